	.target	sm_100a

	.elftype	@"ET_EXEC"


//--------------------- .note.nv.tkinfo           --------------------------
	.section	.note.nv.tkinfo,"",@"SHT_NOTE"
	.sectionflags	@"SHF_NOTE_NV_TKINFO"
	.tkinfo
        /*0018*/ 	.word	0x00000002
        /*0030*/ 	.string	""
        /*0030*/ 	.string	"ptxas"
        /*0030*/ 	.string	"Cuda compilation tools, release 13.0, V13.0.88"
        /*0030*/ 	.string	"Build cuda_13.0.r13.0/compiler.36424714_0"
        /*0030*/ 	.string	"-arch sm_100a -m 64 "



//--------------------- .note.nv.cuinfo           --------------------------
	.section	.note.nv.cuinfo,"",@"SHT_NOTE"
	.sectionflags	@"SHF_NOTE_NV_CUINFO"
        /*0018*/ 	.short	0x0002
        /*001a*/ 	.short	0x0064
        /*001c*/ 	.short	0x0082
	.zero		2


//--------------------- .nv.info                  --------------------------
	.section	.nv.info,"",@"SHT_CUDA_INFO"
	.align	4


	//----- nvinfo : EIATTR_REGCOUNT
	.align		4
        /*0000*/ 	.byte	0x04, 0x2f
        /*0002*/ 	.short	(.L_12 - .L_11)
	.align		4
.L_11:
        /*0004*/ 	.word	index@(_ZN5flash16flash_fwd_kernelI23Flash_fwd_kernel_traitsILi256ELi128ELi64ELi8ELb0ELb0EN7cutlass6half_tE19Flash_kernel_traitsILi256ELi128ELi64ELi8ES3_EELb0ELb0ELb1ELb1ELb0ELb0ELb1ELb0EEEvNS_16Flash_fwd_paramsE)
        /*0008*/ 	.word	0x000000fe


	//----- nvinfo : EIATTR_FRAME_SIZE
	.align		4
.L_12:
        /*000c*/ 	.byte	0x04, 0x11
        /*000e*/ 	.short	(.L_14 - .L_13)
	.align		4
.L_13:
        /*0010*/ 	.word	index@(_ZN5flash16flash_fwd_kernelI23Flash_fwd_kernel_traitsILi256ELi128ELi64ELi8ELb0ELb0EN7cutlass6half_tE19Flash_kernel_traitsILi256ELi128ELi64ELi8ES3_EELb0ELb0ELb1ELb1ELb0ELb0ELb1ELb0EEEvNS_16Flash_fwd_paramsE)
        /*0014*/ 	.word	0x00000000


	//----- nvinfo : EIATTR_REGCOUNT
	.align		4
.L_14:
        /*0018*/ 	.byte	0x04, 0x2f
        /*001a*/ 	.short	(.L_16 - .L_15)
	.align		4
.L_15:
        /*001c*/ 	.word	index@(_ZN5flash16flash_fwd_kernelI23Flash_fwd_kernel_traitsILi256ELi128ELi64ELi8ELb0ELb0EN7cutlass6half_tE19Flash_kernel_traitsILi256ELi128ELi64ELi8ES3_EELb1ELb0ELb1ELb1ELb0ELb0ELb0ELb1EEEvNS_16Flash_fwd_paramsE)
        /*0020*/ 	.word	0x000000ff


	//----- nvinfo : EIATTR_FRAME_SIZE
	.align		4
.L_16:
        /*0024*/ 	.byte	0x04, 0x11
        /*0026*/ 	.short	(.L_18 - .L_17)
	.align		4
.L_17:
        /*0028*/ 	.word	index@(_ZN5flash16flash_fwd_kernelI23Flash_fwd_kernel_traitsILi256ELi128ELi64ELi8ELb0ELb0EN7cutlass6half_tE19Flash_kernel_traitsILi256ELi128ELi64ELi8ES3_EELb1ELb0ELb1ELb1ELb0ELb0ELb0ELb1EEEvNS_16Flash_fwd_paramsE)
        /*002c*/ 	.word	0x00000050


	//----- nvinfo : EIATTR_REGCOUNT
	.align		4
.L_18:
        /*0030*/ 	.byte	0x04, 0x2f
        /*0032*/ 	.short	(.L_20 - .L_19)
	.align		4
.L_19:
        /*0034*/ 	.word	index@(_ZN5flash16flash_fwd_kernelI23Flash_fwd_kernel_traitsILi256ELi128ELi64ELi8ELb0ELb0EN7cutlass6half_tE19Flash_kernel_traitsILi256ELi128ELi64ELi8ES3_EELb0ELb0ELb1ELb0ELb0ELb0ELb1ELb0EEEvNS_16Flash_fwd_paramsE)
        /*0038*/ 	.word	0x000000fe


	//----- nvinfo : EIATTR_FRAME_SIZE
	.align		4
.L_20:
        /*003c*/ 	.byte	0x04, 0x11
        /*003e*/ 	.short	(.L_22 - .L_21)
	.align		4
.L_21:
        /*0040*/ 	.word	index@(_ZN5flash16flash_fwd_kernelI23Flash_fwd_kernel_traitsILi256ELi128ELi64ELi8ELb0ELb0EN7cutlass6half_tE19Flash_kernel_traitsILi256ELi128ELi64ELi8ES3_EELb0ELb0ELb1ELb0ELb0ELb0ELb1ELb0EEEvNS_16Flash_fwd_paramsE)
        /*0044*/ 	.word	0x00000000


	//----- nvinfo : EIATTR_REGCOUNT
	.align		4
.L_22:
        /*0048*/ 	.byte	0x04, 0x2f
        /*004a*/ 	.short	(.L_24 - .L_23)
	.align		4
.L_23:
        /*004c*/ 	.word	index@(_ZN5flash16flash_fwd_kernelI23Flash_fwd_kernel_traitsILi256ELi128ELi64ELi8ELb0ELb0EN7cutlass6half_tE19Flash_kernel_traitsILi256ELi128ELi64ELi8ES3_EELb1ELb0ELb1ELb0ELb0ELb0ELb0ELb1EEEvNS_16Flash_fwd_paramsE)
        /*0050*/ 	.word	0x000000ff


	//----- nvinfo : EIATTR_FRAME_SIZE
	.align		4
.L_24:
        /*0054*/ 	.byte	0x04, 0x11
        /*0056*/ 	.short	(.L_26 - .L_25)
	.align		4
.L_25:
        /*0058*/ 	.word	index@(_ZN5flash16flash_fwd_kernelI23Flash_fwd_kernel_traitsILi256ELi128ELi64ELi8ELb0ELb0EN7cutlass6half_tE19Flash_kernel_traitsILi256ELi128ELi64ELi8ES3_EELb1ELb0ELb1ELb0ELb0ELb0ELb0ELb1EEEvNS_16Flash_fwd_paramsE)
        /*005c*/ 	.word	0x00000050


	//----- nvinfo : EIATTR_REGCOUNT
	.align		4
.L_26:
        /*0060*/ 	.byte	0x04, 0x2f
        /*0062*/ 	.short	(.L_28 - .L_27)
	.align		4
.L_27:
        /*0064*/ 	.word	index@(_ZN5flash16flash_fwd_kernelI23Flash_fwd_kernel_traitsILi256ELi128ELi64ELi8ELb0ELb0EN7cutlass6half_tE19Flash_kernel_traitsILi256ELi128ELi64ELi8ES3_EELb1ELb0ELb1ELb1ELb0ELb0ELb0ELb0EEEvNS_16Flash_fwd_paramsE)
        /*0068*/ 	.word	0x000000fe


	//----- nvinfo : EIATTR_FRAME_SIZE
	.align		4
.L_28:
        /*006c*/ 	.byte	0x04, 0x11
        /*006e*/ 	.short	(.L_30 - .L_29)
	.align		4
.L_29:
        /*0070*/ 	.word	index@(_ZN5flash16flash_fwd_kernelI23Flash_fwd_kernel_traitsILi256ELi128ELi64ELi8ELb0ELb0EN7cutlass6half_tE19Flash_kernel_traitsILi256ELi128ELi64ELi8ES3_EELb1ELb0ELb1ELb1ELb0ELb0ELb0ELb0EEEvNS_16Flash_fwd_paramsE)
        /*0074*/ 	.word	0x00000000


	//----- nvinfo : EIATTR_REGCOUNT
	.align		4
.L_30:
        /*0078*/ 	.byte	0x04, 0x2f
        /*007a*/ 	.short	(.L_32 - .L_31)
	.align		4
.L_31:
        /*007c*/ 	.word	index@(_ZN5flash16flash_fwd_kernelI23Flash_fwd_kernel_traitsILi256ELi128ELi64ELi8ELb0ELb0EN7cutlass6half_tE19Flash_kernel_traitsILi256ELi128ELi64ELi8ES3_EELb0ELb0ELb1ELb0ELb0ELb1ELb1ELb0EEEvNS_16Flash_fwd_paramsE)
        /*0080*/ 	.word	0x000000ff


	//----- nvinfo : EIATTR_FRAME_SIZE
	.align		4
.L_32:
        /*0084*/ 	.byte	0x04, 0x11
        /*0086*/ 	.short	(.L_34 - .L_33)
	.align		4
.L_33:
        /*0088*/ 	.word	index@(_ZN5flash16flash_fwd_kernelI23Flash_fwd_kernel_traitsILi256ELi128ELi64ELi8ELb0ELb0EN7cutlass6half_tE19Flash_kernel_traitsILi256ELi128ELi64ELi8ES3_EELb0ELb0ELb1ELb0ELb0ELb1ELb1ELb0EEEvNS_16Flash_fwd_paramsE)
        /*008c*/ 	.word	0x00000000


	//----- nvinfo : EIATTR_REGCOUNT
	.align		4
.L_34:
        /*0090*/ 	.byte	0x04, 0x2f
        /*0092*/ 	.short	(.L_36 - .L_35)
	.align		4
.L_35:
        /*0094*/ 	.word	index@(_ZN5flash16flash_fwd_kernelI23Flash_fwd_kernel_traitsILi256ELi128ELi64ELi8ELb0ELb0EN7cutlass6half_tE19Flash_kernel_traitsILi256ELi128ELi64ELi8ES3_EELb1ELb0ELb1ELb0ELb0ELb1ELb0ELb0EEEvNS_16Flash_fwd_paramsE)
        /*0098*/ 	.word	0x000000ff


	//----- nvinfo : EIATTR_FRAME_SIZE
	.align		4
.L_36:
        /*009c*/ 	.byte	0x04, 0x11
        /*009e*/ 	.short	(.L_38 - .L_37)
	.align		4
.L_37:
        /*00a0*/ 	.word	index@(_ZN5flash16flash_fwd_kernelI23Flash_fwd_kernel_traitsILi256ELi128ELi64ELi8ELb0ELb0EN7cutlass6half_tE19Flash_kernel_traitsILi256ELi128ELi64ELi8ES3_EELb1ELb0ELb1ELb0ELb0ELb1ELb0ELb0EEEvNS_16Flash_fwd_paramsE)
        /*00a4*/ 	.word	0x00000000


	//----- nvinfo : EIATTR_REGCOUNT
	.align		4
.L_38:
        /*00a8*/ 	.byte	0x04, 0x2f
        /*00aa*/ 	.short	(.L_40 - .L_39)
	.align		4
.L_39:
        /*00ac*/ 	.word	index@(_ZN5flash16flash_fwd_kernelI23Flash_fwd_kernel_traitsILi256ELi128ELi64ELi8ELb0ELb0EN7cutlass6half_tE19Flash_kernel_traitsILi256ELi128ELi64ELi8ES3_EELb0ELb0ELb0ELb1ELb0ELb0ELb1ELb0EEEvNS_16Flash_fwd_paramsE)
        /*00b0*/ 	.word	0x000000ff


	//----- nvinfo : EIATTR_FRAME_SIZE
	.align		4
.L_40:
        /*00b4*/ 	.byte	0x04, 0x11
        /*00b6*/ 	.short	(.L_42 - .L_41)
	.align		4
.L_41:
        /*00b8*/ 	.word	index@(_ZN5flash16flash_fwd_kernelI23Flash_fwd_kernel_traitsILi256ELi128ELi64ELi8ELb0ELb0EN7cutlass6half_tE19Flash_kernel_traitsILi256ELi128ELi64ELi8ES3_EELb0ELb0ELb0ELb1ELb0ELb0ELb1ELb0EEEvNS_16Flash_fwd_paramsE)
        /*00bc*/ 	.word	0x00000000


	//----- nvinfo : EIATTR_REGCOUNT
	.align		4
.L_42:
        /*00c0*/ 	.byte	0x04, 0x2f
        /*00c2*/ 	.short	(.L_44 - .L_43)
	.align		4
.L_43:
        /*00c4*/ 	.word	index@(_ZN5flash16flash_fwd_kernelI23Flash_fwd_kernel_traitsILi256ELi128ELi64ELi8ELb0ELb0EN7cutlass6half_tE19Flash_kernel_traitsILi256ELi128ELi64ELi8ES3_EELb1ELb0ELb0ELb1ELb0ELb0ELb0ELb1EEEvNS_16Flash_fwd_paramsE)
        /*00c8*/ 	.word	0x000000ff


	//----- nvinfo : EIATTR_FRAME_SIZE
	.align		4
.L_44:
        /*00cc*/ 	.byte	0x04, 0x11
        /*00ce*/ 	.short	(.L_46 - .L_45)
	.align		4
.L_45:
        /*00d0*/ 	.word	index@(_ZN5flash16flash_fwd_kernelI23Flash_fwd_kernel_traitsILi256ELi128ELi64ELi8ELb0ELb0EN7cutlass6half_tE19Flash_kernel_traitsILi256ELi128ELi64ELi8ES3_EELb1ELb0ELb0ELb1ELb0ELb0ELb0ELb1EEEvNS_16Flash_fwd_paramsE)
        /*00d4*/ 	.word	0x00000080


	//----- nvinfo : EIATTR_REGCOUNT
	.align		4
.L_46:
        /*00d8*/ 	.byte	0x04, 0x2f
        /*00da*/ 	.short	(.L_48 - .L_47)
	.align		4
.L_47:
        /*00dc*/ 	.word	index@(_ZN5flash16flash_fwd_kernelI23Flash_fwd_kernel_traitsILi256ELi128ELi64ELi8ELb0ELb0EN7cutlass6half_tE19Flash_kernel_traitsILi256ELi128ELi64ELi8ES3_EELb0ELb0ELb0ELb0ELb0ELb0ELb1ELb0EEEvNS_16Flash_fwd_paramsE)
        /*00e0*/ 	.word	0x000000ff


	//----- nvinfo : EIATTR_FRAME_SIZE
	.align		4
.L_48:
        /*00e4*/ 	.byte	0x04, 0x11
        /*00e6*/ 	.short	(.L_50 - .L_49)
	.align		4
.L_49:
        /*00e8*/ 	.word	index@(_ZN5flash16flash_fwd_kernelI23Flash_fwd_kernel_traitsILi256ELi128ELi64ELi8ELb0ELb0EN7cutlass6half_tE19Flash_kernel_traitsILi256ELi128ELi64ELi8ES3_EELb0ELb0ELb0ELb0ELb0ELb0ELb1ELb0EEEvNS_16Flash_fwd_paramsE)
        /*00ec*/ 	.word	0x00000000


	//----- nvinfo : EIATTR_REGCOUNT
	.align		4
.L_50:
        /*00f0*/ 	.byte	0x04, 0x2f
        /*00f2*/ 	.short	(.L_52 - .L_51)
	.align		4
.L_51:
        /*00f4*/ 	.word	index@(_ZN5flash16flash_fwd_kernelI23Flash_fwd_kernel_traitsILi256ELi128ELi64ELi8ELb0ELb0EN7cutlass6half_tE19Flash_kernel_traitsILi256ELi128ELi64ELi8ES3_EELb1ELb0ELb0ELb0ELb0ELb0ELb0ELb1EEEvNS_16Flash_fwd_paramsE)
        /*00f8*/ 	.word	0x000000ff


	//----- nvinfo : EIATTR_FRAME_SIZE
	.align		4
.L_52:
        /*00fc*/ 	.byte	0x04, 0x11
        /*00fe*/ 	.short	(.L_54 - .L_53)
	.align		4
.L_53:
        /*0100*/ 	.word	index@(_ZN5flash16flash_fwd_kernelI23Flash_fwd_kernel_traitsILi256ELi128ELi64ELi8ELb0ELb0EN7cutlass6half_tE19Flash_kernel_traitsILi256ELi128ELi64ELi8ES3_EELb1ELb0ELb0ELb0ELb0ELb0ELb0ELb1EEEvNS_16Flash_fwd_paramsE)
        /*0104*/ 	.word	0x000000e8


	//----- nvinfo : EIATTR_REGCOUNT
	.align		4
.L_54:
        /*0108*/ 	.byte	0x04, 0x2f
        /*010a*/ 	.short	(.L_56 - .L_55)
	.align		4
.L_55:
        /*010c*/ 	.word	index@(_ZN5flash16flash_fwd_kernelI23Flash_fwd_kernel_traitsILi256ELi128ELi64ELi8ELb0ELb0EN7cutlass6half_tE19Flash_kernel_traitsILi256ELi128ELi64ELi8ES3_EELb1ELb0ELb0ELb1ELb0ELb0ELb0ELb0EEEvNS_16Flash_fwd_paramsE)
        /*0110*/ 	.word	0x000000fc


	//----- nvinfo : EIATTR_FRAME_SIZE
	.align		4
.L_56:
        /*0114*/ 	.byte	0x04, 0x11
        /*0116*/ 	.short	(.L_58 - .L_57)
	.align		4
.L_57:
        /*0118*/ 	.word	index@(_ZN5flash16flash_fwd_kernelI23Flash_fwd_kernel_traitsILi256ELi128ELi64ELi8ELb0ELb0EN7cutlass6half_tE19Flash_kernel_traitsILi256ELi128ELi64ELi8ES3_EELb1ELb0ELb0ELb1ELb0ELb0ELb0ELb0EEEvNS_16Flash_fwd_paramsE)
        /*011c*/ 	.word	0x00000000


	//----- nvinfo : EIATTR_REGCOUNT
	.align		4
.L_58:
        /*0120*/ 	.byte	0x04, 0x2f
        /*0122*/ 	.short	(.L_60 - .L_59)
	.align		4
.L_59:
        /*0124*/ 	.word	index@(_ZN5flash16flash_fwd_kernelI23Flash_fwd_kernel_traitsILi256ELi128ELi64ELi8ELb0ELb0EN7cutlass6half_tE19Flash_kernel_traitsILi256ELi128ELi64ELi8ES3_EELb0ELb0ELb0ELb0ELb0ELb1ELb1ELb0EEEvNS_16Flash_fwd_paramsE)
        /*0128*/ 	.word	0x000000ff


	//----- nvinfo : EIATTR_FRAME_SIZE
	.align		4
.L_60:
        /*012c*/ 	.byte	0x04, 0x11
        /*012e*/ 	.short	(.L_62 - .L_61)
	.align		4
.L_61:
        /*0130*/ 	.word	index@(_ZN5flash16flash_fwd_kernelI23Flash_fwd_kernel_traitsILi256ELi128ELi64ELi8ELb0ELb0EN7cutlass6half_tE19Flash_kernel_traitsILi256ELi128ELi64ELi8ES3_EELb0ELb0ELb0ELb0ELb0ELb1ELb1ELb0EEEvNS_16Flash_fwd_paramsE)
        /*0134*/ 	.word	0x00000000


	//----- nvinfo : EIATTR_REGCOUNT
	.align		4
.L_62:
        /*0138*/ 	.byte	0x04, 0x2f
        /*013a*/ 	.short	(.L_64 - .L_63)
	.align		4
.L_63:
        /*013c*/ 	.word	index@(_ZN5flash16flash_fwd_kernelI23Flash_fwd_kernel_traitsILi256ELi128ELi64ELi8ELb0ELb0EN7cutlass6half_tE19Flash_kernel_traitsILi256ELi128ELi64ELi8ES3_EELb1ELb0ELb0ELb0ELb0ELb1ELb0ELb0EEEvNS_16Flash_fwd_paramsE)
        /*0140*/ 	.word	0x000000fa


	//----- nvinfo : EIATTR_FRAME_SIZE
	.align		4
.L_64:
        /*0144*/ 	.byte	0x04, 0x11
        /*0146*/ 	.short	(.L_66 - .L_65)
	.align		4
.L_65:
        /*0148*/ 	.word	index@(_ZN5flash16flash_fwd_kernelI23Flash_fwd_kernel_traitsILi256ELi128ELi64ELi8ELb0ELb0EN7cutlass6half_tE19Flash_kernel_traitsILi256ELi128ELi64ELi8ES3_EELb1ELb0ELb0ELb0ELb0ELb1ELb0ELb0EEEvNS_16Flash_fwd_paramsE)
        /*014c*/ 	.word	0x00000000


	//----- nvinfo : EIATTR_REGCOUNT
	.align		4
.L_66:
        /*0150*/ 	.byte	0x04, 0x2f
        /*0152*/ 	.short	(.L_68 - .L_67)
	.align		4
.L_67:
        /*0154*/ 	.word	index@(_ZN5flash16flash_fwd_kernelI23Flash_fwd_kernel_traitsILi256ELi128ELi64ELi8ELb0ELb0EN7cutlass6half_tE19Flash_kernel_traitsILi256ELi128ELi64ELi8ES3_EELb1ELb0ELb1ELb0ELb0ELb0ELb0ELb0EEEvNS_16Flash_fwd_paramsE)
        /*0158*/ 	.word	0x000000fe


	//----- nvinfo : EIATTR_FRAME_SIZE
	.align		4
.L_68:
        /*015c*/ 	.byte	0x04, 0x11
        /*015e*/ 	.short	(.L_70 - .L_69)
	.align		4
.L_69:
        /*0160*/ 	.word	index@(_ZN5flash16flash_fwd_kernelI23Flash_fwd_kernel_traitsILi256ELi128ELi64ELi8ELb0ELb0EN7cutlass6half_tE19Flash_kernel_traitsILi256ELi128ELi64ELi8ES3_EELb1ELb0ELb1ELb0ELb0ELb0ELb0ELb0EEEvNS_16Flash_fwd_paramsE)
        /*0164*/ 	.word	0x00000000


	//----- nvinfo : EIATTR_REGCOUNT
	.align		4
.L_70:
        /*0168*/ 	.byte	0x04, 0x2f
        /*016a*/ 	.short	(.L_72 - .L_71)
	.align		4
.L_71:
        /*016c*/ 	.word	index@(_ZN5flash16flash_fwd_kernelI23Flash_fwd_kernel_traitsILi256ELi128ELi64ELi8ELb0ELb0EN7cutlass6half_tE19Flash_kernel_traitsILi256ELi128ELi64ELi8ES3_EELb1ELb0ELb0ELb0ELb0ELb0ELb0ELb0EEEvNS_16Flash_fwd_paramsE)
        /*0170*/ 	.word	0x000000fc


	//----- nvinfo : EIATTR_FRAME_SIZE
	.align		4
.L_72:
        /*0174*/ 	.byte	0x04, 0x11
        /*0176*/ 	.short	(.L_74 - .L_73)
	.align		4
.L_73:
        /*0178*/ 	.word	index@(_ZN5flash16flash_fwd_kernelI23Flash_fwd_kernel_traitsILi256ELi128ELi64ELi8ELb0ELb0EN7cutlass6half_tE19Flash_kernel_traitsILi256ELi128ELi64ELi8ES3_EELb1ELb0ELb0ELb0ELb0ELb0ELb0ELb0EEEvNS_16Flash_fwd_paramsE)
        /*017c*/ 	.word	0x00000000


	//----- nvinfo : EIATTR_REGCOUNT
	.align		4
.L_74:
        /*0180*/ 	.byte	0x04, 0x2f
        /*0182*/ 	.short	(.L_76 - .L_75)
	.align		4
.L_75:
        /*0184*/ 	.word	index@(_ZN5flash16flash_fwd_kernelI23Flash_fwd_kernel_traitsILi256ELi64ELi64ELi4ELb0ELb0EN7cutlass6half_tE19Flash_kernel_traitsILi256ELi64ELi64ELi4ES3_EELb0ELb0ELb1ELb1ELb0ELb0ELb1ELb0EEEvNS_16Flash_fwd_paramsE)
        /*0188*/ 	.word	0x000000f8


	//----- nvinfo : EIATTR_FRAME_SIZE
	.align		4
.L_76:
        /*018c*/ 	.byte	0x04, 0x11
        /*018e*/ 	.short	(.L_78 - .L_77)
	.align		4
.L_77:
        /*0190*/ 	.word	index@(_ZN5flash16flash_fwd_kernelI23Flash_fwd_kernel_traitsILi256ELi64ELi64ELi4ELb0ELb0EN7cutlass6half_tE19Flash_kernel_traitsILi256ELi64ELi64ELi4ES3_EELb0ELb0ELb1ELb1ELb0ELb0ELb1ELb0EEEvNS_16Flash_fwd_paramsE)
        /*0194*/ 	.word	0x00000000


	//----- nvinfo : EIATTR_REGCOUNT
	.align		4
.L_78:
        /*0198*/ 	.byte	0x04, 0x2f
        /*019a*/ 	.short	(.L_80 - .L_79)
	.align		4
.L_79:
        /*019c*/ 	.word	index@(_ZN5flash16flash_fwd_kernelI23Flash_fwd_kernel_traitsILi256ELi64ELi64ELi4ELb0ELb0EN7cutlass6half_tE19Flash_kernel_traitsILi256ELi64ELi64ELi4ES3_EELb1ELb0ELb1ELb1ELb0ELb0ELb0ELb1EEEvNS_16Flash_fwd_paramsE)
        /*01a0*/ 	.word	0x000000ff


	//----- nvinfo : EIATTR_FRAME_SIZE
	.align		4
.L_80:
        /*01a4*/ 	.byte	0x04, 0x11
        /*01a6*/ 	.short	(.L_82 - .L_81)
	.align		4
.L_81:
        /*01a8*/ 	.word	index@(_ZN5flash16flash_fwd_kernelI23Flash_fwd_kernel_traitsILi256ELi64ELi64ELi4ELb0ELb0EN7cutlass6half_tE19Flash_kernel_traitsILi256ELi64ELi64ELi4ES3_EELb1ELb0ELb1ELb1ELb0ELb0ELb0ELb1EEEvNS_16Flash_fwd_paramsE)
        /*01ac*/ 	.word	0x00000108


	//----- nvinfo : EIATTR_REGCOUNT
	.align		4
.L_82:
        /*01b0*/ 	.byte	0x04, 0x2f
        /*01b2*/ 	.short	(.L_84 - .L_83)
	.align		4
.L_83:
        /*01b4*/ 	.word	index@(_ZN5flash16flash_fwd_kernelI23Flash_fwd_kernel_traitsILi256ELi64ELi64ELi4ELb0ELb0EN7cutlass6half_tE19Flash_kernel_traitsILi256ELi64ELi64ELi4ES3_EELb0ELb0ELb1ELb0ELb0ELb0ELb1ELb0EEEvNS_16Flash_fwd_paramsE)
        /*01b8*/ 	.word	0x000000fe


	//----- nvinfo : EIATTR_FRAME_SIZE
	.align		4
.L_84:
        /*01bc*/ 	.byte	0x04, 0x11
        /*01be*/ 	.short	(.L_86 - .L_85)
	.align		4
.L_85:
        /*01c0*/ 	.word	index@(_ZN5flash16flash_fwd_kernelI23Flash_fwd_kernel_traitsILi256ELi64ELi64ELi4ELb0ELb0EN7cutlass6half_tE19Flash_kernel_traitsILi256ELi64ELi64ELi4ES3_EELb0ELb0ELb1ELb0ELb0ELb0ELb1ELb0EEEvNS_16Flash_fwd_paramsE)
        /*01c4*/ 	.word	0x00000000


	//----- nvinfo : EIATTR_REGCOUNT
	.align		4
.L_86:
        /*01c8*/ 	.byte	0x04, 0x2f
        /*01ca*/ 	.short	(.L_88 - .L_87)
	.align		4
.L_87:
        /*01cc*/ 	.word	index@(_ZN5flash16flash_fwd_kernelI23Flash_fwd_kernel_traitsILi256ELi64ELi64ELi4ELb0ELb0EN7cutlass6half_tE19Flash_kernel_traitsILi256ELi64ELi64ELi4ES3_EELb1ELb0ELb1ELb0ELb0ELb0ELb0ELb1EEEvNS_16Flash_fwd_paramsE)
        /*01d0*/ 	.word	0x000000ff


	//----- nvinfo : EIATTR_FRAME_SIZE
	.align		4
.L_88:
        /*01d4*/ 	.byte	0x04, 0x11
        /*01d6*/ 	.short	(.L_90 - .L_89)
	.align		4
.L_89:
        /*01d8*/ 	.word	index@(_ZN5flash16flash_fwd_kernelI23Flash_fwd_kernel_traitsILi256ELi64ELi64ELi4ELb0ELb0EN7cutlass6half_tE19Flash_kernel_traitsILi256ELi64ELi64ELi4ES3_EELb1ELb0ELb1ELb0ELb0ELb0ELb0ELb1EEEvNS_16Flash_fwd_paramsE)
        /*01dc*/ 	.word	0x00000148


	//----- nvinfo : EIATTR_REGCOUNT
	.align		4
.L_90:
        /*01e0*/ 	.byte	0x04, 0x2f
        /*01e2*/ 	.short	(.L_92 - .L_91)
	.align		4
.L_91:
        /*01e4*/ 	.word	index@(_ZN5flash16flash_fwd_kernelI23Flash_fwd_kernel_traitsILi256ELi64ELi64ELi4ELb0ELb0EN7cutlass6half_tE19Flash_kernel_traitsILi256ELi64ELi64ELi4ES3_EELb1ELb0ELb1ELb1ELb0ELb0ELb0ELb0EEEvNS_16Flash_fwd_paramsE)
        /*01e8*/ 	.word	0x000000fe


	//----- nvinfo : EIATTR_FRAME_SIZE
	.align		4
.L_92:
        /*01ec*/ 	.byte	0x04, 0x11
        /*01ee*/ 	.short	(.L_94 - .L_93)
	.align		4
.L_93:
        /*01f0*/ 	.word	index@(_ZN5flash16flash_fwd_kernelI23Flash_fwd_kernel_traitsILi256ELi64ELi64ELi4ELb0ELb0EN7cutlass6half_tE19Flash_kernel_traitsILi256ELi64ELi64ELi4ES3_EELb1ELb0ELb1ELb1ELb0ELb0ELb0ELb0EEEvNS_16Flash_fwd_paramsE)
        /*01f4*/ 	.word	0x00000000


	//----- nvinfo : EIATTR_REGCOUNT
	.align		4
.L_94:
        /*01f8*/ 	.byte	0x04, 0x2f
        /*01fa*/ 	.short	(.L_96 - .L_95)
	.align		4
.L_95:
        /*01fc*/ 	.word	index@(_ZN5flash16flash_fwd_kernelI23Flash_fwd_kernel_traitsILi256ELi64ELi64ELi4ELb0ELb0EN7cutlass6half_tE19Flash_kernel_traitsILi256ELi64ELi64ELi4ES3_EELb0ELb0ELb1ELb0ELb0ELb1ELb1ELb0EEEvNS_16Flash_fwd_paramsE)
        /*0200*/ 	.word	0x000000ff


	//----- nvinfo : EIATTR_FRAME_SIZE
	.align		4
.L_96:
        /*0204*/ 	.byte	0x04, 0x11
        /*0206*/ 	.short	(.L_98 - .L_97)
	.align		4
.L_97:
        /*0208*/ 	.word	index@(_ZN5flash16flash_fwd_kernelI23Flash_fwd_kernel_traitsILi256ELi64ELi64ELi4ELb0ELb0EN7cutlass6half_tE19Flash_kernel_traitsILi256ELi64ELi64ELi4ES3_EELb0ELb0ELb1ELb0ELb0ELb1ELb1ELb0EEEvNS_16Flash_fwd_paramsE)
        /*020c*/ 	.word	0x00000000


	//----- nvinfo : EIATTR_REGCOUNT
	.align		4
.L_98:
        /*0210*/ 	.byte	0x04, 0x2f
        /*0212*/ 	.short	(.L_100 - .L_99)
	.align		4
.L_99:
        /*0214*/ 	.word	index@(_ZN5flash16flash_fwd_kernelI23Flash_fwd_kernel_traitsILi256ELi64ELi64ELi4ELb0ELb0EN7cutlass6half_tE19Flash_kernel_traitsILi256ELi64ELi64ELi4ES3_EELb1ELb0ELb1ELb0ELb0ELb1ELb0ELb0EEEvNS_16Flash_fwd_paramsE)
        /*0218*/ 	.word	0x000000fe


	//----- nvinfo : EIATTR_FRAME_SIZE
	.align		4
.L_100:
        /*021c*/ 	.byte	0x04, 0x11
        /*021e*/ 	.short	(.L_102 - .L_101)
	.align		4
.L_101:
        /*0220*/ 	.word	index@(_ZN5flash16flash_fwd_kernelI23Flash_fwd_kernel_traitsILi256ELi64ELi64ELi4ELb0ELb0EN7cutlass6half_tE19Flash_kernel_traitsILi256ELi64ELi64ELi4ES3_EELb1ELb0ELb1ELb0ELb0ELb1ELb0ELb0EEEvNS_16Flash_fwd_paramsE)
        /*0224*/ 	.word	0x00000000


	//----- nvinfo : EIATTR_REGCOUNT
	.align		4
.L_102:
        /*0228*/ 	.byte	0x04, 0x2f
        /*022a*/ 	.short	(.L_104 - .L_103)
	.align		4
.L_103:
        /*022c*/ 	.word	index@(_ZN5flash16flash_fwd_kernelI23Flash_fwd_kernel_traitsILi256ELi64ELi64ELi4ELb0ELb0EN7cutlass6half_tE19Flash_kernel_traitsILi256ELi64ELi64ELi4ES3_EELb0ELb0ELb0ELb1ELb0ELb0ELb1ELb0EEEvNS_16Flash_fwd_paramsE)
        /*0230*/ 	.word	0x000000ff


	//----- nvinfo : EIATTR_FRAME_SIZE
	.align		4
.L_104:
        /*0234*/ 	.byte	0x04, 0x11
        /*0236*/ 	.short	(.L_106 - .L_105)
	.align		4
.L_105:
        /*0238*/ 	.word	index@(_ZN5flash16flash_fwd_kernelI23Flash_fwd_kernel_traitsILi256ELi64ELi64ELi4ELb0ELb0EN7cutlass6half_tE19Flash_kernel_traitsILi256ELi64ELi64ELi4ES3_EELb0ELb0ELb0ELb1ELb0ELb0ELb1ELb0EEEvNS_16Flash_fwd_paramsE)
        /*023c*/ 	.word	0x00000000


	//----- nvinfo : EIATTR_REGCOUNT
	.align		4
.L_106:
        /*0240*/ 	.byte	0x04, 0x2f
        /*0242*/ 	.short	(.L_108 - .L_107)
	.align		4
.L_107:
        /*0244*/ 	.word	index@(_ZN5flash16flash_fwd_kernelI23Flash_fwd_kernel_traitsILi256ELi64ELi64ELi4ELb0ELb0EN7cutlass6half_tE19Flash_kernel_traitsILi256ELi64ELi64ELi4ES3_EELb1ELb0ELb0ELb1ELb0ELb0ELb0ELb1EEEvNS_16Flash_fwd_paramsE)
        /*0248*/ 	.word	0x000000ff


	//----- nvinfo : EIATTR_FRAME_SIZE
	.align		4
.L_108:
        /*024c*/ 	.byte	0x04, 0x11
        /*024e*/ 	.short	(.L_110 - .L_109)
	.align		4
.L_109:
        /*0250*/ 	.word	index@(_ZN5flash16flash_fwd_kernelI23Flash_fwd_kernel_traitsILi256ELi64ELi64ELi4ELb0ELb0EN7cutlass6half_tE19Flash_kernel_traitsILi256ELi64ELi64ELi4ES3_EELb1ELb0ELb0ELb1ELb0ELb0ELb0ELb1EEEvNS_16Flash_fwd_paramsE)
        /*0254*/ 	.word	0x00000090


	//----- nvinfo : EIATTR_REGCOUNT
	.align		4
.L_110:
        /*0258*/ 	.byte	0x04, 0x2f
        /*025a*/ 	.short	(.L_112 - .L_111)
	.align		4
.L_111:
        /*025c*/ 	.word	index@(_ZN5flash16flash_fwd_kernelI23Flash_fwd_kernel_traitsILi256ELi64ELi64ELi4ELb0ELb0EN7cutlass6half_tE19Flash_kernel_traitsILi256ELi64ELi64ELi4ES3_EELb0ELb0ELb0ELb0ELb0ELb0ELb1ELb0EEEvNS_16Flash_fwd_paramsE)
        /*0260*/ 	.word	0x000000ff


	//----- nvinfo : EIATTR_FRAME_SIZE
	.align		4
.L_112:
        /*0264*/ 	.byte	0x04, 0x11
        /*0266*/ 	.short	(.L_114 - .L_113)
	.align		4
.L_113:
        /*0268*/ 	.word	index@(_ZN5flash16flash_fwd_kernelI23Flash_fwd_kernel_traitsILi256ELi64ELi64ELi4ELb0ELb0EN7cutlass6half_tE19Flash_kernel_traitsILi256ELi64ELi64ELi4ES3_EELb0ELb0ELb0ELb0ELb0ELb0ELb1ELb0EEEvNS_16Flash_fwd_paramsE)
        /*026c*/ 	.word	0x00000000


	//----- nvinfo : EIATTR_REGCOUNT
	.align		4
.L_114:
        /*0270*/ 	.byte	0x04, 0x2f
        /*0272*/ 	.short	(.L_116 - .L_115)
	.align		4
.L_115:
        /*0274*/ 	.word	index@(_ZN5flash16flash_fwd_kernelI23Flash_fwd_kernel_traitsILi256ELi64ELi64ELi4ELb0ELb0EN7cutlass6half_tE19Flash_kernel_traitsILi256ELi64ELi64ELi4ES3_EELb1ELb0ELb0ELb0ELb0ELb0ELb0ELb1EEEvNS_16Flash_fwd_paramsE)
        /*0278*/ 	.word	0x000000ff


	//----- nvinfo : EIATTR_FRAME_SIZE
	.align		4
.L_116:
        /*027c*/ 	.byte	0x04, 0x11
        /*027e*/ 	.short	(.L_118 - .L_117)
	.align		4
.L_117:
        /*0280*/ 	.word	index@(_ZN5flash16flash_fwd_kernelI23Flash_fwd_kernel_traitsILi256ELi64ELi64ELi4ELb0ELb0EN7cutlass6half_tE19Flash_kernel_traitsILi256ELi64ELi64ELi4ES3_EELb1ELb0ELb0ELb0ELb0ELb0ELb0ELb1EEEvNS_16Flash_fwd_paramsE)
        /*0284*/ 	.word	0x00000050


	//----- nvinfo : EIATTR_REGCOUNT
	.align		4
.L_118:
        /*0288*/ 	.byte	0x04, 0x2f
        /*028a*/ 	.short	(.L_120 - .L_119)
	.align		4
.L_119:
        /*028c*/ 	.word	index@(_ZN5flash16flash_fwd_kernelI23Flash_fwd_kernel_traitsILi256ELi64ELi64ELi4ELb0ELb0EN7cutlass6half_tE19Flash_kernel_traitsILi256ELi64ELi64ELi4ES3_EELb1ELb0ELb0ELb1ELb0ELb0ELb0ELb0EEEvNS_16Flash_fwd_paramsE)
        /*0290*/ 	.word	0x000000fe


	//----- nvinfo : EIATTR_FRAME_SIZE
	.align		4
.L_120:
        /*0294*/ 	.byte	0x04, 0x11
        /*0296*/ 	.short	(.L_122 - .L_121)
	.align		4
.L_121:
        /*0298*/ 	.word	index@(_ZN5flash16flash_fwd_kernelI23Flash_fwd_kernel_traitsILi256ELi64ELi64ELi4ELb0ELb0EN7cutlass6half_tE19Flash_kernel_traitsILi256ELi64ELi64ELi4ES3_EELb1ELb0ELb0ELb1ELb0ELb0ELb0ELb0EEEvNS_16Flash_fwd_paramsE)
        /*029c*/ 	.word	0x00000000


	//----- nvinfo : EIATTR_REGCOUNT
	.align		4
.L_122:
        /*02a0*/ 	.byte	0x04, 0x2f
        /*02a2*/ 	.short	(.L_124 - .L_123)
	.align		4
.L_123:
        /*02a4*/ 	.word	index@(_ZN5flash16flash_fwd_kernelI23Flash_fwd_kernel_traitsILi256ELi64ELi64ELi4ELb0ELb0EN7cutlass6half_tE19Flash_kernel_traitsILi256ELi64ELi64ELi4ES3_EELb0ELb0ELb0ELb0ELb0ELb1ELb1ELb0EEEvNS_16Flash_fwd_paramsE)
        /*02a8*/ 	.word	0x000000fe


	//----- nvinfo : EIATTR_FRAME_SIZE
	.align		4
.L_124:
        /*02ac*/ 	.byte	0x04, 0x11
        /*02ae*/ 	.short	(.L_126 - .L_125)
	.align		4
.L_125:
        /*02b0*/ 	.word	index@(_ZN5flash16flash_fwd_kernelI23Flash_fwd_kernel_traitsILi256ELi64ELi64ELi4ELb0ELb0EN7cutlass6half_tE19Flash_kernel_traitsILi256ELi64ELi64ELi4ES3_EELb0ELb0ELb0ELb0ELb0ELb1ELb1ELb0EEEvNS_16Flash_fwd_paramsE)
        /*02b4*/ 	.word	0x00000000


	//----- nvinfo : EIATTR_REGCOUNT
	.align		4
.L_126:
        /*02b8*/ 	.byte	0x04, 0x2f
        /*02ba*/ 	.short	(.L_128 - .L_127)
	.align		4
.L_127:
        /*02bc*/ 	.word	index@(_ZN5flash16flash_fwd_kernelI23Flash_fwd_kernel_traitsILi256ELi64ELi64ELi4ELb0ELb0EN7cutlass6half_tE19Flash_kernel_traitsILi256ELi64ELi64ELi4ES3_EELb1ELb0ELb0ELb0ELb0ELb1ELb0ELb0EEEvNS_16Flash_fwd_paramsE)
        /*02c0*/ 	.word	0x000000fa


	//----- nvinfo : EIATTR_FRAME_SIZE
	.align		4
.L_128:
        /*02c4*/ 	.byte	0x04, 0x11
        /*02c6*/ 	.short	(.L_130 - .L_129)
	.align		4
.L_129:
        /*02c8*/ 	.word	index@(_ZN5flash16flash_fwd_kernelI23Flash_fwd_kernel_traitsILi256ELi64ELi64ELi4ELb0ELb0EN7cutlass6half_tE19Flash_kernel_traitsILi256ELi64ELi64ELi4ES3_EELb1ELb0ELb0ELb0ELb0ELb1ELb0ELb0EEEvNS_16Flash_fwd_paramsE)
        /*02cc*/ 	.word	0x00000000


	//----- nvinfo : EIATTR_REGCOUNT
	.align		4
.L_130:
        /*02d0*/ 	.byte	0x04, 0x2f
        /*02d2*/ 	.short	(.L_132 - .L_131)
	.align		4
.L_131:
        /*02d4*/ 	.word	index@(_ZN5flash16flash_fwd_kernelI23Flash_fwd_kernel_traitsILi256ELi64ELi64ELi4ELb0ELb0EN7cutlass6half_tE19Flash_kernel_traitsILi256ELi64ELi64ELi4ES3_EELb1ELb0ELb1ELb0ELb0ELb0ELb0ELb0EEEvNS_16Flash_fwd_paramsE)
        /*02d8*/ 	.word	0x000000fe


	//----- nvinfo : EIATTR_FRAME_SIZE
	.align		4
.L_132:
        /*02dc*/ 	.byte	0x04, 0x11
        /*02de*/ 	.short	(.L_134 - .L_133)
	.align		4
.L_133:
        /*02e0*/ 	.word	index@(_ZN5flash16flash_fwd_kernelI23Flash_fwd_kernel_traitsILi256ELi64ELi64ELi4ELb0ELb0EN7cutlass6half_tE19Flash_kernel_traitsILi256ELi64ELi64ELi4ES3_EELb1ELb0ELb1ELb0ELb0ELb0ELb0ELb0EEEvNS_16Flash_fwd_paramsE)
        /*02e4*/ 	.word	0x00000000


	//----- nvinfo : EIATTR_REGCOUNT
	.align		4
.L_134:
        /*02e8*/ 	.byte	0x04, 0x2f
        /*02ea*/ 	.short	(.L_136 - .L_135)
	.align		4
.L_135:
        /*02ec*/ 	.word	index@(_ZN5flash16flash_fwd_kernelI23Flash_fwd_kernel_traitsILi256ELi64ELi64ELi4ELb0ELb0EN7cutlass6half_tE19Flash_kernel_traitsILi256ELi64ELi64ELi4ES3_EELb1ELb0ELb0ELb0ELb0ELb0ELb0ELb0EEEvNS_16Flash_fwd_paramsE)
        /*02f0*/ 	.word	0x000000fc


	//----- nvinfo : EIATTR_FRAME_SIZE
	.align		4
.L_136:
        /*02f4*/ 	.byte	0x04, 0x11
        /*02f6*/ 	.short	(.L_138 - .L_137)
	.align		4
.L_137:
        /*02f8*/ 	.word	index@(_ZN5flash16flash_fwd_kernelI23Flash_fwd_kernel_traitsILi256ELi64ELi64ELi4ELb0ELb0EN7cutlass6half_tE19Flash_kernel_traitsILi256ELi64ELi64ELi4ES3_EELb1ELb0ELb0ELb0ELb0ELb0ELb0ELb0EEEvNS_16Flash_fwd_paramsE)
        /*02fc*/ 	.word	0x00000000


	//----- nvinfo : EIATTR_REGCOUNT
	.align		4
.L_138:
        /*0300*/ 	.byte	0x04, 0x2f
        /*0302*/ 	.short	(.L_140 - .L_139)
	.align		4
.L_139:
        /*0304*/ 	.word	index@(_ZN5flash16flash_fwd_kernelI23Flash_fwd_kernel_traitsILi256ELi128ELi64ELi8ELb0ELb0EN7cutlass6half_tE19Flash_kernel_traitsILi256ELi128ELi64ELi8ES3_EELb0ELb0ELb1ELb1ELb0ELb0ELb0ELb0EEEvNS_16Flash_fwd_paramsE)
        /*0308*/ 	.word	0x000000ff


	//----- nvinfo : EIATTR_FRAME_SIZE
	.align		4
.L_140:
        /*030c*/ 	.byte	0x04, 0x11
        /*030e*/ 	.short	(.L_142 - .L_141)
	.align		4
.L_141:
        /*0310*/ 	.word	index@(_ZN5flash16flash_fwd_kernelI23Flash_fwd_kernel_traitsILi256ELi128ELi64ELi8ELb0ELb0EN7cutlass6half_tE19Flash_kernel_traitsILi256ELi128ELi64ELi8ES3_EELb0ELb0ELb1ELb1ELb0ELb0ELb0ELb0EEEvNS_16Flash_fwd_paramsE)
        /*0314*/ 	.word	0x00000000


	//----- nvinfo : EIATTR_REGCOUNT
	.align		4
.L_142:
        /*0318*/ 	.byte	0x04, 0x2f
        /*031a*/ 	.short	(.L_144 - .L_143)
	.align		4
.L_143:
        /*031c*/ 	.word	index@(_ZN5flash16flash_fwd_kernelI23Flash_fwd_kernel_traitsILi256ELi128ELi64ELi8ELb0ELb0EN7cutlass6half_tE19Flash_kernel_traitsILi256ELi128ELi64ELi8ES3_EELb0ELb0ELb1ELb0ELb0ELb0ELb0ELb0EEEvNS_16Flash_fwd_paramsE)
        /*0320*/ 	.word	0x000000ff


	//----- nvinfo : EIATTR_FRAME_SIZE
	.align		4
.L_144:
        /*0324*/ 	.byte	0x04, 0x11
        /*0326*/ 	.short	(.L_146 - .L_145)
	.align		4
.L_145:
        /*0328*/ 	.word	index@(_ZN5flash16flash_fwd_kernelI23Flash_fwd_kernel_traitsILi256ELi128ELi64ELi8ELb0ELb0EN7cutlass6half_tE19Flash_kernel_traitsILi256ELi128ELi64ELi8ES3_EELb0ELb0ELb1ELb0ELb0ELb0ELb0ELb0EEEvNS_16Flash_fwd_paramsE)
        /*032c*/ 	.word	0x00000000


	//----- nvinfo : EIATTR_REGCOUNT
	.align		4
.L_146:
        /*0330*/ 	.byte	0x04, 0x2f
        /*0332*/ 	.short	(.L_148 - .L_147)
	.align		4
.L_147:
        /*0334*/ 	.word	index@(_ZN5flash16flash_fwd_kernelI23Flash_fwd_kernel_traitsILi256ELi128ELi64ELi8ELb0ELb0EN7cutlass6half_tE19Flash_kernel_traitsILi256ELi128ELi64ELi8ES3_EELb0ELb0ELb1ELb0ELb0ELb1ELb0ELb0EEEvNS_16Flash_fwd_paramsE)
        /*0338*/ 	.word	0x000000ff


	//----- nvinfo : EIATTR_FRAME_SIZE
	.align		4
.L_148:
        /*033c*/ 	.byte	0x04, 0x11
        /*033e*/ 	.short	(.L_150 - .L_149)
	.align		4
.L_149:
        /*0340*/ 	.word	index@(_ZN5flash16flash_fwd_kernelI23Flash_fwd_kernel_traitsILi256ELi128ELi64ELi8ELb0ELb0EN7cutlass6half_tE19Flash_kernel_traitsILi256ELi128ELi64ELi8ES3_EELb0ELb0ELb1ELb0ELb0ELb1ELb0ELb0EEEvNS_16Flash_fwd_paramsE)
        /*0344*/ 	.word	0x00000000


	//----- nvinfo : EIATTR_REGCOUNT
	.align		4
.L_150:
        /*0348*/ 	.byte	0x04, 0x2f
        /*034a*/ 	.short	(.L_152 - .L_151)
	.align		4
.L_151:
        /*034c*/ 	.word	index@(_ZN5flash16flash_fwd_kernelI23Flash_fwd_kernel_traitsILi256ELi128ELi64ELi8ELb0ELb0EN7cutlass6half_tE19Flash_kernel_traitsILi256ELi128ELi64ELi8ES3_EELb0ELb0ELb0ELb1ELb0ELb0ELb0ELb0EEEvNS_16Flash_fwd_paramsE)
        /*0350*/ 	.word	0x000000f5


	//----- nvinfo : EIATTR_FRAME_SIZE
	.align		4
.L_152:
        /*0354*/ 	.byte	0x04, 0x11
        /*0356*/ 	.short	(.L_154 - .L_153)
	.align		4
.L_153:
        /*0358*/ 	.word	index@(_ZN5flash16flash_fwd_kernelI23Flash_fwd_kernel_traitsILi256ELi128ELi64ELi8ELb0ELb0EN7cutlass6half_tE19Flash_kernel_traitsILi256ELi128ELi64ELi8ES3_EELb0ELb0ELb0ELb1ELb0ELb0ELb0ELb0EEEvNS_16Flash_fwd_paramsE)
        /*035c*/ 	.word	0x00000000


	//----- nvinfo : EIATTR_REGCOUNT
	.align		4
.L_154:
        /*0360*/ 	.byte	0x04, 0x2f
        /*0362*/ 	.short	(.L_156 - .L_155)
	.align		4
.L_155:
        /*0364*/ 	.word	index@(_ZN5flash16flash_fwd_kernelI23Flash_fwd_kernel_traitsILi256ELi128ELi64ELi8ELb0ELb0EN7cutlass6half_tE19Flash_kernel_traitsILi256ELi128ELi64ELi8ES3_EELb0ELb0ELb0ELb0ELb0ELb0ELb0ELb0EEEvNS_16Flash_fwd_paramsE)
        /*0368*/ 	.word	0x000000ef


	//----- nvinfo : EIATTR_FRAME_SIZE
	.align		4
.L_156:
        /*036c*/ 	.byte	0x04, 0x11
        /*036e*/ 	.short	(.L_158 - .L_157)
	.align		4
.L_157:
        /*0370*/ 	.word	index@(_ZN5flash16flash_fwd_kernelI23Flash_fwd_kernel_traitsILi256ELi128ELi64ELi8ELb0ELb0EN7cutlass6half_tE19Flash_kernel_traitsILi256ELi128ELi64ELi8ES3_EELb0ELb0ELb0ELb0ELb0ELb0ELb0ELb0EEEvNS_16Flash_fwd_paramsE)
        /*0374*/ 	.word	0x00000000


	//----- nvinfo : EIATTR_REGCOUNT
	.align		4
.L_158:
        /*0378*/ 	.byte	0x04, 0x2f
        /*037a*/ 	.short	(.L_160 - .L_159)
	.align		4
.L_159:
        /*037c*/ 	.word	index@(_ZN5flash16flash_fwd_kernelI23Flash_fwd_kernel_traitsILi256ELi128ELi64ELi8ELb0ELb0EN7cutlass6half_tE19Flash_kernel_traitsILi256ELi128ELi64ELi8ES3_EELb0ELb0ELb0ELb0ELb0ELb1ELb0ELb0EEEvNS_16Flash_fwd_paramsE)
        /*0380*/ 	.word	0x000000eb


	//----- nvinfo : EIATTR_FRAME_SIZE
	.align		4
.L_160:
        /*0384*/ 	.byte	0x04, 0x11
        /*0386*/ 	.short	(.L_162 - .L_161)
	.align		4
.L_161:
        /*0388*/ 	.word	index@(_ZN5flash16flash_fwd_kernelI23Flash_fwd_kernel_traitsILi256ELi128ELi64ELi8ELb0ELb0EN7cutlass6half_tE19Flash_kernel_traitsILi256ELi128ELi64ELi8ES3_EELb0ELb0ELb0ELb0ELb0ELb1ELb0ELb0EEEvNS_16Flash_fwd_paramsE)
        /*038c*/ 	.word	0x00000000


	//----- nvinfo : EIATTR_REGCOUNT
	.align		4
.L_162:
        /*0390*/ 	.byte	0x04, 0x2f
        /*0392*/ 	.short	(.L_164 - .L_163)
	.align		4
.L_163:
        /*0394*/ 	.word	index@(_ZN5flash16flash_fwd_kernelI23Flash_fwd_kernel_traitsILi256ELi64ELi64ELi4ELb0ELb0EN7cutlass6half_tE19Flash_kernel_traitsILi256ELi64ELi64ELi4ES3_EELb0ELb0ELb1ELb1ELb0ELb0ELb0ELb0EEEvNS_16Flash_fwd_paramsE)
        /*0398*/ 	.word	0x000000fa


	//----- nvinfo : EIATTR_FRAME_SIZE
	.align		4
.L_164:
        /*039c*/ 	.byte	0x04, 0x11
        /*039e*/ 	.short	(.L_166 - .L_165)
	.align		4
.L_165:
        /*03a0*/ 	.word	index@(_ZN5flash16flash_fwd_kernelI23Flash_fwd_kernel_traitsILi256ELi64ELi64ELi4ELb0ELb0EN7cutlass6half_tE19Flash_kernel_traitsILi256ELi64ELi64ELi4ES3_EELb0ELb0ELb1ELb1ELb0ELb0ELb0ELb0EEEvNS_16Flash_fwd_paramsE)
        /*03a4*/ 	.word	0x00000000


	//----- nvinfo : EIATTR_REGCOUNT
	.align		4
.L_166:
        /*03a8*/ 	.byte	0x04, 0x2f
        /*03aa*/ 	.short	(.L_168 - .L_167)
	.align		4
.L_167:
        /*03ac*/ 	.word	index@(_ZN5flash16flash_fwd_kernelI23Flash_fwd_kernel_traitsILi256ELi64ELi64ELi4ELb0ELb0EN7cutlass6half_tE19Flash_kernel_traitsILi256ELi64ELi64ELi4ES3_EELb0ELb0ELb1ELb0ELb0ELb0ELb0ELb0EEEvNS_16Flash_fwd_paramsE)
        /*03b0*/ 	.word	0x000000ff


	//----- nvinfo : EIATTR_FRAME_SIZE
	.align		4
.L_168:
        /*03b4*/ 	.byte	0x04, 0x11
        /*03b6*/ 	.short	(.L_170 - .L_169)
	.align		4
.L_169:
        /*03b8*/ 	.word	index@(_ZN5flash16flash_fwd_kernelI23Flash_fwd_kernel_traitsILi256ELi64ELi64ELi4ELb0ELb0EN7cutlass6half_tE19Flash_kernel_traitsILi256ELi64ELi64ELi4ES3_EELb0ELb0ELb1ELb0ELb0ELb0ELb0ELb0EEEvNS_16Flash_fwd_paramsE)
        /*03bc*/ 	.word	0x00000000


	//----- nvinfo : EIATTR_REGCOUNT
	.align		4
.L_170:
        /*03c0*/ 	.byte	0x04, 0x2f
        /*03c2*/ 	.short	(.L_172 - .L_171)
	.align		4
.L_171:
        /*03c4*/ 	.word	index@(_ZN5flash16flash_fwd_kernelI23Flash_fwd_kernel_traitsILi256ELi64ELi64ELi4ELb0ELb0EN7cutlass6half_tE19Flash_kernel_traitsILi256ELi64ELi64ELi4ES3_EELb0ELb0ELb1ELb0ELb0ELb1ELb0ELb0EEEvNS_16Flash_fwd_paramsE)
        /*03c8*/ 	.word	0x000000ff


	//----- nvinfo : EIATTR_FRAME_SIZE
	.align		4
.L_172:
        /*03cc*/ 	.byte	0x04, 0x11
        /*03ce*/ 	.short	(.L_174 - .L_173)
	.align		4
.L_173:
        /*03d0*/ 	.word	index@(_ZN5flash16flash_fwd_kernelI23Flash_fwd_kernel_traitsILi256ELi64ELi64ELi4ELb0ELb0EN7cutlass6half_tE19Flash_kernel_traitsILi256ELi64ELi64ELi4ES3_EELb0ELb0ELb1ELb0ELb0ELb1ELb0ELb0EEEvNS_16Flash_fwd_paramsE)
        /*03d4*/ 	.word	0x00000000


	//----- nvinfo : EIATTR_REGCOUNT
	.align		4
.L_174:
        /*03d8*/ 	.byte	0x04, 0x2f
        /*03da*/ 	.short	(.L_176 - .L_175)
	.align		4
.L_175:
        /*03dc*/ 	.word	index@(_ZN5flash16flash_fwd_kernelI23Flash_fwd_kernel_traitsILi256ELi64ELi64ELi4ELb0ELb0EN7cutlass6half_tE19Flash_kernel_traitsILi256ELi64ELi64ELi4ES3_EELb0ELb0ELb0ELb1ELb0ELb0ELb0ELb0EEEvNS_16Flash_fwd_paramsE)
        /*03e0*/ 	.word	0x000000f7


	//----- nvinfo : EIATTR_FRAME_SIZE
	.align		4
.L_176:
        /*03e4*/ 	.byte	0x04, 0x11
        /*03e6*/ 	.short	(.L_178 - .L_177)
	.align		4
.L_177:
        /*03e8*/ 	.word	index@(_ZN5flash16flash_fwd_kernelI23Flash_fwd_kernel_traitsILi256ELi64ELi64ELi4ELb0ELb0EN7cutlass6half_tE19Flash_kernel_traitsILi256ELi64ELi64ELi4ES3_EELb0ELb0ELb0ELb1ELb0ELb0ELb0ELb0EEEvNS_16Flash_fwd_paramsE)
        /*03ec*/ 	.word	0x00000000


	//----- nvinfo : EIATTR_REGCOUNT
	.align		4
.L_178:
        /*03f0*/ 	.byte	0x04, 0x2f
        /*03f2*/ 	.short	(.L_180 - .L_179)
	.align		4
.L_179:
        /*03f4*/ 	.word	index@(_ZN5flash16flash_fwd_kernelI23Flash_fwd_kernel_traitsILi256ELi64ELi64ELi4ELb0ELb0EN7cutlass6half_tE19Flash_kernel_traitsILi256ELi64ELi64ELi4ES3_EELb0ELb0ELb0ELb0ELb0ELb0ELb0ELb0EEEvNS_16Flash_fwd_paramsE)
        /*03f8*/ 	.word	0x000000f4


	//----- nvinfo : EIATTR_FRAME_SIZE
	.align		4
.L_180:
        /*03fc*/ 	.byte	0x04, 0x11
        /*03fe*/ 	.short	(.L_182 - .L_181)
	.align		4
.L_181:
        /*0400*/ 	.word	index@(_ZN5flash16flash_fwd_kernelI23Flash_fwd_kernel_traitsILi256ELi64ELi64ELi4ELb0ELb0EN7cutlass6half_tE19Flash_kernel_traitsILi256ELi64ELi64ELi4ES3_EELb0ELb0ELb0ELb0ELb0ELb0ELb0ELb0EEEvNS_16Flash_fwd_paramsE)
        /*0404*/ 	.word	0x00000000


	//----- nvinfo : EIATTR_REGCOUNT
	.align		4
.L_182:
        /*0408*/ 	.byte	0x04, 0x2f
        /*040a*/ 	.short	(.L_184 - .L_183)
	.align		4
.L_183:
        /*040c*/ 	.word	index@(_ZN5flash16flash_fwd_kernelI23Flash_fwd_kernel_traitsILi256ELi64ELi64ELi4ELb0ELb0EN7cutlass6half_tE19Flash_kernel_traitsILi256ELi64ELi64ELi4ES3_EELb0ELb0ELb0ELb0ELb0ELb1ELb0ELb0EEEvNS_16Flash_fwd_paramsE)
        /*0410*/ 	.word	0x000000e7


	//----- nvinfo : EIATTR_FRAME_SIZE
	.align		4
.L_184:
        /*0414*/ 	.byte	0x04, 0x11
        /*0416*/ 	.short	(.L_186 - .L_185)
	.align		4
.L_185:
        /*0418*/ 	.word	index@(_ZN5flash16flash_fwd_kernelI23Flash_fwd_kernel_traitsILi256ELi64ELi64ELi4ELb0ELb0EN7cutlass6half_tE19Flash_kernel_traitsILi256ELi64ELi64ELi4ES3_EELb0ELb0ELb0ELb0ELb0ELb1ELb0ELb0EEEvNS_16Flash_fwd_paramsE)
        /*041c*/ 	.word	0x00000000


	//----- nvinfo : EIATTR_MIN_STACK_SIZE
	.align		4
.L_186:
        /*0420*/ 	.byte	0x04, 0x12
        /*0422*/ 	.short	(.L_188 - .L_187)
	.align		4
.L_187:
        /*0424*/ 	.word	index@(_ZN5flash16flash_fwd_kernelI23Flash_fwd_kernel_traitsILi256ELi64ELi64ELi4ELb0ELb0EN7cutlass6half_tE19Flash_kernel_traitsILi256ELi64ELi64ELi4ES3_EELb0ELb0ELb0ELb0ELb0ELb1ELb0ELb0EEEvNS_16Flash_fwd_paramsE)
        /*0428*/ 	.word	0x00000000


	//----- nvinfo : EIATTR_MIN_STACK_SIZE
	.align		4
.L_188:
        /*042c*/ 	.byte	0x04, 0x12
        /*042e*/ 	.short	(.L_190 - .L_189)
	.align		4
.L_189:
        /*0430*/ 	.word	index@(_ZN5flash16flash_fwd_kernelI23Flash_fwd_kernel_traitsILi256ELi64ELi64ELi4ELb0ELb0EN7cutlass6half_tE19Flash_kernel_traitsILi256ELi64ELi64ELi4ES3_EELb0ELb0ELb0ELb0ELb0ELb0ELb0ELb0EEEvNS_16Flash_fwd_paramsE)
        /*0434*/ 	.word	0x00000000


	//----- nvinfo : EIATTR_MIN_STACK_SIZE
	.align		4
.L_190:
        /*0438*/ 	.byte	0x04, 0x12
        /*043a*/ 	.short	(.L_192 - .L_191)
	.align		4
.L_191:
        /*043c*/ 	.word	index@(_ZN5flash16flash_fwd_kernelI23Flash_fwd_kernel_traitsILi256ELi64ELi64ELi4ELb0ELb0EN7cutlass6half_tE19Flash_kernel_traitsILi256ELi64ELi64ELi4ES3_EELb0ELb0ELb0ELb1ELb0ELb0ELb0ELb0EEEvNS_16Flash_fwd_paramsE)
        /*0440*/ 	.word	0x00000000


	//----- nvinfo : EIATTR_MIN_STACK_SIZE
	.align		4
.L_192:
        /*0444*/ 	.byte	0x04, 0x12
        /*0446*/ 	.short	(.L_194 - .L_193)
	.align		4
.L_193:
        /*0448*/ 	.word	index@(_ZN5flash16flash_fwd_kernelI23Flash_fwd_kernel_traitsILi256ELi64ELi64ELi4ELb0ELb0EN7cutlass6half_tE19Flash_kernel_traitsILi256ELi64ELi64ELi4ES3_EELb0ELb0ELb1ELb0ELb0ELb1ELb0ELb0EEEvNS_16Flash_fwd_paramsE)
        /*044c*/ 	.word	0x00000000


	//----- nvinfo : EIATTR_MIN_STACK_SIZE
	.align		4
.L_194:
        /*0450*/ 	.byte	0x04, 0x12
        /*0452*/ 	.short	(.L_196 - .L_195)
	.align		4
.L_195:
        /*0454*/ 	.word	index@(_ZN5flash16flash_fwd_kernelI23Flash_fwd_kernel_traitsILi256ELi64ELi64ELi4ELb0ELb0EN7cutlass6half_tE19Flash_kernel_traitsILi256ELi64ELi64ELi4ES3_EELb0ELb0ELb1ELb0ELb0ELb0ELb0ELb0EEEvNS_16Flash_fwd_paramsE)
        /*0458*/ 	.word	0x00000000


	//----- nvinfo : EIATTR_MIN_STACK_SIZE
	.align		4
.L_196:
        /*045c*/ 	.byte	0x04, 0x12
        /*045e*/ 	.short	(.L_198 - .L_197)
	.align		4
.L_197:
        /*0460*/ 	.word	index@(_ZN5flash16flash_fwd_kernelI23Flash_fwd_kernel_traitsILi256ELi64ELi64ELi4ELb0ELb0EN7cutlass6half_tE19Flash_kernel_traitsILi256ELi64ELi64ELi4ES3_EELb0ELb0ELb1ELb1ELb0ELb0ELb0ELb0EEEvNS_16Flash_fwd_paramsE)
        /*0464*/ 	.word	0x00000000


	//----- nvinfo : EIATTR_MIN_STACK_SIZE
	.align		4
.L_198:
        /*0468*/ 	.byte	0x04, 0x12
        /*046a*/ 	.short	(.L_200 - .L_199)
	.align		4
.L_199:
        /*046c*/ 	.word	index@(_ZN5flash16flash_fwd_kernelI23Flash_fwd_kernel_traitsILi256ELi128ELi64ELi8ELb0ELb0EN7cutlass6half_tE19Flash_kernel_traitsILi256ELi128ELi64ELi8ES3_EELb0ELb0ELb0ELb0ELb0ELb1ELb0ELb0EEEvNS_16Flash_fwd_paramsE)
        /*0470*/ 	.word	0x00000000


	//----- nvinfo : EIATTR_MIN_STACK_SIZE
	.align		4
.L_200:
        /*0474*/ 	.byte	0x04, 0x12
        /*0476*/ 	.short	(.L_202 - .L_201)
	.align		4
.L_201:
        /*0478*/ 	.word	index@(_ZN5flash16flash_fwd_kernelI23Flash_fwd_kernel_traitsILi256ELi128ELi64ELi8ELb0ELb0EN7cutlass6half_tE19Flash_kernel_traitsILi256ELi128ELi64ELi8ES3_EELb0ELb0ELb0ELb0ELb0ELb0ELb0ELb0EEEvNS_16Flash_fwd_paramsE)
        /*047c*/ 	.word	0x00000000


	//----- nvinfo : EIATTR_MIN_STACK_SIZE
	.align		4
.L_202:
        /*0480*/ 	.byte	0x04, 0x12
        /*0482*/ 	.short	(.L_204 - .L_203)
	.align		4
.L_203:
        /*0484*/ 	.word	index@(_ZN5flash16flash_fwd_kernelI23Flash_fwd_kernel_traitsILi256ELi128ELi64ELi8ELb0ELb0EN7cutlass6half_tE19Flash_kernel_traitsILi256ELi128ELi64ELi8ES3_EELb0ELb0ELb0ELb1ELb0ELb0ELb0ELb0EEEvNS_16Flash_fwd_paramsE)
        /*0488*/ 	.word	0x00000000


	//----- nvinfo : EIATTR_MIN_STACK_SIZE
	.align		4
.L_204:
        /*048c*/ 	.byte	0x04, 0x12
        /*048e*/ 	.short	(.L_206 - .L_205)
	.align		4
.L_205:
        /*0490*/ 	.word	index@(_ZN5flash16flash_fwd_kernelI23Flash_fwd_kernel_traitsILi256ELi128ELi64ELi8ELb0ELb0EN7cutlass6half_tE19Flash_kernel_traitsILi256ELi128ELi64ELi8ES3_EELb0ELb0ELb1ELb0ELb0ELb1ELb0ELb0EEEvNS_16Flash_fwd_paramsE)
        /*0494*/ 	.word	0x00000000


	//----- nvinfo : EIATTR_MIN_STACK_SIZE
	.align		4
.L_206:
        /*0498*/ 	.byte	0x04, 0x12
        /*049a*/ 	.short	(.L_208 - .L_207)
	.align		4
.L_207:
        /*049c*/ 	.word	index@(_ZN5flash16flash_fwd_kernelI23Flash_fwd_kernel_traitsILi256ELi128ELi64ELi8ELb0ELb0EN7cutlass6half_tE19Flash_kernel_traitsILi256ELi128ELi64ELi8ES3_EELb0ELb0ELb1ELb0ELb0ELb0ELb0ELb0EEEvNS_16Flash_fwd_paramsE)
        /*04a0*/ 	.word	0x00000000


	//----- nvinfo : EIATTR_MIN_STACK_SIZE
	.align		4
.L_208:
        /*04a4*/ 	.byte	0x04, 0x12
        /*04a6*/ 	.short	(.L_210 - .L_209)
	.align		4
.L_209:
        /*04a8*/ 	.word	index@(_ZN5flash16flash_fwd_kernelI23Flash_fwd_kernel_traitsILi256ELi128ELi64ELi8ELb0ELb0EN7cutlass6half_tE19Flash_kernel_traitsILi256ELi128ELi64ELi8ES3_EELb0ELb0ELb1ELb1ELb0ELb0ELb0ELb0EEEvNS_16Flash_fwd_paramsE)
        /*04ac*/ 	.word	0x00000000


	//----- nvinfo : EIATTR_MIN_STACK_SIZE
	.align		4
.L_210:
        /*04b0*/ 	.byte	0x04, 0x12
        /*04b2*/ 	.short	(.L_212 - .L_211)
	.align		4
.L_211:
        /*04b4*/ 	.word	index@(_ZN5flash16flash_fwd_kernelI23Flash_fwd_kernel_traitsILi256ELi64ELi64ELi4ELb0ELb0EN7cutlass6half_tE19Flash_kernel_traitsILi256ELi64ELi64ELi4ES3_EELb1ELb0ELb0ELb0ELb0ELb0ELb0ELb0EEEvNS_16Flash_fwd_paramsE)
        /*04b8*/ 	.word	0x00000000


	//----- nvinfo : EIATTR_MIN_STACK_SIZE
	.align		4
.L_212:
        /*04bc*/ 	.byte	0x04, 0x12
        /*04be*/ 	.short	(.L_214 - .L_213)
	.align		4
.L_213:
        /*04c0*/ 	.word	index@(_ZN5flash16flash_fwd_kernelI23Flash_fwd_kernel_traitsILi256ELi64ELi64ELi4ELb0ELb0EN7cutlass6half_tE19Flash_kernel_traitsILi256ELi64ELi64ELi4ES3_EELb1ELb0ELb1ELb0ELb0ELb0ELb0ELb0EEEvNS_16Flash_fwd_paramsE)
        /*04c4*/ 	.word	0x00000000


	//----- nvinfo : EIATTR_MIN_STACK_SIZE
	.align		4
.L_214:
        /*04c8*/ 	.byte	0x04, 0x12
        /*04ca*/ 	.short	(.L_216 - .L_215)
	.align		4
.L_215:
        /*04cc*/ 	.word	index@(_ZN5flash16flash_fwd_kernelI23Flash_fwd_kernel_traitsILi256ELi64ELi64ELi4ELb0ELb0EN7cutlass6half_tE19Flash_kernel_traitsILi256ELi64ELi64ELi4ES3_EELb1ELb0ELb0ELb0ELb0ELb1ELb0ELb0EEEvNS_16Flash_fwd_paramsE)
        /*04d0*/ 	.word	0x00000000


	//----- nvinfo : EIATTR_MIN_STACK_SIZE
	.align		4
.L_216:
        /*04d4*/ 	.byte	0x04, 0x12
        /*04d6*/ 	.short	(.L_218 - .L_217)
	.align		4
.L_217:
        /*04d8*/ 	.word	index@(_ZN5flash16flash_fwd_kernelI23Flash_fwd_kernel_traitsILi256ELi64ELi64ELi4ELb0ELb0EN7cutlass6half_tE19Flash_kernel_traitsILi256ELi64ELi64ELi4ES3_EELb0ELb0ELb0ELb0ELb0ELb1ELb1ELb0EEEvNS_16Flash_fwd_paramsE)
        /*04dc*/ 	.word	0x00000000


	//----- nvinfo : EIATTR_MIN_STACK_SIZE
	.align		4
.L_218:
        /*04e0*/ 	.byte	0x04, 0x12
        /*04e2*/ 	.short	(.L_220 - .L_219)
	.align		4
.L_219:
        /*04e4*/ 	.word	index@(_ZN5flash16flash_fwd_kernelI23Flash_fwd_kernel_traitsILi256ELi64ELi64ELi4ELb0ELb0EN7cutlass6half_tE19Flash_kernel_traitsILi256ELi64ELi64ELi4ES3_EELb1ELb0ELb0ELb1ELb0ELb0ELb0ELb0EEEvNS_16Flash_fwd_paramsE)
        /*04e8*/ 	.word	0x00000000


	//----- nvinfo : EIATTR_MIN_STACK_SIZE
	.align		4
.L_220:
        /*04ec*/ 	.byte	0x04, 0x12
        /*04ee*/ 	.short	(.L_222 - .L_221)
	.align		4
.L_221:
        /*04f0*/ 	.word	index@(_ZN5flash16flash_fwd_kernelI23Flash_fwd_kernel_traitsILi256ELi64ELi64ELi4ELb0ELb0EN7cutlass6half_tE19Flash_kernel_traitsILi256ELi64ELi64ELi4ES3_EELb1ELb0ELb0ELb0ELb0ELb0ELb0ELb1EEEvNS_16Flash_fwd_paramsE)
        /*04f4*/ 	.word	0x00000050


	//----- nvinfo : EIATTR_MIN_STACK_SIZE
	.align		4
.L_222:
        /*04f8*/ 	.byte	0x04, 0x12
        /*04fa*/ 	.short	(.L_224 - .L_223)
	.align		4
.L_223:
        /*04fc*/ 	.word	index@(_ZN5flash16flash_fwd_kernelI23Flash_fwd_kernel_traitsILi256ELi64ELi64ELi4ELb0ELb0EN7cutlass6half_tE19Flash_kernel_traitsILi256ELi64ELi64ELi4ES3_EELb0ELb0ELb0ELb0ELb0ELb0ELb1ELb0EEEvNS_16Flash_fwd_paramsE)
        /*0500*/ 	.word	0x00000000


	//----- nvinfo : EIATTR_MIN_STACK_SIZE
	.align		4
.L_224:
        /*0504*/ 	.byte	0x04, 0x12
        /*0506*/ 	.short	(.L_226 - .L_225)
	.align		4
.L_225:
        /*0508*/ 	.word	index@(_ZN5flash16flash_fwd_kernelI23Flash_fwd_kernel_traitsILi256ELi64ELi64ELi4ELb0ELb0EN7cutlass6half_tE19Flash_kernel_traitsILi256ELi64ELi64ELi4ES3_EELb1ELb0ELb0ELb1ELb0ELb0ELb0ELb1EEEvNS_16Flash_fwd_paramsE)
        /*050c*/ 	.word	0x00000090


	//----- nvinfo : EIATTR_MIN_STACK_SIZE
	.align		4
.L_226:
        /*0510*/ 	.byte	0x04, 0x12
        /*0512*/ 	.short	(.L_228 - .L_227)
	.align		4
.L_227:
        /*0514*/ 	.word	index@(_ZN5flash16flash_fwd_kernelI23Flash_fwd_kernel_traitsILi256ELi64ELi64ELi4ELb0ELb0EN7cutlass6half_tE19Flash_kernel_traitsILi256ELi64ELi64ELi4ES3_EELb0ELb0ELb0ELb1ELb0ELb0ELb1ELb0EEEvNS_16Flash_fwd_paramsE)
        /*0518*/ 	.word	0x00000000


	//----- nvinfo : EIATTR_MIN_STACK_SIZE
	.align		4
.L_228:
        /*051c*/ 	.byte	0x04, 0x12
        /*051e*/ 	.short	(.L_230 - .L_229)
	.align		4
.L_229:
        /*0520*/ 	.word	index@(_ZN5flash16flash_fwd_kernelI23Flash_fwd_kernel_traitsILi256ELi64ELi64ELi4ELb0ELb0EN7cutlass6half_tE19Flash_kernel_traitsILi256ELi64ELi64ELi4ES3_EELb1ELb0ELb1ELb0ELb0ELb1ELb0ELb0EEEvNS_16Flash_fwd_paramsE)
        /*0524*/ 	.word	0x00000000


	//----- nvinfo : EIATTR_MIN_STACK_SIZE
	.align		4
.L_230:
        /*0528*/ 	.byte	0x04, 0x12
        /*052a*/ 	.short	(.L_232 - .L_231)
	.align		4
.L_231:
        /*052c*/ 	.word	index@(_ZN5flash16flash_fwd_kernelI23Flash_fwd_kernel_traitsILi256ELi64ELi64ELi4ELb0ELb0EN7cutlass6half_tE19Flash_kernel_traitsILi256ELi64ELi64ELi4ES3_EELb0ELb0ELb1ELb0ELb0ELb1ELb1ELb0EEEvNS_16Flash_fwd_paramsE)
        /*0530*/ 	.word	0x00000000


	//----- nvinfo : EIATTR_MIN_STACK_SIZE
	.align		4
.L_232:
        /*0534*/ 	.byte	0x04, 0x12
        /*0536*/ 	.short	(.L_234 - .L_233)
	.align		4
.L_233:
        /*0538*/ 	.word	index@(_ZN5flash16flash_fwd_kernelI23Flash_fwd_kernel_traitsILi256ELi64ELi64ELi4ELb0ELb0EN7cutlass6half_tE19Flash_kernel_traitsILi256ELi64ELi64ELi4ES3_EELb1ELb0ELb1ELb1ELb0ELb0ELb0ELb0EEEvNS_16Flash_fwd_paramsE)
        /*053c*/ 	.word	0x00000000


	//----- nvinfo : EIATTR_MIN_STACK_SIZE
	.align		4
.L_234:
        /*0540*/ 	.byte	0x04, 0x12
        /*0542*/ 	.short	(.L_236 - .L_235)
	.align		4
.L_235:
        /*0544*/ 	.word	index@(_ZN5flash16flash_fwd_kernelI23Flash_fwd_kernel_traitsILi256ELi64ELi64ELi4ELb0ELb0EN7cutlass6half_tE19Flash_kernel_traitsILi256ELi64ELi64ELi4ES3_EELb1ELb0ELb1ELb0ELb0ELb0ELb0ELb1EEEvNS_16Flash_fwd_paramsE)
        /*0548*/ 	.word	0x00000148


	//----- nvinfo : EIATTR_MIN_STACK_SIZE
	.align		4
.L_236:
        /*054c*/ 	.byte	0x04, 0x12
        /*054e*/ 	.short	(.L_238 - .L_237)
	.align		4
.L_237:
        /*0550*/ 	.word	index@(_ZN5flash16flash_fwd_kernelI23Flash_fwd_kernel_traitsILi256ELi64ELi64ELi4ELb0ELb0EN7cutlass6half_tE19Flash_kernel_traitsILi256ELi64ELi64ELi4ES3_EELb0ELb0ELb1ELb0ELb0ELb0ELb1ELb0EEEvNS_16Flash_fwd_paramsE)
        /*0554*/ 	.word	0x00000000


	//----- nvinfo : EIATTR_MIN_STACK_SIZE
	.align		4
.L_238:
        /*0558*/ 	.byte	0x04, 0x12
        /*055a*/ 	.short	(.L_240 - .L_239)
	.align		4
.L_239:
        /*055c*/ 	.word	index@(_ZN5flash16flash_fwd_kernelI23Flash_fwd_kernel_traitsILi256ELi64ELi64ELi4ELb0ELb0EN7cutlass6half_tE19Flash_kernel_traitsILi256ELi64ELi64ELi4ES3_EELb1ELb0ELb1ELb1ELb0ELb0ELb0ELb1EEEvNS_16Flash_fwd_paramsE)
        /*0560*/ 	.word	0x00000108


	//----- nvinfo : EIATTR_MIN_STACK_SIZE
	.align		4
.L_240:
        /*0564*/ 	.byte	0x04, 0x12
        /*0566*/ 	.short	(.L_242 - .L_241)
	.align		4
.L_241:
        /*0568*/ 	.word	index@(_ZN5flash16flash_fwd_kernelI23Flash_fwd_kernel_traitsILi256ELi64ELi64ELi4ELb0ELb0EN7cutlass6half_tE19Flash_kernel_traitsILi256ELi64ELi64ELi4ES3_EELb0ELb0ELb1ELb1ELb0ELb0ELb1ELb0EEEvNS_16Flash_fwd_paramsE)
        /*056c*/ 	.word	0x00000000


	//----- nvinfo : EIATTR_MIN_STACK_SIZE
	.align		4
.L_242:
        /*0570*/ 	.byte	0x04, 0x12
        /*0572*/ 	.short	(.L_244 - .L_243)
	.align		4
.L_243:
        /*0574*/ 	.word	index@(_ZN5flash16flash_fwd_kernelI23Flash_fwd_kernel_traitsILi256ELi128ELi64ELi8ELb0ELb0EN7cutlass6half_tE19Flash_kernel_traitsILi256ELi128ELi64ELi8ES3_EELb1ELb0ELb0ELb0ELb0ELb0ELb0ELb0EEEvNS_16Flash_fwd_paramsE)
        /*0578*/ 	.word	0x00000000


	//----- nvinfo : EIATTR_MIN_STACK_SIZE
	.align		4
.L_244:
        /*057c*/ 	.byte	0x04, 0x12
        /*057e*/ 	.short	(.L_246 - .L_245)
	.align		4
.L_245:
        /*0580*/ 	.word	index@(_ZN5flash16flash_fwd_kernelI23Flash_fwd_kernel_traitsILi256ELi128ELi64ELi8ELb0ELb0EN7cutlass6half_tE19Flash_kernel_traitsILi256ELi128ELi64ELi8ES3_EELb1ELb0ELb1ELb0ELb0ELb0ELb0ELb0EEEvNS_16Flash_fwd_paramsE)
        /*0584*/ 	.word	0x00000000


	//----- nvinfo : EIATTR_MIN_STACK_SIZE
	.align		4
.L_246:
        /*0588*/ 	.byte	0x04, 0x12
        /*058a*/ 	.short	(.L_248 - .L_247)
	.align		4
.L_247:
        /*058c*/ 	.word	index@(_ZN5flash16flash_fwd_kernelI23Flash_fwd_kernel_traitsILi256ELi128ELi64ELi8ELb0ELb0EN7cutlass6half_tE19Flash_kernel_traitsILi256ELi128ELi64ELi8ES3_EELb1ELb0ELb0ELb0ELb0ELb1ELb0ELb0EEEvNS_16Flash_fwd_paramsE)
        /*0590*/ 	.word	0x00000000


	//----- nvinfo : EIATTR_MIN_STACK_SIZE
	.align		4
.L_248:
        /*0594*/ 	.byte	0x04, 0x12
        /*0596*/ 	.short	(.L_250 - .L_249)
	.align		4
.L_249:
        /*0598*/ 	.word	index@(_ZN5flash16flash_fwd_kernelI23Flash_fwd_kernel_traitsILi256ELi128ELi64ELi8ELb0ELb0EN7cutlass6half_tE19Flash_kernel_traitsILi256ELi128ELi64ELi8ES3_EELb0ELb0ELb0ELb0ELb0ELb1ELb1ELb0EEEvNS_16Flash_fwd_paramsE)
        /*059c*/ 	.word	0x00000000


	//----- nvinfo : EIATTR_MIN_STACK_SIZE
	.align		4
.L_250:
        /*05a0*/ 	.byte	0x04, 0x12
        /*05a2*/ 	.short	(.L_252 - .L_251)
	.align		4
.L_251:
        /*05a4*/ 	.word	index@(_ZN5flash16flash_fwd_kernelI23Flash_fwd_kernel_traitsILi256ELi128ELi64ELi8ELb0ELb0EN7cutlass6half_tE19Flash_kernel_traitsILi256ELi128ELi64ELi8ES3_EELb1ELb0ELb0ELb1ELb0ELb0ELb0ELb0EEEvNS_16Flash_fwd_paramsE)
        /*05a8*/ 	.word	0x00000000


	//----- nvinfo : EIATTR_MIN_STACK_SIZE
	.align		4
.L_252:
        /*05ac*/ 	.byte	0x04, 0x12
        /*05ae*/ 	.short	(.L_254 - .L_253)
	.align		4
.L_253:
        /*05b0*/ 	.word	index@(_ZN5flash16flash_fwd_kernelI23Flash_fwd_kernel_traitsILi256ELi128ELi64ELi8ELb0ELb0EN7cutlass6half_tE19Flash_kernel_traitsILi256ELi128ELi64ELi8ES3_EELb1ELb0ELb0ELb0ELb0ELb0ELb0ELb1EEEvNS_16Flash_fwd_paramsE)
        /*05b4*/ 	.word	0x000000e8


	//----- nvinfo : EIATTR_MIN_STACK_SIZE
	.align		4
.L_254:
        /*05b8*/ 	.byte	0x04, 0x12
        /*05ba*/ 	.short	(.L_256 - .L_255)
	.align		4
.L_255:
        /*05bc*/ 	.word	index@(_ZN5flash16flash_fwd_kernelI23Flash_fwd_kernel_traitsILi256ELi128ELi64ELi8ELb0ELb0EN7cutlass6half_tE19Flash_kernel_traitsILi256ELi128ELi64ELi8ES3_EELb0ELb0ELb0ELb0ELb0ELb0ELb1ELb0EEEvNS_16Flash_fwd_paramsE)
        /*05c0*/ 	.word	0x00000000


	//----- nvinfo : EIATTR_MIN_STACK_SIZE
	.align		4
.L_256:
        /*05c4*/ 	.byte	0x04, 0x12
        /*05c6*/ 	.short	(.L_258 - .L_257)
	.align		4
.L_257:
        /*05c8*/ 	.word	index@(_ZN5flash16flash_fwd_kernelI23Flash_fwd_kernel_traitsILi256ELi128ELi64ELi8ELb0ELb0EN7cutlass6half_tE19Flash_kernel_traitsILi256ELi128ELi64ELi8ES3_EELb1ELb0ELb0ELb1ELb0ELb0ELb0ELb1EEEvNS_16Flash_fwd_paramsE)
        /*05cc*/ 	.word	0x00000080


	//----- nvinfo : EIATTR_MIN_STACK_SIZE
	.align		4
.L_258:
        /*05d0*/ 	.byte	0x04, 0x12
        /*05d2*/ 	.short	(.L_260 - .L_259)
	.align		4
.L_259:
        /*05d4*/ 	.word	index@(_ZN5flash16flash_fwd_kernelI23Flash_fwd_kernel_traitsILi256ELi128ELi64ELi8ELb0ELb0EN7cutlass6half_tE19Flash_kernel_traitsILi256ELi128ELi64ELi8ES3_EELb0ELb0ELb0ELb1ELb0ELb0ELb1ELb0EEEvNS_16Flash_fwd_paramsE)
        /*05d8*/ 	.word	0x00000000


	//----- nvinfo : EIATTR_MIN_STACK_SIZE
	.align		4
.L_260:
        /*05dc*/ 	.byte	0x04, 0x12
        /*05de*/ 	.short	(.L_262 - .L_261)
	.align		4
.L_261:
        /*05e0*/ 	.word	index@(_ZN5flash16flash_fwd_kernelI23Flash_fwd_kernel_traitsILi256ELi128ELi64ELi8ELb0ELb0EN7cutlass6half_tE19Flash_kernel_traitsILi256ELi128ELi64ELi8ES3_EELb1ELb0ELb1ELb0ELb0ELb1ELb0ELb0EEEvNS_16Flash_fwd_paramsE)
        /*05e4*/ 	.word	0x00000000


	//----- nvinfo : EIATTR_MIN_STACK_SIZE
	.align		4
.L_262:
        /*05e8*/ 	.byte	0x04, 0x12
        /*05ea*/ 	.short	(.L_264 - .L_263)
	.align		4
.L_263:
        /*05ec*/ 	.word	index@(_ZN5flash16flash_fwd_kernelI23Flash_fwd_kernel_traitsILi256ELi128ELi64ELi8ELb0ELb0EN7cutlass6half_tE19Flash_kernel_traitsILi256ELi128ELi64ELi8ES3_EELb0ELb0ELb1ELb0ELb0ELb1ELb1ELb0EEEvNS_16Flash_fwd_paramsE)
        /*05f0*/ 	.word	0x00000000


	//----- nvinfo : EIATTR_MIN_STACK_SIZE
	.align		4
.L_264:
        /*05f4*/ 	.byte	0x04, 0x12
        /*05f6*/ 	.short	(.L_266 - .L_265)
	.align		4
.L_265:
        /*05f8*/ 	.word	index@(_ZN5flash16flash_fwd_kernelI23Flash_fwd_kernel_traitsILi256ELi128ELi64ELi8ELb0ELb0EN7cutlass6half_tE19Flash_kernel_traitsILi256ELi128ELi64ELi8ES3_EELb1ELb0ELb1ELb1ELb0ELb0ELb0ELb0EEEvNS_16Flash_fwd_paramsE)
        /*05fc*/ 	.word	0x00000000


	//----- nvinfo : EIATTR_MIN_STACK_SIZE
	.align		4
.L_266:
        /*0600*/ 	.byte	0x04, 0x12
        /*0602*/ 	.short	(.L_268 - .L_267)
	.align		4
.L_267:
        /*0604*/ 	.word	index@(_ZN5flash16flash_fwd_kernelI23Flash_fwd_kernel_traitsILi256ELi128ELi64ELi8ELb0ELb0EN7cutlass6half_tE19Flash_kernel_traitsILi256ELi128ELi64ELi8ES3_EELb1ELb0ELb1ELb0ELb0ELb0ELb0ELb1EEEvNS_16Flash_fwd_paramsE)
        /*0608*/ 	.word	0x00000050


	//----- nvinfo : EIATTR_MIN_STACK_SIZE
	.align		4
.L_268:
        /*060c*/ 	.byte	0x04, 0x12
        /*060e*/ 	.short	(.L_270 - .L_269)
	.align		4
.L_269:
        /*0610*/ 	.word	index@(_ZN5flash16flash_fwd_kernelI23Flash_fwd_kernel_traitsILi256ELi128ELi64ELi8ELb0ELb0EN7cutlass6half_tE19Flash_kernel_traitsILi256ELi128ELi64ELi8ES3_EELb0ELb0ELb1ELb0ELb0ELb0ELb1ELb0EEEvNS_16Flash_fwd_paramsE)
        /*0614*/ 	.word	0x00000000


	//----- nvinfo : EIATTR_MIN_STACK_SIZE
	.align		4
.L_270:
        /*0618*/ 	.byte	0x04, 0x12
        /*061a*/ 	.short	(.L_272 - .L_271)
	.align		4
.L_271:
        /*061c*/ 	.word	index@(_ZN5flash16flash_fwd_kernelI23Flash_fwd_kernel_traitsILi256ELi128ELi64ELi8ELb0ELb0EN7cutlass6half_tE19Flash_kernel_traitsILi256ELi128ELi64ELi8ES3_EELb1ELb0ELb1ELb1ELb0ELb0ELb0ELb1EEEvNS_16Flash_fwd_paramsE)
        /*0620*/ 	.word	0x00000050


	//----- nvinfo : EIATTR_MIN_STACK_SIZE
	.align		4
.L_272:
        /*0624*/ 	.byte	0x04, 0x12
        /*0626*/ 	.short	(.L_274 - .L_273)
	.align		4
.L_273:
        /*0628*/ 	.word	index@(_ZN5flash16flash_fwd_kernelI23Flash_fwd_kernel_traitsILi256ELi128ELi64ELi8ELb0ELb0EN7cutlass6half_tE19Flash_kernel_traitsILi256ELi128ELi64ELi8ES3_EELb0ELb0ELb1ELb1ELb0ELb0ELb1ELb0EEEvNS_16Flash_fwd_paramsE)
        /*062c*/ 	.word	0x00000000
.L_274:


//--------------------- .nv.compat                --------------------------
	.section	.nv.compat,"",@"SHT_CUDA_COMPAT_INFO"
	.align	4
        /*0000*/ 	.byte	0x02, 0x09, 0x01, 0x00, 0x02, 0x02, 0x01, 0x00, 0x02, 0x05, 0x05, 0x00, 0x03, 0x07, 0x01, 0x01
        /*0010*/ 	.byte	0x02, 0x03, 0x00, 0x00, 0x02, 0x06, 0x01, 0x00, 0x04, 0x0b, 0x08, 0x00, 0x01, 0x00, 0x00, 0x00
        /*0020*/ 	.byte	0x00, 0x00, 0x00, 0x00


//--------------------- .nv.info._ZN5flash16flash_fwd_kernelI23Flash_fwd_kernel_traitsILi256ELi64ELi64ELi4ELb0ELb0EN7cutlass6half_tE19Flash_kernel_traitsILi256ELi64ELi64ELi4ES3_EELb0ELb0ELb0ELb0ELb0ELb1ELb0ELb0EEEvNS_16Flash_fwd_paramsE --------------------------
	.section	.nv.info._ZN5flash16flash_fwd_kernelI23Flash_fwd_kernel_traitsILi256ELi64ELi64ELi4ELb0ELb0EN7cutlass6half_tE19Flash_kernel_traitsILi256ELi64ELi64ELi4ES3_EELb0ELb0ELb0ELb0ELb0ELb1ELb0ELb0EEEvNS_16Flash_fwd_paramsE,"",@"SHT_CUDA_INFO"
	.sectionflags	@""
	.align	4


	//----- nvinfo : EIATTR_CUDA_API_VERSION
	.align		4
        /*0000*/ 	.byte	0x04, 0x37
        /*0002*/ 	.short	(.L_276 - .L_275)
.L_275:
        /*0004*/ 	.word	0x00000082


	//----- nvinfo : EIATTR_KPARAM_INFO
	.align		4
.L_276:
        /*0008*/ 	.byte	0x04, 0x17
        /*000a*/ 	.short	(.L_278 - .L_277)
.L_277:
        /*000c*/ 	.word	0x00000000
        /*0010*/ 	.short	0x0000
        /*0012*/ 	.short	0x0000
        /*0014*/ 	.byte	0x00, 0xf0, 0x41, 0x07


	//----- nvinfo : EIATTR_SPARSE_MMA_MASK
	.align		4
.L_278:
        /*0018*/ 	.byte	0x03, 0x50
        /*001a*/ 	.short	0x0000


	//----- nvinfo : EIATTR_MAXREG_COUNT
	.align		4
        /*001c*/ 	.byte	0x03, 0x1b
        /*001e*/ 	.short	0x00ff


	//----- nvinfo : EIATTR_NUM_BARRIERS
	.align		4
        /*0020*/ 	.byte	0x02, 0x4c
        /*0022*/ 	.byte	0x01
	.zero		1


	//----- nvinfo : EIATTR_MERCURY_ISA_VERSION
	.align		4
        /*0024*/ 	.byte	0x03, 0x5f
        /*0026*/ 	.short	0x0101


	//----- nvinfo : EIATTR_INT_WARP_WIDE_INSTR_OFFSETS
	.align		4
        /*0028*/ 	.byte	0x04, 0x31
        /*002a*/ 	.short	(.L_280 - .L_279)


	//   ....[0]....
.L_279:
        /*002c*/ 	.word	0x00001ac0


	//   ....[1]....
        /*0030*/ 	.word	0x00001b80


	//   ....[2]....
        /*0034*/ 	.word	0x00002140


	//----- nvinfo : EIATTR_COOP_GROUP_MASK_REGIDS
	.align		4
.L_280:
        /*0038*/ 	.byte	0x04, 0x29
        /*003a*/ 	.short	(.L_282 - .L_281)


	//   ....[0]....
.L_281:
        /*003c*/ 	.word	0xffffffff


	//   ....[1]....
        /*0040*/ 	.word	0xffffffff


	//   ....[2]....
        /*0044*/ 	.word	0xffffffff


	//   ....[3]....
        /*0048*/ 	.word	0xffffffff


	//   ....[4]....
        /*004c*/ 	.word	0xffffffff


	//   ....[5]....
        /*0050*/ 	.word	0xffffffff


	//   ....[6]....
        /*0054*/ 	.word	0xffffffff


	//   ....[7]....
        /*0058*/ 	.word	0xffffffff


	//   ....[8]....
        /*005c*/ 	.word	0xffffffff


	//   ....[9]....
        /*0060*/ 	.word	0xffffffff


	//   ....[10]....
        /*0064*/ 	.word	0xffffffff


	//   ....[11]....
        /*0068*/ 	.word	0xffffffff


	//----- nvinfo : EIATTR_COOP_GROUP_INSTR_OFFSETS
	.align		4
.L_282:
        /*006c*/ 	.byte	0x04, 0x28
        /*006e*/ 	.short	(.L_284 - .L_283)


	//   ....[0]....
.L_283:
        /*0070*/ 	.word	0x00003d10


	//   ....[1]....
        /*0074*/ 	.word	0x00003d50


	//   ....[2]....
        /*0078*/ 	.word	0x00003de0


	//   ....[3]....
        /*007c*/ 	.word	0x00003e10


	//   ....[4]....
        /*0080*/ 	.word	0x000067f0


	//   ....[5]....
        /*0084*/ 	.word	0x00006820


	//   ....[6]....
        /*0088*/ 	.word	0x00006880


	//   ....[7]....
        /*008c*/ 	.word	0x00006890


	//   ....[8]....
        /*0090*/ 	.word	0x000084f0


	//   ....[9]....
        /*0094*/ 	.word	0x00008530


	//   ....[10]....
        /*0098*/ 	.word	0x00008600


	//   ....[11]....
        /*009c*/ 	.word	0x00008620


	//----- nvinfo : EIATTR_VRC_CTA_INIT_COUNT
	.align		4
.L_284:
        /*00a0*/ 	.byte	0x02, 0x4a
	.zero		1
	.zero		1


	//----- nvinfo : EIATTR_EXIT_INSTR_OFFSETS
	.align		4
        /*00a4*/ 	.byte	0x04, 0x1c
        /*00a6*/ 	.short	(.L_286 - .L_285)


	//   ....[0]....
.L_285:
        /*00a8*/ 	.word	0x000004f0


	//   ....[1]....
        /*00ac*/ 	.word	0x00001010


	//   ....[2]....
        /*00b0*/ 	.word	0x000010a0


	//   ....[3]....
        /*00b4*/ 	.word	0x0000a260


	//   ....[4]....
        /*00b8*/ 	.word	0x0000a370


	//----- nvinfo : EIATTR_CRS_STACK_SIZE
	.align		4
.L_286:
        /*00bc*/ 	.byte	0x04, 0x1e
        /*00be*/ 	.short	(.L_288 - .L_287)
.L_287:
        /*00c0*/ 	.word	0x00000000


	//----- nvinfo : EIATTR_CBANK_PARAM_SIZE
	.align		4
.L_288:
        /*00c4*/ 	.byte	0x03, 0x19
        /*00c6*/ 	.short	0x01d0


	//----- nvinfo : EIATTR_PARAM_CBANK
	.align		4
        /*00c8*/ 	.byte	0x04, 0x0a
        /*00ca*/ 	.short	(.L_290 - .L_289)
	.align		4
.L_289:
        /*00cc*/ 	.word	index@(.nv.constant0._ZN5flash16flash_fwd_kernelI23Flash_fwd_kernel_traitsILi256ELi64ELi64ELi4ELb0ELb0EN7cutlass6half_tE19Flash_kernel_traitsILi256ELi64ELi64ELi4ES3_EELb0ELb0ELb0ELb0ELb0ELb1ELb0ELb0EEEvNS_16Flash_fwd_paramsE)
        /*00d0*/ 	.short	0x0380
        /*00d2*/ 	.short	0x01d0


	//----- nvinfo : EIATTR_SW_WAR
	.align		4
.L_290:
        /*00d4*/ 	.byte	0x04, 0x36
        /*00d6*/ 	.short	(.L_292 - .L_291)
.L_291:
        /*00d8*/ 	.word	0x00000008
.L_292:


//--------------------- .nv.info._ZN5flash16flash_fwd_kernelI23Flash_fwd_kernel_traitsILi256ELi64ELi64ELi4ELb0ELb0EN7cutlass6half_tE19Flash_kernel_traitsILi256ELi64ELi64ELi4ES3_EELb0ELb0ELb0ELb0ELb0ELb0ELb0ELb0EEEvNS_16Flash_fwd_paramsE --------------------------
	.section	.nv.info._ZN5flash16flash_fwd_kernelI23Flash_fwd_kernel_traitsILi256ELi64ELi64ELi4ELb0ELb0EN7cutlass6half_tE19Flash_kernel_traitsILi256ELi64ELi64ELi4ES3_EELb0ELb0ELb0ELb0ELb0ELb0ELb0ELb0EEEvNS_16Flash_fwd_paramsE,"",@"SHT_CUDA_INFO"
	.sectionflags	@""
	.align	4


	//----- nvinfo : EIATTR_CUDA_API_VERSION
	.align		4
        /*0000*/ 	.byte	0x04, 0x37
        /*0002*/ 	.short	(.L_294 - .L_293)
.L_293:
        /*0004*/ 	.word	0x00000082


	//----- nvinfo : EIATTR_KPARAM_INFO
	.align		4
.L_294:
        /*0008*/ 	.byte	0x04, 0x17
        /*000a*/ 	.short	(.L_296 - .L_295)
.L_295:
        /*000c*/ 	.word	0x00000000
        /*0010*/ 	.short	0x0000
        /*0012*/ 	.short	0x0000
        /*0014*/ 	.byte	0x00, 0xf0, 0x41, 0x07


	//----- nvinfo : EIATTR_SPARSE_MMA_MASK
	.align		4
.L_296:
        /*0018*/ 	.byte	0x03, 0x50
        /*001a*/ 	.short	0x0000


	//----- nvinfo : EIATTR_MAXREG_COUNT
	.align		4
        /*001c*/ 	.byte	0x03, 0x1b
        /*001e*/ 	.short	0x00ff


	//----- nvinfo : EIATTR_NUM_BARRIERS
	.align		4
        /*0020*/ 	.byte	0x02, 0x4c
        /*0022*/ 	.byte	0x01
	.zero		1


	//----- nvinfo : EIATTR_MERCURY_ISA_VERSION
	.align		4
        /*0024*/ 	.byte	0x03, 0x5f
        /*0026*/ 	.short	0x0101


	//----- nvinfo : EIATTR_COOP_GROUP_MASK_REGIDS
	.align		4
        /*0028*/ 	.byte	0x04, 0x29
        /*002a*/ 	.short	(.L_298 - .L_297)


	//   ....[0]....
.L_297:
        /*002c*/ 	.word	0xffffffff


	//   ....[1]....
        /*0030*/ 	.word	0xffffffff


	//   ....[2]....
        /*0034*/ 	.word	0xffffffff


	//   ....[3]....
        /*0038*/ 	.word	0xffffffff


	//   ....[4]....
        /*003c*/ 	.word	0xffffffff


	//   ....[5]....
        /*0040*/ 	.word	0xffffffff


	//   ....[6]....
        /*0044*/ 	.word	0xffffffff


	//   ....[7]....
        /*0048*/ 	.word	0xffffffff


	//   ....[8]....
        /*004c*/ 	.word	0xffffffff


	//   ....[9]....
        /*0050*/ 	.word	0xffffffff


	//   ....[10]....
        /*0054*/ 	.word	0xffffffff


	//   ....[11]....
        /*0058*/ 	.word	0xffffffff


	//----- nvinfo : EIATTR_COOP_GROUP_INSTR_OFFSETS
	.align		4
.L_298:
        /*005c*/ 	.byte	0x04, 0x28
        /*005e*/ 	.short	(.L_300 - .L_299)


	//   ....[0]....
.L_299:
        /*0060*/ 	.word	0x00005340


	//   ....[1]....
        /*0064*/ 	.word	0x00005410


	//   ....[2]....
        /*0068*/ 	.word	0x00005440


	//   ....[3]....
        /*006c*/ 	.word	0x000054a0


	//   ....[4]....
        /*0070*/ 	.word	0x00008660


	//   ....[5]....
        /*0074*/ 	.word	0x00008690


	//   ....[6]....
        /*0078*/ 	.word	0x000086f0


	//   ....[7]....
        /*007c*/ 	.word	0x00008700


	//   ....[8]....
        /*0080*/ 	.word	0x0000a340


	//   ....[9]....
        /*0084*/ 	.word	0x0000a380


	//   ....[10]....
        /*0088*/ 	.word	0x0000a440


	//   ....[11]....
        /*008c*/ 	.word	0x0000a470


	//----- nvinfo : EIATTR_VRC_CTA_INIT_COUNT
	.align		4
.L_300:
        /*0090*/ 	.byte	0x02, 0x4a
	.zero		1
	.zero		1


	//----- nvinfo : EIATTR_EXIT_INSTR_OFFSETS
	.align		4
        /*0094*/ 	.byte	0x04, 0x1c
        /*0096*/ 	.short	(.L_302 - .L_301)


	//   ....[0]....
.L_301:
        /*0098*/ 	.word	0x000004f0


	//   ....[1]....
        /*009c*/ 	.word	0x00001180


	//   ....[2]....
        /*00a0*/ 	.word	0x00001210


	//   ....[3]....
        /*00a4*/ 	.word	0x0000c0f0


	//   ....[4]....
        /*00a8*/ 	.word	0x0000c250


	//   ....[5]....
        /*00ac*/ 	.word	0x0000c270


	//----- nvinfo : EIATTR_CRS_STACK_SIZE
	.align		4
.L_302:
        /*00b0*/ 	.byte	0x04, 0x1e
        /*00b2*/ 	.short	(.L_304 - .L_303)
.L_303:
        /*00b4*/ 	.word	0x00000000


	//----- nvinfo : EIATTR_CBANK_PARAM_SIZE
	.align		4
.L_304:
        /*00b8*/ 	.byte	0x03, 0x19
        /*00ba*/ 	.short	0x01d0


	//----- nvinfo : EIATTR_PARAM_CBANK
	.align		4
        /*00bc*/ 	.byte	0x04, 0x0a
        /*00be*/ 	.short	(.L_306 - .L_305)
	.align		4
.L_305:
        /*00c0*/ 	.word	index@(.nv.constant0._ZN5flash16flash_fwd_kernelI23Flash_fwd_kernel_traitsILi256ELi64ELi64ELi4ELb0ELb0EN7cutlass6half_tE19Flash_kernel_traitsILi256ELi64ELi64ELi4ES3_EELb0ELb0ELb0ELb0ELb0ELb0ELb0ELb0EEEvNS_16Flash_fwd_paramsE)
        /*00c4*/ 	.short	0x0380
        /*00c6*/ 	.short	0x01d0


	//----- nvinfo : EIATTR_SW_WAR
	.align		4
.L_306:
        /*00c8*/ 	.byte	0x04, 0x36
        /*00ca*/ 	.short	(.L_308 - .L_307)
.L_307:
        /*00cc*/ 	.word	0x00000008
.L_308:


//--------------------- .nv.info._ZN5flash16flash_fwd_kernelI23Flash_fwd_kernel_traitsILi256ELi64ELi64ELi4ELb0ELb0EN7cutlass6half_tE19Flash_kernel_traitsILi256ELi64ELi64ELi4ES3_EELb0ELb0ELb0ELb1ELb0ELb0ELb0ELb0EEEvNS_16Flash_fwd_paramsE --------------------------
	.section	.nv.info._ZN5flash16flash_fwd_kernelI23Flash_fwd_kernel_traitsILi256ELi64ELi64ELi4ELb0ELb0EN7cutlass6half_tE19Flash_kernel_traitsILi256ELi64ELi64ELi4ES3_EELb0ELb0ELb0ELb1ELb0ELb0ELb0ELb0EEEvNS_16Flash_fwd_paramsE,"",@"SHT_CUDA_INFO"
	.sectionflags	@""
	.align	4


	//----- nvinfo : EIATTR_CUDA_API_VERSION
	.align		4
        /*0000*/ 	.byte	0x04, 0x37
        /*0002*/ 	.short	(.L_310 - .L_309)
.L_309:
        /*0004*/ 	.word	0x00000082


	//----- nvinfo : EIATTR_KPARAM_INFO
	.align		4
.L_310:
        /*0008*/ 	.byte	0x04, 0x17
        /*000a*/ 	.short	(.L_312 - .L_311)
.L_311:
        /*000c*/ 	.word	0x00000000
        /*0010*/ 	.short	0x0000
        /*0012*/ 	.short	0x0000
        /*0014*/ 	.byte	0x00, 0xf0, 0x41, 0x07


	//----- nvinfo : EIATTR_SPARSE_MMA_MASK
	.align		4
.L_312:
        /*0018*/ 	.byte	0x03, 0x50
        /*001a*/ 	.short	0x0000


	//----- nvinfo : EIATTR_MAXREG_COUNT
	.align		4
        /*001c*/ 	.byte	0x03, 0x1b
        /*001e*/ 	.short	0x00ff


	//----- nvinfo : EIATTR_NUM_BARRIERS
	.align		4
        /*0020*/ 	.byte	0x02, 0x4c
        /*0022*/ 	.byte	0x01
	.zero		1


	//----- nvinfo : EIATTR_MERCURY_ISA_VERSION
	.align		4
        /*0024*/ 	.byte	0x03, 0x5f
        /*0026*/ 	.short	0x0101


	//----- nvinfo : EIATTR_COOP_GROUP_MASK_REGIDS
	.align		4
        /*0028*/ 	.byte	0x04, 0x29
        /*002a*/ 	.short	(.L_314 - .L_313)


	//   ....[0]....
.L_313:
        /*002c*/ 	.word	0xffffffff


	//   ....[1]....
        /*0030*/ 	.word	0xffffffff


	//   ....[2]....
        /*0034*/ 	.word	0xffffffff


	//   ....[3]....
        /*0038*/ 	.word	0xffffffff


	//   ....[4]....
        /*003c*/ 	.word	0xffffffff


	//   ....[5]....
        /*0040*/ 	.word	0xffffffff


	//   ....[6]....
        /*0044*/ 	.word	0xffffffff


	//   ....[7]....
        /*0048*/ 	.word	0xffffffff


	//   ....[8]....
        /*004c*/ 	.word	0xffffffff


	//   ....[9]....
        /*0050*/ 	.word	0xffffffff


	//   ....[10]....
        /*0054*/ 	.word	0xffffffff


	//   ....[11]....
        /*0058*/ 	.word	0xffffffff


	//----- nvinfo : EIATTR_COOP_GROUP_INSTR_OFFSETS
	.align		4
.L_314:
        /*005c*/ 	.byte	0x04, 0x28
        /*005e*/ 	.short	(.L_316 - .L_315)


	//   ....[0]....
.L_315:
        /*0060*/ 	.word	0x00005c90


	//   ....[1]....
        /*0064*/ 	.word	0x00005d80


	//   ....[2]....
        /*0068*/ 	.word	0x00005d90


	//   ....[3]....
        /*006c*/ 	.word	0x00005e10


	//   ....[4]....
        /*0070*/ 	.word	0x00009890


	//   ....[5]....
        /*0074*/ 	.word	0x000098c0


	//   ....[6]....
        /*0078*/ 	.word	0x00009920


	//   ....[7]....
        /*007c*/ 	.word	0x00009930


	//   ....[8]....
        /*0080*/ 	.word	0x0000b570


	//   ....[9]....
        /*0084*/ 	.word	0x0000b5b0


	//   ....[10]....
        /*0088*/ 	.word	0x0000b680


	//   ....[11]....
        /*008c*/ 	.word	0x0000b6a0


	//----- nvinfo : EIATTR_VRC_CTA_INIT_COUNT
	.align		4
.L_316:
        /*0090*/ 	.byte	0x02, 0x4a
	.zero		1
	.zero		1


	//----- nvinfo : EIATTR_EXIT_INSTR_OFFSETS
	.align		4
        /*0094*/ 	.byte	0x04, 0x1c
        /*0096*/ 	.short	(.L_318 - .L_317)


	//   ....[0]....
.L_317:
        /*0098*/ 	.word	0x000004f0


	//   ....[1]....
        /*009c*/ 	.word	0x00001150


	//   ....[2]....
        /*00a0*/ 	.word	0x000011e0


	//   ....[3]....
        /*00a4*/ 	.word	0x0000d3a0


	//   ....[4]....
        /*00a8*/ 	.word	0x0000d500


	//   ....[5]....
        /*00ac*/ 	.word	0x0000d520


	//----- nvinfo : EIATTR_CRS_STACK_SIZE
	.align		4
.L_318:
        /*00b0*/ 	.byte	0x04, 0x1e
        /*00b2*/ 	.short	(.L_320 - .L_319)
.L_319:
        /*00b4*/ 	.word	0x00000000


	//----- nvinfo : EIATTR_CBANK_PARAM_SIZE
	.align		4
.L_320:
        /*00b8*/ 	.byte	0x03, 0x19
        /*00ba*/ 	.short	0x01d0


	//----- nvinfo : EIATTR_PARAM_CBANK
	.align		4
        /*00bc*/ 	.byte	0x04, 0x0a
        /*00be*/ 	.short	(.L_322 - .L_321)
	.align		4
.L_321:
        /*00c0*/ 	.word	index@(.nv.constant0._ZN5flash16flash_fwd_kernelI23Flash_fwd_kernel_traitsILi256ELi64ELi64ELi4ELb0ELb0EN7cutlass6half_tE19Flash_kernel_traitsILi256ELi64ELi64ELi4ES3_EELb0ELb0ELb0ELb1ELb0ELb0ELb0ELb0EEEvNS_16Flash_fwd_paramsE)
        /*00c4*/ 	.short	0x0380
        /*00c6*/ 	.short	0x01d0


	//----- nvinfo : EIATTR_SW_WAR
	.align		4
.L_322:
        /*00c8*/ 	.byte	0x04, 0x36
        /*00ca*/ 	.short	(.L_324 - .L_323)
.L_323:
        /*00cc*/ 	.word	0x00000008
.L_324:


//--------------------- .nv.info._ZN5flash16flash_fwd_kernelI23Flash_fwd_kernel_traitsILi256ELi64ELi64ELi4ELb0ELb0EN7cutlass6half_tE19Flash_kernel_traitsILi256ELi64ELi64ELi4ES3_EELb0ELb0ELb1ELb0ELb0ELb1ELb0ELb0EEEvNS_16Flash_fwd_paramsE --------------------------
	.section	.nv.info._ZN5flash16flash_fwd_kernelI23Flash_fwd_kernel_traitsILi256ELi64ELi64ELi4ELb0ELb0EN7cutlass6half_tE19Flash_kernel_traitsILi256ELi64ELi64ELi4ES3_EELb0ELb0ELb1ELb0ELb0ELb1ELb0ELb0EEEvNS_16Flash_fwd_paramsE,"",@"SHT_CUDA_INFO"
	.sectionflags	@""
	.align	4


	//----- nvinfo : EIATTR_CUDA_API_VERSION
	.align		4
        /*0000*/ 	.byte	0x04, 0x37
        /*0002*/ 	.short	(.L_326 - .L_325)
.L_325:
        /*0004*/ 	.word	0x00000082


	//----- nvinfo : EIATTR_KPARAM_INFO
	.align		4
.L_326:
        /*0008*/ 	.byte	0x04, 0x17
        /*000a*/ 	.short	(.L_328 - .L_327)
.L_327:
        /*000c*/ 	.word	0x00000000
        /*0010*/ 	.short	0x0000
        /*0012*/ 	.short	0x0000
        /*0014*/ 	.byte	0x00, 0xf0, 0x41, 0x07


	//----- nvinfo : EIATTR_SPARSE_MMA_MASK
	.align		4
.L_328:
        /*0018*/ 	.byte	0x03, 0x50
        /*001a*/ 	.short	0x0000


	//----- nvinfo : EIATTR_MAXREG_COUNT
	.align		4
        /*001c*/ 	.byte	0x03, 0x1b
        /*001e*/ 	.short	0x00ff


	//----- nvinfo : EIATTR_NUM_BARRIERS
	.align		4
        /*0020*/ 	.byte	0x02, 0x4c
        /*0022*/ 	.byte	0x01
	.zero		1


	//----- nvinfo : EIATTR_MERCURY_ISA_VERSION
	.align		4
        /*0024*/ 	.byte	0x03, 0x5f
        /*0026*/ 	.short	0x0101


	//----- nvinfo : EIATTR_INT_WARP_WIDE_INSTR_OFFSETS
	.align		4
        /*0028*/ 	.byte	0x04, 0x31
        /*002a*/ 	.short	(.L_330 - .L_329)


	//   ....[0]....
.L_329:
        /*002c*/ 	.word	0x00001c20


	//   ....[1]....
        /*0030*/ 	.word	0x00002000


	//   ....[2]....
        /*0034*/ 	.word	0x000023a0


	//----- nvinfo : EIATTR_COOP_GROUP_MASK_REGIDS
	.align		4
.L_330:
        /*0038*/ 	.byte	0x04, 0x29
        /*003a*/ 	.short	(.L_332 - .L_331)


	//   ....[0]....
.L_331:
        /*003c*/ 	.word	0xffffffff


	//   ....[1]....
        /*0040*/ 	.word	0xffffffff


	//   ....[2]....
        /*0044*/ 	.word	0xffffffff


	//   ....[3]....
        /*0048*/ 	.word	0xffffffff


	//   ....[4]....
        /*004c*/ 	.word	0xffffffff


	//   ....[5]....
        /*0050*/ 	.word	0xffffffff


	//   ....[6]....
        /*0054*/ 	.word	0xffffffff


	//   ....[7]....
        /*0058*/ 	.word	0xffffffff


	//   ....[8]....
        /*005c*/ 	.word	0xffffffff


	//   ....[9]....
        /*0060*/ 	.word	0xffffffff


	//   ....[10]....
        /*0064*/ 	.word	0xffffffff


	//   ....[11]....
        /*0068*/ 	.word	0xffffffff


	//   ....[12]....
        /*006c*/ 	.word	0xffffffff


	//   ....[13]....
        /*0070*/ 	.word	0xffffffff


	//   ....[14]....
        /*0074*/ 	.word	0xffffffff


	//   ....[15]....
        /*0078*/ 	.word	0xffffffff


	//----- nvinfo : EIATTR_COOP_GROUP_INSTR_OFFSETS
	.align		4
.L_332:
        /*007c*/ 	.byte	0x04, 0x28
        /*007e*/ 	.short	(.L_334 - .L_333)


	//   ....[0]....
.L_333:
        /*0080*/ 	.word	0x00004360


	//   ....[1]....
        /*0084*/ 	.word	0x00004480


	//   ....[2]....
        /*0088*/ 	.word	0x000044a0


	//   ....[3]....
        /*008c*/ 	.word	0x000045a0


	//   ....[4]....
        /*0090*/ 	.word	0x000077c0


	//   ....[5]....
        /*0094*/ 	.word	0x000078f0


	//   ....[6]....
        /*0098*/ 	.word	0x00007910


	//   ....[7]....
        /*009c*/ 	.word	0x00007950


	//   ....[8]....
        /*00a0*/ 	.word	0x0000b5a0


	//   ....[9]....
        /*00a4*/ 	.word	0x0000b600


	//   ....[10]....
        /*00a8*/ 	.word	0x0000b660


	//   ....[11]....
        /*00ac*/ 	.word	0x0000b670


	//   ....[12]....
        /*00b0*/ 	.word	0x0000d3d0


	//   ....[13]....
        /*00b4*/ 	.word	0x0000d410


	//   ....[14]....
        /*00b8*/ 	.word	0x0000d510


	//   ....[15]....
        /*00bc*/ 	.word	0x0000d540


	//----- nvinfo : EIATTR_VRC_CTA_INIT_COUNT
	.align		4
.L_334:
        /*00c0*/ 	.byte	0x02, 0x4a
	.zero		1
	.zero		1


	//----- nvinfo : EIATTR_EXIT_INSTR_OFFSETS
	.align		4
        /*00c4*/ 	.byte	0x04, 0x1c
        /*00c6*/ 	.short	(.L_336 - .L_335)


	//   ....[0]....
.L_335:
        /*00c8*/ 	.word	0x00000490


	//   ....[1]....
        /*00cc*/ 	.word	0x00001120


	//   ....[2]....
        /*00d0*/ 	.word	0x000011b0


	//   ....[3]....
        /*00d4*/ 	.word	0x0000f0c0


	//   ....[4]....
        /*00d8*/ 	.word	0x0000f1d0


	//----- nvinfo : EIATTR_CRS_STACK_SIZE
	.align		4
.L_336:
        /*00dc*/ 	.byte	0x04, 0x1e
        /*00de*/ 	.short	(.L_338 - .L_337)
.L_337:
        /*00e0*/ 	.word	0x00000000


	//----- nvinfo : EIATTR_CBANK_PARAM_SIZE
	.align		4
.L_338:
        /*00e4*/ 	.byte	0x03, 0x19
        /*00e6*/ 	.short	0x01d0


	//----- nvinfo : EIATTR_PARAM_CBANK
	.align		4
        /*00e8*/ 	.byte	0x04, 0x0a
        /*00ea*/ 	.short	(.L_340 - .L_339)
	.align		4
.L_339:
        /*00ec*/ 	.word	index@(.nv.constant0._ZN5flash16flash_fwd_kernelI23Flash_fwd_kernel_traitsILi256ELi64ELi64ELi4ELb0ELb0EN7cutlass6half_tE19Flash_kernel_traitsILi256ELi64ELi64ELi4ES3_EELb0ELb0ELb1ELb0ELb0ELb1ELb0ELb0EEEvNS_16Flash_fwd_paramsE)
        /*00f0*/ 	.short	0x0380
        /*00f2*/ 	.short	0x01d0


	//----- nvinfo : EIATTR_SW_WAR
	.align		4
.L_340:
        /*00f4*/ 	.byte	0x04, 0x36
        /*00f6*/ 	.short	(.L_342 - .L_341)
.L_341:
        /*00f8*/ 	.word	0x00000008
.L_342:


//--------------------- .nv.info._ZN5flash16flash_fwd_kernelI23Flash_fwd_kernel_traitsILi256ELi64ELi64ELi4ELb0ELb0EN7cutlass6half_tE19Flash_kernel_traitsILi256ELi64ELi64ELi4ES3_EELb0ELb0ELb1ELb0ELb0ELb0ELb0ELb0EEEvNS_16Flash_fwd_paramsE --------------------------
	.section	.nv.info._ZN5flash16flash_fwd_kernelI23Flash_fwd_kernel_traitsILi256ELi64ELi64ELi4ELb0ELb0EN7cutlass6half_tE19Flash_kernel_traitsILi256ELi64ELi64ELi4ES3_EELb0ELb0ELb1ELb0ELb0ELb0ELb0ELb0EEEvNS_16Flash_fwd_paramsE,"",@"SHT_CUDA_INFO"
	.sectionflags	@""
	.align	4


	//----- nvinfo : EIATTR_CUDA_API_VERSION
	.align		4
        /*0000*/ 	.byte	0x04, 0x37
        /*0002*/ 	.short	(.L_344 - .L_343)
.L_343:
        /*0004*/ 	.word	0x00000082


	//----- nvinfo : EIATTR_KPARAM_INFO
	.align		4
.L_344:
        /*0008*/ 	.byte	0x04, 0x17
        /*000a*/ 	.short	(.L_346 - .L_345)
.L_345:
        /*000c*/ 	.word	0x00000000
        /*0010*/ 	.short	0x0000
        /*0012*/ 	.short	0x0000
        /*0014*/ 	.byte	0x00, 0xf0, 0x41, 0x07


	//----- nvinfo : EIATTR_SPARSE_MMA_MASK
	.align		4
.L_346:
        /*0018*/ 	.byte	0x03, 0x50
        /*001a*/ 	.short	0x0000


	//----- nvinfo : EIATTR_MAXREG_COUNT
	.align		4
        /*001c*/ 	.byte	0x03, 0x1b
        /*001e*/ 	.short	0x00ff


	//----- nvinfo : EIATTR_NUM_BARRIERS
	.align		4
        /*0020*/ 	.byte	0x02, 0x4c
        /*0022*/ 	.byte	0x01
	.zero		1


	//----- nvinfo : EIATTR_MERCURY_ISA_VERSION
	.align		4
        /*0024*/ 	.byte	0x03, 0x5f
        /*0026*/ 	.short	0x0101


	//----- nvinfo : EIATTR_COOP_GROUP_MASK_REGIDS
	.align		4
        /*0028*/ 	.byte	0x04, 0x29
        /*002a*/ 	.short	(.L_348 - .L_347)


	//   ....[0]....
.L_347:
        /*002c*/ 	.word	0xffffffff


	//   ....[1]....
        /*0030*/ 	.word	0xffffffff


	//   ....[2]....
        /*0034*/ 	.word	0xffffffff


	//   ....[3]....
        /*0038*/ 	.word	0xffffffff


	//   ....[4]....
        /*003c*/ 	.word	0xffffffff


	//   ....[5]....
        /*0040*/ 	.word	0xffffffff


	//   ....[6]....
        /*0044*/ 	.word	0xffffffff


	//   ....[7]....
        /*0048*/ 	.word	0xffffffff


	//   ....[8]....
        /*004c*/ 	.word	0xffffffff


	//   ....[9]....
        /*0050*/ 	.word	0xffffffff


	//   ....[10]....
        /*0054*/ 	.word	0xffffffff


	//   ....[11]....
        /*0058*/ 	.word	0xffffffff


	//   ....[12]....
        /*005c*/ 	.word	0xffffffff


	//   ....[13]....
        /*0060*/ 	.word	0xffffffff


	//   ....[14]....
        /*0064*/ 	.word	0xffffffff


	//   ....[15]....
        /*0068*/ 	.word	0xffffffff


	//----- nvinfo : EIATTR_COOP_GROUP_INSTR_OFFSETS
	.align		4
.L_348:
        /*006c*/ 	.byte	0x04, 0x28
        /*006e*/ 	.short	(.L_350 - .L_349)


	//   ....[0]....
.L_349:
        /*0070*/ 	.word	0x00005920


	//   ....[1]....
        /*0074*/ 	.word	0x00005a90


	//   ....[2]....
        /*0078*/ 	.word	0x00005ab0


	//   ....[3]....
        /*007c*/ 	.word	0x00005bb0


	//   ....[4]....
        /*0080*/ 	.word	0x000094b0


	//   ....[5]....
        /*0084*/ 	.word	0x00009590


	//   ....[6]....
        /*0088*/ 	.word	0x000095a0


	//   ....[7]....
        /*008c*/ 	.word	0x000095d0


	//   ....[8]....
        /*0090*/ 	.word	0x0000da60


	//   ....[9]....
        /*0094*/ 	.word	0x0000dae0


	//   ....[10]....
        /*0098*/ 	.word	0x0000db20


	//   ....[11]....
        /*009c*/ 	.word	0x0000db40


	//   ....[12]....
        /*00a0*/ 	.word	0x0000f760


	//   ....[13]....
        /*00a4*/ 	.word	0x0000f7a0


	//   ....[14]....
        /*00a8*/ 	.word	0x0000f870


	//   ....[15]....
        /*00ac*/ 	.word	0x0000f8a0


	//----- nvinfo : EIATTR_VRC_CTA_INIT_COUNT
	.align		4
.L_350:
        /*00b0*/ 	.byte	0x02, 0x4a
	.zero		1
	.zero		1


	//----- nvinfo : EIATTR_EXIT_INSTR_OFFSETS
	.align		4
        /*00b4*/ 	.byte	0x04, 0x1c
        /*00b6*/ 	.short	(.L_352 - .L_351)


	//   ....[0]....
.L_351:
        /*00b8*/ 	.word	0x00000490


	//   ....[1]....
        /*00bc*/ 	.word	0x00001290


	//   ....[2]....
        /*00c0*/ 	.word	0x00001320


	//   ....[3]....
        /*00c4*/ 	.word	0x00011520


	//   ....[4]....
        /*00c8*/ 	.word	0x00011680


	//   ....[5]....
        /*00cc*/ 	.word	0x000116a0


	//----- nvinfo : EIATTR_CRS_STACK_SIZE
	.align		4
.L_352:
        /*00d0*/ 	.byte	0x04, 0x1e
        /*00d2*/ 	.short	(.L_354 - .L_353)
.L_353:
        /*00d4*/ 	.word	0x00000000


	//----- nvinfo : EIATTR_CBANK_PARAM_SIZE
	.align		4
.L_354:
        /*00d8*/ 	.byte	0x03, 0x19
        /*00da*/ 	.short	0x01d0


	//----- nvinfo : EIATTR_PARAM_CBANK
	.align		4
        /*00dc*/ 	.byte	0x04, 0x0a
        /*00de*/ 	.short	(.L_356 - .L_355)
	.align		4
.L_355:
        /*00e0*/ 	.word	index@(.nv.constant0._ZN5flash16flash_fwd_kernelI23Flash_fwd_kernel_traitsILi256ELi64ELi64ELi4ELb0ELb0EN7cutlass6half_tE19Flash_kernel_traitsILi256ELi64ELi64ELi4ES3_EELb0ELb0ELb1ELb0ELb0ELb0ELb0ELb0EEEvNS_16Flash_fwd_paramsE)
        /*00e4*/ 	.short	0x0380
        /*00e6*/ 	.short	0x01d0


	//----- nvinfo : EIATTR_SW_WAR
	.align		4
.L_356:
        /*00e8*/ 	.byte	0x04, 0x36
        /*00ea*/ 	.short	(.L_358 - .L_357)
.L_357:
        /*00ec*/ 	.word	0x00000008
.L_358:


//--------------------- .nv.info._ZN5flash16flash_fwd_kernelI23Flash_fwd_kernel_traitsILi256ELi64ELi64ELi4ELb0ELb0EN7cutlass6half_tE19Flash_kernel_traitsILi256ELi64ELi64ELi4ES3_EELb0ELb0ELb1ELb1ELb0ELb0ELb0ELb0EEEvNS_16Flash_fwd_paramsE --------------------------
	.section	.nv.info._ZN5flash16flash_fwd_kernelI23Flash_fwd_kernel_traitsILi256ELi64ELi64ELi4ELb0ELb0EN7cutlass6half_tE19Flash_kernel_traitsILi256ELi64ELi64ELi4ES3_EELb0ELb0ELb1ELb1ELb0ELb0ELb0ELb0EEEvNS_16Flash_fwd_paramsE,"",@"SHT_CUDA_INFO"
	.sectionflags	@""
	.align	4


	//----- nvinfo : EIATTR_CUDA_API_VERSION
	.align		4
        /*0000*/ 	.byte	0x04, 0x37
        /*0002*/ 	.short	(.L_360 - .L_359)
.L_359:
        /*0004*/ 	.word	0x00000082


	//----- nvinfo : EIATTR_KPARAM_INFO
	.align		4
.L_360:
        /*0008*/ 	.byte	0x04, 0x17
        /*000a*/ 	.short	(.L_362 - .L_361)
.L_361:
        /*000c*/ 	.word	0x00000000
        /*0010*/ 	.short	0x0000
        /*0012*/ 	.short	0x0000
        /*0014*/ 	.byte	0x00, 0xf0, 0x41, 0x07


	//----- nvinfo : EIATTR_SPARSE_MMA_MASK
	.align		4
.L_362:
        /*0018*/ 	.byte	0x03, 0x50
        /*001a*/ 	.short	0x0000


	//----- nvinfo : EIATTR_MAXREG_COUNT
	.align		4
        /*001c*/ 	.byte	0x03, 0x1b
        /*001e*/ 	.short	0x00ff


	//----- nvinfo : EIATTR_NUM_BARRIERS
	.align		4
        /*0020*/ 	.byte	0x02, 0x4c
        /*0022*/ 	.byte	0x01
	.zero		1


	//----- nvinfo : EIATTR_MERCURY_ISA_VERSION
	.align		4
        /*0024*/ 	.byte	0x03, 0x5f
        /*0026*/ 	.short	0x0101


	//----- nvinfo : EIATTR_COOP_GROUP_MASK_REGIDS
	.align		4
        /*0028*/ 	.byte	0x04, 0x29
        /*002a*/ 	.short	(.L_364 - .L_363)


	//   ....[0]....
.L_363:
        /*002c*/ 	.word	0xffffffff


	//   ....[1]....
        /*0030*/ 	.word	0xffffffff


	//   ....[2]....
        /*0034*/ 	.word	0xffffffff


	//   ....[3]....
        /*0038*/ 	.word	0xffffffff


	//   ....[4]....
        /*003c*/ 	.word	0xffffffff


	//   ....[5]....
        /*0040*/ 	.word	0xffffffff


	//   ....[6]....
        /*0044*/ 	.word	0xffffffff


	//   ....[7]....
        /*0048*/ 	.word	0xffffffff


	//   ....[8]....
        /*004c*/ 	.word	0xffffffff


	//   ....[9]....
        /*0050*/ 	.word	0xffffffff


	//   ....[10]....
        /*0054*/ 	.word	0xffffffff


	//   ....[11]....
        /*0058*/ 	.word	0xffffffff


	//   ....[12]....
        /*005c*/ 	.word	0xffffffff


	//   ....[13]....
        /*0060*/ 	.word	0xffffffff


	//   ....[14]....
        /*0064*/ 	.word	0xffffffff


	//   ....[15]....
        /*0068*/ 	.word	0xffffffff


	//----- nvinfo : EIATTR_COOP_GROUP_INSTR_OFFSETS
	.align		4
.L_364:
        /*006c*/ 	.byte	0x04, 0x28
        /*006e*/ 	.short	(.L_366 - .L_365)


	//   ....[0]....
.L_365:
        /*0070*/ 	.word	0x00006430


	//   ....[1]....
        /*0074*/ 	.word	0x00006470


	//   ....[2]....
        /*0078*/ 	.word	0x00006500


	//   ....[3]....
        /*007c*/ 	.word	0x00006530


	//   ....[4]....
        /*0080*/ 	.word	0x0000a790


	//   ....[5]....
        /*0084*/ 	.word	0x0000a7a0


	//   ....[6]....
        /*0088*/ 	.word	0x0000a7d0


	//   ....[7]....
        /*008c*/ 	.word	0x0000a7e0


	//   ....[8]....
        /*0090*/ 	.word	0x0000f4d0


	//   ....[9]....
        /*0094*/ 	.word	0x0000f520


	//   ....[10]....
        /*0098*/ 	.word	0x0000f570


	//   ....[11]....
        /*009c*/ 	.word	0x0000f590


	//   ....[12]....
        /*00a0*/ 	.word	0x00011200


	//   ....[13]....
        /*00a4*/ 	.word	0x00011240


	//   ....[14]....
        /*00a8*/ 	.word	0x00011310


	//   ....[15]....
        /*00ac*/ 	.word	0x00011330


	//----- nvinfo : EIATTR_VRC_CTA_INIT_COUNT
	.align		4
.L_366:
        /*00b0*/ 	.byte	0x02, 0x4a
	.zero		1
	.zero		1


	//----- nvinfo : EIATTR_EXIT_INSTR_OFFSETS
	.align		4
        /*00b4*/ 	.byte	0x04, 0x1c
        /*00b6*/ 	.short	(.L_368 - .L_367)


	//   ....[0]....
.L_367:
        /*00b8*/ 	.word	0x00000490


	//   ....[1]....
        /*00bc*/ 	.word	0x00001290


	//   ....[2]....
        /*00c0*/ 	.word	0x00001320


	//   ....[3]....
        /*00c4*/ 	.word	0x00012fa0


	//   ....[4]....
        /*00c8*/ 	.word	0x000130f0


	//   ....[5]....
        /*00cc*/ 	.word	0x00013110


	//----- nvinfo : EIATTR_CRS_STACK_SIZE
	.align		4
.L_368:
        /*00d0*/ 	.byte	0x04, 0x1e
        /*00d2*/ 	.short	(.L_370 - .L_369)
.L_369:
        /*00d4*/ 	.word	0x00000000


	//----- nvinfo : EIATTR_CBANK_PARAM_SIZE
	.align		4
.L_370:
        /*00d8*/ 	.byte	0x03, 0x19
        /*00da*/ 	.short	0x01d0


	//----- nvinfo : EIATTR_PARAM_CBANK
	.align		4
        /*00dc*/ 	.byte	0x04, 0x0a
        /*00de*/ 	.short	(.L_372 - .L_371)
	.align		4
.L_371:
        /*00e0*/ 	.word	index@(.nv.constant0._ZN5flash16flash_fwd_kernelI23Flash_fwd_kernel_traitsILi256ELi64ELi64ELi4ELb0ELb0EN7cutlass6half_tE19Flash_kernel_traitsILi256ELi64ELi64ELi4ES3_EELb0ELb0ELb1ELb1ELb0ELb0ELb0ELb0EEEvNS_16Flash_fwd_paramsE)
        /*00e4*/ 	.short	0x0380
        /*00e6*/ 	.short	0x01d0


	//----- nvinfo : EIATTR_SW_WAR
	.align		4
.L_372:
        /*00e8*/ 	.byte	0x04, 0x36
        /*00ea*/ 	.short	(.L_374 - .L_373)
.L_373:
        /*00ec*/ 	.word	0x00000008
.L_374:


//--------------------- .nv.info._ZN5flash16flash_fwd_kernelI23Flash_fwd_kernel_traitsILi256ELi128ELi64ELi8ELb0ELb0EN7cutlass6half_tE19Flash_kernel_traitsILi256ELi128ELi64ELi8ES3_EELb0ELb0ELb0ELb0ELb0ELb1ELb0ELb0EEEvNS_16Flash_fwd_paramsE --------------------------
	.section	.nv.info._ZN5flash16flash_fwd_kernelI23Flash_fwd_kernel_traitsILi256ELi128ELi64ELi8ELb0ELb0EN7cutlass6half_tE19Flash_kernel_traitsILi256ELi128ELi64ELi8ES3_EELb0ELb0ELb0ELb0ELb0ELb1ELb0ELb0EEEvNS_16Flash_fwd_paramsE,"",@"SHT_CUDA_INFO"
	.sectionflags	@""
	.align	4


	//----- nvinfo : EIATTR_CUDA_API_VERSION
	.align		4
        /*0000*/ 	.byte	0x04, 0x37
        /*0002*/ 	.short	(.L_376 - .L_375)
.L_375:
        /*0004*/ 	.word	0x00000082


	//----- nvinfo : EIATTR_KPARAM_INFO
	.align		4
.L_376:
        /*0008*/ 	.byte	0x04, 0x17
        /*000a*/ 	.short	(.L_378 - .L_377)
.L_377:
        /*000c*/ 	.word	0x00000000
        /*0010*/ 	.short	0x0000
        /*0012*/ 	.short	0x0000
        /*0014*/ 	.byte	0x00, 0xf0, 0x41, 0x07


	//----- nvinfo : EIATTR_SPARSE_MMA_MASK
	.align		4
.L_378:
        /*0018*/ 	.byte	0x03, 0x50
        /*001a*/ 	.short	0x0000


	//----- nvinfo : EIATTR_MAXREG_COUNT
	.align		4
        /*001c*/ 	.byte	0x03, 0x1b
        /*001e*/ 	.short	0x00ff


	//----- nvinfo : EIATTR_NUM_BARRIERS
	.align		4
        /*0020*/ 	.byte	0x02, 0x4c
        /*0022*/ 	.byte	0x01
	.zero		1


	//----- nvinfo : EIATTR_MERCURY_ISA_VERSION
	.align		4
        /*0024*/ 	.byte	0x03, 0x5f
        /*0026*/ 	.short	0x0101


	//----- nvinfo : EIATTR_COOP_GROUP_MASK_REGIDS
	.align		4
        /*0028*/ 	.byte	0x04, 0x29
        /*002a*/ 	.short	(.L_380 - .L_379)


	//   ....[0]....
.L_379:
        /*002c*/ 	.word	0xffffffff


	//   ....[1]....
        /*0030*/ 	.word	0xffffffff


	//   ....[2]....
        /*0034*/ 	.word	0xffffffff


	//   ....[3]....
        /*0038*/ 	.word	0xffffffff


	//   ....[4]....
        /*003c*/ 	.word	0xffffffff


	//   ....[5]....
        /*0040*/ 	.word	0xffffffff


	//   ....[6]....
        /*0044*/ 	.word	0xffffffff


	//   ....[7]....
        /*0048*/ 	.word	0xffffffff


	//   ....[8]....
        /*004c*/ 	.word	0xffffffff


	//   ....[9]....
        /*0050*/ 	.word	0xffffffff


	//   ....[10]....
        /*0054*/ 	.word	0xffffffff


	//   ....[11]....
        /*0058*/ 	.word	0xffffffff


	//----- nvinfo : EIATTR_COOP_GROUP_INSTR_OFFSETS
	.align		4
.L_380:
        /*005c*/ 	.byte	0x04, 0x28
        /*005e*/ 	.short	(.L_382 - .L_381)


	//   ....[0]....
.L_381:
        /*0060*/ 	.word	0x00003350


	//   ....[1]....
        /*0064*/ 	.word	0x00003450


	//   ....[2]....
        /*0068*/ 	.word	0x00003470


	//   ....[3]....
        /*006c*/ 	.word	0x000034f0


	//   ....[4]....
        /*0070*/ 	.word	0x00005b60


	//   ....[5]....
        /*0074*/ 	.word	0x00005b70


	//   ....[6]....
        /*0078*/ 	.word	0x00005bc0


	//   ....[7]....
        /*007c*/ 	.word	0x00005bd0


	//   ....[8]....
        /*0080*/ 	.word	0x00007840


	//   ....[9]....
        /*0084*/ 	.word	0x00007870


	//   ....[10]....
        /*0088*/ 	.word	0x00007900


	//   ....[11]....
        /*008c*/ 	.word	0x00007910


	//----- nvinfo : EIATTR_VRC_CTA_INIT_COUNT
	.align		4
.L_382:
        /*0090*/ 	.byte	0x02, 0x4a
	.zero		1
	.zero		1


	//----- nvinfo : EIATTR_EXIT_INSTR_OFFSETS
	.align		4
        /*0094*/ 	.byte	0x04, 0x1c
        /*0096*/ 	.short	(.L_384 - .L_383)


	//   ....[0]....
.L_383:
        /*0098*/ 	.word	0x000003a0


	//   ....[1]....
        /*009c*/ 	.word	0x00000e90


	//   ....[2]....
        /*00a0*/ 	.word	0x00000f20


	//   ....[3]....
        /*00a4*/ 	.word	0x00009580


	//   ....[4]....
        /*00a8*/ 	.word	0x00009690


	//----- nvinfo : EIATTR_CRS_STACK_SIZE
	.align		4
.L_384:
        /*00ac*/ 	.byte	0x04, 0x1e
        /*00ae*/ 	.short	(.L_386 - .L_385)
.L_385:
        /*00b0*/ 	.word	0x00000000


	//----- nvinfo : EIATTR_CBANK_PARAM_SIZE
	.align		4
.L_386:
        /*00b4*/ 	.byte	0x03, 0x19
        /*00b6*/ 	.short	0x01d0


	//----- nvinfo : EIATTR_PARAM_CBANK
	.align		4
        /*00b8*/ 	.byte	0x04, 0x0a
        /*00ba*/ 	.short	(.L_388 - .L_387)
	.align		4
.L_387:
        /*00bc*/ 	.word	index@(.nv.constant0._ZN5flash16flash_fwd_kernelI23Flash_fwd_kernel_traitsILi256ELi128ELi64ELi8ELb0ELb0EN7cutlass6half_tE19Flash_kernel_traitsILi256ELi128ELi64ELi8ES3_EELb0ELb0ELb0ELb0ELb0ELb1ELb0ELb0EEEvNS_16Flash_fwd_paramsE)
        /*00c0*/ 	.short	0x0380
        /*00c2*/ 	.short	0x01d0


	//----- nvinfo : EIATTR_SW_WAR
	.align		4
.L_388:
        /*00c4*/ 	.byte	0x04, 0x36
        /*00c6*/ 	.short	(.L_390 - .L_389)
.L_389:
        /*00c8*/ 	.word	0x00000008
.L_390:


//--------------------- .nv.info._ZN5flash16flash_fwd_kernelI23Flash_fwd_kernel_traitsILi256ELi128ELi64ELi8ELb0ELb0EN7cutlass6half_tE19Flash_kernel_traitsILi256ELi128ELi64ELi8ES3_EELb0ELb0ELb0ELb0ELb0ELb0ELb0ELb0EEEvNS_16Flash_fwd_paramsE --------------------------
	.section	.nv.info._ZN5flash16flash_fwd_kernelI23Flash_fwd_kernel_traitsILi256ELi128ELi64ELi8ELb0ELb0EN7cutlass6half_tE19Flash_kernel_traitsILi256ELi128ELi64ELi8ES3_EELb0ELb0ELb0ELb0ELb0ELb0ELb0ELb0EEEvNS_16Flash_fwd_paramsE,"",@"SHT_CUDA_INFO"
	.sectionflags	@""
	.align	4


	//----- nvinfo : EIATTR_CUDA_API_VERSION
	.align		4
        /*0000*/ 	.byte	0x04, 0x37
        /*0002*/ 	.short	(.L_392 - .L_391)
.L_391:
        /*0004*/ 	.word	0x00000082


	//----- nvinfo : EIATTR_KPARAM_INFO
	.align		4
.L_392:
        /*0008*/ 	.byte	0x04, 0x17
        /*000a*/ 	.short	(.L_394 - .L_393)
.L_393:
        /*000c*/ 	.word	0x00000000
        /*0010*/ 	.short	0x0000
        /*0012*/ 	.short	0x0000
        /*0014*/ 	.byte	0x00, 0xf0, 0x41, 0x07


	//----- nvinfo : EIATTR_SPARSE_MMA_MASK
	.align		4
.L_394:
        /*0018*/ 	.byte	0x03, 0x50
        /*001a*/ 	.short	0x0000


	//----- nvinfo : EIATTR_MAXREG_COUNT
	.align		4
        /*001c*/ 	.byte	0x03, 0x1b
        /*001e*/ 	.short	0x00ff


	//----- nvinfo : EIATTR_NUM_BARRIERS
	.align		4
        /*0020*/ 	.byte	0x02, 0x4c
        /*0022*/ 	.byte	0x01
	.zero		1


	//----- nvinfo : EIATTR_MERCURY_ISA_VERSION
	.align		4
        /*0024*/ 	.byte	0x03, 0x5f
        /*0026*/ 	.short	0x0101


	//----- nvinfo : EIATTR_COOP_GROUP_MASK_REGIDS
	.align		4
        /*0028*/ 	.byte	0x04, 0x29
        /*002a*/ 	.short	(.L_396 - .L_395)


	//   ....[0]....
.L_395:
        /*002c*/ 	.word	0xffffffff


	//   ....[1]....
        /*0030*/ 	.word	0xffffffff


	//   ....[2]....
        /*0034*/ 	.word	0xffffffff


	//   ....[3]....
        /*0038*/ 	.word	0xffffffff


	//   ....[4]....
        /*003c*/ 	.word	0xffffffff


	//   ....[5]....
        /*0040*/ 	.word	0xffffffff


	//   ....[6]....
        /*0044*/ 	.word	0xffffffff


	//   ....[7]....
        /*0048*/ 	.word	0xffffffff


	//   ....[8]....
        /*004c*/ 	.word	0xffffffff


	//   ....[9]....
        /*0050*/ 	.word	0xffffffff


	//   ....[10]....
        /*0054*/ 	.word	0xffffffff


	//   ....[11]....
        /*0058*/ 	.word	0xffffffff


	//----- nvinfo : EIATTR_COOP_GROUP_INSTR_OFFSETS
	.align		4
.L_396:
        /*005c*/ 	.byte	0x04, 0x28
        /*005e*/ 	.short	(.L_398 - .L_397)


	//   ....[0]....
.L_397:
        /*0060*/ 	.word	0x000045f0


	//   ....[1]....
        /*0064*/ 	.word	0x000046c0


	//   ....[2]....
        /*0068*/ 	.word	0x000046f0


	//   ....[3]....
        /*006c*/ 	.word	0x00004750


	//   ....[4]....
        /*0070*/ 	.word	0x00007310


	//   ....[5]....
        /*0074*/ 	.word	0x00007340


	//   ....[6]....
        /*0078*/ 	.word	0x000073a0


	//   ....[7]....
        /*007c*/ 	.word	0x000073b0


	//   ....[8]....
        /*0080*/ 	.word	0x00008ff0


	//   ....[9]....
        /*0084*/ 	.word	0x00009030


	//   ....[10]....
        /*0088*/ 	.word	0x000090e0


	//   ....[11]....
        /*008c*/ 	.word	0x00009110


	//----- nvinfo : EIATTR_VRC_CTA_INIT_COUNT
	.align		4
.L_398:
        /*0090*/ 	.byte	0x02, 0x4a
	.zero		1
	.zero		1


	//----- nvinfo : EIATTR_EXIT_INSTR_OFFSETS
	.align		4
        /*0094*/ 	.byte	0x04, 0x1c
        /*0096*/ 	.short	(.L_400 - .L_399)


	//   ....[0]....
.L_399:
        /*0098*/ 	.word	0x000004f0


	//   ....[1]....
        /*009c*/ 	.word	0x00001170


	//   ....[2]....
        /*00a0*/ 	.word	0x00001200


	//   ....[3]....
        /*00a4*/ 	.word	0x0000ada0


	//   ....[4]....
        /*00a8*/ 	.word	0x0000af00


	//   ....[5]....
        /*00ac*/ 	.word	0x0000af20


	//----- nvinfo : EIATTR_CRS_STACK_SIZE
	.align		4
.L_400:
        /*00b0*/ 	.byte	0x04, 0x1e
        /*00b2*/ 	.short	(.L_402 - .L_401)
.L_401:
        /*00b4*/ 	.word	0x00000000


	//----- nvinfo : EIATTR_CBANK_PARAM_SIZE
	.align		4
.L_402:
        /*00b8*/ 	.byte	0x03, 0x19
        /*00ba*/ 	.short	0x01d0


	//----- nvinfo : EIATTR_PARAM_CBANK
	.align		4
        /*00bc*/ 	.byte	0x04, 0x0a
        /*00be*/ 	.short	(.L_404 - .L_403)
	.align		4
.L_403:
        /*00c0*/ 	.word	index@(.nv.constant0._ZN5flash16flash_fwd_kernelI23Flash_fwd_kernel_traitsILi256ELi128ELi64ELi8ELb0ELb0EN7cutlass6half_tE19Flash_kernel_traitsILi256ELi128ELi64ELi8ES3_EELb0ELb0ELb0ELb0ELb0ELb0ELb0ELb0EEEvNS_16Flash_fwd_paramsE)
        /*00c4*/ 	.short	0x0380
        /*00c6*/ 	.short	0x01d0


	//----- nvinfo : EIATTR_SW_WAR
	.align		4
.L_404:
        /*00c8*/ 	.byte	0x04, 0x36
        /*00ca*/ 	.short	(.L_406 - .L_405)
.L_405:
        /*00cc*/ 	.word	0x00000008
.L_406:


//--------------------- .nv.info._ZN5flash16flash_fwd_kernelI23Flash_fwd_kernel_traitsILi256ELi128ELi64ELi8ELb0ELb0EN7cutlass6half_tE19Flash_kernel_traitsILi256ELi128ELi64ELi8ES3_EELb0ELb0ELb0ELb1ELb0ELb0ELb0ELb0EEEvNS_16Flash_fwd_paramsE --------------------------
	.section	.nv.info._ZN5flash16flash_fwd_kernelI23Flash_fwd_kernel_traitsILi256ELi128ELi64ELi8ELb0ELb0EN7cutlass6half_tE19Flash_kernel_traitsILi256ELi128ELi64ELi8ES3_EELb0ELb0ELb0ELb1ELb0ELb0ELb0ELb0EEEvNS_16Flash_fwd_paramsE,"",@"SHT_CUDA_INFO"
	.sectionflags	@""
	.align	4


	//----- nvinfo : EIATTR_CUDA_API_VERSION
	.align		4
        /*0000*/ 	.byte	0x04, 0x37
        /*0002*/ 	.short	(.L_408 - .L_407)
.L_407:
        /*0004*/ 	.word	0x00000082


	//----- nvinfo : EIATTR_KPARAM_INFO
	.align		4
.L_408:
        /*0008*/ 	.byte	0x04, 0x17
        /*000a*/ 	.short	(.L_410 - .L_409)
.L_409:
        /*000c*/ 	.word	0x00000000
        /*0010*/ 	.short	0x0000
        /*0012*/ 	.short	0x0000
        /*0014*/ 	.byte	0x00, 0xf0, 0x41, 0x07


	//----- nvinfo : EIATTR_SPARSE_MMA_MASK
	.align		4
.L_410:
        /*0018*/ 	.byte	0x03, 0x50
        /*001a*/ 	.short	0x0000


	//----- nvinfo : EIATTR_MAXREG_COUNT
	.align		4
        /*001c*/ 	.byte	0x03, 0x1b
        /*001e*/ 	.short	0x00ff


	//----- nvinfo : EIATTR_NUM_BARRIERS
	.align		4
        /*0020*/ 	.byte	0x02, 0x4c
        /*0022*/ 	.byte	0x01
	.zero		1


	//----- nvinfo : EIATTR_MERCURY_ISA_VERSION
	.align		4
        /*0024*/ 	.byte	0x03, 0x5f
        /*0026*/ 	.short	0x0101


	//----- nvinfo : EIATTR_COOP_GROUP_MASK_REGIDS
	.align		4
        /*0028*/ 	.byte	0x04, 0x29
        /*002a*/ 	.short	(.L_412 - .L_411)


	//   ....[0]....
.L_411:
        /*002c*/ 	.word	0xffffffff


	//   ....[1]....
        /*0030*/ 	.word	0xffffffff


	//   ....[2]....
        /*0034*/ 	.word	0xffffffff


	//   ....[3]....
        /*0038*/ 	.word	0xffffffff


	//   ....[4]....
        /*003c*/ 	.word	0xffffffff


	//   ....[5]....
        /*0040*/ 	.word	0xffffffff


	//   ....[6]....
        /*0044*/ 	.word	0xffffffff


	//   ....[7]....
        /*0048*/ 	.word	0xffffffff


	//   ....[8]....
        /*004c*/ 	.word	0xffffffff


	//   ....[9]....
        /*0050*/ 	.word	0xffffffff


	//   ....[10]....
        /*0054*/ 	.word	0xffffffff


	//   ....[11]....
        /*0058*/ 	.word	0xffffffff


	//----- nvinfo : EIATTR_COOP_GROUP_INSTR_OFFSETS
	.align		4
.L_412:
        /*005c*/ 	.byte	0x04, 0x28
        /*005e*/ 	.short	(.L_414 - .L_413)


	//   ....[0]....
.L_413:
        /*0060*/ 	.word	0x00004f40


	//   ....[1]....
        /*0064*/ 	.word	0x00005030


	//   ....[2]....
        /*0068*/ 	.word	0x00005040


	//   ....[3]....
        /*006c*/ 	.word	0x000050c0


	//   ....[4]....
        /*0070*/ 	.word	0x00008530


	//   ....[5]....
        /*0074*/ 	.word	0x00008560


	//   ....[6]....
        /*0078*/ 	.word	0x000085c0


	//   ....[7]....
        /*007c*/ 	.word	0x000085d0


	//   ....[8]....
        /*0080*/ 	.word	0x0000a210


	//   ....[9]....
        /*0084*/ 	.word	0x0000a250


	//   ....[10]....
        /*0088*/ 	.word	0x0000a310


	//   ....[11]....
        /*008c*/ 	.word	0x0000a330


	//----- nvinfo : EIATTR_VRC_CTA_INIT_COUNT
	.align		4
.L_414:
        /*0090*/ 	.byte	0x02, 0x4a
	.zero		1
	.zero		1


	//----- nvinfo : EIATTR_EXIT_INSTR_OFFSETS
	.align		4
        /*0094*/ 	.byte	0x04, 0x1c
        /*0096*/ 	.short	(.L_416 - .L_415)


	//   ....[0]....
.L_415:
        /*0098*/ 	.word	0x000004f0


	//   ....[1]....
        /*009c*/ 	.word	0x00001150


	//   ....[2]....
        /*00a0*/ 	.word	0x000011e0


	//   ....[3]....
        /*00a4*/ 	.word	0x0000c040


	//   ....[4]....
        /*00a8*/ 	.word	0x0000c190


	//   ....[5]....
        /*00ac*/ 	.word	0x0000c1b0


	//----- nvinfo : EIATTR_CRS_STACK_SIZE
	.align		4
.L_416:
        /*00b0*/ 	.byte	0x04, 0x1e
        /*00b2*/ 	.short	(.L_418 - .L_417)
.L_417:
        /*00b4*/ 	.word	0x00000000


	//----- nvinfo : EIATTR_CBANK_PARAM_SIZE
	.align		4
.L_418:
        /*00b8*/ 	.byte	0x03, 0x19
        /*00ba*/ 	.short	0x01d0


	//----- nvinfo : EIATTR_PARAM_CBANK
	.align		4
        /*00bc*/ 	.byte	0x04, 0x0a
        /*00be*/ 	.short	(.L_420 - .L_419)
	.align		4
.L_419:
        /*00c0*/ 	.word	index@(.nv.constant0._ZN5flash16flash_fwd_kernelI23Flash_fwd_kernel_traitsILi256ELi128ELi64ELi8ELb0ELb0EN7cutlass6half_tE19Flash_kernel_traitsILi256ELi128ELi64ELi8ES3_EELb0ELb0ELb0ELb1ELb0ELb0ELb0ELb0EEEvNS_16Flash_fwd_paramsE)
        /*00c4*/ 	.short	0x0380
        /*00c6*/ 	.short	0x01d0


	//----- nvinfo : EIATTR_SW_WAR
	.align		4
.L_420:
        /*00c8*/ 	.byte	0x04, 0x36
        /*00ca*/ 	.short	(.L_422 - .L_421)
.L_421:
        /*00cc*/ 	.word	0x00000008
.L_422:


//--------------------- .nv.info._ZN5flash16flash_fwd_kernelI23Flash_fwd_kernel_traitsILi256ELi128ELi64ELi8ELb0ELb0EN7cutlass6half_tE19Flash_kernel_traitsILi256ELi128ELi64ELi8ES3_EELb0ELb0ELb1ELb0ELb0ELb1ELb0ELb0EEEvNS_16Flash_fwd_paramsE --------------------------
	.section	.nv.info._ZN5flash16flash_fwd_kernelI23Flash_fwd_kernel_traitsILi256ELi128ELi64ELi8ELb0ELb0EN7cutlass6half_tE19Flash_kernel_traitsILi256ELi128ELi64ELi8ES3_EELb0ELb0ELb1ELb0ELb0ELb1ELb0ELb0EEEvNS_16Flash_fwd_paramsE,"",@"SHT_CUDA_INFO"
	.sectionflags	@""
	.align	4


	//----- nvinfo : EIATTR_CUDA_API_VERSION
	.align		4
        /*0000*/ 	.byte	0x04, 0x37
        /*0002*/ 	.short	(.L_424 - .L_423)
.L_423:
        /*0004*/ 	.word	0x00000082


	//----- nvinfo : EIATTR_KPARAM_INFO
	.align		4
.L_424:
        /*0008*/ 	.byte	0x04, 0x17
        /*000a*/ 	.short	(.L_426 - .L_425)
.L_425:
        /*000c*/ 	.word	0x00000000
        /*0010*/ 	.short	0x0000
        /*0012*/ 	.short	0x0000
        /*0014*/ 	.byte	0x00, 0xf0, 0x41, 0x07


	//----- nvinfo : EIATTR_SPARSE_MMA_MASK
	.align		4
.L_426:
        /*0018*/ 	.byte	0x03, 0x50
        /*001a*/ 	.short	0x0000


	//----- nvinfo : EIATTR_MAXREG_COUNT
	.align		4
        /*001c*/ 	.byte	0x03, 0x1b
        /*001e*/ 	.short	0x00ff


	//----- nvinfo : EIATTR_NUM_BARRIERS
	.align		4
        /*0020*/ 	.byte	0x02, 0x4c
        /*0022*/ 	.byte	0x01
	.zero		1


	//----- nvinfo : EIATTR_MERCURY_ISA_VERSION
	.align		4
        /*0024*/ 	.byte	0x03, 0x5f
        /*0026*/ 	.short	0x0101


	//----- nvinfo : EIATTR_INT_WARP_WIDE_INSTR_OFFSETS
	.align		4
        /*0028*/ 	.byte	0x04, 0x31
        /*002a*/ 	.short	(.L_428 - .L_427)


	//   ....[0]....
.L_427:
        /*002c*/ 	.word	0x00001c60


	//----- nvinfo : EIATTR_COOP_GROUP_MASK_REGIDS
	.align		4
.L_428:
        /*0030*/ 	.byte	0x04, 0x29
        /*0032*/ 	.short	(.L_430 - .L_429)


	//   ....[0]....
.L_429:
        /*0034*/ 	.word	0xffffffff


	//   ....[1]....
        /*0038*/ 	.word	0xffffffff


	//   ....[2]....
        /*003c*/ 	.word	0xffffffff


	//   ....[3]....
        /*0040*/ 	.word	0xffffffff


	//   ....[4]....
        /*0044*/ 	.word	0xffffffff


	//   ....[5]....
        /*0048*/ 	.word	0xffffffff


	//   ....[6]....
        /*004c*/ 	.word	0xffffffff


	//   ....[7]....
        /*0050*/ 	.word	0xffffffff


	//   ....[8]....
        /*0054*/ 	.word	0xffffffff


	//   ....[9]....
        /*0058*/ 	.word	0xffffffff


	//   ....[10]....
        /*005c*/ 	.word	0xffffffff


	//   ....[11]....
        /*0060*/ 	.word	0xffffffff


	//   ....[12]....
        /*0064*/ 	.word	0xffffffff


	//   ....[13]....
        /*0068*/ 	.word	0xffffffff


	//   ....[14]....
        /*006c*/ 	.word	0xffffffff


	//   ....[15]....
        /*0070*/ 	.word	0xffffffff


	//   ....[16]....
        /*0074*/ 	.word	0xffffffff


	//   ....[17]....
        /*0078*/ 	.word	0xffffffff


	//   ....[18]....
        /*007c*/ 	.word	0xffffffff


	//   ....[19]....
        /*0080*/ 	.word	0xffffffff


	//----- nvinfo : EIATTR_COOP_GROUP_INSTR_OFFSETS
	.align		4
.L_430:
        /*0084*/ 	.byte	0x04, 0x28
        /*0086*/ 	.short	(.L_432 - .L_431)


	//   ....[0]....
.L_431:
        /*0088*/ 	.word	0x00003cb0


	//   ....[1]....
        /*008c*/ 	.word	0x00003df0


	//   ....[2]....
        /*0090*/ 	.word	0x00003e10


	//   ....[3]....
        /*0094*/ 	.word	0x00003f00


	//   ....[4]....
        /*0098*/ 	.word	0x00006d30


	//   ....[5]....
        /*009c*/ 	.word	0x00006e70


	//   ....[6]....
        /*00a0*/ 	.word	0x00006e90


	//   ....[7]....
        /*00a4*/ 	.word	0x00006ed0


	//   ....[8]....
        /*00a8*/ 	.word	0x0000a740


	//   ....[9]....
        /*00ac*/ 	.word	0x0000a800


	//   ....[10]....
        /*00b0*/ 	.word	0x0000a820


	//   ....[11]....
        /*00b4*/ 	.word	0x0000a840


	//   ....[12]....
        /*00b8*/ 	.word	0x0000e140


	//   ....[13]....
        /*00bc*/ 	.word	0x0000e170


	//   ....[14]....
        /*00c0*/ 	.word	0x0000e1b0


	//   ....[15]....
        /*00c4*/ 	.word	0x0000e1c0


	//   ....[16]....
        /*00c8*/ 	.word	0x0000fe30


	//   ....[17]....
        /*00cc*/ 	.word	0x0000fe70


	//   ....[18]....
        /*00d0*/ 	.word	0x0000ff30


	//   ....[19]....
        /*00d4*/ 	.word	0x0000ff50


	//----- nvinfo : EIATTR_VRC_CTA_INIT_COUNT
	.align		4
.L_432:
        /*00d8*/ 	.byte	0x02, 0x4a
	.zero		1
	.zero		1


	//----- nvinfo : EIATTR_EXIT_INSTR_OFFSETS
	.align		4
        /*00dc*/ 	.byte	0x04, 0x1c
        /*00de*/ 	.short	(.L_434 - .L_433)


	//   ....[0]....
.L_433:
        /*00e0*/ 	.word	0x00000490


	//   ....[1]....
        /*00e4*/ 	.word	0x00001130


	//   ....[2]....
        /*00e8*/ 	.word	0x000011c0


	//   ....[3]....
        /*00ec*/ 	.word	0x00011ba0


	//   ....[4]....
        /*00f0*/ 	.word	0x00011cb0


	//----- nvinfo : EIATTR_CRS_STACK_SIZE
	.align		4
.L_434:
        /*00f4*/ 	.byte	0x04, 0x1e
        /*00f6*/ 	.short	(.L_436 - .L_435)
.L_435:
        /*00f8*/ 	.word	0x00000000


	//----- nvinfo : EIATTR_CBANK_PARAM_SIZE
	.align		4
.L_436:
        /*00fc*/ 	.byte	0x03, 0x19
        /*00fe*/ 	.short	0x01d0


	//----- nvinfo : EIATTR_PARAM_CBANK
	.align		4
        /*0100*/ 	.byte	0x04, 0x0a
        /*0102*/ 	.short	(.L_438 - .L_437)
	.align		4
.L_437:
        /*0104*/ 	.word	index@(.nv.constant0._ZN5flash16flash_fwd_kernelI23Flash_fwd_kernel_traitsILi256ELi128ELi64ELi8ELb0ELb0EN7cutlass6half_tE19Flash_kernel_traitsILi256ELi128ELi64ELi8ES3_EELb0ELb0ELb1ELb0ELb0ELb1ELb0ELb0EEEvNS_16Flash_fwd_paramsE)
        /*0108*/ 	.short	0x0380
        /*010a*/ 	.short	0x01d0


	//----- nvinfo : EIATTR_SW_WAR
	.align		4
.L_438:
        /*010c*/ 	.byte	0x04, 0x36
        /*010e*/ 	.short	(.L_440 - .L_439)
.L_439:
        /*0110*/ 	.word	0x00000008
.L_440:


//--------------------- .nv.info._ZN5flash16flash_fwd_kernelI23Flash_fwd_kernel_traitsILi256ELi128ELi64ELi8ELb0ELb0EN7cutlass6half_tE19Flash_kernel_traitsILi256ELi128ELi64ELi8ES3_EELb0ELb0ELb1ELb0ELb0ELb0ELb0ELb0EEEvNS_16Flash_fwd_paramsE --------------------------
	.section	.nv.info._ZN5flash16flash_fwd_kernelI23Flash_fwd_kernel_traitsILi256ELi128ELi64ELi8ELb0ELb0EN7cutlass6half_tE19Flash_kernel_traitsILi256ELi128ELi64ELi8ES3_EELb0ELb0ELb1ELb0ELb0ELb0ELb0ELb0EEEvNS_16Flash_fwd_paramsE,"",@"SHT_CUDA_INFO"
	.sectionflags	@""
	.align	4


	//----- nvinfo : EIATTR_CUDA_API_VERSION
	.align		4
        /*0000*/ 	.byte	0x04, 0x37
        /*0002*/ 	.short	(.L_442 - .L_441)
.L_441:
        /*0004*/ 	.word	0x00000082


	//----- nvinfo : EIATTR_KPARAM_INFO
	.align		4
.L_442:
        /*0008*/ 	.byte	0x04, 0x17
        /*000a*/ 	.short	(.L_444 - .L_443)
.L_443:
        /*000c*/ 	.word	0x00000000
        /*0010*/ 	.short	0x0000
        /*0012*/ 	.short	0x0000
        /*0014*/ 	.byte	0x00, 0xf0, 0x41, 0x07


	//----- nvinfo : EIATTR_SPARSE_MMA_MASK
	.align		4
.L_444:
        /*0018*/ 	.byte	0x03, 0x50
        /*001a*/ 	.short	0x0000


	//----- nvinfo : EIATTR_MAXREG_COUNT
	.align		4
        /*001c*/ 	.byte	0x03, 0x1b
        /*001e*/ 	.short	0x00ff


	//----- nvinfo : EIATTR_NUM_BARRIERS
	.align		4
        /*0020*/ 	.byte	0x02, 0x4c
        /*0022*/ 	.byte	0x01
	.zero		1


	//----- nvinfo : EIATTR_MERCURY_ISA_VERSION
	.align		4
        /*0024*/ 	.byte	0x03, 0x5f
        /*0026*/ 	.short	0x0101


	//----- nvinfo : EIATTR_COOP_GROUP_MASK_REGIDS
	.align		4
        /*0028*/ 	.byte	0x04, 0x29
        /*002a*/ 	.short	(.L_446 - .L_445)


	//   ....[0]....
.L_445:
        /*002c*/ 	.word	0xffffffff


	//   ....[1]....
        /*0030*/ 	.word	0xffffffff


	//   ....[2]....
        /*0034*/ 	.word	0xffffffff


	//   ....[3]....
        /*0038*/ 	.word	0xffffffff


	//   ....[4]....
        /*003c*/ 	.word	0xffffffff


	//   ....[5]....
        /*0040*/ 	.word	0xffffffff


	//   ....[6]....
        /*0044*/ 	.word	0xffffffff


	//   ....[7]....
        /*0048*/ 	.word	0xffffffff


	//   ....[8]....
        /*004c*/ 	.word	0xffffffff


	//   ....[9]....
        /*0050*/ 	.word	0xffffffff


	//   ....[10]....
        /*0054*/ 	.word	0xffffffff


	//   ....[11]....
        /*0058*/ 	.word	0xffffffff


	//   ....[12]....
        /*005c*/ 	.word	0xffffffff


	//   ....[13]....
        /*0060*/ 	.word	0xffffffff


	//   ....[14]....
        /*0064*/ 	.word	0xffffffff


	//   ....[15]....
        /*0068*/ 	.word	0xffffffff


	//   ....[16]....
        /*006c*/ 	.word	0xffffffff


	//   ....[17]....
        /*0070*/ 	.word	0xffffffff


	//   ....[18]....
        /*0074*/ 	.word	0xffffffff


	//   ....[19]....
        /*0078*/ 	.word	0xffffffff


	//----- nvinfo : EIATTR_COOP_GROUP_INSTR_OFFSETS
	.align		4
.L_446:
        /*007c*/ 	.byte	0x04, 0x28
        /*007e*/ 	.short	(.L_448 - .L_447)


	//   ....[0]....
.L_447:
        /*0080*/ 	.word	0x00004bb0


	//   ....[1]....
        /*0084*/ 	.word	0x00004d20


	//   ....[2]....
        /*0088*/ 	.word	0x00004d40


	//   ....[3]....
        /*008c*/ 	.word	0x00004e30


	//   ....[4]....
        /*0090*/ 	.word	0x00008010


	//   ....[5]....
        /*0094*/ 	.word	0x00008120


	//   ....[6]....
        /*0098*/ 	.word	0x00008150


	//   ....[7]....
        /*009c*/ 	.word	0x00008180


	//   ....[8]....
        /*00a0*/ 	.word	0x0000bd40


	//   ....[9]....
        /*00a4*/ 	.word	0x0000bd70


	//   ....[10]....
        /*00a8*/ 	.word	0x0000bda0


	//   ....[11]....
        /*00ac*/ 	.word	0x0000bdb0


	//   ....[12]....
        /*00b0*/ 	.word	0x0000fbf0


	//   ....[13]....
        /*00b4*/ 	.word	0x0000fc70


	//   ....[14]....
        /*00b8*/ 	.word	0x0000fcb0


	//   ....[15]....
        /*00bc*/ 	.word	0x0000fcd0


	//   ....[16]....
        /*00c0*/ 	.word	0x000118f0


	//   ....[17]....
        /*00c4*/ 	.word	0x00011930


	//   ....[18]....
        /*00c8*/ 	.word	0x000119f0


	//   ....[19]....
        /*00cc*/ 	.word	0x00011a20


	//----- nvinfo : EIATTR_VRC_CTA_INIT_COUNT
	.align		4
.L_448:
        /*00d0*/ 	.byte	0x02, 0x4a
	.zero		1
	.zero		1


	//----- nvinfo : EIATTR_EXIT_INSTR_OFFSETS
	.align		4
        /*00d4*/ 	.byte	0x04, 0x1c
        /*00d6*/ 	.short	(.L_450 - .L_449)


	//   ....[0]....
.L_449:
        /*00d8*/ 	.word	0x00000490


	//   ....[1]....
        /*00dc*/ 	.word	0x00001280


	//   ....[2]....
        /*00e0*/ 	.word	0x00001310


	//   ....[3]....
        /*00e4*/ 	.word	0x000136b0


	//   ....[4]....
        /*00e8*/ 	.word	0x00013810


	//   ....[5]....
        /*00ec*/ 	.word	0x00013830


	//----- nvinfo : EIATTR_CRS_STACK_SIZE
	.align		4
.L_450:
        /*00f0*/ 	.byte	0x04, 0x1e
        /*00f2*/ 	.short	(.L_452 - .L_451)
.L_451:
        /*00f4*/ 	.word	0x00000000


	//----- nvinfo : EIATTR_CBANK_PARAM_SIZE
	.align		4
.L_452:
        /*00f8*/ 	.byte	0x03, 0x19
        /*00fa*/ 	.short	0x01d0


	//----- nvinfo : EIATTR_PARAM_CBANK
	.align		4
        /*00fc*/ 	.byte	0x04, 0x0a
        /*00fe*/ 	.short	(.L_454 - .L_453)
	.align		4
.L_453:
        /*0100*/ 	.word	index@(.nv.constant0._ZN5flash16flash_fwd_kernelI23Flash_fwd_kernel_traitsILi256ELi128ELi64ELi8ELb0ELb0EN7cutlass6half_tE19Flash_kernel_traitsILi256ELi128ELi64ELi8ES3_EELb0ELb0ELb1ELb0ELb0ELb0ELb0ELb0EEEvNS_16Flash_fwd_paramsE)
        /*0104*/ 	.short	0x0380
        /*0106*/ 	.short	0x01d0


	//----- nvinfo : EIATTR_SW_WAR
	.align		4
.L_454:
        /*0108*/ 	.byte	0x04, 0x36
        /*010a*/ 	.short	(.L_456 - .L_455)
.L_455:
        /*010c*/ 	.word	0x00000008
.L_456:


//--------------------- .nv.info._ZN5flash16flash_fwd_kernelI23Flash_fwd_kernel_traitsILi256ELi128ELi64ELi8ELb0ELb0EN7cutlass6half_tE19Flash_kernel_traitsILi256ELi128ELi64ELi8ES3_EELb0ELb0ELb1ELb1ELb0ELb0ELb0ELb0EEEvNS_16Flash_fwd_paramsE --------------------------
	.section	.nv.info._ZN5flash16flash_fwd_kernelI23Flash_fwd_kernel_traitsILi256ELi128ELi64ELi8ELb0ELb0EN7cutlass6half_tE19Flash_kernel_traitsILi256ELi128ELi64ELi8ES3_EELb0ELb0ELb1ELb1ELb0ELb0ELb0ELb0EEEvNS_16Flash_fwd_paramsE,"",@"SHT_CUDA_INFO"
	.sectionflags	@""
	.align	4


	//----- nvinfo : EIATTR_CUDA_API_VERSION
	.align		4
        /*0000*/ 	.byte	0x04, 0x37
        /*0002*/ 	.short	(.L_458 - .L_457)
.L_457:
        /*0004*/ 	.word	0x00000082


	//----- nvinfo : EIATTR_KPARAM_INFO
	.align		4
.L_458:
        /*0008*/ 	.byte	0x04, 0x17
        /*000a*/ 	.short	(.L_460 - .L_459)
.L_459:
        /*000c*/ 	.word	0x00000000
        /*0010*/ 	.short	0x0000
        /*0012*/ 	.short	0x0000
        /*0014*/ 	.byte	0x00, 0xf0, 0x41, 0x07


	//----- nvinfo : EIATTR_SPARSE_MMA_MASK
	.align		4
.L_460:
        /*0018*/ 	.byte	0x03, 0x50
        /*001a*/ 	.short	0x0000


	//----- nvinfo : EIATTR_MAXREG_COUNT
	.align		4
        /*001c*/ 	.byte	0x03, 0x1b
        /*001e*/ 	.short	0x00ff


	//----- nvinfo : EIATTR_NUM_BARRIERS
	.align		4
        /*0020*/ 	.byte	0x02, 0x4c
        /*0022*/ 	.byte	0x01
	.zero		1


	//----- nvinfo : EIATTR_MERCURY_ISA_VERSION
	.align		4
        /*0024*/ 	.byte	0x03, 0x5f
        /*0026*/ 	.short	0x0101


	//----- nvinfo : EIATTR_COOP_GROUP_MASK_REGIDS
	.align		4
        /*0028*/ 	.byte	0x04, 0x29
        /*002a*/ 	.short	(.L_462 - .L_461)


	//   ....[0]....
.L_461:
        /*002c*/ 	.word	0xffffffff


	//   ....[1]....
        /*0030*/ 	.word	0xffffffff


	//   ....[2]....
        /*0034*/ 	.word	0xffffffff


	//   ....[3]....
        /*0038*/ 	.word	0xffffffff


	//   ....[4]....
        /*003c*/ 	.word	0xffffffff


	//   ....[5]....
        /*0040*/ 	.word	0xffffffff


	//   ....[6]....
        /*0044*/ 	.word	0xffffffff


	//   ....[7]....
        /*0048*/ 	.word	0xffffffff


	//   ....[8]....
        /*004c*/ 	.word	0xffffffff


	//   ....[9]....
        /*0050*/ 	.word	0xffffffff


	//   ....[10]....
        /*0054*/ 	.word	0xffffffff


	//   ....[11]....
        /*0058*/ 	.word	0xffffffff


	//   ....[12]....
        /*005c*/ 	.word	0xffffffff


	//   ....[13]....
        /*0060*/ 	.word	0xffffffff


	//   ....[14]....
        /*0064*/ 	.word	0xffffffff


	//   ....[15]....
        /*0068*/ 	.word	0xffffffff


	//   ....[16]....
        /*006c*/ 	.word	0xffffffff


	//   ....[17]....
        /*0070*/ 	.word	0xffffffff


	//   ....[18]....
        /*0074*/ 	.word	0xffffffff


	//   ....[19]....
        /*0078*/ 	.word	0xffffffff


	//----- nvinfo : EIATTR_COOP_GROUP_INSTR_OFFSETS
	.align		4
.L_462:
        /*007c*/ 	.byte	0x04, 0x28
        /*007e*/ 	.short	(.L_464 - .L_463)


	//   ....[0]....
.L_463:
        /*0080*/ 	.word	0x00005610


	//   ....[1]....
        /*0084*/ 	.word	0x00005750


	//   ....[2]....
        /*0088*/ 	.word	0x00005770


	//   ....[3]....
        /*008c*/ 	.word	0x00005860


	//   ....[4]....
        /*0090*/ 	.word	0x00009340


	//   ....[5]....
        /*0094*/ 	.word	0x00009360


	//   ....[6]....
        /*0098*/ 	.word	0x000093a0


	//   ....[7]....
        /*009c*/ 	.word	0x000093b0


	//   ....[8]....
        /*00a0*/ 	.word	0x0000d850


	//   ....[9]....
        /*00a4*/ 	.word	0x0000d860


	//   ....[10]....
        /*00a8*/ 	.word	0x0000d890


	//   ....[11]....
        /*00ac*/ 	.word	0x0000d8a0


	//   ....[12]....
        /*00b0*/ 	.word	0x00011f50


	//   ....[13]....
        /*00b4*/ 	.word	0x00011fa0


	//   ....[14]....
        /*00b8*/ 	.word	0x00011ff0


	//   ....[15]....
        /*00bc*/ 	.word	0x00012010


	//   ....[16]....
        /*00c0*/ 	.word	0x00013c80


	//   ....[17]....
        /*00c4*/ 	.word	0x00013cc0


	//   ....[18]....
        /*00c8*/ 	.word	0x00013d70


	//   ....[19]....
        /*00cc*/ 	.word	0x00013da0


	//----- nvinfo : EIATTR_VRC_CTA_INIT_COUNT
	.align		4
.L_464:
        /*00d0*/ 	.byte	0x02, 0x4a
	.zero		1
	.zero		1


	//----- nvinfo : EIATTR_EXIT_INSTR_OFFSETS
	.align		4
        /*00d4*/ 	.byte	0x04, 0x1c
        /*00d6*/ 	.short	(.L_466 - .L_465)


	//   ....[0]....
.L_465:
        /*00d8*/ 	.word	0x00000490


	//   ....[1]....
        /*00dc*/ 	.word	0x00001280


	//   ....[2]....
        /*00e0*/ 	.word	0x00001310


	//   ....[3]....
        /*00e4*/ 	.word	0x00015a20


	//   ....[4]....
        /*00e8*/ 	.word	0x00015b70


	//   ....[5]....
        /*00ec*/ 	.word	0x00015b90


	//----- nvinfo : EIATTR_CRS_STACK_SIZE
	.align		4
.L_466:
        /*00f0*/ 	.byte	0x04, 0x1e
        /*00f2*/ 	.short	(.L_468 - .L_467)
.L_467:
        /*00f4*/ 	.word	0x00000000


	//----- nvinfo : EIATTR_CBANK_PARAM_SIZE
	.align		4
.L_468:
        /*00f8*/ 	.byte	0x03, 0x19
        /*00fa*/ 	.short	0x01d0


	//----- nvinfo : EIATTR_PARAM_CBANK
	.align		4
        /*00fc*/ 	.byte	0x04, 0x0a
        /*00fe*/ 	.short	(.L_470 - .L_469)
	.align		4
.L_469:
        /*0100*/ 	.word	index@(.nv.constant0._ZN5flash16flash_fwd_kernelI23Flash_fwd_kernel_traitsILi256ELi128ELi64ELi8ELb0ELb0EN7cutlass6half_tE19Flash_kernel_traitsILi256ELi128ELi64ELi8ES3_EELb0ELb0ELb1ELb1ELb0ELb0ELb0ELb0EEEvNS_16Flash_fwd_paramsE)
        /*0104*/ 	.short	0x0380
        /*0106*/ 	.short	0x01d0


	//----- nvinfo : EIATTR_SW_WAR
	.align		4
.L_470:
        /*0108*/ 	.byte	0x04, 0x36
        /*010a*/ 	.short	(.L_472 - .L_471)
.L_471:
        /*010c*/ 	.word	0x00000008
.L_472:


//--------------------- .nv.info._ZN5flash16flash_fwd_kernelI23Flash_fwd_kernel_traitsILi256ELi64ELi64ELi4ELb0ELb0EN7cutlass6half_tE19Flash_kernel_traitsILi256ELi64ELi64ELi4ES3_EELb1ELb0ELb0ELb0ELb0ELb0ELb0ELb0EEEvNS_16Flash_fwd_paramsE --------------------------
	.section	.nv.info._ZN5flash16flash_fwd_kernelI23Flash_fwd_kernel_traitsILi256ELi64ELi64ELi4ELb0ELb0EN7cutlass6half_tE19Flash_kernel_traitsILi256ELi64ELi64ELi4ES3_EELb1ELb0ELb0ELb0ELb0ELb0ELb0ELb0EEEvNS_16Flash_fwd_paramsE,"",@"SHT_CUDA_INFO"
	.sectionflags	@""
	.align	4


	//----- nvinfo : EIATTR_CUDA_API_VERSION
	.align		4
        /*0000*/ 	.byte	0x04, 0x37
        /*0002*/ 	.short	(.L_474 - .L_473)
.L_473:
        /*0004*/ 	.word	0x00000082


	//----- nvinfo : EIATTR_KPARAM_INFO
	.align		4
.L_474:
        /*0008*/ 	.byte	0x04, 0x17
        /*000a*/ 	.short	(.L_476 - .L_475)
.L_475:
        /*000c*/ 	.word	0x00000000
        /*0010*/ 	.short	0x0000
        /*0012*/ 	.short	0x0000
        /*0014*/ 	.byte	0x00, 0xf0, 0x41, 0x07


	//----- nvinfo : EIATTR_SPARSE_MMA_MASK
	.align		4
.L_476:
        /*0018*/ 	.byte	0x03, 0x50
        /*001a*/ 	.short	0x0000


	//----- nvinfo : EIATTR_MAXREG_COUNT
	.align		4
        /*001c*/ 	.byte	0x03, 0x1b
        /*001e*/ 	.short	0x00ff


	//----- nvinfo : EIATTR_NUM_BARRIERS
	.align		4
        /*0020*/ 	.byte	0x02, 0x4c
        /*0022*/ 	.byte	0x01
	.zero		1


	//----- nvinfo : EIATTR_MERCURY_ISA_VERSION
	.align		4
        /*0024*/ 	.byte	0x03, 0x5f
        /*0026*/ 	.short	0x0101


	//----- nvinfo : EIATTR_COOP_GROUP_MASK_REGIDS
	.align		4
        /*0028*/ 	.byte	0x04, 0x29
        /*002a*/ 	.short	(.L_478 - .L_477)


	//   ....[0]....
.L_477:
        /*002c*/ 	.word	0xffffffff


	//   ....[1]....
        /*0030*/ 	.word	0xffffffff


	//   ....[2]....
        /*0034*/ 	.word	0xffffffff


	//   ....[3]....
        /*0038*/ 	.word	0xffffffff


	//   ....[4]....
        /*003c*/ 	.word	0xffffffff


	//   ....[5]....
        /*0040*/ 	.word	0xffffffff


	//   ....[6]....
        /*0044*/ 	.word	0xffffffff


	//   ....[7]....
        /*0048*/ 	.word	0xffffffff


	//   ....[8]....
        /*004c*/ 	.word	0xffffffff


	//   ....[9]....
        /*0050*/ 	.word	0xffffffff


	//   ....[10]....
        /*0054*/ 	.word	0xffffffff


	//   ....[11]....
        /*0058*/ 	.word	0xffffffff


	//----- nvinfo : EIATTR_COOP_GROUP_INSTR_OFFSETS
	.align		4
.L_478:
        /*005c*/ 	.byte	0x04, 0x28
        /*005e*/ 	.short	(.L_480 - .L_479)


	//   ....[0]....
.L_479:
        /*0060*/ 	.word	0x00005590


	//   ....[1]....
        /*0064*/ 	.word	0x00005690


	//   ....[2]....
        /*0068*/ 	.word	0x000056e0


	//   ....[3]....
        /*006c*/ 	.word	0x00005850


	//   ....[4]....
        /*0070*/ 	.word	0x00009280


	//   ....[5]....
        /*0074*/ 	.word	0x00009330


	//   ....[6]....
        /*0078*/ 	.word	0x00009410


	//   ....[7]....
        /*007c*/ 	.word	0x00009470


	//   ....[8]....
        /*0080*/ 	.word	0x0000b9a0


	//   ....[9]....
        /*0084*/ 	.word	0x0000b9e0


	//   ....[10]....
        /*0088*/ 	.word	0x0000baa0


	//   ....[11]....
        /*008c*/ 	.word	0x0000bab0


	//----- nvinfo : EIATTR_VRC_CTA_INIT_COUNT
	.align		4
.L_480:
        /*0090*/ 	.byte	0x02, 0x4a
	.zero		1
	.zero		1


	//----- nvinfo : EIATTR_EXIT_INSTR_OFFSETS
	.align		4
        /*0094*/ 	.byte	0x04, 0x1c
        /*0096*/ 	.short	(.L_482 - .L_481)


	//   ....[0]....
.L_481:
        /*0098*/ 	.word	0x00000640


	//   ....[1]....
        /*009c*/ 	.word	0x000012e0


	//   ....[2]....
        /*00a0*/ 	.word	0x00001370


	//   ....[3]....
        /*00a4*/ 	.word	0x0000d780


	//   ....[4]....
        /*00a8*/ 	.word	0x0000d8e0


	//   ....[5]....
        /*00ac*/ 	.word	0x0000d900


	//----- nvinfo : EIATTR_CRS_STACK_SIZE
	.align		4
.L_482:
        /*00b0*/ 	.byte	0x04, 0x1e
        /*00b2*/ 	.short	(.L_484 - .L_483)
.L_483:
        /*00b4*/ 	.word	0x00000000


	//----- nvinfo : EIATTR_CBANK_PARAM_SIZE
	.align		4
.L_484:
        /*00b8*/ 	.byte	0x03, 0x19
        /*00ba*/ 	.short	0x01d0


	//----- nvinfo : EIATTR_PARAM_CBANK
	.align		4
        /*00bc*/ 	.byte	0x04, 0x0a
        /*00be*/ 	.short	(.L_486 - .L_485)
	.align		4
.L_485:
        /*00c0*/ 	.word	index@(.nv.constant0._ZN5flash16flash_fwd_kernelI23Flash_fwd_kernel_traitsILi256ELi64ELi64ELi4ELb0ELb0EN7cutlass6half_tE19Flash_kernel_traitsILi256ELi64ELi64ELi4ES3_EELb1ELb0ELb0ELb0ELb0ELb0ELb0ELb0EEEvNS_16Flash_fwd_paramsE)
        /*00c4*/ 	.short	0x0380
        /*00c6*/ 	.short	0x01d0


	//----- nvinfo : EIATTR_SW_WAR
	.align		4
.L_486:
        /*00c8*/ 	.byte	0x04, 0x36
        /*00ca*/ 	.short	(.L_488 - .L_487)
.L_487:
        /*00cc*/ 	.word	0x00000008
.L_488:


//--------------------- .nv.info._ZN5flash16flash_fwd_kernelI23Flash_fwd_kernel_traitsILi256ELi64ELi64ELi4ELb0ELb0EN7cutlass6half_tE19Flash_kernel_traitsILi256ELi64ELi64ELi4ES3_EELb1ELb0ELb1ELb0ELb0ELb0ELb0ELb0EEEvNS_16Flash_fwd_paramsE --------------------------
	.section	.nv.info._ZN5flash16flash_fwd_kernelI23Flash_fwd_kernel_traitsILi256ELi64ELi64ELi4ELb0ELb0EN7cutlass6half_tE19Flash_kernel_traitsILi256ELi64ELi64ELi4ES3_EELb1ELb0ELb1ELb0ELb0ELb0ELb0ELb0EEEvNS_16Flash_fwd_paramsE,"",@"SHT_CUDA_INFO"
	.sectionflags	@""
	.align	4


	//----- nvinfo : EIATTR_CUDA_API_VERSION
	.align		4
        /*0000*/ 	.byte	0x04, 0x37
        /*0002*/ 	.short	(.L_490 - .L_489)
.L_489:
        /*0004*/ 	.word	0x00000082


	//----- nvinfo : EIATTR_KPARAM_INFO
	.align		4
.L_490:
        /*0008*/ 	.byte	0x04, 0x17
        /*000a*/ 	.short	(.L_492 - .L_491)
.L_491:
        /*000c*/ 	.word	0x00000000
        /*0010*/ 	.short	0x0000
        /*0012*/ 	.short	0x0000
        /*0014*/ 	.byte	0x00, 0xf0, 0x41, 0x07


	//----- nvinfo : EIATTR_SPARSE_MMA_MASK
	.align		4
.L_492:
        /*0018*/ 	.byte	0x03, 0x50
        /*001a*/ 	.short	0x0000


	//----- nvinfo : EIATTR_MAXREG_COUNT
	.align		4
        /*001c*/ 	.byte	0x03, 0x1b
        /*001e*/ 	.short	0x00ff


	//----- nvinfo : EIATTR_NUM_BARRIERS
	.align		4
        /*0020*/ 	.byte	0x02, 0x4c
        /*0022*/ 	.byte	0x01
	.zero		1


	//----- nvinfo : EIATTR_MERCURY_ISA_VERSION
	.align		4
        /*0024*/ 	.byte	0x03, 0x5f
        /*0026*/ 	.short	0x0101


	//----- nvinfo : EIATTR_COOP_GROUP_MASK_REGIDS
	.align		4
        /*0028*/ 	.byte	0x04, 0x29
        /*002a*/ 	.short	(.L_494 - .L_493)


	//   ....[0]....
.L_493:
        /*002c*/ 	.word	0xffffffff


	//   ....[1]....
        /*0030*/ 	.word	0xffffffff


	//   ....[2]....
        /*0034*/ 	.word	0xffffffff


	//   ....[3]....
        /*0038*/ 	.word	0xffffffff


	//   ....[4]....
        /*003c*/ 	.word	0xffffffff


	//   ....[5]....
        /*0040*/ 	.word	0xffffffff


	//   ....[6]....
        /*0044*/ 	.word	0xffffffff


	//   ....[7]....
        /*0048*/ 	.word	0xffffffff


	//   ....[8]....
        /*004c*/ 	.word	0xffffffff


	//   ....[9]....
        /*0050*/ 	.word	0xffffffff


	//   ....[10]....
        /*0054*/ 	.word	0xffffffff


	//   ....[11]....
        /*0058*/ 	.word	0xffffffff


	//   ....[12]....
        /*005c*/ 	.word	0xffffffff


	//   ....[13]....
        /*0060*/ 	.word	0xffffffff


	//   ....[14]....
        /*0064*/ 	.word	0xffffffff


	//   ....[15]....
        /*0068*/ 	.word	0xffffffff


	//----- nvinfo : EIATTR_COOP_GROUP_INSTR_OFFSETS
	.align		4
.L_494:
        /*006c*/ 	.byte	0x04, 0x28
        /*006e*/ 	.short	(.L_496 - .L_495)


	//   ....[0]....
.L_495:
        /*0070*/ 	.word	0x00005c00


	//   ....[1]....
        /*0074*/ 	.word	0x00005d50


	//   ....[2]....
        /*0078*/ 	.word	0x00005d70


	//   ....[3]....
        /*007c*/ 	.word	0x00005f10


	//   ....[4]....
        /*0080*/ 	.word	0x0000a100


	//   ....[5]....
        /*0084*/ 	.word	0x0000a2a0


	//   ....[6]....
        /*0088*/ 	.word	0x0000a2c0


	//   ....[7]....
        /*008c*/ 	.word	0x0000a370


	//   ....[8]....
        /*0090*/ 	.word	0x0000f090


	//   ....[9]....
        /*0094*/ 	.word	0x0000f190


	//   ....[10]....
        /*0098*/ 	.word	0x0000f1c0


	//   ....[11]....
        /*009c*/ 	.word	0x0000f260


	//   ....[12]....
        /*00a0*/ 	.word	0x000117b0


	//   ....[13]....
        /*00a4*/ 	.word	0x000117f0


	//   ....[14]....
        /*00a8*/ 	.word	0x00011930


	//   ....[15]....
        /*00ac*/ 	.word	0x00011960


	//----- nvinfo : EIATTR_VRC_CTA_INIT_COUNT
	.align		4
.L_496:
        /*00b0*/ 	.byte	0x02, 0x4a
	.zero		1
	.zero		1


	//----- nvinfo : EIATTR_EXIT_INSTR_OFFSETS
	.align		4
        /*00b4*/ 	.byte	0x04, 0x1c
        /*00b6*/ 	.short	(.L_498 - .L_497)


	//   ....[0]....
.L_497:
        /*00b8*/ 	.word	0x00000630


	//   ....[1]....
        /*00bc*/ 	.word	0x00001400


	//   ....[2]....
        /*00c0*/ 	.word	0x00001490


	//   ....[3]....
        /*00c4*/ 	.word	0x00013580


	//   ....[4]....
        /*00c8*/ 	.word	0x000136e0


	//   ....[5]....
        /*00cc*/ 	.word	0x00013700


	//----- nvinfo : EIATTR_CRS_STACK_SIZE
	.align		4
.L_498:
        /*00d0*/ 	.byte	0x04, 0x1e
        /*00d2*/ 	.short	(.L_500 - .L_499)
.L_499:
        /*00d4*/ 	.word	0x00000000


	//----- nvinfo : EIATTR_CBANK_PARAM_SIZE
	.align		4
.L_500:
        /*00d8*/ 	.byte	0x03, 0x19
        /*00da*/ 	.short	0x01d0


	//----- nvinfo : EIATTR_PARAM_CBANK
	.align		4
        /*00dc*/ 	.byte	0x04, 0x0a
        /*00de*/ 	.short	(.L_502 - .L_501)
	.align		4
.L_501:
        /*00e0*/ 	.word	index@(.nv.constant0._ZN5flash16flash_fwd_kernelI23Flash_fwd_kernel_traitsILi256ELi64ELi64ELi4ELb0ELb0EN7cutlass6half_tE19Flash_kernel_traitsILi256ELi64ELi64ELi4ES3_EELb1ELb0ELb1ELb0ELb0ELb0ELb0ELb0EEEvNS_16Flash_fwd_paramsE)
        /*00e4*/ 	.short	0x0380
        /*00e6*/ 	.short	0x01d0


	//----- nvinfo : EIATTR_SW_WAR
	.align		4
.L_502:
        /*00e8*/ 	.byte	0x04, 0x36
        /*00ea*/ 	.short	(.L_504 - .L_503)
.L_503:
        /*00ec*/ 	.word	0x00000008
.L_504:


//--------------------- .nv.info._ZN5flash16flash_fwd_kernelI23Flash_fwd_kernel_traitsILi256ELi64ELi64ELi4ELb0ELb0EN7cutlass6half_tE19Flash_kernel_traitsILi256ELi64ELi64ELi4ES3_EELb1ELb0ELb0ELb0ELb0ELb1ELb0ELb0EEEvNS_16Flash_fwd_paramsE --------------------------
	.section	.nv.info._ZN5flash16flash_fwd_kernelI23Flash_fwd_kernel_traitsILi256ELi64ELi64ELi4ELb0ELb0EN7cutlass6half_tE19Flash_kernel_traitsILi256ELi64ELi64ELi4ES3_EELb1ELb0ELb0ELb0ELb0ELb1ELb0ELb0EEEvNS_16Flash_fwd_paramsE,"",@"SHT_CUDA_INFO"
	.sectionflags	@""
	.align	4


	//----- nvinfo : EIATTR_CUDA_API_VERSION
	.align		4
        /*0000*/ 	.byte	0x04, 0x37
        /*0002*/ 	.short	(.L_506 - .L_505)
.L_505:
        /*0004*/ 	.word	0x00000082


	//----- nvinfo : EIATTR_KPARAM_INFO
	.align		4
.L_506:
        /*0008*/ 	.byte	0x04, 0x17
        /*000a*/ 	.short	(.L_508 - .L_507)
.L_507:
        /*000c*/ 	.word	0x00000000
        /*0010*/ 	.short	0x0000
        /*0012*/ 	.short	0x0000
        /*0014*/ 	.byte	0x00, 0xf0, 0x41, 0x07


	//----- nvinfo : EIATTR_SPARSE_MMA_MASK
	.align		4
.L_508:
        /*0018*/ 	.byte	0x03, 0x50
        /*001a*/ 	.short	0x0000


	//----- nvinfo : EIATTR_MAXREG_COUNT
	.align		4
        /*001c*/ 	.byte	0x03, 0x1b
        /*001e*/ 	.short	0x00ff


	//----- nvinfo : EIATTR_NUM_BARRIERS
	.align		4
        /*0020*/ 	.byte	0x02, 0x4c
        /*0022*/ 	.byte	0x01
	.zero		1


	//----- nvinfo : EIATTR_MERCURY_ISA_VERSION
	.align		4
        /*0024*/ 	.byte	0x03, 0x5f
        /*0026*/ 	.short	0x0101


	//----- nvinfo : EIATTR_INT_WARP_WIDE_INSTR_OFFSETS
	.align		4
        /*0028*/ 	.byte	0x04, 0x31
        /*002a*/ 	.short	(.L_510 - .L_509)


	//   ....[0]....
.L_509:
        /*002c*/ 	.word	0x00001960


	//   ....[1]....
        /*0030*/ 	.word	0x00001f50


	//   ....[2]....
        /*0034*/ 	.word	0x00002120


	//----- nvinfo : EIATTR_COOP_GROUP_MASK_REGIDS
	.align		4
.L_510:
        /*0038*/ 	.byte	0x04, 0x29
        /*003a*/ 	.short	(.L_512 - .L_511)


	//   ....[0]....
.L_511:
        /*003c*/ 	.word	0xffffffff


	//   ....[1]....
        /*0040*/ 	.word	0xffffffff


	//   ....[2]....
        /*0044*/ 	.word	0xffffffff


	//   ....[3]....
        /*0048*/ 	.word	0xffffffff


	//   ....[4]....
        /*004c*/ 	.word	0xffffffff


	//   ....[5]....
        /*0050*/ 	.word	0xffffffff


	//   ....[6]....
        /*0054*/ 	.word	0xffffffff


	//   ....[7]....
        /*0058*/ 	.word	0xffffffff


	//   ....[8]....
        /*005c*/ 	.word	0xffffffff


	//   ....[9]....
        /*0060*/ 	.word	0xffffffff


	//   ....[10]....
        /*0064*/ 	.word	0xffffffff


	//   ....[11]....
        /*0068*/ 	.word	0xffffffff


	//----- nvinfo : EIATTR_COOP_GROUP_INSTR_OFFSETS
	.align		4
.L_512:
        /*006c*/ 	.byte	0x04, 0x28
        /*006e*/ 	.short	(.L_514 - .L_513)


	//   ....[0]....
.L_513:
        /*0070*/ 	.word	0x00003f10


	//   ....[1]....
        /*0074*/ 	.word	0x00004030


	//   ....[2]....
        /*0078*/ 	.word	0x00004090


	//   ....[3]....
        /*007c*/ 	.word	0x000041d0


	//   ....[4]....
        /*0080*/ 	.word	0x00007460


	//   ....[5]....
        /*0084*/ 	.word	0x00007530


	//   ....[6]....
        /*0088*/ 	.word	0x000075f0


	//   ....[7]....
        /*008c*/ 	.word	0x00007620


	//   ....[8]....
        /*0090*/ 	.word	0x00009c80


	//   ....[9]....
        /*0094*/ 	.word	0x00009cc0


	//   ....[10]....
        /*0098*/ 	.word	0x00009db0


	//   ....[11]....
        /*009c*/ 	.word	0x00009dd0


	//----- nvinfo : EIATTR_VRC_CTA_INIT_COUNT
	.align		4
.L_514:
        /*00a0*/ 	.byte	0x02, 0x4a
	.zero		1
	.zero		1


	//----- nvinfo : EIATTR_EXIT_INSTR_OFFSETS
	.align		4
        /*00a4*/ 	.byte	0x04, 0x1c
        /*00a6*/ 	.short	(.L_516 - .L_515)


	//   ....[0]....
.L_515:
        /*00a8*/ 	.word	0x00000660


	//   ....[1]....
        /*00ac*/ 	.word	0x00001190


	//   ....[2]....
        /*00b0*/ 	.word	0x00001220


	//   ....[3]....
        /*00b4*/ 	.word	0x0000b990


	//   ....[4]....
        /*00b8*/ 	.word	0x0000baa0


	//----- nvinfo : EIATTR_CRS_STACK_SIZE
	.align		4
.L_516:
        /*00bc*/ 	.byte	0x04, 0x1e
        /*00be*/ 	.short	(.L_518 - .L_517)
.L_517:
        /*00c0*/ 	.word	0x00000000


	//----- nvinfo : EIATTR_CBANK_PARAM_SIZE
	.align		4
.L_518:
        /*00c4*/ 	.byte	0x03, 0x19
        /*00c6*/ 	.short	0x01d0


	//----- nvinfo : EIATTR_PARAM_CBANK
	.align		4
        /*00c8*/ 	.byte	0x04, 0x0a
        /*00ca*/ 	.short	(.L_520 - .L_519)
	.align		4
.L_519:
        /*00cc*/ 	.word	index@(.nv.constant0._ZN5flash16flash_fwd_kernelI23Flash_fwd_kernel_traitsILi256ELi64ELi64ELi4ELb0ELb0EN7cutlass6half_tE19Flash_kernel_traitsILi256ELi64ELi64ELi4ES3_EELb1ELb0ELb0ELb0ELb0ELb1ELb0ELb0EEEvNS_16Flash_fwd_paramsE)
        /*00d0*/ 	.short	0x0380
        /*00d2*/ 	.short	0x01d0


	//----- nvinfo : EIATTR_SW_WAR
	.align		4
.L_520:
        /*00d4*/ 	.byte	0x04, 0x36
        /*00d6*/ 	.short	(.L_522 - .L_521)
.L_521:
        /*00d8*/ 	.word	0x00000008
.L_522:


//--------------------- .nv.info._ZN5flash16flash_fwd_kernelI23Flash_fwd_kernel_traitsILi256ELi64ELi64ELi4ELb0ELb0EN7cutlass6half_tE19Flash_kernel_traitsILi256ELi64ELi64ELi4ES3_EELb0ELb0ELb0ELb0ELb0ELb1ELb1ELb0EEEvNS_16Flash_fwd_paramsE --------------------------
	.section	.nv.info._ZN5flash16flash_fwd_kernelI23Flash_fwd_kernel_traitsILi256ELi64ELi64ELi4ELb0ELb0EN7cutlass6half_tE19Flash_kernel_traitsILi256ELi64ELi64ELi4ES3_EELb0ELb0ELb0ELb0ELb0ELb1ELb1ELb0EEEvNS_16Flash_fwd_paramsE,"",@"SHT_CUDA_INFO"
	.sectionflags	@""
	.align	4


	//----- nvinfo : EIATTR_CUDA_API_VERSION
	.align		4
        /*0000*/ 	.byte	0x04, 0x37
        /*0002*/ 	.short	(.L_524 - .L_523)
.L_523:
        /*0004*/ 	.word	0x00000082


	//----- nvinfo : EIATTR_KPARAM_INFO
	.align		4
.L_524:
        /*0008*/ 	.byte	0x04, 0x17
        /*000a*/ 	.short	(.L_526 - .L_525)
.L_525:
        /*000c*/ 	.word	0x00000000
        /*0010*/ 	.short	0x0000
        /*0012*/ 	.short	0x0000
        /*0014*/ 	.byte	0x00, 0xf0, 0x41, 0x07


	//----- nvinfo : EIATTR_SPARSE_MMA_MASK
	.align		4
.L_526:
        /*0018*/ 	.byte	0x03, 0x50
        /*001a*/ 	.short	0x0000


	//----- nvinfo : EIATTR_MAXREG_COUNT
	.align		4
        /*001c*/ 	.byte	0x03, 0x1b
        /*001e*/ 	.short	0x00ff


	//----- nvinfo : EIATTR_NUM_BARRIERS
	.align		4
        /*0020*/ 	.byte	0x02, 0x4c
        /*0022*/ 	.byte	0x01
	.zero		1


	//----- nvinfo : EIATTR_MERCURY_ISA_VERSION
	.align		4
        /*0024*/ 	.byte	0x03, 0x5f
        /*0026*/ 	.short	0x0101


	//----- nvinfo : EIATTR_INT_WARP_WIDE_INSTR_OFFSETS
	.align		4
        /*0028*/ 	.byte	0x04, 0x31
        /*002a*/ 	.short	(.L_528 - .L_527)


	//   ....[0]....
.L_527:
        /*002c*/ 	.word	0x00001ab0


	//   ....[1]....
        /*0030*/ 	.word	0x00001b80


	//   ....[2]....
        /*0034*/ 	.word	0x000021a0


	//----- nvinfo : EIATTR_COOP_GROUP_MASK_REGIDS
	.align		4
.L_528:
        /*0038*/ 	.byte	0x04, 0x29
        /*003a*/ 	.short	(.L_530 - .L_529)


	//   ....[0]....
.L_529:
        /*003c*/ 	.word	0xffffffff


	//   ....[1]....
        /*0040*/ 	.word	0xffffffff


	//   ....[2]....
        /*0044*/ 	.word	0xffffffff


	//   ....[3]....
        /*0048*/ 	.word	0xffffffff


	//   ....[4]....
        /*004c*/ 	.word	0xffffffff


	//   ....[5]....
        /*0050*/ 	.word	0xffffffff


	//   ....[6]....
        /*0054*/ 	.word	0xffffffff


	//   ....[7]....
        /*0058*/ 	.word	0xffffffff


	//   ....[8]....
        /*005c*/ 	.word	0xffffffff


	//   ....[9]....
        /*0060*/ 	.word	0xffffffff


	//   ....[10]....
        /*0064*/ 	.word	0xffffffff


	//   ....[11]....
        /*0068*/ 	.word	0xffffffff


	//----- nvinfo : EIATTR_COOP_GROUP_INSTR_OFFSETS
	.align		4
.L_530:
        /*006c*/ 	.byte	0x04, 0x28
        /*006e*/ 	.short	(.L_532 - .L_531)


	//   ....[0]....
.L_531:
        /*0070*/ 	.word	0x00004150


	//   ....[1]....
        /*0074*/ 	.word	0x00004190


	//   ....[2]....
        /*0078*/ 	.word	0x00004220


	//   ....[3]....
        /*007c*/ 	.word	0x00004250


	//   ....[4]....
        /*0080*/ 	.word	0x00007060


	//   ....[5]....
        /*0084*/ 	.word	0x000070e0


	//   ....[6]....
        /*0088*/ 	.word	0x00007170


	//   ....[7]....
        /*008c*/ 	.word	0x00007180


	//   ....[8]....
        /*0090*/ 	.word	0x00008d80


	//   ....[9]....
        /*0094*/ 	.word	0x00008dc0


	//   ....[10]....
        /*0098*/ 	.word	0x00008e90


	//   ....[11]....
        /*009c*/ 	.word	0x00008eb0


	//----- nvinfo : EIATTR_VRC_CTA_INIT_COUNT
	.align		4
.L_532:
        /*00a0*/ 	.byte	0x02, 0x4a
	.zero		1
	.zero		1


	//----- nvinfo : EIATTR_EXIT_INSTR_OFFSETS
	.align		4
        /*00a4*/ 	.byte	0x04, 0x1c
        /*00a6*/ 	.short	(.L_534 - .L_533)


	//   ....[0]....
.L_533:
        /*00a8*/ 	.word	0x000004f0


	//   ....[1]....
        /*00ac*/ 	.word	0x00001010


	//   ....[2]....
        /*00b0*/ 	.word	0x000010a0


	//   ....[3]....
        /*00b4*/ 	.word	0x0000aaf0


	//   ....[4]....
        /*00b8*/ 	.word	0x0000ac00


	//----- nvinfo : EIATTR_CRS_STACK_SIZE
	.align		4
.L_534:
        /*00bc*/ 	.byte	0x04, 0x1e
        /*00be*/ 	.short	(.L_536 - .L_535)
.L_535:
        /*00c0*/ 	.word	0x00000000


	//----- nvinfo : EIATTR_CBANK_PARAM_SIZE
	.align		4
.L_536:
        /*00c4*/ 	.byte	0x03, 0x19
        /*00c6*/ 	.short	0x01d0


	//----- nvinfo : EIATTR_PARAM_CBANK
	.align		4
        /*00c8*/ 	.byte	0x04, 0x0a
        /*00ca*/ 	.short	(.L_538 - .L_537)
	.align		4
.L_537:
        /*00cc*/ 	.word	index@(.nv.constant0._ZN5flash16flash_fwd_kernelI23Flash_fwd_kernel_traitsILi256ELi64ELi64ELi4ELb0ELb0EN7cutlass6half_tE19Flash_kernel_traitsILi256ELi64ELi64ELi4ES3_EELb0ELb0ELb0ELb0ELb0ELb1ELb1ELb0EEEvNS_16Flash_fwd_paramsE)
        /*00d0*/ 	.short	0x0380
        /*00d2*/ 	.short	0x01d0


	//----- nvinfo : EIATTR_SW_WAR
	.align		4
.L_538:
        /*00d4*/ 	.byte	0x04, 0x36
        /*00d6*/ 	.short	(.L_540 - .L_539)
.L_539:
        /*00d8*/ 	.word	0x00000008
.L_540:


//--------------------- .nv.info._ZN5flash16flash_fwd_kernelI23Flash_fwd_kernel_traitsILi256ELi64ELi64ELi4ELb0ELb0EN7cutlass6half_tE19Flash_kernel_traitsILi256ELi64ELi64ELi4ES3_EELb1ELb0ELb0ELb1ELb0ELb0ELb0ELb0EEEvNS_16Flash_fwd_paramsE --------------------------
	.section	.nv.info._ZN5flash16flash_fwd_kernelI23Flash_fwd_kernel_traitsILi256ELi64ELi64ELi4ELb0ELb0EN7cutlass6half_tE19Flash_kernel_traitsILi256ELi64ELi64ELi4ES3_EELb1ELb0ELb0ELb1ELb0ELb0ELb0ELb0EEEvNS_16Flash_fwd_paramsE,"",@"SHT_CUDA_INFO"
	.sectionflags	@""
	.align	4


	//----- nvinfo : EIATTR_CUDA_API_VERSION
	.align		4
        /*0000*/ 	.byte	0x04, 0x37
        /*0002*/ 	.short	(.L_542 - .L_541)
.L_541:
        /*0004*/ 	.word	0x00000082


	//----- nvinfo : EIATTR_KPARAM_INFO
	.align		4
.L_542:
        /*0008*/ 	.byte	0x04, 0x17
        /*000a*/ 	.short	(.L_544 - .L_543)
.L_543:
        /*000c*/ 	.word	0x00000000
        /*0010*/ 	.short	0x0000
        /*0012*/ 	.short	0x0000
        /*0014*/ 	.byte	0x00, 0xf0, 0x41, 0x07


	//----- nvinfo : EIATTR_SPARSE_MMA_MASK
	.align		4
.L_544:
        /*0018*/ 	.byte	0x03, 0x50
        /*001a*/ 	.short	0x0000


	//----- nvinfo : EIATTR_MAXREG_COUNT
	.align		4
        /*001c*/ 	.byte	0x03, 0x1b
        /*001e*/ 	.short	0x00ff


	//----- nvinfo : EIATTR_NUM_BARRIERS
	.align		4
        /*0020*/ 	.byte	0x02, 0x4c
        /*0022*/ 	.byte	0x01
	.zero		1


	//----- nvinfo : EIATTR_MERCURY_ISA_VERSION
	.align		4
        /*0024*/ 	.byte	0x03, 0x5f
        /*0026*/ 	.short	0x0101


	//----- nvinfo : EIATTR_COOP_GROUP_MASK_REGIDS
	.align		4
        /*0028*/ 	.byte	0x04, 0x29
        /*002a*/ 	.short	(.L_546 - .L_545)


	//   ....[0]....
.L_545:
        /*002c*/ 	.word	0xffffffff


	//   ....[1]....
        /*0030*/ 	.word	0xffffffff


	//   ....[2]....
        /*0034*/ 	.word	0xffffffff


	//   ....[3]....
        /*0038*/ 	.word	0xffffffff


	//   ....[4]....
        /*003c*/ 	.word	0xffffffff


	//   ....[5]....
        /*0040*/ 	.word	0xffffffff


	//   ....[6]....
        /*0044*/ 	.word	0xffffffff


	//   ....[7]....
        /*0048*/ 	.word	0xffffffff


	//   ....[8]....
        /*004c*/ 	.word	0xffffffff


	//   ....[9]....
        /*0050*/ 	.word	0xffffffff


	//   ....[10]....
        /*0054*/ 	.word	0xffffffff


	//   ....[11]....
        /*0058*/ 	.word	0xffffffff


	//----- nvinfo : EIATTR_COOP_GROUP_INSTR_OFFSETS
	.align		4
.L_546:
        /*005c*/ 	.byte	0x04, 0x28
        /*005e*/ 	.short	(.L_548 - .L_547)


	//   ....[0]....
.L_547:
        /*0060*/ 	.word	0x00005eb0


	//   ....[1]....
        /*0064*/ 	.word	0x00006010


	//   ....[2]....
        /*0068*/ 	.word	0x00006040


	//   ....[3]....
        /*006c*/ 	.word	0x00006200


	//   ....[4]....
        /*0070*/ 	.word	0x0000a480


	//   ....[5]....
        /*0074*/ 	.word	0x0000a5a0


	//   ....[6]....
        /*0078*/ 	.word	0x0000a670


	//   ....[7]....
        /*007c*/ 	.word	0x0000a6b0


	//   ....[8]....
        /*0080*/ 	.word	0x0000cc60


	//   ....[9]....
        /*0084*/ 	.word	0x0000cca0


	//   ....[10]....
        /*0088*/ 	.word	0x0000cda0


	//   ....[11]....
        /*008c*/ 	.word	0x0000cdc0


	//----- nvinfo : EIATTR_VRC_CTA_INIT_COUNT
	.align		4
.L_548:
        /*0090*/ 	.byte	0x02, 0x4a
	.zero		1
	.zero		1


	//----- nvinfo : EIATTR_EXIT_INSTR_OFFSETS
	.align		4
        /*0094*/ 	.byte	0x04, 0x1c
        /*0096*/ 	.short	(.L_550 - .L_549)


	//   ....[0]....
.L_549:
        /*0098*/ 	.word	0x00000680


	//   ....[1]....
        /*009c*/ 	.word	0x000012e0


	//   ....[2]....
        /*00a0*/ 	.word	0x00001370


	//   ....[3]....
        /*00a4*/ 	.word	0x0000ea70


	//   ....[4]....
        /*00a8*/ 	.word	0x0000ebc0


	//   ....[5]....
        /*00ac*/ 	.word	0x0000ebe0


	//----- nvinfo : EIATTR_CRS_STACK_SIZE
	.align		4
.L_550:
        /*00b0*/ 	.byte	0x04, 0x1e
        /*00b2*/ 	.short	(.L_552 - .L_551)
.L_551:
        /*00b4*/ 	.word	0x00000000


	//----- nvinfo : EIATTR_CBANK_PARAM_SIZE
	.align		4
.L_552:
        /*00b8*/ 	.byte	0x03, 0x19
        /*00ba*/ 	.short	0x01d0


	//----- nvinfo : EIATTR_PARAM_CBANK
	.align		4
        /*00bc*/ 	.byte	0x04, 0x0a
        /*00be*/ 	.short	(.L_554 - .L_553)
	.align		4
.L_553:
        /*00c0*/ 	.word	index@(.nv.constant0._ZN5flash16flash_fwd_kernelI23Flash_fwd_kernel_traitsILi256ELi64ELi64ELi4ELb0ELb0EN7cutlass6half_tE19Flash_kernel_traitsILi256ELi64ELi64ELi4ES3_EELb1ELb0ELb0ELb1ELb0ELb0ELb0ELb0EEEvNS_16Flash_fwd_paramsE)
        /*00c4*/ 	.short	0x0380
        /*00c6*/ 	.short	0x01d0


	//----- nvinfo : EIATTR_SW_WAR
	.align		4
.L_554:
        /*00c8*/ 	.byte	0x04, 0x36
        /*00ca*/ 	.short	(.L_556 - .L_555)
.L_555:
        /*00cc*/ 	.word	0x00000008
.L_556:


//--------------------- .nv.info._ZN5flash16flash_fwd_kernelI23Flash_fwd_kernel_traitsILi256ELi64ELi64ELi4ELb0ELb0EN7cutlass6half_tE19Flash_kernel_traitsILi256ELi64ELi64ELi4ES3_EELb1ELb0ELb0ELb0ELb0ELb0ELb0ELb1EEEvNS_16Flash_fwd_paramsE --------------------------
	.section	.nv.info._ZN5flash16flash_fwd_kernelI23Flash_fwd_kernel_traitsILi256ELi64ELi64ELi4ELb0ELb0EN7cutlass6half_tE19Flash_kernel_traitsILi256ELi64ELi64ELi4ES3_EELb1ELb0ELb0ELb0ELb0ELb0ELb0ELb1EEEvNS_16Flash_fwd_paramsE,"",@"SHT_CUDA_INFO"
	.sectionflags	@""
	.align	4


	//----- nvinfo : EIATTR_CUDA_API_VERSION
	.align		4
        /*0000*/ 	.byte	0x04, 0x37
        /*0002*/ 	.short	(.L_558 - .L_557)
.L_557:
        /*0004*/ 	.word	0x00000082


	//----- nvinfo : EIATTR_KPARAM_INFO
	.align		4
.L_558:
        /*0008*/ 	.byte	0x04, 0x17
        /*000a*/ 	.short	(.L_560 - .L_559)
.L_559:
        /*000c*/ 	.word	0x00000000
        /*0010*/ 	.short	0x0000
        /*0012*/ 	.short	0x0000
        /*0014*/ 	.byte	0x00, 0xf0, 0x41, 0x07


	//----- nvinfo : EIATTR_SPARSE_MMA_MASK
	.align		4
.L_560:
        /*0018*/ 	.byte	0x03, 0x50
        /*001a*/ 	.short	0x0000


	//----- nvinfo : EIATTR_MAXREG_COUNT
	.align		4
        /*001c*/ 	.byte	0x03, 0x1b
        /*001e*/ 	.short	0x00ff


	//----- nvinfo : EIATTR_NUM_BARRIERS
	.align		4
        /*0020*/ 	.byte	0x02, 0x4c
        /*0022*/ 	.byte	0x01
	.zero		1


	//----- nvinfo : EIATTR_ANNOTATIONS
	.align		4
        /*0024*/ 	.byte	0x04, 0x55
        /*0026*/ 	.short	(.L_562 - .L_561)


	//   ....[0]....
.L_561:
        /*0028*/ 	.word	0x00000001
        /*002c*/ 	.byte	0x40, 0x1a, 0x00, 0x00, 0x01, 0x00, 0x00, 0x00, 0x90, 0x1a, 0x00, 0x00, 0x01, 0x00, 0x00, 0x00
        /* <DEDUP_REMOVED lines=18> */
        /*015c*/ 	.byte	0xf0, 0xed, 0x00, 0x00, 0x01, 0x00, 0x00, 0x00, 0x00, 0xee, 0x00, 0x00


	//----- nvinfo : EIATTR_MERCURY_ISA_VERSION
	.align		4
.L_562:
        /*0168*/ 	.byte	0x03, 0x5f
        /*016a*/ 	.short	0x0101


	//----- nvinfo : EIATTR_COOP_GROUP_MASK_REGIDS
	.align		4
        /*016c*/ 	.byte	0x04, 0x29
        /*016e*/ 	.short	(.L_564 - .L_563)


	//   ....[0]....
.L_563:
        /*0170*/ 	.word	0xffffffff


	//   ....[1]....
        /*0174*/ 	.word	0xffffffff


	//   ....[2]....
        /*0178*/ 	.word	0xffffffff


	//   ....[3]....
        /*017c*/ 	.word	0xffffffff


	//   ....[4]....
        /*0180*/ 	.word	0xffffffff


	//   ....[5]....
        /*0184*/ 	.word	0xffffffff


	//   ....[6]....
        /*0188*/ 	.word	0xffffffff


	//   ....[7]....
        /*018c*/ 	.word	0xffffffff


	//   ....[8]....
        /*0190*/ 	.word	0xffffffff


	//   ....[9]....
        /*0194*/ 	.word	0xffffffff


	//   ....[10]....
        /*0198*/ 	.word	0xffffffff


	//   ....[11]....
        /*019c*/ 	.word	0xffffffff


	//----- nvinfo : EIATTR_COOP_GROUP_INSTR_OFFSETS
	.align		4
.L_564:
        /*01a0*/ 	.byte	0x04, 0x28
        /*01a2*/ 	.short	(.L_566 - .L_565)


	//   ....[0]....
.L_565:
        /*01a4*/ 	.word	0x00005580


	//   ....[1]....
        /*01a8*/ 	.word	0x00005760


	//   ....[2]....
        /*01ac*/ 	.word	0x00005790


	//   ....[3]....
        /*01b0*/ 	.word	0x00005880


	//   ....[4]....
        /*01b4*/ 	.word	0x0000a150


	//   ....[5]....
        /*01b8*/ 	.word	0x0000a170


	//   ....[6]....
        /*01bc*/ 	.word	0x0000a1f0


	//   ....[7]....
        /*01c0*/ 	.word	0x0000a2a0


	//   ....[8]....
        /*01c4*/ 	.word	0x0000d6c0


	//   ....[9]....
        /*01c8*/ 	.word	0x0000d6d0


	//   ....[10]....
        /*01cc*/ 	.word	0x0000d700


	//   ....[11]....
        /*01d0*/ 	.word	0x0000d710


	//----- nvinfo : EIATTR_VRC_CTA_INIT_COUNT
	.align		4
.L_566:
        /*01d4*/ 	.byte	0x02, 0x4a
	.zero		1
	.zero		1


	//----- nvinfo : EIATTR_EXIT_INSTR_OFFSETS
	.align		4
        /*01d8*/ 	.byte	0x04, 0x1c
        /*01da*/ 	.short	(.L_568 - .L_567)


	//   ....[0]....
.L_567:
        /*01dc*/ 	.word	0x000006a0


	//   ....[1]....
        /*01e0*/ 	.word	0x00001300


	//   ....[2]....
        /*01e4*/ 	.word	0x00001390


	//   ....[3]....
        /*01e8*/ 	.word	0x0000f450


	//   ....[4]....
        /*01ec*/ 	.word	0x0000f5b0


	//   ....[5]....
        /*01f0*/ 	.word	0x0000f5d0


	//----- nvinfo : EIATTR_CRS_STACK_SIZE
	.align		4
.L_568:
        /*01f4*/ 	.byte	0x04, 0x1e
        /*01f6*/ 	.short	(.L_570 - .L_569)
.L_569:
        /*01f8*/ 	.word	0x00000000


	//----- nvinfo : EIATTR_CBANK_PARAM_SIZE
	.align		4
.L_570:
        /*01fc*/ 	.byte	0x03, 0x19
        /*01fe*/ 	.short	0x01d0


	//----- nvinfo : EIATTR_PARAM_CBANK
	.align		4
        /*0200*/ 	.byte	0x04, 0x0a
        /*0202*/ 	.short	(.L_572 - .L_571)
	.align		4
.L_571:
        /*0204*/ 	.word	index@(.nv.constant0._ZN5flash16flash_fwd_kernelI23Flash_fwd_kernel_traitsILi256ELi64ELi64ELi4ELb0ELb0EN7cutlass6half_tE19Flash_kernel_traitsILi256ELi64ELi64ELi4ES3_EELb1ELb0ELb0ELb0ELb0ELb0ELb0ELb1EEEvNS_16Flash_fwd_paramsE)
        /*0208*/ 	.short	0x0380
        /*020a*/ 	.short	0x01d0


	//----- nvinfo : EIATTR_SW_WAR
	.align		4
.L_572:
        /*020c*/ 	.byte	0x04, 0x36
        /*020e*/ 	.short	(.L_574 - .L_573)
.L_573:
        /*0210*/ 	.word	0x00000008
.L_574:


//--------------------- .nv.info._ZN5flash16flash_fwd_kernelI23Flash_fwd_kernel_traitsILi256ELi64ELi64ELi4ELb0ELb0EN7cutlass6half_tE19Flash_kernel_traitsILi256ELi64ELi64ELi4ES3_EELb0ELb0ELb0ELb0ELb0ELb0ELb1ELb0EEEvNS_16Flash_fwd_paramsE --------------------------
	.section	.nv.info._ZN5flash16flash_fwd_kernelI23Flash_fwd_kernel_traitsILi256ELi64ELi64ELi4ELb0ELb0EN7cutlass6half_tE19Flash_kernel_traitsILi256ELi64ELi64ELi4ES3_EELb0ELb0ELb0ELb0ELb0ELb0ELb1ELb0EEEvNS_16Flash_fwd_paramsE,"",@"SHT_CUDA_INFO"
	.sectionflags	@""
	.align	4


	//----- nvinfo : EIATTR_CUDA_API_VERSION
	.align		4
        /*0000*/ 	.byte	0x04, 0x37
        /*0002*/ 	.short	(.L_576 - .L_575)
.L_575:
        /*0004*/ 	.word	0x00000082


	//----- nvinfo : EIATTR_KPARAM_INFO
	.align		4
.L_576:
        /*0008*/ 	.byte	0x04, 0x17
        /*000a*/ 	.short	(.L_578 - .L_577)
.L_577:
        /*000c*/ 	.word	0x00000000
        /*0010*/ 	.short	0x0000
        /*0012*/ 	.short	0x0000
        /*0014*/ 	.byte	0x00, 0xf0, 0x41, 0x07


	//----- nvinfo : EIATTR_SPARSE_MMA_MASK
	.align		4
.L_578:
        /*0018*/ 	.byte	0x03, 0x50
        /*001a*/ 	.short	0x0000


	//----- nvinfo : EIATTR_MAXREG_COUNT
	.align		4
        /*001c*/ 	.byte	0x03, 0x1b
        /*001e*/ 	.short	0x00ff


	//----- nvinfo : EIATTR_NUM_BARRIERS
	.align		4
        /*0020*/ 	.byte	0x02, 0x4c
        /*0022*/ 	.byte	0x01
	.zero		1


	//----- nvinfo : EIATTR_MERCURY_ISA_VERSION
	.align		4
        /*0024*/ 	.byte	0x03, 0x5f
        /*0026*/ 	.short	0x0101


	//----- nvinfo : EIATTR_COOP_GROUP_MASK_REGIDS
	.align		4
        /*0028*/ 	.byte	0x04, 0x29
        /*002a*/ 	.short	(.L_580 - .L_579)


	//   ....[0]....
.L_579:
        /*002c*/ 	.word	0xffffffff


	//   ....[1]....
        /*0030*/ 	.word	0xffffffff


	//   ....[2]....
        /*0034*/ 	.word	0xffffffff


	//   ....[3]....
        /*0038*/ 	.word	0xffffffff


	//   ....[4]....
        /*003c*/ 	.word	0xffffffff


	//   ....[5]....
        /*0040*/ 	.word	0xffffffff


	//   ....[6]....
        /*0044*/ 	.word	0xffffffff


	//   ....[7]....
        /*0048*/ 	.word	0xffffffff


	//   ....[8]....
        /*004c*/ 	.word	0xffffffff


	//   ....[9]....
        /*0050*/ 	.word	0xffffffff


	//   ....[10]....
        /*0054*/ 	.word	0xffffffff


	//   ....[11]....
        /*0058*/ 	.word	0xffffffff


	//----- nvinfo : EIATTR_COOP_GROUP_INSTR_OFFSETS
	.align		4
.L_580:
        /*005c*/ 	.byte	0x04, 0x28
        /*005e*/ 	.short	(.L_582 - .L_581)


	//   ....[0]....
.L_581:
        /*0060*/ 	.word	0x00005740


	//   ....[1]....
        /*0064*/ 	.word	0x00005820


	//   ....[2]....
        /*0068*/ 	.word	0x00005850


	//   ....[3]....
        /*006c*/ 	.word	0x000058b0


	//   ....[4]....
        /*0070*/ 	.word	0x00008e70


	//   ....[5]....
        /*0074*/ 	.word	0x00008ef0


	//   ....[6]....
        /*0078*/ 	.word	0x00008f70


	//   ....[7]....
        /*007c*/ 	.word	0x00008f80


	//   ....[8]....
        /*0080*/ 	.word	0x0000ab60


	//   ....[9]....
        /*0084*/ 	.word	0x0000aba0


	//   ....[10]....
        /*0088*/ 	.word	0x0000ac60


	//   ....[11]....
        /*008c*/ 	.word	0x0000ac90


	//----- nvinfo : EIATTR_VRC_CTA_INIT_COUNT
	.align		4
.L_582:
        /*0090*/ 	.byte	0x02, 0x4a
	.zero		1
	.zero		1


	//----- nvinfo : EIATTR_EXIT_INSTR_OFFSETS
	.align		4
        /*0094*/ 	.byte	0x04, 0x1c
        /*0096*/ 	.short	(.L_584 - .L_583)


	//   ....[0]....
.L_583:
        /*0098*/ 	.word	0x000004f0


	//   ....[1]....
        /*009c*/ 	.word	0x00001180


	//   ....[2]....
        /*00a0*/ 	.word	0x00001210


	//   ....[3]....
        /*00a4*/ 	.word	0x0000c910


	//   ....[4]....
        /*00a8*/ 	.word	0x0000ca70


	//   ....[5]....
        /*00ac*/ 	.word	0x0000ca90


	//----- nvinfo : EIATTR_CRS_STACK_SIZE
	.align		4
.L_584:
        /*00b0*/ 	.byte	0x04, 0x1e
        /*00b2*/ 	.short	(.L_586 - .L_585)
.L_585:
        /*00b4*/ 	.word	0x00000000


	//----- nvinfo : EIATTR_CBANK_PARAM_SIZE
	.align		4
.L_586:
        /*00b8*/ 	.byte	0x03, 0x19
        /*00ba*/ 	.short	0x01d0


	//----- nvinfo : EIATTR_PARAM_CBANK
	.align		4
        /*00bc*/ 	.byte	0x04, 0x0a
        /*00be*/ 	.short	(.L_588 - .L_587)
	.align		4
.L_587:
        /*00c0*/ 	.word	index@(.nv.constant0._ZN5flash16flash_fwd_kernelI23Flash_fwd_kernel_traitsILi256ELi64ELi64ELi4ELb0ELb0EN7cutlass6half_tE19Flash_kernel_traitsILi256ELi64ELi64ELi4ES3_EELb0ELb0ELb0ELb0ELb0ELb0ELb1ELb0EEEvNS_16Flash_fwd_paramsE)
        /*00c4*/ 	.short	0x0380
        /*00c6*/ 	.short	0x01d0


	//----- nvinfo : EIATTR_SW_WAR
	.align		4
.L_588:
        /*00c8*/ 	.byte	0x04, 0x36
        /*00ca*/ 	.short	(.L_590 - .L_589)
.L_589:
        /*00cc*/ 	.word	0x00000008
.L_590:


//--------------------- .nv.info._ZN5flash16flash_fwd_kernelI23Flash_fwd_kernel_traitsILi256ELi64ELi64ELi4ELb0ELb0EN7cutlass6half_tE19Flash_kernel_traitsILi256ELi64ELi64ELi4ES3_EELb1ELb0ELb0ELb1ELb0ELb0ELb0ELb1EEEvNS_16Flash_fwd_paramsE --------------------------
	.section	.nv.info._ZN5flash16flash_fwd_kernelI23Flash_fwd_kernel_traitsILi256ELi64ELi64ELi4ELb0ELb0EN7cutlass6half_tE19Flash_kernel_traitsILi256ELi64ELi64ELi4ES3_EELb1ELb0ELb0ELb1ELb0ELb0ELb0ELb1EEEvNS_16Flash_fwd_paramsE,"",@"SHT_CUDA_INFO"
	.sectionflags	@""
	.align	4


	//----- nvinfo : EIATTR_CUDA_API_VERSION
	.align		4
        /*0000*/ 	.byte	0x04, 0x37
        /*0002*/ 	.short	(.L_592 - .L_591)
.L_591:
        /*0004*/ 	.word	0x00000082


	//----- nvinfo : EIATTR_KPARAM_INFO
	.align		4
.L_592:
        /*0008*/ 	.byte	0x04, 0x17
        /*000a*/ 	.short	(.L_594 - .L_593)
.L_593:
        /*000c*/ 	.word	0x00000000
        /*0010*/ 	.short	0x0000
        /*0012*/ 	.short	0x0000
        /*0014*/ 	.byte	0x00, 0xf0, 0x41, 0x07


	//----- nvinfo : EIATTR_SPARSE_MMA_MASK
	.align		4
.L_594:
        /*0018*/ 	.byte	0x03, 0x50
        /*001a*/ 	.short	0x0000


	//----- nvinfo : EIATTR_MAXREG_COUNT
	.align		4
        /*001c*/ 	.byte	0x03, 0x1b
        /*001e*/ 	.short	0x00ff


	//----- nvinfo : EIATTR_NUM_BARRIERS
	.align		4
        /*0020*/ 	.byte	0x02, 0x4c
        /*0022*/ 	.byte	0x01
	.zero		1


	//----- nvinfo : EIATTR_ANNOTATIONS
	.align		4
        /*0024*/ 	.byte	0x04, 0x55
        /*0026*/ 	.short	(.L_596 - .L_595)


	//   ....[0]....
.L_595:
        /* <DEDUP_REMOVED lines=42> */


	//----- nvinfo : EIATTR_MERCURY_ISA_VERSION
	.align		4
.L_596:
        /*02b8*/ 	.byte	0x03, 0x5f
        /*02ba*/ 	.short	0x0101


	//----- nvinfo : EIATTR_COOP_GROUP_MASK_REGIDS
	.align		4
        /*02bc*/ 	.byte	0x04, 0x29
        /*02be*/ 	.short	(.L_598 - .L_597)


	//   ....[0]....
.L_597:
        /*02c0*/ 	.word	0xffffffff


	//   ....[1]....
        /*02c4*/ 	.word	0xffffffff


	//   ....[2]....
        /*02c8*/ 	.word	0xffffffff


	//   ....[3]....
        /*02cc*/ 	.word	0xffffffff


	//   ....[4]....
        /*02d0*/ 	.word	0xffffffff


	//   ....[5]....
        /*02d4*/ 	.word	0xffffffff


	//   ....[6]....
        /*02d8*/ 	.word	0xffffffff


	//   ....[7]....
        /*02dc*/ 	.word	0xffffffff


	//   ....[8]....
        /*02e0*/ 	.word	0xffffffff


	//   ....[9]....
        /*02e4*/ 	.word	0xffffffff


	//   ....[10]....
        /*02e8*/ 	.word	0xffffffff


	//   ....[11]....
        /*02ec*/ 	.word	0xffffffff


	//----- nvinfo : EIATTR_COOP_GROUP_INSTR_OFFSETS
	.align		4
.L_598:
        /*02f0*/ 	.byte	0x04, 0x28
        /*02f2*/ 	.short	(.L_600 - .L_599)


	//   ....[0]....
.L_599:
        /*02f4*/ 	.word	0x000060d0


	//   ....[1]....
        /*02f8*/ 	.word	0x00006290


	//   ....[2]....
        /*02fc*/ 	.word	0x000062c0


	//   ....[3]....
        /*0300*/ 	.word	0x00006340


	//   ....[4]....
        /*0304*/ 	.word	0x0000c140


	//   ....[5]....
        /*0308*/ 	.word	0x0000c150


	//   ....[6]....
        /*030c*/ 	.word	0x0000c1e0


	//   ....[7]....
        /*0310*/ 	.word	0x0000c400


	//   ....[8]....
        /*0314*/ 	.word	0x0000f660


	//   ....[9]....
        /*0318*/ 	.word	0x0000f690


	//   ....[10]....
        /*031c*/ 	.word	0x0000f760


	//   ....[11]....
        /*0320*/ 	.word	0x0000f780


	//----- nvinfo : EIATTR_VRC_CTA_INIT_COUNT
	.align		4
.L_600:
        /*0324*/ 	.byte	0x02, 0x4a
	.zero		1
	.zero		1


	//----- nvinfo : EIATTR_EXIT_INSTR_OFFSETS
	.align		4
        /*0328*/ 	.byte	0x04, 0x1c
        /*032a*/ 	.short	(.L_602 - .L_601)


	//   ....[0]....
.L_601:
        /*032c*/ 	.word	0x000006b0


	//   ....[1]....
        /*0330*/ 	.word	0x00001320


	//   ....[2]....
        /*0334*/ 	.word	0x000013b0


	//   ....[3]....
        /*0338*/ 	.word	0x000114f0


	//   ....[4]....
        /*033c*/ 	.word	0x00011650


	//   ....[5]....
        /*0340*/ 	.word	0x00011670


	//----- nvinfo : EIATTR_CRS_STACK_SIZE
	.align		4
.L_602:
        /*0344*/ 	.byte	0x04, 0x1e
        /*0346*/ 	.short	(.L_604 - .L_603)
.L_603:
        /*0348*/ 	.word	0x00000000


	//----- nvinfo : EIATTR_CBANK_PARAM_SIZE
	.align		4
.L_604:
        /*034c*/ 	.byte	0x03, 0x19
        /*034e*/ 	.short	0x01d0


	//----- nvinfo : EIATTR_PARAM_CBANK
	.align		4
        /*0350*/ 	.byte	0x04, 0x0a
        /*0352*/ 	.short	(.L_606 - .L_605)
	.align		4
.L_605:
        /*0354*/ 	.word	index@(.nv.constant0._ZN5flash16flash_fwd_kernelI23Flash_fwd_kernel_traitsILi256ELi64ELi64ELi4ELb0ELb0EN7cutlass6half_tE19Flash_kernel_traitsILi256ELi64ELi64ELi4ES3_EELb1ELb0ELb0ELb1ELb0ELb0ELb0ELb1EEEvNS_16Flash_fwd_paramsE)
        /*0358*/ 	.short	0x0380
        /*035a*/ 	.short	0x01d0


	//----- nvinfo : EIATTR_SW_WAR
	.align		4
.L_606:
        /*035c*/ 	.byte	0x04, 0x36
        /*035e*/ 	.short	(.L_608 - .L_607)
.L_607:
        /*0360*/ 	.word	0x00000008
.L_608:


//--------------------- .nv.info._ZN5flash16flash_fwd_kernelI23Flash_fwd_kernel_traitsILi256ELi64ELi64ELi4ELb0ELb0EN7cutlass6half_tE19Flash_kernel_traitsILi256ELi64ELi64ELi4ES3_EELb0ELb0ELb0ELb1ELb0ELb0ELb1ELb0EEEvNS_16Flash_fwd_paramsE --------------------------
	.section	.nv.info._ZN5flash16flash_fwd_kernelI23Flash_fwd_kernel_traitsILi256ELi64ELi64ELi4ELb0ELb0EN7cutlass6half_tE19Flash_kernel_traitsILi256ELi64ELi64ELi4ES3_EELb0ELb0ELb0ELb1ELb0ELb0ELb1ELb0EEEvNS_16Flash_fwd_paramsE,"",@"SHT_CUDA_INFO"
	.sectionflags	@""
	.align	4


	//----- nvinfo : EIATTR_CUDA_API_VERSION
	.align		4
        /*0000*/ 	.byte	0x04, 0x37
        /*0002*/ 	.short	(.L_610 - .L_609)
.L_609:
        /*0004*/ 	.word	0x00000082


	//----- nvinfo : EIATTR_KPARAM_INFO
	.align		4
.L_610:
        /*0008*/ 	.byte	0x04, 0x17
        /*000a*/ 	.short	(.L_612 - .L_611)
.L_611:
        /*000c*/ 	.word	0x00000000
        /*0010*/ 	.short	0x0000
        /*0012*/ 	.short	0x0000
        /*0014*/ 	.byte	0x00, 0xf0, 0x41, 0x07


	//----- nvinfo : EIATTR_SPARSE_MMA_MASK
	.align		4
.L_612:
        /*0018*/ 	.byte	0x03, 0x50
        /*001a*/ 	.short	0x0000


	//----- nvinfo : EIATTR_MAXREG_COUNT
	.align		4
        /*001c*/ 	.byte	0x03, 0x1b
        /*001e*/ 	.short	0x00ff


	//----- nvinfo : EIATTR_NUM_BARRIERS
	.align		4
        /*0020*/ 	.byte	0x02, 0x4c
        /*0022*/ 	.byte	0x01
	.zero		1


	//----- nvinfo : EIATTR_MERCURY_ISA_VERSION
	.align		4
        /*0024*/ 	.byte	0x03, 0x5f
        /*0026*/ 	.short	0x0101


	//----- nvinfo : EIATTR_COOP_GROUP_MASK_REGIDS
	.align		4
        /*0028*/ 	.byte	0x04, 0x29
        /*002a*/ 	.short	(.L_614 - .L_613)


	//   ....[0]....
.L_613:
        /*002c*/ 	.word	0xffffffff


	//   ....[1]....
        /*0030*/ 	.word	0xffffffff


	//   ....[2]....
        /*0034*/ 	.word	0xffffffff


	//   ....[3]....
        /*0038*/ 	.word	0xffffffff


	//   ....[4]....
        /*003c*/ 	.word	0xffffffff


	//   ....[5]....
        /*0040*/ 	.word	0xffffffff


	//   ....[6]....
        /*0044*/ 	.word	0xffffffff


	//   ....[7]....
        /*0048*/ 	.word	0xffffffff


	//   ....[8]....
        /*004c*/ 	.word	0xffffffff


	//   ....[9]....
        /*0050*/ 	.word	0xffffffff


	//   ....[10]....
        /*0054*/ 	.word	0xffffffff


	//   ....[11]....
        /*0058*/ 	.word	0xffffffff


	//----- nvinfo : EIATTR_COOP_GROUP_INSTR_OFFSETS
	.align		4
.L_614:
        /*005c*/ 	.byte	0x04, 0x28
        /*005e*/ 	.short	(.L_616 - .L_615)


	//   ....[0]....
.L_615:
        /*0060*/ 	.word	0x000060b0


	//   ....[1]....
        /*0064*/ 	.word	0x000061a0


	//   ....[2]....
        /*0068*/ 	.word	0x000061b0


	//   ....[3]....
        /*006c*/ 	.word	0x00006230


	//   ....[4]....
        /*0070*/ 	.word	0x0000a0b0


	//   ....[5]....
        /*0074*/ 	.word	0x0000a130


	//   ....[6]....
        /*0078*/ 	.word	0x0000a1a0


	//   ....[7]....
        /*007c*/ 	.word	0x0000a1b0


	//   ....[8]....
        /*0080*/ 	.word	0x0000bda0


	//   ....[9]....
        /*0084*/ 	.word	0x0000bde0


	//   ....[10]....
        /*0088*/ 	.word	0x0000beb0


	//   ....[11]....
        /*008c*/ 	.word	0x0000bed0


	//----- nvinfo : EIATTR_VRC_CTA_INIT_COUNT
	.align		4
.L_616:
        /*0090*/ 	.byte	0x02, 0x4a
	.zero		1
	.zero		1


	//----- nvinfo : EIATTR_EXIT_INSTR_OFFSETS
	.align		4
        /*0094*/ 	.byte	0x04, 0x1c
        /*0096*/ 	.short	(.L_618 - .L_617)


	//   ....[0]....
.L_617:
        /*0098*/ 	.word	0x000004f0


	//   ....[1]....
        /*009c*/ 	.word	0x00001150


	//   ....[2]....
        /*00a0*/ 	.word	0x000011e0


	//   ....[3]....
        /*00a4*/ 	.word	0x0000dbd0


	//   ....[4]....
        /*00a8*/ 	.word	0x0000dd30


	//   ....[5]....
        /*00ac*/ 	.word	0x0000dd50


	//----- nvinfo : EIATTR_CRS_STACK_SIZE
	.align		4
.L_618:
        /*00b0*/ 	.byte	0x04, 0x1e
        /*00b2*/ 	.short	(.L_620 - .L_619)
.L_619:
        /*00b4*/ 	.word	0x00000000


	//----- nvinfo : EIATTR_CBANK_PARAM_SIZE
	.align		4
.L_620:
        /*00b8*/ 	.byte	0x03, 0x19
        /*00ba*/ 	.short	0x01d0


	//----- nvinfo : EIATTR_PARAM_CBANK
	.align		4
        /*00bc*/ 	.byte	0x04, 0x0a
        /*00be*/ 	.short	(.L_622 - .L_621)
	.align		4
.L_621:
        /*00c0*/ 	.word	index@(.nv.constant0._ZN5flash16flash_fwd_kernelI23Flash_fwd_kernel_traitsILi256ELi64ELi64ELi4ELb0ELb0EN7cutlass6half_tE19Flash_kernel_traitsILi256ELi64ELi64ELi4ES3_EELb0ELb0ELb0ELb1ELb0ELb0ELb1ELb0EEEvNS_16Flash_fwd_paramsE)
        /*00c4*/ 	.short	0x0380
        /*00c6*/ 	.short	0x01d0


	//----- nvinfo : EIATTR_SW_WAR
	.align		4
.L_622:
        /*00c8*/ 	.byte	0x04, 0x36
        /*00ca*/ 	.short	(.L_624 - .L_623)
.L_623:
        /*00cc*/ 	.word	0x00000008
.L_624:


//--------------------- .nv.info._ZN5flash16flash_fwd_kernelI23Flash_fwd_kernel_traitsILi256ELi64ELi64ELi4ELb0ELb0EN7cutlass6half_tE19Flash_kernel_traitsILi256ELi64ELi64ELi4ES3_EELb1ELb0ELb1ELb0ELb0ELb1ELb0ELb0EEEvNS_16Flash_fwd_paramsE --------------------------
	.section	.nv.info._ZN5flash16flash_fwd_kernelI23Flash_fwd_kernel_traitsILi256ELi64ELi64ELi4ELb0ELb0EN7cutlass6half_tE19Flash_kernel_traitsILi256ELi64ELi64ELi4ES3_EELb1ELb0ELb1ELb0ELb0ELb1ELb0ELb0EEEvNS_16Flash_fwd_paramsE,"",@"SHT_CUDA_INFO"
	.sectionflags	@""
	.align	4


	//----- nvinfo : EIATTR_CUDA_API_VERSION
	.align		4
        /*0000*/ 	.byte	0x04, 0x37
        /*0002*/ 	.short	(.L_626 - .L_625)
.L_625:
        /*0004*/ 	.word	0x00000082


	//----- nvinfo : EIATTR_KPARAM_INFO
	.align		4
.L_626:
        /*0008*/ 	.byte	0x04, 0x17
        /*000a*/ 	.short	(.L_628 - .L_627)
.L_627:
        /*000c*/ 	.word	0x00000000
        /*0010*/ 	.short	0x0000
        /*0012*/ 	.short	0x0000
        /*0014*/ 	.byte	0x00, 0xf0, 0x41, 0x07


	//----- nvinfo : EIATTR_SPARSE_MMA_MASK
	.align		4
.L_628:
        /*0018*/ 	.byte	0x03, 0x50
        /*001a*/ 	.short	0x0000


	//----- nvinfo : EIATTR_MAXREG_COUNT
	.align		4
        /*001c*/ 	.byte	0x03, 0x1b
        /*001e*/ 	.short	0x00ff


	//----- nvinfo : EIATTR_NUM_BARRIERS
	.align		4
        /*0020*/ 	.byte	0x02, 0x4c
        /*0022*/ 	.byte	0x01
	.zero		1


	//----- nvinfo : EIATTR_MERCURY_ISA_VERSION
	.align		4
        /*0024*/ 	.byte	0x03, 0x5f
        /*0026*/ 	.short	0x0101


	//----- nvinfo : EIATTR_INT_WARP_WIDE_INSTR_OFFSETS
	.align		4
        /*0028*/ 	.byte	0x04, 0x31
        /*002a*/ 	.short	(.L_630 - .L_629)


	//   ....[0]....
.L_629:
        /*002c*/ 	.word	0x00001dd0


	//   ....[1]....
        /*0030*/ 	.word	0x00002060


	//   ....[2]....
        /*0034*/ 	.word	0x00002450


	//----- nvinfo : EIATTR_COOP_GROUP_MASK_REGIDS
	.align		4
.L_630:
        /*0038*/ 	.byte	0x04, 0x29
        /*003a*/ 	.short	(.L_632 - .L_631)


	//   ....[0]....
.L_631:
        /*003c*/ 	.word	0xffffffff


	//   ....[1]....
        /*0040*/ 	.word	0xffffffff


	//   ....[2]....
        /*0044*/ 	.word	0xffffffff


	//   ....[3]....
        /*0048*/ 	.word	0xffffffff


	//   ....[4]....
        /*004c*/ 	.word	0xffffffff


	//   ....[5]....
        /*0050*/ 	.word	0xffffffff


	//   ....[6]....
        /*0054*/ 	.word	0xffffffff


	//   ....[7]....
        /*0058*/ 	.word	0xffffffff


	//   ....[8]....
        /*005c*/ 	.word	0xffffffff


	//   ....[9]....
        /*0060*/ 	.word	0xffffffff


	//   ....[10]....
        /*0064*/ 	.word	0xffffffff


	//   ....[11]....
        /*0068*/ 	.word	0xffffffff


	//   ....[12]....
        /*006c*/ 	.word	0xffffffff


	//   ....[13]....
        /*0070*/ 	.word	0xffffffff


	//   ....[14]....
        /*0074*/ 	.word	0xffffffff


	//   ....[15]....
        /*0078*/ 	.word	0xffffffff


	//----- nvinfo : EIATTR_COOP_GROUP_INSTR_OFFSETS
	.align		4
.L_632:
        /*007c*/ 	.byte	0x04, 0x28
        /*007e*/ 	.short	(.L_634 - .L_633)


	//   ....[0]....
.L_633:
        /*0080*/ 	.word	0x000044d0


	//   ....[1]....
        /*0084*/ 	.word	0x000046e0


	//   ....[2]....
        /*0088*/ 	.word	0x00004710


	//   ....[3]....
        /*008c*/ 	.word	0x000048c0


	//   ....[4]....
        /*0090*/ 	.word	0x000084b0


	//   ....[5]....
        /*0094*/ 	.word	0x000085f0


	//   ....[6]....
        /*0098*/ 	.word	0x00008620


	//   ....[7]....
        /*009c*/ 	.word	0x00008710


	//   ....[8]....
        /*00a0*/ 	.word	0x0000cbd0


	//   ....[9]....
        /*00a4*/ 	.word	0x0000ccb0


	//   ....[10]....
        /*00a8*/ 	.word	0x0000cd80


	//   ....[11]....
        /*00ac*/ 	.word	0x0000cda0


	//   ....[12]....
        /*00b0*/ 	.word	0x0000f420


	//   ....[13]....
        /*00b4*/ 	.word	0x0000f460


	//   ....[14]....
        /*00b8*/ 	.word	0x0000f560


	//   ....[15]....
        /*00bc*/ 	.word	0x0000f570


	//----- nvinfo : EIATTR_VRC_CTA_INIT_COUNT
	.align		4
.L_634:
        /*00c0*/ 	.byte	0x02, 0x4a
	.zero		1
	.zero		1


	//----- nvinfo : EIATTR_EXIT_INSTR_OFFSETS
	.align		4
        /*00c4*/ 	.byte	0x04, 0x1c
        /*00c6*/ 	.short	(.L_636 - .L_635)


	//   ....[0]....
.L_635:
        /*00c8*/ 	.word	0x00000630


	//   ....[1]....
        /*00cc*/ 	.word	0x00001290


	//   ....[2]....
        /*00d0*/ 	.word	0x00001320


	//   ....[3]....
        /*00d4*/ 	.word	0x00011130


	//   ....[4]....
        /*00d8*/ 	.word	0x00011240


	//----- nvinfo : EIATTR_CRS_STACK_SIZE
	.align		4
.L_636:
        /*00dc*/ 	.byte	0x04, 0x1e
        /*00de*/ 	.short	(.L_638 - .L_637)
.L_637:
        /*00e0*/ 	.word	0x00000000


	//----- nvinfo : EIATTR_CBANK_PARAM_SIZE
	.align		4
.L_638:
        /*00e4*/ 	.byte	0x03, 0x19
        /*00e6*/ 	.short	0x01d0


	//----- nvinfo : EIATTR_PARAM_CBANK
	.align		4
        /*00e8*/ 	.byte	0x04, 0x0a
        /*00ea*/ 	.short	(.L_640 - .L_639)
	.align		4
.L_639:
        /*00ec*/ 	.word	index@(.nv.constant0._ZN5flash16flash_fwd_kernelI23Flash_fwd_kernel_traitsILi256ELi64ELi64ELi4ELb0ELb0EN7cutlass6half_tE19Flash_kernel_traitsILi256ELi64ELi64ELi4ES3_EELb1ELb0ELb1ELb0ELb0ELb1ELb0ELb0EEEvNS_16Flash_fwd_paramsE)
        /*00f0*/ 	.short	0x0380
        /*00f2*/ 	.short	0x01d0


	//----- nvinfo : EIATTR_SW_WAR
	.align		4
.L_640:
        /*00f4*/ 	.byte	0x04, 0x36
        /*00f6*/ 	.short	(.L_642 - .L_641)
.L_641:
        /*00f8*/ 	.word	0x00000008
.L_642:


//--------------------- .nv.info._ZN5flash16flash_fwd_kernelI23Flash_fwd_kernel_traitsILi256ELi64ELi64ELi4ELb0ELb0EN7cutlass6half_tE19Flash_kernel_traitsILi256ELi64ELi64ELi4ES3_EELb0ELb0ELb1ELb0ELb0ELb1ELb1ELb0EEEvNS_16Flash_fwd_paramsE --------------------------
	.section	.nv.info._ZN5flash16flash_fwd_kernelI23Flash_fwd_kernel_traitsILi256ELi64ELi64ELi4ELb0ELb0EN7cutlass6half_tE19Flash_kernel_traitsILi256ELi64ELi64ELi4ES3_EELb0ELb0ELb1ELb0ELb0ELb1ELb1ELb0EEEvNS_16Flash_fwd_paramsE,"",@"SHT_CUDA_INFO"
	.sectionflags	@""
	.align	4


	//----- nvinfo : EIATTR_CUDA_API_VERSION
	.align		4
        /*0000*/ 	.byte	0x04, 0x37
        /*0002*/ 	.short	(.L_644 - .L_643)
.L_643:
        /*0004*/ 	.word	0x00000082


	//----- nvinfo : EIATTR_KPARAM_INFO
	.align		4
.L_644:
        /*0008*/ 	.byte	0x04, 0x17
        /*000a*/ 	.short	(.L_646 - .L_645)
.L_645:
        /*000c*/ 	.word	0x00000000
        /*0010*/ 	.short	0x0000
        /*0012*/ 	.short	0x0000
        /*0014*/ 	.byte	0x00, 0xf0, 0x41, 0x07


	//----- nvinfo : EIATTR_SPARSE_MMA_MASK
	.align		4
.L_646:
        /*0018*/ 	.byte	0x03, 0x50
        /*001a*/ 	.short	0x0000


	//----- nvinfo : EIATTR_MAXREG_COUNT
	.align		4
        /*001c*/ 	.byte	0x03, 0x1b
        /*001e*/ 	.short	0x00ff


	//----- nvinfo : EIATTR_NUM_BARRIERS
	.align		4
        /*0020*/ 	.byte	0x02, 0x4c
        /*0022*/ 	.byte	0x01
	.zero		1


	//----- nvinfo : EIATTR_MERCURY_ISA_VERSION
	.align		4
        /*0024*/ 	.byte	0x03, 0x5f
        /*0026*/ 	.short	0x0101


	//----- nvinfo : EIATTR_INT_WARP_WIDE_INSTR_OFFSETS
	.align		4
        /*0028*/ 	.byte	0x04, 0x31
        /*002a*/ 	.short	(.L_648 - .L_647)


	//   ....[0]....
.L_647:
        /*002c*/ 	.word	0x00001c20


	//   ....[1]....
        /*0030*/ 	.word	0x00002000


	//   ....[2]....
        /*0034*/ 	.word	0x000023a0


	//----- nvinfo : EIATTR_COOP_GROUP_MASK_REGIDS
	.align		4
.L_648:
        /*0038*/ 	.byte	0x04, 0x29
        /*003a*/ 	.short	(.L_650 - .L_649)


	//   ....[0]....
.L_649:
        /*003c*/ 	.word	0xffffffff


	//   ....[1]....
        /*0040*/ 	.word	0xffffffff


	//   ....[2]....
        /*0044*/ 	.word	0xffffffff


	//   ....[3]....
        /*0048*/ 	.word	0xffffffff


	//   ....[4]....
        /*004c*/ 	.word	0xffffffff


	//   ....[5]....
        /*0050*/ 	.word	0xffffffff


	//   ....[6]....
        /*0054*/ 	.word	0xffffffff


	//   ....[7]....
        /*0058*/ 	.word	0xffffffff


	//   ....[8]....
        /*005c*/ 	.word	0xffffffff


	//   ....[9]....
        /*0060*/ 	.word	0xffffffff


	//   ....[10]....
        /*0064*/ 	.word	0xffffffff


	//   ....[11]....
        /*0068*/ 	.word	0xffffffff


	//   ....[12]....
        /*006c*/ 	.word	0xffffffff


	//   ....[13]....
        /*0070*/ 	.word	0xffffffff


	//   ....[14]....
        /*0074*/ 	.word	0xffffffff


	//   ....[15]....
        /*0078*/ 	.word	0xffffffff


	//----- nvinfo : EIATTR_COOP_GROUP_INSTR_OFFSETS
	.align		4
.L_650:
        /*007c*/ 	.byte	0x04, 0x28
        /*007e*/ 	.short	(.L_652 - .L_651)


	//   ....[0]....
.L_651:
        /*0080*/ 	.word	0x00004770


	//   ....[1]....
        /*0084*/ 	.word	0x00004890


	//   ....[2]....
        /*0088*/ 	.word	0x000048b0


	//   ....[3]....
        /*008c*/ 	.word	0x000049b0


	//   ....[4]....
        /*0090*/ 	.word	0x000080f0


	//   ....[5]....
        /*0094*/ 	.word	0x00008110


	//   ....[6]....
        /*0098*/ 	.word	0x00008150


	//   ....[7]....
        /*009c*/ 	.word	0x00008160


	//   ....[8]....
        /*00a0*/ 	.word	0x0000c1c0


	//   ....[9]....
        /*00a4*/ 	.word	0x0000c250


	//   ....[10]....
        /*00a8*/ 	.word	0x0000c2b0


	//   ....[11]....
        /*00ac*/ 	.word	0x0000c2c0


	//   ....[12]....
        /*00b0*/ 	.word	0x0000e000


	//   ....[13]....
        /*00b4*/ 	.word	0x0000e040


	//   ....[14]....
        /*00b8*/ 	.word	0x0000e140


	//   ....[15]....
        /*00bc*/ 	.word	0x0000e170


	//----- nvinfo : EIATTR_VRC_CTA_INIT_COUNT
	.align		4
.L_652:
        /*00c0*/ 	.byte	0x02, 0x4a
	.zero		1
	.zero		1


	//----- nvinfo : EIATTR_EXIT_INSTR_OFFSETS
	.align		4
        /*00c4*/ 	.byte	0x04, 0x1c
        /*00c6*/ 	.short	(.L_654 - .L_653)


	//   ....[0]....
.L_653:
        /*00c8*/ 	.word	0x00000490


	//   ....[1]....
        /*00cc*/ 	.word	0x00001120


	//   ....[2]....
        /*00d0*/ 	.word	0x000011b0


	//   ....[3]....
        /*00d4*/ 	.word	0x0000fcf0


	//   ....[4]....
        /*00d8*/ 	.word	0x0000fe00


	//----- nvinfo : EIATTR_CRS_STACK_SIZE
	.align		4
.L_654:
        /*00dc*/ 	.byte	0x04, 0x1e
        /*00de*/ 	.short	(.L_656 - .L_655)
.L_655:
        /*00e0*/ 	.word	0x00000000


	//----- nvinfo : EIATTR_CBANK_PARAM_SIZE
	.align		4
.L_656:
        /*00e4*/ 	.byte	0x03, 0x19
        /*00e6*/ 	.short	0x01d0


	//----- nvinfo : EIATTR_PARAM_CBANK
	.align		4
        /*00e8*/ 	.byte	0x04, 0x0a
        /*00ea*/ 	.short	(.L_658 - .L_657)
	.align		4
.L_657:
        /*00ec*/ 	.word	index@(.nv.constant0._ZN5flash16flash_fwd_kernelI23Flash_fwd_kernel_traitsILi256ELi64ELi64ELi4ELb0ELb0EN7cutlass6half_tE19Flash_kernel_traitsILi256ELi64ELi64ELi4ES3_EELb0ELb0ELb1ELb0ELb0ELb1ELb1ELb0EEEvNS_16Flash_fwd_paramsE)
        /*00f0*/ 	.short	0x0380
        /*00f2*/ 	.short	0x01d0


	//----- nvinfo : EIATTR_SW_WAR
	.align		4
.L_658:
        /*00f4*/ 	.byte	0x04, 0x36
        /*00f6*/ 	.short	(.L_660 - .L_659)
.L_659:
        /*00f8*/ 	.word	0x00000008
.L_660:


//--------------------- .nv.info._ZN5flash16flash_fwd_kernelI23Flash_fwd_kernel_traitsILi256ELi64ELi64ELi4ELb0ELb0EN7cutlass6half_tE19Flash_kernel_traitsILi256ELi64ELi64ELi4ES3_EELb1ELb0ELb1ELb1ELb0ELb0ELb0ELb0EEEvNS_16Flash_fwd_paramsE --------------------------
	.section	.nv.info._ZN5flash16flash_fwd_kernelI23Flash_fwd_kernel_traitsILi256ELi64ELi64ELi4ELb0ELb0EN7cutlass6half_tE19Flash_kernel_traitsILi256ELi64ELi64ELi4ES3_EELb1ELb0ELb1ELb1ELb0ELb0ELb0ELb0EEEvNS_16Flash_fwd_paramsE,"",@"SHT_CUDA_INFO"
	.sectionflags	@""
	.align	4


	//----- nvinfo : EIATTR_CUDA_API_VERSION
	.align		4
        /*0000*/ 	.byte	0x04, 0x37
        /*0002*/ 	.short	(.L_662 - .L_661)
.L_661:
        /*0004*/ 	.word	0x00000082


	//----- nvinfo : EIATTR_KPARAM_INFO
	.align		4
.L_662:
        /*0008*/ 	.byte	0x04, 0x17
        /*000a*/ 	.short	(.L_664 - .L_663)
.L_663:
        /*000c*/ 	.word	0x00000000
        /*0010*/ 	.short	0x0000
        /*0012*/ 	.short	0x0000
        /*0014*/ 	.byte	0x00, 0xf0, 0x41, 0x07


	//----- nvinfo : EIATTR_SPARSE_MMA_MASK
	.align		4
.L_664:
        /*0018*/ 	.byte	0x03, 0x50
        /*001a*/ 	.short	0x0000


	//----- nvinfo : EIATTR_MAXREG_COUNT
	.align		4
        /*001c*/ 	.byte	0x03, 0x1b
        /*001e*/ 	.short	0x00ff


	//----- nvinfo : EIATTR_NUM_BARRIERS
	.align		4
        /*0020*/ 	.byte	0x02, 0x4c
        /*0022*/ 	.byte	0x01
	.zero		1


	//----- nvinfo : EIATTR_MERCURY_ISA_VERSION
	.align		4
        /*0024*/ 	.byte	0x03, 0x5f
        /*0026*/ 	.short	0x0101


	//----- nvinfo : EIATTR_COOP_GROUP_MASK_REGIDS
	.align		4
        /*0028*/ 	.byte	0x04, 0x29
        /*002a*/ 	.short	(.L_666 - .L_665)


	//   ....[0]....
.L_665:
        /*002c*/ 	.word	0xffffffff


	//   ....[1]....
        /*0030*/ 	.word	0xffffffff


	//   ....[2]....
        /*0034*/ 	.word	0xffffffff


	//   ....[3]....
        /*0038*/ 	.word	0xffffffff


	//   ....[4]....
        /*003c*/ 	.word	0xffffffff


	//   ....[5]....
        /*0040*/ 	.word	0xffffffff


	//   ....[6]....
        /*0044*/ 	.word	0xffffffff


	//   ....[7]....
        /*0048*/ 	.word	0xffffffff


	//   ....[8]....
        /*004c*/ 	.word	0xffffffff


	//   ....[9]....
        /*0050*/ 	.word	0xffffffff


	//   ....[10]....
        /*0054*/ 	.word	0xffffffff


	//   ....[11]....
        /*0058*/ 	.word	0xffffffff


	//   ....[12]....
        /*005c*/ 	.word	0xffffffff


	//   ....[13]....
        /*0060*/ 	.word	0xffffffff


	//   ....[14]....
        /*0064*/ 	.word	0xffffffff


	//   ....[15]....
        /*0068*/ 	.word	0xffffffff


	//----- nvinfo : EIATTR_COOP_GROUP_INSTR_OFFSETS
	.align		4
.L_666:
        /*006c*/ 	.byte	0x04, 0x28
        /*006e*/ 	.short	(.L_668 - .L_667)


	//   ....[0]....
.L_667:
        /*0070*/ 	.word	0x00006610


	//   ....[1]....
        /*0074*/ 	.word	0x00006780


	//   ....[2]....
        /*0078*/ 	.word	0x000067c0


	//   ....[3]....
        /*007c*/ 	.word	0x00006910


	//   ....[4]....
        /*0080*/ 	.word	0x0000b2e0


	//   ....[5]....
        /*0084*/ 	.word	0x0000b4d0


	//   ....[6]....
        /*0088*/ 	.word	0x0000b4f0


	//   ....[7]....
        /*008c*/ 	.word	0x0000b5a0


	//   ....[8]....
        /*0090*/ 	.word	0x00010b10


	//   ....[9]....
        /*0094*/ 	.word	0x00010c20


	//   ....[10]....
        /*0098*/ 	.word	0x00010c50


	//   ....[11]....
        /*009c*/ 	.word	0x00010cd0


	//   ....[12]....
        /*00a0*/ 	.word	0x00013240


	//   ....[13]....
        /*00a4*/ 	.word	0x00013280


	//   ....[14]....
        /*00a8*/ 	.word	0x000133c0


	//   ....[15]....
        /*00ac*/ 	.word	0x000133f0


	//----- nvinfo : EIATTR_VRC_CTA_INIT_COUNT
	.align		4
.L_668:
        /*00b0*/ 	.byte	0x02, 0x4a
	.zero		1
	.zero		1


	//----- nvinfo : EIATTR_EXIT_INSTR_OFFSETS
	.align		4
        /*00b4*/ 	.byte	0x04, 0x1c
        /*00b6*/ 	.short	(.L_670 - .L_669)


	//   ....[0]....
.L_669:
        /*00b8*/ 	.word	0x00000630


	//   ....[1]....
        /*00bc*/ 	.word	0x00001400


	//   ....[2]....
        /*00c0*/ 	.word	0x00001490


	//   ....[3]....
        /*00c4*/ 	.word	0x00015010


	//   ....[4]....
        /*00c8*/ 	.word	0x00015170


	//   ....[5]....
        /*00cc*/ 	.word	0x00015190


	//----- nvinfo : EIATTR_CRS_STACK_SIZE
	.align		4
.L_670:
        /*00d0*/ 	.byte	0x04, 0x1e
        /*00d2*/ 	.short	(.L_672 - .L_671)
.L_671:
        /*00d4*/ 	.word	0x00000000


	//----- nvinfo : EIATTR_CBANK_PARAM_SIZE
	.align		4
.L_672:
        /*00d8*/ 	.byte	0x03, 0x19
        /*00da*/ 	.short	0x01d0


	//----- nvinfo : EIATTR_PARAM_CBANK
	.align		4
        /*00dc*/ 	.byte	0x04, 0x0a
        /*00de*/ 	.short	(.L_674 - .L_673)
	.align		4
.L_673:
        /*00e0*/ 	.word	index@(.nv.constant0._ZN5flash16flash_fwd_kernelI23Flash_fwd_kernel_traitsILi256ELi64ELi64ELi4ELb0ELb0EN7cutlass6half_tE19Flash_kernel_traitsILi256ELi64ELi64ELi4ES3_EELb1ELb0ELb1ELb1ELb0ELb0ELb0ELb0EEEvNS_16Flash_fwd_paramsE)
        /*00e4*/ 	.short	0x0380
        /*00e6*/ 	.short	0x01d0


	//----- nvinfo : EIATTR_SW_WAR
	.align		4
.L_674:
        /*00e8*/ 	.byte	0x04, 0x36
        /*00ea*/ 	.short	(.L_676 - .L_675)
.L_675:
        /*00ec*/ 	.word	0x00000008
.L_676:


//--------------------- .nv.info._ZN5flash16flash_fwd_kernelI23Flash_fwd_kernel_traitsILi256ELi64ELi64ELi4ELb0ELb0EN7cutlass6half_tE19Flash_kernel_traitsILi256ELi64ELi64ELi4ES3_EELb1ELb0ELb1ELb0ELb0ELb0ELb0ELb1EEEvNS_16Flash_fwd_paramsE --------------------------
	.section	.nv.info._ZN5flash16flash_fwd_kernelI23Flash_fwd_kernel_traitsILi256ELi64ELi64ELi4ELb0ELb0EN7cutlass6half_tE19Flash_kernel_traitsILi256ELi64ELi64ELi4ES3_EELb1ELb0ELb1ELb0ELb0ELb0ELb0ELb1EEEvNS_16Flash_fwd_paramsE,"",@"SHT_CUDA_INFO"
	.sectionflags	@""
	.align	4


	//----- nvinfo : EIATTR_CUDA_API_VERSION
	.align		4
        /*0000*/ 	.byte	0x04, 0x37
        /*0002*/ 	.short	(.L_678 - .L_677)
.L_677:
        /*0004*/ 	.word	0x00000082


	//----- nvinfo : EIATTR_KPARAM_INFO
	.align		4
.L_678:
        /*0008*/ 	.byte	0x04, 0x17
        /*000a*/ 	.short	(.L_680 - .L_679)
.L_679:
        /*000c*/ 	.word	0x00000000
        /*0010*/ 	.short	0x0000
        /*0012*/ 	.short	0x0000
        /*0014*/ 	.byte	0x00, 0xf0, 0x41, 0x07


	//----- nvinfo : EIATTR_SPARSE_MMA_MASK
	.align		4
.L_680:
        /*0018*/ 	.byte	0x03, 0x50
        /*001a*/ 	.short	0x0000


	//----- nvinfo : EIATTR_MAXREG_COUNT
	.align		4
        /*001c*/ 	.byte	0x03, 0x1b
        /*001e*/ 	.short	0x00ff


	//----- nvinfo : EIATTR_NUM_BARRIERS
	.align		4
        /*0020*/ 	.byte	0x02, 0x4c
        /*0022*/ 	.byte	0x01
	.zero		1


	//----- nvinfo : EIATTR_ANNOTATIONS
	.align		4
        /*0024*/ 	.byte	0x04, 0x55
        /*0026*/ 	.short	(.L_682 - .L_681)


	//   ....[0]....
.L_681:
        /* <DEDUP_REMOVED lines=89> */
        /*05ac*/ 	.byte	0x60, 0x83, 0x01, 0x00


	//----- nvinfo : EIATTR_MERCURY_ISA_VERSION
	.align		4
.L_682:
        /*05b0*/ 	.byte	0x03, 0x5f
        /*05b2*/ 	.short	0x0101


	//----- nvinfo : EIATTR_COOP_GROUP_MASK_REGIDS
	.align		4
        /*05b4*/ 	.byte	0x04, 0x29
        /*05b6*/ 	.short	(.L_684 - .L_683)


	//   ....[0]....
.L_683:
        /*05b8*/ 	.word	0xffffffff


	//   ....[1]....
        /*05bc*/ 	.word	0xffffffff


	//   ....[2]....
        /*05c0*/ 	.word	0xffffffff


	//   ....[3]....
        /*05c4*/ 	.word	0xffffffff


	//   ....[4]....
        /*05c8*/ 	.word	0xffffffff


	//   ....[5]....
        /*05cc*/ 	.word	0xffffffff


	//   ....[6]....
        /*05d0*/ 	.word	0xffffffff


	//   ....[7]....
        /*05d4*/ 	.word	0xffffffff


	//   ....[8]....
        /*05d8*/ 	.word	0xffffffff


	//   ....[9]....
        /*05dc*/ 	.word	0xffffffff


	//   ....[10]....
        /*05e0*/ 	.word	0xffffffff


	//   ....[11]....
        /*05e4*/ 	.word	0xffffffff


	//   ....[12]....
        /*05e8*/ 	.word	0xffffffff


	//   ....[13]....
        /*05ec*/ 	.word	0xffffffff


	//   ....[14]....
        /*05f0*/ 	.word	0xffffffff


	//   ....[15]....
        /*05f4*/ 	.word	0xffffffff


	//----- nvinfo : EIATTR_COOP_GROUP_INSTR_OFFSETS
	.align		4
.L_684:
        /*05f8*/ 	.byte	0x04, 0x28
        /*05fa*/ 	.short	(.L_686 - .L_685)


	//   ....[0]....
.L_685:
        /*05fc*/ 	.word	0x00005c00


	//   ....[1]....
        /*0600*/ 	.word	0x00005dd0


	//   ....[2]....
        /*0604*/ 	.word	0x00005fb0


	//   ....[3]....
        /*0608*/ 	.word	0x00006090


	//   ....[4]....
        /*060c*/ 	.word	0x0000b6c0


	//   ....[5]....
        /*0610*/ 	.word	0x0000b7f0


	//   ....[6]....
        /*0614*/ 	.word	0x0000b810


	//   ....[7]....
        /*0618*/ 	.word	0x0000b8e0


	//   ....[8]....
        /*061c*/ 	.word	0x00013620


	//   ....[9]....
        /*0620*/ 	.word	0x000136a0


	//   ....[10]....
        /*0624*/ 	.word	0x000136e0


	//   ....[11]....
        /*0628*/ 	.word	0x000138c0


	//   ....[12]....
        /*062c*/ 	.word	0x00016b90


	//   ....[13]....
        /*0630*/ 	.word	0x00016ba0


	//   ....[14]....
        /*0634*/ 	.word	0x00016c80


	//   ....[15]....
        /*0638*/ 	.word	0x00016c90


	//----- nvinfo : EIATTR_VRC_CTA_INIT_COUNT
	.align		4
.L_686:
        /*063c*/ 	.byte	0x02, 0x4a
	.zero		1
	.zero		1


	//----- nvinfo : EIATTR_EXIT_INSTR_OFFSETS
	.align		4
        /*0640*/ 	.byte	0x04, 0x1c
        /*0642*/ 	.short	(.L_688 - .L_687)


	//   ....[0]....
.L_687:
        /*0644*/ 	.word	0x00000660


	//   ....[1]....
        /*0648*/ 	.word	0x00001450


	//   ....[2]....
        /*064c*/ 	.word	0x000014e0


	//   ....[3]....
        /*0650*/ 	.word	0x000189a0


	//   ....[4]....
        /*0654*/ 	.word	0x00018b00


	//   ....[5]....
        /*0658*/ 	.word	0x00018b20


	//----- nvinfo : EIATTR_CRS_STACK_SIZE
	.align		4
.L_688:
        /*065c*/ 	.byte	0x04, 0x1e
        /*065e*/ 	.short	(.L_690 - .L_689)
.L_689:
        /*0660*/ 	.word	0x00000000


	//----- nvinfo : EIATTR_CBANK_PARAM_SIZE
	.align		4
.L_690:
        /*0664*/ 	.byte	0x03, 0x19
        /*0666*/ 	.short	0x01d0


	//----- nvinfo : EIATTR_PARAM_CBANK
	.align		4
        /*0668*/ 	.byte	0x04, 0x0a
        /*066a*/ 	.short	(.L_692 - .L_691)
	.align		4
.L_691:
        /*066c*/ 	.word	index@(.nv.constant0._ZN5flash16flash_fwd_kernelI23Flash_fwd_kernel_traitsILi256ELi64ELi64ELi4ELb0ELb0EN7cutlass6half_tE19Flash_kernel_traitsILi256ELi64ELi64ELi4ES3_EELb1ELb0ELb1ELb0ELb0ELb0ELb0ELb1EEEvNS_16Flash_fwd_paramsE)
        /*0670*/ 	.short	0x0380
        /*0672*/ 	.short	0x01d0


	//----- nvinfo : EIATTR_SW_WAR
	.align		4
.L_692:
        /*0674*/ 	.byte	0x04, 0x36
        /*0676*/ 	.short	(.L_694 - .L_693)
.L_693:
        /*0678*/ 	.word	0x00000008
.L_694:


//--------------------- .nv.info._ZN5flash16flash_fwd_kernelI23Flash_fwd_kernel_traitsILi256ELi64ELi64ELi4ELb0ELb0EN7cutlass6half_tE19Flash_kernel_traitsILi256ELi64ELi64ELi4ES3_EELb0ELb0ELb1ELb0ELb0ELb0ELb1ELb0EEEvNS_16Flash_fwd_paramsE --------------------------
	.section	.nv.info._ZN5flash16flash_fwd_kernelI23Flash_fwd_kernel_traitsILi256ELi64ELi64ELi4ELb0ELb0EN7cutlass6half_tE19Flash_kernel_traitsILi256ELi64ELi64ELi4ES3_EELb0ELb0ELb1ELb0ELb0ELb0ELb1ELb0EEEvNS_16Flash_fwd_paramsE,"",@"SHT_CUDA_INFO"
	.sectionflags	@""
	.align	4


	//----- nvinfo : EIATTR_CUDA_API_VERSION
	.align		4
        /*0000*/ 	.byte	0x04, 0x37
        /*0002*/ 	.short	(.L_696 - .L_695)
.L_695:
        /*0004*/ 	.word	0x00000082


	//----- nvinfo : EIATTR_KPARAM_INFO
	.align		4
.L_696:
        /*0008*/ 	.byte	0x04, 0x17
        /*000a*/ 	.short	(.L_698 - .L_697)
.L_697:
        /*000c*/ 	.word	0x00000000
        /*0010*/ 	.short	0x0000
        /*0012*/ 	.short	0x0000
        /*0014*/ 	.byte	0x00, 0xf0, 0x41, 0x07


	//----- nvinfo : EIATTR_SPARSE_MMA_MASK
	.align		4
.L_698:
        /*0018*/ 	.byte	0x03, 0x50
        /*001a*/ 	.short	0x0000


	//----- nvinfo : EIATTR_MAXREG_COUNT
	.align		4
        /*001c*/ 	.byte	0x03, 0x1b
        /*001e*/ 	.short	0x00ff


	//----- nvinfo : EIATTR_NUM_BARRIERS
	.align		4
        /*0020*/ 	.byte	0x02, 0x4c
        /*0022*/ 	.byte	0x01
	.zero		1


	//----- nvinfo : EIATTR_MERCURY_ISA_VERSION
	.align		4
        /*0024*/ 	.byte	0x03, 0x5f
        /*0026*/ 	.short	0x0101


	//----- nvinfo : EIATTR_COOP_GROUP_MASK_REGIDS
	.align		4
        /*0028*/ 	.byte	0x04, 0x29
        /*002a*/ 	.short	(.L_700 - .L_699)


	//   ....[0]....
.L_699:
        /*002c*/ 	.word	0xffffffff


	//   ....[1]....
        /*0030*/ 	.word	0xffffffff


	//   ....[2]....
        /*0034*/ 	.word	0xffffffff


	//   ....[3]....
        /*0038*/ 	.word	0xffffffff


	//   ....[4]....
        /*003c*/ 	.word	0xffffffff


	//   ....[5]....
        /*0040*/ 	.word	0xffffffff


	//   ....[6]....
        /*0044*/ 	.word	0xffffffff


	//   ....[7]....
        /*0048*/ 	.word	0xffffffff


	//   ....[8]....
        /*004c*/ 	.word	0xffffffff


	//   ....[9]....
        /*0050*/ 	.word	0xffffffff


	//   ....[10]....
        /*0054*/ 	.word	0xffffffff


	//   ....[11]....
        /*0058*/ 	.word	0xffffffff


	//   ....[12]....
        /*005c*/ 	.word	0xffffffff


	//   ....[13]....
        /*0060*/ 	.word	0xffffffff


	//   ....[14]....
        /*0064*/ 	.word	0xffffffff


	//   ....[15]....
        /*0068*/ 	.word	0xffffffff


	//----- nvinfo : EIATTR_COOP_GROUP_INSTR_OFFSETS
	.align		4
.L_700:
        /*006c*/ 	.byte	0x04, 0x28
        /*006e*/ 	.short	(.L_702 - .L_701)


	//   ....[0]....
.L_701:
        /*0070*/ 	.word	0x00005e60


	//   ....[1]....
        /*0074*/ 	.word	0x00005ea0


	//   ....[2]....
        /*0078*/ 	.word	0x00005f30


	//   ....[3]....
        /*007c*/ 	.word	0x00005f60


	//   ....[4]....
        /*0080*/ 	.word	0x00009d60


	//   ....[5]....
        /*0084*/ 	.word	0x00009d70


	//   ....[6]....
        /*0088*/ 	.word	0x00009da0


	//   ....[7]....
        /*008c*/ 	.word	0x00009db0


	//   ....[8]....
        /*0090*/ 	.word	0x0000e6d0


	//   ....[9]....
        /*0094*/ 	.word	0x0000e6f0


	//   ....[10]....
        /*0098*/ 	.word	0x0000e710


	//   ....[11]....
        /*009c*/ 	.word	0x0000e730


	//   ....[12]....
        /*00a0*/ 	.word	0x00010360


	//   ....[13]....
        /*00a4*/ 	.word	0x000103a0


	//   ....[14]....
        /*00a8*/ 	.word	0x00010470


	//   ....[15]....
        /*00ac*/ 	.word	0x000104a0


	//----- nvinfo : EIATTR_VRC_CTA_INIT_COUNT
	.align		4
.L_702:
        /*00b0*/ 	.byte	0x02, 0x4a
	.zero		1
	.zero		1


	//----- nvinfo : EIATTR_EXIT_INSTR_OFFSETS
	.align		4
        /*00b4*/ 	.byte	0x04, 0x1c
        /*00b6*/ 	.short	(.L_704 - .L_703)


	//   ....[0]....
.L_703:
        /*00b8*/ 	.word	0x00000490


	//   ....[1]....
        /*00bc*/ 	.word	0x00001290


	//   ....[2]....
        /*00c0*/ 	.word	0x00001320


	//   ....[3]....
        /*00c4*/ 	.word	0x00012120


	//   ....[4]....
        /*00c8*/ 	.word	0x00012280


	//   ....[5]....
        /*00cc*/ 	.word	0x000122a0


	//----- nvinfo : EIATTR_CRS_STACK_SIZE
	.align		4
.L_704:
        /*00d0*/ 	.byte	0x04, 0x1e
        /*00d2*/ 	.short	(.L_706 - .L_705)
.L_705:
        /*00d4*/ 	.word	0x00000000


	//----- nvinfo : EIATTR_CBANK_PARAM_SIZE
	.align		4
.L_706:
        /*00d8*/ 	.byte	0x03, 0x19
        /*00da*/ 	.short	0x01d0


	//----- nvinfo : EIATTR_PARAM_CBANK
	.align		4
        /*00dc*/ 	.byte	0x04, 0x0a
        /*00de*/ 	.short	(.L_708 - .L_707)
	.align		4
.L_707:
        /*00e0*/ 	.word	index@(.nv.constant0._ZN5flash16flash_fwd_kernelI23Flash_fwd_kernel_traitsILi256ELi64ELi64ELi4ELb0ELb0EN7cutlass6half_tE19Flash_kernel_traitsILi256ELi64ELi64ELi4ES3_EELb0ELb0ELb1ELb0ELb0ELb0ELb1ELb0EEEvNS_16Flash_fwd_paramsE)
        /*00e4*/ 	.short	0x0380
        /*00e6*/ 	.short	0x01d0


	//----- nvinfo : EIATTR_SW_WAR
	.align		4
.L_708:
        /*00e8*/ 	.byte	0x04, 0x36
        /*00ea*/ 	.short	(.L_710 - .L_709)
.L_709:
        /*00ec*/ 	.word	0x00000008
.L_710:


//--------------------- .nv.info._ZN5flash16flash_fwd_kernelI23Flash_fwd_kernel_traitsILi256ELi64ELi64ELi4ELb0ELb0EN7cutlass6half_tE19Flash_kernel_traitsILi256ELi64ELi64ELi4ES3_EELb1ELb0ELb1ELb1ELb0ELb0ELb0ELb1EEEvNS_16Flash_fwd_paramsE --------------------------
	.section	.nv.info._ZN5flash16flash_fwd_kernelI23Flash_fwd_kernel_traitsILi256ELi64ELi64ELi4ELb0ELb0EN7cutlass6half_tE19Flash_kernel_traitsILi256ELi64ELi64ELi4ES3_EELb1ELb0ELb1ELb1ELb0ELb0ELb0ELb1EEEvNS_16Flash_fwd_paramsE,"",@"SHT_CUDA_INFO"
	.sectionflags	@""
	.align	4


	//----- nvinfo : EIATTR_CUDA_API_VERSION
	.align		4
        /*0000*/ 	.byte	0x04, 0x37
        /*0002*/ 	.short	(.L_712 - .L_711)
.L_711:
        /*0004*/ 	.word	0x00000082


	//----- nvinfo : EIATTR_KPARAM_INFO
	.align		4
.L_712:
        /*0008*/ 	.byte	0x04, 0x17
        /*000a*/ 	.short	(.L_714 - .L_713)
.L_713:
        /*000c*/ 	.word	0x00000000
        /*0010*/ 	.short	0x0000
        /*0012*/ 	.short	0x0000
        /*0014*/ 	.byte	0x00, 0xf0, 0x41, 0x07


	//----- nvinfo : EIATTR_SPARSE_MMA_MASK
	.align		4
.L_714:
        /*0018*/ 	.byte	0x03, 0x50
        /*001a*/ 	.short	0x0000


	//----- nvinfo : EIATTR_MAXREG_COUNT
	.align		4
        /*001c*/ 	.byte	0x03, 0x1b
        /*001e*/ 	.short	0x00ff


	//----- nvinfo : EIATTR_NUM_BARRIERS
	.align		4
        /*0020*/ 	.byte	0x02, 0x4c
        /*0022*/ 	.byte	0x01
	.zero		1


	//----- nvinfo : EIATTR_ANNOTATIONS
	.align		4
        /*0024*/ 	.byte	0x04, 0x55
        /*0026*/ 	.short	(.L_716 - .L_715)


	//   ....[0]....
.L_715:
        /* <DEDUP_REMOVED lines=83> */


	//----- nvinfo : EIATTR_MERCURY_ISA_VERSION
	.align		4
.L_716:
        /*0548*/ 	.byte	0x03, 0x5f
        /*054a*/ 	.short	0x0101


	//----- nvinfo : EIATTR_COOP_GROUP_MASK_REGIDS
	.align		4
        /*054c*/ 	.byte	0x04, 0x29
        /*054e*/ 	.short	(.L_718 - .L_717)


	//   ....[0]....
.L_717:
        /*0550*/ 	.word	0xffffffff


	//   ....[1]....
        /*0554*/ 	.word	0xffffffff


	//   ....[2]....
        /*0558*/ 	.word	0xffffffff


	//   ....[3]....
        /*055c*/ 	.word	0xffffffff


	//   ....[4]....
        /*0560*/ 	.word	0xffffffff


	//   ....[5]....
        /*0564*/ 	.word	0xffffffff


	//   ....[6]....
        /*0568*/ 	.word	0xffffffff


	//   ....[7]....
        /*056c*/ 	.word	0xffffffff


	//   ....[8]....
        /*0570*/ 	.word	0xffffffff


	//   ....[9]....
        /*0574*/ 	.word	0xffffffff


	//   ....[10]....
        /*0578*/ 	.word	0xffffffff


	//   ....[11]....
        /*057c*/ 	.word	0xffffffff


	//   ....[12]....
        /*0580*/ 	.word	0xffffffff


	//   ....[13]....
        /*0584*/ 	.word	0xffffffff


	//   ....[14]....
        /*0588*/ 	.word	0xffffffff


	//   ....[15]....
        /*058c*/ 	.word	0xffffffff


	//----- nvinfo : EIATTR_COOP_GROUP_INSTR_OFFSETS
	.align		4
.L_718:
        /*0590*/ 	.byte	0x04, 0x28
        /*0592*/ 	.short	(.L_720 - .L_719)


	//   ....[0]....
.L_719:
        /*0594*/ 	.word	0x000067e0


	//   ....[1]....
        /*0598*/ 	.word	0x000069e0


	//   ....[2]....
        /*059c*/ 	.word	0x00006ad0


	//   ....[3]....
        /*05a0*/ 	.word	0x00006bc0


	//   ....[4]....
        /*05a4*/ 	.word	0x0000ca40


	//   ....[5]....
        /*05a8*/ 	.word	0x0000cbd0


	//   ....[6]....
        /*05ac*/ 	.word	0x0000cbf0


	//   ....[7]....
        /*05b0*/ 	.word	0x0000ccc0


	//   ....[8]....
        /*05b4*/ 	.word	0x000150a0


	//   ....[9]....
        /*05b8*/ 	.word	0x00015130


	//   ....[10]....
        /*05bc*/ 	.word	0x00015190


	//   ....[11]....
        /*05c0*/ 	.word	0x00015300


	//   ....[12]....
        /*05c4*/ 	.word	0x000185c0


	//   ....[13]....
        /*05c8*/ 	.word	0x000185d0


	//   ....[14]....
        /*05cc*/ 	.word	0x000186b0


	//   ....[15]....
        /*05d0*/ 	.word	0x000186c0


	//----- nvinfo : EIATTR_VRC_CTA_INIT_COUNT
	.align		4
.L_720:
        /*05d4*/ 	.byte	0x02, 0x4a
	.zero		1
	.zero		1


	//----- nvinfo : EIATTR_EXIT_INSTR_OFFSETS
	.align		4
        /*05d8*/ 	.byte	0x04, 0x1c
        /*05da*/ 	.short	(.L_722 - .L_721)


	//   ....[0]....
.L_721:
        /*05dc*/ 	.word	0x00000660


	//   ....[1]....
        /*05e0*/ 	.word	0x00001450


	//   ....[2]....
        /*05e4*/ 	.word	0x000014e0


	//   ....[3]....
        /*05e8*/ 	.word	0x0001a3d0


	//   ....[4]....
        /*05ec*/ 	.word	0x0001a530


	//   ....[5]....
        /*05f0*/ 	.word	0x0001a550


	//----- nvinfo : EIATTR_CRS_STACK_SIZE
	.align		4
.L_722:
        /*05f4*/ 	.byte	0x04, 0x1e
        /*05f6*/ 	.short	(.L_724 - .L_723)
.L_723:
        /*05f8*/ 	.word	0x00000000


	//----- nvinfo : EIATTR_CBANK_PARAM_SIZE
	.align		4
.L_724:
        /*05fc*/ 	.byte	0x03, 0x19
        /*05fe*/ 	.short	0x01d0


	//----- nvinfo : EIATTR_PARAM_CBANK
	.align		4
        /*0600*/ 	.byte	0x04, 0x0a
        /*0602*/ 	.short	(.L_726 - .L_725)
	.align		4
.L_725:
        /*0604*/ 	.word	index@(.nv.constant0._ZN5flash16flash_fwd_kernelI23Flash_fwd_kernel_traitsILi256ELi64ELi64ELi4ELb0ELb0EN7cutlass6half_tE19Flash_kernel_traitsILi256ELi64ELi64ELi4ES3_EELb1ELb0ELb1ELb1ELb0ELb0ELb0ELb1EEEvNS_16Flash_fwd_paramsE)
        /*0608*/ 	.short	0x0380
        /*060a*/ 	.short	0x01d0


	//----- nvinfo : EIATTR_SW_WAR
	.align		4
.L_726:
        /*060c*/ 	.byte	0x04, 0x36
        /*060e*/ 	.short	(.L_728 - .L_727)
.L_727:
        /*0610*/ 	.word	0x00000008
.L_728:


//--------------------- .nv.info._ZN5flash16flash_fwd_kernelI23Flash_fwd_kernel_traitsILi256ELi64ELi64ELi4ELb0ELb0EN7cutlass6half_tE19Flash_kernel_traitsILi256ELi64ELi64ELi4ES3_EELb0ELb0ELb1ELb1ELb0ELb0ELb1ELb0EEEvNS_16Flash_fwd_paramsE --------------------------
	.section	.nv.info._ZN5flash16flash_fwd_kernelI23Flash_fwd_kernel_traitsILi256ELi64ELi64ELi4ELb0ELb0EN7cutlass6half_tE19Flash_kernel_traitsILi256ELi64ELi64ELi4ES3_EELb0ELb0ELb1ELb1ELb0ELb0ELb1ELb0EEEvNS_16Flash_fwd_paramsE,"",@"SHT_CUDA_INFO"
	.sectionflags	@""
	.align	4


	//----- nvinfo : EIATTR_CUDA_API_VERSION
	.align		4
        /*0000*/ 	.byte	0x04, 0x37
        /*0002*/ 	.short	(.L_730 - .L_729)
.L_729:
        /*0004*/ 	.word	0x00000082


	//----- nvinfo : EIATTR_KPARAM_INFO
	.align		4
.L_730:
        /*0008*/ 	.byte	0x04, 0x17
        /*000a*/ 	.short	(.L_732 - .L_731)
.L_731:
        /*000c*/ 	.word	0x00000000
        /*0010*/ 	.short	0x0000
        /*0012*/ 	.short	0x0000
        /*0014*/ 	.byte	0x00, 0xf0, 0x41, 0x07


	//----- nvinfo : EIATTR_SPARSE_MMA_MASK
	.align		4
.L_732:
        /*0018*/ 	.byte	0x03, 0x50
        /*001a*/ 	.short	0x0000


	//----- nvinfo : EIATTR_MAXREG_COUNT
	.align		4
        /*001c*/ 	.byte	0x03, 0x1b
        /*001e*/ 	.short	0x00ff


	//----- nvinfo : EIATTR_NUM_BARRIERS
	.align		4
        /*0020*/ 	.byte	0x02, 0x4c
        /*0022*/ 	.byte	0x01
	.zero		1


	//----- nvinfo : EIATTR_MERCURY_ISA_VERSION
	.align		4
        /*0024*/ 	.byte	0x03, 0x5f
        /*0026*/ 	.short	0x0101


	//----- nvinfo : EIATTR_COOP_GROUP_MASK_REGIDS
	.align		4
        /*0028*/ 	.byte	0x04, 0x29
        /*002a*/ 	.short	(.L_734 - .L_733)


	//   ....[0]....
.L_733:
        /*002c*/ 	.word	0xffffffff


	//   ....[1]....
        /*0030*/ 	.word	0xffffffff


	//   ....[2]....
        /*0034*/ 	.word	0xffffffff


	//   ....[3]....
        /*0038*/ 	.word	0xffffffff


	//   ....[4]....
        /*003c*/ 	.word	0xffffffff


	//   ....[5]....
        /*0040*/ 	.word	0xffffffff


	//   ....[6]....
        /*0044*/ 	.word	0xffffffff


	//   ....[7]....
        /*0048*/ 	.word	0xffffffff


	//   ....[8]....
        /*004c*/ 	.word	0xffffffff


	//   ....[9]....
        /*0050*/ 	.word	0xffffffff


	//   ....[10]....
        /*0054*/ 	.word	0xffffffff


	//   ....[11]....
        /*0058*/ 	.word	0xffffffff


	//   ....[12]....
        /*005c*/ 	.word	0xffffffff


	//   ....[13]....
        /*0060*/ 	.word	0xffffffff


	//   ....[14]....
        /*0064*/ 	.word	0xffffffff


	//   ....[15]....
        /*0068*/ 	.word	0xffffffff


	//----- nvinfo : EIATTR_COOP_GROUP_INSTR_OFFSETS
	.align		4
.L_734:
        /*006c*/ 	.byte	0x04, 0x28
        /*006e*/ 	.short	(.L_736 - .L_735)


	//   ....[0]....
.L_735:
        /*0070*/ 	.word	0x00006880


	//   ....[1]....
        /*0074*/ 	.word	0x000068c0


	//   ....[2]....
        /*0078*/ 	.word	0x00006950


	//   ....[3]....
        /*007c*/ 	.word	0x00006980


	//   ....[4]....
        /*0080*/ 	.word	0x0000af80


	//   ....[5]....
        /*0084*/ 	.word	0x0000b000


	//   ....[6]....
        /*0088*/ 	.word	0x0000b010


	//   ....[7]....
        /*008c*/ 	.word	0x0000b040


	//   ....[8]....
        /*0090*/ 	.word	0x00010140


	//   ....[9]....
        /*0094*/ 	.word	0x000101a0


	//   ....[10]....
        /*0098*/ 	.word	0x000101d0


	//   ....[11]....
        /*009c*/ 	.word	0x000101f0


	//   ....[12]....
        /*00a0*/ 	.word	0x00011e60


	//   ....[13]....
        /*00a4*/ 	.word	0x00011ea0


	//   ....[14]....
        /*00a8*/ 	.word	0x00011f70


	//   ....[15]....
        /*00ac*/ 	.word	0x00011f90


	//----- nvinfo : EIATTR_VRC_CTA_INIT_COUNT
	.align		4
.L_736:
        /*00b0*/ 	.byte	0x02, 0x4a
	.zero		1
	.zero		1


	//----- nvinfo : EIATTR_EXIT_INSTR_OFFSETS
	.align		4
        /*00b4*/ 	.byte	0x04, 0x1c
        /*00b6*/ 	.short	(.L_738 - .L_737)


	//   ....[0]....
.L_737:
        /*00b8*/ 	.word	0x00000490


	//   ....[1]....
        /*00bc*/ 	.word	0x00001290


	//   ....[2]....
        /*00c0*/ 	.word	0x00001320


	//   ....[3]....
        /*00c4*/ 	.word	0x00013c00


	//   ....[4]....
        /*00c8*/ 	.word	0x00013d50


	//   ....[5]....
        /*00cc*/ 	.word	0x00013d70


	//----- nvinfo : EIATTR_CRS_STACK_SIZE
	.align		4
.L_738:
        /*00d0*/ 	.byte	0x04, 0x1e
        /*00d2*/ 	.short	(.L_740 - .L_739)
.L_739:
        /*00d4*/ 	.word	0x00000000


	//----- nvinfo : EIATTR_CBANK_PARAM_SIZE
	.align		4
.L_740:
        /*00d8*/ 	.byte	0x03, 0x19
        /*00da*/ 	.short	0x01d0


	//----- nvinfo : EIATTR_PARAM_CBANK
	.align		4
        /*00dc*/ 	.byte	0x04, 0x0a
        /*00de*/ 	.short	(.L_742 - .L_741)
	.align		4
.L_741:
        /*00e0*/ 	.word	index@(.nv.constant0._ZN5flash16flash_fwd_kernelI23Flash_fwd_kernel_traitsILi256ELi64ELi64ELi4ELb0ELb0EN7cutlass6half_tE19Flash_kernel_traitsILi256ELi64ELi64ELi4ES3_EELb0ELb0ELb1ELb1ELb0ELb0ELb1ELb0EEEvNS_16Flash_fwd_paramsE)
        /*00e4*/ 	.short	0x0380
        /*00e6*/ 	.short	0x01d0


	//----- nvinfo : EIATTR_SW_WAR
	.align		4
.L_742:
        /*00e8*/ 	.byte	0x04, 0x36
        /*00ea*/ 	.short	(.L_744 - .L_743)
.L_743:
        /*00ec*/ 	.word	0x00000008
.L_744:


//--------------------- .nv.info._ZN5flash16flash_fwd_kernelI23Flash_fwd_kernel_traitsILi256ELi128ELi64ELi8ELb0ELb0EN7cutlass6half_tE19Flash_kernel_traitsILi256ELi128ELi64ELi8ES3_EELb1ELb0ELb0ELb0ELb0ELb0ELb0ELb0EEEvNS_16Flash_fwd_paramsE --------------------------
	.section	.nv.info._ZN5flash16flash_fwd_kernelI23Flash_fwd_kernel_traitsILi256ELi128ELi64ELi8ELb0ELb0EN7cutlass6half_tE19Flash_kernel_traitsILi256ELi128ELi64ELi8ES3_EELb1ELb0ELb0ELb0ELb0ELb0ELb0ELb0EEEvNS_16Flash_fwd_paramsE,"",@"SHT_CUDA_INFO"
	.sectionflags	@""
	.align	4


	//----- nvinfo : EIATTR_CUDA_API_VERSION
	.align		4
        /*0000*/ 	.byte	0x04, 0x37
        /*0002*/ 	.short	(.L_746 - .L_745)
.L_745:
        /*0004*/ 	.word	0x00000082


	//----- nvinfo : EIATTR_KPARAM_INFO
	.align		4
.L_746:
        /*0008*/ 	.byte	0x04, 0x17
        /*000a*/ 	.short	(.L_748 - .L_747)
.L_747:
        /*000c*/ 	.word	0x00000000
        /*0010*/ 	.short	0x0000
        /*0012*/ 	.short	0x0000
        /*0014*/ 	.byte	0x00, 0xf0, 0x41, 0x07


	//----- nvinfo : EIATTR_SPARSE_MMA_MASK
	.align		4
.L_748:
        /*0018*/ 	.byte	0x03, 0x50
        /*001a*/ 	.short	0x0000


	//----- nvinfo : EIATTR_MAXREG_COUNT
	.align		4
        /*001c*/ 	.byte	0x03, 0x1b
        /*001e*/ 	.short	0x00ff


	//----- nvinfo : EIATTR_NUM_BARRIERS
	.align		4
        /*0020*/ 	.byte	0x02, 0x4c
        /*0022*/ 	.byte	0x01
	.zero		1


	//----- nvinfo : EIATTR_MERCURY_ISA_VERSION
	.align		4
        /*0024*/ 	.byte	0x03, 0x5f
        /*0026*/ 	.short	0x0101


	//----- nvinfo : EIATTR_COOP_GROUP_MASK_REGIDS
	.align		4
        /*0028*/ 	.byte	0x04, 0x29
        /*002a*/ 	.short	(.L_750 - .L_749)


	//   ....[0]....
.L_749:
        /*002c*/ 	.word	0xffffffff


	//   ....[1]....
        /*0030*/ 	.word	0xffffffff


	//   ....[2]....
        /*0034*/ 	.word	0xffffffff


	//   ....[3]....
        /*0038*/ 	.word	0xffffffff


	//   ....[4]....
        /*003c*/ 	.word	0xffffffff


	//   ....[5]....
        /*0040*/ 	.word	0xffffffff


	//   ....[6]....
        /*0044*/ 	.word	0xffffffff


	//   ....[7]....
        /*0048*/ 	.word	0xffffffff


	//   ....[8]....
        /*004c*/ 	.word	0xffffffff


	//   ....[9]....
        /*0050*/ 	.word	0xffffffff


	//   ....[10]....
        /*0054*/ 	.word	0xffffffff


	//   ....[11]....
        /*0058*/ 	.word	0xffffffff


	//----- nvinfo : EIATTR_COOP_GROUP_INSTR_OFFSETS
	.align		4
.L_750:
        /*005c*/ 	.byte	0x04, 0x28
        /*005e*/ 	.short	(.L_752 - .L_751)


	//   ....[0]....
.L_751:
        /*0060*/ 	.word	0x00004840


	//   ....[1]....
        /*0064*/ 	.word	0x00004940


	//   ....[2]....
        /*0068*/ 	.word	0x00004990


	//   ....[3]....
        /*006c*/ 	.word	0x00004b00


	//   ....[4]....
        /*0070*/ 	.word	0x00007f30


	//   ....[5]....
        /*0074*/ 	.word	0x00007fe0


	//   ....[6]....
        /*0078*/ 	.word	0x000080c0


	//   ....[7]....
        /*007c*/ 	.word	0x00008120


	//   ....[8]....
        /*0080*/ 	.word	0x0000a650


	//   ....[9]....
        /*0084*/ 	.word	0x0000a690


	//   ....[10]....
        /*0088*/ 	.word	0x0000a760


	//   ....[11]....
        /*008c*/ 	.word	0x0000a770


	//----- nvinfo : EIATTR_VRC_CTA_INIT_COUNT
	.align		4
.L_752:
        /*0090*/ 	.byte	0x02, 0x4a
	.zero		1
	.zero		1


	//----- nvinfo : EIATTR_EXIT_INSTR_OFFSETS
	.align		4
        /*0094*/ 	.byte	0x04, 0x1c
        /*0096*/ 	.short	(.L_754 - .L_753)


	//   ....[0]....
.L_753:
        /*0098*/ 	.word	0x00000640


	//   ....[1]....
        /*009c*/ 	.word	0x000012e0


	//   ....[2]....
        /*00a0*/ 	.word	0x00001370


	//   ....[3]....
        /*00a4*/ 	.word	0x0000c430


	//   ....[4]....
        /*00a8*/ 	.word	0x0000c590


	//   ....[5]....
        /*00ac*/ 	.word	0x0000c5b0


	//----- nvinfo : EIATTR_CRS_STACK_SIZE
	.align		4
.L_754:
        /*00b0*/ 	.byte	0x04, 0x1e
        /*00b2*/ 	.short	(.L_756 - .L_755)
.L_755:
        /*00b4*/ 	.word	0x00000000


	//----- nvinfo : EIATTR_CBANK_PARAM_SIZE
	.align		4
.L_756:
        /*00b8*/ 	.byte	0x03, 0x19
        /*00ba*/ 	.short	0x01d0


	//----- nvinfo : EIATTR_PARAM_CBANK
	.align		4
        /*00bc*/ 	.byte	0x04, 0x0a
        /*00be*/ 	.short	(.L_758 - .L_757)
	.align		4
.L_757:
        /*00c0*/ 	.word	index@(.nv.constant0._ZN5flash16flash_fwd_kernelI23Flash_fwd_kernel_traitsILi256ELi128ELi64ELi8ELb0ELb0EN7cutlass6half_tE19Flash_kernel_traitsILi256ELi128ELi64ELi8ES3_EELb1ELb0ELb0ELb0ELb0ELb0ELb0ELb0EEEvNS_16Flash_fwd_paramsE)
        /*00c4*/ 	.short	0x0380
        /*00c6*/ 	.short	0x01d0


	//----- nvinfo : EIATTR_SW_WAR
	.align		4
.L_758:
        /*00c8*/ 	.byte	0x04, 0x36
        /*00ca*/ 	.short	(.L_760 - .L_759)
.L_759:
        /*00cc*/ 	.word	0x00000008
.L_760:


//--------------------- .nv.info._ZN5flash16flash_fwd_kernelI23Flash_fwd_kernel_traitsILi256ELi128ELi64ELi8ELb0ELb0EN7cutlass6half_tE19Flash_kernel_traitsILi256ELi128ELi64ELi8ES3_EELb1ELb0ELb1ELb0ELb0ELb0ELb0ELb0EEEvNS_16Flash_fwd_paramsE --------------------------
	.section	.nv.info._ZN5flash16flash_fwd_kernelI23Flash_fwd_kernel_traitsILi256ELi128ELi64ELi8ELb0ELb0EN7cutlass6half_tE19Flash_kernel_traitsILi256ELi128ELi64ELi8ES3_EELb1ELb0ELb1ELb0ELb0ELb0ELb0ELb0EEEvNS_16Flash_fwd_paramsE,"",@"SHT_CUDA_INFO"
	.sectionflags	@""
	.align	4


	//----- nvinfo : EIATTR_CUDA_API_VERSION
	.align		4
        /*0000*/ 	.byte	0x04, 0x37
        /*0002*/ 	.short	(.L_762 - .L_761)
.L_761:
        /*0004*/ 	.word	0x00000082


	//----- nvinfo : EIATTR_KPARAM_INFO
	.align		4
.L_762:
        /*0008*/ 	.byte	0x04, 0x17
        /*000a*/ 	.short	(.L_764 - .L_763)
.L_763:
        /*000c*/ 	.word	0x00000000
        /*0010*/ 	.short	0x0000
        /*0012*/ 	.short	0x0000
        /*0014*/ 	.byte	0x00, 0xf0, 0x41, 0x07


	//----- nvinfo : EIATTR_SPARSE_MMA_MASK
	.align		4
.L_764:
        /*0018*/ 	.byte	0x03, 0x50
        /*001a*/ 	.short	0x0000


	//----- nvinfo : EIATTR_MAXREG_COUNT
	.align		4
        /*001c*/ 	.byte	0x03, 0x1b
        /*001e*/ 	.short	0x00ff


	//----- nvinfo : EIATTR_NUM_BARRIERS
	.align		4
        /*0020*/ 	.byte	0x02, 0x4c
        /*0022*/ 	.byte	0x01
	.zero		1


	//----- nvinfo : EIATTR_MERCURY_ISA_VERSION
	.align		4
        /*0024*/ 	.byte	0x03, 0x5f
        /*0026*/ 	.short	0x0101


	//----- nvinfo : EIATTR_COOP_GROUP_MASK_REGIDS
	.align		4
        /*0028*/ 	.byte	0x04, 0x29
        /*002a*/ 	.short	(.L_766 - .L_765)


	//   ....[0]....
.L_765:
        /*002c*/ 	.word	0xffffffff


	//   ....[1]....
        /*0030*/ 	.word	0xffffffff


	//   ....[2]....
        /*0034*/ 	.word	0xffffffff


	//   ....[3]....
        /*0038*/ 	.word	0xffffffff


	//   ....[4]....
        /*003c*/ 	.word	0xffffffff


	//   ....[5]....
        /*0040*/ 	.word	0xffffffff


	//   ....[6]....
        /*0044*/ 	.word	0xffffffff


	//   ....[7]....
        /*0048*/ 	.word	0xffffffff


	//   ....[8]....
        /*004c*/ 	.word	0xffffffff


	//   ....[9]....
        /*0050*/ 	.word	0xffffffff


	//   ....[10]....
        /*0054*/ 	.word	0xffffffff


	//   ....[11]....
        /*0058*/ 	.word	0xffffffff


	//   ....[12]....
        /*005c*/ 	.word	0xffffffff


	//   ....[13]....
        /*0060*/ 	.word	0xffffffff


	//   ....[14]....
        /*0064*/ 	.word	0xffffffff


	//   ....[15]....
        /*0068*/ 	.word	0xffffffff


	//   ....[16]....
        /*006c*/ 	.word	0xffffffff


	//   ....[17]....
        /*0070*/ 	.word	0xffffffff


	//   ....[18]....
        /*0074*/ 	.word	0xffffffff


	//   ....[19]....
        /*0078*/ 	.word	0xffffffff


	//----- nvinfo : EIATTR_COOP_GROUP_INSTR_OFFSETS
	.align		4
.L_766:
        /*007c*/ 	.byte	0x04, 0x28
        /*007e*/ 	.short	(.L_768 - .L_767)


	//   ....[0]....
.L_767:
        /*0080*/ 	.word	0x00004f80


	//   ....[1]....
        /*0084*/ 	.word	0x00005070


	//   ....[2]....
        /*0088*/ 	.word	0x000050b0


	//   ....[3]....
        /*008c*/ 	.word	0x000051d0


	//   ....[4]....
        /*0090*/ 	.word	0x00008c90


	//   ....[5]....
        /*0094*/ 	.word	0x00008e80


	//   ....[6]....
        /*0098*/ 	.word	0x00008ec0


	//   ....[7]....
        /*009c*/ 	.word	0x00008ff0


	//   ....[8]....
        /*00a0*/ 	.word	0x0000d470


	//   ....[9]....
        /*00a4*/ 	.word	0x0000d5b0


	//   ....[10]....
        /*00a8*/ 	.word	0x0000d5d0


	//   ....[11]....
        /*00ac*/ 	.word	0x0000d6a0


	//   ....[12]....
        /*00b0*/ 	.word	0x00011e10


	//   ....[13]....
        /*00b4*/ 	.word	0x00011e30


	//   ....[14]....
        /*00b8*/ 	.word	0x00011eb0


	//   ....[15]....
        /*00bc*/ 	.word	0x00011ed0


	//   ....[16]....
        /*00c0*/ 	.word	0x00014430


	//   ....[17]....
        /*00c4*/ 	.word	0x00014470


	//   ....[18]....
        /*00c8*/ 	.word	0x000145d0


	//   ....[19]....
        /*00cc*/ 	.word	0x00014600


	//----- nvinfo : EIATTR_VRC_CTA_INIT_COUNT
	.align		4
.L_768:
        /*00d0*/ 	.byte	0x02, 0x4a
	.zero		1
	.zero		1


	//----- nvinfo : EIATTR_EXIT_INSTR_OFFSETS
	.align		4
        /*00d4*/ 	.byte	0x04, 0x1c
        /*00d6*/ 	.short	(.L_770 - .L_769)


	//   ....[0]....
.L_769:
        /*00d8*/ 	.word	0x00000630


	//   ....[1]....
        /*00dc*/ 	.word	0x00001400


	//   ....[2]....
        /*00e0*/ 	.word	0x00001490


	//   ....[3]....
        /*00e4*/ 	.word	0x00016200


	//   ....[4]....
        /*00e8*/ 	.word	0x00016360


	//   ....[5]....
        /*00ec*/ 	.word	0x00016380


	//----- nvinfo : EIATTR_CRS_STACK_SIZE
	.align		4
.L_770:
        /*00f0*/ 	.byte	0x04, 0x1e
        /*00f2*/ 	.short	(.L_772 - .L_771)
.L_771:
        /*00f4*/ 	.word	0x00000000


	//----- nvinfo : EIATTR_CBANK_PARAM_SIZE
	.align		4
.L_772:
        /*00f8*/ 	.byte	0x03, 0x19
        /*00fa*/ 	.short	0x01d0


	//----- nvinfo : EIATTR_PARAM_CBANK
	.align		4
        /*00fc*/ 	.byte	0x04, 0x0a
        /*00fe*/ 	.short	(.L_774 - .L_773)
	.align		4
.L_773:
        /*0100*/ 	.word	index@(.nv.constant0._ZN5flash16flash_fwd_kernelI23Flash_fwd_kernel_traitsILi256ELi128ELi64ELi8ELb0ELb0EN7cutlass6half_tE19Flash_kernel_traitsILi256ELi128ELi64ELi8ES3_EELb1ELb0ELb1ELb0ELb0ELb0ELb0ELb0EEEvNS_16Flash_fwd_paramsE)
        /*0104*/ 	.short	0x0380
        /*0106*/ 	.short	0x01d0


	//----- nvinfo : EIATTR_SW_WAR
	.align		4
.L_774:
        /*0108*/ 	.byte	0x04, 0x36
        /*010a*/ 	.short	(.L_776 - .L_775)
.L_775:
        /*010c*/ 	.word	0x00000008
.L_776:


//--------------------- .nv.info._ZN5flash16flash_fwd_kernelI23Flash_fwd_kernel_traitsILi256ELi128ELi64ELi8ELb0ELb0EN7cutlass6half_tE19Flash_kernel_traitsILi256ELi128ELi64ELi8ES3_EELb1ELb0ELb0ELb0ELb0ELb1ELb0ELb0EEEvNS_16Flash_fwd_paramsE --------------------------
	.section	.nv.info._ZN5flash16flash_fwd_kernelI23Flash_fwd_kernel_traitsILi256ELi128ELi64ELi8ELb0ELb0EN7cutlass6half_tE19Flash_kernel_traitsILi256ELi128ELi64ELi8ES3_EELb1ELb0ELb0ELb0ELb0ELb1ELb0ELb0EEEvNS_16Flash_fwd_paramsE,"",@"SHT_CUDA_INFO"
	.sectionflags	@""
	.align	4


	//----- nvinfo : EIATTR_CUDA_API_VERSION
	.align		4
        /*0000*/ 	.byte	0x04, 0x37
        /*0002*/ 	.short	(.L_778 - .L_777)
.L_777:
        /*0004*/ 	.word	0x00000082


	//----- nvinfo : EIATTR_KPARAM_INFO
	.align		4
.L_778:
        /*0008*/ 	.byte	0x04, 0x17
        /*000a*/ 	.short	(.L_780 - .L_779)
.L_779:
        /*000c*/ 	.word	0x00000000
        /*0010*/ 	.short	0x0000
        /*0012*/ 	.short	0x0000
        /*0014*/ 	.byte	0x00, 0xf0, 0x41, 0x07


	//----- nvinfo : EIATTR_SPARSE_MMA_MASK
	.align		4
.L_780:
        /*0018*/ 	.byte	0x03, 0x50
        /*001a*/ 	.short	0x0000


	//----- nvinfo : EIATTR_MAXREG_COUNT
	.align		4
        /*001c*/ 	.byte	0x03, 0x1b
        /*001e*/ 	.short	0x00ff


	//----- nvinfo : EIATTR_NUM_BARRIERS
	.align		4
        /*0020*/ 	.byte	0x02, 0x4c
        /*0022*/ 	.byte	0x01
	.zero		1


	//----- nvinfo : EIATTR_MERCURY_ISA_VERSION
	.align		4
        /*0024*/ 	.byte	0x03, 0x5f
        /*0026*/ 	.short	0x0101


	//----- nvinfo : EIATTR_INT_WARP_WIDE_INSTR_OFFSETS
	.align		4
        /*0028*/ 	.byte	0x04, 0x31
        /*002a*/ 	.short	(.L_782 - .L_781)


	//   ....[0]....
.L_781:
        /*002c*/ 	.word	0x00001d10


	//----- nvinfo : EIATTR_COOP_GROUP_MASK_REGIDS
	.align		4
.L_782:
        /*0030*/ 	.byte	0x04, 0x29
        /*0032*/ 	.short	(.L_784 - .L_783)


	//   ....[0]....
.L_783:
        /*0034*/ 	.word	0xffffffff


	//   ....[1]....
        /*0038*/ 	.word	0xffffffff


	//   ....[2]....
        /*003c*/ 	.word	0xffffffff


	//   ....[3]....
        /*0040*/ 	.word	0xffffffff


	//   ....[4]....
        /*0044*/ 	.word	0xffffffff


	//   ....[5]....
        /*0048*/ 	.word	0xffffffff


	//   ....[6]....
        /*004c*/ 	.word	0xffffffff


	//   ....[7]....
        /*0050*/ 	.word	0xffffffff


	//   ....[8]....
        /*0054*/ 	.word	0xffffffff


	//   ....[9]....
        /*0058*/ 	.word	0xffffffff


	//   ....[10]....
        /*005c*/ 	.word	0xffffffff


	//   ....[11]....
        /*0060*/ 	.word	0xffffffff


	//----- nvinfo : EIATTR_COOP_GROUP_INSTR_OFFSETS
	.align		4
.L_784:
        /*0064*/ 	.byte	0x04, 0x28
        /*0066*/ 	.short	(.L_786 - .L_785)


	//   ....[0]....
.L_785:
        /*0068*/ 	.word	0x00003870


	//   ....[1]....
        /*006c*/ 	.word	0x000039a0


	//   ....[2]....
        /*0070*/ 	.word	0x00003a20


	//   ....[3]....
        /*0074*/ 	.word	0x00003b50


	//   ....[4]....
        /*0078*/ 	.word	0x00006b00


	//   ....[5]....
        /*007c*/ 	.word	0x00006bd0


	//   ....[6]....
        /*0080*/ 	.word	0x00006c90


	//   ....[7]....
        /*0084*/ 	.word	0x00006cc0


	//   ....[8]....
        /*0088*/ 	.word	0x000092d0


	//   ....[9]....
        /*008c*/ 	.word	0x00009300


	//   ....[10]....
        /*0090*/ 	.word	0x00009410


	//   ....[11]....
        /*0094*/ 	.word	0x00009430


	//----- nvinfo : EIATTR_VRC_CTA_INIT_COUNT
	.align		4
.L_786:
        /*0098*/ 	.byte	0x02, 0x4a
	.zero		1
	.zero		1


	//----- nvinfo : EIATTR_EXIT_INSTR_OFFSETS
	.align		4
        /*009c*/ 	.byte	0x04, 0x1c
        /*009e*/ 	.short	(.L_788 - .L_787)


	//   ....[0]....
.L_787:
        /*00a0*/ 	.word	0x00000660


	//   ....[1]....
        /*00a4*/ 	.word	0x00001190


	//   ....[2]....
        /*00a8*/ 	.word	0x00001220


	//   ....[3]....
        /*00ac*/ 	.word	0x0000afe0


	//   ....[4]....
        /*00b0*/ 	.word	0x0000b0f0


	//----- nvinfo : EIATTR_CRS_STACK_SIZE
	.align		4
.L_788:
        /*00b4*/ 	.byte	0x04, 0x1e
        /*00b6*/ 	.short	(.L_790 - .L_789)
.L_789:
        /*00b8*/ 	.word	0x00000000


	//----- nvinfo : EIATTR_CBANK_PARAM_SIZE
	.align		4
.L_790:
        /*00bc*/ 	.byte	0x03, 0x19
        /*00be*/ 	.short	0x01d0


	//----- nvinfo : EIATTR_PARAM_CBANK
	.align		4
        /*00c0*/ 	.byte	0x04, 0x0a
        /*00c2*/ 	.short	(.L_792 - .L_791)
	.align		4
.L_791:
        /*00c4*/ 	.word	index@(.nv.constant0._ZN5flash16flash_fwd_kernelI23Flash_fwd_kernel_traitsILi256ELi128ELi64ELi8ELb0ELb0EN7cutlass6half_tE19Flash_kernel_traitsILi256ELi128ELi64ELi8ES3_EELb1ELb0ELb0ELb0ELb0ELb1ELb0ELb0EEEvNS_16Flash_fwd_paramsE)
        /*00c8*/ 	.short	0x0380
        /*00ca*/ 	.short	0x01d0


	//----- nvinfo : EIATTR_SW_WAR
	.align		4
.L_792:
        /*00cc*/ 	.byte	0x04, 0x36
        /*00ce*/ 	.short	(.L_794 - .L_793)
.L_793:
        /*00d0*/ 	.word	0x00000008
.L_794:


//--------------------- .nv.info._ZN5flash16flash_fwd_kernelI23Flash_fwd_kernel_traitsILi256ELi128ELi64ELi8ELb0ELb0EN7cutlass6half_tE19Flash_kernel_traitsILi256ELi128ELi64ELi8ES3_EELb0ELb0ELb0ELb0ELb0ELb1ELb1ELb0EEEvNS_16Flash_fwd_paramsE --------------------------
	.section	.nv.info._ZN5flash16flash_fwd_kernelI23Flash_fwd_kernel_traitsILi256ELi128ELi64ELi8ELb0ELb0EN7cutlass6half_tE19Flash_kernel_traitsILi256ELi128ELi64ELi8ES3_EELb0ELb0ELb0ELb0ELb0ELb1ELb1ELb0EEEvNS_16Flash_fwd_paramsE,"",@"SHT_CUDA_INFO"
	.sectionflags	@""
	.align	4


	//----- nvinfo : EIATTR_CUDA_API_VERSION
	.align		4
        /*0000*/ 	.byte	0x04, 0x37
        /*0002*/ 	.short	(.L_796 - .L_795)
.L_795:
        /*0004*/ 	.word	0x00000082


	//----- nvinfo : EIATTR_KPARAM_INFO
	.align		4
.L_796:
        /*0008*/ 	.byte	0x04, 0x17
        /*000a*/ 	.short	(.L_798 - .L_797)
.L_797:
        /*000c*/ 	.word	0x00000000
        /*0010*/ 	.short	0x0000
        /*0012*/ 	.short	0x0000
        /*0014*/ 	.byte	0x00, 0xf0, 0x41, 0x07


	//----- nvinfo : EIATTR_SPARSE_MMA_MASK
	.align		4
.L_798:
        /*0018*/ 	.byte	0x03, 0x50
        /*001a*/ 	.short	0x0000


	//----- nvinfo : EIATTR_MAXREG_COUNT
	.align		4
        /*001c*/ 	.byte	0x03, 0x1b
        /*001e*/ 	.short	0x00ff


	//----- nvinfo : EIATTR_NUM_BARRIERS
	.align		4
        /*0020*/ 	.byte	0x02, 0x4c
        /*0022*/ 	.byte	0x01
	.zero		1


	//----- nvinfo : EIATTR_MERCURY_ISA_VERSION
	.align		4
        /*0024*/ 	.byte	0x03, 0x5f
        /*0026*/ 	.short	0x0101


	//----- nvinfo : EIATTR_COOP_GROUP_MASK_REGIDS
	.align		4
        /*0028*/ 	.byte	0x04, 0x29
        /*002a*/ 	.short	(.L_800 - .L_799)


	//   ....[0]....
.L_799:
        /*002c*/ 	.word	0xffffffff


	//   ....[1]....
        /*0030*/ 	.word	0xffffffff


	//   ....[2]....
        /*0034*/ 	.word	0xffffffff


	//   ....[3]....
        /*0038*/ 	.word	0xffffffff


	//   ....[4]....
        /*003c*/ 	.word	0xffffffff


	//   ....[5]....
        /*0040*/ 	.word	0xffffffff


	//   ....[6]....
        /*0044*/ 	.word	0xffffffff


	//   ....[7]....
        /*0048*/ 	.word	0xffffffff


	//   ....[8]....
        /*004c*/ 	.word	0xffffffff


	//   ....[9]....
        /*0050*/ 	.word	0xffffffff


	//   ....[10]....
        /*0054*/ 	.word	0xffffffff


	//   ....[11]....
        /*0058*/ 	.word	0xffffffff


	//----- nvinfo : EIATTR_COOP_GROUP_INSTR_OFFSETS
	.align		4
.L_800:
        /*005c*/ 	.byte	0x04, 0x28
        /*005e*/ 	.short	(.L_802 - .L_801)


	//   ....[0]....
.L_801:
        /*0060*/ 	.word	0x00003770


	//   ....[1]....
        /*0064*/ 	.word	0x00003860


	//   ....[2]....
        /*0068*/ 	.word	0x00003880


	//   ....[3]....
        /*006c*/ 	.word	0x00003900


	//   ....[4]....
        /*0070*/ 	.word	0x00006370


	//   ....[5]....
        /*0074*/ 	.word	0x000063d0


	//   ....[6]....
        /*0078*/ 	.word	0x00006430


	//   ....[7]....
        /*007c*/ 	.word	0x00006440


	//   ....[8]....
        /*0080*/ 	.word	0x00008060


	//   ....[9]....
        /*0084*/ 	.word	0x00008090


	//   ....[10]....
        /*0088*/ 	.word	0x00008120


	//   ....[11]....
        /*008c*/ 	.word	0x00008130


	//----- nvinfo : EIATTR_VRC_CTA_INIT_COUNT
	.align		4
.L_802:
        /*0090*/ 	.byte	0x02, 0x4a
	.zero		1
	.zero		1


	//----- nvinfo : EIATTR_EXIT_INSTR_OFFSETS
	.align		4
        /*0094*/ 	.byte	0x04, 0x1c
        /*0096*/ 	.short	(.L_804 - .L_803)


	//   ....[0]....
.L_803:
        /*0098*/ 	.word	0x000003a0


	//   ....[1]....
        /*009c*/ 	.word	0x00000e90


	//   ....[2]....
        /*00a0*/ 	.word	0x00000f20


	//   ....[3]....
        /*00a4*/ 	.word	0x00009da0


	//   ....[4]....
        /*00a8*/ 	.word	0x00009eb0


	//----- nvinfo : EIATTR_CRS_STACK_SIZE
	.align		4
.L_804:
        /*00ac*/ 	.byte	0x04, 0x1e
        /*00ae*/ 	.short	(.L_806 - .L_805)
.L_805:
        /*00b0*/ 	.word	0x00000000


	//----- nvinfo : EIATTR_CBANK_PARAM_SIZE
	.align		4
.L_806:
        /*00b4*/ 	.byte	0x03, 0x19
        /*00b6*/ 	.short	0x01d0


	//----- nvinfo : EIATTR_PARAM_CBANK
	.align		4
        /*00b8*/ 	.byte	0x04, 0x0a
        /*00ba*/ 	.short	(.L_808 - .L_807)
	.align		4
.L_807:
        /*00bc*/ 	.word	index@(.nv.constant0._ZN5flash16flash_fwd_kernelI23Flash_fwd_kernel_traitsILi256ELi128ELi64ELi8ELb0ELb0EN7cutlass6half_tE19Flash_kernel_traitsILi256ELi128ELi64ELi8ES3_EELb0ELb0ELb0ELb0ELb0ELb1ELb1ELb0EEEvNS_16Flash_fwd_paramsE)
        /*00c0*/ 	.short	0x0380
        /*00c2*/ 	.short	0x01d0


	//----- nvinfo : EIATTR_SW_WAR
	.align		4
.L_808:
        /*00c4*/ 	.byte	0x04, 0x36
        /*00c6*/ 	.short	(.L_810 - .L_809)
.L_809:
        /*00c8*/ 	.word	0x00000008
.L_810:


//--------------------- .nv.info._ZN5flash16flash_fwd_kernelI23Flash_fwd_kernel_traitsILi256ELi128ELi64ELi8ELb0ELb0EN7cutlass6half_tE19Flash_kernel_traitsILi256ELi128ELi64ELi8ES3_EELb1ELb0ELb0ELb1ELb0ELb0ELb0ELb0EEEvNS_16Flash_fwd_paramsE --------------------------
	.section	.nv.info._ZN5flash16flash_fwd_kernelI23Flash_fwd_kernel_traitsILi256ELi128ELi64ELi8ELb0ELb0EN7cutlass6half_tE19Flash_kernel_traitsILi256ELi128ELi64ELi8ES3_EELb1ELb0ELb0ELb1ELb0ELb0ELb0ELb0EEEvNS_16Flash_fwd_paramsE,"",@"SHT_CUDA_INFO"
	.sectionflags	@""
	.align	4


	//----- nvinfo : EIATTR_CUDA_API_VERSION
	.align		4
        /*0000*/ 	.byte	0x04, 0x37
        /*0002*/ 	.short	(.L_812 - .L_811)
.L_811:
        /*0004*/ 	.word	0x00000082


	//----- nvinfo : EIATTR_KPARAM_INFO
	.align		4
.L_812:
        /*0008*/ 	.byte	0x04, 0x17
        /*000a*/ 	.short	(.L_814 - .L_813)
.L_813:
        /*000c*/ 	.word	0x00000000
        /*0010*/ 	.short	0x0000
        /*0012*/ 	.short	0x0000
        /*0014*/ 	.byte	0x00, 0xf0, 0x41, 0x07


	//----- nvinfo : EIATTR_SPARSE_MMA_MASK
	.align		4
.L_814:
        /*0018*/ 	.byte	0x03, 0x50
        /*001a*/ 	.short	0x0000


	//----- nvinfo : EIATTR_MAXREG_COUNT
	.align		4
        /*001c*/ 	.byte	0x03, 0x1b
        /*001e*/ 	.short	0x00ff


	//----- nvinfo : EIATTR_NUM_BARRIERS
	.align		4
        /*0020*/ 	.byte	0x02, 0x4c
        /*0022*/ 	.byte	0x01
	.zero		1


	//----- nvinfo : EIATTR_MERCURY_ISA_VERSION
	.align		4
        /*0024*/ 	.byte	0x03, 0x5f
        /*0026*/ 	.short	0x0101


	//----- nvinfo : EIATTR_COOP_GROUP_MASK_REGIDS
	.align		4
        /*0028*/ 	.byte	0x04, 0x29
        /*002a*/ 	.short	(.L_816 - .L_815)


	//   ....[0]....
.L_815:
        /*002c*/ 	.word	0xffffffff


	//   ....[1]....
        /*0030*/ 	.word	0xffffffff


	//   ....[2]....
        /*0034*/ 	.word	0xffffffff


	//   ....[3]....
        /*0038*/ 	.word	0xffffffff


	//   ....[4]....
        /*003c*/ 	.word	0xffffffff


	//   ....[5]....
        /*0040*/ 	.word	0xffffffff


	//   ....[6]....
        /*0044*/ 	.word	0xffffffff


	//   ....[7]....
        /*0048*/ 	.word	0xffffffff


	//   ....[8]....
        /*004c*/ 	.word	0xffffffff


	//   ....[9]....
        /*0050*/ 	.word	0xffffffff


	//   ....[10]....
        /*0054*/ 	.word	0xffffffff


	//   ....[11]....
        /*0058*/ 	.word	0xffffffff


	//----- nvinfo : EIATTR_COOP_GROUP_INSTR_OFFSETS
	.align		4
.L_816:
        /*005c*/ 	.byte	0x04, 0x28
        /*005e*/ 	.short	(.L_818 - .L_817)


	//   ....[0]....
.L_817:
        /*0060*/ 	.word	0x00005120


	//   ....[1]....
        /*0064*/ 	.word	0x000052c0


	//   ....[2]....
        /*0068*/ 	.word	0x000052f0


	//   ....[3]....
        /*006c*/ 	.word	0x00005490


	//   ....[4]....
        /*0070*/ 	.word	0x000091e0


	//   ....[5]....
        /*0074*/ 	.word	0x00009260


	//   ....[6]....
        /*0078*/ 	.word	0x00009340


	//   ....[7]....
        /*007c*/ 	.word	0x00009380


	//   ....[8]....
        /*0080*/ 	.word	0x0000b940


	//   ....[9]....
        /*0084*/ 	.word	0x0000b980


	//   ....[10]....
        /*0088*/ 	.word	0x0000ba60


	//   ....[11]....
        /*008c*/ 	.word	0x0000ba70


	//----- nvinfo : EIATTR_VRC_CTA_INIT_COUNT
	.align		4
.L_818:
        /*0090*/ 	.byte	0x02, 0x4a
	.zero		1
	.zero		1


	//----- nvinfo : EIATTR_EXIT_INSTR_OFFSETS
	.align		4
        /*0094*/ 	.byte	0x04, 0x1c
        /*0096*/ 	.short	(.L_820 - .L_819)


	//   ....[0]....
.L_819:
        /*0098*/ 	.word	0x00000660


	//   ....[1]....
        /*009c*/ 	.word	0x000012c0


	//   ....[2]....
        /*00a0*/ 	.word	0x00001350


	//   ....[3]....
        /*00a4*/ 	.word	0x0000d750


	//   ....[4]....
        /*00a8*/ 	.word	0x0000d8b0


	//   ....[5]....
        /*00ac*/ 	.word	0x0000d8d0


	//----- nvinfo : EIATTR_CRS_STACK_SIZE
	.align		4
.L_820:
        /*00b0*/ 	.byte	0x04, 0x1e
        /*00b2*/ 	.short	(.L_822 - .L_821)
.L_821:
        /*00b4*/ 	.word	0x00000000


	//----- nvinfo : EIATTR_CBANK_PARAM_SIZE
	.align		4
.L_822:
        /*00b8*/ 	.byte	0x03, 0x19
        /*00ba*/ 	.short	0x01d0


	//----- nvinfo : EIATTR_PARAM_CBANK
	.align		4
        /*00bc*/ 	.byte	0x04, 0x0a
        /*00be*/ 	.short	(.L_824 - .L_823)
	.align		4
.L_823:
        /*00c0*/ 	.word	index@(.nv.constant0._ZN5flash16flash_fwd_kernelI23Flash_fwd_kernel_traitsILi256ELi128ELi64ELi8ELb0ELb0EN7cutlass6half_tE19Flash_kernel_traitsILi256ELi128ELi64ELi8ES3_EELb1ELb0ELb0ELb1ELb0ELb0ELb0ELb0EEEvNS_16Flash_fwd_paramsE)
        /*00c4*/ 	.short	0x0380
        /*00c6*/ 	.short	0x01d0


	//----- nvinfo : EIATTR_SW_WAR
	.align		4
.L_824:
        /*00c8*/ 	.byte	0x04, 0x36
        /*00ca*/ 	.short	(.L_826 - .L_825)
.L_825:
        /*00cc*/ 	.word	0x00000008
.L_826:


//--------------------- .nv.info._ZN5flash16flash_fwd_kernelI23Flash_fwd_kernel_traitsILi256ELi128ELi64ELi8ELb0ELb0EN7cutlass6half_tE19Flash_kernel_traitsILi256ELi128ELi64ELi8ES3_EELb1ELb0ELb0ELb0ELb0ELb0ELb0ELb1EEEvNS_16Flash_fwd_paramsE --------------------------
	.section	.nv.info._ZN5flash16flash_fwd_kernelI23Flash_fwd_kernel_traitsILi256ELi128ELi64ELi8ELb0ELb0EN7cutlass6half_tE19Flash_kernel_traitsILi256ELi128ELi64ELi8ES3_EELb1ELb0ELb0ELb0ELb0ELb0ELb0ELb1EEEvNS_16Flash_fwd_paramsE,"",@"SHT_CUDA_INFO"
	.sectionflags	@""
	.align	4


	//----- nvinfo : EIATTR_CUDA_API_VERSION
	.align		4
        /*0000*/ 	.byte	0x04, 0x37
        /*0002*/ 	.short	(.L_828 - .L_827)
.L_827:
        /*0004*/ 	.word	0x00000082


	//----- nvinfo : EIATTR_KPARAM_INFO
	.align		4
.L_828:
        /*0008*/ 	.byte	0x04, 0x17
        /*000a*/ 	.short	(.L_830 - .L_829)
.L_829:
        /*000c*/ 	.word	0x00000000
        /*0010*/ 	.short	0x0000
        /*0012*/ 	.short	0x0000
        /*0014*/ 	.byte	0x00, 0xf0, 0x41, 0x07


	//----- nvinfo : EIATTR_SPARSE_MMA_MASK
	.align		4
.L_830:
        /*0018*/ 	.byte	0x03, 0x50
        /*001a*/ 	.short	0x0000


	//----- nvinfo : EIATTR_MAXREG_COUNT
	.align		4
        /*001c*/ 	.byte	0x03, 0x1b
        /*001e*/ 	.short	0x00ff


	//----- nvinfo : EIATTR_NUM_BARRIERS
	.align		4
        /*0020*/ 	.byte	0x02, 0x4c
        /*0022*/ 	.byte	0x01
	.zero		1


	//----- nvinfo : EIATTR_ANNOTATIONS
	.align		4
        /*0024*/ 	.byte	0x04, 0x55
        /*0026*/ 	.short	(.L_832 - .L_831)


	//   ....[0]....
.L_831:
        /* <DEDUP_REMOVED lines=56> */


	//----- nvinfo : EIATTR_MERCURY_ISA_VERSION
	.align		4
.L_832:
        /*0398*/ 	.byte	0x03, 0x5f
        /*039a*/ 	.short	0x0101


	//----- nvinfo : EIATTR_COOP_GROUP_MASK_REGIDS
	.align		4
        /*039c*/ 	.byte	0x04, 0x29
        /*039e*/ 	.short	(.L_834 - .L_833)


	//   ....[0]....
.L_833:
        /*03a0*/ 	.word	0xffffffff


	//   ....[1]....
        /*03a4*/ 	.word	0xffffffff


	//   ....[2]....
        /*03a8*/ 	.word	0xffffffff


	//   ....[3]....
        /*03ac*/ 	.word	0xffffffff


	//   ....[4]....
        /*03b0*/ 	.word	0xffffffff


	//   ....[5]....
        /*03b4*/ 	.word	0xffffffff


	//   ....[6]....
        /*03b8*/ 	.word	0xffffffff


	//   ....[7]....
        /*03bc*/ 	.word	0xffffffff


	//   ....[8]....
        /*03c0*/ 	.word	0xffffffff


	//   ....[9]....
        /*03c4*/ 	.word	0xffffffff


	//   ....[10]....
        /*03c8*/ 	.word	0xffffffff


	//   ....[11]....
        /*03cc*/ 	.word	0xffffffff


	//----- nvinfo : EIATTR_COOP_GROUP_INSTR_OFFSETS
	.align		4
.L_834:
        /*03d0*/ 	.byte	0x04, 0x28
        /*03d2*/ 	.short	(.L_836 - .L_835)


	//   ....[0]....
.L_835:
        /*03d4*/ 	.word	0x00004900


	//   ....[1]....
        /*03d8*/ 	.word	0x00004a20


	//   ....[2]....
        /*03dc*/ 	.word	0x00004a80


	//   ....[3]....
        /*03e0*/ 	.word	0x00004b20


	//   ....[4]....
        /*03e4*/ 	.word	0x00009b90


	//   ....[5]....
        /*03e8*/ 	.word	0x00009ba0


	//   ....[6]....
        /*03ec*/ 	.word	0x00009be0


	//   ....[7]....
        /*03f0*/ 	.word	0x00009cb0


	//   ....[8]....
        /*03f4*/ 	.word	0x0000d110


	//   ....[9]....
        /*03f8*/ 	.word	0x0000d140


	//   ....[10]....
        /*03fc*/ 	.word	0x0000d210


	//   ....[11]....
        /*0400*/ 	.word	0x0000d220


	//----- nvinfo : EIATTR_VRC_CTA_INIT_COUNT
	.align		4
.L_836:
        /*0404*/ 	.byte	0x02, 0x4a
	.zero		1
	.zero		1


	//----- nvinfo : EIATTR_EXIT_INSTR_OFFSETS
	.align		4
        /*0408*/ 	.byte	0x04, 0x1c
        /*040a*/ 	.short	(.L_838 - .L_837)


	//   ....[0]....
.L_837:
        /*040c*/ 	.word	0x000006b0


	//   ....[1]....
        /*0410*/ 	.word	0x00001320


	//   ....[2]....
        /*0414*/ 	.word	0x000013b0


	//   ....[3]....
        /*0418*/ 	.word	0x0000ef80


	//   ....[4]....
        /*041c*/ 	.word	0x0000f0e0


	//   ....[5]....
        /*0420*/ 	.word	0x0000f100


	//----- nvinfo : EIATTR_CRS_STACK_SIZE
	.align		4
.L_838:
        /*0424*/ 	.byte	0x04, 0x1e
        /*0426*/ 	.short	(.L_840 - .L_839)
.L_839:
        /*0428*/ 	.word	0x00000000


	//----- nvinfo : EIATTR_CBANK_PARAM_SIZE
	.align		4
.L_840:
        /*042c*/ 	.byte	0x03, 0x19
        /*042e*/ 	.short	0x01d0


	//----- nvinfo : EIATTR_PARAM_CBANK
	.align		4
        /*0430*/ 	.byte	0x04, 0x0a
        /*0432*/ 	.short	(.L_842 - .L_841)
	.align		4
.L_841:
        /*0434*/ 	.word	index@(.nv.constant0._ZN5flash16flash_fwd_kernelI23Flash_fwd_kernel_traitsILi256ELi128ELi64ELi8ELb0ELb0EN7cutlass6half_tE19Flash_kernel_traitsILi256ELi128ELi64ELi8ES3_EELb1ELb0ELb0ELb0ELb0ELb0ELb0ELb1EEEvNS_16Flash_fwd_paramsE)
        /*0438*/ 	.short	0x0380
        /*043a*/ 	.short	0x01d0


	//----- nvinfo : EIATTR_SW_WAR
	.align		4
.L_842:
        /*043c*/ 	.byte	0x04, 0x36
        /*043e*/ 	.short	(.L_844 - .L_843)
.L_843:
        /*0440*/ 	.word	0x00000008
.L_844:


//--------------------- .nv.info._ZN5flash16flash_fwd_kernelI23Flash_fwd_kernel_traitsILi256ELi128ELi64ELi8ELb0ELb0EN7cutlass6half_tE19Flash_kernel_traitsILi256ELi128ELi64ELi8ES3_EELb0ELb0ELb0ELb0ELb0ELb0ELb1ELb0EEEvNS_16Flash_fwd_paramsE --------------------------
	.section	.nv.info._ZN5flash16flash_fwd_kernelI23Flash_fwd_kernel_traitsILi256ELi128ELi64ELi8ELb0ELb0EN7cutlass6half_tE19Flash_kernel_traitsILi256ELi128ELi64ELi8ES3_EELb0ELb0ELb0ELb0ELb0ELb0ELb1ELb0EEEvNS_16Flash_fwd_paramsE,"",@"SHT_CUDA_INFO"
	.sectionflags	@""
	.align	4


	//----- nvinfo : EIATTR_CUDA_API_VERSION
	.align		4
        /*0000*/ 	.byte	0x04, 0x37
        /*0002*/ 	.short	(.L_846 - .L_845)
.L_845:
        /*0004*/ 	.word	0x00000082


	//----- nvinfo : EIATTR_KPARAM_INFO
	.align		4
.L_846:
        /*0008*/ 	.byte	0x04, 0x17
        /*000a*/ 	.short	(.L_848 - .L_847)
.L_847:
        /*000c*/ 	.word	0x00000000
        /*0010*/ 	.short	0x0000
        /*0012*/ 	.short	0x0000
        /*0014*/ 	.byte	0x00, 0xf0, 0x41, 0x07


	//----- nvinfo : EIATTR_SPARSE_MMA_MASK
	.align		4
.L_848:
        /*0018*/ 	.byte	0x03, 0x50
        /*001a*/ 	.short	0x0000


	//----- nvinfo : EIATTR_MAXREG_COUNT
	.align		4
        /*001c*/ 	.byte	0x03, 0x1b
        /*001e*/ 	.short	0x00ff


	//----- nvinfo : EIATTR_NUM_BARRIERS
	.align		4
        /*0020*/ 	.byte	0x02, 0x4c
        /*0022*/ 	.byte	0x01
	.zero		1


	//----- nvinfo : EIATTR_MERCURY_ISA_VERSION
	.align		4
        /*0024*/ 	.byte	0x03, 0x5f
        /*0026*/ 	.short	0x0101


	//----- nvinfo : EIATTR_COOP_GROUP_MASK_REGIDS
	.align		4
        /*0028*/ 	.byte	0x04, 0x29
        /*002a*/ 	.short	(.L_850 - .L_849)


	//   ....[0]....
.L_849:
        /*002c*/ 	.word	0xffffffff


	//   ....[1]....
        /*0030*/ 	.word	0xffffffff


	//   ....[2]....
        /*0034*/ 	.word	0xffffffff


	//   ....[3]....
        /*0038*/ 	.word	0xffffffff


	//   ....[4]....
        /*003c*/ 	.word	0xffffffff


	//   ....[5]....
        /*0040*/ 	.word	0xffffffff


	//   ....[6]....
        /*0044*/ 	.word	0xffffffff


	//   ....[7]....
        /*0048*/ 	.word	0xffffffff


	//   ....[8]....
        /*004c*/ 	.word	0xffffffff


	//   ....[9]....
        /*0050*/ 	.word	0xffffffff


	//   ....[10]....
        /*0054*/ 	.word	0xffffffff


	//   ....[11]....
        /*0058*/ 	.word	0xffffffff


	//----- nvinfo : EIATTR_COOP_GROUP_INSTR_OFFSETS
	.align		4
.L_850:
        /*005c*/ 	.byte	0x04, 0x28
        /*005e*/ 	.short	(.L_852 - .L_851)


	//   ....[0]....
.L_851:
        /*0060*/ 	.word	0x000049f0


	//   ....[1]....
        /*0064*/ 	.word	0x00004ad0


	//   ....[2]....
        /*0068*/ 	.word	0x00004b00


	//   ....[3]....
        /*006c*/ 	.word	0x00004b60


	//   ....[4]....
        /*0070*/ 	.word	0x00007b20


	//   ....[5]....
        /*0074*/ 	.word	0x00007ba0


	//   ....[6]....
        /*0078*/ 	.word	0x00007c20


	//   ....[7]....
        /*007c*/ 	.word	0x00007c30


	//   ....[8]....
        /*0080*/ 	.word	0x00009810


	//   ....[9]....
        /*0084*/ 	.word	0x00009850


	//   ....[10]....
        /*0088*/ 	.word	0x00009900


	//   ....[11]....
        /*008c*/ 	.word	0x00009930


	//----- nvinfo : EIATTR_VRC_CTA_INIT_COUNT
	.align		4
.L_852:
        /*0090*/ 	.byte	0x02, 0x4a
	.zero		1
	.zero		1


	//----- nvinfo : EIATTR_EXIT_INSTR_OFFSETS
	.align		4
        /*0094*/ 	.byte	0x04, 0x1c
        /*0096*/ 	.short	(.L_854 - .L_853)


	//   ....[0]....
.L_853:
        /*0098*/ 	.word	0x000004f0


	//   ....[1]....
        /*009c*/ 	.word	0x00001170


	//   ....[2]....
        /*00a0*/ 	.word	0x00001200


	//   ....[3]....
        /*00a4*/ 	.word	0x0000b5c0


	//   ....[4]....
        /*00a8*/ 	.word	0x0000b720


	//   ....[5]....
        /*00ac*/ 	.word	0x0000b740


	//----- nvinfo : EIATTR_CRS_STACK_SIZE
	.align		4
.L_854:
        /*00b0*/ 	.byte	0x04, 0x1e
        /*00b2*/ 	.short	(.L_856 - .L_855)
.L_855:
        /*00b4*/ 	.word	0x00000000


	//----- nvinfo : EIATTR_CBANK_PARAM_SIZE
	.align		4
.L_856:
        /*00b8*/ 	.byte	0x03, 0x19
        /*00ba*/ 	.short	0x01d0


	//----- nvinfo : EIATTR_PARAM_CBANK
	.align		4
        /*00bc*/ 	.byte	0x04, 0x0a
        /*00be*/ 	.short	(.L_858 - .L_857)
	.align		4
.L_857:
        /*00c0*/ 	.word	index@(.nv.constant0._ZN5flash16flash_fwd_kernelI23Flash_fwd_kernel_traitsILi256ELi128ELi64ELi8ELb0ELb0EN7cutlass6half_tE19Flash_kernel_traitsILi256ELi128ELi64ELi8ES3_EELb0ELb0ELb0ELb0ELb0ELb0ELb1ELb0EEEvNS_16Flash_fwd_paramsE)
        /*00c4*/ 	.short	0x0380
        /*00c6*/ 	.short	0x01d0


	//----- nvinfo : EIATTR_SW_WAR
	.align		4
.L_858:
        /*00c8*/ 	.byte	0x04, 0x36
        /*00ca*/ 	.short	(.L_860 - .L_859)
.L_859:
        /*00cc*/ 	.word	0x00000008
.L_860:


//--------------------- .nv.info._ZN5flash16flash_fwd_kernelI23Flash_fwd_kernel_traitsILi256ELi128ELi64ELi8ELb0ELb0EN7cutlass6half_tE19Flash_kernel_traitsILi256ELi128ELi64ELi8ES3_EELb1ELb0ELb0ELb1ELb0ELb0ELb0ELb1EEEvNS_16Flash_fwd_paramsE --------------------------
	.section	.nv.info._ZN5flash16flash_fwd_kernelI23Flash_fwd_kernel_traitsILi256ELi128ELi64ELi8ELb0ELb0EN7cutlass6half_tE19Flash_kernel_traitsILi256ELi128ELi64ELi8ES3_EELb1ELb0ELb0ELb1ELb0ELb0ELb0ELb1EEEvNS_16Flash_fwd_paramsE,"",@"SHT_CUDA_INFO"
	.sectionflags	@""
	.align	4


	//----- nvinfo : EIATTR_CUDA_API_VERSION
	.align		4
        /*0000*/ 	.byte	0x04, 0x37
        /*0002*/ 	.short	(.L_862 - .L_861)
.L_861:
        /*0004*/ 	.word	0x00000082


	//----- nvinfo : EIATTR_KPARAM_INFO
	.align		4
.L_862:
        /*0008*/ 	.byte	0x04, 0x17
        /*000a*/ 	.short	(.L_864 - .L_863)
.L_863:
        /*000c*/ 	.word	0x00000000
        /*0010*/ 	.short	0x0000
        /*0012*/ 	.short	0x0000
        /*0014*/ 	.byte	0x00, 0xf0, 0x41, 0x07


	//----- nvinfo : EIATTR_SPARSE_MMA_MASK
	.align		4
.L_864:
        /*0018*/ 	.byte	0x03, 0x50
        /*001a*/ 	.short	0x0000


	//----- nvinfo : EIATTR_MAXREG_COUNT
	.align		4
        /*001c*/ 	.byte	0x03, 0x1b
        /*001e*/ 	.short	0x00ff


	//----- nvinfo : EIATTR_NUM_BARRIERS
	.align		4
        /*0020*/ 	.byte	0x02, 0x4c
        /*0022*/ 	.byte	0x01
	.zero		1


	//----- nvinfo : EIATTR_ANNOTATIONS
	.align		4
        /*0024*/ 	.byte	0x04, 0x55
        /*0026*/ 	.short	(.L_866 - .L_865)


	//   ....[0]....
.L_865:
        /* <DEDUP_REMOVED lines=40> */


	//----- nvinfo : EIATTR_MERCURY_ISA_VERSION
	.align		4
.L_866:
        /*0298*/ 	.byte	0x03, 0x5f
        /*029a*/ 	.short	0x0101


	//----- nvinfo : EIATTR_COOP_GROUP_MASK_REGIDS
	.align		4
        /*029c*/ 	.byte	0x04, 0x29
        /*029e*/ 	.short	(.L_868 - .L_867)


	//   ....[0]....
.L_867:
        /*02a0*/ 	.word	0xffffffff


	//   ....[1]....
        /*02a4*/ 	.word	0xffffffff


	//   ....[2]....
        /*02a8*/ 	.word	0xffffffff


	//   ....[3]....
        /*02ac*/ 	.word	0xffffffff


	//   ....[4]....
        /*02b0*/ 	.word	0xffffffff


	//   ....[5]....
        /*02b4*/ 	.word	0xffffffff


	//   ....[6]....
        /*02b8*/ 	.word	0xffffffff


	//   ....[7]....
        /*02bc*/ 	.word	0xffffffff


	//   ....[8]....
        /*02c0*/ 	.word	0xffffffff


	//   ....[9]....
        /*02c4*/ 	.word	0xffffffff


	//   ....[10]....
        /*02c8*/ 	.word	0xffffffff


	//   ....[11]....
        /*02cc*/ 	.word	0xffffffff


	//----- nvinfo : EIATTR_COOP_GROUP_INSTR_OFFSETS
	.align		4
.L_868:
        /*02d0*/ 	.byte	0x04, 0x28
        /*02d2*/ 	.short	(.L_870 - .L_869)


	//   ....[0]....
.L_869:
        /*02d4*/ 	.word	0x000053a0


	//   ....[1]....
        /*02d8*/ 	.word	0x00005580


	//   ....[2]....
        /*02dc*/ 	.word	0x000055a0


	//   ....[3]....
        /*02e0*/ 	.word	0x000055f0


	//   ....[4]....
        /*02e4*/ 	.word	0x0000ad70


	//   ....[5]....
        /*02e8*/ 	.word	0x0000ad80


	//   ....[6]....
        /*02ec*/ 	.word	0x0000aea0


	//   ....[7]....
        /*02f0*/ 	.word	0x0000aef0


	//   ....[8]....
        /*02f4*/ 	.word	0x0000e170


	//   ....[9]....
        /*02f8*/ 	.word	0x0000e1a0


	//   ....[10]....
        /*02fc*/ 	.word	0x0000e270


	//   ....[11]....
        /*0300*/ 	.word	0x0000e280


	//----- nvinfo : EIATTR_VRC_CTA_INIT_COUNT
	.align		4
.L_870:
        /*0304*/ 	.byte	0x02, 0x4a
	.zero		1
	.zero		1


	//----- nvinfo : EIATTR_EXIT_INSTR_OFFSETS
	.align		4
        /*0308*/ 	.byte	0x04, 0x1c
        /*030a*/ 	.short	(.L_872 - .L_871)


	//   ....[0]....
.L_871:
        /*030c*/ 	.word	0x000006b0


	//   ....[1]....
        /*0310*/ 	.word	0x00001320


	//   ....[2]....
        /*0314*/ 	.word	0x000013b0


	//   ....[3]....
        /*0318*/ 	.word	0x00010000


	//   ....[4]....
        /*031c*/ 	.word	0x00010160


	//   ....[5]....
        /*0320*/ 	.word	0x00010180


	//----- nvinfo : EIATTR_CRS_STACK_SIZE
	.align		4
.L_872:
        /*0324*/ 	.byte	0x04, 0x1e
        /*0326*/ 	.short	(.L_874 - .L_873)
.L_873:
        /*0328*/ 	.word	0x00000000


	//----- nvinfo : EIATTR_CBANK_PARAM_SIZE
	.align		4
.L_874:
        /*032c*/ 	.byte	0x03, 0x19
        /*032e*/ 	.short	0x01d0


	//----- nvinfo : EIATTR_PARAM_CBANK
	.align		4
        /*0330*/ 	.byte	0x04, 0x0a
        /*0332*/ 	.short	(.L_876 - .L_875)
	.align		4
.L_875:
        /*0334*/ 	.word	index@(.nv.constant0._ZN5flash16flash_fwd_kernelI23Flash_fwd_kernel_traitsILi256ELi128ELi64ELi8ELb0ELb0EN7cutlass6half_tE19Flash_kernel_traitsILi256ELi128ELi64ELi8ES3_EELb1ELb0ELb0ELb1ELb0ELb0ELb0ELb1EEEvNS_16Flash_fwd_paramsE)
        /*0338*/ 	.short	0x0380
        /*033a*/ 	.short	0x01d0


	//----- nvinfo : EIATTR_SW_WAR
	.align		4
.L_876:
        /*033c*/ 	.byte	0x04, 0x36
        /*033e*/ 	.short	(.L_878 - .L_877)
.L_877:
        /*0340*/ 	.word	0x00000008
.L_878:


//--------------------- .nv.info._ZN5flash16flash_fwd_kernelI23Flash_fwd_kernel_traitsILi256ELi128ELi64ELi8ELb0ELb0EN7cutlass6half_tE19Flash_kernel_traitsILi256ELi128ELi64ELi8ES3_EELb0ELb0ELb0ELb1ELb0ELb0ELb1ELb0EEEvNS_16Flash_fwd_paramsE --------------------------
	.section	.nv.info._ZN5flash16flash_fwd_kernelI23Flash_fwd_kernel_traitsILi256ELi128ELi64ELi8ELb0ELb0EN7cutlass6half_tE19Flash_kernel_traitsILi256ELi128ELi64ELi8ES3_EELb0ELb0ELb0ELb1ELb0ELb0ELb1ELb0EEEvNS_16Flash_fwd_paramsE,"",@"SHT_CUDA_INFO"
	.sectionflags	@""
	.align	4


	//----- nvinfo : EIATTR_CUDA_API_VERSION
	.align		4
        /*0000*/ 	.byte	0x04, 0x37
        /*0002*/ 	.short	(.L_880 - .L_879)
.L_879:
        /*0004*/ 	.word	0x00000082


	//----- nvinfo : EIATTR_KPARAM_INFO
	.align		4
.L_880:
        /*0008*/ 	.byte	0x04, 0x17
        /*000a*/ 	.short	(.L_882 - .L_881)
.L_881:
        /*000c*/ 	.word	0x00000000
        /*0010*/ 	.short	0x0000
        /*0012*/ 	.short	0x0000
        /*0014*/ 	.byte	0x00, 0xf0, 0x41, 0x07


	//----- nvinfo : EIATTR_SPARSE_MMA_MASK
	.align		4
.L_882:
        /*0018*/ 	.byte	0x03, 0x50
        /*001a*/ 	.short	0x0000


	//----- nvinfo : EIATTR_MAXREG_COUNT
	.align		4
        /*001c*/ 	.byte	0x03, 0x1b
        /*001e*/ 	.short	0x00ff


	//----- nvinfo : EIATTR_NUM_BARRIERS
	.align		4
        /*0020*/ 	.byte	0x02, 0x4c
        /*0022*/ 	.byte	0x01
	.zero		1


	//----- nvinfo : EIATTR_MERCURY_ISA_VERSION
	.align		4
        /*0024*/ 	.byte	0x03, 0x5f
        /*0026*/ 	.short	0x0101


	//----- nvinfo : EIATTR_COOP_GROUP_MASK_REGIDS
	.align		4
        /*0028*/ 	.byte	0x04, 0x29
        /*002a*/ 	.short	(.L_884 - .L_883)


	//   ....[0]....
.L_883:
        /*002c*/ 	.word	0xffffffff


	//   ....[1]....
        /*0030*/ 	.word	0xffffffff


	//   ....[2]....
        /*0034*/ 	.word	0xffffffff


	//   ....[3]....
        /*0038*/ 	.word	0xffffffff


	//   ....[4]....
        /*003c*/ 	.word	0xffffffff


	//   ....[5]....
        /*0040*/ 	.word	0xffffffff


	//   ....[6]....
        /*0044*/ 	.word	0xffffffff


	//   ....[7]....
        /*0048*/ 	.word	0xffffffff


	//   ....[8]....
        /*004c*/ 	.word	0xffffffff


	//   ....[9]....
        /*0050*/ 	.word	0xffffffff


	//   ....[10]....
        /*0054*/ 	.word	0xffffffff


	//   ....[11]....
        /*0058*/ 	.word	0xffffffff


	//----- nvinfo : EIATTR_COOP_GROUP_INSTR_OFFSETS
	.align		4
.L_884:
        /*005c*/ 	.byte	0x04, 0x28
        /*005e*/ 	.short	(.L_886 - .L_885)


	//   ....[0]....
.L_885:
        /*0060*/ 	.word	0x00005360


	//   ....[1]....
        /*0064*/ 	.word	0x00005450


	//   ....[2]....
        /*0068*/ 	.word	0x00005460


	//   ....[3]....
        /*006c*/ 	.word	0x000054e0


	//   ....[4]....
        /*0070*/ 	.word	0x00008d50


	//   ....[5]....
        /*0074*/ 	.word	0x00008dd0


	//   ....[6]....
        /*0078*/ 	.word	0x00008e40


	//   ....[7]....
        /*007c*/ 	.word	0x00008e50


	//   ....[8]....
        /*0080*/ 	.word	0x0000aa40


	//   ....[9]....
        /*0084*/ 	.word	0x0000aa80


	//   ....[10]....
        /*0088*/ 	.word	0x0000ab40


	//   ....[11]....
        /*008c*/ 	.word	0x0000ab60


	//----- nvinfo : EIATTR_VRC_CTA_INIT_COUNT
	.align		4
.L_886:
        /*0090*/ 	.byte	0x02, 0x4a
	.zero		1
	.zero		1


	//----- nvinfo : EIATTR_EXIT_INSTR_OFFSETS
	.align		4
        /*0094*/ 	.byte	0x04, 0x1c
        /*0096*/ 	.short	(.L_888 - .L_887)


	//   ....[0]....
.L_887:
        /*0098*/ 	.word	0x000004f0


	//   ....[1]....
        /*009c*/ 	.word	0x00001150


	//   ....[2]....
        /*00a0*/ 	.word	0x000011e0


	//   ....[3]....
        /*00a4*/ 	.word	0x0000c870


	//   ....[4]....
        /*00a8*/ 	.word	0x0000c9c0


	//   ....[5]....
        /*00ac*/ 	.word	0x0000c9e0


	//----- nvinfo : EIATTR_CRS_STACK_SIZE
	.align		4
.L_888:
        /*00b0*/ 	.byte	0x04, 0x1e
        /*00b2*/ 	.short	(.L_890 - .L_889)
.L_889:
        /*00b4*/ 	.word	0x00000000


	//----- nvinfo : EIATTR_CBANK_PARAM_SIZE
	.align		4
.L_890:
        /*00b8*/ 	.byte	0x03, 0x19
        /*00ba*/ 	.short	0x01d0


	//----- nvinfo : EIATTR_PARAM_CBANK
	.align		4
        /*00bc*/ 	.byte	0x04, 0x0a
        /*00be*/ 	.short	(.L_892 - .L_891)
	.align		4
.L_891:
        /*00c0*/ 	.word	index@(.nv.constant0._ZN5flash16flash_fwd_kernelI23Flash_fwd_kernel_traitsILi256ELi128ELi64ELi8ELb0ELb0EN7cutlass6half_tE19Flash_kernel_traitsILi256ELi128ELi64ELi8ES3_EELb0ELb0ELb0ELb1ELb0ELb0ELb1ELb0EEEvNS_16Flash_fwd_paramsE)
        /*00c4*/ 	.short	0x0380
        /*00c6*/ 	.short	0x01d0


	//----- nvinfo : EIATTR_SW_WAR
	.align		4
.L_892:
        /*00c8*/ 	.byte	0x04, 0x36
        /*00ca*/ 	.short	(.L_894 - .L_893)
.L_893:
        /*00cc*/ 	.word	0x00000008
.L_894:


//--------------------- .nv.info._ZN5flash16flash_fwd_kernelI23Flash_fwd_kernel_traitsILi256ELi128ELi64ELi8ELb0ELb0EN7cutlass6half_tE19Flash_kernel_traitsILi256ELi128ELi64ELi8ES3_EELb1ELb0ELb1ELb0ELb0ELb1ELb0ELb0EEEvNS_16Flash_fwd_paramsE --------------------------
	.section	.nv.info._ZN5flash16flash_fwd_kernelI23Flash_fwd_kernel_traitsILi256ELi128ELi64ELi8ELb0ELb0EN7cutlass6half_tE19Flash_kernel_traitsILi256ELi128ELi64ELi8ES3_EELb1ELb0ELb1ELb0ELb0ELb1ELb0ELb0EEEvNS_16Flash_fwd_paramsE,"",@"SHT_CUDA_INFO"
	.sectionflags	@""
	.align	4


	//----- nvinfo : EIATTR_CUDA_API_VERSION
	.align		4
        /*0000*/ 	.byte	0x04, 0x37
        /*0002*/ 	.short	(.L_896 - .L_895)
.L_895:
        /*0004*/ 	.word	0x00000082


	//----- nvinfo : EIATTR_KPARAM_INFO
	.align		4
.L_896:
        /*0008*/ 	.byte	0x04, 0x17
        /*000a*/ 	.short	(.L_898 - .L_897)
.L_897:
        /*000c*/ 	.word	0x00000000
        /*0010*/ 	.short	0x0000
        /*0012*/ 	.short	0x0000
        /*0014*/ 	.byte	0x00, 0xf0, 0x41, 0x07


	//----- nvinfo : EIATTR_SPARSE_MMA_MASK
	.align		4
.L_898:
        /*0018*/ 	.byte	0x03, 0x50
        /*001a*/ 	.short	0x0000


	//----- nvinfo : EIATTR_MAXREG_COUNT
	.align		4
        /*001c*/ 	.byte	0x03, 0x1b
        /*001e*/ 	.short	0x00ff


	//----- nvinfo : EIATTR_NUM_BARRIERS
	.align		4
        /*0020*/ 	.byte	0x02, 0x4c
        /*0022*/ 	.byte	0x01
	.zero		1


	//----- nvinfo : EIATTR_MERCURY_ISA_VERSION
	.align		4
        /*0024*/ 	.byte	0x03, 0x5f
        /*0026*/ 	.short	0x0101


	//----- nvinfo : EIATTR_INT_WARP_WIDE_INSTR_OFFSETS
	.align		4
        /*0028*/ 	.byte	0x04, 0x31
        /*002a*/ 	.short	(.L_900 - .L_899)


	//   ....[0]....
.L_899:
        /*002c*/ 	.word	0x00001e10


	//----- nvinfo : EIATTR_COOP_GROUP_MASK_REGIDS
	.align		4
.L_900:
        /*0030*/ 	.byte	0x04, 0x29
        /*0032*/ 	.short	(.L_902 - .L_901)


	//   ....[0]....
.L_901:
        /*0034*/ 	.word	0xffffffff


	//   ....[1]....
        /*0038*/ 	.word	0xffffffff


	//   ....[2]....
        /*003c*/ 	.word	0xffffffff


	//   ....[3]....
        /*0040*/ 	.word	0xffffffff


	//   ....[4]....
        /*0044*/ 	.word	0xffffffff


	//   ....[5]....
        /*0048*/ 	.word	0xffffffff


	//   ....[6]....
        /*004c*/ 	.word	0xffffffff


	//   ....[7]....
        /*0050*/ 	.word	0xffffffff


	//   ....[8]....
        /*0054*/ 	.word	0xffffffff


	//   ....[9]....
        /*0058*/ 	.word	0xffffffff


	//   ....[10]....
        /*005c*/ 	.word	0xffffffff


	//   ....[11]....
        /*0060*/ 	.word	0xffffffff


	//   ....[12]....
        /*0064*/ 	.word	0xffffffff


	//   ....[13]....
        /*0068*/ 	.word	0xffffffff


	//   ....[14]....
        /*006c*/ 	.word	0xffffffff


	//   ....[15]....
        /*0070*/ 	.word	0xffffffff


	//   ....[16]....
        /*0074*/ 	.word	0xffffffff


	//   ....[17]....
        /*0078*/ 	.word	0xffffffff


	//   ....[18]....
        /*007c*/ 	.word	0xffffffff


	//   ....[19]....
        /*0080*/ 	.word	0xffffffff


	//----- nvinfo : EIATTR_COOP_GROUP_INSTR_OFFSETS
	.align		4
.L_902:
        /*0084*/ 	.byte	0x04, 0x28
        /*0086*/ 	.short	(.L_904 - .L_903)


	//   ....[0]....
.L_903:
        /*0088*/ 	.word	0x00003e80


	//   ....[1]....
        /*008c*/ 	.word	0x00004040


	//   ....[2]....
        /*0090*/ 	.word	0x00004080


	//   ....[3]....
        /*0094*/ 	.word	0x00004220


	//   ....[4]....
        /*0098*/ 	.word	0x000078a0


	//   ....[5]....
        /*009c*/ 	.word	0x00007b00


	//   ....[6]....
        /*00a0*/ 	.word	0x00007b30


	//   ....[7]....
        /*00a4*/ 	.word	0x00007c10


	//   ....[8]....
        /*00a8*/ 	.word	0x0000bc60


	//   ....[9]....
        /*00ac*/ 	.word	0x0000be20


	//   ....[10]....
        /*00b0*/ 	.word	0x0000be60


	//   ....[11]....
        /*00b4*/ 	.word	0x0000bf80


	//   ....[12]....
        /*00b8*/ 	.word	0x000100a0


	//   ....[13]....
        /*00bc*/ 	.word	0x000101d0


	//   ....[14]....
        /*00c0*/ 	.word	0x00010220


	//   ....[15]....
        /*00c4*/ 	.word	0x00010250


	//   ....[16]....
        /*00c8*/ 	.word	0x00012850


	//   ....[17]....
        /*00cc*/ 	.word	0x00012880


	//   ....[18]....
        /*00d0*/ 	.word	0x00012990


	//   ....[19]....
        /*00d4*/ 	.word	0x000129c0


	//----- nvinfo : EIATTR_VRC_CTA_INIT_COUNT
	.align		4
.L_904:
        /*00d8*/ 	.byte	0x02, 0x4a
	.zero		1
	.zero		1


	//----- nvinfo : EIATTR_EXIT_INSTR_OFFSETS
	.align		4
        /*00dc*/ 	.byte	0x04, 0x1c
        /*00de*/ 	.short	(.L_906 - .L_905)


	//   ....[0]....
.L_905:
        /*00e0*/ 	.word	0x00000630


	//   ....[1]....
        /*00e4*/ 	.word	0x00001290


	//   ....[2]....
        /*00e8*/ 	.word	0x00001320


	//   ....[3]....
        /*00ec*/ 	.word	0x00014550


	//   ....[4]....
        /*00f0*/ 	.word	0x00014660


	//----- nvinfo : EIATTR_CRS_STACK_SIZE
	.align		4
.L_906:
        /*00f4*/ 	.byte	0x04, 0x1e
        /*00f6*/ 	.short	(.L_908 - .L_907)
.L_907:
        /*00f8*/ 	.word	0x00000000


	//----- nvinfo : EIATTR_CBANK_PARAM_SIZE
	.align		4
.L_908:
        /*00fc*/ 	.byte	0x03, 0x19
        /*00fe*/ 	.short	0x01d0


	//----- nvinfo : EIATTR_PARAM_CBANK
	.align		4
        /*0100*/ 	.byte	0x04, 0x0a
        /*0102*/ 	.short	(.L_910 - .L_909)
	.align		4
.L_909:
        /*0104*/ 	.word	index@(.nv.constant0._ZN5flash16flash_fwd_kernelI23Flash_fwd_kernel_traitsILi256ELi128ELi64ELi8ELb0ELb0EN7cutlass6half_tE19Flash_kernel_traitsILi256ELi128ELi64ELi8ES3_EELb1ELb0ELb1ELb0ELb0ELb1ELb0ELb0EEEvNS_16Flash_fwd_paramsE)
        /*0108*/ 	.short	0x0380
        /*010a*/ 	.short	0x01d0


	//----- nvinfo : EIATTR_SW_WAR
	.align		4
.L_910:
        /*010c*/ 	.byte	0x04, 0x36
        /*010e*/ 	.short	(.L_912 - .L_911)
.L_911:
        /*0110*/ 	.word	0x00000008
.L_912:


//--------------------- .nv.info._ZN5flash16flash_fwd_kernelI23Flash_fwd_kernel_traitsILi256ELi128ELi64ELi8ELb0ELb0EN7cutlass6half_tE19Flash_kernel_traitsILi256ELi128ELi64ELi8ES3_EELb0ELb0ELb1ELb0ELb0ELb1ELb1ELb0EEEvNS_16Flash_fwd_paramsE --------------------------
	.section	.nv.info._ZN5flash16flash_fwd_kernelI23Flash_fwd_kernel_traitsILi256ELi128ELi64ELi8ELb0ELb0EN7cutlass6half_tE19Flash_kernel_traitsILi256ELi128ELi64ELi8ES3_EELb0ELb0ELb1ELb0ELb0ELb1ELb1ELb0EEEvNS_16Flash_fwd_paramsE,"",@"SHT_CUDA_INFO"
	.sectionflags	@""
	.align	4


	//----- nvinfo : EIATTR_CUDA_API_VERSION
	.align		4
        /*0000*/ 	.byte	0x04, 0x37
        /*0002*/ 	.short	(.L_914 - .L_913)
.L_913:
        /*0004*/ 	.word	0x00000082


	//----- nvinfo : EIATTR_KPARAM_INFO
	.align		4
.L_914:
        /*0008*/ 	.byte	0x04, 0x17
        /*000a*/ 	.short	(.L_916 - .L_915)
.L_915:
        /*000c*/ 	.word	0x00000000
        /*0010*/ 	.short	0x0000
        /*0012*/ 	.short	0x0000
        /*0014*/ 	.byte	0x00, 0xf0, 0x41, 0x07


	//----- nvinfo : EIATTR_SPARSE_MMA_MASK
	.align		4
.L_916:
        /*0018*/ 	.byte	0x03, 0x50
        /*001a*/ 	.short	0x0000


	//----- nvinfo : EIATTR_MAXREG_COUNT
	.align		4
        /*001c*/ 	.byte	0x03, 0x1b
        /*001e*/ 	.short	0x00ff


	//----- nvinfo : EIATTR_NUM_BARRIERS
	.align		4
        /*0020*/ 	.byte	0x02, 0x4c
        /*0022*/ 	.byte	0x01
	.zero		1


	//----- nvinfo : EIATTR_MERCURY_ISA_VERSION
	.align		4
        /*0024*/ 	.byte	0x03, 0x5f
        /*0026*/ 	.short	0x0101


	//----- nvinfo : EIATTR_INT_WARP_WIDE_INSTR_OFFSETS
	.align		4
        /*0028*/ 	.byte	0x04, 0x31
        /*002a*/ 	.short	(.L_918 - .L_917)


	//   ....[0]....
.L_917:
        /*002c*/ 	.word	0x00001c60


	//----- nvinfo : EIATTR_COOP_GROUP_MASK_REGIDS
	.align		4
.L_918:
        /*0030*/ 	.byte	0x04, 0x29
        /*0032*/ 	.short	(.L_920 - .L_919)


	//   ....[0]....
.L_919:
        /*0034*/ 	.word	0xffffffff


	//   ....[1]....
        /*0038*/ 	.word	0xffffffff


	//   ....[2]....
        /*003c*/ 	.word	0xffffffff


	//   ....[3]....
        /*0040*/ 	.word	0xffffffff


	//   ....[4]....
        /*0044*/ 	.word	0xffffffff


	//   ....[5]....
        /*0048*/ 	.word	0xffffffff


	//   ....[6]....
        /*004c*/ 	.word	0xffffffff


	//   ....[7]....
        /*0050*/ 	.word	0xffffffff


	//   ....[8]....
        /*0054*/ 	.word	0xffffffff


	//   ....[9]....
        /*0058*/ 	.word	0xffffffff


	//   ....[10]....
        /*005c*/ 	.word	0xffffffff


	//   ....[11]....
        /*0060*/ 	.word	0xffffffff


	//   ....[12]....
        /*0064*/ 	.word	0xffffffff


	//   ....[13]....
        /*0068*/ 	.word	0xffffffff


	//   ....[14]....
        /*006c*/ 	.word	0xffffffff


	//   ....[15]....
        /*0070*/ 	.word	0xffffffff


	//   ....[16]....
        /*0074*/ 	.word	0xffffffff


	//   ....[17]....
        /*0078*/ 	.word	0xffffffff


	//   ....[18]....
        /*007c*/ 	.word	0xffffffff


	//   ....[19]....
        /*0080*/ 	.word	0xffffffff


	//----- nvinfo : EIATTR_COOP_GROUP_INSTR_OFFSETS
	.align		4
.L_920:
        /*0084*/ 	.byte	0x04, 0x28
        /*0086*/ 	.short	(.L_922 - .L_921)


	//   ....[0]....
.L_921:
        /*0088*/ 	.word	0x00004130


	//   ....[1]....
        /*008c*/ 	.word	0x00004210


	//   ....[2]....
        /*0090*/ 	.word	0x00004240


	//   ....[3]....
        /*0094*/ 	.word	0x000042d0


	//   ....[4]....
        /*0098*/ 	.word	0x00007640


	//   ....[5]....
        /*009c*/ 	.word	0x00007660


	//   ....[6]....
        /*00a0*/ 	.word	0x00007690


	//   ....[7]....
        /*00a4*/ 	.word	0x000076a0


	//   ....[8]....
        /*00a8*/ 	.word	0x0000b400


	//   ....[9]....
        /*00ac*/ 	.word	0x0000b410


	//   ....[10]....
        /*00b0*/ 	.word	0x0000b440


	//   ....[11]....
        /*00b4*/ 	.word	0x0000b450


	//   ....[12]....
        /*00b8*/ 	.word	0x0000f130


	//   ....[13]....
        /*00bc*/ 	.word	0x0000f1f0


	//   ....[14]....
        /*00c0*/ 	.word	0x0000f220


	//   ....[15]....
        /*00c4*/ 	.word	0x0000f240


	//   ....[16]....
        /*00c8*/ 	.word	0x00010e60


	//   ....[17]....
        /*00cc*/ 	.word	0x00010ea0


	//   ....[18]....
        /*00d0*/ 	.word	0x00010f60


	//   ....[19]....
        /*00d4*/ 	.word	0x00010f80


	//----- nvinfo : EIATTR_VRC_CTA_INIT_COUNT
	.align		4
.L_922:
        /*00d8*/ 	.byte	0x02, 0x4a
	.zero		1
	.zero		1


	//----- nvinfo : EIATTR_EXIT_INSTR_OFFSETS
	.align		4
        /*00dc*/ 	.byte	0x04, 0x1c
        /*00de*/ 	.short	(.L_924 - .L_923)


	//   ....[0]....
.L_923:
        /*00e0*/ 	.word	0x00000490


	//   ....[1]....
        /*00e4*/ 	.word	0x00001130


	//   ....[2]....
        /*00e8*/ 	.word	0x000011c0


	//   ....[3]....
        /*00ec*/ 	.word	0x00012bd0


	//   ....[4]....
        /*00f0*/ 	.word	0x00012ce0


	//----- nvinfo : EIATTR_CRS_STACK_SIZE
	.align		4
.L_924:
        /*00f4*/ 	.byte	0x04, 0x1e
        /*00f6*/ 	.short	(.L_926 - .L_925)
.L_925:
        /*00f8*/ 	.word	0x00000000


	//----- nvinfo : EIATTR_CBANK_PARAM_SIZE
	.align		4
.L_926:
        /*00fc*/ 	.byte	0x03, 0x19
        /*00fe*/ 	.short	0x01d0


	//----- nvinfo : EIATTR_PARAM_CBANK
	.align		4
        /*0100*/ 	.byte	0x04, 0x0a
        /*0102*/ 	.short	(.L_928 - .L_927)
	.align		4
.L_927:
        /*0104*/ 	.word	index@(.nv.constant0._ZN5flash16flash_fwd_kernelI23Flash_fwd_kernel_traitsILi256ELi128ELi64ELi8ELb0ELb0EN7cutlass6half_tE19Flash_kernel_traitsILi256ELi128ELi64ELi8ES3_EELb0ELb0ELb1ELb0ELb0ELb1ELb1ELb0EEEvNS_16Flash_fwd_paramsE)
        /*0108*/ 	.short	0x0380
        /*010a*/ 	.short	0x01d0


	//----- nvinfo : EIATTR_SW_WAR
	.align		4
.L_928:
        /*010c*/ 	.byte	0x04, 0x36
        /*010e*/ 	.short	(.L_930 - .L_929)
.L_929:
        /*0110*/ 	.word	0x00000008
.L_930:


//--------------------- .nv.info._ZN5flash16flash_fwd_kernelI23Flash_fwd_kernel_traitsILi256ELi128ELi64ELi8ELb0ELb0EN7cutlass6half_tE19Flash_kernel_traitsILi256ELi128ELi64ELi8ES3_EELb1ELb0ELb1ELb1ELb0ELb0ELb0ELb0EEEvNS_16Flash_fwd_paramsE --------------------------
	.section	.nv.info._ZN5flash16flash_fwd_kernelI23Flash_fwd_kernel_traitsILi256ELi128ELi64ELi8ELb0ELb0EN7cutlass6half_tE19Flash_kernel_traitsILi256ELi128ELi64ELi8ES3_EELb1ELb0ELb1ELb1ELb0ELb0ELb0ELb0EEEvNS_16Flash_fwd_paramsE,"",@"SHT_CUDA_INFO"
	.sectionflags	@""
	.align	4


	//----- nvinfo : EIATTR_CUDA_API_VERSION
	.align		4
        /*0000*/ 	.byte	0x04, 0x37
        /*0002*/ 	.short	(.L_932 - .L_931)
.L_931:
        /*0004*/ 	.word	0x00000082


	//----- nvinfo : EIATTR_KPARAM_INFO
	.align		4
.L_932:
        /*0008*/ 	.byte	0x04, 0x17
        /*000a*/ 	.short	(.L_934 - .L_933)
.L_933:
        /*000c*/ 	.word	0x00000000
        /*0010*/ 	.short	0x0000
        /*0012*/ 	.short	0x0000
        /*0014*/ 	.byte	0x00, 0xf0, 0x41, 0x07


	//----- nvinfo : EIATTR_SPARSE_MMA_MASK
	.align		4
.L_934:
        /*0018*/ 	.byte	0x03, 0x50
        /*001a*/ 	.short	0x0000


	//----- nvinfo : EIATTR_MAXREG_COUNT
	.align		4
        /*001c*/ 	.byte	0x03, 0x1b
        /*001e*/ 	.short	0x00ff


	//----- nvinfo : EIATTR_NUM_BARRIERS
	.align		4
        /*0020*/ 	.byte	0x02, 0x4c
        /*0022*/ 	.byte	0x01
	.zero		1


	//----- nvinfo : EIATTR_MERCURY_ISA_VERSION
	.align		4
        /*0024*/ 	.byte	0x03, 0x5f
        /*0026*/ 	.short	0x0101


	//----- nvinfo : EIATTR_COOP_GROUP_MASK_REGIDS
	.align		4
        /*0028*/ 	.byte	0x04, 0x29
        /*002a*/ 	.short	(.L_936 - .L_935)


	//   ....[0]....
.L_935:
        /*002c*/ 	.word	0xffffffff


	//   ....[1]....
        /*0030*/ 	.word	0xffffffff


	//   ....[2]....
        /*0034*/ 	.word	0xffffffff


	//   ....[3]....
        /*0038*/ 	.word	0xffffffff


	//   ....[4]....
        /*003c*/ 	.word	0xffffffff


	//   ....[5]....
        /*0040*/ 	.word	0xffffffff


	//   ....[6]....
        /*0044*/ 	.word	0xffffffff


	//   ....[7]....
        /*0048*/ 	.word	0xffffffff


	//   ....[8]....
        /*004c*/ 	.word	0xffffffff


	//   ....[9]....
        /*0050*/ 	.word	0xffffffff


	//   ....[10]....
        /*0054*/ 	.word	0xffffffff


	//   ....[11]....
        /*0058*/ 	.word	0xffffffff


	//   ....[12]....
        /*005c*/ 	.word	0xffffffff


	//   ....[13]....
        /*0060*/ 	.word	0xffffffff


	//   ....[14]....
        /*0064*/ 	.word	0xffffffff


	//   ....[15]....
        /*0068*/ 	.word	0xffffffff


	//   ....[16]....
        /*006c*/ 	.word	0xffffffff


	//   ....[17]....
        /*0070*/ 	.word	0xffffffff


	//   ....[18]....
        /*0074*/ 	.word	0xffffffff


	//   ....[19]....
        /*0078*/ 	.word	0xffffffff


	//----- nvinfo : EIATTR_COOP_GROUP_INSTR_OFFSETS
	.align		4
.L_936:
        /*007c*/ 	.byte	0x04, 0x28
        /*007e*/ 	.short	(.L_938 - .L_937)


	//   ....[0]....
.L_937:
        /*0080*/ 	.word	0x000058f0


	//   ....[1]....
        /*0084*/ 	.word	0x00005a60


	//   ....[2]....
        /*0088*/ 	.word	0x00005aa0


	//   ....[3]....
        /*008c*/ 	.word	0x00005bf0


	//   ....[4]....
        /*0090*/ 	.word	0x00009ef0


	//   ....[5]....
        /*0094*/ 	.word	0x0000a0c0


	//   ....[6]....
        /*0098*/ 	.word	0x0000a100


	//   ....[7]....
        /*009c*/ 	.word	0x0000a210


	//   ....[8]....
        /*00a0*/ 	.word	0x0000ee70


	//   ....[9]....
        /*00a4*/ 	.word	0x0000f060


	//   ....[10]....
        /*00a8*/ 	.word	0x0000f080


	//   ....[11]....
        /*00ac*/ 	.word	0x0000f150


	//   ....[12]....
        /*00b0*/ 	.word	0x00014180


	//   ....[13]....
        /*00b4*/ 	.word	0x000141a0


	//   ....[14]....
        /*00b8*/ 	.word	0x00014220


	//   ....[15]....
        /*00bc*/ 	.word	0x00014240


	//   ....[16]....
        /*00c0*/ 	.word	0x000167a0


	//   ....[17]....
        /*00c4*/ 	.word	0x000167e0


	//   ....[18]....
        /*00c8*/ 	.word	0x00016940


	//   ....[19]....
        /*00cc*/ 	.word	0x00016970


	//----- nvinfo : EIATTR_VRC_CTA_INIT_COUNT
	.align		4
.L_938:
        /*00d0*/ 	.byte	0x02, 0x4a
	.zero		1
	.zero		1


	//----- nvinfo : EIATTR_EXIT_INSTR_OFFSETS
	.align		4
        /*00d4*/ 	.byte	0x04, 0x1c
        /*00d6*/ 	.short	(.L_940 - .L_939)


	//   ....[0]....
.L_939:
        /*00d8*/ 	.word	0x00000630


	//   ....[1]....
        /*00dc*/ 	.word	0x00001400


	//   ....[2]....
        /*00e0*/ 	.word	0x00001490


	//   ....[3]....
        /*00e4*/ 	.word	0x00018570


	//   ....[4]....
        /*00e8*/ 	.word	0x000186d0


	//   ....[5]....
        /*00ec*/ 	.word	0x000186f0


	//----- nvinfo : EIATTR_CRS_STACK_SIZE
	.align		4
.L_940:
        /*00f0*/ 	.byte	0x04, 0x1e
        /*00f2*/ 	.short	(.L_942 - .L_941)
.L_941:
        /*00f4*/ 	.word	0x00000000


	//----- nvinfo : EIATTR_CBANK_PARAM_SIZE
	.align		4
.L_942:
        /*00f8*/ 	.byte	0x03, 0x19
        /*00fa*/ 	.short	0x01d0


	//----- nvinfo : EIATTR_PARAM_CBANK
	.align		4
        /*00fc*/ 	.byte	0x04, 0x0a
        /*00fe*/ 	.short	(.L_944 - .L_943)
	.align		4
.L_943:
        /*0100*/ 	.word	index@(.nv.constant0._ZN5flash16flash_fwd_kernelI23Flash_fwd_kernel_traitsILi256ELi128ELi64ELi8ELb0ELb0EN7cutlass6half_tE19Flash_kernel_traitsILi256ELi128ELi64ELi8ES3_EELb1ELb0ELb1ELb1ELb0ELb0ELb0ELb0EEEvNS_16Flash_fwd_paramsE)
        /*0104*/ 	.short	0x0380
        /*0106*/ 	.short	0x01d0


	//----- nvinfo : EIATTR_SW_WAR
	.align		4
.L_944:
        /*0108*/ 	.byte	0x04, 0x36
        /*010a*/ 	.short	(.L_946 - .L_945)
.L_945:
        /*010c*/ 	.word	0x00000008
.L_946:


//--------------------- .nv.info._ZN5flash16flash_fwd_kernelI23Flash_fwd_kernel_traitsILi256ELi128ELi64ELi8ELb0ELb0EN7cutlass6half_tE19Flash_kernel_traitsILi256ELi128ELi64ELi8ES3_EELb1ELb0ELb1ELb0ELb0ELb0ELb0ELb1EEEvNS_16Flash_fwd_paramsE --------------------------
	.section	.nv.info._ZN5flash16flash_fwd_kernelI23Flash_fwd_kernel_traitsILi256ELi128ELi64ELi8ELb0ELb0EN7cutlass6half_tE19Flash_kernel_traitsILi256ELi128ELi64ELi8ES3_EELb1ELb0ELb1ELb0ELb0ELb0ELb0ELb1EEEvNS_16Flash_fwd_paramsE,"",@"SHT_CUDA_INFO"
	.sectionflags	@""
	.align	4


	//----- nvinfo : EIATTR_CUDA_API_VERSION
	.align		4
        /*0000*/ 	.byte	0x04, 0x37
        /*0002*/ 	.short	(.L_948 - .L_947)
.L_947:
        /*0004*/ 	.word	0x00000082


	//----- nvinfo : EIATTR_KPARAM_INFO
	.align		4
.L_948:
        /*0008*/ 	.byte	0x04, 0x17
        /*000a*/ 	.short	(.L_950 - .L_949)
.L_949:
        /*000c*/ 	.word	0x00000000
        /*0010*/ 	.short	0x0000
        /*0012*/ 	.short	0x0000
        /*0014*/ 	.byte	0x00, 0xf0, 0x41, 0x07


	//----- nvinfo : EIATTR_SPARSE_MMA_MASK
	.align		4
.L_950:
        /*0018*/ 	.byte	0x03, 0x50
        /*001a*/ 	.short	0x0000


	//----- nvinfo : EIATTR_MAXREG_COUNT
	.align		4
        /*001c*/ 	.byte	0x03, 0x1b
        /*001e*/ 	.short	0x00ff


	//----- nvinfo : EIATTR_NUM_BARRIERS
	.align		4
        /*0020*/ 	.byte	0x02, 0x4c
        /*0022*/ 	.byte	0x01
	.zero		1


	//----- nvinfo : EIATTR_ANNOTATIONS
	.align		4
        /*0024*/ 	.byte	0x04, 0x55
        /*0026*/ 	.short	(.L_952 - .L_951)


	//   ....[0]....
.L_951:
        /* <DEDUP_REMOVED lines=28> */


	//----- nvinfo : EIATTR_MERCURY_ISA_VERSION
	.align		4
.L_952:
        /*01d8*/ 	.byte	0x03, 0x5f
        /*01da*/ 	.short	0x0101


	//----- nvinfo : EIATTR_COOP_GROUP_MASK_REGIDS
	.align		4
        /*01dc*/ 	.byte	0x04, 0x29
        /*01de*/ 	.short	(.L_954 - .L_953)


	//   ....[0]....
.L_953:
        /*01e0*/ 	.word	0xffffffff


	//   ....[1]....
        /*01e4*/ 	.word	0xffffffff


	//   ....[2]....
        /*01e8*/ 	.word	0xffffffff


	//   ....[3]....
        /*01ec*/ 	.word	0xffffffff


	//   ....[4]....
        /*01f0*/ 	.word	0xffffffff


	//   ....[5]....
        /*01f4*/ 	.word	0xffffffff


	//   ....[6]....
        /*01f8*/ 	.word	0xffffffff


	//   ....[7]....
        /*01fc*/ 	.word	0xffffffff


	//   ....[8]....
        /*0200*/ 	.word	0xffffffff


	//   ....[9]....
        /*0204*/ 	.word	0xffffffff


	//   ....[10]....
        /*0208*/ 	.word	0xffffffff


	//   ....[11]....
        /*020c*/ 	.word	0xffffffff


	//   ....[12]....
        /*0210*/ 	.word	0xffffffff


	//   ....[13]....
        /*0214*/ 	.word	0xffffffff


	//   ....[14]....
        /*0218*/ 	.word	0xffffffff


	//   ....[15]....
        /*021c*/ 	.word	0xffffffff


	//   ....[16]....
        /*0220*/ 	.word	0xffffffff


	//   ....[17]....
        /*0224*/ 	.word	0xffffffff


	//   ....[18]....
        /*0228*/ 	.word	0xffffffff


	//   ....[19]....
        /*022c*/ 	.word	0xffffffff


	//----- nvinfo : EIATTR_COOP_GROUP_INSTR_OFFSETS
	.align		4
.L_954:
        /*0230*/ 	.byte	0x04, 0x28
        /*0232*/ 	.short	(.L_956 - .L_955)


	//   ....[0]....
.L_955:
        /*0234*/ 	.word	0x00004e40


	//   ....[1]....
        /*0238*/ 	.word	0x00005010


	//   ....[2]....
        /*023c*/ 	.word	0x000051e0


	//   ....[3]....
        /*0240*/ 	.word	0x00005380


	//   ....[4]....
        /*0244*/ 	.word	0x00009900


	//   ....[5]....
        /*0248*/ 	.word	0x00009b40


	//   ....[6]....
        /*024c*/ 	.word	0x00009c80


	//   ....[7]....
        /*0250*/ 	.word	0x00009d70


	//   ....[8]....
        /*0254*/ 	.word	0x0000eea0


	//   ....[9]....
        /*0258*/ 	.word	0x0000efb0


	//   ....[10]....
        /*025c*/ 	.word	0x0000efc0


	//   ....[11]....
        /*0260*/ 	.word	0x0000f100


	//   ....[12]....
        /*0264*/ 	.word	0x00014730


	//   ....[13]....
        /*0268*/ 	.word	0x00014870


	//   ....[14]....
        /*026c*/ 	.word	0x00014900


	//   ....[15]....
        /*0270*/ 	.word	0x000149e0


	//   ....[16]....
        /*0274*/ 	.word	0x00017c70


	//   ....[17]....
        /*0278*/ 	.word	0x00017c80


	//   ....[18]....
        /*027c*/ 	.word	0x00017cd0


	//   ....[19]....
        /*0280*/ 	.word	0x00017cf0


	//----- nvinfo : EIATTR_VRC_CTA_INIT_COUNT
	.align		4
.L_956:
        /*0284*/ 	.byte	0x02, 0x4a
	.zero		1
	.zero		1


	//----- nvinfo : EIATTR_EXIT_INSTR_OFFSETS
	.align		4
        /*0288*/ 	.byte	0x04, 0x1c
        /*028a*/ 	.short	(.L_958 - .L_957)


	//   ....[0]....
.L_957:
        /*028c*/ 	.word	0x00000660


	//   ....[1]....
        /*0290*/ 	.word	0x00001440


	//   ....[2]....
        /*0294*/ 	.word	0x000014d0


	//   ....[3]....
        /*0298*/ 	.word	0x00019920


	//   ....[4]....
        /*029c*/ 	.word	0x00019a80


	//   ....[5]....
        /*02a0*/ 	.word	0x00019aa0


	//----- nvinfo : EIATTR_CRS_STACK_SIZE
	.align		4
.L_958:
        /*02a4*/ 	.byte	0x04, 0x1e
        /*02a6*/ 	.short	(.L_960 - .L_959)
.L_959:
        /*02a8*/ 	.word	0x00000000


	//----- nvinfo : EIATTR_CBANK_PARAM_SIZE
	.align		4
.L_960:
        /*02ac*/ 	.byte	0x03, 0x19
        /*02ae*/ 	.short	0x01d0


	//----- nvinfo : EIATTR_PARAM_CBANK
	.align		4
        /*02b0*/ 	.byte	0x04, 0x0a
        /*02b2*/ 	.short	(.L_962 - .L_961)
	.align		4
.L_961:
        /*02b4*/ 	.word	index@(.nv.constant0._ZN5flash16flash_fwd_kernelI23Flash_fwd_kernel_traitsILi256ELi128ELi64ELi8ELb0ELb0EN7cutlass6half_tE19Flash_kernel_traitsILi256ELi128ELi64ELi8ES3_EELb1ELb0ELb1ELb0ELb0ELb0ELb0ELb1EEEvNS_16Flash_fwd_paramsE)
        /*02b8*/ 	.short	0x0380
        /*02ba*/ 	.short	0x01d0


	//----- nvinfo : EIATTR_SW_WAR
	.align		4
.L_962:
        /*02bc*/ 	.byte	0x04, 0x36
        /*02be*/ 	.short	(.L_964 - .L_963)
.L_963:
        /*02c0*/ 	.word	0x00000008
.L_964:


//--------------------- .nv.info._ZN5flash16flash_fwd_kernelI23Flash_fwd_kernel_traitsILi256ELi128ELi64ELi8ELb0ELb0EN7cutlass6half_tE19Flash_kernel_traitsILi256ELi128ELi64ELi8ES3_EELb0ELb0ELb1ELb0ELb0ELb0ELb1ELb0EEEvNS_16Flash_fwd_paramsE --------------------------
	.section	.nv.info._ZN5flash16flash_fwd_kernelI23Flash_fwd_kernel_traitsILi256ELi128ELi64ELi8ELb0ELb0EN7cutlass6half_tE19Flash_kernel_traitsILi256ELi128ELi64ELi8ES3_EELb0ELb0ELb1ELb0ELb0ELb0ELb1ELb0EEEvNS_16Flash_fwd_paramsE,"",@"SHT_CUDA_INFO"
	.sectionflags	@""
	.align	4


	//----- nvinfo : EIATTR_CUDA_API_VERSION
	.align		4
        /*0000*/ 	.byte	0x04, 0x37
        /*0002*/ 	.short	(.L_966 - .L_965)
.L_965:
        /*0004*/ 	.word	0x00000082


	//----- nvinfo : EIATTR_KPARAM_INFO
	.align		4
.L_966:
        /*0008*/ 	.byte	0x04, 0x17
        /*000a*/ 	.short	(.L_968 - .L_967)
.L_967:
        /*000c*/ 	.word	0x00000000
        /*0010*/ 	.short	0x0000
        /*0012*/ 	.short	0x0000
        /*0014*/ 	.byte	0x00, 0xf0, 0x41, 0x07


	//----- nvinfo : EIATTR_SPARSE_MMA_MASK
	.align		4
.L_968:
        /*0018*/ 	.byte	0x03, 0x50
        /*001a*/ 	.short	0x0000


	//----- nvinfo : EIATTR_MAXREG_COUNT
	.align		4
        /*001c*/ 	.byte	0x03, 0x1b
        /*001e*/ 	.short	0x00ff


	//----- nvinfo : EIATTR_NUM_BARRIERS
	.align		4
        /*0020*/ 	.byte	0x02, 0x4c
        /*0022*/ 	.byte	0x01
	.zero		1


	//----- nvinfo : EIATTR_MERCURY_ISA_VERSION
	.align		4
        /*0024*/ 	.byte	0x03, 0x5f
        /*0026*/ 	.short	0x0101


	//----- nvinfo : EIATTR_COOP_GROUP_MASK_REGIDS
	.align		4
        /*0028*/ 	.byte	0x04, 0x29
        /*002a*/ 	.short	(.L_970 - .L_969)


	//   ....[0]....
.L_969:
        /*002c*/ 	.word	0xffffffff


	//   ....[1]....
        /*0030*/ 	.word	0xffffffff


	//   ....[2]....
        /*0034*/ 	.word	0xffffffff


	//   ....[3]....
        /*0038*/ 	.word	0xffffffff


	//   ....[4]....
        /*003c*/ 	.word	0xffffffff


	//   ....[5]....
        /*0040*/ 	.word	0xffffffff


	//   ....[6]....
        /*0044*/ 	.word	0xffffffff


	//   ....[7]....
        /*0048*/ 	.word	0xffffffff


	//   ....[8]....
        /*004c*/ 	.word	0xffffffff


	//   ....[9]....
        /*0050*/ 	.word	0xffffffff


	//   ....[10]....
        /*0054*/ 	.word	0xffffffff


	//   ....[11]....
        /*0058*/ 	.word	0xffffffff


	//   ....[12]....
        /*005c*/ 	.word	0xffffffff


	//   ....[13]....
        /*0060*/ 	.word	0xffffffff


	//   ....[14]....
        /*0064*/ 	.word	0xffffffff


	//   ....[15]....
        /*0068*/ 	.word	0xffffffff


	//   ....[16]....
        /*006c*/ 	.word	0xffffffff


	//   ....[17]....
        /*0070*/ 	.word	0xffffffff


	//   ....[18]....
        /*0074*/ 	.word	0xffffffff


	//   ....[19]....
        /*0078*/ 	.word	0xffffffff


	//----- nvinfo : EIATTR_COOP_GROUP_INSTR_OFFSETS
	.align		4
.L_970:
        /*007c*/ 	.byte	0x04, 0x28
        /*007e*/ 	.short	(.L_972 - .L_971)


	//   ....[0]....
.L_971:
        /*0080*/ 	.word	0x00004ed0


	//   ....[1]....
        /*0084*/ 	.word	0x00005130


	//   ....[2]....
        /*0088*/ 	.word	0x00005150


	//   ....[3]....
        /*008c*/ 	.word	0x00005240


	//   ....[4]....
        /*0090*/ 	.word	0x00008890


	//   ....[5]....
        /*0094*/ 	.word	0x00008920


	//   ....[6]....
        /*0098*/ 	.word	0x00008940


	//   ....[7]....
        /*009c*/ 	.word	0x00008960


	//   ....[8]....
        /*00a0*/ 	.word	0x0000c960


	//   ....[9]....
        /*00a4*/ 	.word	0x0000c990


	//   ....[10]....
        /*00a8*/ 	.word	0x0000c9c0


	//   ....[11]....
        /*00ac*/ 	.word	0x0000c9d0


	//   ....[12]....
        /*00b0*/ 	.word	0x00010c90


	//   ....[13]....
        /*00b4*/ 	.word	0x00010cb0


	//   ....[14]....
        /*00b8*/ 	.word	0x00010cd0


	//   ....[15]....
        /*00bc*/ 	.word	0x00010cf0


	//   ....[16]....
        /*00c0*/ 	.word	0x00012920


	//   ....[17]....
        /*00c4*/ 	.word	0x00012960


	//   ....[18]....
        /*00c8*/ 	.word	0x00012a20


	//   ....[19]....
        /*00cc*/ 	.word	0x00012a50


	//----- nvinfo : EIATTR_VRC_CTA_INIT_COUNT
	.align		4
.L_972:
        /*00d0*/ 	.byte	0x02, 0x4a
	.zero		1
	.zero		1


	//----- nvinfo : EIATTR_EXIT_INSTR_OFFSETS
	.align		4
        /*00d4*/ 	.byte	0x04, 0x1c
        /*00d6*/ 	.short	(.L_974 - .L_973)


	//   ....[0]....
.L_973:
        /*00d8*/ 	.word	0x00000490


	//   ....[1]....
        /*00dc*/ 	.word	0x00001280


	//   ....[2]....
        /*00e0*/ 	.word	0x00001310


	//   ....[3]....
        /*00e4*/ 	.word	0x000146e0


	//   ....[4]....
        /*00e8*/ 	.word	0x00014840


	//   ....[5]....
        /*00ec*/ 	.word	0x00014860


	//----- nvinfo : EIATTR_CRS_STACK_SIZE
	.align		4
.L_974:
        /*00f0*/ 	.byte	0x04, 0x1e
        /*00f2*/ 	.short	(.L_976 - .L_975)
.L_975:
        /*00f4*/ 	.word	0x00000000


	//----- nvinfo : EIATTR_CBANK_PARAM_SIZE
	.align		4
.L_976:
        /*00f8*/ 	.byte	0x03, 0x19
        /*00fa*/ 	.short	0x01d0


	//----- nvinfo : EIATTR_PARAM_CBANK
	.align		4
        /*00fc*/ 	.byte	0x04, 0x0a
        /*00fe*/ 	.short	(.L_978 - .L_977)
	.align		4
.L_977:
        /*0100*/ 	.word	index@(.nv.constant0._ZN5flash16flash_fwd_kernelI23Flash_fwd_kernel_traitsILi256ELi128ELi64ELi8ELb0ELb0EN7cutlass6half_tE19Flash_kernel_traitsILi256ELi128ELi64ELi8ES3_EELb0ELb0ELb1ELb0ELb0ELb0ELb1ELb0EEEvNS_16Flash_fwd_paramsE)
        /*0104*/ 	.short	0x0380
        /*0106*/ 	.short	0x01d0


	//----- nvinfo : EIATTR_SW_WAR
	.align		4
.L_978:
        /*0108*/ 	.byte	0x04, 0x36
        /*010a*/ 	.short	(.L_980 - .L_979)
.L_979:
        /*010c*/ 	.word	0x00000008
.L_980:


//--------------------- .nv.info._ZN5flash16flash_fwd_kernelI23Flash_fwd_kernel_traitsILi256ELi128ELi64ELi8ELb0ELb0EN7cutlass6half_tE19Flash_kernel_traitsILi256ELi128ELi64ELi8ES3_EELb1ELb0ELb1ELb1ELb0ELb0ELb0ELb1EEEvNS_16Flash_fwd_paramsE --------------------------
	.section	.nv.info._ZN5flash16flash_fwd_kernelI23Flash_fwd_kernel_traitsILi256ELi128ELi64ELi8ELb0ELb0EN7cutlass6half_tE19Flash_kernel_traitsILi256ELi128ELi64ELi8ES3_EELb1ELb0ELb1ELb1ELb0ELb0ELb0ELb1EEEvNS_16Flash_fwd_paramsE,"",@"SHT_CUDA_INFO"
	.sectionflags	@""
	.align	4


	//----- nvinfo : EIATTR_CUDA_API_VERSION
	.align		4
        /*0000*/ 	.byte	0x04, 0x37
        /*0002*/ 	.short	(.L_982 - .L_981)
.L_981:
        /*0004*/ 	.word	0x00000082


	//----- nvinfo : EIATTR_KPARAM_INFO
	.align		4
.L_982:
        /*0008*/ 	.byte	0x04, 0x17
        /*000a*/ 	.short	(.L_984 - .L_983)
.L_983:
        /*000c*/ 	.word	0x00000000
        /*0010*/ 	.short	0x0000
        /*0012*/ 	.short	0x0000
        /*0014*/ 	.byte	0x00, 0xf0, 0x41, 0x07


	//----- nvinfo : EIATTR_SPARSE_MMA_MASK
	.align		4
.L_984:
        /*0018*/ 	.byte	0x03, 0x50
        /*001a*/ 	.short	0x0000


	//----- nvinfo : EIATTR_MAXREG_COUNT
	.align		4
        /*001c*/ 	.byte	0x03, 0x1b
        /*001e*/ 	.short	0x00ff


	//----- nvinfo : EIATTR_NUM_BARRIERS
	.align		4
        /*0020*/ 	.byte	0x02, 0x4c
        /*0022*/ 	.byte	0x01
	.zero		1


	//----- nvinfo : EIATTR_ANNOTATIONS
	.align		4
        /*0024*/ 	.byte	0x04, 0x55
        /*0026*/ 	.short	(.L_986 - .L_985)


	//   ....[0]....
.L_985:
        /* <DEDUP_REMOVED lines=33> */


	//----- nvinfo : EIATTR_MERCURY_ISA_VERSION
	.align		4
.L_986:
        /*0228*/ 	.byte	0x03, 0x5f
        /*022a*/ 	.short	0x0101


	//----- nvinfo : EIATTR_COOP_GROUP_MASK_REGIDS
	.align		4
        /*022c*/ 	.byte	0x04, 0x29
        /*022e*/ 	.short	(.L_988 - .L_987)


	//   ....[0]....
.L_987:
        /*0230*/ 	.word	0xffffffff


	//   ....[1]....
        /*0234*/ 	.word	0xffffffff


	//   ....[2]....
        /*0238*/ 	.word	0xffffffff


	//   ....[3]....
        /*023c*/ 	.word	0xffffffff


	//   ....[4]....
        /*0240*/ 	.word	0xffffffff


	//   ....[5]....
        /*0244*/ 	.word	0xffffffff


	//   ....[6]....
        /*0248*/ 	.word	0xffffffff


	//   ....[7]....
        /*024c*/ 	.word	0xffffffff


	//   ....[8]....
        /*0250*/ 	.word	0xffffffff


	//   ....[9]....
        /*0254*/ 	.word	0xffffffff


	//   ....[10]....
        /*0258*/ 	.word	0xffffffff


	//   ....[11]....
        /*025c*/ 	.word	0xffffffff


	//   ....[12]....
        /*0260*/ 	.word	0xffffffff


	//   ....[13]....
        /*0264*/ 	.word	0xffffffff


	//   ....[14]....
        /*0268*/ 	.word	0xffffffff


	//   ....[15]....
        /*026c*/ 	.word	0xffffffff


	//   ....[16]....
        /*0270*/ 	.word	0xffffffff


	//   ....[17]....
        /*0274*/ 	.word	0xffffffff


	//   ....[18]....
        /*0278*/ 	.word	0xffffffff


	//   ....[19]....
        /*027c*/ 	.word	0xffffffff


	//----- nvinfo : EIATTR_COOP_GROUP_INSTR_OFFSETS
	.align		4
.L_988:
        /*0280*/ 	.byte	0x04, 0x28
        /*0282*/ 	.short	(.L_990 - .L_989)


	//   ....[0]....
.L_989:
        /*0284*/ 	.word	0x00005910


	//   ....[1]....
        /*0288*/ 	.word	0x00005ae0


	//   ....[2]....
        /*028c*/ 	.word	0x00005c50


	//   ....[3]....
        /*0290*/ 	.word	0x00005e20


	//   ....[4]....
        /*0294*/ 	.word	0x0000abc0


	//   ....[5]....
        /*0298*/ 	.word	0x0000add0


	//   ....[6]....
        /*029c*/ 	.word	0x0000af90


	//   ....[7]....
        /*02a0*/ 	.word	0x0000b090


	//   ....[8]....
        /*02a4*/ 	.word	0x00010a10


	//   ....[9]....
        /*02a8*/ 	.word	0x00010b00


	//   ....[10]....
        /*02ac*/ 	.word	0x00010b30


	//   ....[11]....
        /*02b0*/ 	.word	0x00010c10


	//   ....[12]....
        /*02b4*/ 	.word	0x000169d0


	//   ....[13]....
        /*02b8*/ 	.word	0x00016bf0


	//   ....[14]....
        /*02bc*/ 	.word	0x00016c70


	//   ....[15]....
        /*02c0*/ 	.word	0x00016e00


	//   ....[16]....
        /*02c4*/ 	.word	0x00019f80


	//   ....[17]....
        /*02c8*/ 	.word	0x00019f90


	//   ....[18]....
        /*02cc*/ 	.word	0x00019fe0


	//   ....[19]....
        /*02d0*/ 	.word	0x0001a000


	//----- nvinfo : EIATTR_VRC_CTA_INIT_COUNT
	.align		4
.L_990:
        /*02d4*/ 	.byte	0x02, 0x4a
	.zero		1
	.zero		1


	//----- nvinfo : EIATTR_EXIT_INSTR_OFFSETS
	.align		4
        /*02d8*/ 	.byte	0x04, 0x1c
        /*02da*/ 	.short	(.L_992 - .L_991)


	//   ....[0]....
.L_991:
        /*02dc*/ 	.word	0x00000660


	//   ....[1]....
        /*02e0*/ 	.word	0x00001440


	//   ....[2]....
        /*02e4*/ 	.word	0x000014d0


	//   ....[3]....
        /*02e8*/ 	.word	0x0001bc30


	//   ....[4]....
        /*02ec*/ 	.word	0x0001bd90


	//   ....[5]....
        /*02f0*/ 	.word	0x0001bdb0


	//----- nvinfo : EIATTR_CRS_STACK_SIZE
	.align		4
.L_992:
        /*02f4*/ 	.byte	0x04, 0x1e
        /*02f6*/ 	.short	(.L_994 - .L_993)
.L_993:
        /*02f8*/ 	.word	0x00000000


	//----- nvinfo : EIATTR_CBANK_PARAM_SIZE
	.align		4
.L_994:
        /*02fc*/ 	.byte	0x03, 0x19
        /*02fe*/ 	.short	0x01d0


	//----- nvinfo : EIATTR_PARAM_CBANK
	.align		4
        /*0300*/ 	.byte	0x04, 0x0a
        /*0302*/ 	.short	(.L_996 - .L_995)
	.align		4
.L_995:
        /*0304*/ 	.word	index@(.nv.constant0._ZN5flash16flash_fwd_kernelI23Flash_fwd_kernel_traitsILi256ELi128ELi64ELi8ELb0ELb0EN7cutlass6half_tE19Flash_kernel_traitsILi256ELi128ELi64ELi8ES3_EELb1ELb0ELb1ELb1ELb0ELb0ELb0ELb1EEEvNS_16Flash_fwd_paramsE)
        /*0308*/ 	.short	0x0380
        /*030a*/ 	.short	0x01d0


	//----- nvinfo : EIATTR_SW_WAR
	.align		4
.L_996:
        /*030c*/ 	.byte	0x04, 0x36
        /*030e*/ 	.short	(.L_998 - .L_997)
.L_997:
        /*0310*/ 	.word	0x00000008
.L_998:


//--------------------- .nv.info._ZN5flash16flash_fwd_kernelI23Flash_fwd_kernel_traitsILi256ELi128ELi64ELi8ELb0ELb0EN7cutlass6half_tE19Flash_kernel_traitsILi256ELi128ELi64ELi8ES3_EELb0ELb0ELb1ELb1ELb0ELb0ELb1ELb0EEEvNS_16Flash_fwd_paramsE --------------------------
	.section	.nv.info._ZN5flash16flash_fwd_kernelI23Flash_fwd_kernel_traitsILi256ELi128ELi64ELi8ELb0ELb0EN7cutlass6half_tE19Flash_kernel_traitsILi256ELi128ELi64ELi8ES3_EELb0ELb0ELb1ELb1ELb0ELb0ELb1ELb0EEEvNS_16Flash_fwd_paramsE,"",@"SHT_CUDA_INFO"
	.sectionflags	@""
	.align	4


	//----- nvinfo : EIATTR_CUDA_API_VERSION
	.align		4
        /*0000*/ 	.byte	0x04, 0x37
        /*0002*/ 	.short	(.L_1000 - .L_999)
.L_999:
        /*0004*/ 	.word	0x00000082


	//----- nvinfo : EIATTR_KPARAM_INFO
	.align		4
.L_1000:
        /*0008*/ 	.byte	0x04, 0x17
        /*000a*/ 	.short	(.L_1002 - .L_1001)
.L_1001:
        /*000c*/ 	.word	0x00000000
        /*0010*/ 	.short	0x0000
        /*0012*/ 	.short	0x0000
        /*0014*/ 	.byte	0x00, 0xf0, 0x41, 0x07


	//----- nvinfo : EIATTR_SPARSE_MMA_MASK
	.align		4
.L_1002:
        /*0018*/ 	.byte	0x03, 0x50
        /*001a*/ 	.short	0x0000


	//----- nvinfo : EIATTR_MAXREG_COUNT
	.align		4
        /*001c*/ 	.byte	0x03, 0x1b
        /*001e*/ 	.short	0x00ff


	//----- nvinfo : EIATTR_NUM_BARRIERS
	.align		4
        /*0020*/ 	.byte	0x02, 0x4c
        /*0022*/ 	.byte	0x01
	.zero		1


	//----- nvinfo : EIATTR_MERCURY_ISA_VERSION
	.align		4
        /*0024*/ 	.byte	0x03, 0x5f
        /*0026*/ 	.short	0x0101


	//----- nvinfo : EIATTR_COOP_GROUP_MASK_REGIDS
	.align		4
        /*0028*/ 	.byte	0x04, 0x29
        /*002a*/ 	.short	(.L_1004 - .L_1003)


	//   ....[0]....
.L_1003:
        /*002c*/ 	.word	0xffffffff


	//   ....[1]....
        /*0030*/ 	.word	0xffffffff


	//   ....[2]....
        /*0034*/ 	.word	0xffffffff


	//   ....[3]....
        /*0038*/ 	.word	0xffffffff


	//   ....[4]....
        /*003c*/ 	.word	0xffffffff


	//   ....[5]....
        /*0040*/ 	.word	0xffffffff


	//   ....[6]....
        /*0044*/ 	.word	0xffffffff


	//   ....[7]....
        /*0048*/ 	.word	0xffffffff


	//   ....[8]....
        /*004c*/ 	.word	0xffffffff


	//   ....[9]....
        /*0050*/ 	.word	0xffffffff


	//   ....[10]....
        /*0054*/ 	.word	0xffffffff


	//   ....[11]....
        /*0058*/ 	.word	0xffffffff


	//   ....[12]....
        /*005c*/ 	.word	0xffffffff


	//   ....[13]....
        /*0060*/ 	.word	0xffffffff


	//   ....[14]....
        /*0064*/ 	.word	0xffffffff


	//   ....[15]....
        /*0068*/ 	.word	0xffffffff


	//   ....[16]....
        /*006c*/ 	.word	0xffffffff


	//   ....[17]....
        /*0070*/ 	.word	0xffffffff


	//   ....[18]....
        /*0074*/ 	.word	0xffffffff


	//   ....[19]....
        /*0078*/ 	.word	0xffffffff


	//----- nvinfo : EIATTR_COOP_GROUP_INSTR_OFFSETS
	.align		4
.L_1004:
        /*007c*/ 	.byte	0x04, 0x28
        /*007e*/ 	.short	(.L_1006 - .L_1005)


	//   ....[0]....
.L_1005:
        /*0080*/ 	.word	0x00005a30


	//   ....[1]....
        /*0084*/ 	.word	0x00005b50


	//   ....[2]....
        /*0088*/ 	.word	0x00005b70


	//   ....[3]....
        /*008c*/ 	.word	0x00005c60


	//   ....[4]....
        /*0090*/ 	.word	0x00009b60


	//   ....[5]....
        /*0094*/ 	.word	0x00009bd0


	//   ....[6]....
        /*0098*/ 	.word	0x00009bf0


	//   ....[7]....
        /*009c*/ 	.word	0x00009c10


	//   ....[8]....
        /*00a0*/ 	.word	0x0000e450


	//   ....[9]....
        /*00a4*/ 	.word	0x0000e540


	//   ....[10]....
        /*00a8*/ 	.word	0x0000e550


	//   ....[11]....
        /*00ac*/ 	.word	0x0000e580


	//   ....[12]....
        /*00b0*/ 	.word	0x00013040


	//   ....[13]....
        /*00b4*/ 	.word	0x000130a0


	//   ....[14]....
        /*00b8*/ 	.word	0x000130d0


	//   ....[15]....
        /*00bc*/ 	.word	0x000130f0


	//   ....[16]....
        /*00c0*/ 	.word	0x00014d60


	//   ....[17]....
        /*00c4*/ 	.word	0x00014da0


	//   ....[18]....
        /*00c8*/ 	.word	0x00014e50


	//   ....[19]....
        /*00cc*/ 	.word	0x00014e80


	//----- nvinfo : EIATTR_VRC_CTA_INIT_COUNT
	.align		4
.L_1006:
        /*00d0*/ 	.byte	0x02, 0x4a
	.zero		1
	.zero		1


	//----- nvinfo : EIATTR_EXIT_INSTR_OFFSETS
	.align		4
        /*00d4*/ 	.byte	0x04, 0x1c
        /*00d6*/ 	.short	(.L_1008 - .L_1007)


	//   ....[0]....
.L_1007:
        /*00d8*/ 	.word	0x00000490


	//   ....[1]....
        /*00dc*/ 	.word	0x00001280


	//   ....[2]....
        /*00e0*/ 	.word	0x00001310


	//   ....[3]....
        /*00e4*/ 	.word	0x00016b00


	//   ....[4]....
        /*00e8*/ 	.word	0x00016c50


	//   ....[5]....
        /*00ec*/ 	.word	0x00016c70


	//----- nvinfo : EIATTR_CRS_STACK_SIZE
	.align		4
.L_1008:
        /*00f0*/ 	.byte	0x04, 0x1e
        /*00f2*/ 	.short	(.L_1010 - .L_1009)
.L_1009:
        /*00f4*/ 	.word	0x00000000


	//----- nvinfo : EIATTR_CBANK_PARAM_SIZE
	.align		4
.L_1010:
        /*00f8*/ 	.byte	0x03, 0x19
        /*00fa*/ 	.short	0x01d0


	//----- nvinfo : EIATTR_PARAM_CBANK
	.align		4
        /*00fc*/ 	.byte	0x04, 0x0a
        /*00fe*/ 	.short	(.L_1012 - .L_1011)
	.align		4
.L_1011:
        /*0100*/ 	.word	index@(.nv.constant0._ZN5flash16flash_fwd_kernelI23Flash_fwd_kernel_traitsILi256ELi128ELi64ELi8ELb0ELb0EN7cutlass6half_tE19Flash_kernel_traitsILi256ELi128ELi64ELi8ES3_EELb0ELb0ELb1ELb1ELb0ELb0ELb1ELb0EEEvNS_16Flash_fwd_paramsE)
        /*0104*/ 	.short	0x0380
        /*0106*/ 	.short	0x01d0


	//----- nvinfo : EIATTR_SW_WAR
	.align		4
.L_1012:
        /*0108*/ 	.byte	0x04, 0x36
        /*010a*/ 	.short	(.L_1014 - .L_1013)
.L_1013:
        /*010c*/ 	.word	0x00000008
.L_1014:


//--------------------- .nv.callgraph             --------------------------
	.section	.nv.callgraph,"",@"SHT_CUDA_CALLGRAPH"
	.align	4
	.sectionentsize	8
	.align		4
        /*0000*/ 	.word	0x00000000
	.align		4
        /*0004*/ 	.word	0xffffffff
	.align		4
        /*0008*/ 	.word	0x00000000
	.align		4
        /*000c*/ 	.word	0xfffffffe
	.align		4
        /*0010*/ 	.word	0x00000000
	.align		4
        /*0014*/ 	.word	0xfffffffd
	.align		4
        /*0018*/ 	.word	0x00000000
	.align		4
        /*001c*/ 	.word	0xfffffffc


//--------------------- .nv.constant4             --------------------------
	.section	.nv.constant4,"a",@progbits
	.align	8
	.align		8
.nv.constant4:
        /*0000*/ 	.dword	_ZN66_INTERNAL_a1905241_30_flash_fwd_hdim256_fp16_sm80_cu_a6473388_31294cuda3std3__45__cpo5beginE
	.align		8
        /*0008*/ 	.dword	_ZN66_INTERNAL_a1905241_30_flash_fwd_hdim256_fp16_sm80_cu_a6473388_31294cuda3std3__45__cpo3endE
	.align		8
        /*0010*/ 	.dword	_ZN66_INTERNAL_a1905241_30_flash_fwd_hdim256_fp16_sm80_cu_a6473388_31294cuda3std3__45__cpo6cbeginE
	.align		8
        /*0018*/ 	.dword	_ZN66_INTERNAL_a1905241_30_flash_fwd_hdim256_fp16_sm80_cu_a6473388_31294cuda3std3__45__cpo4cendE
	.align		8
        /*0020*/ 	.dword	_ZN66_INTERNAL_a1905241_30_flash_fwd_hdim256_fp16_sm80_cu_a6473388_31294cuda3std3__468_GLOBAL__N__a1905241_30_flash_fwd_hdim256_fp16_sm80_cu_a6473388_31296ignoreE
	.align		8
        /*0028*/ 	.dword	_ZN66_INTERNAL_a1905241_30_flash_fwd_hdim256_fp16_sm80_cu_a6473388_31294cuda3std3__419piecewise_constructE
	.align		8
        /*0030*/ 	.dword	_ZN66_INTERNAL_a1905241_30_flash_fwd_hdim256_fp16_sm80_cu_a6473388_31294cuda3std3__48in_placeE
	.align		8
        /*0038*/ 	.dword	_ZN66_INTERNAL_a1905241_30_flash_fwd_hdim256_fp16_sm80_cu_a6473388_31294cuda3std6ranges3__45__cpo4swapE
	.align		8
        /*0040*/ 	.dword	_ZN66_INTERNAL_a1905241_30_flash_fwd_hdim256_fp16_sm80_cu_a6473388_31294cuda3std6ranges3__45__cpo9iter_moveE
	.align		8
        /*0048*/ 	.dword	_ZN66_INTERNAL_a1905241_30_flash_fwd_hdim256_fp16_sm80_cu_a6473388_31294cute7productE
	.align		8
        /*0050*/ 	.dword	_ZN66_INTERNAL_a1905241_30_flash_fwd_hdim256_fp16_sm80_cu_a6473388_31294cute1_E


//--------------------- .text._ZN5flash16flash_fwd_kernelI23Flash_fwd_kernel_traitsILi256ELi64ELi64ELi4ELb0ELb0EN7cutlass6half_tE19Flash_kernel_traitsILi256ELi64ELi64ELi4ES3_EELb0ELb0ELb0ELb0ELb0ELb1ELb0ELb0EEEvNS_16Flash_fwd_paramsE --------------------------
	.section	.text._ZN5flash16flash_fwd_kernelI23Flash_fwd_kernel_traitsILi256ELi64ELi64ELi4ELb0ELb0EN7cutlass6half_tE19Flash_kernel_traitsILi256ELi64ELi64ELi4ES3_EELb0ELb0ELb0ELb0ELb0ELb1ELb0ELb0EEEvNS_16Flash_fwd_paramsE,"ax",@progbits
	.align	128
        .global         _ZN5flash16flash_fwd_kernelI23Flash_fwd_kernel_traitsILi256ELi64ELi64ELi4ELb0ELb0EN7cutlass6half_tE19Flash_kernel_traitsILi256ELi64ELi64ELi4ES3_EELb0ELb0ELb0ELb0ELb0ELb1ELb0ELb0EEEvNS_16Flash_fwd_paramsE
        .type           _ZN5flash16flash_fwd_kernelI23Flash_fwd_kernel_traitsILi256ELi64ELi64ELi4ELb0ELb0EN7cutlass6half_tE19Flash_kernel_traitsILi256ELi64ELi64ELi4ES3_EELb0ELb0ELb0ELb0ELb0ELb1ELb0ELb0EEEvNS_16Flash_fwd_paramsE,@function
        .size           _ZN5flash16flash_fwd_kernelI23Flash_fwd_kernel_traitsILi256ELi64ELi64ELi4ELb0ELb0EN7cutlass6half_tE19Flash_kernel_traitsILi256ELi64ELi64ELi4ES3_EELb0ELb0ELb0ELb0ELb0ELb1ELb0ELb0EEEvNS_16Flash_fwd_paramsE,(.L_x_2333 - _ZN5flash16flash_fwd_kernelI23Flash_fwd_kernel_traitsILi256ELi64ELi64ELi4ELb0ELb0EN7cutlass6half_tE19Flash_kernel_traitsILi256ELi64ELi64ELi4ES3_EELb0ELb0ELb0ELb0ELb0ELb1ELb0ELb0EEEvNS_16Flash_fwd_paramsE)
        .other          _ZN5flash16flash_fwd_kernelI23Flash_fwd_kernel_traitsILi256ELi64ELi64ELi4ELb0ELb0EN7cutlass6half_tE19Flash_kernel_traitsILi256ELi64ELi64ELi4ES3_EELb0ELb0ELb0ELb0ELb0ELb1ELb0ELb0EEEvNS_16Flash_fwd_paramsE,@"STO_CUDA_ENTRY STV_DEFAULT"
_ZN5flash16flash_fwd_kernelI23Flash_fwd_kernel_traitsILi256ELi64ELi64ELi4ELb0ELb0EN7cutlass6half_tE19Flash_kernel_traitsILi256ELi64ELi64ELi4ES3_EELb0ELb0ELb0ELb0ELb0ELb1ELb0ELb0EEEvNS_16Flash_fwd_paramsE:
.text._ZN5flash16flash_fwd_kernelI23Flash_fwd_kernel_traitsILi256ELi64ELi64ELi4ELb0ELb0EN7cutlass6half_tE19Flash_kernel_traitsILi256ELi64ELi64ELi4ES3_EELb0ELb0ELb0ELb0ELb0ELb1ELb0ELb0EEEvNS_16Flash_fwd_paramsE:
[----:B------:R-:W-:Y:S01]  /*0000*/  LDC R1, c[0x0][0x37c] ;  /* 0x0000df00ff017b82 */ /* 0x000fe20000000800 */
[----:B------:R-:W1:Y:S07]  /*0010*/  LDCU.64 UR10, c[0x0][0x460] ;  /* 0x00008c00ff0a77ac */ /* 0x000e6e0008000a00 */
[----:B------:R-:W2:Y:S01]  /*0020*/  S2UR UR20, SR_CTAID.Y ;  /* 0x00000000001479c3 */ /* 0x000ea20000002600 */
[----:B------:R-:W3:Y:S01]  /*0030*/  LDCU.64 UR8, c[0x0][0x470] ;  /* 0x00008e00ff0877ac */ /* 0x000ee20008000a00 */
[----:B------:R-:W4:Y:S01]  /*0040*/  LDCU.64 UR6, c[0x0][0x478] ;  /* 0x00008f00ff0677ac */ /* 0x000f220008000a00 */
[----:B------:R-:W5:Y:S01]  /*0050*/  LDCU.64 UR14, c[0x0][0x460] ;  /* 0x00008c00ff0e77ac */ /* 0x000f620008000a00 */
[----:B------:R-:W5:Y:S01]  /*0060*/  LDCU.U8 UR12, c[0x0][0x532] ;  /* 0x0000a640ff0c77ac */ /* 0x000f620008000000 */
[----:B-1----:R-:W-:Y:S01]  /*0070*/  ISETP.NE.U32.AND P4, PT, RZ, UR10, PT ;  /* 0x0000000aff007c0c */ /* 0x002fe2000bf85070 */
[----:B------:R-:W-:-:S02]  /*0080*/  UISETP.NE.U32.AND UP0, UPT, UR10, URZ, UPT ;  /* 0x000000ff0a00728c */ /* 0x000fc4000bf05070 */
[----:B---3--:R-:W-:Y:S01]  /*0090*/  UISETP.NE.U32.AND UP4, UPT, UR8, URZ, UPT ;  /* 0x000000ff0800728c */ /* 0x008fe2000bf85070 */
[----:B------:R-:W-:Y:S01]  /*00a0*/  ISETP.NE.AND.EX P4, PT, RZ, UR11, PT, P4 ;  /* 0x0000000bff007c0c */ /* 0x000fe2000bf85340 */
[----:B------:R-:W1:Y:S01]  /*00b0*/  LDCU.64 UR4, c[0x0][0x468] ;  /* 0x00008d00ff0477ac */ /* 0x000e620008000a00 */
[----:B------:R-:W-:Y:S02]  /*00c0*/  UISETP.NE.AND.EX UP0, UPT, UR11, URZ, UPT, UP0 ;  /* 0x000000ff0b00728c */ /* 0x000fe4000bf05300 */
[----:B------:R-:W-:Y:S01]  /*00d0*/  UISETP.NE.AND.EX UP4, UPT, UR9, URZ, UPT, UP4 ;  /* 0x000000ff0900728c */ /* 0x000fe2000bf85340 */
[----:B------:R-:W3:Y:S03]  /*00e0*/  LDCU.64 UR16, c[0x0][0x358] ;  /* 0x00006b00ff1077ac */ /* 0x000ee60008000a00 */
[----:B------:R-:W-:Y:S01]  /*00f0*/  PLOP3.LUT P2, PT, PT, PT, UP0, 0x80, 0x8 ;  /* 0x000000000008781c */ /* 0x000fe20003f4f008 */
[----:B----4-:R-:W-:Y:S01]  /*0100*/  UISETP.NE.U32.AND UP3, UPT, UR6, URZ, UPT ;  /* 0x000000ff0600728c */ /* 0x010fe2000bf65070 */
[----:B------:R-:W-:Y:S01]  /*0110*/  PLOP3.LUT P1, PT, PT, PT, UP4, 0x80, 0x8 ;  /* 0x000000000008781c */ /* 0x000fe20003f2f048 */
[----:B--2---:R-:W-:-:S02]  /*0120*/  USHF.L.U32 UR10, UR20, 0x2, URZ ;  /* 0x00000002140a7899 */ /* 0x004fc400080006ff */
[----:B------:R-:W-:Y:S02]  /*0130*/  UISETP.NE.AND.EX UP3, UPT, UR7, URZ, UPT, UP3 ;  /* 0x000000ff0700728c */ /* 0x000fe4000bf65330 */
[----:B-----5:R-:W-:Y:S02]  /*0140*/  UIMAD.WIDE.U32 UR14, UR20, 0x4, UR14 ;  /* 0x00000004140e78a5 */ /* 0x020fe4000f8e000e */
[----:B------:R-:W-:Y:S02]  /*0150*/  USHF.R.U32.HI UR11, URZ, 0x1e, UR20 ;  /* 0x0000001eff0b7899 */ /* 0x000fe40008011614 */
[----:B------:R-:W-:Y:S01]  /*0160*/  @UP4 UIADD3 UR8, UP2, UPT, UR10, UR8, URZ ;  /* 0x000000080a084290 */ /* 0x000fe2000ff5e0ff */
[----:B------:R-:W-:Y:S01]  /*0170*/  PLOP3.LUT P0, PT, PT, PT, UP3, 0x80, 0x8 ;  /* 0x000000000008781c */ /* 0x000fe20003f0f038 */
[----:B------:R-:W-:Y:S02]  /*0180*/  IMAD.U32 R6, RZ, RZ, UR14 ;  /* 0x0000000eff067e24 */ /* 0x000fe4000f8e00ff */
[----:B------:R-:W-:Y:S01]  /*0190*/  IMAD.U32 R7, RZ, RZ, UR15 ;  /* 0x0000000fff077e24 */ /* 0x000fe2000f8e00ff */
[----:B------:R-:W-:-:S02]  /*01a0*/  @UP4 UIADD3.X UR9, UPT, UPT, UR11, UR9, URZ, UP2, !UPT ;  /* 0x000000090b094290 */ /* 0x000fc400097fe4ff */
[----:B------:R-:W-:Y:S02]  /*01b0*/  UISETP.NE.AND UP4, UPT, UR12, URZ, UPT ;  /* 0x000000ff0c00728c */ /* 0x000fe4000bf85270 */
[----:B-1----:R-:W-:Y:S01]  /*01c0*/  UISETP.EQ.U32.AND UP2, UPT, UR4, URZ, UPT ;  /* 0x000000ff0400728c */ /* 0x002fe2000bf42070 */
[----:B---3--:R-:W2:Y:S01]  /*01d0*/  @P4 LDG.E R5, desc[UR16][R6.64] ;  /* 0x0000001006054981 */ /* 0x008ea2000c1e1900 */
[----:B------:R-:W-:Y:S02]  /*01e0*/  @UP3 UIADD3 UR6, UP1, UPT, UR10, UR6, URZ ;  /* 0x000000060a063290 */ /* 0x000fe4000ff3e0ff */
[----:B------:R-:W-:Y:S01]  /*01f0*/  UISETP.EQ.OR.EX UP2, UPT, UR5, URZ, !UP4, UP2 ;  /* 0x000000ff0500728c */ /* 0x000fe2000e742720 */
[----:B------:R1:W3:Y:S01]  /*0200*/  @P2 LDG.E R4, desc[UR16][R6.64+0x4] ;  /* 0x0000041006042981 */ /* 0x0002e2000c1e1900 */
[----:B------:R-:W-:Y:S02]  /*0210*/  @UP3 UIADD3.X UR7, UPT, UPT, UR11, UR7, URZ, UP1, !UPT ;  /* 0x000000070b073290 */ /* 0x000fe40008ffe4ff */
[----:B------:R-:W-:-:S02]  /*0220*/  UIADD3 UR10, UP1, UPT, UR10, UR4, URZ ;  /* 0x000000040a0a7290 */ /* 0x000fc4000ff3e0ff */
[----:B------:R-:W-:Y:S02]  /*0230*/  PLOP3.LUT P3, PT, PT, PT, UP2, 0x80, 0x8 ;  /* 0x000000000008781c */ /* 0x000fe40003f6f028 */
[----:B------:R-:W-:Y:S01]  /*0240*/  UIADD3.X UR11, UPT, UPT, UR11, UR5, URZ, UP1, !UPT ;  /* 0x000000050b0b7290 */ /* 0x000fe20008ffe4ff */
[----:B------:R-:W-:Y:S02]  /*0250*/  IMAD.U32 R10, RZ, RZ, UR8 ;  /* 0x00000008ff0a7e24 */ /* 0x000fe4000f8e00ff */
[----:B------:R-:W-:Y:S02]  /*0260*/  IMAD.U32 R11, RZ, RZ, UR9 ;  /* 0x00000009ff0b7e24 */ /* 0x000fe4000f8e00ff */
[----:B------:R-:W-:Y:S02]  /*0270*/  IMAD.U32 R8, RZ, RZ, UR6 ;  /* 0x00000006ff087e24 */ /* 0x000fe4000f8e00ff */
[----:B------:R-:W-:Y:S01]  /*0280*/  IMAD.U32 R9, RZ, RZ, UR7 ;  /* 0x00000007ff097e24 */ /* 0x000fe2000f8e00ff */
[----:B------:R-:W4:Y:S01]  /*0290*/  @P1 LDG.E R2, desc[UR16][R10.64] ;  /* 0x000000100a021981 */ /* 0x000f22000c1e1900 */
[----:B-1----:R-:W-:-:S03]  /*02a0*/  IMAD.U32 R6, RZ, RZ, UR10 ;  /* 0x0000000aff067e24 */ /* 0x002fc6000f8e00ff */
[----:B------:R-:W5:Y:S01]  /*02b0*/  @P0 LDG.E R0, desc[UR16][R8.64] ;  /* 0x0000001008000981 */ /* 0x000f62000c1e1900 */
[----:B------:R-:W-:Y:S01]  /*02c0*/  IMAD.U32 R7, RZ, RZ, UR11 ;  /* 0x0000000bff077e24 */ /* 0x000fe2000f8e00ff */
[----:B------:R-:W1:Y:S01]  /*02d0*/  S2UR UR14, SR_CTAID.X ;  /* 0x00000000000e79c3 */ /* 0x000e620000002500 */
[----:B------:R-:W-:Y:S01]  /*02e0*/  UMOV UR15, 0xffffffff ;  /* 0xffffffff000f7882 */ /* 0x000fe20000000000 */
[----:B------:R-:W3:Y:S02]  /*02f0*/  @!UP0 LDCU UR8, c[0x0][0x434] ;  /* 0x00008680ff0887ac */ /* 0x000ee40008000800 */
[----:B------:R-:W5:Y:S01]  /*0300*/  @!P3 LDG.E R3, desc[UR16][R6.64] ;  /* 0x000000100603b981 */ /* 0x000f62000c1e1900 */
[----:B------:R-:W1:Y:S01]  /*0310*/  @!UP3 LDCU.64 UR6, c[0x0][0x488] ;  /* 0x00009100ff06b7ac */ /* 0x000e620008000a00 */
[----:B------:R-:W2:Y:S01]  /*0320*/  S2R R176, SR_TID.X ;  /* 0x0000000000b07919 */ /* 0x000ea20000002100 */
[----:B------:R-:W1:Y:S01]  /*0330*/  @!UP3 LDCU UR10, c[0x0][0x43c] ;  /* 0x00008780ff0ab7ac */ /* 0x000e620008000800 */
[----:B------:R-:W-:Y:S01]  /*0340*/  UMOV UR9, URZ ;  /* 0x000000ff00097c82 */ /* 0x000fe20008000000 */
[----:B------:R-:W-:Y:S01]  /*0350*/  UMOV UR22, 0xffffffff ;  /* 0xffffffff00167882 */ /* 0x000fe20000000000 */
[----:B-1----:R-:W-:-:S02]  /*0360*/  USHF.L.U32 UR14, UR14, 0x6, URZ ;  /* 0x000000060e0e7899 */ /* 0x002fc400080006ff */
[----:B------:R-:W-:-:S04]  /*0370*/  @!UP3 UISETP.NE.U32.AND UP2, UPT, UR6, URZ, UPT ;  /* 0x000000ff0600b28c */ /* 0x000fc8000bf45070 */
[----:B------:R-:W-:-:S04]  /*0380*/  @!UP3 UISETP.NE.AND.EX UP2, UPT, UR7, URZ, UPT, UP2 ;  /* 0x000000ff0700b28c */ /* 0x000fc8000bf45320 */
[----:B------:R-:W-:Y:S01]  /*0390*/  @!UP3 USEL UR10, UR10, URZ, UP2 ;  /* 0x000000ff0a0ab287 */ /* 0x000fe20009000000 */
[----:B--2---:R-:W-:Y:S02]  /*03a0*/  @P4 R2UR UR15, R5 ;  /* 0x00000000050f42ca */ /* 0x004fe400000e0000 */
[----:B---3--:R-:W-:-:S13]  /*03b0*/  @P2 R2UR UR11, R4 ;  /* 0x00000000040b22ca */ /* 0x008fda00000e0000 */
[----:B------:R-:W-:Y:S02]  /*03c0*/  @UP0 UIADD3 UR8, UPT, UPT, UR11, -UR15, URZ ;  /* 0x8000000f0b080290 */ /* 0x000fe4000fffe0ff */
[----:B------:R-:W-:Y:S01]  /*03d0*/  UISETP.NE.U32.AND UP0, UPT, UR4, URZ, UPT ;  /* 0x000000ff0400728c */ /* 0x000fe2000bf05070 */
[----:B----4-:R-:W-:-:S03]  /*03e0*/  @P1 R2UR UR9, R2 ;  /* 0x00000000020912ca */ /* 0x010fc600000e0000 */
[----:B------:R-:W-:Y:S02]  /*03f0*/  UISETP.NE.AND.EX UP0, UPT, UR5, URZ, UPT, UP0 ;  /* 0x000000ff0500728c */ /* 0x000fe4000bf05300 */
[----:B------:R-:W-:Y:S01]  /*0400*/  UISETP.GT.AND UP1, UPT, UR8, UR14, UPT ;  /* 0x0000000e0800728c */ /* 0x000fe2000bf24270 */
[----:B-----5:R-:W-:Y:S02]  /*0410*/  @P0 R2UR UR21, R0 ;  /* 0x00000000001502ca */ /* 0x020fe400000e0000 */
[----:B------:R-:W-:-:S03]  /*0420*/  @!P3 R2UR UR22, R3 ;  /* 0x000000000316b2ca */ /* 0x000fc600000e0000 */
[----:B------:R-:W-:-:S03]  /*0430*/  PLOP3.LUT P0, PT, PT, PT, UP1, 0x80, 0x8 ;  /* 0x000000000008781c */ /* 0x000fc60003f0f018 */
[----:B------:R-:W1:Y:S05]  /*0440*/  @!UP0 LDCU UR4, c[0x0][0x438] ;  /* 0x00008700ff0487ac */ /* 0x000e6a0008000800 */
[----:B------:R-:W-:Y:S01]  /*0450*/  @UP3 UIADD3 UR21, UPT, UPT, UR21, -UR9, URZ ;  /* 0x8000000915153290 */ /* 0x000fe2000fffe0ff */
[----:B------:R-:W-:Y:S11]  /*0460*/  BRA.U !UP0, `(.L_x_0) ;  /* 0x0000000108187547 */ /* 0x000ff6000b800000 */
[----:B------:R-:W-:-:S13]  /*0470*/  PLOP3.LUT P1, PT, PT, PT, UP4, 0x80, 0x8 ;  /* 0x000000000008781c */ /* 0x000fda0003f2f048 */
[----:B------:R-:W1:Y:S04]  /*0480*/  @P1 LDG.E R0, desc[UR16][R6.64+0x4] ;  /* 0x0000041006001981 */ /* 0x000e68000c1e1900 */
[----:B------:R-:W2:Y:S01]  /*0490*/  @!P1 LDG.E R2, desc[UR16][R6.64] ;  /* 0x0000001006029981 */ /* 0x000ea2000c1e1900 */
[----:B-1----:R-:W-:-:S13]  /*04a0*/  @P1 R2UR UR4, R0 ;  /* 0x00000000000412ca */ /* 0x002fda00000e0000 */
[----:B------:R-:W-:-:S07]  /*04b0*/  @UP4 UIADD3 UR4, UPT, UPT, UR4, -UR22, URZ ;  /* 0x8000001604044290 */ /* 0x000fce000fffe0ff */
[----:B--2---:R-:W-:-:S15]  /*04c0*/  @!P1 R2UR UR4, R2 ;  /* 0x00000000020492ca */ /* 0x004fde00000e0000 */
.L_x_0:
[----:B------:R-:W2:Y:S01]  /*04d0*/  S2UR UR24, SR_CTAID.Z ;  /* 0x00000000001879c3 */ /* 0x000ea20000002700 */
[----:B-1----:R-:W-:Y:S01]  /*04e0*/  @!UP3 UIADD3 UR21, UPT, UPT, UR10, UR4, -UR9 ;  /* 0x000000040a15b290 */ /* 0x002fe2000fffe809 */
[----:B--2---:R-:W-:Y:S11]  /*04f0*/  @!P0 EXIT ;  /* 0x000000000000894d */ /* 0x004ff60003800000 */
[----:B------:R-:W-:Y:S02]  /*0500*/  UISETP.GT.AND UP0, UPT, UR21, URZ, UPT ;  /* 0x000000ff1500728c */ /* 0x000fe4000bf04270 */
[----:B------:R-:W-:-:S04]  /*0510*/  UIADD3 UR4, UPT, UPT, UR21, 0x3f, URZ ;  /* 0x0000003f15047890 */ /* 0x000fc8000fffe0ff */
[----:B------:R-:W-:-:S04]  /*0520*/  USHF.R.S32.HI UR18, URZ, 0x1f, UR4 ;  /* 0x0000001fff127899 */ /* 0x000fc80008011404 */
[----:B------:R-:W-:Y:S01]  /*0530*/  ULEA.HI UR18, UR18, UR4, URZ, 0x6 ;  /* 0x0000000412127291 */ /* 0x000fe2000f8f30ff */
[----:B------:R-:W-:Y:S11]  /*0540*/  BRA.U UP0, `(.L_x_1) ;  /* 0x0000000900d87547 */ /* 0x000ff6000b800000 */
[----:B------:R-:W1:Y:S01]  /*0550*/  LDCU.U8 UR4, c[0x0][0x549] ;  /* 0x0000a920ff0477ac */ /* 0x000e620008000000 */
[----:B------:R-:W-:-:S11]  /*0560*/  UISETP.NE.AND UP0, UPT, UR15, -0x1, UPT ;  /* 0xffffffff0f00788c */ /* 0x000fd6000bf05270 */
[----:B------:R-:W2:Y:S01]  /*0570*/  @!UP0 LDCU.64 UR10, c[0x0][0x400] ;  /* 0x00008000ff0a87ac */ /* 0x000ea20008000a00 */
[----:B-1----:R-:W-:Y:S01]  /*0580*/  UISETP.NE.AND UP1, UPT, UR4, URZ, UPT ;  /* 0x000000ff0400728c */ /* 0x002fe2000bf25270 */
[----:B------:R-:W1:Y:S10]  /*0590*/  @UP0 LDCU.64 UR6, c[0x0][0x408] ;  /* 0x00008100ff0607ac */ /* 0x000e740008000a00 */
[----:B------:R-:W3:Y:S01]  /*05a0*/  @UP1 LDCU.64 UR4, c[0x0][0x430] ;  /* 0x00008600ff0417ac */ /* 0x000ee20008000a00 */
[----:B--2---:R-:W-:Y:S01]  /*05b0*/  @!UP0 UIMAD.WIDE.U32 UR12, UR20, UR10, URZ ;  /* 0x0000000a140c82a5 */ /* 0x004fe2000f8e00ff */
[----:B------:R-:W2:Y:S01]  /*05c0*/  LDCU.U8 UR10, c[0x0][0x548] ;  /* 0x0000a900ff0a77ac */ /* 0x000ea20008000000 */
[----:B-1----:R-:W-:-:S02]  /*05d0*/  @UP0 UIMAD.WIDE.U32 UR18, UR15, UR6, URZ ;  /* 0x000000060f1202a5 */ /* 0x002fc4000f8e00ff */
[----:B------:R-:W-:Y:S02]  /*05e0*/  @!UP0 UIMAD UR11, UR20, UR11, UR13 ;  /* 0x0000000b140b82a4 */ /* 0x000fe4000f8e020d */
[----:B------:R-:W-:Y:S01]  /*05f0*/  @UP0 UIMAD UR11, UR15, UR7, UR19 ;  /* 0x000000070f0b02a4 */ /* 0x000fe2000f8e0213 */
[----:B------:R-:W1:Y:S01]  /*0600*/  @UP1 LDCU UR9, c[0x0][0x430] ;  /* 0x00008600ff0917ac */ /* 0x000e620008000800 */
[----:B---3--:R-:W-:Y:S01]  /*0610*/  @UP1 UIMAD UR13, UR4, UR5, URZ ;  /* 0x00000005040d12a4 */ /* 0x008fe2000f8e02ff */
[----:B------:R-:W-:Y:S01]  /*0620*/  @UP1 UMOV UR7, 0x1 ;  /* 0x0000000100071882 */ /* 0x000fe20000000000 */
[----:B------:R-:W-:Y:S01]  /*0630*/  @UP0 UMOV UR12, UR18 ;  /* 0x00000012000c0c82 */ /* 0x000fe20008000000 */
[----:B--2---:R-:W-:Y:S09]  /*0640*/  BRA.U UP1, `(.L_x_2) ;  /* 0x0000000101287547 */ /* 0x004ff2000b800000 */
[----:B------:R-:W-:Y:S01]  /*0650*/  UISETP.NE.AND UP0, UPT, UR10, URZ, UPT ;  /* 0x000000ff0a00728c */ /* 0x000fe2000bf05270 */
[----:B------:R-:W2:Y:S10]  /*0660*/  LDCU UR5, c[0x0][0x3e0] ;  /* 0x00007c00ff0577ac */ /* 0x000eb40008000800 */
[----:B------:R-:W2:Y:S01]  /*0670*/  @UP0 LDCU UR7, c[0x0][0x454] ;  /* 0x00008a80ff0707ac */ /* 0x000ea20008000800 */
[----:B------:R-:W3:Y:S01]  /*0680*/  @!UP0 LDCU UR4, c[0x0][0x434] ;  /* 0x00008680ff0487ac */ /* 0x000ee20008000800 */
[----:B------:R-:W4:Y:S01]  /*0690*/  @UP0 LDCU UR13, c[0x0][0x454] ;  /* 0x00008a80ff0d07ac */ /* 0x000f220008000800 */
[----:B-1----:R-:W-:Y:S01]  /*06a0*/  @UP0 UMOV UR9, 0x1 ;  /* 0x0000000100090882 */ /* 0x002fe20000000000 */
[----:B----4-:R-:W4:Y:S01]  /*06b0*/  @!UP0 LDCU UR13, c[0x0][0x434] ;  /* 0x00008680ff0d87ac */ /* 0x010f220008000800 */
[----:B------:R-:W-:Y:S01]  /*06c0*/  @!UP0 UMOV UR9, 0x1 ;  /* 0x0000000100098882 */ /* 0x000fe20000000000 */
[----:B--2---:R-:W-:-:S02]  /*06d0*/  @UP0 UIMAD UR7, UR7, UR5, URZ ;  /* 0x00000005070702a4 */ /* 0x004fc4000f8e02ff */
[----:B---3--:R-:W-:-:S12]  /*06e0*/  @!UP0 UIMAD UR7, UR4, UR5, URZ ;  /* 0x00000005040782a4 */ /* 0x008fd8000f8e02ff */
.L_x_2:
[----:B------:R-:W2:Y:S01]  /*06f0*/  LDCU UR6, c[0x0][0x434] ;  /* 0x00008680ff0677ac */ /* 0x000ea20008000800 */
[----:B------:R-:W3:Y:S01]  /*0700*/  S2R R13, SR_CTAID.X ;  /* 0x00000000000d7919 */ /* 0x000ee20000002500 */
[----:B------:R-:W-:Y:S01]  /*0710*/  IMAD.SHL.U32 R0, R176, 0x8, RZ ;  /* 0x00000008b0007824 */ /* 0x000fe200078e00ff */
[----:B------:R-:W-:Y:S01]  /*0720*/  SHF.R.U32.HI R6, RZ, 0x3, R176 ;  /* 0x00000003ff067819 */ /* 0x000fe200000116b0 */
[----:B------:R-:W5:Y:S01]  /*0730*/  LDCU.64 UR4, c[0x0][0x410] ;  /* 0x00008200ff0477ac */ /* 0x000f620008000a00 */
[----:B------:R-:W-:Y:S01]  /*0740*/  MOV R7, RZ ;  /* 0x000000ff00077202 */ /* 0x000fe20000000f00 */
[----:B------:R-:W-:Y:S01]  /*0750*/  BSSY.RECONVERGENT B0, `(.L_x_3) ;  /* 0x0000030000007945 */ /* 0x000fe20003800200 */
[----:B------:R-:W-:Y:S01]  /*0760*/  LOP3.LUT R0, R0, 0x38, RZ, 0xc0, !PT ;  /* 0x0000003800007812 */ /* 0x000fe200078ec0ff */
[----:B------:R-:W-:Y:S01]  /*0770*/  UISETP.NE.AND UP1, UPT, UR10, URZ, !UP1 ;  /* 0x000000ff0a00728c */ /* 0x000fe2000cf25270 */
[----:B------:R-:W-:Y:S01]  /*0780*/  VIADD R4, R6, 0x10 ;  /* 0x0000001006047836 */ /* 0x000fe20000000000 */
[----:B------:R-:W-:Y:S01]  /*0790*/  UIADD3 UR8, UPT, UPT, -UR14, UR8, URZ ;  /* 0x000000080e087290 */ /* 0x000fe2000fffe1ff */
[----:B------:R-:W-:Y:S01]  /*07a0*/  IADD3 R14, P1, PT, R0, UR12, RZ ;  /* 0x0000000c000e7c10 */ /* 0x000fe2000ff3e0ff */
[----:B------:R-:W-:Y:S01]  /*07b0*/  UISETP.NE.AND UP0, UPT, UR15, -0x1, UPT ;  /* 0xffffffff0f00788c */ /* 0x000fe2000bf05270 */
[C---:B------:R-:W-:Y:S01]  /*07c0*/  IADD3 R3, PT, PT, R6.reuse, 0x20, RZ ;  /* 0x0000002006037810 */ /* 0x040fe20007ffe0ff */
[----:B----4-:R-:W-:Y:S01]  /*07d0*/  UIMAD UR13, UR24, UR13, URZ ;  /* 0x0000000d180d72a4 */ /* 0x010fe2000f8e02ff */
[C---:B------:R-:W-:Y:S01]  /*07e0*/  VIADD R2, R6.reuse, 0x30 ;  /* 0x0000003006027836 */ /* 0x040fe20000000000 */
[----:B------:R-:W-:Y:S01]  /*07f0*/  ISETP.GE.AND P3, PT, R6, UR8, PT ;  /* 0x0000000806007c0c */ /* 0x000fe2000bf66270 */
[----:B------:R-:W-:Y:S01]  /*0800*/  IMAD.X R15, RZ, RZ, UR11, P1 ;  /* 0x0000000bff0f7e24 */ /* 0x000fe200088e06ff */
[----:B--2---:R-:W-:Y:S01]  /*0810*/  UIMAD UR6, UR20, UR6, URZ ;  /* 0x00000006140672a4 */ /* 0x004fe2000f8e02ff */
[----:B------:R-:W-:Y:S01]  /*0820*/  LOP3.LUT P6, R176, R176, 0x7, RZ, 0xc0, !PT ;  /* 0x00000007b0b07812 */ /* 0x000fe200078cc0ff */
[----:B-1----:R-:W-:Y:S01]  /*0830*/  UIMAD UR10, UR14, UR9, URZ ;  /* 0x000000090e0a72a4 */ /* 0x002fe2000f8e02ff */
[----:B------:R-:W-:Y:S01]  /*0840*/  ISETP.GE.AND P0, PT, R4, UR8, PT ;  /* 0x0000000804007c0c */ /* 0x000fe2000bf06270 */
[----:B------:R-:W-:Y:S01]  /*0850*/  USEL UR6, UR6, UR15, !UP0 ;  /* 0x0000000f06067287 */ /* 0x000fe2000c000000 */
[----:B-----5:R-:W-:Y:S01]  /*0860*/  IMAD.U32 R8, RZ, RZ, UR4 ;  /* 0x00000004ff087e24 */ /* 0x020fe2000f8e00ff */
[----:B------:R-:W-:Y:S01]  /*0870*/  @!UP1 UIMAD UR13, UR20, UR7, UR13 ;  /* 0x00000007140d92a4 */ /* 0x000fe2000f8e020d */
[----:B------:R-:W-:Y:S01]  /*0880*/  IMAD.U32 R11, RZ, RZ, UR5 ;  /* 0x00000005ff0b7e24 */ /* 0x000fe2000f8e00ff */
[----:B------:R-:W-:Y:S01]  /*0890*/  USHF.R.S32.HI UR11, URZ, 0x1f, UR6 ;  /* 0x0000001fff0b7899 */ /* 0x000fe20008011406 */
[----:B------:R-:W-:Y:S01]  /*08a0*/  IMAD.WIDE.U32 R8, R8, UR24, R14 ;  /* 0x0000001808087c25 */ /* 0x000fe2000f8e000e */
[----:B------:R-:W-:Y:S01]  /*08b0*/  USEL UR6, UR6, URZ, UP1 ;  /* 0x000000ff06067287 */ /* 0x000fe20008800000 */
[----:B------:R-:W-:Y:S01]  /*08c0*/  ISETP.GE.AND P2, PT, R3, UR8, PT ;  /* 0x0000000803007c0c */ /* 0x000fe2000bf46270 */
[----:B------:R-:W-:Y:S01]  /*08d0*/  USHF.R.S32.HI UR4, URZ, 0x1f, UR10 ;  /* 0x0000001fff047899 */ /* 0x000fe2000801140a */
[----:B------:R-:W-:Y:S01]  /*08e0*/  IMAD R11, R11, UR24, R9 ;  /* 0x000000180b0b7c24 */ /* 0x000fe2000f8e0209 */
[----:B------:R-:W-:Y:S01]  /*08f0*/  USEL UR11, UR11, URZ, UP1 ;  /* 0x000000ff0b0b7287 */ /* 0x000fe20008800000 */
[----:B------:R-:W-:Y:S01]  /*0900*/  ISETP.GE.AND P1, PT, R2, UR8, PT ;  /* 0x0000000802007c0c */ /* 0x000fe2000bf26270 */
[----:B------:R-:W-:Y:S01]  /*0910*/  USHF.R.S32.HI UR5, URZ, 0x1f, UR13 ;  /* 0x0000001fff057899 */ /* 0x000fe2000801140d */
[C---:B------:R-:W-:Y:S01]  /*0920*/  ISETP.NE.OR P5, PT, R176.reuse, RZ, P0 ;  /* 0x000000ffb000720c */ /* 0x040fe200007a5670 */
[----:B------:R-:W-:Y:S01]  /*0930*/  UIADD3 UR10, UP1, UP0, UR10, UR6, UR13 ;  /* 0x000000060a0a7290 */ /* 0x000fe2000f83e00d */
[----:B------:R-:W-:Y:S01]  /*0940*/  ISETP.NE.OR P4, PT, R176, RZ, P2 ;  /* 0x000000ffb000720c */ /* 0x000fe20001785670 */
[----:B---3--:R-:W-:-:S02]  /*0950*/  IMAD.WIDE.U32 R12, R13, 0x40, R6 ;  /* 0x000000400d0c7825 */ /* 0x008fc400078e0006 */
[----:B------:R-:W-:Y:S01]  /*0960*/  UIADD3.X UR11, UPT, UPT, UR4, UR11, UR5, UP1, UP0 ;  /* 0x0000000b040b7290 */ /* 0x000fe20008fe0405 */
[----:B------:R-:W-:Y:S11]  /*0970*/  @P3 BRA `(.L_x_4) ;  /* 0x0000000000343947 */ /* 0x000ff60003800000 */
[----:B------:R-:W1:Y:S01]  /*0980*/  LDCU.64 UR4, c[0x0][0x408] ;  /* 0x00008100ff0477ac */ /* 0x000e620008000a00 */
[----:B------:R-:W-:Y:S01]  /*0990*/  MOV R10, R8 ;  /* 0x00000008000a7202 */ /* 0x000fe20000000f00 */
[----:B------:R-:W2:Y:S01]  /*09a0*/  LDCU.64 UR6, c[0x0][0x3f0] ;  /* 0x00007e00ff0677ac */ /* 0x000ea20008000a00 */
[----:B-1----:R-:W-:-:S03]  /*09b0*/  IMAD R0, R13, UR4, RZ ;  /* 0x000000040d007c24 */ /* 0x002fc6000f8e02ff */
[----:B------:R-:W-:-:S04]  /*09c0*/  IMAD.WIDE.U32 R14, R12, UR4, R10 ;  /* 0x000000040c0e7c25 */ /* 0x000fc8000f8e000a */
[----:B------:R-:W-:Y:S01]  /*09d0*/  IMAD R0, R12, UR5, R0 ;  /* 0x000000050c007c24 */ /* 0x000fe2000f8e0200 */
[----:B--2---:R-:W-:-:S04]  /*09e0*/  LEA R16, P3, R14, UR6, 0x1 ;  /* 0x000000060e107c11 */ /* 0x004fc8000f8608ff */
[----:B------:R-:W-:-:S04]  /*09f0*/  IADD3 R0, PT, PT, R15, R0, RZ ;  /* 0x000000000f007210 */ /* 0x000fc80007ffe0ff */
[----:B------:R-:W-:-:S05]  /*0a00*/  LEA.HI.X R17, R14, UR7, R0, 0x1, P3 ;  /* 0x000000070e117c11 */ /* 0x000fca00098f0c00 */
[----:B------:R1:W-:Y:S04]  /*0a10*/  STG.E.128 desc[UR16][R16.64], RZ ;  /* 0x000000ff10007986 */ /* 0x0003e8000c101d10 */
[----:B------:R1:W-:Y:S04]  /*0a20*/  STG.E.128 desc[UR16][R16.64+0x80], RZ ;  /* 0x000080ff10007986 */ /* 0x0003e8000c101d10 */
[----:B------:R1:W-:Y:S04]  /*0a30*/  STG.E.128 desc[UR16][R16.64+0x100], RZ ;  /* 0x000100ff10007986 */ /* 0x0003e8000c101d10 */
[----:B------:R1:W-:Y:S02]  /*0a40*/  STG.E.128 desc[UR16][R16.64+0x180], RZ ;  /* 0x000180ff10007986 */ /* 0x0003e4000c101d10 */
.L_x_4:
[----:B------:R-:W-:Y:S05]  /*0a50*/  BSYNC.RECONVERGENT B0 ;  /* 0x0000000000007941 */ /* 0x000fea0003800200 */
.L_x_3:
[----:B------:R-:W-:Y:S01]  /*0a60*/  BSSY.RECONVERGENT B0, `(.L_x_5) ;  /* 0x0000014000007945 */ /* 0x000fe20003800200 */
[----:B------:R-:W-:Y:S02]  /*0a70*/  ISETP.NE.OR P3, PT, R176, RZ, P1 ;  /* 0x000000ffb000720c */ /* 0x000fe40000f65670 */
[----:B------:R-:W-:Y:S01]  /*0a80*/  ISETP.GE.OR P6, PT, R6, UR8, P6 ;  /* 0x0000000806007c0c */ /* 0x000fe2000b7c6670 */
[----:B------:R-:W-:-:S12]  /*0a90*/  @P0 BRA `(.L_x_6) ;  /* 0x0000000000400947 */ /* 0x000fd80003800000 */
[----:B------:R-:W2:Y:S01]  /*0aa0*/  LDCU.64 UR6, c[0x0][0x408] ;  /* 0x00008100ff0677ac */ /* 0x000ea20008000a00 */
[----:B------:R-:W-:Y:S01]  /*0ab0*/  IADD3 R5, P0, PT, R12, 0x10, RZ ;  /* 0x000000100c057810 */ /* 0x000fe20007f1e0ff */
[----:B------:R-:W-:Y:S01]  /*0ac0*/  IMAD.MOV.U32 R14, RZ, RZ, R8 ;  /* 0x000000ffff0e7224 */ /* 0x000fe200078e0008 */
[----:B------:R-:W-:Y:S01]  /*0ad0*/  MOV R15, R11 ;  /* 0x0000000b000f7202 */ /* 0x000fe20000000f00 */
[----:B------:R-:W1:Y:S02]  /*0ae0*/  LDCU.64 UR4, c[0x0][0x3f0] ;  /* 0x00007e00ff0477ac */ /* 0x000e640008000a00 */
[----:B------:R-:W-:-:S04]  /*0af0*/  IMAD.X R0, RZ, RZ, R13, P0 ;  /* 0x000000ffff007224 */ /* 0x000fc800000e060d */
[----:B--2---:R-:W-:Y:S02]  /*0b00*/  IMAD R0, R0, UR6, RZ ;  /* 0x0000000600007c24 */ /* 0x004fe4000f8e02ff */
[----:B------:R-:W-:-:S04]  /*0b10*/  IMAD.WIDE.U32 R14, R5, UR6, R14 ;  /* 0x00000006050e7c25 */ /* 0x000fc8000f8e000e */
[----:B------:R-:W-:Y:S01]  /*0b20*/  IMAD R0, R5, UR7, R0 ;  /* 0x0000000705007c24 */ /* 0x000fe2000f8e0200 */
[----:B-1----:R-:W-:-:S04]  /*0b30*/  LEA R16, P0, R14, UR4, 0x1 ;  /* 0x000000040e107c11 */ /* 0x002fc8000f8008ff */
[----:B------:R-:W-:-:S04]  /*0b40*/  IADD3 R0, PT, PT, R15, R0, RZ ;  /* 0x000000000f007210 */ /* 0x000fc80007ffe0ff */
[----:B------:R-:W-:-:S05]  /*0b50*/  LEA.HI.X R17, R14, UR5, R0, 0x1, P0 ;  /* 0x000000050e117c11 */ /* 0x000fca00080f0c00 */
[----:B------:R2:W-:Y:S04]  /*0b60*/  STG.E.128 desc[UR16][R16.64], RZ ;  /* 0x000000ff10007986 */ /* 0x0005e8000c101d10 */
[----:B------:R2:W-:Y:S04]  /*0b70*/  STG.E.128 desc[UR16][R16.64+0x80], RZ ;  /* 0x000080ff10007986 */ /* 0x0005e8000c101d10 */
[----:B------:R2:W-:Y:S04]  /*0b80*/  STG.E.128 desc[UR16][R16.64+0x100], RZ ;  /* 0x000100ff10007986 */ /* 0x0005e8000c101d10 */
[----:B------:R2:W-:Y:S02]  /*0b90*/  STG.E.128 desc[UR16][R16.64+0x180], RZ ;  /* 0x000180ff10007986 */ /* 0x0005e4000c101d10 */
.L_x_6:
[----:B------:R-:W-:Y:S05]  /*0ba0*/  BSYNC.RECONVERGENT B0 ;  /* 0x0000000000007941 */ /* 0x000fea0003800200 */
.L_x_5:
[----:B------:R-:W-:Y:S04]  /*0bb0*/  BSSY.RECONVERGENT B0, `(.L_x_7) ;  /* 0x0000012000007945 */ /* 0x000fe80003800200 */
[----:B------:R-:W-:Y:S05]  /*0bc0*/  @P2 BRA `(.L_x_8) ;  /* 0x0000000000402947 */ /* 0x000fea0003800000 */
[----:B------:R-:W3:Y:S01]  /*0bd0*/  LDCU.64 UR6, c[0x0][0x408] ;  /* 0x00008100ff0677ac */ /* 0x000ee20008000a00 */
[----:B------:R-:W-:Y:S01]  /*0be0*/  IADD3 R5, P0, PT, R12, 0x20, RZ ;  /* 0x000000200c057810 */ /* 0x000fe20007f1e0ff */
[----:B------:R-:W-:Y:S01]  /*0bf0*/  IMAD.MOV.U32 R14, RZ, RZ, R8 ;  /* 0x000000ffff0e7224 */ /* 0x000fe200078e0008 */
[----:B------:R-:W-:Y:S01]  /*0c00*/  MOV R15, R11 ;  /* 0x0000000b000f7202 */ /* 0x000fe20000000f00 */
[----:B------:R-:W1:Y:S02]  /*0c10*/  LDCU.64 UR4, c[0x0][0x3f0] ;  /* 0x00007e00ff0477ac */ /* 0x000e640008000a00 */
[----:B------:R-:W-:-:S04]  /*0c20*/  IMAD.X R0, RZ, RZ, R13, P0 ;  /* 0x000000ffff007224 */ /* 0x000fc800000e060d */
[----:B---3--:R-:W-:Y:S02]  /*0c30*/  IMAD R0, R0, UR6, RZ ;  /* 0x0000000600007c24 */ /* 0x008fe4000f8e02ff */
[----:B------:R-:W-:-:S04]  /*0c40*/  IMAD.WIDE.U32 R14, R5, UR6, R14 ;  /* 0x00000006050e7c25 */ /* 0x000fc8000f8e000e */
[----:B------:R-:W-:Y:S01]  /*0c50*/  IMAD R0, R5, UR7, R0 ;  /* 0x0000000705007c24 */ /* 0x000fe2000f8e0200 */
[----:B-12---:R-:W-:-:S04]  /*0c60*/  LEA R16, P0, R14, UR4, 0x1 ;  /* 0x000000040e107c11 */ /* 0x006fc8000f8008ff */
[----:B------:R-:W-:-:S04]  /*0c70*/  IADD3 R0, PT, PT, R15, R0, RZ ;  /* 0x000000000f007210 */ /* 0x000fc80007ffe0ff */
[----:B------:R-:W-:-:S05]  /*0c80*/  LEA.HI.X R17, R14, UR5, R0, 0x1, P0 ;  /* 0x000000050e117c11 */ /* 0x000fca00080f0c00 */
[----:B------:R3:W-:Y:S04]  /*0c90*/  STG.E.128 desc[UR16][R16.64], RZ ;  /* 0x000000ff10007986 */ /* 0x0007e8000c101d10 */
[----:B------:R3:W-:Y:S04]  /*0ca0*/  STG.E.128 desc[UR16][R16.64+0x80], RZ ;  /* 0x000080ff10007986 */ /* 0x0007e8000c101d10 */
[----:B------:R3:W-:Y:S04]  /*0cb0*/  STG.E.128 desc[UR16][R16.64+0x100], RZ ;  /* 0x000100ff10007986 */ /* 0x0007e8000c101d10 */
[----:B------:R3:W-:Y:S02]  /*0cc0*/  STG.E.128 desc[UR16][R16.64+0x180], RZ ;  /* 0x000180ff10007986 */ /* 0x0007e4000c101d10 */
.L_x_8:
[----:B------:R-:W-:Y:S05]  /*0cd0*/  BSYNC.RECONVERGENT B0 ;  /* 0x0000000000007941 */ /* 0x000fea0003800200 */
.L_x_7:
[----:B------:R-:W-:Y:S04]  /*0ce0*/  BSSY.RECONVERGENT B0, `(.L_x_9) ;  /* 0x0000011000007945 */ /* 0x000fe80003800200 */
[----:B------:R-:W-:Y:S05]  /*0cf0*/  @P1 BRA `(.L_x_10) ;  /* 0x00000000003c1947 */ /* 0x000fea0003800000 */
[----:B------:R-:W4:Y:S01]  /*0d00*/  LDCU.64 UR6, c[0x0][0x408] ;  /* 0x00008100ff0677ac */ /* 0x000f220008000a00 */
[----:B------:R-:W-:Y:S02]  /*0d10*/  IADD3 R0, P0, PT, R12, 0x30, RZ ;  /* 0x000000300c007810 */ /* 0x000fe40007f1e0ff */
[----:B------:R-:W-:Y:S01]  /*0d20*/  MOV R9, R11 ;  /* 0x0000000b00097202 */ /* 0x000fe20000000f00 */
[----:B------:R-:W5:Y:S01]  /*0d30*/  LDCU.64 UR4, c[0x0][0x3f0] ;  /* 0x00007e00ff0477ac */ /* 0x000f620008000a00 */
[----:B------:R-:W-:-:S05]  /*0d40*/  IADD3.X R5, PT, PT, RZ, R13, RZ, P0, !PT ;  /* 0x0000000dff057210 */ /* 0x000fca00007fe4ff */
[----:B----4-:R-:W-:Y:S02]  /*0d50*/  IMAD R5, R5, UR6, RZ ;  /* 0x0000000605057c24 */ /* 0x010fe4000f8e02ff */
[----:B------:R-:W-:-:S04]  /*0d60*/  IMAD.WIDE.U32 R8, R0, UR6, R8 ;  /* 0x0000000600087c25 */ /* 0x000fc8000f8e0008 */
[----:B------:R-:W-:Y:S01]  /*0d70*/  IMAD R5, R0, UR7, R5 ;  /* 0x0000000700057c24 */ /* 0x000fe2000f8e0205 */
[----:B-----5:R-:W-:-:S04]  /*0d80*/  LEA R10, P0, R8, UR4, 0x1 ;  /* 0x00000004080a7c11 */ /* 0x020fc8000f8008ff */
[----:B------:R-:W-:-:S04]  /*0d90*/  IADD3 R5, PT, PT, R9, R5, RZ ;  /* 0x0000000509057210 */ /* 0x000fc80007ffe0ff */
[----:B------:R-:W-:-:S05]  /*0da0*/  LEA.HI.X R11, R8, UR5, R5, 0x1, P0 ;  /* 0x00000005080b7c11 */ /* 0x000fca00080f0c05 */
[----:B------:R4:W-:Y:S04]  /*0db0*/  STG.E.128 desc[UR16][R10.64], RZ ;  /* 0x000000ff0a007986 */ /* 0x0009e8000c101d10 */
[----:B------:R4:W-:Y:S04]  /*0dc0*/  STG.E.128 desc[UR16][R10.64+0x80], RZ ;  /* 0x000080ff0a007986 */ /* 0x0009e8000c101d10 */
[----:B------:R4:W-:Y:S04]  /*0dd0*/  STG.E.128 desc[UR16][R10.64+0x100], RZ ;  /* 0x000100ff0a007986 */ /* 0x0009e8000c101d10 */
[----:B------:R4:W-:Y:S02]  /*0de0*/  STG.E.128 desc[UR16][R10.64+0x180], RZ ;  /* 0x000180ff0a007986 */ /* 0x0009e4000c101d10 */
.L_x_10:
[----:B------:R-:W-:Y:S05]  /*0df0*/  BSYNC.RECONVERGENT B0 ;  /* 0x0000000000007941 */ /* 0x000fea0003800200 */
.L_x_9:
[----:B------:R-:W-:Y:S04]  /*0e00*/  BSSY.RECONVERGENT B0, `(.L_x_11) ;  /* 0x000000a000007945 */ /* 0x000fe80003800200 */
[----:B------:R-:W-:Y:S05]  /*0e10*/  @P6 BRA `(.L_x_12) ;  /* 0x0000000000206947 */ /* 0x000fea0003800000 */
[----:B------:R-:W5:Y:S01]  /*0e20*/  LDCU.64 UR4, c[0x0][0x420] ;  /* 0x00008400ff0477ac */ /* 0x000f620008000a00 */
[----:B------:R-:W-:-:S05]  /*0e30*/  IMAD R0, R6, UR9, RZ ;  /* 0x0000000906007c24 */ /* 0x000fca000f8e02ff */
[----:B------:R-:W-:-:S04]  /*0e40*/  IADD3 R5, P0, PT, R0, UR10, RZ ;  /* 0x0000000a00057c10 */ /* 0x000fc8000ff1e0ff */
[----:B------:R-:W-:Y:S02]  /*0e50*/  LEA.HI.X.SX32 R0, R0, UR11, 0x1, P0 ;  /* 0x0000000b00007c11 */ /* 0x000fe400080f0eff */
[----:B-----5:R-:W-:-:S04]  /*0e60*/  LEA R6, P0, R5, UR4, 0x2 ;  /* 0x0000000405067c11 */ /* 0x020fc8000f8010ff */
[----:B------:R-:W-:Y:S01]  /*0e70*/  LEA.HI.X R7, R5, UR5, R0, 0x2, P0 ;  /* 0x0000000505077c11 */ /* 0x000fe200080f1400 */
[----:B------:R-:W-:-:S05]  /*0e80*/  IMAD.MOV.U32 R5, RZ, RZ, 0x7f800000 ;  /* 0x7f800000ff057424 */ /* 0x000fca00078e00ff */
[----:B------:R1:W-:Y:S03]  /*0e90*/  STG.E desc[UR16][R6.64], R5 ;  /* 0x0000000506007986 */ /* 0x0003e6000c101910 */
.L_x_12:
[----:B------:R-:W-:Y:S05]  /*0ea0*/  BSYNC.RECONVERGENT B0 ;  /* 0x0000000000007941 */ /* 0x000fea0003800200 */
.L_x_11:
[----:B------:R-:W-:Y:S04]  /*0eb0*/  BSSY.RECONVERGENT B0, `(.L_x_13) ;  /* 0x000000a000007945 */ /* 0x000fe80003800200 */
[----:B------:R-:W-:Y:S05]  /*0ec0*/  @P5 BRA `(.L_x_14) ;  /* 0x0000000000205947 */ /* 0x000fea0003800000 */
[----:B------:R-:W5:Y:S01]  /*0ed0*/  LDCU.64 UR4, c[0x0][0x420] ;  /* 0x00008400ff0477ac */ /* 0x000f620008000a00 */
[----:B------:R-:W-:Y:S02]  /*0ee0*/  IMAD R0, R4, UR9, RZ ;  /* 0x0000000904007c24 */ /* 0x000fe4000f8e02ff */
[----:B-1----:R-:W-:-:S03]  /*0ef0*/  IMAD.MOV.U32 R7, RZ, RZ, 0x7f800000 ;  /* 0x7f800000ff077424 */ /* 0x002fc600078e00ff */
[----:B------:R-:W-:-:S04]  /*0f00*/  IADD3 R5, P0, PT, R0, UR10, RZ ;  /* 0x0000000a00057c10 */ /* 0x000fc8000ff1e0ff */
[----:B------:R-:W-:Y:S02]  /*0f10*/  LEA.HI.X.SX32 R0, R0, UR11, 0x1, P0 ;  /* 0x0000000b00007c11 */ /* 0x000fe400080f0eff */
[----:B-----5:R-:W-:-:S04]  /*0f20*/  LEA R4, P0, R5, UR4, 0x2 ;  /* 0x0000000405047c11 */ /* 0x020fc8000f8010ff */
[----:B------:R-:W-:-:S05]  /*0f30*/  LEA.HI.X R5, R5, UR5, R0, 0x2, P0 ;  /* 0x0000000505057c11 */ /* 0x000fca00080f1400 */
[----:B------:R1:W-:Y:S04]  /*0f40*/  STG.E desc[UR16][R4.64], R7 ;  /* 0x0000000704007986 */ /* 0x0003e8000c101910 */
.L_x_14:
[----:B------:R-:W-:Y:S05]  /*0f50*/  BSYNC.RECONVERGENT B0 ;  /* 0x0000000000007941 */ /* 0x000fea0003800200 */
.L_x_13:
[----:B------:R-:W-:Y:S04]  /*0f60*/  BSSY.RECONVERGENT B0, `(.L_x_15) ;  /* 0x000000a000007945 */ /* 0x000fe80003800200 */
[----:B------:R-:W-:Y:S05]  /*0f70*/  @P4 BRA `(.L_x_16) ;  /* 0x0000000000204947 */ /* 0x000fea0003800000 */
[----:B------:R-:W1:Y:S01]  /*0f80*/  LDCU.64 UR4, c[0x0][0x420] ;  /* 0x00008400ff0477ac */ /* 0x000e620008000a00 */
[----:B------:R-:W-:-:S05]  /*0f90*/  IMAD R0, R3, UR9, RZ ;  /* 0x0000000903007c24 */ /* 0x000fca000f8e02ff */
[----:B------:R-:W-:-:S04]  /*0fa0*/  IADD3 R3, P0, PT, R0, UR10, RZ ;  /* 0x0000000a00037c10 */ /* 0x000fc8000ff1e0ff */
[----:B------:R-:W-:Y:S02]  /*0fb0*/  LEA.HI.X.SX32 R0, R0, UR11, 0x1, P0 ;  /* 0x0000000b00007c11 */ /* 0x000fe400080f0eff */
[----:B-1----:R-:W-:-:S04]  /*0fc0*/  LEA R4, P0, R3, UR4, 0x2 ;  /* 0x0000000403047c11 */ /* 0x002fc8000f8010ff */
[----:B------:R-:W-:Y:S01]  /*0fd0*/  LEA.HI.X R5, R3, UR5, R0, 0x2, P0 ;  /* 0x0000000503057c11 */ /* 0x000fe200080f1400 */
[----:B------:R-:W-:-:S05]  /*0fe0*/  IMAD.MOV.U32 R3, RZ, RZ, 0x7f800000 ;  /* 0x7f800000ff037424 */ /* 0x000fca00078e00ff */
[----:B------:R1:W-:Y:S03]  /*0ff0*/  STG.E desc[UR16][R4.64], R3 ;  /* 0x0000000304007986 */ /* 0x0003e6000c101910 */
.L_x_16:
[----:B------:R-:W-:Y:S05]  /*1000*/  BSYNC.RECONVERGENT B0 ;  /* 0x0000000000007941 */ /* 0x000fea0003800200 */
.L_x_15:
[----:B------:R-:W-:Y:S05]  /*1010*/  @P3 EXIT ;  /* 0x000000000000394d */ /* 0x000fea0003800000 */
[----:B------:R-:W5:Y:S01]  /*1020*/  LDCU.64 UR4, c[0x0][0x420] ;  /* 0x00008400ff0477ac */ /* 0x000f620008000a00 */
[----:B------:R-:W-:Y:S02]  /*1030*/  IMAD R0, R2, UR9, RZ ;  /* 0x0000000902007c24 */ /* 0x000fe4000f8e02ff */
[----:B-1----:R-:W-:-:S03]  /*1040*/  IMAD.MOV.U32 R5, RZ, RZ, 0x7f800000 ;  /* 0x7f800000ff057424 */ /* 0x002fc600078e00ff */
[----:B------:R-:W-:-:S04]  /*1050*/  IADD3 R3, P0, PT, R0, UR10, RZ ;  /* 0x0000000a00037c10 */ /* 0x000fc8000ff1e0ff */
[----:B------:R-:W-:Y:S02]  /*1060*/  LEA.HI.X.SX32 R0, R0, UR11, 0x1, P0 ;  /* 0x0000000b00007c11 */ /* 0x000fe400080f0eff */
[----:B-----5:R-:W-:-:S04]  /*1070*/  LEA R2, P0, R3, UR4, 0x2 ;  /* 0x0000000403027c11 */ /* 0x020fc8000f8010ff */
[----:B------:R-:W-:-:S05]  /*1080*/  LEA.HI.X R3, R3, UR5, R0, 0x2, P0 ;  /* 0x0000000503037c11 */ /* 0x000fca00080f1400 */
[----:B------:R-:W-:Y:S01]  /*1090*/  STG.E desc[UR16][R2.64], R5 ;  /* 0x0000000502007986 */ /* 0x000fe2000c101910 */
[----:B------:R-:W-:Y:S05]  /*10a0*/  EXIT ;  /* 0x000000000000794d */ /* 0x000fea0003800000 */
.L_x_1:
[----:B------:R-:W-:Y:S02]  /*10b0*/  UISETP.NE.AND UP0, UPT, UR15, -0x1, UPT ;  /* 0xffffffff0f00788c */ /* 0x000fe4000bf05270 */
[----:B------:R-:W-:-:S09]  /*10c0*/  UISETP.NE.AND UP1, UPT, UR22, -0x1, UPT ;  /* 0xffffffff1600788c */ /* 0x000fd2000bf25270 */
[----:B------:R-:W1:Y:S01]  /*10d0*/  @!UP0 LDCU.64 UR6, c[0x0][0x398] ;  /* 0x00007300ff0687ac */ /* 0x000e620008000a00 */
[----:B------:R-:W2:Y:S01]  /*10e0*/  @UP0 LDCU.64 UR4, c[0x0][0x3b0] ;  /* 0x00007600ff0407ac */ /* 0x000ea20008000a00 */
[----:B-1----:R-:W-:Y:S02]  /*10f0*/  @!UP0 UIMAD.WIDE.U32 UR26, UR20, UR6, URZ ;  /* 0x00000006141a82a5 */ /* 0x002fe4000f8e00ff */
[----:B--2---:R-:W-:Y:S02]  /*1100*/  @UP0 UIMAD.WIDE.U32 UR10, UR15, UR4, URZ ;  /* 0x000000040f0a02a5 */ /* 0x004fe4000f8e00ff */
[----:B------:R-:W-:Y:S02]  /*1110*/  @!UP0 UIMAD UR12, UR20, UR7, UR27 ;  /* 0x00000007140c82a4 */ /* 0x000fe4000f8e021b */
[----:B------:R-:W-:-:S03]  /*1120*/  @UP0 UIMAD UR12, UR15, UR5, UR11 ;  /* 0x000000050f0c02a4 */ /* 0x000fc6000f8e020b */
[----:B------:R-:W-:Y:S01]  /*1130*/  @UP0 UMOV UR26, UR10 ;  /* 0x0000000a001a0c82 */ /* 0x000fe20008000000 */
[----:B------:R-:W-:Y:S08]  /*1140*/  BRA.U UP1, `(.L_x_17) ;  /* 0x00000001012c7547 */ /* 0x000ff0000b800000 */
[----:B------:R-:W1:Y:S01]  /*1150*/  LDCU.64 UR10, c[0x0][0x3b8] ;  /* 0x00007700ff0a77ac */ /* 0x000e620008000a00 */
[----:B------:R-:W2:Y:S01]  /*1160*/  LDCU.64 UR4, c[0x0][0x3a0] ;  /* 0x00007400ff0477ac */ /* 0x000ea20008000a00 */
[----:B------:R-:W-:-:S04]  /*1170*/  USHF.R.S32.HI UR6, URZ, 0x1f, UR9 ;  /* 0x0000001fff067899 */ /* 0x000fc80008011409 */
[----:B-1----:R-:W-:Y:S02]  /*1180*/  UIMAD UR6, UR6, UR10, URZ ;  /* 0x0000000a060672a4 */ /* 0x002fe4000f8e02ff */
[----:B------:R-:W-:Y:S02]  /*1190*/  UIMAD.WIDE.U32 UR28, UR9, UR10, URZ ;  /* 0x0000000a091c72a5 */ /* 0x000fe4000f8e00ff */
[----:B------:R-:W-:-:S04]  /*11a0*/  UIMAD UR6, UR9, UR11, UR6 ;  /* 0x0000000b090672a4 */ /* 0x000fc8000f8e0206 */
[----:B------:R-:W-:-:S03]  /*11b0*/  UIADD3 UR7, UPT, UPT, UR29, UR6, URZ ;  /* 0x000000061d077290 */ /* 0x000fc6000fffe0ff */
[----:B------:R-:W-:Y:S02]  /*11c0*/  UMOV UR6, UR28 ;  /* 0x0000001c00067c82 */ /* 0x000fe40008000000 */
[----:B--2---:R-:W-:-:S04]  /*11d0*/  UIMAD.WIDE.U32 UR28, UR20, UR4, UR6 ;  /* 0x00000004141c72a5 */ /* 0x004fc8000f8e0006 */
[----:B------:R-:W-:Y:S01]  /*11e0*/  UIMAD UR13, UR20, UR5, UR29 ;  /* 0x00000005140d72a4 */ /* 0x000fe2000f8e021d */
[----:B------:R-:W-:Y:S11]  /*11f0*/  BRA `(.L_x_18) ;  /* 0x0000000000147947 */ /* 0x000ff60003800000 */
.L_x_17:
[----:B------:R-:W1:Y:S01]  /*1200*/  LDCU.64 UR10, c[0x0][0x3b8] ;  /* 0x00007700ff0a77ac */ /* 0x000e620008000a00 */
[----:B------:R-:W-:-:S04]  /*1210*/  UIADD3 UR13, UPT, UPT, UR9, UR22, URZ ;  /* 0x00000016090d7290 */ /* 0x000fc8000fffe0ff */
[----:B-1----:R-:W-:Y:S02]  /*1220*/  UIMAD.WIDE.U32 UR28, UR13, UR10, URZ ;  /* 0x0000000a0d1c72a5 */ /* 0x002fe4000f8e00ff */
[----:B------:R-:W-:-:S04]  /*1230*/  UIMAD UR13, UR13, UR11, URZ ;  /* 0x0000000b0d0d72a4 */ /* 0x000fc8000f8e02ff */
[----:B------:R-:W-:Y:S02]  /*1240*/  UIADD3 UR13, UPT, UPT, UR29, UR13, URZ ;  /* 0x0000000d1d0d7290 */ /* 0x000fe4000fffe0ff */
.L_x_18:
[----:B------:R-:W1:Y:S01]  /*1250*/  LDCU UR4, c[0x0][0x3e8] ;  /* 0x00007d00ff0477ac */ /* 0x000e620008000800 */
[----:B------:R-:W2:Y:S01]  /*1260*/  S2R R2, SR_CTAID.Z ;  /* 0x0000000000027919 */ /* 0x000ea20000002700 */
[----:B------:R-:W-:Y:S01]  /*1270*/  UMOV UR30, URZ ;  /* 0x000000ff001e7c82 */ /* 0x000fe20008000000 */
[----:B-1----:R-:W-:-:S05]  /*1280*/  IMAD.U32 R0, RZ, RZ, UR4 ;  /* 0x00000004ff007e24 */ /* 0x002fca000f8e00ff */
[----:B------:R-:W-:-:S04]  /*1290*/  IABS R0, R0 ;  /* 0x0000000000007213 */ /* 0x000fc80000000000 */
[----:B------:R-:W-:Y:S02]  /*12a0*/  R2UR UR7, R0 ;  /* 0x00000000000772ca */ /* 0x000fe400000e0000 */
[----:B--2---:R-:W-:-:S04]  /*12b0*/  IABS R2, R2 ;  /* 0x0000000200027213 */ /* 0x004fc80000000000 */
[----:B------:R-:W-:-:S07]  /*12c0*/  R2UR UR6, R2 ;  /* 0x00000000020672ca */ /* 0x000fce00000e0000 */
[----:B------:R-:W1:Y:S08]  /*12d0*/  I2F.RP R3, UR7 ;  /* 0x0000000700037d06 */ /* 0x000e700008209400 */
[----:B-1----:R-:W1:Y:S02]  /*12e0*/  MUFU.RCP R0, R3 ;  /* 0x0000000300007308 */ /* 0x002e640000001000 */
[----:B-1----:R-:W-:-:S06]  /*12f0*/  VIADD R0, R0, 0xffffffe ;  /* 0x0ffffffe00007836 */ /* 0x002fcc0000000000 */
[----:B------:R-:W1:Y:S02]  /*1300*/  F2I.FTZ.U32.TRUNC.NTZ R0, R0 ;  /* 0x0000000000007305 */ /* 0x000e64000021f000 */
[----:B-1----:R-:W-:-:S13]  /*1310*/  R2UR UR31, R0 ;  /* 0x00000000001f72ca */ /* 0x002fda00000e0000 */
[----:B------:R-:W-:-:S04]  /*1320*/  UIADD3 UR5, UPT, UPT, URZ, -UR31, URZ ;  /* 0x8000001fff057290 */ /* 0x000fc8000fffe0ff */
[----:B------:R-:W-:-:S04]  /*1330*/  UIMAD UR5, UR5, UR7, URZ ;  /* 0x00000007050572a4 */ /* 0x000fc8000f8e02ff */
[----:B------:R-:W-:-:S07]  /*1340*/  UIMAD.WIDE.U32 UR30, UR31, UR5, UR30 ;  /* 0x000000051f1e72a5 */ /* 0x000fce000f8e001e */
[----:B------:R-:W-:Y:S02]  /*1350*/  UMOV UR5, UR31 ;  /* 0x0000001f00057c82 */ /* 0x000fe40008000000 */
[----:B------:R-:W-:-:S07]  /*1360*/  UIMAD.WIDE.U32 UR30, UR5, UR6, URZ ;  /* 0x00000006051e72a5 */ /* 0x000fce000f8e00ff */
[----:B------:R-:W-:Y:S02]  /*1370*/  UMOV UR19, UR31 ;  /* 0x0000001f00137c82 */ /* 0x000fe40008000000 */
[----:B------:R-:W-:-:S04]  /*1380*/  UIADD3 UR5, UPT, UPT, -UR19, URZ, URZ ;  /* 0x000000ff13057290 */ /* 0x000fc8000fffe1ff */
[----:B------:R-:W-:-:S04]  /*1390*/  UIMAD UR5, UR7, UR5, UR6 ;  /* 0x00000005070572a4 */ /* 0x000fc8000f8e0206 */
[----:B------:R-:W-:-:S11]  /*13a0*/  UISETP.GT.U32.AND UP0, UPT, UR7, UR5, UPT ;  /* 0x000000050700728c */ /* 0x000fd6000bf04070 */
[----:B------:R-:W-:Y:S02]  /*13b0*/  @!UP0 UIADD3 UR5, UPT, UPT, UR5, -UR7, URZ ;  /* 0x8000000705058290 */ /* 0x000fe4000fffe0ff */
[----:B------:R-:W-:Y:S02]  /*13c0*/  @!UP0 UIADD3 UR19, UPT, UPT, UR19, 0x1, URZ ;  /* 0x0000000113138890 */ /* 0x000fe4000fffe0ff */
[----:B------:R-:W-:Y:S02]  /*13d0*/  UISETP.GE.U32.AND UP2, UPT, UR5, UR7, UPT ;  /* 0x000000070500728c */ /* 0x000fe4000bf46070 */
[----:B------:R-:W-:-:S04]  /*13e0*/  ULOP3.LUT UR5, UR24, UR4, URZ, 0x3c, !UPT ;  /* 0x0000000418057292 */ /* 0x000fc8000f8e3cff */
[----:B------:R-:W-:-:S05]  /*13f0*/  UISETP.GE.AND UP0, UPT, UR5, URZ, UPT ;  /* 0x000000ff0500728c */ /* 0x000fca000bf06270 */
[----:B------:R-:W-:Y:S02]  /*1400*/  @UP2 UIADD3 UR19, UPT, UPT, UR19, 0x1, URZ ;  /* 0x0000000113132890 */ /* 0x000fe4000fffe0ff */
[----:B------:R-:W-:-:S04]  /*1410*/  UISETP.NE.AND UP2, UPT, UR4, URZ, UPT ;  /* 0x000000ff0400728c */ /* 0x000fc8000bf45270 */
[----:B------:R-:W-:-:S07]  /*1420*/  @!UP0 UIADD3 UR19, UPT, UPT, -UR19, URZ, URZ ;  /* 0x000000ff13138290 */ /* 0x000fce000fffe1ff */
[----:B------:R-:W-:Y:S01]  /*1430*/  @!UP2 ULOP3.LUT UR19, URZ, UR4, URZ, 0x33, !UPT ;  /* 0x00000004ff13a292 */ /* 0x000fe2000f8e33ff */
[----:B------:R-:W-:Y:S11]  /*1440*/  BRA.U UP1, `(.L_x_19) ;  /* 0x00000001012c7547 */ /* 0x000ff6000b800000 */
        /* <DEDUP_REMOVED lines=11> */
.L_x_19:
[----:B------:R-:W1:Y:S01]  /*1500*/  LDCU.64 UR6, c[0x0][0x3c0] ;  /* 0x00007800ff0677ac */ /* 0x000e620008000a00 */
[----:B------:R-:W-:-:S04]  /*1510*/  UIADD3 UR9, UPT, UPT, UR9, UR22, URZ ;  /* 0x0000001609097290 */ /* 0x000fc8000fffe0ff */
[----:B-1----:R-:W-:Y:S02]  /*1520*/  UIMAD.WIDE.U32 UR22, UR9, UR6, URZ ;  /* 0x00000006091672a5 */ /* 0x002fe4000f8e00ff */
[----:B------:R-:W-:-:S04]  /*1530*/  UIMAD UR9, UR9, UR7, URZ ;  /* 0x00000007090972a4 */ /* 0x000fc8000f8e02ff */
[----:B------:R-:W-:-:S12]  /*1540*/  UIADD3 UR20, UPT, UPT, UR23, UR9, URZ ;  /* 0x0000000917147290 */ /* 0x000fd8000fffe0ff */
.L_x_20:
[----:B------:R-:W-:Y:S01]  /*1550*/  UIADD3 UR14, UPT, UPT, -UR14, UR8, URZ ;  /* 0x000000080e0e7290 */ /* 0x000fe2000fffe1ff */
[----:B------:R-:W-:Y:S01]  /*1560*/  SHF.R.U32.HI R166, RZ, 0x3, R176 ;  /* 0x00000003ffa67819 */ /* 0x000fe200000116b0 */
[----:B------:R-:W1:Y:S01]  /*1570*/  S2R R17, SR_CTAID.X ;  /* 0x0000000000117919 */ /* 0x000e620000002500 */
[----:B------:R-:W-:Y:S01]  /*1580*/  IMAD.SHL.U32 R165, R176, 0x8, RZ ;  /* 0x00000008b0a57824 */ /* 0x000fe200078e00ff */
[----:B------:R-:W2:Y:S01]  /*1590*/  LDCU.64 UR4, c[0x0][0x3c8] ;  /* 0x00007900ff0477ac */ /* 0x000ea20008000a00 */
[----:B------:R-:W3:Y:S01]  /*15a0*/  S2UR UR31, SR_CgaCtaId ;  /* 0x00000000001f79c3 */ /* 0x000ee20000008800 */
[C---:B------:R-:W-:Y:S01]  /*15b0*/  ISETP.GE.AND P4, PT, R166.reuse, UR14, PT ;  /* 0x0000000ea6007c0c */ /* 0x040fe2000bf86270 */
[C---:B------:R-:W-:Y:S01]  /*15c0*/  VIADD R11, R166.reuse, 0x10 ;  /* 0x00000010a60b7836 */ /* 0x040fe20000000000 */
[----:B------:R-:W-:Y:S01]  /*15d0*/  LOP3.LUT R2, R165, 0x38, RZ, 0xc0, !PT ;  /* 0x00000038a5027812 */ /* 0x000fe200078ec0ff */
[----:B------:R-:W4:Y:S01]  /*15e0*/  LDCU.64 UR8, c[0x0][0x3d0] ;  /* 0x00007a00ff0877ac */ /* 0x000f220008000a00 */
[----:B------:R-:W-:-:S02]  /*15f0*/  VIADD R10, R166, 0x20 ;  /* 0x00000020a60a7836 */ /* 0x000fc40000000000 */
[----:B------:R-:W-:Y:S01]  /*1600*/  IADD3 R18, P0, PT, R2, UR28, RZ ;  /* 0x0000001c02127c10 */ /* 0x000fe2000ff1e0ff */
[----:B------:R-:W-:Y:S01]  /*1610*/  USHF.R.S32.HI UR23, URZ, 0x1f, UR19 ;  /* 0x0000001fff177899 */ /* 0x000fe20008011413 */
[----:B------:R-:W-:Y:S01]  /*1620*/  ISETP.GE.AND P1, PT, R11, UR14, PT ;  /* 0x0000000e0b007c0c */ /* 0x000fe2000bf26270 */
[----:B------:R-:W-:Y:S01]  /*1630*/  USHF.L.U64.HI UR25, UR10, 0x6, UR11 ;  /* 0x000000060a197899 */ /* 0x000fe2000801020b */
[----:B------:R-:W-:Y:S01]  /*1640*/  ISETP.GE.AND P5, PT, R10, UR14, PT ;  /* 0x0000000e0a007c0c */ /* 0x000fe2000bfa6270 */
[----:B------:R-:W-:Y:S01]  /*1650*/  IMAD.X R19, RZ, RZ, UR13, P0 ;  /* 0x0000000dff137e24 */ /* 0x000fe200080e06ff */
[----:B------:R-:W-:Y:S01]  /*1660*/  IADD3 R4, P0, PT, R2, UR26, RZ ;  /* 0x0000001a02047c10 */ /* 0x000fe2000ff1e0ff */
[----:B------:R-:W5:Y:S01]  /*1670*/  @!P4 LDC.64 R8, c[0x0][0x3b0] ;  /* 0x0000ec00ff08cb82 */ /* 0x000f620000000a00 */
[----:B------:R-:W-:Y:S01]  /*1680*/  USHF.L.U32 UR28, UR10, 0x6, URZ ;  /* 0x000000060a1c7899 */ /* 0x000fe200080006ff */
[----:B------:R-:W-:Y:S01]  /*1690*/  IMAD.WIDE.U32 R18, R166, UR10, R18 ;  /* 0x0000000aa6127c25 */ /* 0x000fe2000f8e0012 */
[----:B------:R-:W-:-:S02]  /*16a0*/  USHF.L.U32 UR30, UR10, 0x4, URZ ;  /* 0x000000040a1e7899 */ /* 0x000fc400080006ff */
[----:B------:R-:W-:Y:S01]  /*16b0*/  USHF.L.U64.HI UR29, UR10, 0x4, UR11 ;  /* 0x000000040a1d7899 */ /* 0x000fe2000801020b */
[----:B------:R-:W-:Y:S01]  /*16c0*/  IMAD.X R5, RZ, RZ, UR12, P0 ;  /* 0x0000000cff057e24 */ /* 0x000fe200080e06ff */
[----:B------:R-:W5:Y:S01]  /*16d0*/  LDCU.64 UR12, c[0x0][0x388] ;  /* 0x00007100ff0c77ac */ /* 0x000f620008000a00 */
[----:B------:R-:W5:Y:S01]  /*16e0*/  @!P4 LDC.64 R6, c[0x0][0x380] ;  /* 0x0000e000ff06cb82 */ /* 0x000f620000000a00 */
[----:B--2---:R-:W-:Y:S02]  /*16f0*/  IMAD.U32 R12, RZ, RZ, UR4 ;  /* 0x00000004ff0c7e24 */ /* 0x004fe4000f8e00ff */
[----:B------:R-:W-:Y:S01]  /*1700*/  IMAD.U32 R3, RZ, RZ, UR5 ;  /* 0x00000005ff037e24 */ /* 0x000fe2000f8e00ff */
[----:B------:R-:W-:Y:S01]  /*1710*/  UMOV UR4, 0x400 ;  /* 0x0000040000047882 */ /* 0x000fe20000000000 */
[----:B------:R-:W-:Y:S01]  /*1720*/  IMAD.WIDE.U32 R12, R12, UR24, R4 ;  /* 0x000000180c0c7c25 */ /* 0x000fe2000f8e0004 */
[----:B---3--:R-:W-:Y:S01]  /*1730*/  ULEA UR31, UR31, UR4, 0x18 ;  /* 0x000000041f1f7291 */ /* 0x008fe2000f8ec0ff */
[----:B-1----:R-:W-:Y:S01]  /*1740*/  LEA R15, P0, R17, R166, 0x6 ;  /* 0x000000a6110f7211 */ /* 0x002fe200078030ff */
[----:B------:R-:W1:Y:S01]  /*1750*/  @!P1 LDC.64 R4, c[0x0][0x3b0] ;  /* 0x0000ec00ff049b82 */ /* 0x000e620000000a00 */
[----:B------:R-:W-:Y:S01]  /*1760*/  IMAD R13, R3, UR24, R13 ;  /* 0x00000018030d7c24 */ /* 0x000fe2000f8e020d */
[----:B------:R-:W-:Y:S01]  /*1770*/  ULEA.HI.SX32 UR24, UR18, 0xffffffff, 0x1a ;  /* 0xffffffff12187891 */ /* 0x000fe2000f8fd2ff */
[----:B------:R-:W-:Y:S01]  /*1780*/  LEA.HI.X R17, R17, RZ, RZ, 0x6, P0 ;  /* 0x000000ff11117211 */ /* 0x000fe200000f34ff */
[----:B----4-:R-:W-:Y:S01]  /*1790*/  IMAD.U32 R20, RZ, RZ, UR8 ;  /* 0x00000008ff147e24 */ /* 0x010fe2000f8e00ff */
[----:B------:R-:W-:Y:S01]  /*17a0*/  UIMAD UR8, UR23, UR8, URZ ;  /* 0x00000008170872a4 */ /* 0x000fe2000f8e02ff */
[----:B------:R-:W-:Y:S01]  /*17b0*/  IMAD R19, R166, UR11, R19 ;  /* 0x0000000ba6137c24 */ /* 0x000fe2000f8e0213 */
[----:B------:R-:W-:Y:S01]  /*17c0*/  @!P1 IADD3 R3, P0, PT, R15, 0x10, RZ ;  /* 0x000000100f039810 */ /* 0x000fe20007f1e0ff */
[----:B-----5:R-:W-:Y:S01]  /*17d0*/  @!P4 IMAD R0, R17, R8, RZ ;  /* 0x000000081100c224 */ /* 0x020fe200078e02ff */
[----:B------:R-:W-:Y:S01]  /*17e0*/  UIMAD UR8, UR19, UR9, UR8 ;  /* 0x00000009130872a4 */ /* 0x000fe2000f8e0208 */
[----:B------:R-:W-:Y:S01]  /*17f0*/  IMAD.WIDE.U32 R20, R20, UR19, R18 ;  /* 0x0000001314147c25 */ /* 0x000fe2000f8e0012 */
[----:B------:R-:W-:-:S02]  /*1800*/  UIMAD UR4, UR25, UR24, URZ ;  /* 0x00000018190472a4 */ /* 0x000fc4000f8e02ff */
[----:B------:R-:W-:Y:S01]  /*1810*/  UIMAD.WIDE.U32 UR26, UR28, UR24, URZ ;  /* 0x000000181c1a72a5 */ /* 0x000fe2000f8e00ff */
[C---:B------:R-:W-:Y:S01]  /*1820*/  @!P4 IMAD R0, R15.reuse, R9, R0 ;  /* 0x000000090f00c224 */ /* 0x040fe200078e0200 */
[----:B------:R-:W-:Y:S01]  /*1830*/  LEA R220, P3, R20, UR12, 0x1 ;  /* 0x0000000c14dc7c11 */ /* 0x000fe2000f8608ff */
[----:B------:R-:W-:Y:S01]  /*1840*/  @!P4 IMAD.WIDE.U32 R8, R15, R8, R12 ;  /* 0x000000080f08c225 */ /* 0x000fe200078e000c */
[----:B------:R-:W-:Y:S02]  /*1850*/  UIMAD UR12, UR24, -0x40, UR21 ;  /* 0xffffffc0180c78a4 */ /* 0x000fe4000f8e0215 */
[----:B------:R-:W-:Y:S01]  /*1860*/  USHF.L.U64.HI UR32, UR6, 0x6, UR7 ;  /* 0x0000000606207899 */ /* 0x000fe20008010207 */
[----:B------:R-:W-:Y:S01]  /*1870*/  @!P4 IMAD.IADD R0, R9, 0x1, R0 ;  /* 0x000000010900c824 */ /* 0x000fe200078e0200 */
[C---:B------:R-:W-:Y:S01]  /*1880*/  @!P4 LEA R18, P2, R8.reuse, R6, 0x1 ;  /* 0x000000060812c211 */ /* 0x040fe200078408ff */
[----:B------:R-:W-:Y:S01]  /*1890*/  VIADD R218, R21, UR8 ;  /* 0x0000000815da7c36 */ /* 0x000fe20008000000 */
[----:B------:R-:W-:Y:S01]  /*18a0*/  LOP3.LUT R21, R165, 0x1f8, RZ, 0xc0, !PT ;  /* 0x000001f8a5157812 */ /* 0x000fe200078ec0ff */
[----:B------:R-:W-:Y:S01]  /*18b0*/  @!P1 IMAD.X R23, RZ, RZ, R17, P0 ;  /* 0x000000ffff179224 */ /* 0x000fe200000e0611 */
[----:B------:R-:W-:Y:S01]  /*18c0*/  @!P4 LEA.HI.X R19, R8, R7, R0, 0x1, P2 ;  /* 0x000000070813c211 */ /* 0x000fe200010f0c00 */
[----:B------:R-:W-:Y:S01]  /*18d0*/  @!P1 IMAD.MOV.U32 R22, RZ, RZ, R12 ;  /* 0x000000ffff169224 */ /* 0x000fe200078e000c */
[----:B------:R-:W2:Y:S01]  /*18e0*/  @!P1 LDC.64 R8, c[0x0][0x380] ;  /* 0x0000e000ff089b82 */ /* 0x000ea20000000a00 */
[-C--:B-1----:R-:W-:Y:S01]  /*18f0*/  @!P1 IMAD R0, R23, R4.reuse, RZ ;  /* 0x0000000417009224 */ /* 0x082fe200078e02ff */
[----:B------:R-:W-:Y:S01]  /*1900*/  LOP3.LUT R178, R21, 0x38, R176, 0x78, !PT ;  /* 0x0000003815b27812 */ /* 0x000fe200078e78b0 */
[----:B------:R-:W-:Y:S01]  /*1910*/  @!P1 IMAD.MOV.U32 R23, RZ, RZ, R13 ;  /* 0x000000ffff179224 */ /* 0x000fe200078e000d */
[----:B------:R-:W-:Y:S01]  /*1920*/  @!P5 IADD3 R14, P0, PT, R15, 0x20, RZ ;  /* 0x000000200f0ed810 */ /* 0x000fe20007f1e0ff */
[C---:B------:R-:W-:Y:S01]  /*1930*/  @!P1 IMAD R0, R3.reuse, R5, R0 ;  /* 0x0000000503009224 */ /* 0x040fe200078e0200 */
[----:B------:R-:W-:Y:S01]  /*1940*/  LOP3.LUT R5, R178, 0x1e00, R165, 0xf8, !PT ;  /* 0x00001e00b2057812 */ /* 0x000fe200078ef8a5 */
[----:B------:R-:W-:Y:S01]  /*1950*/  @!P1 IMAD.WIDE.U32 R22, R3, R4, R22 ;  /* 0x0000000403169225 */ /* 0x000fe200078e0016 */
[----:B------:R-:W1:Y:S01]  /*1960*/  @!P5 LDC.64 R6, c[0x0][0x3b0] ;  /* 0x0000ec00ff06db82 */ /* 0x000e620000000a00 */
[----:B------:R-:W-:Y:S01]  /*1970*/  LEA.HI.X R218, R20, UR13, R218, 0x1, P3 ;  /* 0x0000000d14da7c11 */ /* 0x000fe200098f0cda */
[----:B------:R-:W-:Y:S01]  /*1980*/  USHF.R.S32.HI UR13, URZ, 0x1f, UR24 ;  /* 0x0000001fff0d7899 */ /* 0x000fe20008011418 */
[----:B------:R-:W-:Y:S01]  /*1990*/  LEA R3, R5, UR31, 0x1 ;  /* 0x0000001f05037c11 */ /* 0x000fe2000f8e08ff */
[----:B------:R-:W-:Y:S01]  /*19a0*/  @!P5 IMAD.X R21, RZ, RZ, R17, P0 ;  /* 0x000000ffff15d224 */ /* 0x000fe200000e0611 */
[----:B------:R-:W-:Y:S01]  /*19b0*/  ISETP.GE.AND P3, PT, R11, UR12, PT ;  /* 0x0000000c0b007c0c */ /* 0x000fe2000bf66270 */
[----:B------:R-:W-:Y:S01]  /*19c0*/  @!P1 IMAD.IADD R0, R23, 0x1, R0 ;  /* 0x0000000117009824 */ /* 0x000fe200078e0200 */
[----:B------:R-:W-:Y:S01]  /*19d0*/  UIMAD UR4, UR13, UR28, UR4 ;  /* 0x0000001c0d0472a4 */ /* 0x000fe2000f8e0204 */
[----:B------:R-:W3:Y:S01]  /*19e0*/  @!P5 LDC.64 R4, c[0x0][0x380] ;  /* 0x0000e000ff04db82 */ /* 0x000ee20000000a00 */
[----:B------:R-:W-:Y:S01]  /*19f0*/  @!PT LDS RZ, [RZ] ;  /* 0x00000000fffff984 */ /* 0x000fe20000000800 */
[----:B------:R-:W-:Y:S01]  /*1a00*/  @!PT LDS RZ, [RZ] ;  /* 0x00000000fffff984 */ /* 0x000fe20000000800 */
[----:B------:R-:W-:Y:S01]  /*1a10*/  @!PT LDS RZ, [RZ] ;  /* 0x00000000fffff984 */ /* 0x000fe20000000800 */
[----:B------:R-:W-:Y:S01]  /*1a20*/  @!P4 LDGSTS.E.BYPASS.LTC128B.128 [R3], desc[UR16][R18.64] ;  /* 0x000000001203cfae */ /* 0x000fe2000b981a10 */
[----:B------:R-:W-:Y:S01]  /*1a30*/  ISETP.GE.AND P6, PT, R166, UR12, PT ;  /* 0x0000000ca6007c0c */ /* 0x000fe2000bfc6270 */
[----:B------:R-:W-:Y:S01]  /*1a40*/  UIADD3 UR4, UPT, UPT, UR27, UR4, URZ ;  /* 0x000000041b047290 */ /* 0x000fe2000fffe0ff */
[----:B------:R-:W-:Y:S01]  /*1a50*/  ISETP.GE.AND P2, PT, R10, UR12, PT ;  /* 0x0000000c0a007c0c */ /* 0x000fe2000bf46270 */
[----:B------:R-:W-:Y:S01]  /*1a60*/  @!P4 LDGSTS.E.BYPASS.LTC128B.128 [R3+0x2000], desc[UR16][R18.64+0x80] ;  /* 0x020000801203cfae */ /* 0x000fe2000b981a10 */
[----:B------:R-:W-:Y:S01]  /*1a70*/  IMAD.U32 R29, RZ, RZ, UR27 ;  /* 0x0000001bff1d7e24 */ /* 0x000fe2000f8e00ff */
[----:B------:R-:W-:Y:S01]  /*1a80*/  UISETP.GE.U32.AND UP2, UPT, UR21, 0x41, UPT ;  /* 0x000000411500788c */ /* 0x000fe2000bf46070 */
[----:B--2---:R-:W-:Y:S01]  /*1a90*/  @!P1 LEA R26, P0, R22, R8, 0x1 ;  /* 0x00000008161a9211 */ /* 0x004fe200078008ff */
[----:B------:R-:W-:Y:S01]  /*1aa0*/  VIADD R8, R166, 0x30 ;  /* 0x00000030a6087836 */ /* 0x000fe20000000000 */
[----:B------:R-:W-:Y:S01]  /*1ab0*/  @!P4 LDGSTS.E.BYPASS.LTC128B.128 [R3+0x4000], desc[UR16][R18.64+0x100] ;  /* 0x040001001203cfae */ /* 0x000fe2000b981a10 */
[----:B------:R-:W-:Y:S01]  /*1ac0*/  VOTEU.ALL UP0, P3 ;  /* 0x0000000000ff7886 */ /* 0x000fe20001800000 */
[----:B------:R-:W-:Y:S01]  /*1ad0*/  @!P1 LEA.HI.X R27, R22, R9, R0, 0x1, P0 ;  /* 0x00000009161b9211 */ /* 0x000fe200000f0c00 */
[----:B------:R-:W-:Y:S01]  /*1ae0*/  IMAD.U32 R9, RZ, RZ, UR4 ;  /* 0x00000004ff097e24 */ /* 0x000fe2000f8e00ff */
[----:B------:R2:W-:Y:S01]  /*1af0*/  @!P4 LDGSTS.E.BYPASS.LTC128B.128 [R3+0x6000], desc[UR16][R18.64+0x180] ;  /* 0x060001801203cfae */ /* 0x0005e2000b981a10 */
[----:B------:R-:W-:Y:S01]  /*1b00*/  ISETP.GE.AND P4, PT, R8, UR14, PT ;  /* 0x0000000e08007c0c */ /* 0x000fe2000bf86270 */
[----:B-1----:R-:W-:Y:S01]  /*1b10*/  @!P5 IMAD R21, R21, R6, RZ ;  /* 0x000000061515d224 */ /* 0x002fe200078e02ff */
[----:B------:R-:W-:Y:S01]  /*1b20*/  @!UP0 UIADD3 UR8, UP1, UPT, UR30, UR26, URZ ;  /* 0x0000001a1e088290 */ /* 0x000fe2000ff3e0ff */
[----:B------:R-:W-:Y:S01]  /*1b30*/  @!P1 LDGSTS.E.BYPASS.LTC128B.128 [R3+0x800], desc[UR16][R26.64] ;  /* 0x008000001a039fae */ /* 0x000fe2000b981a10 */
[----:B------:R-:W-:-:S02]  /*1b40*/  IMAD.U32 R28, RZ, RZ, UR26 ;  /* 0x0000001aff1c7e24 */ /* 0x000fc4000f8e00ff */
[----:B------:R-:W-:Y:S01]  /*1b50*/  @!P5 IMAD R7, R14, R7, R21 ;  /* 0x000000070e07d224 */ /* 0x000fe200078e0215 */
[----:B------:R-:W-:Y:S01]  /*1b60*/  @!UP0 UIADD3.X UR5, UPT, UPT, UR29, UR4, URZ, UP1, !UPT ;  /* 0x000000041d058290 */ /* 0x000fe20008ffe4ff */
[----:B------:R-:W-:Y:S01]  /*1b70*/  @!P1 LDGSTS.E.BYPASS.LTC128B.128 [R3+0x2800], desc[UR16][R26.64+0x80] ;  /* 0x028000801a039fae */ /* 0x000fe2000b981a10 */
[----:B------:R-:W-:Y:S01]  /*1b80*/  VOTEU.ALL UP0, P2 ;  /* 0x0000000000ff7886 */ /* 0x000fe20001000000 */
[----:B------:R-:W-:Y:S02]  /*1b90*/  IMAD.U32 R29, RZ, RZ, UR4 ;  /* 0x00000004ff1d7e24 */ /* 0x000fe4000f8e00ff */
[----:B------:R-:W-:Y:S01]  /*1ba0*/  @!P1 LDGSTS.E.BYPASS.LTC128B.128 [R3+0x4800], desc[UR16][R26.64+0x100] ;  /* 0x048001001a039fae */ /* 0x000fe2000b981a10 */
[----:B------:R-:W-:Y:S02]  /*1bb0*/  IMAD R167, R166, UR7, RZ ;  /* 0x00000007a6a77c24 */ /* 0x000fe4000f8e02ff */
[----:B------:R-:W-:Y:S01]  /*1bc0*/  IMAD.SHL.U32 R84, R176, 0x40, RZ ;  /* 0x00000040b0547824 */ /* 0x000fe200078e00ff */
[----:B------:R1:W-:Y:S01]  /*1bd0*/  @!P1 LDGSTS.E.BYPASS.LTC128B.128 [R3+0x6800], desc[UR16][R26.64+0x180] ;  /* 0x068001801a039fae */ /* 0x0003e2000b981a10 */
[----:B------:R-:W-:-:S02]  /*1be0*/  IMAD.MOV.U32 R80, RZ, RZ, 0x20 ;  /* 0x00000020ff507424 */ /* 0x000fc400078e00ff */
[----:B------:R-:W-:Y:S01]  /*1bf0*/  IMAD.MOV.U32 R82, RZ, RZ, 0x40 ;  /* 0x00000040ff527424 */ /* 0x000fe200078e00ff */
[----:B------:R-:W-:Y:S01]  /*1c00*/  LOP3.LUT R90, R84, 0x400, RZ, 0xc0, !PT ;  /* 0x00000400545a7812 */ /* 0x000fe200078ec0ff */
[----:B--2---:R-:W-:Y:S02]  /*1c10*/  @!P5 IMAD.MOV.U32 R18, RZ, RZ, R12 ;  /* 0x000000ffff12d224 */ /* 0x004fe400078e000c */
[----:B------:R-:W-:Y:S02]  /*1c20*/  @!P5 IMAD.MOV.U32 R19, RZ, RZ, R13 ;  /* 0x000000ffff13d224 */ /* 0x000fe400078e000d */
[----:B------:R-:W-:-:S04]  /*1c30*/  @!P5 IMAD.WIDE.U32 R18, R14, R6, R18 ;  /* 0x000000060e12d225 */ /* 0x000fc800078e0012 */
[----:B------:R-:W-:Y:S01]  /*1c40*/  @!P5 IMAD.IADD R0, R19, 0x1, R7 ;  /* 0x000000011300d824 */ /* 0x000fe200078e0207 */
[C---:B---3--:R-:W-:Y:S01]  /*1c50*/  @!P5 LEA R24, P0, R18.reuse, R4, 0x1 ;  /* 0x000000041218d211 */ /* 0x048fe200078008ff */
[----:B------:R-:W-:Y:S01]  /*1c60*/  IMAD.U32 R7, RZ, RZ, UR8 ;  /* 0x00000008ff077e24 */ /* 0x000fe2000f8e00ff */
[----:B------:R-:W-:Y:S01]  /*1c70*/  UIMAD.WIDE.U32 UR8, UR10, 0x20, URZ ;  /* 0x000000200a0878a5 */ /* 0x000fe2000f8e00ff */
[----:B------:R-:W-:Y:S01]  /*1c80*/  IMAD.U32 R4, RZ, RZ, UR26 ;  /* 0x0000001aff047e24 */ /* 0x000fe2000f8e00ff */
[----:B------:R-:W-:Y:S01]  /*1c90*/  @!P5 LEA.HI.X R25, R18, R5, R0, 0x1, P0 ;  /* 0x000000051219d211 */ /* 0x000fe200000f0c00 */
[----:B------:R-:W-:Y:S01]  /*1ca0*/  IMAD.U32 R5, RZ, RZ, UR27 ;  /* 0x0000001bff057e24 */ /* 0x000fe2000f8e00ff */
[----:B------:R-:W-:Y:S01]  /*1cb0*/  @!P4 IADD3 R14, P0, PT, R15, 0x30, RZ ;  /* 0x000000300f0ec810 */ /* 0x000fe20007f1e0ff */
[----:B------:R-:W-:Y:S01]  /*1cc0*/  IMAD.U32 R5, RZ, RZ, UR5 ;  /* 0x00000005ff057e24 */ /* 0x000fe2000f8e00ff */
[CC--:B------:R-:W-:Y:S01]  /*1cd0*/  @!P6 LEA R22, P1, R4.reuse, R220.reuse, 0x1 ;  /* 0x000000dc0416e211 */ /* 0x0c0fe200078208ff */
[----:B------:R-:W-:Y:S01]  /*1ce0*/  USHF.L.U32 UR5, UR11, 0x5, URZ ;  /* 0x000000050b057899 */ /* 0x000fe200080006ff */
[----:B------:R-:W-:Y:S01]  /*1cf0*/  @!P5 LDGSTS.E.BYPASS.LTC128B.128 [R3+0x1000], desc[UR16][R24.64] ;  /* 0x010000001803dfae */ /* 0x000fe2000b981a10 */
[----:B------:R-:W-:Y:S01]  /*1d00*/  @!P4 IMAD.X R17, RZ, RZ, R17, P0 ;  /* 0x000000ffff11c224 */ /* 0x000fe200000e0611 */
[C---:B------:R-:W-:Y:S01]  /*1d10*/  @!P3 LEA R20, P0, R7.reuse, R220, 0x1 ;  /* 0x000000dc0714b211 */ /* 0x040fe200078008ff */
[----:B------:R-:W-:Y:S01]  /*1d20*/  @!UP0 UIADD3 UR8, UP1, UPT, UR26, UR8, URZ ;  /* 0x000000081a088290 */ /* 0x000fe2000ff3e0ff */
[-C--:B------:R-:W-:Y:S01]  /*1d30*/  @!P6 LEA.HI.X R23, R4, R218.reuse, R9, 0x1, P1 ;  /* 0x000000da0417e211 */ /* 0x080fe200008f0c09 */
[----:B------:R-:W-:Y:S01]  /*1d40*/  @!P5 LDGSTS.E.BYPASS.LTC128B.128 [R3+0x3000], desc[UR16][R24.64+0x80] ;  /* 0x030000801803dfae */ /* 0x000fe2000b981a10 */
[----:B------:R-:W-:Y:S01]  /*1d50*/  @!P3 LEA.HI.X R21, R7, R218, R5, 0x1, P0 ;  /* 0x000000da0715b211 */ /* 0x000fe200000f0c05 */
[----:B------:R-:W-:Y:S01]  /*1d60*/  @!UP0 UIADD3.X UR9, UPT, UPT, UR4, UR9, UR5, UP1, !UPT ;  /* 0x0000000904098290 */ /* 0x000fe20008ffe405 */
[----:B------:R-:W2:Y:S01]  /*1d70*/  @!P4 LDC.64 R6, c[0x0][0x3b0] ;  /* 0x0000ec00ff06cb82 */ /* 0x000ea20000000a00 */
[----:B-1----:R-:W-:Y:S01]  /*1d80*/  IADD3 R26, P0, PT, R2, UR22, RZ ;  /* 0x00000016021a7c10 */ /* 0x002fe2000ff1e0ff */
[----:B------:R-:W-:Y:S01]  /*1d90*/  IMAD.U32 R15, RZ, RZ, UR8 ;  /* 0x00000008ff0f7e24 */ /* 0x000fe2000f8e00ff */
[----:B------:R-:W-:Y:S01]  /*1da0*/  ISETP.GE.AND P1, PT, R8, UR12, PT ;  /* 0x0000000c08007c0c */ /* 0x000fe2000bf26270 */
[----:B------:R-:W-:Y:S01]  /*1db0*/  @!P5 LDGSTS.E.BYPASS.LTC128B.128 [R3+0x5000], desc[UR16][R24.64+0x100] ;  /* 0x050001001803dfae */ /* 0x000fe2000b981a10 */
[----:B------:R-:W-:Y:S01]  /*1dc0*/  IMAD.U32 R9, RZ, RZ, UR9 ;  /* 0x00000009ff097e24 */ /* 0x000fe2000f8e00ff */
[----:B------:R-:W1:Y:S01]  /*1dd0*/  LDCU.64 UR4, c[0x0][0x3d8] ;  /* 0x00007b00ff0477ac */ /* 0x000e620008000a00 */
[----:B------:R-:W-:Y:S01]  /*1de0*/  IMAD.X R27, RZ, RZ, UR20, P0 ;  /* 0x00000014ff1b7e24 */ /* 0x000fe200080e06ff */
[----:B------:R-:W3:Y:S01]  /*1df0*/  @!P4 LDC.64 R4, c[0x0][0x380] ;  /* 0x0000e000ff04cb82 */ /* 0x000ee20000000a00 */
[C---:B------:R-:W-:Y:S01]  /*1e00*/  @!P2 LEA R18, P0, R15.reuse, R220, 0x1 ;  /* 0x000000dc0f12a211 */ /* 0x040fe200078008ff */
[----:B------:R-:W-:Y:S01]  /*1e10*/  @!P5 LDGSTS.E.BYPASS.LTC128B.128 [R3+0x7000], desc[UR16][R24.64+0x180] ;  /* 0x070001801803dfae */ /* 0x000fe2000b981a10 */
[----:B------:R-:W-:Y:S01]  /*1e20*/  IMAD.U32 R0, RZ, RZ, UR10 ;  /* 0x0000000aff007e24 */ /* 0x000fe2000f8e00ff */
[----:B------:R-:W4:Y:S01]  /*1e30*/  LDCU.64 UR8, c[0x0][0x390] ;  /* 0x00007200ff0877ac */ /* 0x000f220008000a00 */
[----:B------:R-:W-:Y:S01]  /*1e40*/  @!P2 LEA.HI.X R19, R15, R218, R9, 0x1, P0 ;  /* 0x000000da0f13a211 */ /* 0x000fe200000f0c09 */
[----:B------:R-:W-:Y:S01]  /*1e50*/  IMAD.WIDE.U32 R26, R166, UR6, R26 ;  /* 0x00000006a61a7c25 */ /* 0x000fe2000f8e001a */
[----:B------:R-:W-:-:S03]  /*1e60*/  USHF.L.U32 UR27, UR6, 0x6, URZ ;  /* 0x00000006061b7899 */ /* 0x000fc600080006ff */
[----:B------:R-:W-:-:S04]  /*1e70*/  @!P1 IMAD.WIDE.U32 R28, R0, 0x30, R28 ;  /* 0x00000030001c9825 */ /* 0x000fc800078e001c */
[----:B------:R-:W-:Y:S02]  /*1e80*/  IMAD.U32 R0, RZ, RZ, UR11 ;  /* 0x0000000bff007e24 */ /* 0x000fe4000f8e00ff */
[-C--:B--2---:R-:W-:Y:S01]  /*1e90*/  @!P4 IMAD R17, R17, R6.reuse, RZ ;  /* 0x000000061111c224 */ /* 0x084fe200078e02ff */
[----:B-1----:R-:W-:Y:S01]  /*1ea0*/  UIMAD UR26, UR23, UR4, URZ ;  /* 0x00000004171a72a4 */ /* 0x002fe2000f8e02ff */
[----:B------:R-:W-:Y:S02]  /*1eb0*/  @!P1 IMAD R9, R0, 0x30, RZ ;  /* 0x0000003000099824 */ /* 0x000fe400078e02ff */
[C---:B------:R-:W-:Y:S01]  /*1ec0*/  @!P4 IMAD R7, R14.reuse, R7, R17 ;  /* 0x000000070e07c224 */ /* 0x040fe200078e0211 */
[----:B------:R-:W-:Y:S01]  /*1ed0*/  UIMAD UR26, UR19, UR5, UR26 ;  /* 0x00000005131a72a4 */ /* 0x000fe2000f8e021a */
[----:B------:R-:W-:Y:S01]  /*1ee0*/  @!P4 IMAD.WIDE.U32 R14, R14, R6, R12 ;  /* 0x000000060e0ec225 */ /* 0x000fe200078e000c */
[----:B------:R-:W-:-:S03]  /*1ef0*/  @!P1 LEA R12, P0, R28, R220, 0x1 ;  /* 0x000000dc1c0c9211 */ /* 0x000fc600078008ff */
[----:B------:R-:W-:Y:S01]  /*1f00*/  @!P4 IMAD.IADD R6, R15, 0x1, R7 ;  /* 0x000000010f06c824 */ /* 0x000fe200078e0207 */
[C---:B---3--:R-:W-:Y:S01]  /*1f10*/  @!P4 LEA R16, P5, R14.reuse, R4, 0x1 ;  /* 0x000000040e10c211 */ /* 0x048fe200078a08ff */
[----:B------:R-:W-:Y:S02]  /*1f20*/  @!P1 IMAD.IADD R9, R29, 0x1, R9 ;  /* 0x000000011d099824 */ /* 0x000fe400078e0209 */
[----:B------:R-:W-:Y:S01]  /*1f30*/  IMAD.IADD R27, R27, 0x1, R167 ;  /* 0x000000011b1b7824 */ /* 0x000fe200078e02a7 */
[----:B------:R-:W-:Y:S01]  /*1f40*/  @!P4 LEA.HI.X R17, R14, R5, R6, 0x1, P5 ;  /* 0x000000050e11c211 */ /* 0x000fe200028f0c06 */
[----:B------:R-:W-:Y:S01]  /*1f50*/  IMAD.U32 R0, RZ, RZ, UR4 ;  /* 0x00000004ff007e24 */ /* 0x000fe2000f8e00ff */
[----:B------:R-:W-:Y:S02]  /*1f60*/  @!P1 LEA.HI.X R13, R28, R218, R9, 0x1, P0 ;  /* 0x000000da1c0d9211 */ /* 0x000fe400000f0c09 */
[----:B------:R-:W-:Y:S01]  /*1f70*/  ISETP.GE.AND P5, PT, R11, UR12, PT ;  /* 0x0000000c0b007c0c */ /* 0x000fe2000bfa6270 */
[----:B------:R-:W-:Y:S01]  /*1f80*/  @!P4 LDGSTS.E.BYPASS.LTC128B.128 [R3+0x1800], desc[UR16][R16.64] ;  /* 0x018000001003cfae */ /* 0x000fe2000b981a10 */
[----:B------:R-:W-:Y:S01]  /*1f90*/  IMAD.WIDE.U32 R26, R0, UR19, R26 ;  /* 0x00000013001a7c25 */ /* 0x000fe2000f8e001a */
[----:B------:R-:W-:-:S02]  /*1fa0*/  LOP3.LUT R9, R84, 0x200, RZ, 0xc0, !PT ;  /* 0x0000020054097812 */ /* 0x000fc400078ec0ff */
[----:B------:R-:W-:Y:S01]  /*1fb0*/  @!P4 LDGSTS.E.BYPASS.LTC128B.128 [R3+0x3800], desc[UR16][R16.64+0x80] ;  /* 0x038000801003cfae */ /* 0x000fe2000b981a10 */
[----:B------:R-:W-:Y:S01]  /*1fc0*/  VIADD R4, R27, UR26 ;  /* 0x0000001a1b047c36 */ /* 0x000fe20008000000 */
[----:B------:R-:W-:Y:S01]  /*1fd0*/  UIMAD UR26, UR32, UR24, URZ ;  /* 0x00000018201a72a4 */ /* 0x000fe2000f8e02ff */
[----:B----4-:R-:W-:Y:S01]  /*1fe0*/  LEA R5, P0, R26, UR8, 0x1 ;  /* 0x000000081a057c11 */ /* 0x010fe2000f8008ff */
[----:B------:R-:W-:Y:S01]  /*1ff0*/  @!P4 LDGSTS.E.BYPASS.LTC128B.128 [R3+0x5800], desc[UR16][R16.64+0x100] ;  /* 0x058001001003cfae */ /* 0x000fe2000b981a10 */
[----:B------:R-:W-:Y:S01]  /*2000*/  UIMAD.WIDE.U32 UR32, UR27, UR24, URZ ;  /* 0x000000181b2072a5 */ /* 0x000fe2000f8e00ff */
[----:B------:R-:W-:Y:S01]  /*2010*/  IMAD.U32 R11, RZ, RZ, UR7 ;  /* 0x00000007ff0b7e24 */ /* 0x000fe2000f8e00ff */
[----:B------:R-:W-:Y:S01]  /*2020*/  UIMAD UR13, UR13, UR27, UR26 ;  /* 0x0000001b0d0d72a4 */ /* 0x000fe2000f8e021a */
[----:B------:R1:W-:Y:S01]  /*2030*/  @!P4 LDGSTS.E.BYPASS.LTC128B.128 [R3+0x7800], desc[UR16][R16.64+0x180] ;  /* 0x078001801003cfae */ /* 0x0003e2000b981a10 */
[----:B------:R-:W-:Y:S01]  /*2040*/  ISETP.GE.AND P4, PT, R10, UR12, PT ;  /* 0x0000000c0a007c0c */ /* 0x000fe2000bf86270 */
[----:B------:R-:W-:Y:S01]  /*2050*/  IMAD.U32 R10, RZ, RZ, UR6 ;  /* 0x00000006ff0a7e24 */ /* 0x000fe2000f8e00ff */
[----:B------:R-:W-:Y:S01]  /*2060*/  UIADD3 UR13, UPT, UPT, UR33, UR13, URZ ;  /* 0x0000000d210d7290 */ /* 0x000fe2000fffe0ff */
[----:B------:R-:W-:Y:S01]  /*2070*/  @!P6 LDGSTS.E.BYPASS.LTC128B.128 [R3+0x8000], desc[UR16][R22.64] ;  /* 0x080000001603efae */ /* 0x000fe2000b981a10 */
[----:B------:R-:W-:Y:S01]  /*2080*/  IMAD.U32 R6, RZ, RZ, UR32 ;  /* 0x00000020ff067e24 */ /* 0x000fe2000f8e00ff */
[----:B------:R-:W-:Y:S01]  /*2090*/  LEA.HI.X R4, R26, UR9, R4, 0x1, P0 ;  /* 0x000000091a047c11 */ /* 0x000fe200080f0c04 */
[----:B------:R-:W-:Y:S01]  /*20a0*/  IMAD.U32 R7, RZ, RZ, UR33 ;  /* 0x00000021ff077e24 */ /* 0x000fe2000f8e00ff */
[----:B------:R-:W-:Y:S01]  /*20b0*/  @!P6 LDGSTS.E.BYPASS.LTC128B.128 [R3+0xa000], desc[UR16][R22.64+0x80] ;  /* 0x0a0000801603efae */ /* 0x000fe2000b981a10 */
[----:B------:R-:W-:Y:S01]  /*20c0*/  IMAD.U32 R7, RZ, RZ, UR13 ;  /* 0x0000000dff077e24 */ /* 0x000fe2000f8e00ff */
[C---:B------:R-:W-:Y:S01]  /*20d0*/  @!P6 LEA R14, P0, R6.reuse, R5, 0x1 ;  /* 0x00000005060ee211 */ /* 0x040fe200078008ff */
[----:B------:R-:W-:Y:S01]  /*20e0*/  UIMAD.WIDE.U32 UR26, UR6, 0x20, URZ ;  /* 0x00000020061a78a5 */ /* 0x000fe2000f8e00ff */
[----:B------:R-:W-:Y:S02]  /*20f0*/  @!P6 LDGSTS.E.BYPASS.LTC128B.128 [R3+0xc000], desc[UR16][R22.64+0x100] ;  /* 0x0c0001001603efae */ /* 0x000fe4000b981a10 */
[----:B------:R-:W-:Y:S01]  /*2100*/  @!P6 LEA.HI.X R15, R6, R4, R7, 0x1, P0 ;  /* 0x00000004060fe211 */ /* 0x000fe200000f0c07 */
[----:B------:R-:W-:Y:S01]  /*2110*/  IMAD.U32 R7, RZ, RZ, UR7 ;  /* 0x00000007ff077e24 */ /* 0x000fe2000f8e00ff */
[----:B------:R2:W-:Y:S01]  /*2120*/  @!P6 LDGSTS.E.BYPASS.LTC128B.128 [R3+0xe000], desc[UR16][R22.64+0x180] ;  /* 0x0e0001801603efae */ /* 0x0005e2000b981a10 */
[----:B------:R-:W-:Y:S01]  /*2130*/  MOV R6, UR6 ;  /* 0x0000000600067c02 */ /* 0x000fe20008000f00 */
[----:B------:R-:W-:-:S02]  /*2140*/  VOTEU.ALL UP0, P4 ;  /* 0x0000000000ff7886 */ /* 0x000fc40002000000 */
[----:B------:R-:W-:Y:S01]  /*2150*/  @!P3 LDGSTS.E.BYPASS.LTC128B.128 [R3+0x8800], desc[UR16][R20.64] ;  /* 0x088000001403bfae */ /* 0x000fe2000b981a10 */
[----:B------:R-:W-:-:S03]  /*2160*/  @!P5 LEA R6, P0, R6, UR32, 0x4 ;  /* 0x000000200606dc11 */ /* 0x000fc6000f8020ff */
[----:B------:R-:W-:Y:S01]  /*2170*/  @!P3 LDGSTS.E.BYPASS.LTC128B.128 [R3+0xa800], desc[UR16][R20.64+0x80] ;  /* 0x0a8000801403bfae */ /* 0x000fe2000b981a10 */
[----:B------:R-:W-:Y:S02]  /*2180*/  @!P5 LEA.HI.X R7, R10, UR13, R7, 0x4, P0 ;  /* 0x0000000d0a07dc11 */ /* 0x000fe400080f2407 */
[----:B------:R-:W-:Y:S01]  /*2190*/  SHF.R.U32.HI R10, RZ, 0x1, R176 ;  /* 0x00000001ff0a7819 */ /* 0x000fe200000116b0 */
[----:B------:R-:W-:Y:S01]  /*21a0*/  @!P3 LDGSTS.E.BYPASS.LTC128B.128 [R3+0xc800], desc[UR16][R20.64+0x100] ;  /* 0x0c8001001403bfae */ /* 0x000fe2000b981a10 */
[----:B-1----:R-:W-:-:S03]  /*21b0*/  IMAD.U32 R16, RZ, RZ, UR6 ;  /* 0x00000006ff107e24 */ /* 0x002fc6000f8e00ff */
[----:B------:R1:W-:Y:S01]  /*21c0*/  @!P3 LDGSTS.E.BYPASS.LTC128B.128 [R3+0xe800], desc[UR16][R20.64+0x180] ;  /* 0x0e8001801403bfae */ /* 0x0003e2000b981a10 */
[----:B------:R-:W-:Y:S01]  /*21d0*/  ISETP.GE.AND P3, PT, R8, UR12, PT ;  /* 0x0000000c08007c0c */ /* 0x000fe2000bf66270 */
[----:B------:R-:W-:Y:S01]  /*21e0*/  IMAD.SHL.U32 R8, R176, 0x20, RZ ;  /* 0x00000020b0087824 */ /* 0x000fe200078e00ff */
[----:B------:R-:W-:Y:S01]  /*21f0*/  USHF.L.U32 UR12, UR7, 0x5, URZ ;  /* 0x00000005070c7899 */ /* 0x000fe200080006ff */
[----:B------:R-:W-:Y:S03]  /*2200*/  @!P2 LDGSTS.E.BYPASS.LTC128B.128 [R3+0x9000], desc[UR16][R18.64] ;  /* 0x090000001203afae */ /* 0x000fe6000b981a10 */
[----:B------:R-:W-:Y:S01]  /*2210*/  LOP3.LUT R8, R9, 0x7c00, R8, 0xf8, !PT ;  /* 0x00007c0009087812 */ /* 0x000fe200078ef808 */
[----:B------:R-:W-:Y:S01]  /*2220*/  @!P2 LDGSTS.E.BYPASS.LTC128B.128 [R3+0xb000], desc[UR16][R18.64+0x80] ;  /* 0x0b0000801203afae */ /* 0x000fe2000b981a10 */
[----:B------:R-:W-:Y:S01]  /*2230*/  UIADD3 UR12, UPT, UPT, UR27, UR12, URZ ;  /* 0x0000000c1b0c7290 */ /* 0x000fe2000fffe0ff */
[----:B--2---:R-:W-:-:S02]  /*2240*/  IMAD.U32 R22, RZ, RZ, UR32 ;  /* 0x00000020ff167e24 */ /* 0x004fc4000f8e00ff */
[----:B------:R-:W-:Y:S01]  /*2250*/  @!P2 LDGSTS.E.BYPASS.LTC128B.128 [R3+0xd000], desc[UR16][R18.64+0x100] ;  /* 0x0d0001001203afae */ /* 0x000fe2000b981a10 */
[----:B------:R-:W-:Y:S01]  /*2260*/  @!UP0 UIADD3 UR32, UP1, UPT, UR32, UR26, URZ ;  /* 0x0000001a20208290 */ /* 0x000fe2000ff3e0ff */
[----:B------:R-:W-:Y:S02]  /*2270*/  IMAD.U32 R23, RZ, RZ, UR33 ;  /* 0x00000021ff177e24 */ /* 0x000fe4000f8e00ff */
[----:B------:R2:W-:Y:S01]  /*2280*/  @!P2 LDGSTS.E.BYPASS.LTC128B.128 [R3+0xf000], desc[UR16][R18.64+0x180] ;  /* 0x0f0001801203afae */ /* 0x0005e2000b981a10 */
[----:B------:R-:W-:Y:S01]  /*2290*/  IMAD.U32 R23, RZ, RZ, UR13 ;  /* 0x0000000dff177e24 */ /* 0x000fe2000f8e00ff */
[----:B------:R-:W-:Y:S01]  /*22a0*/  @!UP0 UIADD3.X UR13, UPT, UPT, UR12, UR13, URZ, UP1, !UPT ;  /* 0x0000000d0c0d8290 */ /* 0x000fe20008ffe4ff */
[----:B------:R-:W-:Y:S01]  /*22b0*/  @!P3 IMAD R11, R11, 0x30, RZ ;  /* 0x000000300b0bb824 */ /* 0x000fe200078e02ff */
[----:B------:R-:W-:Y:S01]  /*22c0*/  @!P1 LDGSTS.E.BYPASS.LTC128B.128 [R3+0x9800], desc[UR16][R12.64] ;  /* 0x098000000c039fae */ /* 0x000fe2000b981a10 */
[----:B------:R-:W-:-:S03]  /*22d0*/  @!P3 IMAD.WIDE.U32 R16, R16, 0x30, R22 ;  /* 0x000000301010b825 */ /* 0x000fc600078e0016 */
[----:B------:R-:W-:Y:S01]  /*22e0*/  @!P1 LDGSTS.E.BYPASS.LTC128B.128 [R3+0xb800], desc[UR16][R12.64+0x80] ;  /* 0x0b8000800c039fae */ /* 0x000fe2000b981a10 */
[----:B------:R-:W-:Y:S01]  /*22f0*/  @!P3 IMAD.IADD R11, R17, 0x1, R11 ;  /* 0x00000001110bb824 */ /* 0x000fe200078e020b */
[----:B-1----:R-:W-:Y:S02]  /*2300*/  LOP3.LUT R20, R84, 0x1c0, RZ, 0xc0, !PT ;  /* 0x000001c054147812 */ /* 0x002fe400078ec0ff */
[----:B------:R-:W-:Y:S02]  /*2310*/  @!P1 LDGSTS.E.BYPASS.LTC128B.128 [R3+0xd800], desc[UR16][R12.64+0x100] ;  /* 0x0d8001000c039fae */ /* 0x000fe4000b981a10 */
[----:B------:R-:W-:Y:S02]  /*2320*/  LOP3.LUT R9, R20, 0x38, R165, 0xf8, !PT ;  /* 0x0000003814097812 */ /* 0x000fe400078ef8a5 */
[----:B------:R1:W-:Y:S02]  /*2330*/  @!P1 LDGSTS.E.BYPASS.LTC128B.128 [R3+0xf800], desc[UR16][R12.64+0x180] ;  /* 0x0f8001800c039fae */ /* 0x0003e4000b981a10 */
[----:B------:R-:W-:-:S02]  /*2340*/  LOP3.LUT R81, R9, 0x8, R10, 0x78, !PT ;  /* 0x0000000809517812 */ /* 0x000fc400078e780a */
[----:B------:R-:W0:Y:S01]  /*2350*/  LDGDEPBAR ;  /* 0x00000000000079af */ /* 0x000e220000000000 */
[----:B------:R-:W-:Y:S02]  /*2360*/  IMAD.U32 R10, RZ, RZ, UR32 ;  /* 0x00000020ff0a7e24 */ /* 0x000fe4000f8e00ff */
[----:B------:R-:W-:-:S03]  /*2370*/  IMAD.IADD R8, R81, 0x1, R8 ;  /* 0x0000000151087824 */ /* 0x000fc600078e0208 */
[-C--:B------:R-:W-:Y:S02]  /*2380*/  @!P4 LEA R20, P1, R10, R5.reuse, 0x1 ;  /* 0x000000050a14c211 */ /* 0x080fe400078208ff */
[----:B--2---:R-:W-:Y:S02]  /*2390*/  @!P5 LEA R18, P2, R6, R5, 0x1 ;  /* 0x000000050612d211 */ /* 0x004fe400078408ff */
[----:B------:R-:W-:Y:S02]  /*23a0*/  LEA R91, R8, UR31, 0x1 ;  /* 0x0000001f085b7c11 */ /* 0x000fe4000f8e08ff */
[----:B------:R-:W-:Y:S02]  /*23b0*/  @!P5 LEA.HI.X R19, R6, R4, R7, 0x1, P2 ;  /* 0x000000040613d211 */ /* 0x000fe400010f0c07 */
[----:B-1----:R-:W-:Y:S01]  /*23c0*/  LOP3.LUT R13, R9, 0x8, R176, 0x78, !PT ;  /* 0x00000008090d7812 */ /* 0x002fe200078e78b0 */
[----:B------:R-:W-:-:S04]  /*23d0*/  DEPBAR.LE SB0, 0x0 ;  /* 0x000080000000791a */ /* 0x000fc80000000000 */
[----:B------:R-:W-:Y:S01]  /*23e0*/  BAR.SYNC.DEFER_BLOCKING 0x0 ;  /* 0x0000000000007b1d */ /* 0x000fe20000010000 */
[----:B------:R-:W-:Y:S01]  /*23f0*/  IMAD.U32 R9, RZ, RZ, UR13 ;  /* 0x0000000dff097e24 */ /* 0x000fe2000f8e00ff */
[----:B------:R-:W-:Y:S01]  /*2400*/  @!P3 LEA R12, P0, R16, R5, 0x1 ;  /* 0x00000005100cb211 */ /* 0x000fe200078008ff */
[----:B------:R-:W-:-:S03]  /*2410*/  IMAD R90, R13, 0x2, R90 ;  /* 0x000000020d5a7824 */ /* 0x000fc600078e025a */
[-C--:B------:R-:W-:Y:S01]  /*2420*/  @!P4 LEA.HI.X R21, R10, R4.reuse, R9, 0x1, P1 ;  /* 0x000000040a15c211 */ /* 0x080fe200008f0c09 */
[----:B------:R-:W-:Y:S01]  /*2430*/  VIADD R85, R90, UR31 ;  /* 0x0000001f5a557c36 */ /* 0x000fe20008000000 */
[----:B------:R-:W-:Y:S02]  /*2440*/  @!P3 LEA.HI.X R13, R16, R4, R11, 0x1, P0 ;  /* 0x00000004100db211 */ /* 0x000fe400000f0c0b */
[----:B------:R-:W-:-:S04]  /*2450*/  LOP3.LUT P0, RZ, R176, 0x2, RZ, 0xc0, !PT ;  /* 0x00000002b0ff7812 */ /* 0x000fc8000780c0ff */
[----:B------:R-:W-:-:S05]  /*2460*/  SEL R80, R80, 0xffffffe0, !P0 ;  /* 0xffffffe050507807 */ /* 0x000fca0004000000 */
[--C-:B------:R-:W-:Y:S02]  /*2470*/  IMAD.IADD R88, R91, 0x1, R80.reuse ;  /* 0x000000015b587824 */ /* 0x100fe400078e0250 */
[----:B------:R-:W-:Y:S01]  /*2480*/  IMAD.IADD R86, R85, 0x1, R80 ;  /* 0x0000000155567824 */ /* 0x000fe200078e0250 */
[----:B------:R-:W-:Y:S01]  /*2490*/  @!PT LDS RZ, [RZ] ;  /* 0x00000000fffff984 */ /* 0x000fe20000000800 */
[----:B------:R-:W-:Y:S01]  /*24a0*/  @!PT LDS RZ, [RZ] ;  /* 0x00000000fffff984 */ /* 0x000fe20000000800 */
[----:B------:R-:W-:Y:S01]  /*24b0*/  @!PT LDS RZ, [RZ] ;  /* 0x00000000fffff984 */ /* 0x000fe20000000800 */
[----:B------:R-:W-:Y:S04]  /*24c0*/  @!P6 LDGSTS.E.BYPASS.LTC128B.128 [R3+0x10000], desc[UR16][R14.64] ;  /* 0x100000000e03efae */ /* 0x000fe8000b981a10 */
[----:B------:R-:W-:Y:S04]  /*24d0*/  @!P6 LDGSTS.E.BYPASS.LTC128B.128 [R3+0x12000], desc[UR16][R14.64+0x80] ;  /* 0x120000800e03efae */ /* 0x000fe8000b981a10 */
[----:B------:R-:W-:Y:S04]  /*24e0*/  @!P6 LDGSTS.E.BYPASS.LTC128B.128 [R3+0x14000], desc[UR16][R14.64+0x100] ;  /* 0x140001000e03efae */ /* 0x000fe8000b981a10 */
[----:B------:R-:W-:Y:S04]  /*24f0*/  @!P6 LDGSTS.E.BYPASS.LTC128B.128 [R3+0x16000], desc[UR16][R14.64+0x180] ;  /* 0x160001800e03efae */ /* 0x000fe8000b981a10 */
[----:B------:R-:W-:Y:S04]  /*2500*/  @P6 STS.128 [R3+0x10000], RZ ;  /* 0x010000ff03006388 */ /* 0x000fe80000000c00 */
[----:B------:R-:W-:Y:S04]  /*2510*/  @P6 STS.128 [R3+0x12000], RZ ;  /* 0x012000ff03006388 */ /* 0x000fe80000000c00 */
[----:B------:R-:W-:Y:S04]  /*2520*/  @P6 STS.128 [R3+0x14000], RZ ;  /* 0x014000ff03006388 */ /* 0x000fe80000000c00 */
[----:B------:R-:W-:Y:S01]  /*2530*/  @P6 STS.128 [R3+0x16000], RZ ;  /* 0x016000ff03006388 */ /* 0x000fe20000000c00 */
[----:B------:R-:W-:-:S03]  /*2540*/  LOP3.LUT P6, RZ, R176, 0x4, RZ, 0xc0, !PT ;  /* 0x00000004b0ff7812 */ /* 0x000fc600078cc0ff */
[----:B------:R-:W-:Y:S01]  /*2550*/  @P5 STS.128 [R3+0x10800], RZ ;  /* 0x010800ff03005388 */ /* 0x000fe20000000c00 */
[----:B------:R-:W-:-:S03]  /*2560*/  SEL R82, R82, 0xffffffc0, !P6 ;  /* 0xffffffc052527807 */ /* 0x000fc60007000000 */
[----:B------:R-:W-:Y:S01]  /*2570*/  @P5 STS.128 [R3+0x12800], RZ ;  /* 0x012800ff03005388 */ /* 0x000fe20000000c00 */
[----:B------:R-:W-:Y:S01]  /*2580*/  IADD3 R85, PT, PT, R85, R82, RZ ;  /* 0x0000005255557210 */ /* 0x000fe20007ffe0ff */
[----:B------:R-:W-:Y:S02]  /*2590*/  IMAD.IADD R89, R91, 0x1, R82 ;  /* 0x000000015b597824 */ /* 0x000fe400078e0252 */
[----:B------:R-:W-:Y:S02]  /*25a0*/  @P5 STS.128 [R3+0x14800], RZ ;  /* 0x014800ff03005388 */ /* 0x000fe40000000c00 */
[C---:B------:R-:W-:Y:S02]  /*25b0*/  IMAD.IADD R87, R80.reuse, 0x1, R89 ;  /* 0x0000000150577824 */ /* 0x040fe400078e0259 */
[----:B------:R-:W-:Y:S01]  /*25c0*/  @P5 STS.128 [R3+0x16800], RZ ;  /* 0x016800ff03005388 */ /* 0x000fe20000000c00 */
[----:B------:R-:W-:-:S03]  /*25d0*/  IMAD.IADD R83, R80, 0x1, R85 ;  /* 0x0000000150537824 */ /* 0x000fc600078e0255 */
[----:B------:R-:W-:Y:S01]  /*25e0*/  @!PT LDS RZ, [RZ] ;  /* 0x00000000fffff984 */ /* 0x000fe20000000800 */
[----:B------:R-:W-:Y:S01]  /*25f0*/  @!PT LDS RZ, [RZ] ;  /* 0x00000000fffff984 */ /* 0x000fe20000000800 */
[----:B------:R-:W-:Y:S01]  /*2600*/  @!PT LDS RZ, [RZ] ;  /* 0x00000000fffff984 */ /* 0x000fe20000000800 */
[----:B------:R-:W-:Y:S04]  /*2610*/  @!P5 LDGSTS.E.BYPASS.LTC128B.128 [R3+0x10800], desc[UR16][R18.64] ;  /* 0x108000001203dfae */ /* 0x000fe8000b981a10 */
[----:B------:R-:W-:Y:S04]  /*2620*/  @!P5 LDGSTS.E.BYPASS.LTC128B.128 [R3+0x12800], desc[UR16][R18.64+0x80] ;  /* 0x128000801203dfae */ /* 0x000fe8000b981a10 */
[----:B------:R-:W-:Y:S04]  /*2630*/  @!P5 LDGSTS.E.BYPASS.LTC128B.128 [R3+0x14800], desc[UR16][R18.64+0x100] ;  /* 0x148001001203dfae */ /* 0x000fe8000b981a10 */
[----:B------:R1:W-:Y:S04]  /*2640*/  @!P5 LDGSTS.E.BYPASS.LTC128B.128 [R3+0x16800], desc[UR16][R18.64+0x180] ;  /* 0x168001801203dfae */ /* 0x0003e8000b981a10 */
[----:B------:R-:W-:Y:S04]  /*2650*/  @P4 STS.128 [R3+0x11000], RZ ;  /* 0x011000ff03004388 */ /* 0x000fe80000000c00 */
[----:B------:R-:W-:Y:S04]  /*2660*/  @P4 STS.128 [R3+0x13000], RZ ;  /* 0x013000ff03004388 */ /* 0x000fe80000000c00 */
[----:B------:R-:W-:Y:S04]  /*2670*/  @P4 STS.128 [R3+0x15000], RZ ;  /* 0x015000ff03004388 */ /* 0x000fe80000000c00 */
[----:B------:R-:W-:Y:S04]  /*2680*/  @P4 STS.128 [R3+0x17000], RZ ;  /* 0x017000ff03004388 */ /* 0x000fe80000000c00 */
        /* <DEDUP_REMOVED lines=17> */
[----:B------:R2:W-:Y:S04]  /*27a0*/  @!P3 LDGSTS.E.BYPASS.LTC128B.128 [R3+0x17800], desc[UR16][R12.64+0x180] ;  /* 0x178001800c03bfae */ /* 0x0005e8000b981a10 */
[----:B------:R-:W-:Y:S04]  /*27b0*/  LDSM.16.M88.4 R52, [R91] ;  /* 0x000000005b34783b */ /* 0x000fe80000000200 */
[----:B------:R-:W3:Y:S04]  /*27c0*/  LDSM.16.M88.4 R24, [R90+UR31+0x8000] ;  /* 0x0080001f5a18783b */ /* 0x000ee80008000200 */
[----:B-1----:R-:W1:Y:S04]  /*27d0*/  LDSM.16.M88.4 R16, [R90+UR31+0x8800] ;  /* 0x0088001f5a10783b */ /* 0x002e680008000200 */
[----:B------:R-:W4:Y:S04]  /*27e0*/  LDSM.16.M88.4 R60, [R90+UR31+0x9000] ;  /* 0x0090001f5a3c783b */ /* 0x000f280008000200 */
[----:B------:R-:W5:Y:S04]  /*27f0*/  LDSM.16.M88.4 R32, [R90+UR31+0x9800] ;  /* 0x0098001f5a20783b */ /* 0x000f680008000200 */
[----:B------:R-:W-:Y:S04]  /*2800*/  LDSM.16.M88.4 R40, [R88] ;  /* 0x000000005828783b */ /* 0x000fe80000000200 */
[----:B------:R-:W5:Y:S04]  /*2810*/  LDSM.16.M88.4 R4, [R86+0x8000] ;  /* 0x008000005604783b */ /* 0x000f680000000200 */
[----:B------:R-:W5:Y:S04]  /*2820*/  LDSM.16.M88.4 R8, [R86+0x8800] ;  /* 0x008800005608783b */ /* 0x000f680000000200 */
[----:B--2---:R-:W2:Y:S04]  /*2830*/  LDSM.16.M88.4 R12, [R86+0x9000] ;  /* 0x00900000560c783b */ /* 0x004ea80000000200 */
[----:B------:R-:W2:Y:S04]  /*2840*/  LDSM.16.M88.4 R72, [R86+0x9800] ;  /* 0x009800005648783b */ /* 0x000ea80000000200 */
[----:B------:R-:W-:Y:S01]  /*2850*/  LDSM.16.M88.4 R48, [R85+0x8000] ;  /* 0x008000005530783b */ /* 0x000fe20000000200 */
[C---:B---3--:R-:W-:Y:S03]  /*2860*/  HMMA.16816.F32 R28, R52.reuse, R24, RZ ;  /* 0x00000018341c723c */ /* 0x048fe600000018ff */
[----:B------:R-:W-:Y:S04]  /*2870*/  LDSM.16.M88.4 R36, [R85+0x8800] ;  /* 0x008800005524783b */ /* 0x000fe80000000200 */
[----:B------:R-:W-:Y:S01]  /*2880*/  LDSM.16.M88.4 R68, [R85+0x9800] ;  /* 0x009800005544783b */ /* 0x000fe20000000200 */
[C---:B-1----:R-:W-:Y:S03]  /*2890*/  HMMA.16816.F32 R20, R52.reuse, R16, RZ ;  /* 0x000000103414723c */ /* 0x042fe600000018ff */
[----:B------:R-:W-:Y:S04]  /*28a0*/  LDSM.16.M88.4 R44, [R83+0x8000] ;  /* 0x00800000532c783b */ /* 0x000fe80000000200 */
[----:B------:R-:W-:Y:S01]  /*28b0*/  LDSM.16.M88.4 R76, [R89+0x2000] ;  /* 0x00200000594c783b */ /* 0x000fe20000000200 */
[C---:B------:R-:W-:Y:S03]  /*28c0*/  HMMA.16816.F32 R24, R52.reuse, R26, RZ ;  /* 0x0000001a3418723c */ /* 0x040fe600000018ff */
[----:B------:R-:W-:Y:S04]  /*28d0*/  LDSM.16.M88.4 R92, [R83+0xe000] ;  /* 0x00e00000535c783b */ /* 0x000fe80000000200 */
[----:B------:R-:W0:Y:S01]  /*28e0*/  LDGDEPBAR ;  /* 0x00000000000079af */ /* 0x000e220000000000 */
[C---:B------:R-:W-:Y:S08]  /*28f0*/  HMMA.16816.F32 R16, R52.reuse, R18, RZ ;  /* 0x000000123410723c */ /* 0x040ff000000018ff */
[C---:B----4-:R-:W-:Y:S08]  /*2900*/  HMMA.16816.F32 R64, R52.reuse, R60, RZ ;  /* 0x0000003c3440723c */ /* 0x050ff000000018ff */
[C---:B------:R-:W-:Y:S08]  /*2910*/  HMMA.16816.F32 R60, R52.reuse, R62, RZ ;  /* 0x0000003e343c723c */ /* 0x040ff000000018ff */
[----:B-----5:R-:W-:Y:S08]  /*2920*/  HMMA.16816.F32 R56, R52, R32, RZ ;  /* 0x000000203438723c */ /* 0x020ff000000018ff */
[C---:B------:R-:W-:Y:S08]  /*2930*/  HMMA.16816.F32 R28, R40.reuse, R4, R28 ;  /* 0x00000004281c723c */ /* 0x040ff0000000181c */
[C---:B------:R-:W-:Y:S01]  /*2940*/  HMMA.16816.F32 R24, R40.reuse, R6, R24 ;  /* 0x000000062818723c */ /* 0x040fe20000001818 */
[----:B------:R-:W1:Y:S07]  /*2950*/  LDSM.16.M88.4 R4, [R89] ;  /* 0x000000005904783b */ /* 0x000e6e0000000200 */
[C---:B------:R-:W-:Y:S08]  /*2960*/  HMMA.16816.F32 R20, R40.reuse, R8, R20 ;  /* 0x000000082814723c */ /* 0x040ff00000001814 */
[----:B------:R-:W-:Y:S01]  /*2970*/  HMMA.16816.F32 R16, R40, R10, R16 ;  /* 0x0000000a2810723c */ /* 0x000fe20000001810 */
[----:B------:R-:W3:Y:S07]  /*2980*/  LDSM.16.M88.4 R8, [R85+0x9000] ;  /* 0x009000005508783b */ /* 0x000eee0000000200 */
[----:B------:R-:W-:Y:S01]  /*2990*/  HMMA.16816.F32 R52, R52, R34, RZ ;  /* 0x000000223434723c */ /* 0x000fe200000018ff */
[----:B------:R-:W4:Y:S07]  /*29a0*/  LDSM.16.M88.4 R32, [R87] ;  /* 0x000000005720783b */ /* 0x000f2e0000000200 */
[C---:B--2---:R-:W-:Y:S08]  /*29b0*/  HMMA.16816.F32 R64, R40.reuse, R12, R64 ;  /* 0x0000000c2840723c */ /* 0x044ff00000001840 */
[C---:B------:R-:W-:Y:S01]  /*29c0*/  HMMA.16816.F32 R60, R40.reuse, R14, R60 ;  /* 0x0000000e283c723c */ /* 0x040fe2000000183c */
[----:B------:R-:W2:Y:S07]  /*29d0*/  LDSM.16.M88.4 R12, [R83+0x8800] ;  /* 0x00880000530c783b */ /* 0x000eae0000000200 */
[C---:B------:R-:W-:Y:S08]  /*29e0*/  HMMA.16816.F32 R56, R40.reuse, R72, R56 ;  /* 0x000000482838723c */ /* 0x040ff00000001838 */
[----:B------:R-:W-:Y:S01]  /*29f0*/  HMMA.16816.F32 R52, R40, R74, R52 ;  /* 0x0000004a2834723c */ /* 0x000fe20000001834 */
[----:B------:R-:W5:Y:S04]  /*2a00*/  LDSM.16.M88.4 R40, [R83+0x9000] ;  /* 0x009000005328783b */ /* 0x000f680000000200 */
[----:B------:R-:W-:Y:S03]  /*2a10*/  LDSM.16.M88.4 R72, [R90+UR31+0xb000] ;  /* 0x00b0001f5a48783b */ /* 0x000fe60008000200 */
[C---:B-1----:R-:W-:Y:S08]  /*2a20*/  HMMA.16816.F32 R28, R4.reuse, R48, R28 ;  /* 0x00000030041c723c */ /* 0x042ff0000000181c */
[C---:B------:R-:W-:Y:S01]  /*2a30*/  HMMA.16816.F32 R24, R4.reuse, R50, R24 ;  /* 0x000000320418723c */ /* 0x040fe20000001818 */
[----:B------:R-:W-:Y:S07]  /*2a40*/  LDSM.16.M88.4 R48, [R91+0x2000] ;  /* 0x002000005b30783b */ /* 0x000fee0000000200 */
[C---:B------:R-:W-:Y:S08]  /*2a50*/  HMMA.16816.F32 R20, R4.reuse, R36, R20 ;  /* 0x000000240414723c */ /* 0x040ff00000001814 */
[C---:B------:R-:W-:Y:S01]  /*2a60*/  HMMA.16816.F32 R16, R4.reuse, R38, R16 ;  /* 0x000000260410723c */ /* 0x040fe20000001810 */
[----:B------:R-:W1:Y:S07]  /*2a70*/  LDSM.16.M88.4 R36, [R83+0x9800] ;  /* 0x009800005324783b */ /* 0x000e6e0000000200 */
[C---:B---3--:R-:W-:Y:S08]  /*2a80*/  HMMA.16816.F32 R64, R4.reuse, R8, R64 ;  /* 0x000000080440723c */ /* 0x048ff00000001840 */
[C---:B------:R-:W-:Y:S01]  /*2a90*/  HMMA.16816.F32 R60, R4.reuse, R10, R60 ;  /* 0x0000000a043c723c */ /* 0x040fe2000000183c */
[----:B------:R-:W3:Y:S07]  /*2aa0*/  LDSM.16.M88.4 R8, [R90+UR31+0xa000] ;  /* 0x00a0001f5a08783b */ /* 0x000eee0008000200 */
[C---:B------:R-:W-:Y:S08]  /*2ab0*/  HMMA.16816.F32 R56, R4.reuse, R68, R56 ;  /* 0x000000440438723c */ /* 0x040ff00000001838 */
[----:B------:R-:W-:Y:S01]  /*2ac0*/  HMMA.16816.F32 R52, R4, R70, R52 ;  /* 0x000000460434723c */ /* 0x000fe20000001834 */
[----:B------:R-:W3:Y:S04]  /*2ad0*/  LDSM.16.M88.4 R4, [R90+UR31+0xa800] ;  /* 0x00a8001f5a04783b */ /* 0x000ee80008000200 */
[----:B------:R-:W3:Y:S03]  /*2ae0*/  LDSM.16.M88.4 R68, [R90+UR31+0xb800] ;  /* 0x00b8001f5a44783b */ /* 0x000ee60008000200 */
[C---:B----4-:R-:W-:Y:S08]  /*2af0*/  HMMA.16816.F32 R28, R32.reuse, R44, R28 ;  /* 0x0000002c201c723c */ /* 0x050ff0000000181c */
[C---:B------:R-:W-:Y:S01]  /*2b00*/  HMMA.16816.F32 R24, R32.reuse, R46, R24 ;  /* 0x0000002e2018723c */ /* 0x040fe20000001818 */
[----:B------:R-:W-:Y:S07]  /*2b10*/  LDSM.16.M88.4 R44, [R86+0xa000] ;  /* 0x00a00000562c783b */ /* 0x000fee0000000200 */
[C---:B--2---:R-:W-:Y:S08]  /*2b20*/  HMMA.16816.F32 R20, R32.reuse, R12, R20 ;  /* 0x0000000c2014723c */ /* 0x044ff00000001814 */
[C---:B------:R-:W-:Y:S01]  /*2b30*/  HMMA.16816.F32 R16, R32.reuse, R14, R16 ;  /* 0x0000000e2010723c */ /* 0x040fe20000001810 */
[----:B------:R-:W2:Y:S07]  /*2b40*/  LDSM.16.M88.4 R12, [R88+0x2000] ;  /* 0x00200000580c783b */ /* 0x000eae0000000200 */
[C---:B-----5:R-:W-:Y:S08]  /*2b50*/  HMMA.16816.F32 R64, R32.reuse, R40, R64 ;  /* 0x000000282040723c */ /* 0x060ff00000001840 */
[C---:B------:R-:W-:Y:S01]  /*2b60*/  HMMA.16816.F32 R60, R32.reuse, R42, R60 ;  /* 0x0000002a203c723c */ /* 0x040fe2000000183c */
[----:B------:R-:W4:Y:S07]  /*2b70*/  LDSM.16.M88.4 R40, [R86+0xa800] ;  /* 0x00a800005628783b */ /* 0x000f2e0000000200 */
[C---:B-1----:R-:W-:Y:S08]  /*2b80*/  HMMA.16816.F32 R56, R32.reuse, R36, R56 ;  /* 0x000000242038723c */ /* 0x042ff00000001838 */
[----:B------:R-:W-:Y:S01]  /*2b90*/  HMMA.16816.F32 R52, R32, R38, R52 ;  /* 0x000000262034723c */ /* 0x000fe20000001834 */
[----:B------:R-:W1:Y:S04]  /*2ba0*/  LDSM.16.M88.4 R36, [R86+0xb000] ;  /* 0x00b000005624783b */ /* 0x000e680000000200 */
[----:B------:R-:W5:Y:S03]  /*2bb0*/  LDSM.16.M88.4 R32, [R86+0xb800] ;  /* 0x00b800005620783b */ /* 0x000f660000000200 */
[C---:B---3--:R-:W-:Y:S08]  /*2bc0*/  HMMA.16816.F32 R28, R48.reuse, R8, R28 ;  /* 0x00000008301c723c */ /* 0x048ff0000000181c */
[C---:B------:R-:W-:Y:S01]  /*2bd0*/  HMMA.16816.F32 R24, R48.reuse, R10, R24 ;  /* 0x0000000a3018723c */ /* 0x040fe20000001818 */
[----:B------:R-:W3:Y:S07]  /*2be0*/  LDSM.16.M88.4 R8, [R85+0xa000] ;  /* 0x00a000005508783b */ /* 0x000eee0000000200 */
[C---:B------:R-:W-:Y:S08]  /*2bf0*/  HMMA.16816.F32 R20, R48.reuse, R4, R20 ;  /* 0x000000043014723c */ /* 0x040ff00000001814 */
[C---:B------:R-:W-:Y:S01]  /*2c00*/  HMMA.16816.F32 R16, R48.reuse, R6, R16 ;  /* 0x000000063010723c */ /* 0x040fe20000001810 */
[----:B------:R-:W3:Y:S07]  /*2c10*/  LDSM.16.M88.4 R4, [R85+0xa800] ;  /* 0x00a800005504783b */ /* 0x000eee0000000200 */
[C---:B------:R-:W-:Y:S08]  /*2c20*/  HMMA.16816.F32 R64, R48.reuse, R72, R64 ;  /* 0x000000483040723c */ /* 0x040ff00000001840 */
[C---:B------:R-:W-:Y:S01]  /*2c30*/  HMMA.16816.F32 R60, R48.reuse, R74, R60 ;  /* 0x0000004a303c723c */ /* 0x040fe2000000183c */
[----:B------:R-:W-:Y:S07]  /*2c40*/  LDSM.16.M88.4 R72, [R85+0xb000] ;  /* 0x00b000005548783b */ /* 0x000fee0000000200 */
[C---:B------:R-:W-:Y:S08]  /*2c50*/  HMMA.16816.F32 R56, R48.reuse, R68, R56 ;  /* 0x000000443038723c */ /* 0x040ff00000001838 */
[----:B------:R-:W-:Y:S01]  /*2c60*/  HMMA.16816.F32 R52, R48, R70, R52 ;  /* 0x000000463034723c */ /* 0x000fe20000001834 */
[----:B------:R-:W3:Y:S04]  /*2c70*/  LDSM.16.M88.4 R68, [R85+0xb800] ;  /* 0x00b800005544783b */ /* 0x000ee80000000200 */
[----:B------:R-:W-:Y:S03]  /*2c80*/  LDSM.16.M88.4 R48, [R87+0x2000] ;  /* 0x002000005730783b */ /* 0x000fe60000000200 */
[C---:B--2---:R-:W-:Y:S08]  /*2c90*/  HMMA.16816.F32 R28, R12.reuse, R44, R28 ;  /* 0x0000002c0c1c723c */ /* 0x044ff0000000181c */
[C---:B------:R-:W-:Y:S01]  /*2ca0*/  HMMA.16816.F32 R24, R12.reuse, R46, R24 ;  /* 0x0000002e0c18723c */ /* 0x040fe20000001818 */
[----:B------:R-:W2:Y:S07]  /*2cb0*/  LDSM.16.M88.4 R44, [R83+0xa000] ;  /* 0x00a00000532c783b */ /* 0x000eae0000000200 */
[C---:B----4-:R-:W-:Y:S08]  /*2cc0*/  HMMA.16816.F32 R20, R12.reuse, R40, R20 ;  /* 0x000000280c14723c */ /* 0x050ff00000001814 */
[C---:B------:R-:W-:Y:S01]  /*2cd0*/  HMMA.16816.F32 R16, R12.reuse, R42, R16 ;  /* 0x0000002a0c10723c */ /* 0x040fe20000001810 */
[----:B------:R-:W4:Y:S07]  /*2ce0*/  LDSM.16.M88.4 R40, [R83+0xa800] ;  /* 0x00a800005328783b */ /* 0x000f2e0000000200 */
[C---:B-1----:R-:W-:Y:S08]  /*2cf0*/  HMMA.16816.F32 R64, R12.reuse, R36, R64 ;  /* 0x000000240c40723c */ /* 0x042ff00000001840 */
[C---:B------:R-:W-:Y:S01]  /*2d00*/  HMMA.16816.F32 R60, R12.reuse, R38, R60 ;  /* 0x000000260c3c723c */ /* 0x040fe2000000183c */
[----:B------:R-:W1:Y:S07]  /*2d10*/  LDSM.16.M88.4 R36, [R83+0xb000] ;  /* 0x00b000005324783b */ /* 0x000e6e0000000200 */
[C---:B-----5:R-:W-:Y:S08]  /*2d20*/  HMMA.16816.F32 R56, R12.reuse, R32, R56 ;  /* 0x000000200c38723c */ /* 0x060ff00000001838 */
[----:B------:R-:W-:Y:S01]  /*2d30*/  HMMA.16816.F32 R52, R12, R34, R52 ;  /* 0x000000220c34723c */ /* 0x000fe20000001834 */
[----:B------:R-:W5:Y:S04]  /*2d40*/  LDSM.16.M88.4 R32, [R83+0xb800] ;  /* 0x00b800005320783b */ /* 0x000f680000000200 */
[----:B------:R-:W-:Y:S03]  /*2d50*/  LDSM.16.M88.4 R12, [R91+0x4000] ;  /* 0x004000005b0c783b */ /* 0x000fe60000000200 */
[C---:B---3--:R-:W-:Y:S08]  /*2d60*/  HMMA.16816.F32 R28, R76.reuse, R8, R28 ;  /* 0x000000084c1c723c */ /* 0x048ff0000000181c */
[C---:B------:R-:W-:Y:S01]  /*2d70*/  HMMA.16816.F32 R24, R76.reuse, R10, R24 ;  /* 0x0000000a4c18723c */ /* 0x040fe20000001818 */
[----:B------:R-:W3:Y:S07]  /*2d80*/  LDSM.16.M88.4 R8, [R90+UR31+0xc000] ;  /* 0x00c0001f5a08783b */ /* 0x000eee0008000200 */
[C---:B------:R-:W-:Y:S08]  /*2d90*/  HMMA.16816.F32 R20, R76.reuse, R4, R20 ;  /* 0x000000044c14723c */ /* 0x040ff00000001814 */
[C---:B------:R-:W-:Y:S01]  /*2da0*/  HMMA.16816.F32 R16, R76.reuse, R6, R16 ;  /* 0x000000064c10723c */ /* 0x040fe20000001810 */
[----:B------:R-:W3:Y:S07]  /*2db0*/  LDSM.16.M88.4 R4, [R90+UR31+0xc800] ;  /* 0x00c8001f5a04783b */ /* 0x000eee0008000200 */
[C---:B------:R-:W-:Y:S08]  /*2dc0*/  HMMA.16816.F32 R56, R76.reuse, R68, R56 ;  /* 0x000000444c38723c */ /* 0x040ff00000001838 */
[----:B------:R-:W-:Y:S01]  /*2dd0*/  HMMA.16816.F32 R52, R76, R70, R52 ;  /* 0x000000464c34723c */ /* 0x000fe20000001834 */
[----:B------:R-:W-:Y:S07]  /*2de0*/  LDSM.16.M88.4 R68, [R90+UR31+0xd800] ;  /* 0x00d8001f5a44783b */ /* 0x000fee0008000200 */
[C---:B--2---:R-:W-:Y:S08]  /*2df0*/  HMMA.16816.F32 R28, R48.reuse, R44, R28 ;  /* 0x0000002c301c723c */ /* 0x044ff0000000181c */
[----:B------:R-:W-:Y:S01]  /*2e00*/  HMMA.16816.F32 R24, R48, R46, R24 ;  /* 0x0000002e3018723c */ /* 0x000fe20000001818 */
[----:B------:R-:W2:Y:S07]  /*2e10*/  LDSM.16.M88.4 R44, [R90+UR31+0xd000] ;  /* 0x00d0001f5a2c783b */ /* 0x000eae0008000200 */
[C---:B------:R-:W-:Y:S08]  /*2e20*/  HMMA.16816.F32 R64, R76.reuse, R72, R64 ;  /* 0x000000484c40723c */ /* 0x040ff00000001840 */
[----:B------:R-:W-:Y:S01]  /*2e30*/  HMMA.16816.F32 R60, R76, R74, R60 ;  /* 0x0000004a4c3c723c */ /* 0x000fe2000000183c */
[----:B------:R-:W-:Y:S07]  /*2e40*/  LDSM.16.M88.4 R72, [R91+0x6000] ;  /* 0x006000005b48783b */ /* 0x000fee0000000200 */
[C---:B----4-:R-:W-:Y:S08]  /*2e50*/  HMMA.16816.F32 R20, R48.reuse, R40, R20 ;  /* 0x000000283014723c */ /* 0x050ff00000001814 */
[C---:B------:R-:W-:Y:S01]  /*2e60*/  HMMA.16816.F32 R16, R48.reuse, R42, R16 ;  /* 0x0000002a3010723c */ /* 0x040fe20000001810 */
[----:B------:R-:W-:Y:S07]  /*2e70*/  LDSM.16.M88.4 R40, [R86+0xd800] ;  /* 0x00d800005628783b */ /* 0x000fee0000000200 */
[C---:B-1----:R-:W-:Y:S08]  /*2e80*/  HMMA.16816.F32 R64, R48.reuse, R36, R64 ;  /* 0x000000243040723c */ /* 0x042ff00000001840 */
[C---:B------:R-:W-:Y:S01]  /*2e90*/  HMMA.16816.F32 R60, R48.reuse, R38, R60 ;  /* 0x00000026303c723c */ /* 0x040fe2000000183c */
[----:B------:R-:W-:Y:S07]  /*2ea0*/  LDSM.16.M88.4 R36, [R88+0x4000] ;  /* 0x004000005824783b */ /* 0x000fee0000000200 */
[C---:B-----5:R-:W-:Y:S08]  /*2eb0*/  HMMA.16816.F32 R56, R48.reuse, R32, R56 ;  /* 0x000000203038723c */ /* 0x060ff00000001838 */
[----:B------:R-:W-:Y:S01]  /*2ec0*/  HMMA.16816.F32 R52, R48, R34, R52 ;  /* 0x000000223034723c */ /* 0x000fe20000001834 */
[----:B------:R-:W-:Y:S04]  /*2ed0*/  LDSM.16.M88.4 R32, [R86+0xc000] ;  /* 0x00c000005620783b */ /* 0x000fe80000000200 */
[----:B------:R-:W-:Y:S03]  /*2ee0*/  LDSM.16.M88.4 R48, [R89+0x4000] ;  /* 0x004000005930783b */ /* 0x000fe60000000200 */
[C---:B---3--:R-:W-:Y:S08]  /*2ef0*/  HMMA.16816.F32 R28, R12.reuse, R8, R28 ;  /* 0x000000080c1c723c */ /* 0x048ff0000000181c */
[C---:B------:R-:W-:Y:S01]  /*2f00*/  HMMA.16816.F32 R24, R12.reuse, R10, R24 ;  /* 0x0000000a0c18723c */ /* 0x040fe20000001818 */
[----:B------:R-:W1:Y:S07]  /*2f10*/  LDSM.16.M88.4 R8, [R86+0xc800] ;  /* 0x00c800005608783b */ /* 0x000e6e0000000200 */
[C---:B------:R-:W-:Y:S08]  /*2f20*/  HMMA.16816.F32 R20, R12.reuse, R4, R20 ;  /* 0x000000040c14723c */ /* 0x040ff00000001814 */
[C---:B------:R-:W-:Y:S01]  /*2f30*/  HMMA.16816.F32 R16, R12.reuse, R6, R16 ;  /* 0x000000060c10723c */ /* 0x040fe20000001810 */
[----:B------:R-:W3:Y:S07]  /*2f40*/  LDSM.16.M88.4 R4, [R86+0xd000] ;  /* 0x00d000005604783b */ /* 0x000eee0000000200 */
[C---:B--2---:R-:W-:Y:S08]  /*2f50*/  HMMA.16816.F32 R64, R12.reuse, R44, R64 ;  /* 0x0000002c0c40723c */ /* 0x044ff00000001840 */
[C---:B------:R-:W-:Y:S01]  /*2f60*/  HMMA.16816.F32 R60, R12.reuse, R46, R60 ;  /* 0x0000002e0c3c723c */ /* 0x040fe2000000183c */
[----:B------:R-:W-:Y:S07]  /*2f70*/  LDSM.16.M88.4 R44, [R85+0xc000] ;  /* 0x00c00000552c783b */ /* 0x000fee0000000200 */
[C---:B------:R-:W-:Y:S08]  /*2f80*/  HMMA.16816.F32 R56, R12.reuse, R68, R56 ;  /* 0x000000440c38723c */ /* 0x040ff00000001838 */
[----:B------:R-:W-:Y:S01]  /*2f90*/  HMMA.16816.F32 R52, R12, R70, R52 ;  /* 0x000000460c34723c */ /* 0x000fe20000001834 */
[----:B------:R-:W2:Y:S04]  /*2fa0*/  LDSM.16.M88.4 R12, [R85+0xc800] ;  /* 0x00c80000550c783b */ /* 0x000ea80000000200 */
[----:B------:R-:W-:Y:S03]  /*2fb0*/  LDSM.16.M88.4 R68, [R90+UR31+0xe000] ;  /* 0x00e0001f5a44783b */ /* 0x000fe60008000200 */
[C---:B-1----:R-:W-:Y:S08]  /*2fc0*/  HMMA.16816.F32 R20, R36.reuse, R8, R20 ;  /* 0x000000082414723c */ /* 0x042ff00000001814 */
[C---:B------:R-:W-:Y:S01]  /*2fd0*/  HMMA.16816.F32 R16, R36.reuse, R10, R16 ;  /* 0x0000000a2410723c */ /* 0x040fe20000001810 */
[----:B------:R-:W-:Y:S07]  /*2fe0*/  LDSM.16.M88.4 R8, [R85+0xd000] ;  /* 0x00d000005508783b */ /* 0x000fee0000000200 */
[C---:B---3--:R-:W-:Y:S08]  /*2ff0*/  HMMA.16816.F32 R64, R36.reuse, R4, R64 ;  /* 0x000000042440723c */ /* 0x048ff00000001840 */
[C---:B------:R-:W-:Y:S01]  /*3000*/  HMMA.16816.F32 R60, R36.reuse, R6, R60 ;  /* 0x00000006243c723c */ /* 0x040fe2000000183c */
[----:B------:R-:W1:Y:S07]  /*3010*/  LDSM.16.M88.4 R4, [R85+0xd800] ;  /* 0x00d800005504783b */ /* 0x000e6e0000000200 */
[C---:B------:R-:W-:Y:S08]  /*3020*/  HMMA.16816.F32 R28, R36.reuse, R32, R28 ;  /* 0x00000020241c723c */ /* 0x040ff0000000181c */
[C---:B------:R-:W-:Y:S01]  /*3030*/  HMMA.16816.F32 R24, R36.reuse, R34, R24 ;  /* 0x000000222418723c */ /* 0x040fe20000001818 */
[----:B------:R-:W-:Y:S07]  /*3040*/  LDSM.16.M88.4 R32, [R83+0xc000] ;  /* 0x00c000005320783b */ /* 0x000fee0000000200 */
[C---:B------:R-:W-:Y:S08]  /*3050*/  HMMA.16816.F32 R56, R36.reuse, R40, R56 ;  /* 0x000000282438723c */ /* 0x040ff00000001838 */
[----:B------:R-:W-:Y:S01]  /*3060*/  HMMA.16816.F32 R52, R36, R42, R52 ;  /* 0x0000002a2434723c */ /* 0x000fe20000001834 */
[----:B------:R-:W-:Y:S04]  /*3070*/  LDSM.16.M88.4 R36, [R87+0x4000] ;  /* 0x004000005724783b */ /* 0x000fe80000000200 */
[----:B------:R-:W-:Y:S03]  /*3080*/  LDSM.16.M88.4 R40, [R83+0xd000] ;  /* 0x00d000005328783b */ /* 0x000fe60000000200 */
[C---:B--2---:R-:W-:Y:S08]  /*3090*/  HMMA.16816.F32 R20, R48.reuse, R12, R20 ;  /* 0x0000000c3014723c */ /* 0x044ff00000001814 */
[C---:B------:R-:W-:Y:S01]  /*30a0*/  HMMA.16816.F32 R16, R48.reuse, R14, R16 ;  /* 0x0000000e3010723c */ /* 0x040fe20000001810 */
[----:B------:R-:W2:Y:S07]  /*30b0*/  LDSM.16.M88.4 R12, [R83+0xd800] ;  /* 0x00d80000530c783b */ /* 0x000eae0000000200 */
[C---:B------:R-:W-:Y:S08]  /*30c0*/  HMMA.16816.F32 R28, R48.reuse, R44, R28 ;  /* 0x0000002c301c723c */ /* 0x040ff0000000181c */
[C---:B------:R-:W-:Y:S01]  /*30d0*/  HMMA.16816.F32 R24, R48.reuse, R46, R24 ;  /* 0x0000002e3018723c */ /* 0x040fe20000001818 */
[----:B------:R-:W3:Y:S07]  /*30e0*/  LDSM.16.M88.4 R44, [R83+0xc800] ;  /* 0x00c80000532c783b */ /* 0x000eee0000000200 */
[C---:B-1----:R-:W-:Y:S08]  /*30f0*/  HMMA.16816.F32 R56, R48.reuse, R4, R56 ;  /* 0x000000043038723c */ /* 0x042ff00000001838 */
[C---:B------:R-:W-:Y:S01]  /*3100*/  HMMA.16816.F32 R52, R48.reuse, R6, R52 ;  /* 0x000000063034723c */ /* 0x040fe20000001834 */
[----:B------:R-:W-:Y:S07]  /*3110*/  LDSM.16.M88.4 R4, [R90+UR31+0xf000] ;  /* 0x00f0001f5a04783b */ /* 0x000fee0008000200 */
[C---:B------:R-:W-:Y:S08]  /*3120*/  HMMA.16816.F32 R64, R48.reuse, R8, R64 ;  /* 0x000000083040723c */ /* 0x040ff00000001840 */
[----:B------:R-:W-:Y:S01]  /*3130*/  HMMA.16816.F32 R60, R48, R10, R60 ;  /* 0x0000000a303c723c */ /* 0x000fe2000000183c */
[----:B------:R-:W1:Y:S04]  /*3140*/  LDSM.16.M88.4 R8, [R90+UR31+0xe800] ;  /* 0x00e8001f5a08783b */ /* 0x000e680008000200 */
[----:B------:R-:W-:Y:S03]  /*3150*/  LDSM.16.M88.4 R48, [R89+0x6000] ;  /* 0x006000005930783b */ /* 0x000fe60000000200 */
[C---:B--2---:R-:W-:Y:S08]  /*3160*/  HMMA.16816.F32 R56, R36.reuse, R12, R56 ;  /* 0x0000000c2438723c */ /* 0x044ff00000001838 */
[C---:B------:R-:W-:Y:S01]  /*3170*/  HMMA.16816.F32 R52, R36.reuse, R14, R52 ;  /* 0x0000000e2434723c */ /* 0x040fe20000001834 */
[----:B------:R-:W2:Y:S07]  /*3180*/  LDSM.16.M88.4 R12, [R90+UR31+0xf800] ;  /* 0x00f8001f5a0c783b */ /* 0x000eae0008000200 */
[C---:B---3--:R-:W-:Y:S08]  /*3190*/  HMMA.16816.F32 R20, R36.reuse, R44, R20 ;  /* 0x0000002c2414723c */ /* 0x048ff00000001814 */
[C---:B------:R-:W-:Y:S01]  /*31a0*/  HMMA.16816.F32 R16, R36.reuse, R46, R16 ;  /* 0x0000002e2410723c */ /* 0x040fe20000001810 */
[----:B------:R-:W-:Y:S07]  /*31b0*/  LDSM.16.M88.4 R44, [R86+0xf800] ;  /* 0x00f80000562c783b */ /* 0x000fee0000000200 */
[C---:B------:R-:W-:Y:S08]  /*31c0*/  HMMA.16816.F32 R28, R36.reuse, R32, R28 ;  /* 0x00000020241c723c */ /* 0x040ff0000000181c */
[C---:B------:R-:W-:Y:S01]  /*31d0*/  HMMA.16816.F32 R24, R36.reuse, R34, R24 ;  /* 0x000000222418723c */ /* 0x040fe20000001818 */
[----:B------:R-:W-:Y:S07]  /*31e0*/  LDSM.16.M88.4 R32, [R86+0xe000] ;  /* 0x00e000005620783b */ /* 0x000fee0000000200 */
[C---:B------:R-:W-:Y:S08]  /*31f0*/  HMMA.16816.F32 R64, R36.reuse, R40, R64 ;  /* 0x000000282440723c */ /* 0x040ff00000001840 */
[----:B------:R-:W-:Y:S01]  /*3200*/  HMMA.16816.F32 R60, R36, R42, R60 ;  /* 0x0000002a243c723c */ /* 0x000fe2000000183c */
[----:B------:R-:W-:Y:S04]  /*3210*/  LDSM.16.M88.4 R36, [R88+0x6000] ;  /* 0x006000005824783b */ /* 0x000fe80000000200 */
[----:B------:R-:W-:Y:S03]  /*3220*/  LDSM.16.M88.4 R40, [R86+0xe800] ;  /* 0x00e800005628783b */ /* 0x000fe60000000200 */
[C---:B-1----:R-:W-:Y:S08]  /*3230*/  HMMA.16816.F32 R20, R72.reuse, R8, R20 ;  /* 0x000000084814723c */ /* 0x042ff00000001814 */
[C---:B------:R-:W-:Y:S01]  /*3240*/  HMMA.16816.F32 R16, R72.reuse, R10, R16 ;  /* 0x0000000a4810723c */ /* 0x040fe20000001810 */
[----:B------:R-:W1:Y:S07]  /*3250*/  LDSM.16.M88.4 R8, [R86+0xf000] ;  /* 0x00f000005608783b */ /* 0x000e6e0000000200 */
[C---:B------:R-:W-:Y:S08]  /*3260*/  HMMA.16816.F32 R28, R72.reuse, R68, R28 ;  /* 0x00000044481c723c */ /* 0x040ff0000000181c */
[C---:B------:R-:W-:Y:S01]  /*3270*/  HMMA.16816.F32 R24, R72.reuse, R70, R24 ;  /* 0x000000464818723c */ /* 0x040fe20000001818 */
[----:B------:R-:W-:Y:S07]  /*3280*/  LDSM.16.M88.4 R68, [R85+0xf800] ;  /* 0x00f800005544783b */ /* 0x000fee0000000200 */
[C---:B------:R-:W-:Y:S08]  /*3290*/  HMMA.16816.F32 R64, R72.reuse, R4, R64 ;  /* 0x000000044840723c */ /* 0x040ff00000001840 */
[C---:B------:R-:W-:Y:S01]  /*32a0*/  HMMA.16816.F32 R60, R72.reuse, R6, R60 ;  /* 0x00000006483c723c */ /* 0x040fe2000000183c */
[----:B------:R-:W-:Y:S07]  /*32b0*/  LDSM.16.M88.4 R4, [R85+0xe000] ;  /* 0x00e000005504783b */ /* 0x000fee0000000200 */
[C---:B--2---:R-:W-:Y:S08]  /*32c0*/  HMMA.16816.F32 R56, R72.reuse, R12, R56 ;  /* 0x0000000c4838723c */ /* 0x044ff00000001838 */
[----:B------:R-:W-:Y:S01]  /*32d0*/  HMMA.16816.F32 R72, R72, R14, R52 ;  /* 0x0000000e4848723c */ /* 0x000fe20000001834 */
[----:B------:R-:W2:Y:S04]  /*32e0*/  LDSM.16.M88.4 R12, [R85+0xf000] ;  /* 0x00f00000550c783b */ /* 0x000ea80000000200 */
[----:B------:R-:W3:Y:S03]  /*32f0*/  LDSM.16.M88.4 R52, [R85+0xe800] ;  /* 0x00e800005534783b */ /* 0x000ee60000000200 */
[C---:B-1----:R-:W-:Y:S08]  /*3300*/  HMMA.16816.F32 R64, R36.reuse, R8, R64 ;  /* 0x000000082440723c */ /* 0x042ff00000001840 */
[C---:B------:R-:W-:Y:S01]  /*3310*/  HMMA.16816.F32 R76, R36.reuse, R32, R28 ;  /* 0x00000020244c723c */ /* 0x040fe2000000181c */
[----:B------:R-:W-:Y:S07]  /*3320*/  LDSM.16.M88.4 R28, [R87+0x6000] ;  /* 0x00600000571c783b */ /* 0x000fee0000000200 */
[C---:B------:R-:W-:Y:S08]  /*3330*/  HMMA.16816.F32 R24, R36.reuse, R34, R24 ;  /* 0x000000222418723c */ /* 0x040ff00000001818 */
[C---:B------:R-:W-:Y:S01]  /*3340*/  HMMA.16816.F32 R60, R36.reuse, R10, R60 ;  /* 0x0000000a243c723c */ /* 0x040fe2000000183c */
[----:B------:R-:W1:Y:S07]  /*3350*/  LDSM.16.M88.4 R8, [R83+0xe800] ;  /* 0x00e800005308783b */ /* 0x000e6e0000000200 */
[----:B------:R-:W-:Y:S01]  /*3360*/  HMMA.16816.F32 R20, R36, R40, R20 ;  /* 0x000000282414723c */ /* 0x000fe20000001814 */
[----:B------:R-:W-:-:S07]  /*3370*/  IMAD.U32 R40, RZ, RZ, UR24 ;  /* 0x00000018ff287e24 */ /* 0x000fce000f8e00ff */
[----:B------:R-:W-:Y:S08]  /*3380*/  HMMA.16816.F32 R16, R36, R42, R16 ;  /* 0x0000002a2410723c */ /* 0x000ff00000001810 */
[----:B--2---:R-:W-:Y:S01]  /*3390*/  HMMA.16816.F32 R64, R48, R12, R64 ;  /* 0x0000000c3040723c */ /* 0x004fe20000001840 */
[----:B------:R-:W-:-:S05]  /*33a0*/  IMAD.SHL.U32 R12, R176, 0x2, RZ ;  /* 0x00000002b00c7824 */ /* 0x000fca00078e00ff */
[----:B------:R-:W-:Y:S02]  /*33b0*/  LOP3.LUT R13, R12, 0x6, RZ, 0xc0, !PT ;  /* 0x000000060c0d7812 */ /* 0x000fe400078ec0ff */
[----:B------:R-:W-:Y:S03]  /*33c0*/  HMMA.16816.F32 R76, R48, R4, R76 ;  /* 0x00000004304c723c */ /* 0x000fe6000000184c */
[----:B------:R-:W-:-:S04]  /*33d0*/  IMAD R40, R40, 0x40, R13 ;  /* 0x0000004028287824 */ /* 0x000fc800078e020d */
[C---:B------:R-:W-:Y:S01]  /*33e0*/  VIADD R12, R40.reuse, 0x1 ;  /* 0x00000001280c7836 */ /* 0x040fe20000000000 */
[C---:B------:R-:W-:Y:S01]  /*33f0*/  HMMA.16816.F32 R24, R48.reuse, R6, R24 ;  /* 0x000000063018723c */ /* 0x040fe20000001818 */
[----:B------:R-:W2:Y:S01]  /*3400*/  LDSM.16.M88.4 R4, [R83+0xf000] ;  /* 0x00f000005304783b */ /* 0x000ea20000000200 */
[C---:B------:R-:W-:Y:S01]  /*3410*/  VIADD R32, R40.reuse, 0x8 ;  /* 0x0000000828207836 */ /* 0x040fe20000000000 */
[----:B------:R-:W-:Y:S02]  /*3420*/  ISETP.GE.AND P5, PT, R40, UR21, PT ;  /* 0x0000001528007c0c */ /* 0x000fe4000bfa6270 */
[----:B------:R-:W-:Y:S02]  /*3430*/  ISETP.GE.AND P4, PT, R12, UR21, PT ;  /* 0x000000150c007c0c */ /* 0x000fe4000bf86270 */
[----:B------:R-:W-:Y:S01]  /*3440*/  ISETP.GE.AND P3, PT, R32, UR21, PT ;  /* 0x0000001520007c0c */ /* 0x000fe2000bf66270 */
[C---:B---3--:R-:W-:Y:S08]  /*3450*/  HMMA.16816.F32 R20, R48.reuse, R52, R20 ;  /* 0x000000343014723c */ /* 0x048ff00000001814 */
[C---:B------:R-:W-:Y:S08]  /*3460*/  HMMA.16816.F32 R16, R48.reuse, R54, R16 ;  /* 0x000000363010723c */ /* 0x040ff00000001810 */
[----:B------:R-:W-:Y:S01]  /*3470*/  HMMA.16816.F32 R60, R48, R14, R60 ;  /* 0x0000000e303c723c */ /* 0x000fe2000000183c */
[----:B------:R-:W3:Y:S01]  /*3480*/  LDSM.16.M88.4 R12, [R83+0xf800] ;  /* 0x00f80000530c783b */ /* 0x000ee20000000200 */
[----:B------:R-:W-:-:S06]  /*3490*/  DEPBAR.LE SB0, 0x0 ;  /* 0x000080000000791a */ /* 0x000fcc0000000000 */
[C---:B------:R-:W-:Y:S08]  /*34a0*/  HMMA.16816.F32 R72, R36.reuse, R46, R72 ;  /* 0x0000002e2448723c */ /* 0x040ff00000001848 */
[----:B------:R-:W-:Y:S01]  /*34b0*/  HMMA.16816.F32 R56, R36, R44, R56 ;  /* 0x0000002c2438723c */ /* 0x000fe20000001838 */
[----:B------:R-:W-:-:S05]  /*34c0*/  VIADD R36, R40, 0x9 ;  /* 0x0000000928247836 */ /* 0x000fca0000000000 */
[----:B------:R-:W-:Y:S02]  /*34d0*/  ISETP.GE.AND P2, PT, R36, UR21, PT ;  /* 0x0000001524007c0c */ /* 0x000fe4000bf46270 */
[----:B-1----:R-:W-:Y:S01]  /*34e0*/  HMMA.16816.F32 R32, R28, R8, R20 ;  /* 0x000000081c20723c */ /* 0x002fe20000001814 */
[C---:B------:R-:W-:Y:S02]  /*34f0*/  VIADD R9, R40.reuse, 0x10 ;  /* 0x0000001028097836 */ /* 0x040fe40000000000 */
[----:B------:R-:W-:-:S03]  /*3500*/  VIADD R8, R40, 0x11 ;  /* 0x0000001128087836 */ /* 0x000fc60000000000 */
[----:B------:R-:W-:Y:S01]  /*3510*/  ISETP.GE.AND P1, PT, R9, UR21, PT ;  /* 0x0000001509007c0c */ /* 0x000fe2000bf26270 */
[----:B------:R-:W-:Y:S01]  /*3520*/  VIADD R9, R40, 0x18 ;  /* 0x0000001828097836 */ /* 0x000fe20000000000 */
[C---:B------:R-:W-:Y:S08]  /*3530*/  HMMA.16816.F32 R76, R28.reuse, R92, R76 ;  /* 0x0000005c1c4c723c */ /* 0x040ff0000000184c */
[C---:B------:R-:W-:Y:S08]  /*3540*/  HMMA.16816.F32 R24, R28.reuse, R94, R24 ;  /* 0x0000005e1c18723c */ /* 0x040ff00000001818 */
[----:B------:R-:W-:Y:S01]  /*3550*/  HMMA.16816.F32 R36, R28, R10, R16 ;  /* 0x0000000a1c24723c */ /* 0x000fe20000001810 */
[----:B------:R-:W-:-:S02]  /*3560*/  FSEL R17, R34, -INF , !P1 ;  /* 0xff80000022117808 */ /* 0x000fc40004800000 */
[----:B------:R-:W-:Y:S02]  /*3570*/  FSEL R10, R32, -INF , !P1 ;  /* 0xff800000200a7808 */ /* 0x000fe40004800000 */
[----:B------:R-:W-:Y:S02]  /*3580*/  FSEL R23, R78, -INF , !P5 ;  /* 0xff8000004e177808 */ /* 0x000fe40006800000 */
[----:B------:R-:W-:Y:S01]  /*3590*/  FSEL R76, R76, -INF , !P5 ;  /* 0xff8000004c4c7808 */ /* 0x000fe20006800000 */
[----:B------:R-:W-:Y:S01]  /*35a0*/  HMMA.16816.F32 R72, R48, R70, R72 ;  /* 0x000000463048723c */ /* 0x000fe20000001848 */
[----:B------:R-:W-:Y:S01]  /*35b0*/  ISETP.GE.AND P5, PT, R8, UR21, PT ;  /* 0x0000001508007c0c */ /* 0x000fe2000bfa6270 */
[----:B------:R-:W-:Y:S01]  /*35c0*/  VIADD R8, R40, 0x19 ;  /* 0x0000001928087836 */ /* 0x000fe20000000000 */
[----:B------:R-:W-:Y:S02]  /*35d0*/  FSEL R27, R27, -INF , !P2 ;  /* 0xff8000001b1b7808 */ /* 0x000fe40005000000 */
[----:B------:R-:W-:-:S02]  /*35e0*/  FSEL R18, R25, -INF , !P2 ;  /* 0xff80000019127808 */ /* 0x000fc40005000000 */
[----:B------:R-:W-:Y:S01]  /*35f0*/  FSEL R79, R79, -INF , !P4 ;  /* 0xff8000004f4f7808 */ /* 0x000fe20006000000 */
[----:B------:R-:W-:Y:S01]  /*3600*/  HMMA.16816.F32 R56, R48, R68, R56 ;  /* 0x000000443038723c */ /* 0x000fe20000001838 */
[----:B------:R-:W-:Y:S02]  /*3610*/  FSEL R16, R77, -INF , !P4 ;  /* 0xff8000004d107808 */ /* 0x000fe40006000000 */
[----:B------:R-:W-:Y:S02]  /*3620*/  ISETP.GE.AND P4, PT, R9, UR21, PT ;  /* 0x0000001509007c0c */ /* 0x000fe4000bf86270 */
[----:B------:R-:W-:Y:S02]  /*3630*/  FSEL R21, R35, -INF , !P5 ;  /* 0xff80000023157808 */ /* 0x000fe40006800000 */
[----:B------:R-:W-:Y:S01]  /*3640*/  FSEL R24, R24, -INF , !P3 ;  /* 0xff80000018187808 */ /* 0x000fe20005800000 */
[C---:B--2---:R-:W-:Y:S01]  /*3650*/  HMMA.16816.F32 R64, R28.reuse, R4, R64 ;  /* 0x000000041c40723c */ /* 0x044fe20000001840 */
[----:B------:R-:W-:Y:S01]  /*3660*/  VIADD R4, R40, 0x21 ;  /* 0x0000002128047836 */ /* 0x000fe20000000000 */
[----:B------:R-:W-:Y:S01]  /*3670*/  FSEL R9, R38, -INF , !P4 ;  /* 0xff80000026097808 */ /* 0x000fe20006000000 */
[----:B------:R-:W-:Y:S01]  /*3680*/  VIADD R5, R40, 0x20 ;  /* 0x0000002028057836 */ /* 0x000fe20000000000 */
[----:B------:R-:W-:Y:S01]  /*3690*/  FSEL R19, R26, -INF , !P3 ;  /* 0xff8000001a137808 */ /* 0x000fe20005800000 */
[----:B------:R-:W-:Y:S01]  /*36a0*/  BAR.SYNC.DEFER_BLOCKING 0x0 ;  /* 0x0000000000007b1d */ /* 0x000fe20000010000 */
[----:B------:R-:W-:Y:S01]  /*36b0*/  ISETP.GE.AND P1, PT, R4, UR21, PT ;  /* 0x0000001504007c0c */ /* 0x000fe2000bf26270 */
[C---:B------:R-:W-:Y:S01]  /*36c0*/  VIADD R4, R40.reuse, 0x28 ;  /* 0x0000002828047836 */ /* 0x040fe20000000000 */
[----:B------:R-:W-:Y:S01]  /*36d0*/  ISETP.GE.AND P2, PT, R5, UR21, PT ;  /* 0x0000001505007c0c */ /* 0x000fe2000bf46270 */
[C---:B------:R-:W-:Y:S01]  /*36e0*/  VIADD R5, R40.reuse, 0x29 ;  /* 0x0000002928057836 */ /* 0x040fe20000000000 */
[----:B------:R-:W-:Y:S01]  /*36f0*/  HMMA.16816.F32 R60, R28, R6, R60 ;  /* 0x000000061c3c723c */ /* 0x000fe2000000183c */
[----:B------:R-:W-:Y:S01]  /*3700*/  FSEL R6, R33, -INF , !P5 ;  /* 0xff80000021067808 */ /* 0x000fe20006800000 */
[----:B------:R-:W-:Y:S01]  /*3710*/  VIADD R7, R40, 0x30 ;  /* 0x0000003028077836 */ /* 0x000fe20000000000 */
[----:B------:R-:W-:-:S02]  /*3720*/  ISETP.GE.AND P5, PT, R4, UR21, PT ;  /* 0x0000001504007c0c */ /* 0x000fc4000bfa6270 */
[----:B------:R-:W-:Y:S02]  /*3730*/  FSEL R4, R36, -INF , !P4 ;  /* 0xff80000024047808 */ /* 0x000fe40006000000 */
[----:B------:R-:W-:Y:S01]  /*3740*/  ISETP.GE.AND P4, PT, R5, UR21, PT ;  /* 0x0000001505007c0c */ /* 0x000fe2000bf86270 */
[----:B------:R-:W-:Y:S01]  /*3750*/  VIADD R5, R40, 0x31 ;  /* 0x0000003128057836 */ /* 0x000fe20000000000 */
[----:B------:R-:W-:Y:S01]  /*3760*/  ISETP.GE.AND P3, PT, R8, UR21, PT ;  /* 0x0000001508007c0c */ /* 0x000fe2000bf66270 */
[----:B---3--:R-:W-:Y:S01]  /*3770*/  HMMA.16816.F32 R72, R28, R14, R72 ;  /* 0x0000000e1c48723c */ /* 0x008fe20000001848 */
[----:B------:R-:W-:Y:S02]  /*3780*/  FMNMX3.FTZ R15, R76, R16, R24, !PT ;  /* 0x000000104c0f7276 */ /* 0x000fe40007810018 */
[----:B------:R-:W-:Y:S02]  /*3790*/  FSEL R11, R39, -INF , !P3 ;  /* 0xff800000270b7808 */ /* 0x000fe40005800000 */
[----:B------:R-:W-:-:S02]  /*37a0*/  FSEL R8, R37, -INF , !P3 ;  /* 0xff80000025087808 */ /* 0x000fc40005800000 */
[----:B------:R-:W-:Y:S01]  /*37b0*/  FSEL R219, R66, -INF , !P2 ;  /* 0xff80000042db7808 */ /* 0x000fe20005000000 */
[----:B------:R-:W-:Y:S01]  /*37c0*/  HMMA.16816.F32 R56, R28, R12, R56 ;  /* 0x0000000c1c38723c */ /* 0x000fe20000001838 */
[----:B------:R-:W-:Y:S01]  /*37d0*/  FSEL R204, R64, -INF , !P2 ;  /* 0xff80000040cc7808 */ /* 0x000fe20005000000 */
[----:B------:R-:W-:Y:S01]  /*37e0*/  VIADD R12, R40, 0x38 ;  /* 0x00000038280c7836 */ /* 0x000fe20000000000 */
[----:B------:R-:W-:Y:S02]  /*37f0*/  ISETP.GE.AND P3, PT, R7, UR21, PT ;  /* 0x0000001507007c0c */ /* 0x000fe4000bf66270 */
[----:B------:R-:W-:Y:S02]  /*3800*/  ISETP.GE.AND P2, PT, R5, UR21, PT ;  /* 0x0000001505007c0c */ /* 0x000fe4000bf46270 */
[----:B------:R-:W-:Y:S02]  /*3810*/  FSEL R203, R67, -INF , !P1 ;  /* 0xff80000043cb7808 */ /* 0x000fe40004800000 */
[----:B------:R-:W-:-:S02]  /*3820*/  FSEL R198, R65, -INF , !P1 ;  /* 0xff80000041c67808 */ /* 0x000fc40004800000 */
[----:B------:R-:W-:Y:S01]  /*3830*/  FMNMX3.FTZ R15, R15, R18, R10, !PT ;  /* 0x000000120f0f7276 */ /* 0x000fe2000781000a */
[----:B------:R-:W-:Y:S08]  /*3840*/  BRA.U !UP2, `(.L_x_21) ;  /* 0x000000010abc7547 */ /* 0x000ff0000b800000 */
[----:B------:R-:W-:-:S04]  /*3850*/  ULEA.HI.SX32 UR13, UR18, 0xfffffffe, 0x1a ;  /* 0xfffffffe120d7891 */ /* 0x000fc8000f8fd2ff */
[----:B------:R-:W-:Y:S02]  /*3860*/  UIMAD.WIDE.U32 UR32, UR28, UR13, URZ ;  /* 0x0000000d1c2072a5 */ /* 0x000fe4000f8e00ff */
[----:B------:R-:W-:Y:S02]  /*3870*/  UIMAD UR13, UR25, UR13, URZ ;  /* 0x0000000d190d72a4 */ /* 0x000fe4000f8e02ff */
[----:B------:R-:W-:Y:S02]  /*3880*/  UIADD3 UR24, UP0, UPT, UR30, UR32, URZ ;  /* 0x000000201e187290 */ /* 0x000fe4000ff1e0ff */
[----:B------:R-:W-:Y:S01]  /*3890*/  UIADD3 UR13, UPT, UPT, UR33, UR13, URZ ;  /* 0x0000000d210d7290 */ /* 0x000fe2000fffe0ff */
[----:B------:R-:W-:Y:S01]  /*38a0*/  IMAD.U32 R28, RZ, RZ, UR32 ;  /* 0x00000020ff1c7e24 */ /* 0x000fe2000f8e00ff */
[----:B------:R-:W-:Y:S01]  /*38b0*/  UIADD3 UR30, UP1, UPT, UR30, UR24, URZ ;  /* 0x000000181e1e7290 */ /* 0x000fe2000ff3e0ff */
[----:B------:R-:W-:Y:S02]  /*38c0*/  IMAD.U32 R29, RZ, RZ, UR33 ;  /* 0x00000021ff1d7e24 */ /* 0x000fe4000f8e00ff */
[----:B------:R-:W-:Y:S01]  /*38d0*/  IMAD.U32 R7, RZ, RZ, UR24 ;  /* 0x00000018ff077e24 */ /* 0x000fe2000f8e00ff */
[----:B------:R-:W-:Y:S01]  /*38e0*/  LEA R30, P1, R28, R220, 0x1 ;  /* 0x000000dc1c1e7211 */ /* 0x000fe200078208ff */
[----:B------:R-:W-:Y:S01]  /*38f0*/  IMAD.U32 R5, RZ, RZ, UR13 ;  /* 0x0000000dff057e24 */ /* 0x000fe2000f8e00ff */
[----:B------:R-:W-:Y:S01]  /*3900*/  UIADD3.X UR13, UPT, UPT, UR29, UR13, URZ, UP0, !UPT ;  /* 0x0000000d1d0d7290 */ /* 0x000fe200087fe4ff */
[----:B------:R-:W-:Y:S01]  /*3910*/  IMAD.U32 R13, RZ, RZ, UR30 ;  /* 0x0000001eff0d7e24 */ /* 0x000fe2000f8e00ff */
[----:B------:R-:W-:-:S02]  /*3920*/  ULEA UR24, UP0, UR10, UR24, 0x5 ;  /* 0x000000180a187291 */ /* 0x000fc4000f8028ff */
[----:B------:R-:W-:Y:S01]  /*3930*/  LEA.HI.X R31, R28, R218, R5, 0x1, P1 ;  /* 0x000000da1c1f7211 */ /* 0x000fe200008f0c05 */
[----:B------:R-:W-:Y:S01]  /*3940*/  UIADD3.X UR29, UPT, UPT, UR29, UR13, URZ, UP1, !UPT ;  /* 0x0000000d1d1d7290 */ /* 0x000fe20008ffe4ff */
[C---:B------:R-:W-:Y:S01]  /*3950*/  LEA R28, P1, R7.reuse, R220, 0x1 ;  /* 0x000000dc071c7211 */ /* 0x040fe200078208ff */
[----:B------:R-:W-:Y:S01]  /*3960*/  ULEA.HI.X UR10, UR10, UR13, UR11, 0x5, UP0 ;  /* 0x0000000d0a0a7291 */ /* 0x000fe200080f2c0b */
[----:B------:R-:W-:Y:S01]  /*3970*/  MOV R5, UR13 ;  /* 0x0000000d00057c02 */ /* 0x000fe20008000f00 */
[----:B------:R-:W-:Y:S01]  /*3980*/  @!PT LDS RZ, [RZ] ;  /* 0x00000000fffff984 */ /* 0x000fe20000000800 */
[----:B------:R-:W-:Y:S01]  /*3990*/  @!PT LDS RZ, [RZ] ;  /* 0x00000000fffff984 */ /* 0x000fe20000000800 */
[----:B------:R-:W-:Y:S01]  /*39a0*/  @!PT LDS RZ, [RZ] ;  /* 0x00000000fffff984 */ /* 0x000fe20000000800 */
[----:B------:R1:W-:Y:S03]  /*39b0*/  LDGSTS.E.BYPASS.LTC128B.128 [R3+0x8000], desc[UR16][R30.64] ;  /* 0x080000001e037fae */ /* 0x0003e6000b981a10 */
[----:B------:R-:W-:Y:S01]  /*39c0*/  LEA.HI.X R29, R7, R218, R5, 0x1, P1 ;  /* 0x000000da071d7211 */ /* 0x000fe200008f0c05 */
[----:B------:R-:W-:Y:S01]  /*39d0*/  IMAD.U32 R7, RZ, RZ, UR29 ;  /* 0x0000001dff077e24 */ /* 0x000fe2000f8e00ff */
[----:B------:R-:W-:Y:S01]  /*39e0*/  LEA R32, P1, R13, R220, 0x1 ;  /* 0x000000dc0d207211 */ /* 0x000fe200078208ff */
[----:B------:R1:W-:Y:S01]  /*39f0*/  LDGSTS.E.BYPASS.LTC128B.128 [R3+0xa000], desc[UR16][R30.64+0x80] ;  /* 0x0a0000801e037fae */ /* 0x0003e2000b981a10 */
[----:B------:R-:W-:-:S02]  /*3a00*/  MOV R5, UR24 ;  /* 0x0000001800057c02 */ /* 0x000fc40008000f00 */
[----:B------:R-:W-:Y:S01]  /*3a10*/  LEA.HI.X R33, R13, R218, R7, 0x1, P1 ;  /* 0x000000da0d217211 */ /* 0x000fe200008f0c07 */
[----:B------:R-:W-:Y:S01]  /*3a20*/  IMAD.U32 R7, RZ, RZ, UR10 ;  /* 0x0000000aff077e24 */ /* 0x000fe2000f8e00ff */
[----:B------:R1:W-:Y:S01]  /*3a30*/  LDGSTS.E.BYPASS.LTC128B.128 [R3+0xc000], desc[UR16][R30.64+0x100] ;  /* 0x0c0001001e037fae */ /* 0x0003e2000b981a10 */
[----:B------:R-:W-:-:S03]  /*3a40*/  LEA R34, P1, R5, R220, 0x1 ;  /* 0x000000dc05227211 */ /* 0x000fc600078208ff */
[----:B------:R1:W-:Y:S01]  /*3a50*/  LDGSTS.E.BYPASS.LTC128B.128 [R3+0xe000], desc[UR16][R30.64+0x180] ;  /* 0x0e0001801e037fae */ /* 0x0003e2000b981a10 */
[----:B------:R-:W-:-:S03]  /*3a60*/  LEA.HI.X R35, R5, R218, R7, 0x1, P1 ;  /* 0x000000da05237211 */ /* 0x000fc600008f0c07 */
[----:B------:R1:W-:Y:S04]  /*3a70*/  LDGSTS.E.BYPASS.LTC128B.128 [R3+0x8800], desc[UR16][R28.64] ;  /* 0x088000001c037fae */ /* 0x0003e8000b981a10 */
        /* <DEDUP_REMOVED lines=11> */
[----:B------:R-:W0:Y:S02]  /*3b30*/  LDGDEPBAR ;  /* 0x00000000000079af */ /* 0x000e240000000000 */
.L_x_21:
[----:B------:R-:W-:Y:S01]  /*3b40*/  ISETP.GE.AND P1, PT, R12, UR21, PT ;  /* 0x000000150c007c0c */ /* 0x000fe2000bf26270 */
[----:B------:R-:W2:Y:S01]  /*3b50*/  LDCU UR10, c[0x0][0x45c] ;  /* 0x00008b80ff0a77ac */ /* 0x000ea20008000800 */
[----:B------:R-:W-:Y:S02]  /*3b60*/  FMNMX3.FTZ R12, R23, R79, R19, !PT ;  /* 0x0000004f170c7276 */ /* 0x000fe40007810013 */
[----:B------:R-:W-:Y:S02]  /*3b70*/  FMNMX3.FTZ R15, R15, R6, R4, !PT ;  /* 0x000000060f0f7276 */ /* 0x000fe40007810004 */
[----:B------:R-:W-:Y:S02]  /*3b80*/  FMNMX3.FTZ R12, R12, R27, R17, !PT ;  /* 0x0000001b0c0c7276 */ /* 0x000fe40007810011 */
[----:B------:R-:W-:Y:S02]  /*3b90*/  FSEL R202, R60, -INF , !P5 ;  /* 0xff8000003cca7808 */ /* 0x000fe40006800000 */
[----:B------:R-:W-:-:S02]  /*3ba0*/  FMNMX3.FTZ R15, R15, R8, R204, !PT ;  /* 0x000000080f0f7276 */ /* 0x000fc400078100cc */
[----:B------:R-:W-:Y:S02]  /*3bb0*/  FMNMX3.FTZ R14, R12, R21, R9, !PT ;  /* 0x000000150c0e7276 */ /* 0x000fe40007810009 */
[----:B------:R-:W-:Y:S02]  /*3bc0*/  IADD3 R40, PT, PT, R40, 0x39, RZ ;  /* 0x0000003928287810 */ /* 0x000fe40007ffe0ff */
[----:B------:R-:W-:Y:S02]  /*3bd0*/  FSEL R200, R61, -INF , !P4 ;  /* 0xff8000003dc87808 */ /* 0x000fe40006000000 */
[----:B------:R-:W-:Y:S02]  /*3be0*/  FSEL R214, R56, -INF , !P3 ;  /* 0xff80000038d67808 */ /* 0x000fe40005800000 */
[----:B------:R-:W-:Y:S02]  /*3bf0*/  FMNMX3.FTZ R15, R15, R198, R202, !PT ;  /* 0x000000c60f0f7276 */ /* 0x000fe400078100ca */
[----:B------:R-:W-:-:S02]  /*3c00*/  FSEL R217, R62, -INF , !P5 ;  /* 0xff8000003ed97808 */ /* 0x000fc40006800000 */
[----:B------:R-:W-:Y:S02]  /*3c10*/  FMNMX3.FTZ R14, R14, R11, R219, !PT ;  /* 0x0000000b0e0e7276 */ /* 0x000fe400078100db */
[----:B------:R-:W-:Y:S02]  /*3c20*/  ISETP.GE.AND P5, PT, R40, UR21, PT ;  /* 0x0000001528007c0c */ /* 0x000fe4000bfa6270 */
[----:B------:R-:W-:Y:S02]  /*3c30*/  FSEL R212, R57, -INF , !P2 ;  /* 0xff80000039d47808 */ /* 0x000fe40005000000 */
[----:B------:R-:W-:Y:S02]  /*3c40*/  FSEL R210, R72, -INF , !P1 ;  /* 0xff80000048d27808 */ /* 0x000fe40004800000 */
[----:B------:R-:W-:Y:S02]  /*3c50*/  FMNMX3.FTZ R15, R15, R200, R214, !PT ;  /* 0x000000c80f0f7276 */ /* 0x000fe400078100d6 */
[----:B------:R-:W-:-:S02]  /*3c60*/  FSEL R207, R63, -INF , !P4 ;  /* 0xff8000003fcf7808 */ /* 0x000fc40006000000 */
[----:B------:R-:W-:Y:S02]  /*3c70*/  FSEL R213, R58, -INF , !P3 ;  /* 0xff8000003ad57808 */ /* 0x000fe40005800000 */
[----:B------:R-:W-:Y:S02]  /*3c80*/  FMNMX3.FTZ R14, R14, R203, R217, !PT ;  /* 0x000000cb0e0e7276 */ /* 0x000fe400078100d9 */
[----:B------:R-:W-:Y:S02]  /*3c90*/  FSEL R208, R73, -INF , !P5 ;  /* 0xff80000049d07808 */ /* 0x000fe40006800000 */
[----:B------:R-:W-:Y:S02]  /*3ca0*/  FMNMX3.FTZ R15, R15, R212, R210, !PT ;  /* 0x000000d40f0f7276 */ /* 0x000fe400078100d2 */
[----:B------:R-:W-:Y:S02]  /*3cb0*/  FSEL R211, R59, -INF , !P2 ;  /* 0xff8000003bd37808 */ /* 0x000fe40005000000 */
[----:B------:R-:W-:-:S02]  /*3cc0*/  FSEL R209, R74, -INF , !P1 ;  /* 0xff8000004ad17808 */ /* 0x000fc40004800000 */
[----:B------:R-:W-:Y:S02]  /*3cd0*/  FMNMX3.FTZ R14, R14, R207, R213, !PT ;  /* 0x000000cf0e0e7276 */ /* 0x000fe400078100d5 */
[----:B------:R-:W-:Y:S02]  /*3ce0*/  FMNMX.FTZ R12, R208, R15, !PT ;  /* 0x0000000fd00c7209 */ /* 0x000fe40007810000 */
[----:B------:R-:W-:Y:S02]  /*3cf0*/  FSEL R205, R75, -INF , !P5 ;  /* 0xff8000004bcd7808 */ /* 0x000fe40006800000 */
[----:B------:R-:W-:Y:S01]  /*3d00*/  FMNMX3.FTZ R14, R14, R211, R209, !PT ;  /* 0x000000d30e0e7276 */ /* 0x000fe200078100d1 */
[----:B-1----:R-:W1:Y:S01]  /*3d10*/  SHFL.BFLY PT, R3, R12, 0x2, 0x1f ;  /* 0x0c401f000c037f89 */ /* 0x002e6200000e0000 */
[----:B------:R-:W-:Y:S02]  /*3d20*/  LOP3.LUT R201, R81, 0x200, R84, 0xf8, !PT ;  /* 0x0000020051c97812 */ /* 0x000fe400078ef854 */
[----:B------:R-:W-:-:S02]  /*3d30*/  FMNMX.FTZ R14, R205, R14, !PT ;  /* 0x0000000ecd0e7209 */ /* 0x000fc40007810000 */
[----:B------:R-:W-:-:S03]  /*3d40*/  LEA R201, R201, UR31, 0x1 ;  /* 0x0000001fc9c97c11 */ /* 0x000fc6000f8e08ff */
[----:B------:R-:W3:Y:S01]  /*3d50*/  SHFL.BFLY PT, R5, R14, 0x2, 0x1f ;  /* 0x0c401f000e057f89 */ /* 0x000ee200000e0000 */
[-C--:B------:R-:W-:Y:S02]  /*3d60*/  IADD3 R195, PT, PT, R82, R201.reuse, RZ ;  /* 0x000000c952c37210 */ /* 0x080fe40007ffe0ff */
[C---:B------:R-:W-:Y:S01]  /*3d70*/  IADD3 R196, PT, PT, R80.reuse, R201, RZ ;  /* 0x000000c950c47210 */ /* 0x040fe20007ffe0ff */
[----:B------:R-:W-:Y:S01]  /*3d80*/  LDSM.16.MT88.4 R156, [R201+0x10000] ;  /* 0x01000000c99c783b */ /* 0x000fe20000004200 */
[----:B------:R-:W-:-:S03]  /*3d90*/  IADD3 R193, PT, PT, R80, R195, RZ ;  /* 0x000000c350c17210 */ /* 0x000fc60007ffe0ff */
[----:B------:R-:W-:Y:S04]  /*3da0*/  LDSM.16.MT88.4 R48, [R195+0x10000] ;  /* 0x01000000c330783b */ /* 0x000fe80000004200 */
[----:B------:R-:W-:Y:S01]  /*3db0*/  LDSM.16.MT88.4 R40, [R196+0x10000] ;  /* 0x01000000c428783b */ /* 0x000fe20000004200 */
[----:B-1----:R-:W-:-:S03]  /*3dc0*/  FMNMX.FTZ R7, R12, R3, !PT ;  /* 0x000000030c077209 */ /* 0x002fc60007810000 */
[----:B------:R-:W-:Y:S04]  /*3dd0*/  LDSM.16.MT88.4 R56, [R193+0x10000] ;  /* 0x01000000c138783b */ /* 0x000fe80000004200 */
[----:B------:R-:W1:Y:S01]  /*3de0*/  SHFL.BFLY PT, R164, R7, 0x1, 0x1f ;  /* 0x0c201f0007a47f89 */ /* 0x000e6200000e0000 */
[----:B---3--:R-:W-:-:S03]  /*3df0*/  FMNMX.FTZ R12, R14, R5, !PT ;  /* 0x000000050e0c7209 */ /* 0x008fc60007810000 */
[----:B------:R-:W-:Y:S04]  /*3e00*/  LDSM.16.MT88.4 R64, [R201+0x12000] ;  /* 0x01200000c940783b */ /* 0x000fe80000004200 */
[----:B------:R-:W3:Y:S04]  /*3e10*/  SHFL.BFLY PT, R3, R12, 0x1, 0x1f ;  /* 0x0c201f000c037f89 */ /* 0x000ee800000e0000 */
[----:B------:R-:W4:Y:S04]  /*3e20*/  LDSM.16.MT88.4 R72, [R196+0x12000] ;  /* 0x01200000c448783b */ /* 0x000f280000004200 */
[----:B------:R-:W5:Y:S04]  /*3e30*/  LDSM.16.MT88.4 R80, [R195+0x12000] ;  /* 0x01200000c350783b */ /* 0x000f680000004200 */
[----:B------:R-:W5:Y:S01]  /*3e40*/  LDSM.16.MT88.4 R88, [R193+0x12000] ;  /* 0x01200000c158783b */ /* 0x000f620000004200 */
[----:B-1----:R-:W-:-:S03]  /*3e50*/  FMNMX.FTZ R164, R7, R164, !PT ;  /* 0x000000a407a47209 */ /* 0x002fc60007810000 */
[----:B------:R-:W1:Y:S01]  /*3e60*/  LDSM.16.MT88.4 R96, [R201+0x14000] ;  /* 0x01400000c960783b */ /* 0x000e620000004200 */
[C---:B------:R-:W-:Y:S01]  /*3e70*/  FSETP.NEU.FTZ.AND P1, PT, R164.reuse, -INF , PT ;  /* 0xff800000a400780b */ /* 0x040fe20003f3d000 */
[----:B--2---:R-:W-:Y:S02]  /*3e80*/  FMUL.FTZ R215, R164, UR10 ;  /* 0x0000000aa4d77c20 */ /* 0x004fe40008410000 */
[----:B------:R-:W2:Y:S01]  /*3e90*/  LDSM.16.MT88.4 R104, [R196+0x14000] ;  /* 0x01400000c468783b */ /* 0x000ea20000004200 */
[----:B---3--:R-:W-:Y:S02]  /*3ea0*/  FMNMX.FTZ R3, R12, R3, !PT ;  /* 0x000000030c037209 */ /* 0x008fe40007810000 */
[----:B------:R-:W-:Y:S01]  /*3eb0*/  FSEL R215, R215, RZ, P1 ;  /* 0x000000ffd7d77208 */ /* 0x000fe20000800000 */
[----:B------:R-:W3:Y:S01]  /*3ec0*/  LDSM.16.MT88.4 R112, [R195+0x14000] ;  /* 0x01400000c370783b */ /* 0x000ee20000004200 */
[C---:B------:R-:W-:Y:S01]  /*3ed0*/  FSETP.NEU.FTZ.AND P1, PT, R3.reuse, -INF , PT ;  /* 0xff8000000300780b */ /* 0x040fe20003f3d000 */
[----:B------:R-:W-:-:S02]  /*3ee0*/  FMUL.FTZ R206, R3, UR10 ;  /* 0x0000000a03ce7c20 */ /* 0x000fc40008410000 */
[--C-:B------:R-:W-:Y:S01]  /*3ef0*/  FFMA.FTZ R194, R76, UR10, -R215.reuse ;  /* 0x0000000a4cc27c23 */ /* 0x100fe200080108d7 */
[--C-:B------:R-:W-:Y:S01]  /*3f00*/  FFMA.FTZ R191, R16, UR10, -R215.reuse ;  /* 0x0000000a10bf7c23 */ /* 0x100fe200080108d7 */
[--C-:B------:R-:W-:Y:S01]  /*3f10*/  FFMA.FTZ R190, R24, UR10, -R215.reuse ;  /* 0x0000000a18be7c23 */ /* 0x100fe200080108d7 */
[----:B------:R-:W-:Y:S01]  /*3f20*/  FSEL R206, R206, RZ, P1 ;  /* 0x000000ffcece7208 */ /* 0x000fe20000800000 */
[--C-:B------:R-:W-:Y:S01]  /*3f30*/  FFMA.FTZ R187, R18, UR10, -R215.reuse ;  /* 0x0000000a12bb7c23 */ /* 0x100fe200080108d7 */
[----:B------:R-:W3:Y:S01]  /*3f40*/  LDSM.16.MT88.4 R120, [R193+0x14000] ;  /* 0x01400000c178783b */ /* 0x000ee20000004200 */
[--C-:B------:R-:W-:Y:S01]  /*3f50*/  FFMA.FTZ R183, R6, UR10, -R215.reuse ;  /* 0x0000000a06b77c23 */ /* 0x100fe200080108d7 */
[--C-:B------:R-:W-:Y:S01]  /*3f60*/  FFMA.FTZ R182, R4, UR10, -R215.reuse ;  /* 0x0000000a04b67c23 */ /* 0x100fe200080108d7 */
[--C-:B------:R-:W-:Y:S01]  /*3f70*/  FFMA.FTZ R192, R23, UR10, -R206.reuse ;  /* 0x0000000a17c07c23 */ /* 0x100fe200080108ce */
[--C-:B------:R-:W-:Y:S01]  /*3f80*/  FFMA.FTZ R189, R79, UR10, -R206.reuse ;  /* 0x0000000a4fbd7c23 */ /* 0x100fe200080108ce */
[--C-:B------:R-:W-:Y:S01]  /*3f90*/  FFMA.FTZ R188, R19, UR10, -R206.reuse ;  /* 0x0000000a13bc7c23 */ /* 0x100fe200080108ce */
[--C-:B------:R-:W-:Y:S01]  /*3fa0*/  FFMA.FTZ R185, R27, UR10, -R206.reuse ;  /* 0x0000000a1bb97c23 */ /* 0x100fe200080108ce */
[----:B------:R-:W3:Y:S01]  /*3fb0*/  LDSM.16.MT88.4 R128, [R201+0x16000] ;  /* 0x01600000c980783b */ /* 0x000ee20000004200 */
[----:B------:R-:W-:Y:S01]  /*3fc0*/  MUFU.EX2 R194, R194 ;  /* 0x000000c200c27308 */ /* 0x000fe20000000800 */
[--C-:B------:R-:W-:Y:S01]  /*3fd0*/  FFMA.FTZ R186, R10, UR10, -R215.reuse ;  /* 0x0000000a0aba7c23 */ /* 0x100fe200080108d7 */
[--C-:B------:R-:W-:Y:S01]  /*3fe0*/  FFMA.FTZ R179, R8, UR10, -R215.reuse ;  /* 0x0000000a08b37c23 */ /* 0x100fe200080108d7 */
[----:B------:R-:W3:Y:S01]  /*3ff0*/  LDSM.16.MT88.4 R136, [R196+0x16000] ;  /* 0x01600000c488783b */ /* 0x000ee20000004200 */
[--C-:B------:R-:W-:Y:S01]  /*4000*/  FFMA.FTZ R180, R9, UR10, -R206.reuse ;  /* 0x0000000a09b47c23 */ /* 0x100fe200080108ce */
[--C-:B------:R-:W-:Y:S01]  /*4010*/  FFMA.FTZ R177, R11, UR10, -R206.reuse ;  /* 0x0000000a0bb17c23 */ /* 0x100fe200080108ce */
[--C-:B------:R-:W-:Y:S01]  /*4020*/  FFMA.FTZ R184, R17, UR10, -R206.reuse ;  /* 0x0000000a11b87c23 */ /* 0x100fe200080108ce */
[----:B------:R-:W3:Y:S01]  /*4030*/  LDSM.16.MT88.4 R152, [R195+0x16000] ;  /* 0x01600000c398783b */ /* 0x000ee20000004200 */
[----:B------:R-:W4:Y:S01]  /*4040*/  MUFU.EX2 R191, R191 ;  /* 0x000000bf00bf7308 */ /* 0x000f220000000800 */
[--C-:B------:R-:W-:Y:S01]  /*4050*/  FFMA.FTZ R181, R21, UR10, -R206.reuse ;  /* 0x0000000a15b57c23 */ /* 0x100fe200080108ce */
[--C-:B------:R-:W-:Y:S01]  /*4060*/  FFMA.FTZ R197, R204, UR10, -R215.reuse ;  /* 0x0000000accc57c23 */ /* 0x100fe200080108d7 */
[----:B------:R-:W3:Y:S01]  /*4070*/  LDSM.16.MT88.4 R4, [R193+0x16000] ;  /* 0x01600000c104783b */ /* 0x000ee20000004200 */
        /* <DEDUP_REMOVED lines=12> */
[----:B------:R-:W5:Y:S01]  /*4140*/  MUFU.EX2 R187, R187 ;  /* 0x000000bb00bb7308 */ /* 0x000f620000000800 */
[----:B----4-:R-:W-:Y:S01]  /*4150*/  F2FP.F16.F32.PACK_AB R148, R191, R194 ;  /* 0x000000c2bf94723e */ /* 0x010fe200000000ff */
[--C-:B------:R-:W-:Y:S01]  /*4160*/  FFMA.FTZ R208, R213, UR10, -R206.reuse ;  /* 0x0000000ad5d07c23 */ /* 0x100fe200080108ce */
[----:B------:R-:W4:Y:S01]  /*4170*/  LDSM.16.MT88.4 R20, [R196+0x12800] ;  /* 0x01280000c414783b */ /* 0x000f220000004200 */
[--C-:B------:R-:W-:Y:S01]  /*4180*/  FFMA.FTZ R211, R211, UR10, -R206.reuse ;  /* 0x0000000ad3d37c23 */ /* 0x100fe200080108ce */
[--C-:B------:R-:W-:Y:S01]  /*4190*/  FFMA.FTZ R209, R209, UR10, -R206.reuse ;  /* 0x0000000ad1d17c23 */ /* 0x100fe200080108ce */
[--C-:B------:R-:W-:Y:S01]  /*41a0*/  FFMA.FTZ R214, R214, UR10, -R215.reuse ;  /* 0x0000000ad6d67c23 */ /* 0x100fe200080108d7 */
[----:B------:R-:W-:Y:S01]  /*41b0*/  LDSM.16.MT88.4 R172, [R193+0x10800] ;  /* 0x01080000c1ac783b */ /* 0x000fe20000004200 */
[----:B------:R-:W-:Y:S01]  /*41c0*/  MUFU.EX2 R192, R192 ;  /* 0x000000c000c07308 */ /* 0x000fe20000000800 */
[--C-:B------:R-:W-:Y:S01]  /*41d0*/  FFMA.FTZ R217, R212, UR10, -R215.reuse ;  /* 0x0000000ad4d97c23 */ /* 0x100fe200080108d7 */
[----:B------:R-:W-:Y:S01]  /*41e0*/  FFMA.FTZ R210, R210, UR10, -R215 ;  /* 0x0000000ad2d27c23 */ /* 0x000fe200080108d7 */
[----:B------:R-:W-:Y:S01]  /*41f0*/  LDSM.16.MT88.4 R168, [R201+0x12800] ;  /* 0x01280000c9a8783b */ /* 0x000fe20000004200 */
[----:B------:R-:W-:Y:S01]  /*4200*/  FFMA.FTZ R206, R205, UR10, -R206 ;  /* 0x0000000acdce7c23 */ /* 0x000fe200080108ce */
[----:B------:R-:W-:-:S02]  /*4210*/  FADD.FTZ R191, R194, R191 ;  /* 0x000000bfc2bf7221 */ /* 0x000fc40000010000 */
[----:B------:R-:W-:Y:S01]  /*4220*/  LDSM.16.MT88.4 R32, [R195+0x12800] ;  /* 0x01280000c320783b */ /* 0x000fe20000004200 */
[----:B------:R-:W1:Y:S01]  /*4230*/  MUFU.EX2 R189, R189 ;  /* 0x000000bd00bd7308 */ /* 0x000e620000000800 */
[C---:B-----5:R-:W-:Y:S01]  /*4240*/  F2FP.F16.F32.PACK_AB R150, R187.reuse, R190 ;  /* 0x000000bebb96723e */ /* 0x060fe200000000ff */
[----:B------:R-:W-:Y:S01]  /*4250*/  FADD.FTZ R190, R190, R191 ;  /* 0x000000bfbebe7221 */ /* 0x000fe20000010000 */
[----:B------:R-:W-:Y:S03]  /*4260*/  LDSM.16.MT88.4 R28, [R193+0x12800] ;  /* 0x01280000c11c783b */ /* 0x000fe60000004200 */
[----:B------:R-:W-:Y:S01]  /*4270*/  FADD.FTZ R187, R187, R190 ;  /* 0x000000bebbbb7221 */ /* 0x000fe20000010000 */
[----:B------:R-:W-:Y:S01]  /*4280*/  LDSM.16.MT88.4 R24, [R196+0x14800] ;  /* 0x01480000c418783b */ /* 0x000fe20000004200 */
[----:B------:R-:W-:Y:S08]  /*4290*/  MUFU.EX2 R188, R188 ;  /* 0x000000bc00bc7308 */ /* 0x000ff00000000800 */
[----:B------:R-:W5:Y:S01]  /*42a0*/  MUFU.EX2 R185, R185 ;  /* 0x000000b900b97308 */ /* 0x000f620000000800 */
[----:B-1----:R-:W-:Y:S01]  /*42b0*/  F2FP.F16.F32.PACK_AB R149, R189, R192 ;  /* 0x000000c0bd95723e */ /* 0x002fe200000000ff */
[----:B------:R-:W-:-:S06]  /*42c0*/  FADD.FTZ R189, R192, R189 ;  /* 0x000000bdc0bd7221 */ /* 0x000fcc0000010000 */
[----:B------:R-:W-:Y:S08]  /*42d0*/  MUFU.EX2 R186, R186 ;  /* 0x000000ba00ba7308 */ /* 0x000ff00000000800 */
[----:B------:R-:W1:Y:S01]  /*42e0*/  MUFU.EX2 R183, R183 ;  /* 0x000000b700b77308 */ /* 0x000e620000000800 */
[----:B-----5:R-:W-:Y:S01]  /*42f0*/  F2FP.F16.F32.PACK_AB R151, R185, R188 ;  /* 0x000000bcb997723e */ /* 0x020fe200000000ff */
[----:B------:R-:W-:-:S04]  /*4300*/  FADD.FTZ R188, R188, R189 ;  /* 0x000000bdbcbc7221 */ /* 0x000fc80000010000 */
[----:B------:R-:W-:Y:S02]  /*4310*/  FADD.FTZ R185, R185, R188 ;  /* 0x000000bcb9b97221 */ /* 0x000fe40000010000 */
[----:B------:R-:W-:Y:S01]  /*4320*/  MUFU.EX2 R182, R182 ;  /* 0x000000b600b67308 */ /* 0x000fe20000000800 */
[C---:B------:R-:W-:Y:S07]  /*4330*/  HMMA.16816.F32 R44, R148.reuse, R48, RZ ;  /* 0x00000030942c723c */ /* 0x040fee00000018ff */
[----:B------:R-:W-:Y:S01]  /*4340*/  MUFU.EX2 R179, R179 ;  /* 0x000000b300b37308 */ /* 0x000fe20000000800 */
[C---:B------:R-:W-:Y:S07]  /*4350*/  HMMA.16816.F32 R48, R148.reuse, R50, RZ ;  /* 0x000000329430723c */ /* 0x040fee00000018ff */
[----:B------:R-:W-:Y:S01]  /*4360*/  MUFU.EX2 R184, R184 ;  /* 0x000000b800b87308 */ /* 0x000fe20000000800 */
[C---:B------:R-:W-:Y:S07]  /*4370*/  HMMA.16816.F32 R160, R148.reuse, R156, RZ ;  /* 0x0000009c94a0723c */ /* 0x040fee00000018ff */
[----:B------:R-:W5:Y:S01]  /*4380*/  MUFU.EX2 R181, R181 ;  /* 0x000000b500b57308 */ /* 0x000f620000000800 */
[C---:B------:R-:W-:Y:S07]  /*4390*/  HMMA.16816.F32 R36, R148.reuse, R40, RZ ;  /* 0x000000289424723c */ /* 0x040fee00000018ff */
[----:B------:R-:W-:Y:S01]  /*43a0*/  MUFU.EX2 R180, R180 ;  /* 0x000000b400b47308 */ /* 0x000fe20000000800 */
[C---:B------:R-:W-:Y:S07]  /*43b0*/  HMMA.16816.F32 R52, R148.reuse, R56, RZ ;  /* 0x000000389434723c */ /* 0x040fee00000018ff */
[----:B------:R-:W4:Y:S01]  /*43c0*/  MUFU.EX2 R177, R177 ;  /* 0x000000b100b17308 */ /* 0x000f220000000800 */
[C---:B------:R-:W-:Y:S07]  /*43d0*/  HMMA.16816.F32 R60, R148.reuse, R64, RZ ;  /* 0x00000040943c723c */ /* 0x040fee00000018ff */
[----:B------:R-:W-:Y:S01]  /*43e0*/  MUFU.EX2 R197, R197 ;  /* 0x000000c500c57308 */ /* 0x000fe20000000800 */
[C---:B------:R-:W-:Y:S07]  /*43f0*/  HMMA.16816.F32 R68, R148.reuse, R72, RZ ;  /* 0x000000489444723c */ /* 0x040fee00000018ff */
[----:B------:R-:W4:Y:S01]  /*4400*/  MUFU.EX2 R198, R198 ;  /* 0x000000c600c67308 */ /* 0x000f220000000800 */
[C---:B------:R-:W-:Y:S07]  /*4410*/  HMMA.16816.F32 R76, R148.reuse, R80, RZ ;  /* 0x00000050944c723c */ /* 0x040fee00000018ff */
[----:B------:R-:W-:Y:S01]  /*4420*/  MUFU.EX2 R199, R199 ;  /* 0x000000c700c77308 */ /* 0x000fe20000000800 */
[C---:B------:R-:W-:Y:S07]  /*4430*/  HMMA.16816.F32 R84, R148.reuse, R88, RZ ;  /* 0x000000589454723c */ /* 0x040fee00000018ff */
[----:B------:R-:W-:Y:S01]  /*4440*/  MUFU.EX2 R200, R200 ;  /* 0x000000c800c87308 */ /* 0x000fe20000000800 */
[C---:B------:R-:W-:Y:S07]  /*4450*/  HMMA.16816.F32 R92, R148.reuse, R96, RZ ;  /* 0x00000060945c723c */ /* 0x040fee00000018ff */
[----:B------:R-:W-:Y:S01]  /*4460*/  MUFU.EX2 R202, R202 ;  /* 0x000000ca00ca7308 */ /* 0x000fe20000000800 */
[C---:B--2---:R-:W-:Y:S07]  /*4470*/  HMMA.16816.F32 R100, R148.reuse, R104, RZ ;  /* 0x000000689464723c */ /* 0x044fee00000018ff */
[----:B------:R-:W2:Y:S01]  /*4480*/  MUFU.EX2 R203, R203 ;  /* 0x000000cb00cb7308 */ /* 0x000ea20000000800 */
[C---:B---3--:R-:W-:Y:S07]  /*4490*/  HMMA.16816.F32 R108, R148.reuse, R112, RZ ;  /* 0x00000070946c723c */ /* 0x048fee00000018ff */
[----:B------:R-:W-:Y:S01]  /*44a0*/  MUFU.EX2 R204, R204 ;  /* 0x000000cc00cc7308 */ /* 0x000fe20000000800 */
[C---:B------:R-:W-:Y:S07]  /*44b0*/  HMMA.16816.F32 R116, R148.reuse, R120, RZ ;  /* 0x000000789474723c */ /* 0x040fee00000018ff */
[----:B------:R-:W3:Y:S01]  /*44c0*/  MUFU.EX2 R207, R207 ;  /* 0x000000cf00cf7308 */ /* 0x000ee20000000800 */
[C---:B------:R-:W-:Y:S07]  /*44d0*/  HMMA.16816.F32 R124, R148.reuse, R128, RZ ;  /* 0x00000080947c723c */ /* 0x040fee00000018ff */
[----:B------:R-:W-:Y:S01]  /*44e0*/  MUFU.EX2 R214, R214 ;  /* 0x000000d600d67308 */ /* 0x000fe20000000800 */
[C---:B------:R-:W-:Y:S07]  /*44f0*/  HMMA.16816.F32 R132, R148.reuse, R136, RZ ;  /* 0x000000889484723c */ /* 0x040fee00000018ff */
[----:B------:R-:W3:Y:S01]  /*4500*/  MUFU.EX2 R217, R217 ;  /* 0x000000d900d97308 */ /* 0x000ee20000000800 */
[C---:B------:R-:W-:Y:S07]  /*4510*/  HMMA.16816.F32 R140, R148.reuse, R152, RZ ;  /* 0x00000098948c723c */ /* 0x040fee00000018ff */
[----:B------:R-:W-:Y:S01]  /*4520*/  MUFU.EX2 R210, R210 ;  /* 0x000000d200d27308 */ /* 0x000fe20000000800 */
[C---:B------:R-:W-:Y:S07]  /*4530*/  HMMA.16816.F32 R156, R148.reuse, R158, RZ ;  /* 0x0000009e949c723c */ /* 0x040fee00000018ff */
[----:B------:R-:W-:Y:S01]  /*4540*/  MUFU.EX2 R225, R225 ;  /* 0x000000e100e17308 */ /* 0x000fe20000000800 */
[C---:B------:R-:W-:Y:S07]  /*4550*/  HMMA.16816.F32 R40, R148.reuse, R42, RZ ;  /* 0x0000002a9428723c */ /* 0x040fee00000018ff */
[----:B------:R-:W-:Y:S01]  /*4560*/  MUFU.EX2 R208, R208 ;  /* 0x000000d000d07308 */ /* 0x000fe20000000800 */
[C---:B------:R-:W-:Y:S07]  /*4570*/  HMMA.16816.F32 R56, R148.reuse, R58, RZ ;  /* 0x0000003a9438723c */ /* 0x040fee00000018ff */
[----:B------:R-:W3:Y:S01]  /*4580*/  MUFU.EX2 R211, R211 ;  /* 0x000000d300d37308 */ /* 0x000ee20000000800 */
[C---:B------:R-:W-:Y:S07]  /*4590*/  HMMA.16816.F32 R64, R148.reuse, R66, RZ ;  /* 0x000000429440723c */ /* 0x040fee00000018ff */
[----:B------:R-:W-:Y:S01]  /*45a0*/  MUFU.EX2 R209, R209 ;  /* 0x000000d100d17308 */ /* 0x000fe20000000800 */
[C---:B------:R-:W-:Y:S07]  /*45b0*/  HMMA.16816.F32 R72, R148.reuse, R74, RZ ;  /* 0x0000004a9448723c */ /* 0x040fee00000018ff */
[----:B------:R-:W3:Y:S01]  /*45c0*/  MUFU.EX2 R206, R206 ;  /* 0x000000ce00ce7308 */ /* 0x000ee20000000800 */
[C---:B------:R-:W-:Y:S08]  /*45d0*/  HMMA.16816.F32 R80, R148.reuse, R82, RZ ;  /* 0x000000529450723c */ /* 0x040ff000000018ff */
        /* <DEDUP_REMOVED lines=8> */
[----:B------:R-:W-:Y:S01]  /*4660*/  HMMA.16816.F32 R144, R148, R4, RZ ;  /* 0x000000049490723c */ /* 0x000fe200000018ff */
[----:B-1----:R-:W-:Y:S01]  /*4670*/  F2FP.F16.F32.PACK_AB R4, R183, R186 ;  /* 0x000000bab704723e */ /* 0x002fe200000000ff */
[----:B------:R-:W-:Y:S01]  /*4680*/  FADD.FTZ R186, R186, R187 ;  /* 0x000000bbbaba7221 */ /* 0x000fe20000010000 */
[----:B-----5:R-:W-:Y:S01]  /*4690*/  F2FP.F16.F32.PACK_AB R5, R181, R184 ;  /* 0x000000b8b505723e */ /* 0x020fe200000000ff */
[----:B------:R-:W-:-:S02]  /*46a0*/  FADD.FTZ R184, R184, R185 ;  /* 0x000000b9b8b87221 */ /* 0x000fc40000010000 */
[----:B------:R-:W-:Y:S02]  /*46b0*/  FADD.FTZ R183, R183, R186 ;  /* 0x000000bab7b77221 */ /* 0x000fe40000010000 */
[----:B------:R-:W-:Y:S01]  /*46c0*/  HMMA.16816.F32 R148, R148, R6, RZ ;  /* 0x000000069494723c */ /* 0x000fe200000018ff */
[----:B------:R-:W-:Y:S01]  /*46d0*/  F2FP.F16.F32.PACK_AB R6, R179, R182 ;  /* 0x000000b6b306723e */ /* 0x000fe200000000ff */
[----:B------:R-:W-:Y:S01]  /*46e0*/  FADD.FTZ R181, R181, R184 ;  /* 0x000000b8b5b57221 */ /* 0x000fe20000010000 */
[----:B----4-:R-:W-:-:S03]  /*46f0*/  F2FP.F16.F32.PACK_AB R7, R177, R180 ;  /* 0x000000b4b107723e */ /* 0x010fc600000000ff */
[----:B------:R-:W-:-:S04]  /*4700*/  FADD.FTZ R180, R180, R181 ;  /* 0x000000b5b4b47221 */ /* 0x000fc80000010000 */
[----:B------:R-:W-:Y:S01]  /*4710*/  HMMA.16816.F32 R44, R4, R8, R44 ;  /* 0x00000008042c723c */ /* 0x000fe2000000182c */
[----:B------:R-:W-:-:S07]  /*4720*/  FADD.FTZ R177, R177, R180 ;  /* 0x000000b4b1b17221 */ /* 0x000fce0000010000 */
[C---:B------:R-:W-:Y:S01]  /*4730*/  HMMA.16816.F32 R48, R4.reuse, R10, R48 ;  /* 0x0000000a0430723c */ /* 0x040fe20000001830 */
[----:B------:R-:W1:Y:S07]  /*4740*/  LDSM.16.MT88.4 R8, [R193+0x14800] ;  /* 0x01480000c108783b */ /* 0x000e6e0000004200 */
[C---:B------:R-:W-:Y:S08]  /*4750*/  HMMA.16816.F32 R160, R4.reuse, R16, R160 ;  /* 0x0000001004a0723c */ /* 0x040ff000000018a0 */
[C---:B------:R-:W-:Y:S01]  /*4760*/  HMMA.16816.F32 R156, R4.reuse, R18, R156 ;  /* 0x00000012049c723c */ /* 0x040fe2000000189c */
[----:B------:R-:W4:Y:S07]  /*4770*/  LDSM.16.MT88.4 R16, [R201+0x14800] ;  /* 0x01480000c910783b */ /* 0x000f2e0000004200 */
[C---:B------:R-:W-:Y:S08]  /*4780*/  HMMA.16816.F32 R36, R4.reuse, R12, R36 ;  /* 0x0000000c0424723c */ /* 0x040ff00000001824 */
[C---:B------:R-:W-:Y:S01]  /*4790*/  HMMA.16816.F32 R40, R4.reuse, R14, R40 ;  /* 0x0000000e0428723c */ /* 0x040fe20000001828 */
[----:B------:R-:W5:Y:S07]  /*47a0*/  LDSM.16.MT88.4 R12, [R195+0x14800] ;  /* 0x01480000c30c783b */ /* 0x000f6e0000004200 */
[C---:B------:R-:W-:Y:S08]  /*47b0*/  HMMA.16816.F32 R68, R4.reuse, R20, R68 ;  /* 0x000000140444723c */ /* 0x040ff00000001844 */
[C---:B-1----:R-:W-:Y:S08]  /*47c0*/  HMMA.16816.F32 R116, R4.reuse, R8, R116 ;  /* 0x000000080474723c */ /* 0x042ff00000001874 */
[C---:B------:R-:W-:Y:S01]  /*47d0*/  HMMA.16816.F32 R120, R4.reuse, R10, R120 ;  /* 0x0000000a0478723c */ /* 0x040fe20000001878 */
[----:B------:R-:W1:Y:S07]  /*47e0*/  LDSM.16.MT88.4 R8, [R193+0x16800] ;  /* 0x01680000c108783b */ /* 0x000e6e0000004200 */
[C---:B----4-:R-:W-:Y:S08]  /*47f0*/  HMMA.16816.F32 R92, R4.reuse, R16, R92 ;  /* 0x00000010045c723c */ /* 0x050ff0000000185c */
[C---:B------:R-:W-:Y:S01]  /*4800*/  HMMA.16816.F32 R96, R4.reuse, R18, R96 ;  /* 0x000000120460723c */ /* 0x040fe20000001860 */
[----:B------:R-:W4:Y:S07]  /*4810*/  LDSM.16.MT88.4 R16, [R196+0x16800] ;  /* 0x01680000c410783b */ /* 0x000f2e0000004200 */
[C---:B-----5:R-:W-:Y:S08]  /*4820*/  HMMA.16816.F32 R108, R4.reuse, R12, R108 ;  /* 0x0000000c046c723c */ /* 0x060ff0000000186c */
[C---:B------:R-:W-:Y:S01]  /*4830*/  HMMA.16816.F32 R112, R4.reuse, R14, R112 ;  /* 0x0000000e0470723c */ /* 0x040fe20000001870 */
[----:B------:R-:W5:Y:S07]  /*4840*/  LDSM.16.MT88.4 R12, [R195+0x16800] ;  /* 0x01680000c30c783b */ /* 0x000f6e0000004200 */
[C---:B------:R-:W-:Y:S01]  /*4850*/  HMMA.16816.F32 R72, R4.reuse, R22, R72 ;  /* 0x000000160448723c */ /* 0x040fe20000001848 */
[----:B------:R-:W2:Y:S07]  /*4860*/  LDSM.16.MT88.4 R20, [R201+0x16800] ;  /* 0x01680000c914783b */ /* 0x000eae0000004200 */
[C---:B-1----:R-:W-:Y:S08]  /*4870*/  HMMA.16816.F32 R144, R4.reuse, R8, R144 ;  /* 0x000000080490723c */ /* 0x042ff00000001890 */
[C---:B------:R-:W-:Y:S01]  /*4880*/  HMMA.16816.F32 R148, R4.reuse, R10, R148 ;  /* 0x0000000a0494723c */ /* 0x040fe20000001894 */
[----:B------:R-:W1:Y:S07]  /*4890*/  LDSM.16.MT88.4 R8, [R193+0x11000] ;  /* 0x01100000c108783b */ /* 0x000e6e0000004200 */
[C---:B----4-:R-:W-:Y:S08]  /*48a0*/  HMMA.16816.F32 R132, R4.reuse, R16, R132 ;  /* 0x000000100484723c */ /* 0x050ff00000001884 */
[C---:B------:R-:W-:Y:S01]  /*48b0*/  HMMA.16816.F32 R136, R4.reuse, R18, R136 ;  /* 0x000000120488723c */ /* 0x040fe20000001888 */
[----:B------:R-:W-:Y:S07]  /*48c0*/  LDSM.16.MT88.4 R16, [R201+0x13000] ;  /* 0x01300000c910783b */ /* 0x000fee0000004200 */
[C---:B-----5:R-:W-:Y:S08]  /*48d0*/  HMMA.16816.F32 R140, R4.reuse, R12, R140 ;  /* 0x0000000c048c723c */ /* 0x060ff0000000188c */
[C---:B------:R-:W-:Y:S01]  /*48e0*/  HMMA.16816.F32 R152, R4.reuse, R14, R152 ;  /* 0x0000000e0498723c */ /* 0x040fe20000001898 */
[----:B------:R-:W4:Y:S07]  /*48f0*/  LDSM.16.MT88.4 R12, [R196+0x11000] ;  /* 0x01100000c40c783b */ /* 0x000f2e0000004200 */
[C---:B------:R-:W-:Y:S08]  /*4900*/  HMMA.16816.F32 R52, R4.reuse, R172, R52 ;  /* 0x000000ac0434723c */ /* 0x040ff00000001834 */
[C---:B------:R-:W-:Y:S01]  /*4910*/  HMMA.16816.F32 R56, R4.reuse, R174, R56 ;  /* 0x000000ae0438723c */ /* 0x040fe20000001838 */
[----:B------:R-:W-:Y:S07]  /*4920*/  LDSM.16.MT88.4 R172, [R196+0x13800] ;  /* 0x01380000c4ac783b */ /* 0x000fee0000004200 */
        /* <DEDUP_REMOVED lines=11> */
[----:B------:R-:W5:Y:S07]  /*49e0*/  LDSM.16.MT88.4 R24, [R201+0x11000] ;  /* 0x01100000c918783b */ /* 0x000f6e0000004200 */
[C---:B--2---:R-:W-:Y:S08]  /*49f0*/  HMMA.16816.F32 R124, R4.reuse, R20, R124 ;  /* 0x00000014047c723c */ /* 0x044ff0000000187c */
[----:B------:R-:W-:Y:S01]  /*4a00*/  HMMA.16816.F32 R128, R4, R22, R128 ;  /* 0x000000160480723c */ /* 0x000fe20000001880 */
[----:B------:R-:W-:Y:S01]  /*4a10*/  F2FP.F16.F32.PACK_AB R4, R198, R197 ;  /* 0x000000c5c604723e */ /* 0x000fe200000000ff */
[----:B------:R-:W-:Y:S01]  /*4a20*/  LDSM.16.MT88.4 R20, [R195+0x11000] ;  /* 0x01100000c314783b */ /* 0x000fe20000004200 */
[----:B------:R-:W-:Y:S01]  /*4a30*/  F2FP.F16.F32.PACK_AB R5, R203, R202 ;  /* 0x000000cacb05723e */ /* 0x000fe200000000ff */
[----:B------:R-:W-:Y:S01]  /*4a40*/  FADD.FTZ R202, R202, R177 ;  /* 0x000000b1caca7221 */ /* 0x000fe20000010000 */
[----:B------:R-:W-:-:S02]  /*4a50*/  F2FP.F16.F32.PACK_AB R6, R200, R199 ;  /* 0x000000c7c806723e */ /* 0x000fc400000000ff */
[----:B---3--:R-:W-:Y:S01]  /*4a60*/  F2FP.F16.F32.PACK_AB R7, R207, R204 ;  /* 0x000000cccf07723e */ /* 0x008fe200000000ff */
[----:B------:R-:W-:-:S04]  /*4a70*/  FADD.FTZ R203, R203, R202 ;  /* 0x000000cacbcb7221 */ /* 0x000fc80000010000 */
[----:B------:R-:W-:Y:S02]  /*4a80*/  FADD.FTZ R204, R204, R203 ;  /* 0x000000cbcccc7221 */ /* 0x000fe40000010000 */
[----:B-1----:R-:W-:Y:S02]  /*4a90*/  HMMA.16816.F32 R52, R4, R8, R52 ;  /* 0x000000080434723c */ /* 0x002fe40000001834 */
[----:B------:R-:W-:-:S06]  /*4aa0*/  FADD.FTZ R207, R207, R204 ;  /* 0x000000cccfcf7221 */ /* 0x000fcc0000010000 */
[C---:B------:R-:W-:Y:S01]  /*4ab0*/  HMMA.16816.F32 R56, R4.reuse, R10, R56 ;  /* 0x0000000a0438723c */ /* 0x040fe20000001838 */
[----:B------:R-:W1:Y:S07]  /*4ac0*/  LDSM.16.MT88.4 R8, [R196+0x15000] ;  /* 0x01500000c408783b */ /* 0x000e6e0000004200 */
[C---:B----4-:R-:W-:Y:S08]  /*4ad0*/  HMMA.16816.F32 R36, R4.reuse, R12, R36 ;  /* 0x0000000c0424723c */ /* 0x050ff00000001824 */
[C---:B------:R-:W-:Y:S01]  /*4ae0*/  HMMA.16816.F32 R40, R4.reuse, R14, R40 ;  /* 0x0000000e0428723c */ /* 0x040fe20000001828 */
[----:B------:R-:W2:Y:S07]  /*4af0*/  LDSM.16.MT88.4 R12, [R195+0x13000] ;  /* 0x01300000c30c783b */ /* 0x000eae0000004200 */
[C---:B------:R-:W-:Y:S08]  /*4b00*/  HMMA.16816.F32 R60, R4.reuse, R16, R60 ;  /* 0x00000010043c723c */ /* 0x040ff0000000183c */
[C---:B------:R-:W-:Y:S01]  /*4b10*/  HMMA.16816.F32 R64, R4.reuse, R18, R64 ;  /* 0x000000120440723c */ /* 0x040fe20000001840 */
[----:B------:R-:W3:Y:S07]  /*4b20*/  LDSM.16.MT88.4 R16, [R195+0x15000] ;  /* 0x01500000c310783b */ /* 0x000eee0000004200 */
[C---:B-----5:R-:W-:Y:S08]  /*4b30*/  HMMA.16816.F32 R160, R4.reuse, R24, R160 ;  /* 0x0000001804a0723c */ /* 0x060ff000000018a0 */
[C---:B------:R-:W-:Y:S01]  /*4b40*/  HMMA.16816.F32 R156, R4.reuse, R26, R156 ;  /* 0x0000001a049c723c */ /* 0x040fe2000000189c */
[----:B------:R-:W4:Y:S07]  /*4b50*/  LDSM.16.MT88.4 R24, [R201+0x15000] ;  /* 0x01500000c918783b */ /* 0x000f2e0000004200 */
[C---:B-1----:R-:W-:Y:S08]  /*4b60*/  HMMA.16816.F32 R100, R4.reuse, R8, R100 ;  /* 0x000000080464723c */ /* 0x042ff00000001864 */
[C---:B------:R-:W-:Y:S01]  /*4b70*/  HMMA.16816.F32 R104, R4.reuse, R10, R104 ;  /* 0x0000000a0468723c */ /* 0x040fe20000001868 */
[----:B------:R-:W1:Y:S07]  /*4b80*/  LDSM.16.MT88.4 R8, [R196+0x17000] ;  /* 0x01700000c408783b */ /* 0x000e6e0000004200 */
[C---:B--2---:R-:W-:Y:S08]  /*4b90*/  HMMA.16816.F32 R76, R4.reuse, R12, R76 ;  /* 0x0000000c044c723c */ /* 0x044ff0000000184c */
[C---:B------:R-:W-:Y:S01]  /*4ba0*/  HMMA.16816.F32 R80, R4.reuse, R14, R80 ;  /* 0x0000000e0450723c */ /* 0x040fe20000001850 */
[----:B------:R-:W2:Y:S07]  /*4bb0*/  LDSM.16.MT88.4 R12, [R201+0x17000] ;  /* 0x01700000c90c783b */ /* 0x000eae0000004200 */
[C---:B---3--:R-:W-:Y:S08]  /*4bc0*/  HMMA.16816.F32 R108, R4.reuse, R16, R108 ;  /* 0x00000010046c723c */ /* 0x048ff0000000186c */
[C---:B------:R-:W-:Y:S01]  /*4bd0*/  HMMA.16816.F32 R112, R4.reuse, R18, R112 ;  /* 0x000000120470723c */ /* 0x040fe20000001870 */
[----:B------:R-:W3:Y:S07]  /*4be0*/  LDSM.16.MT88.4 R16, [R195+0x17000] ;  /* 0x01700000c310783b */ /* 0x000eee0000004200 */
[C---:B------:R-:W-:Y:S08]  /*4bf0*/  HMMA.16816.F32 R44, R4.reuse, R20, R44 ;  /* 0x00000014042c723c */ /* 0x040ff0000000182c */
[C---:B------:R-:W-:Y:S01]  /*4c00*/  HMMA.16816.F32 R48, R4.reuse, R22, R48 ;  /* 0x000000160430723c */ /* 0x040fe20000001830 */
[----:B------:R-:W5:Y:S07]  /*4c10*/  LDSM.16.MT88.4 R20, [R193+0x15000] ;  /* 0x01500000c114783b */ /* 0x000f6e0000004200 */
[C---:B----4-:R-:W-:Y:S08]  /*4c20*/  HMMA.16816.F32 R92, R4.reuse, R24, R92 ;  /* 0x00000018045c723c */ /* 0x050ff0000000185c */
        /* <DEDUP_REMOVED lines=13> */
[----:B------:R-:W-:Y:S07]  /*4d00*/  LDSM.16.MT88.4 R32, [R196+0x17800] ;  /* 0x01780000c420783b */ /* 0x000fee0000004200 */
[C---:B------:R-:W-:Y:S08]  /*4d10*/  HMMA.16816.F32 R84, R4.reuse, R28, R84 ;  /* 0x0000001c0454723c */ /* 0x040ff00000001854 */
[C---:B------:R-:W-:Y:S01]  /*4d20*/  HMMA.16816.F32 R88, R4.reuse, R30, R88 ;  /* 0x0000001e0458723c */ /* 0x040fe20000001858 */
[----:B------:R-:W-:Y:S07]  /*4d30*/  LDSM.16.MT88.4 R28, [R195+0x13800] ;  /* 0x01380000c31c783b */ /* 0x000fee0000004200 */
[C---:B-----5:R-:W-:Y:S08]  /*4d40*/  HMMA.16816.F32 R116, R4.reuse, R20, R116 ;  /* 0x000000140474723c */ /* 0x060ff00000001874 */
[C---:B------:R-:W-:Y:S01]  /*4d50*/  HMMA.16816.F32 R120, R4.reuse, R22, R120 ;  /* 0x000000160478723c */ /* 0x040fe20000001878 */
[----:B------:R-:W5:Y:S07]  /*4d60*/  LDSM.16.MT88.4 R20, [R201+0x15800] ;  /* 0x01580000c914783b */ /* 0x000f6e0000004200 */
[C---:B----4-:R-:W-:Y:S08]  /*4d70*/  HMMA.16816.F32 R144, R4.reuse, R24, R144 ;  /* 0x000000180490723c */ /* 0x050ff00000001890 */
[----:B------:R-:W-:Y:S01]  /*4d80*/  HMMA.16816.F32 R148, R4, R26, R148 ;  /* 0x0000001a0494723c */ /* 0x000fe20000001894 */
[----:B------:R-:W-:Y:S01]  /*4d90*/  F2FP.F16.F32.PACK_AB R4, R217, R214 ;  /* 0x000000d6d904723e */ /* 0x000fe200000000ff */
[----:B------:R-:W-:Y:S01]  /*4da0*/  LDSM.16.MT88.4 R24, [R195+0x15800] ;  /* 0x01580000c318783b */ /* 0x000fe20000004200 */
[----:B------:R-:W-:Y:S01]  /*4db0*/  F2FP.F16.F32.PACK_AB R5, R211, R208 ;  /* 0x000000d0d305723e */ /* 0x000fe200000000ff */
[----:B------:R-:W-:Y:S01]  /*4dc0*/  FADD.FTZ R208, R208, R207 ;  /* 0x000000cfd0d07221 */ /* 0x000fe20000010000 */
[----:B------:R-:W-:-:S02]  /*4dd0*/  F2FP.F16.F32.PACK_AB R6, R225, R210 ;  /* 0x000000d2e106723e */ /* 0x000fc400000000ff */
[----:B------:R-:W-:Y:S01]  /*4de0*/  F2FP.F16.F32.PACK_AB R7, R206, R209 ;  /* 0x000000d1ce07723e */ /* 0x000fe200000000ff */
[----:B------:R-:W-:-:S04]  /*4df0*/  FADD.FTZ R208, R211, R208 ;  /* 0x000000d0d3d07221 */ /* 0x000fc80000010000 */
[----:B------:R-:W-:Y:S02]  /*4e00*/  FADD.FTZ R209, R209, R208 ;  /* 0x000000d0d1d17221 */ /* 0x000fe40000010000 */
[----:B-1----:R-:W-:Y:S02]  /*4e10*/  HMMA.16816.F32 R60, R4, R8, R60 ;  /* 0x00000008043c723c */ /* 0x002fe4000000183c */
[----:B------:R-:W-:-:S06]  /*4e20*/  FADD.FTZ R223, R206, R209 ;  /* 0x000000d1cedf7221 */ /* 0x000fcc0000010000 */
        /* <DEDUP_REMOVED lines=8> */
[C---:B-----5:R-:W-:Y:S08]  /*4eb0*/  HMMA.16816.F32 R92, R4.reuse, R20, R92 ;  /* 0x00000014045c723c */ /* 0x060ff0000000185c */
[C---:B-1----:R-:W-:Y:S08]  /*4ec0*/  HMMA.16816.F32 R44, R4.reuse, R8, R44 ;  /* 0x00000008042c723c */ /* 0x042ff0000000182c */
[C---:B------:R-:W-:Y:S01]  /*4ed0*/  HMMA.16816.F32 R48, R4.reuse, R10, R48 ;  /* 0x0000000a0430723c */ /* 0x040fe20000001830 */
[----:B------:R-:W1:Y:S07]  /*4ee0*/  LDSM.16.MT88.4 R8, [R193+0x15800] ;  /* 0x01580000c108783b */ /* 0x000e6e0000004200 */
[C---:B------:R-:W-:Y:S01]  /*4ef0*/  HMMA.16816.F32 R96, R4.reuse, R22, R96 ;  /* 0x000000160460723c */ /* 0x040fe20000001860 */
[----:B------:R-:W4:Y:S07]  /*4f00*/  LDSM.16.MT88.4 R20, [R195+0x17800] ;  /* 0x01780000c314783b */ /* 0x000f2e0000004200 */
[C---:B--2---:R-:W-:Y:S08]  /*4f10*/  HMMA.16816.F32 R36, R4.reuse, R12, R36 ;  /* 0x0000000c0424723c */ /* 0x044ff00000001824 */
[C---:B------:R-:W-:Y:S01]  /*4f20*/  HMMA.16816.F32 R40, R4.reuse, R14, R40 ;  /* 0x0000000e0428723c */ /* 0x040fe20000001828 */
[----:B------:R-:W2:Y:S07]  /*4f30*/  LDSM.16.MT88.4 R12, [R193+0x13800] ;  /* 0x01380000c10c783b */ /* 0x000eae0000004200 */
[C---:B---3--:R-:W-:Y:S08]  /*4f40*/  HMMA.16816.F32 R52, R4.reuse, R16, R52 ;  /* 0x000000100434723c */ /* 0x048ff00000001834 */
[C---:B------:R-:W-:Y:S01]  /*4f50*/  HMMA.16816.F32 R56, R4.reuse, R18, R56 ;  /* 0x000000120438723c */ /* 0x040fe20000001838 */
[----:B------:R-:W3:Y:S07]  /*4f60*/  LDSM.16.MT88.4 R16, [R193+0x17800] ;  /* 0x01780000c110783b */ /* 0x000eee0000004200 */
[----:B-1----:R-:W-:Y:S01]  /*4f70*/  HMMA.16816.F32 R116, R4, R8, R116 ;  /* 0x000000080474723c */ /* 0x002fe20000001874 */
[----:B------:R-:W-:-:S04]  /*4f80*/  FADD.FTZ R8, R182, R183 ;  /* 0x000000b7b6087221 */ /* 0x000fc80000010000 */
[----:B------:R-:W-:-:S03]  /*4f90*/  FADD.FTZ R8, R179, R8 ;  /* 0x00000008b3087221 */ /* 0x000fc60000010000 */
[----:B------:R-:W-:Y:S01]  /*4fa0*/  HMMA.16816.F32 R68, R4, R172, R68 ;  /* 0x000000ac0444723c */ /* 0x000fe20000001844 */
        /* <DEDUP_REMOVED lines=11> */
[C---:B------:R-:W-:Y:S08]  /*5060*/  HMMA.16816.F32 R132, R4.reuse, R32, R132 ;  /* 0x000000200484723c */ /* 0x040ff00000001884 */
[C---:B------:R-:W-:Y:S08]  /*5070*/  HMMA.16816.F32 R136, R4.reuse, R34, R136 ;  /* 0x000000220488723c */ /* 0x040ff00000001888 */
[C---:B------:R-:W-:Y:S08]  /*5080*/  HMMA.16816.F32 R76, R4.reuse, R28, R76 ;  /* 0x0000001c044c723c */ /* 0x040ff0000000184c */
[C---:B------:R-:W-:Y:S08]  /*5090*/  HMMA.16816.F32 R80, R4.reuse, R30, R80 ;  /* 0x0000001e0450723c */ /* 0x040ff00000001850 */
[C---:B------:R-:W-:Y:S08]  /*50a0*/  HMMA.16816.F32 R108, R4.reuse, R24, R108 ;  /* 0x00000018046c723c */ /* 0x040ff0000000186c */
[C---:B------:R-:W-:Y:S08]  /*50b0*/  HMMA.16816.F32 R112, R4.reuse, R26, R112 ;  /* 0x0000001a0470723c */ /* 0x040ff00000001870 */
[C---:B----4-:R-:W-:Y:S08]  /*50c0*/  HMMA.16816.F32 R140, R4.reuse, R20, R140 ;  /* 0x00000014048c723c */ /* 0x050ff0000000188c */
[C---:B------:R-:W-:Y:S08]  /*50d0*/  HMMA.16816.F32 R152, R4.reuse, R22, R152 ;  /* 0x000000160498723c */ /* 0x040ff00000001898 */
[C---:B--2---:R-:W-:Y:S08]  /*50e0*/  HMMA.16816.F32 R84, R4.reuse, R12, R84 ;  /* 0x0000000c0454723c */ /* 0x044ff00000001854 */
[C---:B------:R-:W-:Y:S08]  /*50f0*/  HMMA.16816.F32 R88, R4.reuse, R14, R88 ;  /* 0x0000000e0458723c */ /* 0x040ff00000001858 */
[C---:B------:R-:W-:Y:S08]  /*5100*/  HMMA.16816.F32 R120, R4.reuse, R10, R120 ;  /* 0x0000000a0478723c */ /* 0x040ff00000001878 */
[C---:B---3--:R-:W-:Y:S08]  /*5110*/  HMMA.16816.F32 R144, R4.reuse, R16, R144 ;  /* 0x000000100490723c */ /* 0x048ff00000001890 */
[----:B------:R-:W-:Y:S01]  /*5120*/  HMMA.16816.F32 R148, R4, R18, R148 ;  /* 0x000000120494723c */ /* 0x000fe20000001894 */
[----:B------:R-:W-:-:S04]  /*5130*/  NOP ;  /* 0x0000000000007918 */ /* 0x000fc80000000000 */
[----:B------:R-:W-:-:S15]  /*5140*/  BRA.U !UP2, `(.L_x_22) ;  /* 0x000000310ae87547 */ /* 0x000fde000b800000 */
[----:B------:R-:W-:Y:S01]  /*5150*/  IMAD.U32 R4, RZ, RZ, UR22 ;  /* 0x00000016ff047e24 */ /* 0x000fe2000f8e00ff */
[----:B------:R-:W-:Y:S01]  /*5160*/  UIMAD UR4, UR23, UR4, URZ ;  /* 0x00000004170472a4 */ /* 0x000fe2000f8e02ff */
[----:B------:R-:W-:Y:S01]  /*5170*/  IMAD.U32 R5, RZ, RZ, UR20 ;  /* 0x00000014ff057e24 */ /* 0x000fe2000f8e00ff */
[----:B------:R-:W-:Y:S01]  /*5180*/  LOP3.LUT R221, R178, 0x1e00, R165, 0xf8, !PT ;  /* 0x00001e00b2dd7812 */ /* 0x000fe200078ef8a5 */
[----:B------:R-:W-:Y:S01]  /*5190*/  IMAD.SHL.U32 R209, R176, 0x40, RZ ;  /* 0x00000040b0d17824 */ /* 0x000fe200078e00ff */
[----:B------:R-:W-:Y:S01]  /*51a0*/  UIMAD UR5, UR19, UR5, UR4 ;  /* 0x00000005130572a4 */ /* 0x000fe2000f8e0204 */
[----:B------:R-:W-:Y:S01]  /*51b0*/  IMAD.WIDE.U32 R4, R166, UR6, R4 ;  /* 0x00000006a6047c25 */ /* 0x000fe2000f8e0004 */
[----:B------:R-:W-:Y:S02]  /*51c0*/  ULEA.HI.SX32 UR4, UR18, 0xfffffffe, 0x1a ;  /* 0xfffffffe12047891 */ /* 0x000fe4000f8fd2ff */
[----:B------:R-:W-:Y:S01]  /*51d0*/  LOP3.LUT R6, R209, 0x1c0, RZ, 0xc0, !PT ;  /* 0x000001c0d1067812 */ /* 0x000fe200078ec0ff */
[----:B------:R-:W-:Y:S01]  /*51e0*/  IMAD.IADD R5, R167, 0x1, R5 ;  /* 0x00000001a7057824 */ /* 0x000fe200078e0205 */
[----:B------:R-:W-:Y:S01]  /*51f0*/  UIMAD.WIDE.U32 UR20, UR4, UR6, URZ ;  /* 0x00000006041472a5 */ /* 0x000fe2000f8e00ff */
[----:B------:R-:W-:Y:S01]  /*5200*/  IMAD.SHL.U32 R219, R176, 0x20, RZ ;  /* 0x00000020b0db7824 */ /* 0x000fe200078e00ff */
[----:B------:R-:W-:Y:S01]  /*5210*/  LOP3.LUT R165, R6, 0x38, R165, 0xf8, !PT ;  /* 0x0000003806a57812 */ /* 0x000fe200078ef8a5 */
[----:B------:R-:W-:Y:S01]  /*5220*/  IMAD.WIDE.U32 R4, R0, UR19, R4 ;  /* 0x0000001300047c25 */ /* 0x000fe2000f8e0004 */
[C---:B------:R-:W-:Y:S01]  /*5230*/  LOP3.LUT R0, R209.reuse, 0x200, RZ, 0xc0, !PT ;  /* 0x00000200d1007812 */ /* 0x040fe200078ec0ff */
[----:B------:R-:W-:Y:S01]  /*5240*/  UIMAD UR4, UR4, UR7, UR21 ;  /* 0x00000007040472a4 */ /* 0x000fe2000f8e0215 */
[----:B------:R-:W-:Y:S01]  /*5250*/  LOP3.LUT R214, R209, 0x400, RZ, 0xc0, !PT ;  /* 0x00000400d1d67812 */ /* 0x000fe200078ec0ff */
[----:B------:R-:W-:Y:S01]  /*5260*/  IMAD.U32 R7, RZ, RZ, UR21 ;  /* 0x00000015ff077e24 */ /* 0x000fe2000f8e00ff */
[----:B------:R-:W-:Y:S01]  /*5270*/  IADD3 R2, P1, PT, R2, R4, RZ ;  /* 0x0000000402027210 */ /* 0x000fe20007f3e0ff */
[----:B------:R-:W-:Y:S01]  /*5280*/  IMAD.U32 R6, RZ, RZ, UR20 ;  /* 0x00000014ff067e24 */ /* 0x000fe2000f8e00ff */
[----:B------:R-:W-:Y:S01]  /*5290*/  LOP3.LUT R219, R0, 0x7c00, R219, 0xf8, !PT ;  /* 0x00007c0000db7812 */ /* 0x000fe200078ef8db */
[----:B------:R-:W-:Y:S01]  /*52a0*/  USHF.L.U64.HI UR10, UR6, 0x5, UR7 ;  /* 0x00000005060a7899 */ /* 0x000fe20008010207 */
[----:B------:R-:W-:Y:S01]  /*52b0*/  IADD3.X R9, PT, PT, R5, UR5, RZ, P1, !PT ;  /* 0x0000000505097c10 */ /* 0x000fe20008ffe4ff */
[----:B------:R-:W1:Y:S01]  /*52c0*/  S2UR UR5, SR_CgaCtaId ;  /* 0x00000000000579c3 */ /* 0x000e620000008800 */
[--C-:B------:R-:W-:Y:S01]  /*52d0*/  SHF.R.U32.HI R0, RZ, 0x1, R176.reuse ;  /* 0x00000001ff007819 */ /* 0x100fe200000116b0 */
[----:B------:R-:W-:Y:S01]  /*52e0*/  USHF.L.U32 UR11, UR6, 0x5, URZ ;  /* 0x00000005060b7899 */ /* 0x000fe200080006ff */
[C---:B------:R-:W-:Y:S01]  /*52f0*/  SHF.L.U64.HI R7, R2.reuse, 0x1, R9 ;  /* 0x0000000102077819 */ /* 0x040fe20000010209 */
[----:B------:R-:W-:Y:S01]  /*5300*/  IMAD.SHL.U32 R9, R2, 0x2, RZ ;  /* 0x0000000202097824 */ /* 0x000fe200078e00ff */
[----:B------:R-:W-:Y:S01]  /*5310*/  LOP3.LUT R5, R165, 0x8, R176, 0x78, !PT ;  /* 0x00000008a5057812 */ /* 0x000fe200078e78b0 */
[----:B------:R-:W-:Y:S01]  /*5320*/  USHF.L.U64.HI UR7, UR6, 0x7, UR7 ;  /* 0x0000000706077899 */ /* 0x000fe20008010207 */
[----:B------:R-:W-:Y:S01]  /*5330*/  MOV R2, UR4 ;  /* 0x0000000400027c02 */ /* 0x000fe20008000f00 */
[----:B------:R-:W-:Y:S01]  /*5340*/  USHF.L.U32 UR13, UR6, 0x7, URZ ;  /* 0x00000007060d7899 */ /* 0x000fe200080006ff */
[C---:B------:R-:W-:Y:S01]  /*5350*/  LEA R226, P1, R6.reuse, R9, 0x7 ;  /* 0x0000000906e27211 */ /* 0x040fe200078238ff */
[----:B------:R-:W-:Y:S01]  /*5360*/  IMAD R214, R5, 0x2, R214 ;  /* 0x0000000205d67824 */ /* 0x000fe200078e02d6 */
[----:B------:R-:W-:Y:S01]  /*5370*/  LOP3.LUT R0, R165, 0x8, R0, 0x78, !PT ;  /* 0x00000008a5007812 */ /* 0x000fe200078e7800 */
[----:B------:R-:W-:Y:S01]  /*5380*/  UMOV UR6, 0x400 ;  /* 0x0000040000067882 */ /* 0x000fe20000000000 */
[----:B------:R-:W-:Y:S01]  /*5390*/  LEA.HI.X R7, R6, R7, R2, 0x7, P1 ;  /* 0x0000000706077211 */ /* 0x000fe200008f3c02 */
[----:B------:R-:W-:Y:S01]  /*53a0*/  IMAD.MOV.U32 R2, RZ, RZ, 0x40 ;  /* 0x00000040ff027424 */ /* 0x000fe200078e00ff */
[----:B------:R-:W-:Y:S01]  /*53b0*/  LOP3.LUT R219, R219, R0, RZ, 0xfc, !PT ;  /* 0x00000000dbdb7212 */ /* 0x000fe200078efcff */
[----:B------:R-:W-:Y:S01]  /*53c0*/  IMAD.MOV.U32 R212, RZ, RZ, 0x20 ;  /* 0x00000020ffd47424 */ /* 0x000fe200078e00ff */
[----:B------:R-:W-:Y:S01]  /*53d0*/  LOP3.LUT R209, R0, 0x200, R209, 0xf8, !PT ;  /* 0x0000020000d17812 */ /* 0x000fe200078ef8d1 */
[----:B------:R-:W-:Y:S01]  /*53e0*/  IMAD.MOV.U32 R0, RZ, RZ, R3 ;  /* 0x000000ffff007224 */ /* 0x000fe200078e0003 */
[----:B------:R-:W-:Y:S01]  /*53f0*/  SEL R2, R2, 0xffffffc0, !P6 ;  /* 0xffffffc002027807 */ /* 0x000fe20007000000 */
[----:B------:R-:W-:Y:S01]  /*5400*/  UIADD3 UR26, UP0, UPT, UR26, -0x180, URZ ;  /* 0xfffffe801a1a7890 */ /* 0x000fe2000ff1e0ff */
[----:B------:R-:W-:Y:S01]  /*5410*/  SEL R212, R212, 0xffffffe0, !P0 ;  /* 0xffffffe0d4d47807 */ /* 0x000fe20004000000 */
[----:B------:R-:W-:Y:S01]  /*5420*/  IMAD.MOV.U32 R165, RZ, RZ, R164 ;  /* 0x000000ffffa57224 */ /* 0x000fe200078e00a4 */
[----:B------:R-:W-:Y:S01]  /*5430*/  IADD3 R226, P1, PT, R226, UR8, RZ ;  /* 0x00000008e2e27c10 */ /* 0x000fe2000ff3e0ff */
[----:B-1----:R-:W-:-:S02]  /*5440*/  ULEA UR5, UR5, UR6, 0x18 ;  /* 0x0000000605057291 */ /* 0x002fc4000f8ec0ff */
[----:B------:R-:W-:Y:S01]  /*5450*/  ULEA.HI.SX32 UR18, UR18, 0xfffffffd, 0x1a ;  /* 0xfffffffd12127891 */ /* 0x000fe2000f8fd2ff */
[----:B------:R-:W-:Y:S01]  /*5460*/  IADD3.X R227, PT, PT, R7, UR9, RZ, P1, !PT ;  /* 0x0000000907e37c10 */ /* 0x000fe20008ffe4ff */
[----:B------:R-:W1:Y:S02]  /*5470*/  LDCU UR4, c[0x0][0x45c] ;  /* 0x00008b80ff0477ac */ /* 0x000e640008000800 */
[----:B------:R-:W-:Y:S02]  /*5480*/  LEA R219, R219, UR5, 0x1 ;  /* 0x00000005dbdb7c11 */ /* 0x000fe4000f8e08ff */
[----:B------:R-:W-:Y:S01]  /*5490*/  IADD3 R3, PT, PT, R214, UR5, RZ ;  /* 0x00000005d6037c10 */ /* 0x000fe2000fffe0ff */
[----:B------:R-:W-:Y:S01]  /*54a0*/  UIADD3.X UR12, UPT, UPT, UR12, -0x1, URZ, UP0, !UPT ;  /* 0xffffffff0c0c7890 */ /* 0x000fe200087fe4ff */
[----:B------:R-:W-:Y:S01]  /*54b0*/  LEA R209, R209, UR5, 0x1 ;  /* 0x00000005d1d17c11 */ /* 0x000fe2000f8e08ff */
[----:B------:R-:W-:Y:S01]  /*54c0*/  IMAD.IADD R217, R2, 0x1, R219 ;  /* 0x0000000102d97824 */ /* 0x000fe200078e02db */
[----:B------:R-:W-:Y:S01]  /*54d0*/  LEA R221, R221, UR5, 0x1 ;  /* 0x00000005dddd7c11 */ /* 0x000fe2000f8e08ff */
[C---:B------:R-:W-:Y:S01]  /*54e0*/  IMAD.IADD R213, R3.reuse, 0x1, R2 ;  /* 0x0000000103d57824 */ /* 0x040fe200078e0202 */
[----:B------:R-:W-:Y:S01]  /*54f0*/  IADD3 R208, PT, PT, R212, R209, RZ ;  /* 0x000000d1d4d07210 */ /* 0x000fe20007ffe0ff */
[----:B------:R-:W-:-:S02]  /*5500*/  IMAD.IADD R210, R3, 0x1, R212 ;  /* 0x0000000103d27824 */ /* 0x000fc400078e02d4 */
[C---:B------:R-:W-:Y:S02]  /*5510*/  IMAD.IADD R215, R212.reuse, 0x1, R219 ;  /* 0x00000001d4d77824 */ /* 0x040fe400078e02db */
[C---:B------:R-:W-:Y:S02]  /*5520*/  VIADD R224, R209.reuse, 0x10000 ;  /* 0x00010000d1e07836 */ /* 0x040fe40000000000 */
[----:B------:R-:W-:Y:S02]  /*5530*/  VIADD R222, R209, 0x10040 ;  /* 0x00010040d1de7836 */ /* 0x000fe40000000000 */
[C---:B------:R-:W-:Y:S02]  /*5540*/  IMAD.IADD R211, R212.reuse, 0x1, R213 ;  /* 0x00000001d4d37824 */ /* 0x040fe400078e02d5 */
[----:B------:R-:W-:Y:S01]  /*5550*/  IMAD.IADD R216, R212, 0x1, R217 ;  /* 0x00000001d4d87824 */ /* 0x000fe200078e02d9 */
[----:B-1----:R-:W-:Y:S06]  /*5560*/  BRA `(.L_x_23) ;  /* 0x0000000000a07947 */ /* 0x002fec0003800000 */
.L_x_25:
[----:B------:R-:W1:Y:S02]  /*5570*/  LDC.64 R2, c[0x0][0x3b8] ;  /* 0x0000ee00ff027b82 */ /* 0x000e640000000a00 */
[C---:B-1----:R-:W-:Y:S01]  /*5580*/  IMAD.WIDE.U32 R168, R2.reuse, UR18, RZ ;  /* 0x0000001202a87c25 */ /* 0x042fe2000f8e00ff */
[----:B------:R-:W-:Y:S03]  /*5590*/  SHF.L.U64.HI R166, R2, 0x4, R3 ;  /* 0x0000000402a67819 */ /* 0x000fe60000010203 */
[----:B------:R-:W-:Y:S01]  /*55a0*/  IMAD R169, R3, UR18, R169 ;  /* 0x0000001203a97c24 */ /* 0x000fe2000f8e02a9 */
[----:B------:R-:W-:Y:S01]  /*55b0*/  LEA R178, P2, R168, R220, 0x7 ;  /* 0x000000dca8b27211 */ /* 0x000fe200078438ff */
[----:B------:R-:W-:Y:S03]  /*55c0*/  IMAD.SHL.U32 R164, R2, 0x10, RZ ;  /* 0x0000001002a47824 */ /* 0x000fe600078e00ff */
[C-C-:B------:R-:W-:Y:S02]  /*55d0*/  LEA.HI.X R179, R168.reuse, R218, R169.reuse, 0x7, P2 ;  /* 0x000000daa8b37211 */ /* 0x140fe400010f3ca9 */
[C---:B------:R-:W-:Y:S03]  /*55e0*/  LEA R173, P0, R168.reuse, R164, 0x6 ;  /* 0x000000a4a8ad7211 */ /* 0x040fe600078030ff */
[----:B------:R-:W-:Y:S01]  /*55f0*/  @!PT LDS RZ, [RZ] ;  /* 0x00000000fffff984 */ /* 0x000fe20000000800 */
[----:B------:R-:W-:Y:S01]  /*5600*/  @!PT LDS RZ, [RZ] ;  /* 0x00000000fffff984 */ /* 0x000fe20000000800 */
[----:B------:R-:W-:Y:S01]  /*5610*/  @!PT LDS RZ, [RZ] ;  /* 0x00000000fffff984 */ /* 0x000fe20000000800 */
[----:B------:R1:W-:Y:S01]  /*5620*/  LDGSTS.E.BYPASS.LTC128B.128 [R221+0x8000], desc[UR16][R178.64] ;  /* 0x08000000b2dd7fae */ /* 0x0003e2000b981a10 */
[----:B------:R-:W-:Y:S02]  /*5630*/  LEA.HI.X R171, R168, R166, R169, 0x6, P0 ;  /* 0x000000a6a8ab7211 */ /* 0x000fe400000f34a9 */
[C---:B------:R-:W-:Y:S01]  /*5640*/  LEA R168, P2, R173.reuse, R220, 0x1 ;  /* 0x000000dcada87211 */ /* 0x040fe200078408ff */
[----:B------:R1:W-:Y:S01]  /*5650*/  LDGSTS.E.BYPASS.LTC128B.128 [R221+0xa000], desc[UR16][R178.64+0x80] ;  /* 0x0a000080b2dd7fae */ /* 0x0003e2000b981a10 */
[-C--:B------:R-:W-:Y:S02]  /*5660*/  IADD3 R177, P0, PT, R164, R173.reuse, RZ ;  /* 0x000000ada4b17210 */ /* 0x080fe40007f1e0ff */
[--C-:B------:R-:W-:Y:S01]  /*5670*/  LEA.HI.X R169, R173, R218, R171.reuse, 0x1, P2 ;  /* 0x000000daada97211 */ /* 0x100fe200010f0cab */
[----:B------:R1:W-:Y:S01]  /*5680*/  LDGSTS.E.BYPASS.LTC128B.128 [R221+0xc000], desc[UR16][R178.64+0x100] ;  /* 0x0c000100b2dd7fae */ /* 0x0003e2000b981a10 */
[----:B------:R-:W-:Y:S01]  /*5690*/  LEA R175, P1, R2, R173, 0x5 ;  /* 0x000000ad02af7211 */ /* 0x000fe200078228ff */
[----:B------:R-:W-:Y:S02]  /*56a0*/  IMAD.X R166, R166, 0x1, R171, P0 ;  /* 0x00000001a6a67824 */ /* 0x000fe400000e06ab */
[----:B------:R1:W-:Y:S01]  /*56b0*/  LDGSTS.E.BYPASS.LTC128B.128 [R221+0xe000], desc[UR16][R178.64+0x180] ;  /* 0x0e000180b2dd7fae */ /* 0x0003e2000b981a10 */
[-C--:B------:R-:W-:Y:S02]  /*56c0*/  LEA R170, P0, R175, R220.reuse, 0x1 ;  /* 0x000000dcafaa7211 */ /* 0x080fe400078008ff */
[----:B------:R-:W-:Y:S01]  /*56d0*/  LEA.HI.X R2, R2, R171, R3, 0x5, P1 ;  /* 0x000000ab02027211 */ /* 0x000fe200008f2c03 */
[----:B------:R1:W-:Y:S01]  /*56e0*/  LDGSTS.E.BYPASS.LTC128B.128 [R221+0x8800], desc[UR16][R168.64] ;  /* 0x08800000a8dd7fae */ /* 0x0003e2000b981a10 */
[----:B------:R-:W-:Y:S02]  /*56f0*/  LEA R172, P1, R177, R220, 0x1 ;  /* 0x000000dcb1ac7211 */ /* 0x000fe400078208ff */
[-C--:B------:R-:W-:Y:S01]  /*5700*/  LEA.HI.X R171, R175, R218.reuse, R2, 0x1, P0 ;  /* 0x000000daafab7211 */ /* 0x080fe200000f0c02 */
[----:B------:R1:W-:Y:S01]  /*5710*/  LDGSTS.E.BYPASS.LTC128B.128 [R221+0xa800], desc[UR16][R168.64+0x80] ;  /* 0x0a800080a8dd7fae */ /* 0x0003e2000b981a10 */
[----:B------:R-:W-:Y:S03]  /*5720*/  LEA.HI.X R173, R177, R218, R166, 0x1, P1 ;  /* 0x000000dab1ad7211 */ /* 0x000fe600008f0ca6 */
        /* <DEDUP_REMOVED lines=10> */
[----:B------:R-:W0:Y:S01]  /*57d0*/  LDGDEPBAR ;  /* 0x00000000000079af */ /* 0x000e220000000000 */
[----:B------:R-:W-:Y:S05]  /*57e0*/  BRA `(.L_x_24) ;  /* 0x0000000c00fc7947 */ /* 0x000fea0003800000 */
.L_x_23:
[----:B------:R-:W-:Y:S04]  /*57f0*/  DEPBAR.LE SB0, 0x0 ;  /* 0x000080000000791a */ /* 0x000fe80000000000 */
[----:B------:R-:W-:Y:S01]  /*5800*/  BAR.SYNC.DEFER_BLOCKING 0x0 ;  /* 0x0000000000007b1d */ /* 0x000fe20000010000 */
[----:B------:R-:W-:Y:S01]  /*5810*/  IADD3 R204, P0, PT, R226, UR11, RZ ;  /* 0x0000000be2cc7c10 */ /* 0x000fe2000ff1e0ff */
[----:B------:R-:W-:Y:S03]  /*5820*/  UISETP.NE.AND UP0, UPT, UR18, -0x1, UPT ;  /* 0xffffffff1200788c */ /* 0x000fe6000bf05270 */
[----:B------:R-:W-:Y:S02]  /*5830*/  IADD3.X R205, PT, PT, R227, UR10, RZ, P0, !PT ;  /* 0x0000000ae3cd7c10 */ /* 0x000fe400087fe4ff */
[----:B------:R-:W-:Y:S04]  /*5840*/  IADD3 R166, P0, PT, R204, UR26, RZ ;  /* 0x0000001acca67c10 */ /* 0x000fe8000ff1e0ff */
[----:B------:R-:W-:Y:S02]  /*5850*/  IADD3.X R167, PT, PT, R205, UR12, RZ, P0, !PT ;  /* 0x0000000ccda77c10 */ /* 0x000fe400087fe4ff */
[----:B------:R-:W-:Y:S04]  /*5860*/  IADD3 R2, P0, PT, R166, UR26, RZ ;  /* 0x0000001aa6027c10 */ /* 0x000fe8000ff1e0ff */
[----:B------:R-:W-:Y:S01]  /*5870*/  IADD3.X R3, PT, PT, R167, UR12, RZ, P0, !PT ;  /* 0x0000000ca7037c10 */ /* 0x000fe200087fe4ff */
[----:B------:R-:W-:Y:S01]  /*5880*/  @!PT LDS RZ, [RZ] ;  /* 0x00000000fffff984 */ /* 0x000fe20000000800 */
[----:B------:R-:W-:Y:S01]  /*5890*/  @!PT LDS RZ, [RZ] ;  /* 0x00000000fffff984 */ /* 0x000fe20000000800 */
[----:B------:R-:W-:Y:S01]  /*58a0*/  @!PT LDS RZ, [RZ] ;  /* 0x00000000fffff984 */ /* 0x000fe20000000800 */
[----:B------:R-:W-:Y:S04]  /*58b0*/  LDGSTS.E.BYPASS.LTC128B.128 [R221+0x10000], desc[UR16][R226.64] ;  /* 0x10000000e2dd7fae */ /* 0x000fe8000b981a10 */
[----:B------:R-:W-:Y:S04]  /*58c0*/  LDGSTS.E.BYPASS.LTC128B.128 [R221+0x12000], desc[UR16][R226.64+0x80] ;  /* 0x12000080e2dd7fae */ /* 0x000fe8000b981a10 */
[----:B------:R-:W-:Y:S04]  /*58d0*/  LDGSTS.E.BYPASS.LTC128B.128 [R221+0x14000], desc[UR16][R226.64+0x100] ;  /* 0x14000100e2dd7fae */ /* 0x000fe8000b981a10 */
[----:B------:R-:W-:Y:S04]  /*58e0*/  LDGSTS.E.BYPASS.LTC128B.128 [R221+0x16000], desc[UR16][R226.64+0x180] ;  /* 0x16000180e2dd7fae */ /* 0x000fe8000b981a10 */
[----:B------:R-:W-:Y:S04]  /*58f0*/  LDGSTS.E.BYPASS.LTC128B.128 [R221+0x10800], desc[UR16][R204.64] ;  /* 0x10800000ccdd7fae */ /* 0x000fe8000b981a10 */
[----:B------:R-:W-:Y:S04]  /*5900*/  LDGSTS.E.BYPASS.LTC128B.128 [R221+0x12800], desc[UR16][R204.64+0x80] ;  /* 0x12800080ccdd7fae */ /* 0x000fe8000b981a10 */
[----:B------:R-:W-:Y:S04]  /*5910*/  LDGSTS.E.BYPASS.LTC128B.128 [R221+0x14800], desc[UR16][R204.64+0x100] ;  /* 0x14800100ccdd7fae */ /* 0x000fe8000b981a10 */
[----:B------:R1:W-:Y:S04]  /*5920*/  LDGSTS.E.BYPASS.LTC128B.128 [R221+0x16800], desc[UR16][R204.64+0x180] ;  /* 0x16800180ccdd7fae */ /* 0x0003e8000b981a10 */
        /* <DEDUP_REMOVED lines=8> */
[----:B------:R-:W-:Y:S04]  /*59b0*/  LDSM.16.M88.4 R168, [R219] ;  /* 0x00000000dba8783b */ /* 0x000fe80000000200 */
[----:B------:R-:W3:Y:S04]  /*59c0*/  LDSM.16.M88.4 R172, [R214+UR5+0x8000] ;  /* 0x00800005d6ac783b */ /* 0x000ee80008000200 */
[----:B------:R-:W4:Y:S04]  /*59d0*/  LDSM.16.M88.4 R176, [R214+UR5+0x8800] ;  /* 0x00880005d6b0783b */ /* 0x000f280008000200 */
[----:B------:R-:W5:Y:S04]  /*59e0*/  LDSM.16.M88.4 R180, [R214+UR5+0x9000] ;  /* 0x00900005d6b4783b */ /* 0x000f680008000200 */
[----:B------:R-:W0:Y:S04]  /*59f0*/  LDGDEPBAR ;  /* 0x00000000000079af */ /* 0x000e280000000000 */
[----:B------:R-:W2:Y:S04]  /*5a00*/  LDSM.16.M88.4 R184, [R214+UR5+0x9800] ;  /* 0x00980005d6b8783b */ /* 0x000ea80008000200 */
[----:B------:R-:W-:Y:S04]  /*5a10*/  LDSM.16.M88.4 R188, [R215] ;  /* 0x00000000d7bc783b */ /* 0x000fe80000000200 */
[----:B------:R-:W2:Y:S04]  /*5a20*/  LDSM.16.M88.4 R192, [R210+0x8000] ;  /* 0x00800000d2c0783b */ /* 0x000ea80000000200 */
[----:B------:R-:W-:Y:S04]  /*5a30*/  LDSM.16.M88.4 R196, [R210+0x9000] ;  /* 0x00900000d2c4783b */ /* 0x000fe80000000200 */
[----:B------:R-:W-:Y:S04]  /*5a40*/  LDSM.16.M88.4 R200, [R210+0x9800] ;  /* 0x00980000d2c8783b */ /* 0x000fe80000000200 */
[----:B-1----:R-:W-:Y:S01]  /*5a50*/  LDSM.16.M88.4 R204, [R214+UR5+0xa000] ;  /* 0x00a00005d6cc783b */ /* 0x002fe20008000200 */
[C---:B---3--:R-:W-:Y:S08]  /*5a60*/  HMMA.16816.F32 R4, R168.reuse, R172, RZ ;  /* 0x000000aca804723c */ /* 0x048ff000000018ff */
[C---:B------:R-:W-:Y:S01]  /*5a70*/  HMMA.16816.F32 R8, R168.reuse, R174, RZ ;  /* 0x000000aea808723c */ /* 0x040fe200000018ff */
[----:B------:R-:W1:Y:S07]  /*5a80*/  LDSM.16.M88.4 R172, [R210+0x8800] ;  /* 0x00880000d2ac783b */ /* 0x000e6e0000000200 */
[C---:B----4-:R-:W-:Y:S08]  /*5a90*/  HMMA.16816.F32 R12, R168.reuse, R176, RZ ;  /* 0x000000b0a80c723c */ /* 0x050ff000000018ff */
[C---:B------:R-:W-:Y:S01]  /*5aa0*/  HMMA.16816.F32 R16, R168.reuse, R178, RZ ;  /* 0x000000b2a810723c */ /* 0x040fe200000018ff */
[----:B------:R-:W-:Y:S07]  /*5ab0*/  LDSM.16.M88.4 R176, [R217] ;  /* 0x00000000d9b0783b */ /* 0x000fee0000000200 */
[C---:B-----5:R-:W-:Y:S08]  /*5ac0*/  HMMA.16816.F32 R20, R168.reuse, R180, RZ ;  /* 0x000000b4a814723c */ /* 0x060ff000000018ff */
[C---:B------:R-:W-:Y:S01]  /*5ad0*/  HMMA.16816.F32 R24, R168.reuse, R182, RZ ;  /* 0x000000b6a818723c */ /* 0x040fe200000018ff */
[----:B------:R-:W3:Y:S07]  /*5ae0*/  LDSM.16.M88.4 R180, [R213+0x8000] ;  /* 0x00800000d5b4783b */ /* 0x000eee0000000200 */
[C---:B--2---:R-:W-:Y:S08]  /*5af0*/  HMMA.16816.F32 R28, R168.reuse, R184, RZ ;  /* 0x000000b8a81c723c */ /* 0x044ff000000018ff */
[----:B------:R-:W-:Y:S01]  /*5b00*/  HMMA.16816.F32 R32, R168, R186, RZ ;  /* 0x000000baa820723c */ /* 0x000fe200000018ff */
[----:B------:R-:W2:Y:S04]  /*5b10*/  LDSM.16.M88.4 R168, [R213+0x8800] ;  /* 0x00880000d5a8783b */ /* 0x000ea80000000200 */
[----:B------:R-:W4:Y:S03]  /*5b20*/  LDSM.16.M88.4 R184, [R213+0x9000] ;  /* 0x00900000d5b8783b */ /* 0x000f260000000200 */
[C---:B------:R-:W-:Y:S08]  /*5b30*/  HMMA.16816.F32 R4, R188.reuse, R192, R4 ;  /* 0x000000c0bc04723c */ /* 0x040ff00000001804 */
[C---:B------:R-:W-:Y:S01]  /*5b40*/  HMMA.16816.F32 R8, R188.reuse, R194, R8 ;  /* 0x000000c2bc08723c */ /* 0x040fe20000001808 */
[----:B------:R-:W-:Y:S07]  /*5b50*/  LDSM.16.M88.4 R192, [R216] ;  /* 0x00000000d8c0783b */ /* 0x000fee0000000200 */
[C---:B-1----:R-:W-:Y:S08]  /*5b60*/  HMMA.16816.F32 R12, R188.reuse, R172, R12 ;  /* 0x000000acbc0c723c */ /* 0x042ff0000000180c */
[C---:B------:R-:W-:Y:S01]  /*5b70*/  HMMA.16816.F32 R16, R188.reuse, R174, R16 ;  /* 0x000000aebc10723c */ /* 0x040fe20000001810 */
[----:B------:R-:W1:Y:S07]  /*5b80*/  LDSM.16.M88.4 R172, [R213+0x9800] ;  /* 0x00980000d5ac783b */ /* 0x000e6e0000000200 */
[C---:B------:R-:W-:Y:S08]  /*5b90*/  HMMA.16816.F32 R20, R188.reuse, R196, R20 ;  /* 0x000000c4bc14723c */ /* 0x040ff00000001814 */
[C---:B------:R-:W-:Y:S01]  /*5ba0*/  HMMA.16816.F32 R24, R188.reuse, R198, R24 ;  /* 0x000000c6bc18723c */ /* 0x040fe20000001818 */
[----:B------:R-:W5:Y:S07]  /*5bb0*/  LDSM.16.M88.4 R196, [R211+0x8000] ;  /* 0x00800000d3c4783b */ /* 0x000f6e0000000200 */
[C---:B------:R-:W-:Y:S08]  /*5bc0*/  HMMA.16816.F32 R28, R188.reuse, R200, R28 ;  /* 0x000000c8bc1c723c */ /* 0x040ff0000000181c */
[----:B------:R-:W-:Y:S01]  /*5bd0*/  HMMA.16816.F32 R32, R188, R202, R32 ;  /* 0x000000cabc20723c */ /* 0x000fe20000001820 */
[----:B------:R-:W5:Y:S04]  /*5be0*/  LDSM.16.M88.4 R188, [R211+0x8800] ;  /* 0x00880000d3bc783b */ /* 0x000f680000000200 */
[----:B------:R-:W-:Y:S03]  /*5bf0*/  LDSM.16.M88.4 R200, [R219+0x2000] ;  /* 0x00200000dbc8783b */ /* 0x000fe60000000200 */
[C---:B---3--:R-:W-:Y:S08]  /*5c00*/  HMMA.16816.F32 R4, R176.reuse, R180, R4 ;  /* 0x000000b4b004723c */ /* 0x048ff00000001804 */
[C---:B------:R-:W-:Y:S01]  /*5c10*/  HMMA.16816.F32 R8, R176.reuse, R182, R8 ;  /* 0x000000b6b008723c */ /* 0x040fe20000001808 */
[----:B------:R-:W-:Y:S07]  /*5c20*/  LDSM.16.M88.4 R180, [R211+0x9800] ;  /* 0x00980000d3b4783b */ /* 0x000fee0000000200 */
[C---:B--2---:R-:W-:Y:S08]  /*5c30*/  HMMA.16816.F32 R12, R176.reuse, R168, R12 ;  /* 0x000000a8b00c723c */ /* 0x044ff0000000180c */
[C---:B------:R-:W-:Y:S01]  /*5c40*/  HMMA.16816.F32 R16, R176.reuse, R170, R16 ;  /* 0x000000aab010723c */ /* 0x040fe20000001810 */
[----:B------:R-:W2:Y:S07]  /*5c50*/  LDSM.16.M88.4 R168, [R211+0x9000] ;  /* 0x00900000d3a8783b */ /* 0x000eae0000000200 */
[C---:B----4-:R-:W-:Y:S08]  /*5c60*/  HMMA.16816.F32 R20, R176.reuse, R184, R20 ;  /* 0x000000b8b014723c */ /* 0x050ff00000001814 */
[C---:B------:R-:W-:Y:S01]  /*5c70*/  HMMA.16816.F32 R24, R176.reuse, R186, R24 ;  /* 0x000000bab018723c */ /* 0x040fe20000001818 */
[----:B------:R-:W-:Y:S07]  /*5c80*/  LDSM.16.M88.4 R184, [R214+UR5+0xb800] ;  /* 0x00b80005d6b8783b */ /* 0x000fee0008000200 */
[C---:B-1----:R-:W-:Y:S08]  /*5c90*/  HMMA.16816.F32 R28, R176.reuse, R172, R28 ;  /* 0x000000acb01c723c */ /* 0x042ff0000000181c */
[----:B------:R-:W-:Y:S01]  /*5ca0*/  HMMA.16816.F32 R32, R176, R174, R32 ;  /* 0x000000aeb020723c */ /* 0x000fe20000001820 */
[----:B------:R-:W1:Y:S04]  /*5cb0*/  LDSM.16.M88.4 R172, [R214+UR5+0xa800] ;  /* 0x00a80005d6ac783b */ /* 0x000e680008000200 */
[----:B------:R-:W3:Y:S03]  /*5cc0*/  LDSM.16.M88.4 R176, [R214+UR5+0xb000] ;  /* 0x00b00005d6b0783b */ /* 0x000ee60008000200 */
[C---:B-----5:R-:W-:Y:S08]  /*5cd0*/  HMMA.16816.F32 R4, R192.reuse, R196, R4 ;  /* 0x000000c4c004723c */ /* 0x060ff00000001804 */
[C---:B------:R-:W-:Y:S01]  /*5ce0*/  HMMA.16816.F32 R8, R192.reuse, R198, R8 ;  /* 0x000000c6c008723c */ /* 0x040fe20000001808 */
[----:B------:R-:W-:Y:S07]  /*5cf0*/  LDSM.16.M88.4 R196, [R216+0x2000] ;  /* 0x00200000d8c4783b */ /* 0x000fee0000000200 */
[C---:B------:R-:W-:Y:S08]  /*5d00*/  HMMA.16816.F32 R12, R192.reuse, R188, R12 ;  /* 0x000000bcc00c723c */ /* 0x040ff0000000180c */
[C---:B------:R-:W-:Y:S01]  /*5d10*/  HMMA.16816.F32 R16, R192.reuse, R190, R16 ;  /* 0x000000bec010723c */ /* 0x040fe20000001810 */
[----:B------:R-:W-:Y:S07]  /*5d20*/  LDSM.16.M88.4 R188, [R210+0xb000] ;  /* 0x00b00000d2bc783b */ /* 0x000fee0000000200 */
[C---:B--2---:R-:W-:Y:S08]  /*5d30*/  HMMA.16816.F32 R20, R192.reuse, R168, R20 ;  /* 0x000000a8c014723c */ /* 0x044ff00000001814 */
[C---:B------:R-:W-:Y:S01]  /*5d40*/  HMMA.16816.F32 R24, R192.reuse, R170, R24 ;  /* 0x000000aac018723c */ /* 0x040fe20000001818 */
[----:B------:R-:W-:Y:S07]  /*5d50*/  LDSM.16.M88.4 R168, [R215+0x2000] ;  /* 0x00200000d7a8783b */ /* 0x000fee0000000200 */
[C---:B------:R-:W-:Y:S08]  /*5d60*/  HMMA.16816.F32 R28, R192.reuse, R180, R28 ;  /* 0x000000b4c01c723c */ /* 0x040ff0000000181c */
[----:B------:R-:W-:Y:S01]  /*5d70*/  HMMA.16816.F32 R32, R192, R182, R32 ;  /* 0x000000b6c020723c */ /* 0x000fe20000001820 */
[----:B------:R-:W2:Y:S04]  /*5d80*/  LDSM.16.M88.4 R180, [R210+0xa000] ;  /* 0x00a00000d2b4783b */ /* 0x000ea80000000200 */
[----:B------:R-:W-:Y:S03]  /*5d90*/  LDSM.16.M88.4 R192, [R213+0xa000] ;  /* 0x00a00000d5c0783b */ /* 0x000fe60000000200 */
[C---:B------:R-:W-:Y:S08]  /*5da0*/  HMMA.16816.F32 R4, R200.reuse, R204, R4 ;  /* 0x000000ccc804723c */ /* 0x040ff00000001804 */
[C---:B------:R-:W-:Y:S01]  /*5db0*/  HMMA.16816.F32 R8, R200.reuse, R206, R8 ;  /* 0x000000cec808723c */ /* 0x040fe20000001808 */
[----:B------:R-:W-:Y:S07]  /*5dc0*/  LDSM.16.M88.4 R204, [R211+0xa800] ;  /* 0x00a80000d3cc783b */ /* 0x000fee0000000200 */
[C---:B-1----:R-:W-:Y:S08]  /*5dd0*/  HMMA.16816.F32 R12, R200.reuse, R172, R12 ;  /* 0x000000acc80c723c */ /* 0x042ff0000000180c */
[C---:B------:R-:W-:Y:S01]  /*5de0*/  HMMA.16816.F32 R16, R200.reuse, R174, R16 ;  /* 0x000000aec810723c */ /* 0x040fe20000001810 */
[----:B------:R-:W1:Y:S07]  /*5df0*/  LDSM.16.M88.4 R172, [R210+0xa800] ;  /* 0x00a80000d2ac783b */ /* 0x000e6e0000000200 */
[C---:B---3--:R-:W-:Y:S08]  /*5e00*/  HMMA.16816.F32 R20, R200.reuse, R176, R20 ;  /* 0x000000b0c814723c */ /* 0x048ff00000001814 */
[C---:B------:R-:W-:Y:S01]  /*5e10*/  HMMA.16816.F32 R24, R200.reuse, R178, R24 ;  /* 0x000000b2c818723c */ /* 0x040fe20000001818 */
[----:B------:R-:W3:Y:S07]  /*5e20*/  LDSM.16.M88.4 R176, [R210+0xb800] ;  /* 0x00b80000d2b0783b */ /* 0x000eee0000000200 */
[C---:B------:R-:W-:Y:S08]  /*5e30*/  HMMA.16816.F32 R28, R200.reuse, R184, R28 ;  /* 0x000000b8c81c723c */ /* 0x040ff0000000181c */
[----:B------:R-:W-:Y:S01]  /*5e40*/  HMMA.16816.F32 R32, R200, R186, R32 ;  /* 0x000000bac820723c */ /* 0x000fe20000001820 */
[----:B------:R-:W4:Y:S04]  /*5e50*/  LDSM.16.M88.4 R184, [R217+0x2000] ;  /* 0x00200000d9b8783b */ /* 0x000f280000000200 */
[----:B------:R-:W-:Y:S03]  /*5e60*/  LDSM.16.M88.4 R200, [R211+0xa000] ;  /* 0x00a00000d3c8783b */ /* 0x000fe60000000200 */
[C---:B--2---:R-:W-:Y:S08]  /*5e70*/  HMMA.16816.F32 R4, R168.reuse, R180, R4 ;  /* 0x000000b4a804723c */ /* 0x044ff00000001804 */
[C---:B------:R-:W-:Y:S01]  /*5e80*/  HMMA.16816.F32 R8, R168.reuse, R182, R8 ;  /* 0x000000b6a808723c */ /* 0x040fe20000001808 */
[----:B------:R-:W2:Y:S07]  /*5e90*/  LDSM.16.M88.4 R180, [R213+0xa800] ;  /* 0x00a80000d5b4783b */ /* 0x000eae0000000200 */
[C---:B-1----:R-:W-:Y:S08]  /*5ea0*/  HMMA.16816.F32 R12, R168.reuse, R172, R12 ;  /* 0x000000aca80c723c */ /* 0x042ff0000000180c */
[C---:B------:R-:W-:Y:S01]  /*5eb0*/  HMMA.16816.F32 R16, R168.reuse, R174, R16 ;  /* 0x000000aea810723c */ /* 0x040fe20000001810 */
[----:B------:R-:W1:Y:S07]  /*5ec0*/  LDSM.16.M88.4 R172, [R213+0xb000] ;  /* 0x00b00000d5ac783b */ /* 0x000e6e0000000200 */
[C---:B------:R-:W-:Y:S08]  /*5ed0*/  HMMA.16816.F32 R20, R168.reuse, R188, R20 ;  /* 0x000000bca814723c */ /* 0x040ff00000001814 */
[C---:B------:R-:W-:Y:S01]  /*5ee0*/  HMMA.16816.F32 R24, R168.reuse, R190, R24 ;  /* 0x000000bea818723c */ /* 0x040fe20000001818 */
[----:B------:R-:W5:Y:S07]  /*5ef0*/  LDSM.16.M88.4 R188, [R213+0xb800] ;  /* 0x00b80000d5bc783b */ /* 0x000f6e0000000200 */
[C---:B---3--:R-:W-:Y:S08]  /*5f00*/  HMMA.16816.F32 R28, R168.reuse, R176, R28 ;  /* 0x000000b0a81c723c */ /* 0x048ff0000000181c */
[----:B------:R-:W-:Y:S01]  /*5f10*/  HMMA.16816.F32 R32, R168, R178, R32 ;  /* 0x000000b2a820723c */ /* 0x000fe20000001820 */
[----:B------:R-:W3:Y:S04]  /*5f20*/  LDSM.16.M88.4 R168, [R211+0xb000] ;  /* 0x00b00000d3a8783b */ /* 0x000ee80000000200 */
[----:B------:R-:W3:Y:S03]  /*5f30*/  LDSM.16.M88.4 R176, [R211+0xb800] ;  /* 0x00b80000d3b0783b */ /* 0x000ee60000000200 */
[C---:B----4-:R-:W-:Y:S08]  /*5f40*/  HMMA.16816.F32 R4, R184.reuse, R192, R4 ;  /* 0x000000c0b804723c */ /* 0x050ff00000001804 */
[C---:B------:R-:W-:Y:S01]  /*5f50*/  HMMA.16816.F32 R8, R184.reuse, R194, R8 ;  /* 0x000000c2b808723c */ /* 0x040fe20000001808 */
[----:B------:R-:W-:Y:S07]  /*5f60*/  LDSM.16.M88.4 R192, [R210+0xc000] ;  /* 0x00c00000d2c0783b */ /* 0x000fee0000000200 */
[C---:B--2---:R-:W-:Y:S08]  /*5f70*/  HMMA.16816.F32 R12, R184.reuse, R180, R12 ;  /* 0x000000b4b80c723c */ /* 0x044ff0000000180c */
[C---:B------:R-:W-:Y:S01]  /*5f80*/  HMMA.16816.F32 R16, R184.reuse, R182, R16 ;  /* 0x000000b6b810723c */ /* 0x040fe20000001810 */
[----:B------:R-:W-:Y:S07]  /*5f90*/  LDSM.16.M88.4 R180, [R214+UR5+0xc000] ;  /* 0x00c00005d6b4783b */ /* 0x000fee0008000200 */
[C---:B-1----:R-:W-:Y:S08]  /*5fa0*/  HMMA.16816.F32 R20, R184.reuse, R172, R20 ;  /* 0x000000acb814723c */ /* 0x042ff00000001814 */
[C---:B------:R-:W-:Y:S01]  /*5fb0*/  HMMA.16816.F32 R24, R184.reuse, R174, R24 ;  /* 0x000000aeb818723c */ /* 0x040fe20000001818 */
[----:B------:R-:W1:Y:S07]  /*5fc0*/  LDSM.16.M88.4 R172, [R219+0x4000] ;  /* 0x00400000dbac783b */ /* 0x000e6e0000000200 */
[C---:B-----5:R-:W-:Y:S08]  /*5fd0*/  HMMA.16816.F32 R28, R184.reuse, R188, R28 ;  /* 0x000000bcb81c723c */ /* 0x060ff0000000181c */
[----:B------:R-:W-:Y:S01]  /*5fe0*/  HMMA.16816.F32 R32, R184, R190, R32 ;  /* 0x000000beb820723c */ /* 0x000fe20000001820 */
[----:B------:R-:W2:Y:S04]  /*5ff0*/  LDSM.16.M88.4 R184, [R214+UR5+0xc800] ;  /* 0x00c80005d6b8783b */ /* 0x000ea80008000200 */
[----:B------:R-:W4:Y:S03]  /*6000*/  LDSM.16.M88.4 R188, [R214+UR5+0xd000] ;  /* 0x00d00005d6bc783b */ /* 0x000f260008000200 */
[C---:B------:R-:W-:Y:S08]  /*6010*/  HMMA.16816.F32 R4, R196.reuse, R200, R4 ;  /* 0x000000c8c404723c */ /* 0x040ff00000001804 */
[C---:B------:R-:W-:Y:S01]  /*6020*/  HMMA.16816.F32 R8, R196.reuse, R202, R8 ;  /* 0x000000cac408723c */ /* 0x040fe20000001808 */
[----:B------:R-:W-:Y:S07]  /*6030*/  LDSM.16.M88.4 R200, [R211+0xc000] ;  /* 0x00c00000d3c8783b */ /* 0x000fee0000000200 */
[C---:B------:R-:W-:Y:S08]  /*6040*/  HMMA.16816.F32 R12, R196.reuse, R204, R12 ;  /* 0x000000ccc40c723c */ /* 0x040ff0000000180c */
[C---:B------:R-:W-:Y:S01]  /*6050*/  HMMA.16816.F32 R16, R196.reuse, R206, R16 ;  /* 0x000000cec410723c */ /* 0x040fe20000001810 */
[----:B------:R-:W-:Y:S07]  /*6060*/  LDSM.16.M88.4 R204, [R210+0xe800] ;  /* 0x00e80000d2cc783b */ /* 0x000fee0000000200 */
[C---:B---3--:R-:W-:Y:S08]  /*6070*/  HMMA.16816.F32 R20, R196.reuse, R168, R20 ;  /* 0x000000a8c414723c */ /* 0x048ff00000001814 */
[C---:B------:R-:W-:Y:S01]  /*6080*/  HMMA.16816.F32 R24, R196.reuse, R170, R24 ;  /* 0x000000aac418723c */ /* 0x040fe20000001818 */
[----:B------:R-:W3:Y:S07]  /*6090*/  LDSM.16.M88.4 R168, [R214+UR5+0xd800] ;  /* 0x00d80005d6a8783b */ /* 0x000eee0008000200 */
[C---:B------:R-:W-:Y:S08]  /*60a0*/  HMMA.16816.F32 R28, R196.reuse, R176, R28 ;  /* 0x000000b0c41c723c */ /* 0x040ff0000000181c */
[----:B------:R-:W-:Y:S01]  /*60b0*/  HMMA.16816.F32 R32, R196, R178, R32 ;  /* 0x000000b2c420723c */ /* 0x000fe20000001820 */
[----:B------:R-:W5:Y:S04]  /*60c0*/  LDSM.16.M88.4 R176, [R215+0x4000] ;  /* 0x00400000d7b0783b */ /* 0x000f680000000200 */
[----:B------:R-:W-:Y:S03]  /*60d0*/  LDSM.16.M88.4 R196, [R216+0x4000] ;  /* 0x00400000d8c4783b */ /* 0x000fe60000000200 */
[C---:B-1----:R-:W-:Y:S08]  /*60e0*/  HMMA.16816.F32 R4, R172.reuse, R180, R4 ;  /* 0x000000b4ac04723c */ /* 0x042ff00000001804 */
[C---:B------:R-:W-:Y:S01]  /*60f0*/  HMMA.16816.F32 R8, R172.reuse, R182, R8 ;  /* 0x000000b6ac08723c */ /* 0x040fe20000001808 */
[----:B------:R-:W1:Y:S07]  /*6100*/  LDSM.16.M88.4 R180, [R210+0xc800] ;  /* 0x00c80000d2b4783b */ /* 0x000e6e0000000200 */
[C---:B--2---:R-:W-:Y:S08]  /*6110*/  HMMA.16816.F32 R12, R172.reuse, R184, R12 ;  /* 0x000000b8ac0c723c */ /* 0x044ff0000000180c */
[C---:B------:R-:W-:Y:S01]  /*6120*/  HMMA.16816.F32 R16, R172.reuse, R186, R16 ;  /* 0x000000baac10723c */ /* 0x040fe20000001810 */
[----:B------:R-:W2:Y:S07]  /*6130*/  LDSM.16.M88.4 R184, [R210+0xd000] ;  /* 0x00d00000d2b8783b */ /* 0x000eae0000000200 */
[C---:B----4-:R-:W-:Y:S08]  /*6140*/  HMMA.16816.F32 R20, R172.reuse, R188, R20 ;  /* 0x000000bcac14723c */ /* 0x050ff00000001814 */
[C---:B------:R-:W-:Y:S01]  /*6150*/  HMMA.16816.F32 R24, R172.reuse, R190, R24 ;  /* 0x000000beac18723c */ /* 0x040fe20000001818 */
[----:B------:R-:W4:Y:S07]  /*6160*/  LDSM.16.M88.4 R188, [R210+0xd800] ;  /* 0x00d80000d2bc783b */ /* 0x000f2e0000000200 */
[C---:B---3--:R-:W-:Y:S08]  /*6170*/  HMMA.16816.F32 R28, R172.reuse, R168, R28 ;  /* 0x000000a8ac1c723c */ /* 0x048ff0000000181c */
[----:B------:R-:W-:Y:S01]  /*6180*/  HMMA.16816.F32 R32, R172, R170, R32 ;  /* 0x000000aaac20723c */ /* 0x000fe20000001820 */
[----:B------:R-:W-:Y:S04]  /*6190*/  LDSM.16.M88.4 R168, [R217+0x4000] ;  /* 0x00400000d9a8783b */ /* 0x000fe80000000200 */
[----:B------:R-:W3:Y:S03]  /*61a0*/  LDSM.16.M88.4 R172, [R213+0xc000] ;  /* 0x00c00000d5ac783b */ /* 0x000ee60000000200 */
[C---:B-----5:R-:W-:Y:S08]  /*61b0*/  HMMA.16816.F32 R4, R176.reuse, R192, R4 ;  /* 0x000000c0b004723c */ /* 0x060ff00000001804 */
[C---:B------:R-:W-:Y:S01]  /*61c0*/  HMMA.16816.F32 R8, R176.reuse, R194, R8 ;  /* 0x000000c2b008723c */ /* 0x040fe20000001808 */
[----:B------:R-:W5:Y:S07]  /*61d0*/  LDSM.16.M88.4 R192, [R213+0xc800] ;  /* 0x00c80000d5c0783b */ /* 0x000f6e0000000200 */
[C---:B-1----:R-:W-:Y:S08]  /*61e0*/  HMMA.16816.F32 R12, R176.reuse, R180, R12 ;  /* 0x000000b4b00c723c */ /* 0x042ff0000000180c */
[C---:B------:R-:W-:Y:S01]  /*61f0*/  HMMA.16816.F32 R16, R176.reuse, R182, R16 ;  /* 0x000000b6b010723c */ /* 0x040fe20000001810 */
[----:B------:R-:W1:Y:S07]  /*6200*/  LDSM.16.M88.4 R180, [R213+0xd000] ;  /* 0x00d00000d5b4783b */ /* 0x000e6e0000000200 */
[C---:B--2---:R-:W-:Y:S08]  /*6210*/  HMMA.16816.F32 R20, R176.reuse, R184, R20 ;  /* 0x000000b8b014723c */ /* 0x044ff00000001814 */
[C---:B------:R-:W-:Y:S01]  /*6220*/  HMMA.16816.F32 R24, R176.reuse, R186, R24 ;  /* 0x000000bab018723c */ /* 0x040fe20000001818 */
[----:B------:R-:W2:Y:S07]  /*6230*/  LDSM.16.M88.4 R184, [R213+0xd800] ;  /* 0x00d80000d5b8783b */ /* 0x000eae0000000200 */
[C---:B----4-:R-:W-:Y:S08]  /*6240*/  HMMA.16816.F32 R28, R176.reuse, R188, R28 ;  /* 0x000000bcb01c723c */ /* 0x050ff0000000181c */
[----:B------:R-:W-:Y:S01]  /*6250*/  HMMA.16816.F32 R32, R176, R190, R32 ;  /* 0x000000beb020723c */ /* 0x000fe20000001820 */
[----:B------:R-:W-:Y:S04]  /*6260*/  LDSM.16.M88.4 R176, [R211+0xd000] ;  /* 0x00d00000d3b0783b */ /* 0x000fe80000000200 */
[----:B------:R-:W-:Y:S03]  /*6270*/  LDSM.16.M88.4 R188, [R211+0xd800] ;  /* 0x00d80000d3bc783b */ /* 0x000fe60000000200 */
[C---:B---3--:R-:W-:Y:S08]  /*6280*/  HMMA.16816.F32 R4, R168.reuse, R172, R4 ;  /* 0x000000aca804723c */ /* 0x048ff00000001804 */
[C---:B------:R-:W-:Y:S01]  /*6290*/  HMMA.16816.F32 R8, R168.reuse, R174, R8 ;  /* 0x000000aea808723c */ /* 0x040fe20000001808 */
[----:B------:R-:W3:Y:S07]  /*62a0*/  LDSM.16.M88.4 R172, [R211+0xc800] ;  /* 0x00c80000d3ac783b */ /* 0x000eee0000000200 */
[C---:B-----5:R-:W-:Y:S08]  /*62b0*/  HMMA.16816.F32 R12, R168.reuse, R192, R12 ;  /* 0x000000c0a80c723c */ /* 0x060ff0000000180c */
[C---:B------:R-:W-:Y:S01]  /*62c0*/  HMMA.16816.F32 R16, R168.reuse, R194, R16 ;  /* 0x000000c2a810723c */ /* 0x040fe20000001810 */
[----:B------:R-:W-:Y:S07]  /*62d0*/  LDSM.16.M88.4 R192, [R214+UR5+0xf800] ;  /* 0x00f80005d6c0783b */ /* 0x000fee0008000200 */
[C---:B-1----:R-:W-:Y:S08]  /*62e0*/  HMMA.16816.F32 R20, R168.reuse, R180, R20 ;  /* 0x000000b4a814723c */ /* 0x042ff00000001814 */
[C---:B------:R-:W-:Y:S01]  /*62f0*/  HMMA.16816.F32 R24, R168.reuse, R182, R24 ;  /* 0x000000b6a818723c */ /* 0x040fe20000001818 */
[----:B------:R-:W-:Y:S07]  /*6300*/  LDSM.16.M88.4 R180, [R214+UR5+0xe000] ;  /* 0x00e00005d6b4783b */ /* 0x000fee0008000200 */
[C---:B--2---:R-:W-:Y:S08]  /*6310*/  HMMA.16816.F32 R28, R168.reuse, R184, R28 ;  /* 0x000000b8a81c723c */ /* 0x044ff0000000181c */
[----:B------:R-:W-:Y:S01]  /*6320*/  HMMA.16816.F32 R32, R168, R186, R32 ;  /* 0x000000baa820723c */ /* 0x000fe20000001820 */
[----:B------:R-:W1:Y:S04]  /*6330*/  LDSM.16.M88.4 R168, [R219+0x6000] ;  /* 0x00600000dba8783b */ /* 0x000e680000000200 */
[----:B------:R-:W-:Y:S03]  /*6340*/  LDSM.16.M88.4 R184, [R214+UR5+0xf000] ;  /* 0x00f00005d6b8783b */ /* 0x000fe60008000200 */
[C---:B------:R-:W-:Y:S08]  /*6350*/  HMMA.16816.F32 R4, R196.reuse, R200, R4 ;  /* 0x000000c8c404723c */ /* 0x040ff00000001804 */
[C---:B------:R-:W-:Y:S01]  /*6360*/  HMMA.16816.F32 R8, R196.reuse, R202, R8 ;  /* 0x000000cac408723c */ /* 0x040fe20000001808 */
[----:B------:R-:W-:Y:S07]  /*6370*/  LDSM.16.M88.4 R200, [R210+0xe000] ;  /* 0x00e00000d2c8783b */ /* 0x000fee0000000200 */
[C---:B---3--:R-:W-:Y:S08]  /*6380*/  HMMA.16816.F32 R12, R196.reuse, R172, R12 ;  /* 0x000000acc40c723c */ /* 0x048ff0000000180c */
[C---:B------:R-:W-:Y:S01]  /*6390*/  HMMA.16816.F32 R16, R196.reuse, R174, R16 ;  /* 0x000000aec410723c */ /* 0x040fe20000001810 */
[----:B------:R-:W2:Y:S07]  /*63a0*/  LDSM.16.M88.4 R172, [R214+UR5+0xe800] ;  /* 0x00e80005d6ac783b */ /* 0x000eae0008000200 */
[C---:B------:R-:W-:Y:S08]  /*63b0*/  HMMA.16816.F32 R20, R196.reuse, R176, R20 ;  /* 0x000000b0c414723c */ /* 0x040ff00000001814 */
[C---:B------:R-:W-:Y:S01]  /*63c0*/  HMMA.16816.F32 R24, R196.reuse, R178, R24 ;  /* 0x000000b2c418723c */ /* 0x040fe20000001818 */
[----:B------:R-:W3:Y:S07]  /*63d0*/  LDSM.16.M88.4 R176, [R215+0x6000] ;  /* 0x00600000d7b0783b */ /* 0x000eee0000000200 */
[C---:B------:R-:W-:Y:S08]  /*63e0*/  HMMA.16816.F32 R28, R196.reuse, R188, R28 ;  /* 0x000000bcc41c723c */ /* 0x040ff0000000181c */
[----:B------:R-:W-:Y:S01]  /*63f0*/  HMMA.16816.F32 R32, R196, R190, R32 ;  /* 0x000000bec420723c */ /* 0x000fe20000001820 */
[----:B------:R-:W4:Y:S04]  /*6400*/  LDSM.16.M88.4 R188, [R210+0xf000] ;  /* 0x00f00000d2bc783b */ /* 0x000f280000000200 */
[----:B------:R-:W-:Y:S03]  /*6410*/  LDSM.16.M88.4 R196, [R216+0x6000] ;  /* 0x00600000d8c4783b */ /* 0x000fe60000000200 */
[C---:B-1----:R-:W-:Y:S08]  /*6420*/  HMMA.16816.F32 R4, R168.reuse, R180, R4 ;  /* 0x000000b4a804723c */ /* 0x042ff00000001804 */
[C---:B------:R-:W-:Y:S01]  /*6430*/  HMMA.16816.F32 R8, R168.reuse, R182, R8 ;  /* 0x000000b6a808723c */ /* 0x040fe20000001808 */
[----:B------:R-:W1:Y:S07]  /*6440*/  LDSM.16.M88.4 R180, [R210+0xf800] ;  /* 0x00f80000d2b4783b */ /* 0x000e6e0000000200 */
[C---:B--2---:R-:W-:Y:S08]  /*6450*/  HMMA.16816.F32 R12, R168.reuse, R172, R12 ;  /* 0x000000aca80c723c */ /* 0x044ff0000000180c */
[C---:B------:R-:W-:Y:S01]  /*6460*/  HMMA.16816.F32 R16, R168.reuse, R174, R16 ;  /* 0x000000aea810723c */ /* 0x040fe20000001810 */
[----:B------:R-:W-:Y:S07]  /*6470*/  LDSM.16.M88.4 R172, [R213+0xe000] ;  /* 0x00e00000d5ac783b */ /* 0x000fee0000000200 */
[C---:B------:R-:W-:Y:S08]  /*6480*/  HMMA.16816.F32 R20, R168.reuse, R184, R20 ;  /* 0x000000b8a814723c */ /* 0x040ff00000001814 */
[C---:B------:R-:W-:Y:S01]  /*6490*/  HMMA.16816.F32 R24, R168.reuse, R186, R24 ;  /* 0x000000baa818723c */ /* 0x040fe20000001818 */
[----:B------:R-:W-:Y:S07]  /*64a0*/  LDSM.16.M88.4 R184, [R213+0xe800] ;  /* 0x00e80000d5b8783b */ /* 0x000fee0000000200 */
[C---:B------:R-:W-:Y:S08]  /*64b0*/  HMMA.16816.F32 R28, R168.reuse, R192, R28 ;  /* 0x000000c0a81c723c */ /* 0x040ff0000000181c */
[----:B------:R-:W-:Y:S01]  /*64c0*/  HMMA.16816.F32 R32, R168, R194, R32 ;  /* 0x000000c2a820723c */ /* 0x000fe20000001820 */
[----:B------:R-:W2:Y:S04]  /*64d0*/  LDSM.16.M88.4 R168, [R217+0x6000] ;  /* 0x00600000d9a8783b */ /* 0x000ea80000000200 */
[----:B------:R-:W-:Y:S03]  /*64e0*/  LDSM.16.M88.4 R192, [R213+0xf800] ;  /* 0x00f80000d5c0783b */ /* 0x000fe60000000200 */
[C---:B---3--:R-:W-:Y:S08]  /*64f0*/  HMMA.16816.F32 R4, R176.reuse, R200, R4 ;  /* 0x000000c8b004723c */ /* 0x048ff00000001804 */
[C---:B------:R-:W-:Y:S01]  /*6500*/  HMMA.16816.F32 R8, R176.reuse, R202, R8 ;  /* 0x000000cab008723c */ /* 0x040fe20000001808 */
[----:B------:R-:W-:Y:S07]  /*6510*/  LDSM.16.M88.4 R200, [R211+0xe000] ;  /* 0x00e00000d3c8783b */ /* 0x000fee0000000200 */
[C---:B------:R-:W-:Y:S08]  /*6520*/  HMMA.16816.F32 R12, R176.reuse, R204, R12 ;  /* 0x000000ccb00c723c */ /* 0x040ff0000000180c */
[C---:B------:R-:W-:Y:S08]  /*6530*/  HMMA.16816.F32 R16, R176.reuse, R206, R16 ;  /* 0x000000ceb010723c */ /* 0x040ff00000001810 */
[C---:B----4-:R-:W-:Y:S08]  /*6540*/  HMMA.16816.F32 R20, R176.reuse, R188, R20 ;  /* 0x000000bcb014723c */ /* 0x050ff00000001814 */
[C---:B------:R-:W-:Y:S01]  /*6550*/  HMMA.16816.F32 R24, R176.reuse, R190, R24 ;  /* 0x000000beb018723c */ /* 0x040fe20000001818 */
[----:B------:R-:W3:Y:S07]  /*6560*/  LDSM.16.M88.4 R188, [R213+0xf000] ;  /* 0x00f00000d5bc783b */ /* 0x000eee0000000200 */
[C---:B-1----:R-:W-:Y:S08]  /*6570*/  HMMA.16816.F32 R28, R176.reuse, R180, R28 ;  /* 0x000000b4b01c723c */ /* 0x042ff0000000181c */
[----:B------:R-:W-:Y:S01]  /*6580*/  HMMA.16816.F32 R32, R176, R182, R32 ;  /* 0x000000b6b020723c */ /* 0x000fe20000001820 */
[----:B------:R-:W1:Y:S04]  /*6590*/  LDSM.16.M88.4 R176, [R211+0xe800] ;  /* 0x00e80000d3b0783b */ /* 0x000e680000000200 */
[----:B------:R-:W4:Y:S03]  /*65a0*/  LDSM.16.M88.4 R180, [R211+0xf000] ;  /* 0x00f00000d3b4783b */ /* 0x000f260000000200 */
[C---:B--2---:R-:W-:Y:S08]  /*65b0*/  HMMA.16816.F32 R4, R168.reuse, R172, R4 ;  /* 0x000000aca804723c */ /* 0x044ff00000001804 */
[C---:B------:R-:W-:Y:S01]  /*65c0*/  HMMA.16816.F32 R8, R168.reuse, R174, R8 ;  /* 0x000000aea808723c */ /* 0x040fe20000001808 */
[----:B------:R-:W2:Y:S01]  /*65d0*/  LDSM.16.M88.4 R172, [R211+0xf800] ;  /* 0x00f80000d3ac783b */ /* 0x000ea20000000200 */
[----:B------:R-:W-:Y:S04]  /*65e0*/  DEPBAR.LE SB0, 0x0 ;  /* 0x000080000000791a */ /* 0x000fe80000000000 */
[----:B------:R-:W-:Y:S02]  /*65f0*/  BAR.SYNC.DEFER_BLOCKING 0x0 ;  /* 0x0000000000007b1d */ /* 0x000fe40000010000 */
[C---:B------:R-:W-:Y:S08]  /*6600*/  HMMA.16816.F32 R12, R168.reuse, R184, R12 ;  /* 0x000000b8a80c723c */ /* 0x040ff0000000180c */
[C---:B------:R-:W-:Y:S08]  /*6610*/  HMMA.16816.F32 R16, R168.reuse, R186, R16 ;  /* 0x000000baa810723c */ /* 0x040ff00000001810 */
[C---:B---3--:R-:W-:Y:S08]  /*6620*/  HMMA.16816.F32 R20, R168.reuse, R188, R20 ;  /* 0x000000bca814723c */ /* 0x048ff00000001814 */
[C---:B------:R-:W-:Y:S08]  /*6630*/  HMMA.16816.F32 R24, R168.reuse, R190, R24 ;  /* 0x000000bea818723c */ /* 0x040ff00000001818 */
[C---:B------:R-:W-:Y:S08]  /*6640*/  HMMA.16816.F32 R28, R168.reuse, R192, R28 ;  /* 0x000000c0a81c723c */ /* 0x040ff0000000181c */
[----:B------:R-:W-:Y:S08]  /*6650*/  HMMA.16816.F32 R32, R168, R194, R32 ;  /* 0x000000c2a820723c */ /* 0x000ff00000001820 */
[C---:B------:R-:W-:Y:S08]  /*6660*/  HMMA.16816.F32 R4, R196.reuse, R200, R4 ;  /* 0x000000c8c404723c */ /* 0x040ff00000001804 */
[C---:B------:R-:W-:Y:S08]  /*6670*/  HMMA.16816.F32 R8, R196.reuse, R202, R8 ;  /* 0x000000cac408723c */ /* 0x040ff00000001808 */
[C---:B-1----:R-:W-:Y:S03]  /*6680*/  HMMA.16816.F32 R12, R196.reuse, R176, R12 ;  /* 0x000000b0c40c723c */ /* 0x042fe6000000180c */
[----:B------:R-:W-:Y:S02]  /*6690*/  FMNMX3.FTZ R2, R165, R4, R5, !PT ;  /* 0x00000004a5027276 */ /* 0x000fe40007810005 */
[----:B------:R-:W-:Y:S03]  /*66a0*/  FMNMX3.FTZ R3, R0, R6, R7, !PT ;  /* 0x0000000600037276 */ /* 0x000fe60007810007 */
[C---:B------:R-:W-:Y:S03]  /*66b0*/  HMMA.16816.F32 R16, R196.reuse, R178, R16 ;  /* 0x000000b2c410723c */ /* 0x040fe60000001810 */
[----:B------:R-:W-:Y:S02]  /*66c0*/  FMNMX3.FTZ R164, R2, R8, R9, !PT ;  /* 0x0000000802a47276 */ /* 0x000fe40007810009 */
[----:B------:R-:W-:Y:S03]  /*66d0*/  FMNMX3.FTZ R2, R3, R10, R11, !PT ;  /* 0x0000000a03027276 */ /* 0x000fe6000781000b */
[C---:B----4-:R-:W-:Y:S03]  /*66e0*/  HMMA.16816.F32 R20, R196.reuse, R180, R20 ;  /* 0x000000b4c414723c */ /* 0x050fe60000001814 */
[----:B------:R-:W-:Y:S02]  /*66f0*/  FMNMX3.FTZ R3, R164, R12, R13, !PT ;  /* 0x0000000ca4037276 */ /* 0x000fe4000781000d */
[----:B------:R-:W-:Y:S03]  /*6700*/  FMNMX3.FTZ R2, R2, R14, R15, !PT ;  /* 0x0000000e02027276 */ /* 0x000fe6000781000f */
[C---:B------:R-:W-:Y:S03]  /*6710*/  HMMA.16816.F32 R24, R196.reuse, R182, R24 ;  /* 0x000000b6c418723c */ /* 0x040fe60000001818 */
[----:B------:R-:W-:Y:S02]  /*6720*/  FMNMX3.FTZ R3, R3, R16, R17, !PT ;  /* 0x0000001003037276 */ /* 0x000fe40007810011 */
[----:B------:R-:W-:Y:S03]  /*6730*/  FMNMX3.FTZ R167, R2, R18, R19, !PT ;  /* 0x0000001202a77276 */ /* 0x000fe60007810013 */
[C---:B--2---:R-:W-:Y:S03]  /*6740*/  HMMA.16816.F32 R28, R196.reuse, R172, R28 ;  /* 0x000000acc41c723c */ /* 0x044fe6000000181c */
[----:B------:R-:W-:Y:S02]  /*6750*/  FMNMX3.FTZ R204, R3, R20, R21, !PT ;  /* 0x0000001403cc7276 */ /* 0x000fe40007810015 */
[----:B------:R-:W-:Y:S03]  /*6760*/  FMNMX3.FTZ R167, R167, R22, R23, !PT ;  /* 0x00000016a7a77276 */ /* 0x000fe60007810017 */
[----:B------:R-:W-:Y:S03]  /*6770*/  HMMA.16816.F32 R32, R196, R174, R32 ;  /* 0x000000aec420723c */ /* 0x000fe60000001820 */
[----:B------:R-:W-:Y:S02]  /*6780*/  FMNMX3.FTZ R204, R204, R24, R25, !PT ;  /* 0x00000018cccc7276 */ /* 0x000fe40007810019 */
[----:B------:R-:W-:Y:S06]  /*6790*/  FMNMX3.FTZ R167, R167, R26, R27, !PT ;  /* 0x0000001aa7a77276 */ /* 0x000fec000781001b */
[----:B------:R-:W-:Y:S02]  /*67a0*/  FMNMX3.FTZ R204, R204, R28, R29, !PT ;  /* 0x0000001ccccc7276 */ /* 0x000fe4000781001d */
[----:B------:R-:W-:Y:S06]  /*67b0*/  FMNMX3.FTZ R167, R167, R30, R31, !PT ;  /* 0x0000001ea7a77276 */ /* 0x000fec000781001f */
[----:B------:R-:W-:Y:S01]  /*67c0*/  FMNMX3.FTZ R204, R204, R32, R33, !PT ;  /* 0x00000020cccc7276 */ /* 0x000fe20007810021 */
[----:B------:R-:W-:Y:S06]  /*67d0*/  BRA.U.ANY UP0, `(.L_x_25) ;  /* 0xffffffed00647547 */ /* 0x000fec000b93ffff */
.L_x_24:
[----:B------:R-:W-:Y:S01]  /*67e0*/  FMNMX3.FTZ R167, R167, R34, R35, !PT ;  /* 0x00000022a7a77276 */ /* 0x000fe20007810023 */
[----:B------:R-:W2:Y:S01]  /*67f0*/  SHFL.BFLY PT, R3, R204, 0x2, 0x1f ;  /* 0x0c401f00cc037f89 */ /* 0x000ea200000e0000 */
[----:B------:R-:W-:Y:S02]  /*6800*/  UIADD3 UR6, UPT, UPT, UR18, 0x1, URZ ;  /* 0x0000000112067890 */ /* 0x000fe4000fffe0ff */
[----:B------:R-:W-:Y:S05]  /*6810*/  UIADD3 UR18, UPT, UPT, UR18, -0x1, URZ ;  /* 0xffffffff12127890 */ /* 0x000fea000fffe0ff */
[----:B------:R-:W3:Y:S01]  /*6820*/  SHFL.BFLY PT, R2, R167, 0x2, 0x1f ;  /* 0x0c401f00a7027f89 */ /* 0x000ee200000e0000 */
[----:B------:R-:W-:Y:S07]  /*6830*/  UISETP.GT.AND UP0, UPT, UR6, URZ, UPT ;  /* 0x000000ff0600728c */ /* 0x000fee000bf04270 */
[----:B-1----:R-:W-:Y:S08]  /*6840*/  LDSM.16.MT88.4 R172, [R208+0x10000] ;  /* 0x01000000d0ac783b */ /* 0x002ff00000004200 */
[----:B------:R-:W-:Y:S01]  /*6850*/  LDSM.16.MT88.4 R184, [R208+0x14800] ;  /* 0x01480000d0b8783b */ /* 0x000fe20000004200 */
[----:B--2---:R-:W-:Y:S02]  /*6860*/  FMNMX.FTZ R169, R204, R3, !PT ;  /* 0x00000003cca97209 */ /* 0x004fe40007810000 */
[----:B---3--:R-:W-:Y:S05]  /*6870*/  FMNMX.FTZ R166, R167, R2, !PT ;  /* 0x00000002a7a67209 */ /* 0x008fea0007810000 */
[----:B------:R-:W1:Y:S08]  /*6880*/  SHFL.BFLY PT, R164, R169, 0x1, 0x1f ;  /* 0x0c201f00a9a47f89 */ /* 0x000e7000000e0000 */
[----:B------:R-:W2:Y:S01]  /*6890*/  SHFL.BFLY PT, R3, R166, 0x1, 0x1f ;  /* 0x0c201f00a6037f89 */ /* 0x000ea200000e0000 */
[----:B-1----:R-:W-:Y:S07]  /*68a0*/  FMNMX.FTZ R164, R169, R164, !PT ;  /* 0x000000a4a9a47209 */ /* 0x002fee0007810000 */
[----:B------:R-:W1:Y:S01]  /*68b0*/  LDSM.16.MT88.4 R168, [R209+0x10000] ;  /* 0x01000000d1a8783b */ /* 0x000e620000004200 */
[----:B--2---:R-:W-:Y:S01]  /*68c0*/  FMNMX.FTZ R3, R166, R3, !PT ;  /* 0x00000003a6037209 */ /* 0x004fe20007810000 */
[C---:B------:R-:W-:Y:S01]  /*68d0*/  FMUL.FTZ R200, R164.reuse, UR4 ;  /* 0x00000004a4c87c20 */ /* 0x040fe20008410000 */
[C---:B------:R-:W-:Y:S01]  /*68e0*/  FSETP.NEU.FTZ.AND P0, PT, R164.reuse, -INF , PT ;  /* 0xff800000a400780b */ /* 0x040fe20003f1d000 */
[----:B------:R-:W-:Y:S02]  /*68f0*/  FADD.FTZ R2, -R164, R165 ;  /* 0x000000a5a4027221 */ /* 0x000fe40000010100 */
[C---:B------:R-:W-:Y:S01]  /*6900*/  FMUL.FTZ R198, R3.reuse, UR4 ;  /* 0x0000000403c67c20 */ /* 0x040fe20008410000 */
[----:B------:R-:W-:Y:S01]  /*6910*/  FSEL R200, R200, RZ, P0 ;  /* 0x000000ffc8c87208 */ /* 0x000fe20000000000 */
[----:B------:R-:W-:Y:S01]  /*6920*/  FMUL.FTZ R165, R2, UR4 ;  /* 0x0000000402a57c20 */ /* 0x000fe20008410000 */
[C---:B------:R-:W-:Y:S01]  /*6930*/  FSETP.NEU.FTZ.AND P0, PT, R3.reuse, -INF , PT ;  /* 0xff8000000300780b */ /* 0x040fe20003f1d000 */
[----:B------:R-:W-:Y:S02]  /*6940*/  FADD.FTZ R0, -R3, R0 ;  /* 0x0000000003007221 */ /* 0x000fe40000010100 */
[----:B------:R2:W3:Y:S01]  /*6950*/  MUFU.EX2 R2, R165 ;  /* 0x000000a500027308 */ /* 0x0004e20000000800 */
[----:B------:R-:W-:Y:S01]  /*6960*/  FSEL R198, R198, RZ, P0 ;  /* 0x000000ffc6c67208 */ /* 0x000fe20000000000 */
[----:B------:R-:W-:Y:S01]  /*6970*/  FMUL.FTZ R167, R0, UR4 ;  /* 0x0000000400a77c20 */ /* 0x000fe20008410000 */
[--C-:B------:R-:W-:Y:S01]  /*6980*/  FFMA.FTZ R193, R4, UR4, -R200.reuse ;  /* 0x0000000404c17c23 */ /* 0x100fe200080108c8 */
[--C-:B------:R-:W-:Y:S01]  /*6990*/  FFMA.FTZ R194, R5, UR4, -R200.reuse ;  /* 0x0000000405c27c23 */ /* 0x100fe200080108c8 */
[----:B------:R-:W-:Y:S01]  /*69a0*/  FFMA.FTZ R192, R8, UR4, -R200 ;  /* 0x0000000408c07c23 */ /* 0x000fe200080108c8 */
[----:B------:R-:W-:Y:S01]  /*69b0*/  FFMA.FTZ R197, R6, UR4, -R198 ;  /* 0x0000000406c57c23 */ /* 0x000fe200080108c6 */
[----:B------:R-:W-:Y:S01]  /*69c0*/  FFMA.FTZ R195, R9, UR4, -R200 ;  /* 0x0000000409c37c23 */ /* 0x000fe200080108c8 */
[--C-:B------:R-:W-:Y:S01]  /*69d0*/  FFMA.FTZ R196, R10, UR4, -R198.reuse ;  /* 0x000000040ac47c23 */ /* 0x100fe200080108c6 */
[--C-:B------:R-:W-:Y:S01]  /*69e0*/  FFMA.FTZ R199, R11, UR4, -R198.reuse ;  /* 0x000000040bc77c23 */ /* 0x100fe200080108c6 */
[----:B------:R-:W-:Y:S01]  /*69f0*/  FFMA.FTZ R7, R7, UR4, -R198 ;  /* 0x0000000407077c23 */ /* 0x000fe200080108c6 */
[----:B------:R-:W4:Y:S01]  /*6a00*/  MUFU.EX2 R0, R167 ;  /* 0x000000a700007308 */ /* 0x000f220000000800 */
[--C-:B------:R-:W-:Y:S01]  /*6a10*/  FFMA.FTZ R201, R12, UR4, -R200.reuse ;  /* 0x000000040cc97c23 */ /* 0x100fe200080108c8 */
[----:B------:R-:W-:Y:S01]  /*6a20*/  FFMA.FTZ R202, R13, UR4, -R200 ;  /* 0x000000040dca7c23 */ /* 0x000fe200080108c8 */
[--C-:B------:R-:W-:Y:S01]  /*6a30*/  FFMA.FTZ R203, R14, UR4, -R198.reuse ;  /* 0x000000040ecb7c23 */ /* 0x100fe200080108c6 */
[----:B------:R-:W-:Y:S01]  /*6a40*/  FFMA.FTZ R204, R15, UR4, -R198 ;  /* 0x000000040fcc7c23 */ /* 0x000fe200080108c6 */
[--C-:B------:R-:W-:Y:S01]  /*6a50*/  FFMA.FTZ R205, R16, UR4, -R200.reuse ;  /* 0x0000000410cd7c23 */ /* 0x100fe200080108c8 */
[----:B--2---:R-:W-:Y:S01]  /*6a60*/  MOV R165, R222 ;  /* 0x000000de00a57202 */ /* 0x004fe20000000f00 */
[----:B---3--:R-:W-:Y:S03]  /*6a70*/  FMUL.FTZ R4, R2, R160 ;  /* 0x000000a002047220 */ /* 0x008fe60000410000 */
[----:B------:R2:W-:Y:S01]  /*6a80*/  MUFU.EX2 R167, R7 ;  /* 0x0000000700a77308 */ /* 0x0005e20000000800 */
[----:B------:R-:W-:Y:S01]  /*6a90*/  @P6 IADD3 R165, PT, PT, R224, -0x40, RZ ;  /* 0xffffffc0e0a56810 */ /* 0x000fe20007ffe0ff */
[C---:B------:R-:W-:Y:S01]  /*6aa0*/  FMUL.FTZ R5, R2.reuse, R161 ;  /* 0x000000a102057220 */ /* 0x040fe20000410000 */
[C---:B------:R-:W-:Y:S01]  /*6ab0*/  FMUL.FTZ R8, R2.reuse, R156 ;  /* 0x0000009c02087220 */ /* 0x040fe20000410000 */
[----:B------:R-:W-:Y:S01]  /*6ac0*/  FMUL.FTZ R9, R2, R157 ;  /* 0x0000009d02097220 */ /* 0x000fe20000410000 */
[----:B------:R-:W-:Y:S01]  /*6ad0*/  IADD3 R166, PT, PT, R212, R165, RZ ;  /* 0x000000a5d4a67210 */ /* 0x000fe20007ffe0ff */
[----:B------:R-:W3:Y:S01]  /*6ae0*/  LDSM.16.MT88.4 R176, [R165] ;  /* 0x00000000a5b0783b */ /* 0x000ee20000004200 */
[----:B------:R-:W-:Y:S03]  /*6af0*/  FMUL.FTZ R36, R2, R36 ;  /* 0x0000002402247220 */ /* 0x000fe60000410000 */
[----:B------:R-:W-:Y:S01]  /*6b00*/  MUFU.EX2 R193, R193 ;  /* 0x000000c100c17308 */ /* 0x000fe20000000800 */
[C---:B----4-:R-:W-:Y:S01]  /*6b10*/  FMUL.FTZ R6, R0.reuse, R162 ;  /* 0x000000a200067220 */ /* 0x050fe20000410000 */
[C---:B------:R-:W-:Y:S01]  /*6b20*/  FMUL.FTZ R10, R0.reuse, R158 ;  /* 0x0000009e000a7220 */ /* 0x040fe20000410000 */
[----:B------:R-:W-:Y:S01]  /*6b30*/  FMUL.FTZ R11, R0, R159 ;  /* 0x0000009f000b7220 */ /* 0x000fe20000410000 */
[----:B------:R-:W-:Y:S01]  /*6b40*/  FMUL.FTZ R37, R2, R37 ;  /* 0x0000002502257220 */ /* 0x000fe20000410000 */
[C---:B------:R-:W-:Y:S01]  /*6b50*/  FMUL.FTZ R38, R0.reuse, R38 ;  /* 0x0000002600267220 */ /* 0x040fe20000410000 */
[----:B------:R-:W4:Y:S01]  /*6b60*/  LDSM.16.MT88.4 R156, [R166] ;  /* 0x00000000a69c783b */ /* 0x000f220000004200 */
[C---:B------:R-:W-:Y:S03]  /*6b70*/  FMUL.FTZ R39, R0.reuse, R39 ;  /* 0x0000002700277220 */ /* 0x040fe60000410000 */
[----:B------:R-:W5:Y:S01]  /*6b80*/  MUFU.EX2 R194, R194 ;  /* 0x000000c200c27308 */ /* 0x000f620000000800 */
[----:B--2---:R-:W-:Y:S01]  /*6b90*/  FMUL.FTZ R7, R0, R163 ;  /* 0x000000a300077220 */ /* 0x004fe20000410000 */
[C---:B------:R-:W-:Y:S01]  /*6ba0*/  FMUL.FTZ R40, R2.reuse, R40 ;  /* 0x0000002802287220 */ /* 0x040fe20000410000 */
[----:B------:R-:W-:Y:S01]  /*6bb0*/  FMUL.FTZ R41, R2, R41 ;  /* 0x0000002902297220 */ /* 0x000fe20000410000 */
[C---:B------:R-:W-:Y:S01]  /*6bc0*/  FMUL.FTZ R42, R0.reuse, R42 ;  /* 0x0000002a002a7220 */ /* 0x040fe20000410000 */
[----:B------:R-:W-:Y:S01]  /*6bd0*/  FMUL.FTZ R43, R0, R43 ;  /* 0x0000002b002b7220 */ /* 0x000fe20000410000 */
[----:B------:R-:W-:Y:S01]  /*6be0*/  LDSM.16.MT88.4 R180, [R166+0x2800] ;  /* 0x00280000a6b4783b */ /* 0x000fe20000004200 */
[C---:B------:R-:W-:Y:S03]  /*6bf0*/  FMUL.FTZ R12, R2.reuse, R152 ;  /* 0x00000098020c7220 */ /* 0x040fe60000410000 */
[----:B------:R-:W2:Y:S01]  /*6c00*/  MUFU.EX2 R197, R197 ;  /* 0x000000c500c57308 */ /* 0x000ea20000000800 */
[----:B------:R-:W-:Y:S01]  /*6c10*/  FMUL.FTZ R13, R2, R153 ;  /* 0x00000099020d7220 */ /* 0x000fe20000410000 */
[C---:B------:R-:W-:Y:S01]  /*6c20*/  FMUL.FTZ R14, R0.reuse, R154 ;  /* 0x0000009a000e7220 */ /* 0x040fe20000410000 */
[----:B------:R-:W-:Y:S01]  /*6c30*/  FMUL.FTZ R15, R0, R155 ;  /* 0x0000009b000f7220 */ /* 0x000fe20000410000 */
[C---:B------:R-:W-:Y:S01]  /*6c40*/  FMUL.FTZ R44, R2.reuse, R44 ;  /* 0x0000002c022c7220 */ /* 0x040fe20000410000 */
[----:B------:R-:W-:Y:S01]  /*6c50*/  FMUL.FTZ R45, R2, R45 ;  /* 0x0000002d022d7220 */ /* 0x000fe20000410000 */
[----:B------:R-:W-:Y:S01]  /*6c60*/  LDSM.16.MT88.4 R152, [R209+0x10800] ;  /* 0x01080000d198783b */ /* 0x000fe20000004200 */
[----:B------:R-:W-:Y:S03]  /*6c70*/  FMUL.FTZ R46, R0, R46 ;  /* 0x0000002e002e7220 */ /* 0x000fe60000410000 */
[----:B------:R-:W-:Y:S01]  /*6c80*/  MUFU.EX2 R192, R192 ;  /* 0x000000c000c07308 */ /* 0x000fe20000000800 */
[----:B-----5:R-:W-:Y:S01]  /*6c90*/  F2FP.F16.F32.PACK_AB R160, R194, R193 ;  /* 0x000000c1c2a0723e */ /* 0x020fe200000000ff */
[----:B------:R-:W-:Y:S01]  /*6ca0*/  FMUL.FTZ R47, R0, R47 ;  /* 0x0000002f002f7220 */ /* 0x000fe20000410000 */
[C---:B------:R-:W-:Y:S01]  /*6cb0*/  FMUL.FTZ R48, R2.reuse, R48 ;  /* 0x0000003002307220 */ /* 0x040fe20000410000 */
[----:B------:R-:W-:Y:S01]  /*6cc0*/  FMUL.FTZ R49, R2, R49 ;  /* 0x0000003102317220 */ /* 0x000fe20000410000 */
[C---:B------:R-:W-:Y:S01]  /*6cd0*/  FMUL.FTZ R50, R0.reuse, R50 ;  /* 0x0000003200327220 */ /* 0x040fe20000410000 */
[----:B------:R-:W-:Y:S01]  /*6ce0*/  LDSM.16.MT88.4 R188, [R165+0x4800] ;  /* 0x00480000a5bc783b */ /* 0x000fe20000004200 */
[----:B------:R-:W-:Y:S03]  /*6cf0*/  FMUL.FTZ R51, R0, R51 ;  /* 0x0000003300337220 */ /* 0x000fe60000410000 */
[----:B------:R-:W5:Y:S01]  /*6d00*/  MUFU.EX2 R195, R195 ;  /* 0x000000c300c37308 */ /* 0x000f620000000800 */
[----:B--2---:R-:W-:Y:S01]  /*6d10*/  F2FP.F16.F32.PACK_AB R161, R167, R197 ;  /* 0x000000c5a7a1723e */ /* 0x004fe200000000ff */
[C---:B------:R-:W-:Y:S01]  /*6d20*/  FMUL.FTZ R52, R2.reuse, R52 ;  /* 0x0000003402347220 */ /* 0x040fe20000410000 */
[----:B------:R-:W-:Y:S01]  /*6d30*/  FMUL.FTZ R53, R2, R53 ;  /* 0x0000003502357220 */ /* 0x000fe20000410000 */
[C---:B------:R-:W-:Y:S01]  /*6d40*/  FMUL.FTZ R54, R0.reuse, R54 ;  /* 0x0000003600367220 */ /* 0x040fe20000410000 */
[----:B------:R-:W-:Y:S01]  /*6d50*/  FMUL.FTZ R55, R0, R55 ;  /* 0x0000003700377220 */ /* 0x000fe20000410000 */
[C---:B------:R-:W-:Y:S01]  /*6d60*/  FMUL.FTZ R56, R2.reuse, R56 ;  /* 0x0000003802387220 */ /* 0x040fe20000410000 */
[----:B------:R-:W-:Y:S03]  /*6d70*/  FMUL.FTZ R57, R2, R57 ;  /* 0x0000003902397220 */ /* 0x000fe60000410000 */
[----:B------:R-:W-:Y:S01]  /*6d80*/  MUFU.EX2 R196, R196 ;  /* 0x000000c400c47308 */ /* 0x000fe20000000800 */
[C---:B------:R-:W-:Y:S01]  /*6d90*/  FMUL.FTZ R58, R0.reuse, R58 ;  /* 0x0000003a003a7220 */ /* 0x040fe20000410000 */
[----:B------:R-:W-:Y:S01]  /*6da0*/  FMUL.FTZ R59, R0, R59 ;  /* 0x0000003b003b7220 */ /* 0x000fe20000410000 */
[C---:B------:R-:W-:Y:S01]  /*6db0*/  FMUL.FTZ R60, R2.reuse, R60 ;  /* 0x0000003c023c7220 */ /* 0x040fe20000410000 */
[----:B------:R-:W-:Y:S01]  /*6dc0*/  FMUL.FTZ R61, R2, R61 ;  /* 0x0000003d023d7220 */ /* 0x000fe20000410000 */
[C---:B------:R-:W-:Y:S01]  /*6dd0*/  FMUL.FTZ R62, R0.reuse, R62 ;  /* 0x0000003e003e7220 */ /* 0x040fe20000410000 */
[----:B------:R-:W-:Y:S01]  /*6de0*/  FMUL.FTZ R63, R0, R63 ;  /* 0x0000003f003f7220 */ /* 0x000fe20000410000 */
[C---:B------:R-:W-:Y:S03]  /*6df0*/  FMUL.FTZ R64, R2.reuse, R64 ;  /* 0x0000004002407220 */ /* 0x040fe60000410000 */
[----:B------:R-:W2:Y:S01]  /*6e00*/  MUFU.EX2 R199, R199 ;  /* 0x000000c700c77308 */ /* 0x000ea20000000800 */
[----:B-----5:R-:W-:Y:S01]  /*6e10*/  F2FP.F16.F32.PACK_AB R162, R195, R192 ;  /* 0x000000c0c3a2723e */ /* 0x020fe200000000ff */
[----:B------:R-:W-:Y:S01]  /*6e20*/  FMUL.FTZ R65, R2, R65 ;  /* 0x0000004102417220 */ /* 0x000fe20000410000 */
[C---:B------:R-:W-:Y:S01]  /*6e30*/  FMUL.FTZ R66, R0.reuse, R66 ;  /* 0x0000004200427220 */ /* 0x040fe20000410000 */
        /* <DEDUP_REMOVED lines=13> */
[----:B--2---:R-:W-:Y:S01]  /*6f10*/  F2FP.F16.F32.PACK_AB R163, R199, R196 ;  /* 0x000000c4c7a3723e */ /* 0x004fe200000000ff */
[C---:B------:R-:W-:Y:S01]  /*6f20*/  FMUL.FTZ R80, R2.reuse, R80 ;  /* 0x0000005002507220 */ /* 0x040fe20000410000 */
[----:B------:R-:W-:Y:S01]  /*6f30*/  FMUL.FTZ R81, R2, R81 ;  /* 0x0000005102517220 */ /* 0x000fe20000410000 */
[C---:B------:R-:W-:Y:S01]  /*6f40*/  FMUL.FTZ R82, R0.reuse, R82 ;  /* 0x0000005200527220 */ /* 0x040fe20000410000 */
[----:B------:R-:W-:Y:S01]  /*6f50*/  FMUL.FTZ R83, R0, R83 ;  /* 0x0000005300537220 */ /* 0x000fe20000410000 */
[C---:B------:R-:W-:Y:S01]  /*6f60*/  FMUL.FTZ R84, R2.reuse, R84 ;  /* 0x0000005402547220 */ /* 0x040fe20000410000 */
[----:B------:R-:W-:Y:S01]  /*6f70*/  FMUL.FTZ R85, R2, R85 ;  /* 0x0000005502557220 */ /* 0x000fe20000410000 */
[C---:B-1----:R-:W-:Y:S01]  /*6f80*/  HMMA.16816.F32 R4, R160.reuse, R168, R4 ;  /* 0x000000a8a004723c */ /* 0x042fe20000001804 */
[----:B------:R-:W-:Y:S04]  /*6f90*/  MUFU.EX2 R201, R201 ;  /* 0x000000c900c97308 */ /* 0x000fe80000000800 */
[C---:B------:R-:W-:Y:S01]  /*6fa0*/  FMUL.FTZ R86, R0.reuse, R86 ;  /* 0x0000005600567220 */ /* 0x040fe20000410000 */
[----:B------:R-:W-:Y:S01]  /*6fb0*/  FMUL.FTZ R87, R0, R87 ;  /* 0x0000005700577220 */ /* 0x000fe20000410000 */
[C---:B------:R-:W-:Y:S01]  /*6fc0*/  FMUL.FTZ R88, R2.reuse, R88 ;  /* 0x0000005802587220 */ /* 0x040fe20000410000 */
[C---:B------:R-:W-:Y:S01]  /*6fd0*/  HMMA.16816.F32 R8, R160.reuse, R170, R8 ;  /* 0x000000aaa008723c */ /* 0x040fe20000001808 */
[----:B------:R-:W1:Y:S02]  /*6fe0*/  LDSM.16.MT88.4 R168, [R209+0x12000] ;  /* 0x01200000d1a8783b */ /* 0x000e640000004200 */
[----:B------:R-:W2:Y:S01]  /*6ff0*/  MUFU.EX2 R202, R202 ;  /* 0x000000ca00ca7308 */ /* 0x000ea20000000800 */
[----:B------:R-:W-:Y:S01]  /*7000*/  FMUL.FTZ R89, R2, R89 ;  /* 0x0000005902597220 */ /* 0x000fe20000410000 */
[C---:B------:R-:W-:Y:S01]  /*7010*/  FMUL.FTZ R90, R0.reuse, R90 ;  /* 0x0000005a005a7220 */ /* 0x040fe20000410000 */
[----:B------:R-:W-:Y:S01]  /*7020*/  FMUL.FTZ R91, R0, R91 ;  /* 0x0000005b005b7220 */ /* 0x000fe20000410000 */
[C---:B------:R-:W-:Y:S01]  /*7030*/  FMUL.FTZ R92, R2.reuse, R92 ;  /* 0x0000005c025c7220 */ /* 0x040fe20000410000 */
[----:B------:R-:W-:Y:S01]  /*7040*/  FMUL.FTZ R93, R2, R93 ;  /* 0x0000005d025d7220 */ /* 0x000fe20000410000 */
[C---:B------:R-:W-:Y:S04]  /*7050*/  HMMA.16816.F32 R36, R160.reuse, R172, R36 ;  /* 0x000000aca024723c */ /* 0x040fe80000001824 */
[----:B------:R-:W-:Y:S01]  /*7060*/  MUFU.EX2 R203, R203 ;  /* 0x000000cb00cb7308 */ /* 0x000fe20000000800 */
[C---:B------:R-:W-:Y:S01]  /*7070*/  FMUL.FTZ R94, R0.reuse, R94 ;  /* 0x0000005e005e7220 */ /* 0x040fe20000410000 */
[----:B------:R-:W-:Y:S01]  /*7080*/  FMUL.FTZ R95, R0, R95 ;  /* 0x0000005f005f7220 */ /* 0x000fe20000410000 */
[C---:B------:R-:W-:Y:S01]  /*7090*/  FMUL.FTZ R96, R2.reuse, R96 ;  /* 0x0000006002607220 */ /* 0x040fe20000410000 */
[----:B------:R-:W-:Y:S01]  /*70a0*/  FMUL.FTZ R97, R2, R97 ;  /* 0x0000006102617220 */ /* 0x000fe20000410000 */
[C---:B------:R-:W-:Y:S01]  /*70b0*/  FMUL.FTZ R98, R0.reuse, R98 ;  /* 0x0000006200627220 */ /* 0x040fe20000410000 */
[C---:B------:R-:W-:Y:S01]  /*70c0*/  HMMA.16816.F32 R40, R160.reuse, R174, R40 ;  /* 0x000000aea028723c */ /* 0x040fe20000001828 */
[----:B------:R-:W5:Y:S03]  /*70d0*/  LDSM.16.MT88.4 R172, [R208+0x12000] ;  /* 0x01200000d0ac783b */ /* 0x000f660000004200 */
[----:B------:R-:W2:Y:S01]  /*70e0*/  MUFU.EX2 R204, R204 ;  /* 0x000000cc00cc7308 */ /* 0x000ea20000000800 */
[----:B------:R-:W-:Y:S01]  /*70f0*/  FMUL.FTZ R99, R0, R99 ;  /* 0x0000006300637220 */ /* 0x000fe20000410000 */
[C---:B------:R-:W-:Y:S01]  /*7100*/  FMUL.FTZ R100, R2.reuse, R100 ;  /* 0x0000006402647220 */ /* 0x040fe20000410000 */
[----:B------:R-:W-:Y:S01]  /*7110*/  FMUL.FTZ R101, R2, R101 ;  /* 0x0000006502657220 */ /* 0x000fe20000410000 */
[C---:B------:R-:W-:Y:S01]  /*7120*/  FMUL.FTZ R102, R0.reuse, R102 ;  /* 0x0000006600667220 */ /* 0x040fe20000410000 */
[----:B------:R-:W-:Y:S01]  /*7130*/  FMUL.FTZ R103, R0, R103 ;  /* 0x0000006700677220 */ /* 0x000fe20000410000 */
[C---:B---3--:R-:W-:Y:S04]  /*7140*/  HMMA.16816.F32 R44, R160.reuse, R176, R44 ;  /* 0x000000b0a02c723c */ /* 0x048fe8000000182c */
[----:B------:R-:W-:Y:S01]  /*7150*/  MUFU.EX2 R205, R205 ;  /* 0x000000cd00cd7308 */ /* 0x000fe20000000800 */
[C---:B------:R-:W-:Y:S01]  /*7160*/  FMUL.FTZ R104, R2.reuse, R104 ;  /* 0x0000006802687220 */ /* 0x040fe20000410000 */
[----:B------:R-:W-:Y:S01]  /*7170*/  FMUL.FTZ R105, R2, R105 ;  /* 0x0000006902697220 */ /* 0x000fe20000410000 */
[C---:B------:R-:W-:Y:S01]  /*7180*/  FMUL.FTZ R106, R0.reuse, R106 ;  /* 0x0000006a006a7220 */ /* 0x040fe20000410000 */
[----:B------:R-:W-:Y:S01]  /*7190*/  FMUL.FTZ R107, R0, R107 ;  /* 0x0000006b006b7220 */ /* 0x000fe20000410000 */
[C---:B------:R-:W-:Y:S01]  /*71a0*/  FMUL.FTZ R108, R2.reuse, R108 ;  /* 0x0000006c026c7220 */ /* 0x040fe20000410000 */
[C---:B------:R-:W-:Y:S01]  /*71b0*/  HMMA.16816.F32 R48, R160.reuse, R178, R48 ;  /* 0x000000b2a030723c */ /* 0x040fe20000001830 */
[----:B------:R-:W-:Y:S02]  /*71c0*/  LDSM.16.MT88.4 R176, [R208+0x12800] ;  /* 0x01280000d0b0783b */ /* 0x000fe40000004200 */
[----:B------:R-:W-:Y:S01]  /*71d0*/  FMUL.FTZ R109, R2, R109 ;  /* 0x0000006d026d7220 */ /* 0x000fe20000410000 */
[C---:B------:R-:W-:Y:S01]  /*71e0*/  FMUL.FTZ R110, R0.reuse, R110 ;  /* 0x0000006e006e7220 */ /* 0x040fe20000410000 */
[----:B------:R-:W-:Y:S01]  /*71f0*/  FMUL.FTZ R111, R0, R111 ;  /* 0x0000006f006f7220 */ /* 0x000fe20000410000 */
[C---:B------:R-:W-:Y:S01]  /*7200*/  FMUL.FTZ R112, R2.reuse, R112 ;  /* 0x0000007002707220 */ /* 0x040fe20000410000 */
[----:B------:R-:W-:Y:S01]  /*7210*/  FMUL.FTZ R113, R2, R113 ;  /* 0x0000007102717220 */ /* 0x000fe20000410000 */
[C---:B----4-:R-:W-:Y:S03]  /*7220*/  HMMA.16816.F32 R52, R160.reuse, R156, R52 ;  /* 0x0000009ca034723c */ /* 0x050fe60000001834 */
[C---:B------:R-:W-:Y:S01]  /*7230*/  FMUL.FTZ R114, R0.reuse, R114 ;  /* 0x0000007200727220 */ /* 0x040fe20000410000 */
[----:B------:R-:W-:Y:S01]  /*7240*/  FMUL.FTZ R115, R0, R115 ;  /* 0x0000007300737220 */ /* 0x000fe20000410000 */
[C---:B------:R-:W-:Y:S01]  /*7250*/  FMUL.FTZ R116, R2.reuse, R116 ;  /* 0x0000007402747220 */ /* 0x040fe20000410000 */
[----:B------:R-:W-:Y:S01]  /*7260*/  FMUL.FTZ R117, R2, R117 ;  /* 0x0000007502757220 */ /* 0x000fe20000410000 */
[C---:B------:R-:W-:Y:S01]  /*7270*/  FMUL.FTZ R118, R0.reuse, R118 ;  /* 0x0000007600767220 */ /* 0x040fe20000410000 */
[C---:B------:R-:W-:Y:S01]  /*7280*/  HMMA.16816.F32 R56, R160.reuse, R158, R56 ;  /* 0x0000009ea038723c */ /* 0x040fe20000001838 */
[----:B------:R-:W3:Y:S02]  /*7290*/  LDSM.16.MT88.4 R156, [R165+0x2000] ;  /* 0x00200000a59c783b */ /* 0x000ee40000004200 */
[----:B------:R-:W-:Y:S01]  /*72a0*/  FMUL.FTZ R119, R0, R119 ;  /* 0x0000007700777220 */ /* 0x000fe20000410000 */
[C---:B------:R-:W-:Y:S01]  /*72b0*/  FMUL.FTZ R120, R2.reuse, R120 ;  /* 0x0000007802787220 */ /* 0x040fe20000410000 */
[----:B------:R-:W-:Y:S01]  /*72c0*/  FMUL.FTZ R121, R2, R121 ;  /* 0x0000007902797220 */ /* 0x000fe20000410000 */
[C---:B------:R-:W-:Y:S01]  /*72d0*/  FMUL.FTZ R122, R0.reuse, R122 ;  /* 0x0000007a007a7220 */ /* 0x040fe20000410000 */
[----:B------:R-:W-:Y:S01]  /*72e0*/  FMUL.FTZ R123, R0, R123 ;  /* 0x0000007b007b7220 */ /* 0x000fe20000410000 */
[C---:B-1----:R-:W-:Y:S03]  /*72f0*/  HMMA.16816.F32 R60, R160.reuse, R168, R60 ;  /* 0x000000a8a03c723c */ /* 0x042fe6000000183c */
[C---:B------:R-:W-:Y:S01]  /*7300*/  FMUL.FTZ R124, R2.reuse, R124 ;  /* 0x0000007c027c7220 */ /* 0x040fe20000410000 */
[----:B------:R-:W-:Y:S01]  /*7310*/  FMUL.FTZ R125, R2, R125 ;  /* 0x0000007d027d7220 */ /* 0x000fe20000410000 */
[C---:B------:R-:W-:Y:S01]  /*7320*/  FMUL.FTZ R126, R0.reuse, R126 ;  /* 0x0000007e007e7220 */ /* 0x040fe20000410000 */
[----:B------:R-:W-:Y:S01]  /*7330*/  FMUL.FTZ R127, R0, R127 ;  /* 0x0000007f007f7220 */ /* 0x000fe20000410000 */
[C---:B------:R-:W-:Y:S01]  /*7340*/  FMUL.FTZ R128, R2.reuse, R128 ;  /* 0x0000008002807220 */ /* 0x040fe20000410000 */
[C---:B------:R-:W-:Y:S01]  /*7350*/  HMMA.16816.F32 R64, R160.reuse, R170, R64 ;  /* 0x000000aaa040723c */ /* 0x040fe20000001840 */
[----:B------:R-:W1:Y:S02]  /*7360*/  LDSM.16.MT88.4 R168, [R166+0x2000] ;  /* 0x00200000a6a8783b */ /* 0x000e640000004200 */
[----:B------:R-:W-:Y:S01]  /*7370*/  FMUL.FTZ R129, R2, R129 ;  /* 0x0000008102817220 */ /* 0x000fe20000410000 */
[C---:B------:R-:W-:Y:S01]  /*7380*/  FMUL.FTZ R130, R0.reuse, R130 ;  /* 0x0000008200827220 */ /* 0x040fe20000410000 */
[----:B------:R-:W-:Y:S01]  /*7390*/  FMUL.FTZ R131, R0, R131 ;  /* 0x0000008300837220 */ /* 0x000fe20000410000 */
[C---:B------:R-:W-:Y:S01]  /*73a0*/  FMUL.FTZ R132, R2.reuse, R132 ;  /* 0x0000008402847220 */ /* 0x040fe20000410000 */
[----:B------:R-:W-:Y:S01]  /*73b0*/  FMUL.FTZ R133, R2, R133 ;  /* 0x0000008502857220 */ /* 0x000fe20000410000 */
[C---:B-----5:R-:W-:Y:S03]  /*73c0*/  HMMA.16816.F32 R68, R160.reuse, R172, R68 ;  /* 0x000000aca044723c */ /* 0x060fe60000001844 */
[C---:B------:R-:W-:Y:S01]  /*73d0*/  FMUL.FTZ R134, R0.reuse, R134 ;  /* 0x0000008600867220 */ /* 0x040fe20000410000 */
[----:B------:R-:W-:Y:S01]  /*73e0*/  FMUL.FTZ R135, R0, R135 ;  /* 0x0000008700877220 */ /* 0x000fe20000410000 */
[C---:B------:R-:W-:Y:S01]  /*73f0*/  FMUL.FTZ R136, R2.reuse, R136 ;  /* 0x0000008802887220 */ /* 0x040fe20000410000 */
[----:B------:R-:W-:Y:S01]  /*7400*/  FMUL.FTZ R137, R2, R137 ;  /* 0x0000008902897220 */ /* 0x000fe20000410000 */
[C---:B------:R-:W-:Y:S01]  /*7410*/  FMUL.FTZ R138, R0.reuse, R138 ;  /* 0x0000008a008a7220 */ /* 0x040fe20000410000 */
[C---:B------:R-:W-:Y:S01]  /*7420*/  HMMA.16816.F32 R72, R160.reuse, R174, R72 ;  /* 0x000000aea048723c */ /* 0x040fe20000001848 */
[----:B------:R-:W4:Y:S02]  /*7430*/  LDSM.16.MT88.4 R172, [R209+0x14000] ;  /* 0x01400000d1ac783b */ /* 0x000f240000004200 */
[----:B------:R-:W-:Y:S01]  /*7440*/  FMUL.FTZ R139, R0, R139 ;  /* 0x0000008b008b7220 */ /* 0x000fe20000410000 */
[C---:B------:R-:W-:Y:S01]  /*7450*/  FMUL.FTZ R140, R2.reuse, R140 ;  /* 0x0000008c028c7220 */ /* 0x040fe20000410000 */
[----:B------:R-:W-:Y:S01]  /*7460*/  FMUL.FTZ R141, R2, R141 ;  /* 0x0000008d028d7220 */ /* 0x000fe20000410000 */
[C---:B------:R-:W-:Y:S01]  /*7470*/  FMUL.FTZ R142, R0.reuse, R142 ;  /* 0x0000008e008e7220 */ /* 0x040fe20000410000 */
[----:B------:R-:W-:Y:S01]  /*7480*/  FMUL.FTZ R143, R0, R143 ;  /* 0x0000008f008f7220 */ /* 0x000fe20000410000 */
[----:B------:R-:W-:Y:S01]  /*7490*/  FFMA.FTZ R206, R17, UR4, -R200 ;  /* 0x0000000411ce7c23 */ /* 0x000fe200080108c8 */
[C---:B---3--:R-:W-:Y:S03]  /*74a0*/  HMMA.16816.F32 R76, R160.reuse, R156, R76 ;  /* 0x0000009ca04c723c */ /* 0x048fe6000000184c */
[--C-:B------:R-:W-:Y:S01]  /*74b0*/  FFMA.FTZ R207, R18, UR4, -R198.reuse ;  /* 0x0000000412cf7c23 */ /* 0x100fe200080108c6 */
[----:B------:R-:W-:Y:S01]  /*74c0*/  FFMA.FTZ R228, R19, UR4, -R198 ;  /* 0x0000000413e47c23 */ /* 0x000fe200080108c6 */
[----:B------:R-:W3:Y:S01]  /*74d0*/  MUFU.EX2 R206, R206 ;  /* 0x000000ce00ce7308 */ /* 0x000ee20000000800 */
[C---:B------:R-:W-:Y:S01]  /*74e0*/  FMUL.FTZ R144, R2.reuse, R144 ;  /* 0x0000009002907220 */ /* 0x040fe20000410000 */
[----:B------:R-:W-:Y:S01]  /*74f0*/  FMUL.FTZ R145, R2, R145 ;  /* 0x0000009102917220 */ /* 0x000fe20000410000 */
[C---:B------:R-:W-:Y:S01]  /*7500*/  HMMA.16816.F32 R80, R160.reuse, R158, R80 ;  /* 0x0000009ea050723c */ /* 0x040fe20000001850 */
[----:B------:R-:W5:Y:S02]  /*7510*/  LDSM.16.MT88.4 R156, [R208+0x14000] ;  /* 0x01400000d09c783b */ /* 0x000f640000004200 */
[C---:B------:R-:W-:Y:S01]  /*7520*/  FMUL.FTZ R146, R0.reuse, R146 ;  /* 0x0000009200927220 */ /* 0x040fe20000410000 */
[----:B------:R-:W-:Y:S03]  /*7530*/  FMUL.FTZ R147, R0, R147 ;  /* 0x0000009300937220 */ /* 0x000fe60000410000 */
[----:B------:R-:W-:Y:S01]  /*7540*/  MUFU.EX2 R207, R207 ;  /* 0x000000cf00cf7308 */ /* 0x000fe20000000800 */
[----:B------:R-:W-:Y:S01]  /*7550*/  FMUL.FTZ R16, R2, R148 ;  /* 0x0000009402107220 */ /* 0x000fe20000410000 */
[----:B--2---:R-:W-:Y:S01]  /*7560*/  F2FP.F16.F32.PACK_AB R148, R202, R201 ;  /* 0x000000c9ca94723e */ /* 0x004fe200000000ff */
[C---:B-1----:R-:W-:Y:S03]  /*7570*/  HMMA.16816.F32 R84, R160.reuse, R168, R84 ;  /* 0x000000a8a054723c */ /* 0x042fe60000001854 */
[----:B------:R-:W-:Y:S01]  /*7580*/  FMUL.FTZ R17, R2, R149 ;  /* 0x0000009502117220 */ /* 0x000fe20000410000 */
[----:B------:R-:W-:Y:S03]  /*7590*/  F2FP.F16.F32.PACK_AB R149, R204, R203 ;  /* 0x000000cbcc95723e */ /* 0x000fe600000000ff */
[----:B------:R-:W1:Y:S01]  /*75a0*/  MUFU.EX2 R228, R228 ;  /* 0x000000e400e47308 */ /* 0x000e620000000800 */
[----:B------:R-:W-:Y:S01]  /*75b0*/  FMUL.FTZ R18, R0, R150 ;  /* 0x0000009600127220 */ /* 0x000fe20000410000 */
[----:B---3--:R-:W-:Y:S01]  /*75c0*/  F2FP.F16.F32.PACK_AB R150, R206, R205 ;  /* 0x000000cdce96723e */ /* 0x008fe200000000ff */
[C---:B------:R-:W-:Y:S01]  /*75d0*/  HMMA.16816.F32 R88, R160.reuse, R170, R88 ;  /* 0x000000aaa058723c */ /* 0x040fe20000001858 */
[----:B------:R-:W2:Y:S02]  /*75e0*/  LDSM.16.MT88.4 R168, [R165+0x4000] ;  /* 0x00400000a5a8783b */ /* 0x000ea40000004200 */
[----:B------:R-:W-:Y:S01]  /*75f0*/  FMUL.FTZ R19, R0, R151 ;  /* 0x0000009700137220 */ /* 0x000fe20000410000 */
[----:B------:R-:W-:Y:S01]  /*7600*/  FFMA.FTZ R193, R2, R225, R193 ;  /* 0x000000e102c17223 */ /* 0x000fe200000100c1 */
[----:B------:R-:W-:Y:S01]  /*7610*/  IADD3 R226, P0, PT, R226, -UR13, RZ ;  /* 0x8000000de2e27c10 */ /* 0x000fe2000ff1e0ff */
[----:B------:R-:W-:Y:S02]  /*7620*/  FFMA.FTZ R197, R0, R223, R197 ;  /* 0x000000df00c57223 */ /* 0x000fe400000100c5 */
[C---:B----4-:R-:W-:Y:S03]  /*7630*/  HMMA.16816.F32 R92, R160.reuse, R172, R92 ;  /* 0x000000aca05c723c */ /* 0x050fe6000000185c */
[----:B------:R-:W-:Y:S01]  /*7640*/  FADD.FTZ R193, R194, R193 ;  /* 0x000000c1c2c17221 */ /* 0x000fe20000010000 */
[----:B------:R-:W-:Y:S01]  /*7650*/  FADD.FTZ R197, R167, R197 ;  /* 0x000000c5a7c57221 */ /* 0x000fe20000010000 */
[----:B------:R-:W-:Y:S02]  /*7660*/  IADD3.X R227, PT, PT, R227, ~UR7, RZ, P0, !PT ;  /* 0x80000007e3e37c10 */ /* 0x000fe400087fe4ff */
[----:B-1----:R-:W-:Y:S01]  /*7670*/  F2FP.F16.F32.PACK_AB R151, R228, R207 ;  /* 0x000000cfe497723e */ /* 0x002fe200000000ff */
[C---:B------:R-:W-:Y:S01]  /*7680*/  HMMA.16816.F32 R96, R160.reuse, R174, R96 ;  /* 0x000000aea060723c */ /* 0x040fe20000001860 */
[----:B------:R-:W1:Y:S02]  /*7690*/  LDSM.16.MT88.4 R172, [R166+0x4000] ;  /* 0x00400000a6ac783b */ /* 0x000e640000004200 */
[----:B------:R-:W-:Y:S01]  /*76a0*/  FADD.FTZ R0, R192, R193 ;  /* 0x000000c1c0007221 */ /* 0x000fe20000010000 */
[----:B------:R-:W-:Y:S03]  /*76b0*/  FADD.FTZ R196, R196, R197 ;  /* 0x000000c5c4c47221 */ /* 0x000fe60000010000 */
[----:B------:R-:W-:Y:S01]  /*76c0*/  FADD.FTZ R0, R195, R0 ;  /* 0x00000000c3007221 */ /* 0x000fe20000010000 */
[----:B------:R-:W-:Y:S01]  /*76d0*/  FADD.FTZ R196, R199, R196 ;  /* 0x000000c4c7c47221 */ /* 0x000fe20000010000 */
[C---:B-----5:R-:W-:Y:S03]  /*76e0*/  HMMA.16816.F32 R100, R160.reuse, R156, R100 ;  /* 0x0000009ca064723c */ /* 0x060fe60000001864 */
[----:B------:R-:W-:Y:S01]  /*76f0*/  FADD.FTZ R201, R201, R0 ;  /* 0x00000000c9c97221 */ /* 0x000fe20000010000 */
[----:B------:R-:W-:Y:S01]  /*7700*/  MOV R0, R3 ;  /* 0x0000000300007202 */ /* 0x000fe20000000f00 */
[----:B------:R-:W-:Y:S02]  /*7710*/  FADD.FTZ R203, R203, R196 ;  /* 0x000000c4cbcb7221 */ /* 0x000fe40000010000 */
[----:B------:R-:W-:Y:S01]  /*7720*/  FADD.FTZ R202, R202, R201 ;  /* 0x000000c9caca7221 */ /* 0x000fe20000010000 */
[C---:B------:R-:W-:Y:S01]  /*7730*/  HMMA.16816.F32 R104, R160.reuse, R158, R104 ;  /* 0x0000009ea068723c */ /* 0x040fe20000001868 */
[----:B------:R-:W3:Y:S02]  /*7740*/  LDSM.16.MT88.4 R156, [R209+0x16000] ;  /* 0x01600000d19c783b */ /* 0x000ee40000004200 */
[----:B------:R-:W-:Y:S04]  /*7750*/  FADD.FTZ R204, R204, R203 ;  /* 0x000000cbcccc7221 */ /* 0x000fe80000010000 */
[----:B------:R-:W-:Y:S01]  /*7760*/  FADD.FTZ R207, R207, R204 ;  /* 0x000000cccfcf7221 */ /* 0x000fe20000010000 */
[C---:B--2---:R-:W-:Y:S03]  /*7770*/  HMMA.16816.F32 R108, R160.reuse, R168, R108 ;  /* 0x000000a8a06c723c */ /* 0x044fe6000000186c */
[----:B------:R-:W-:Y:S05]  /*7780*/  FADD.FTZ R207, R228, R207 ;  /* 0x000000cfe4cf7221 */ /* 0x000fea0000010000 */
[C---:B------:R-:W-:Y:S01]  /*7790*/  HMMA.16816.F32 R112, R160.reuse, R170, R112 ;  /* 0x000000aaa070723c */ /* 0x040fe20000001870 */
[----:B------:R-:W2:Y:S07]  /*77a0*/  LDSM.16.MT88.4 R168, [R208+0x16000] ;  /* 0x01600000d0a8783b */ /* 0x000eae0000004200 */
[C---:B-1----:R-:W-:Y:S08]  /*77b0*/  HMMA.16816.F32 R116, R160.reuse, R172, R116 ;  /* 0x000000aca074723c */ /* 0x042ff00000001874 */
[C---:B------:R-:W-:Y:S01]  /*77c0*/  HMMA.16816.F32 R120, R160.reuse, R174, R120 ;  /* 0x000000aea078723c */ /* 0x040fe20000001878 */
[----:B------:R-:W1:Y:S07]  /*77d0*/  LDSM.16.MT88.4 R172, [R165+0x6000] ;  /* 0x00600000a5ac783b */ /* 0x000e6e0000004200 */
[C---:B---3--:R-:W-:Y:S08]  /*77e0*/  HMMA.16816.F32 R124, R160.reuse, R156, R124 ;  /* 0x0000009ca07c723c */ /* 0x048ff0000000187c */
[C---:B------:R-:W-:Y:S01]  /*77f0*/  HMMA.16816.F32 R128, R160.reuse, R158, R128 ;  /* 0x0000009ea080723c */ /* 0x040fe20000001880 */
[----:B------:R-:W3:Y:S07]  /*7800*/  LDSM.16.MT88.4 R156, [R166+0x6000] ;  /* 0x00600000a69c783b */ /* 0x000eee0000004200 */
[C---:B--2---:R-:W-:Y:S08]  /*7810*/  HMMA.16816.F32 R132, R160.reuse, R168, R132 ;  /* 0x000000a8a084723c */ /* 0x044ff00000001884 */
[C---:B------:R-:W-:Y:S01]  /*7820*/  HMMA.16816.F32 R136, R160.reuse, R170, R136 ;  /* 0x000000aaa088723c */ /* 0x040fe20000001888 */
[----:B------:R-:W2:Y:S07]  /*7830*/  LDSM.16.MT88.4 R168, [R208+0x10800] ;  /* 0x01080000d0a8783b */ /* 0x000eae0000004200 */
[C---:B-1----:R-:W-:Y:S08]  /*7840*/  HMMA.16816.F32 R140, R160.reuse, R172, R140 ;  /* 0x000000aca08c723c */ /* 0x042ff0000000188c */
[C---:B------:R-:W-:Y:S01]  /*7850*/  HMMA.16816.F32 R12, R160.reuse, R174, R12 ;  /* 0x000000aea00c723c */ /* 0x040fe2000000180c */
[----:B------:R-:W1:Y:S07]  /*7860*/  LDSM.16.MT88.4 R172, [R165+0x800] ;  /* 0x00080000a5ac783b */ /* 0x000e6e0000004200 */
[C---:B---3--:R-:W-:Y:S08]  /*7870*/  HMMA.16816.F32 R144, R160.reuse, R156, R144 ;  /* 0x0000009ca090723c */ /* 0x048ff00000001890 */
[----:B------:R-:W-:Y:S01]  /*7880*/  HMMA.16816.F32 R16, R160, R158, R16 ;  /* 0x0000009ea010723c */ /* 0x000fe20000001810 */
[----:B------:R-:W3:Y:S07]  /*7890*/  LDSM.16.MT88.4 R156, [R166+0x800] ;  /* 0x00080000a69c783b */ /* 0x000eee0000004200 */
[C---:B------:R-:W-:Y:S01]  /*78a0*/  HMMA.16816.F32 R4, R148.reuse, R152, R4 ;  /* 0x000000989404723c */ /* 0x040fe20000001804 */
[----:B------:R-:W4:Y:S07]  /*78b0*/  LDSM.16.MT88.4 R160, [R209+0x12800] ;  /* 0x01280000d1a0783b */ /* 0x000f2e0000004200 */
[C---:B------:R-:W-:Y:S01]  /*78c0*/  HMMA.16816.F32 R8, R148.reuse, R154, R8 ;  /* 0x0000009a9408723c */ /* 0x040fe20000001808 */
[----:B------:R-:W5:Y:S07]  /*78d0*/  LDSM.16.MT88.4 R152, [R165+0x2800] ;  /* 0x00280000a598783b */ /* 0x000f6e0000004200 */
[C---:B--2---:R-:W-:Y:S08]  /*78e0*/  HMMA.16816.F32 R36, R148.reuse, R168, R36 ;  /* 0x000000a89424723c */ /* 0x044ff00000001824 */
        /* <DEDUP_REMOVED lines=8> */
[C---:B----4-:R-:W-:Y:S08]  /*7970*/  HMMA.16816.F32 R60, R148.reuse, R160, R60 ;  /* 0x000000a0943c723c */ /* 0x050ff0000000183c */
[C---:B------:R-:W-:Y:S01]  /*7980*/  HMMA.16816.F32 R64, R148.reuse, R162, R64 ;  /* 0x000000a29440723c */ /* 0x040fe20000001840 */
[----:B------:R-:W-:Y:S07]  /*7990*/  LDSM.16.MT88.4 R160, [R165+0x6800] ;  /* 0x00680000a5a0783b */ /* 0x000fee0000004200 */
[C---:B------:R-:W-:Y:S08]  /*79a0*/  HMMA.16816.F32 R68, R148.reuse, R176, R68 ;  /* 0x000000b09444723c */ /* 0x040ff00000001844 */
        /* <DEDUP_REMOVED lines=8> */
[C---:B--2---:R-:W-:Y:S08]  /*7a30*/  HMMA.16816.F32 R92, R148.reuse, R168, R92 ;  /* 0x000000a8945c723c */ /* 0x044ff0000000185c */
[C---:B------:R-:W-:Y:S01]  /*7a40*/  HMMA.16816.F32 R96, R148.reuse, R170, R96 ;  /* 0x000000aa9460723c */ /* 0x040fe20000001860 */
[----:B------:R-:W2:Y:S07]  /*7a50*/  LDSM.16.MT88.4 R168, [R166+0x6800] ;  /* 0x00680000a6a8783b */ /* 0x000eae0000004200 */
[C---:B------:R-:W-:Y:S03]  /*7a60*/  HMMA.16816.F32 R100, R148.reuse, R184, R100 ;  /* 0x000000b89464723c */ /* 0x040fe60000001864 */
[--C-:B------:R-:W-:Y:S01]  /*7a70*/  FFMA.FTZ R184, R20, UR4, -R200.reuse ;  /* 0x0000000414b87c23 */ /* 0x100fe200080108c8 */
[----:B------:R-:W-:Y:S04]  /*7a80*/  FFMA.FTZ R185, R21, UR4, -R200 ;  /* 0x0000000415b97c23 */ /* 0x000fe800080108c8 */
[C---:B------:R-:W-:Y:S01]  /*7a90*/  HMMA.16816.F32 R104, R148.reuse, R186, R104 ;  /* 0x000000ba9468723c */ /* 0x040fe20000001868 */
[----:B------:R-:W-:Y:S02]  /*7aa0*/  MUFU.EX2 R184, R184 ;  /* 0x000000b800b87308 */ /* 0x000fe40000000800 */
[--C-:B------:R-:W-:Y:S01]  /*7ab0*/  FFMA.FTZ R186, R22, UR4, -R198.reuse ;  /* 0x0000000416ba7c23 */ /* 0x100fe200080108c6 */
[----:B------:R-:W-:Y:S04]  /*7ac0*/  FFMA.FTZ R187, R23, UR4, -R198 ;  /* 0x0000000417bb7c23 */ /* 0x000fe800080108c6 */
[C---:B------:R-:W-:Y:S03]  /*7ad0*/  HMMA.16816.F32 R108, R148.reuse, R188, R108 ;  /* 0x000000bc946c723c */ /* 0x040fe6000000186c */
[----:B------:R-:W5:Y:S01]  /*7ae0*/  MUFU.EX2 R185, R185 ;  /* 0x000000b900b97308 */ /* 0x000f620000000800 */
[--C-:B------:R-:W-:Y:S01]  /*7af0*/  FFMA.FTZ R188, R24, UR4, -R200.reuse ;  /* 0x0000000418bc7c23 */ /* 0x100fe200080108c8 */
[----:B------:R-:W-:Y:S03]  /*7b00*/  FFMA.FTZ R189, R25, UR4, -R200 ;  /* 0x0000000419bd7c23 */ /* 0x000fe600080108c8 */
[C---:B------:R-:W-:Y:S05]  /*7b10*/  HMMA.16816.F32 R112, R148.reuse, R190, R112 ;  /* 0x000000be9470723c */ /* 0x040fea0000001870 */
[----:B------:R-:W-:Y:S01]  /*7b20*/  MUFU.EX2 R186, R186 ;  /* 0x000000ba00ba7308 */ /* 0x000fe20000000800 */
[--C-:B------:R-:W-:Y:S01]  /*7b30*/  FFMA.FTZ R190, R26, UR4, -R198.reuse ;  /* 0x000000041abe7c23 */ /* 0x100fe200080108c6 */
[----:B------:R-:W-:Y:S02]  /*7b40*/  FFMA.FTZ R191, R27, UR4, -R198 ;  /* 0x000000041bbf7c23 */ /* 0x000fe400080108c6 */
[----:B------:R-:W-:Y:S01]  /*7b50*/  LDSM.16.MT88.4 R24, [R165+0x1000] ;  /* 0x00100000a518783b */ /* 0x000fe20000004200 */
[C---:B-1----:R-:W-:Y:S05]  /*7b60*/  HMMA.16816.F32 R116, R148.reuse, R172, R116 ;  /* 0x000000ac9474723c */ /* 0x042fea0000001874 */
[----:B------:R-:W1:Y:S01]  /*7b70*/  MUFU.EX2 R187, R187 ;  /* 0x000000bb00bb7308 */ /* 0x000e620000000800 */
[----:B-----5:R-:W-:Y:S02]  /*7b80*/  F2FP.F16.F32.PACK_AB R20, R185, R184 ;  /* 0x000000b8b914723e */ /* 0x020fe400000000ff */
[C---:B------:R-:W-:Y:S01]  /*7b90*/  HMMA.16816.F32 R120, R148.reuse, R174, R120 ;  /* 0x000000ae9478723c */ /* 0x040fe20000001878 */
[----:B------:R-:W-:Y:S06]  /*7ba0*/  LDSM.16.MT88.4 R172, [R209+0x13000] ;  /* 0x01300000d1ac783b */ /* 0x000fec0000004200 */
[----:B------:R-:W-:Y:S01]  /*7bb0*/  MUFU.EX2 R188, R188 ;  /* 0x000000bc00bc7308 */ /* 0x000fe20000000800 */
[C---:B---3--:R-:W-:Y:S09]  /*7bc0*/  HMMA.16816.F32 R124, R148.reuse, R156, R124 ;  /* 0x0000009c947c723c */ /* 0x048ff2000000187c */
[----:B------:R-:W3:Y:S01]  /*7bd0*/  MUFU.EX2 R189, R189 ;  /* 0x000000bd00bd7308 */ /* 0x000ee20000000800 */
[C---:B-1----:R-:W-:Y:S01]  /*7be0*/  F2FP.F16.F32.PACK_AB R21, R187.reuse, R186 ;  /* 0x000000babb15723e */ /* 0x042fe200000000ff */
[----:B------:R-:W-:Y:S01]  /*7bf0*/  FADD.FTZ R186, R186, R207 ;  /* 0x000000cfbaba7221 */ /* 0x000fe20000010000 */
[C---:B------:R-:W-:Y:S01]  /*7c00*/  HMMA.16816.F32 R128, R148.reuse, R158, R128 ;  /* 0x0000009e9480723c */ /* 0x040fe20000001880 */
[----:B------:R-:W-:Y:S06]  /*7c10*/  LDSM.16.MT88.4 R156, [R208+0x11000] ;  /* 0x01100000d09c783b */ /* 0x000fec0000004200 */
[----:B------:R-:W-:Y:S01]  /*7c20*/  MUFU.EX2 R190, R190 ;  /* 0x000000be00be7308 */ /* 0x000fe20000000800 */
[----:B------:R-:W-:Y:S01]  /*7c30*/  FADD.FTZ R187, R187, R186 ;  /* 0x000000babbbb7221 */ /* 0x000fe20000010000 */
[C---:B----4-:R-:W-:Y:S08]  /*7c40*/  HMMA.16816.F32 R132, R148.reuse, R152, R132 ;  /* 0x000000989484723c */ /* 0x050ff00000001884 */
[----:B------:R-:W1:Y:S01]  /*7c50*/  MUFU.EX2 R191, R191 ;  /* 0x000000bf00bf7308 */ /* 0x000e620000000800 */
[----:B---3--:R-:W-:Y:S01]  /*7c60*/  F2FP.F16.F32.PACK_AB R22, R189, R188 ;  /* 0x000000bcbd16723e */ /* 0x008fe200000000ff */
[C---:B------:R-:W-:Y:S01]  /*7c70*/  HMMA.16816.F32 R136, R148.reuse, R154, R136 ;  /* 0x0000009a9488723c */ /* 0x040fe20000001888 */
[----:B------:R-:W3:Y:S07]  /*7c80*/  LDSM.16.MT88.4 R152, [R209+0x11000] ;  /* 0x01100000d198783b */ /* 0x000eee0000004200 */
[C---:B------:R-:W-:Y:S03]  /*7c90*/  HMMA.16816.F32 R140, R148.reuse, R160, R140 ;  /* 0x000000a0948c723c */ /* 0x040fe6000000188c */
[C---:B-1----:R-:W-:Y:S01]  /*7ca0*/  F2FP.F16.F32.PACK_AB R23, R191.reuse, R190 ;  /* 0x000000bebf17723e */ /* 0x042fe200000000ff */
[----:B------:R-:W-:Y:S04]  /*7cb0*/  FADD.FTZ R190, R190, R187 ;  /* 0x000000bbbebe7221 */ /* 0x000fe80000010000 */
[C---:B------:R-:W-:Y:S01]  /*7cc0*/  HMMA.16816.F32 R12, R148.reuse, R162, R12 ;  /* 0x000000a2940c723c */ /* 0x040fe2000000180c */
[----:B------:R-:W1:Y:S02]  /*7cd0*/  LDSM.16.MT88.4 R160, [R166+0x1000] ;  /* 0x00100000a6a0783b */ /* 0x000e640000004200 */
[----:B------:R-:W-:Y:S05]  /*7ce0*/  FADD.FTZ R191, R191, R190 ;  /* 0x000000bebfbf7221 */ /* 0x000fea0000010000 */
[C---:B--2---:R-:W-:Y:S08]  /*7cf0*/  HMMA.16816.F32 R144, R148.reuse, R168, R144 ;  /* 0x000000a89490723c */ /* 0x044ff00000001890 */
[----:B------:R-:W-:Y:S01]  /*7d00*/  HMMA.16816.F32 R16, R148, R170, R16 ;  /* 0x000000aa9410723c */ /* 0x000fe20000001810 */
[----:B------:R-:W2:Y:S07]  /*7d10*/  LDSM.16.MT88.4 R148, [R208+0x13000] ;  /* 0x01300000d094783b */ /* 0x000eae0000004200 */
[C---:B---3--:R-:W-:Y:S01]  /*7d20*/  HMMA.16816.F32 R4, R20.reuse, R152, R4 ;  /* 0x000000981404723c */ /* 0x048fe20000001804 */
[----:B------:R-:W3:Y:S07]  /*7d30*/  LDSM.16.MT88.4 R168, [R165+0x3000] ;  /* 0x00300000a5a8783b */ /* 0x000eee0000004200 */
[C---:B------:R-:W-:Y:S01]  /*7d40*/  HMMA.16816.F32 R8, R20.reuse, R154, R8 ;  /* 0x0000009a1408723c */ /* 0x040fe20000001808 */
[----:B------:R-:W4:Y:S07]  /*7d50*/  LDSM.16.MT88.4 R152, [R209+0x15000] ;  /* 0x01500000d198783b */ /* 0x000f2e0000004200 */
[C---:B------:R-:W-:Y:S08]  /*7d60*/  HMMA.16816.F32 R36, R20.reuse, R156, R36 ;  /* 0x0000009c1424723c */ /* 0x040ff00000001824 */
[C---:B------:R-:W-:Y:S01]  /*7d70*/  HMMA.16816.F32 R40, R20.reuse, R158, R40 ;  /* 0x0000009e1428723c */ /* 0x040fe20000001828 */
[----:B------:R-:W5:Y:S07]  /*7d80*/  LDSM.16.MT88.4 R156, [R165+0x5000] ;  /* 0x00500000a59c783b */ /* 0x000f6e0000004200 */
[C---:B------:R-:W-:Y:S08]  /*7d90*/  HMMA.16816.F32 R44, R20.reuse, R24, R44 ;  /* 0x00000018142c723c */ /* 0x040ff0000000182c */
[C---:B------:R-:W-:Y:S01]  /*7da0*/  HMMA.16816.F32 R48, R20.reuse, R26, R48 ;  /* 0x0000001a1430723c */ /* 0x040fe20000001830 */
[----:B------:R-:W5:Y:S07]  /*7db0*/  LDSM.16.MT88.4 R24, [R166+0x5000] ;  /* 0x00500000a618783b */ /* 0x000f6e0000004200 */
[C---:B-1----:R-:W-:Y:S08]  /*7dc0*/  HMMA.16816.F32 R52, R20.reuse, R160, R52 ;  /* 0x000000a01434723c */ /* 0x042ff00000001834 */
[C---:B------:R-:W-:Y:S08]  /*7dd0*/  HMMA.16816.F32 R56, R20.reuse, R162, R56 ;  /* 0x000000a21438723c */ /* 0x040ff00000001838 */
[C---:B------:R-:W-:Y:S08]  /*7de0*/  HMMA.16816.F32 R60, R20.reuse, R172, R60 ;  /* 0x000000ac143c723c */ /* 0x040ff0000000183c */
[C---:B------:R-:W-:Y:S01]  /*7df0*/  HMMA.16816.F32 R64, R20.reuse, R174, R64 ;  /* 0x000000ae1440723c */ /* 0x040fe20000001840 */
[----:B------:R-:W-:Y:S07]  /*7e00*/  LDSM.16.MT88.4 R172, [R165+0x5800] ;  /* 0x00580000a5ac783b */ /* 0x000fee0000004200 */
[C---:B--2---:R-:W-:Y:S08]  /*7e10*/  HMMA.16816.F32 R68, R20.reuse, R148, R68 ;  /* 0x000000941444723c */ /* 0x044ff00000001844 */
[C---:B------:R-:W-:Y:S01]  /*7e20*/  HMMA.16816.F32 R72, R20.reuse, R150, R72 ;  /* 0x000000961448723c */ /* 0x040fe20000001848 */
[----:B------:R-:W1:Y:S07]  /*7e30*/  LDSM.16.MT88.4 R148, [R209+0x17000] ;  /* 0x01700000d194783b */ /* 0x000e6e0000004200 */
[C---:B---3--:R-:W-:Y:S08]  /*7e40*/  HMMA.16816.F32 R76, R20.reuse, R168, R76 ;  /* 0x000000a8144c723c */ /* 0x048ff0000000184c */
[C---:B------:R-:W-:Y:S01]  /*7e50*/  HMMA.16816.F32 R80, R20.reuse, R170, R80 ;  /* 0x000000aa1450723c */ /* 0x040fe20000001850 */
[----:B------:R-:W-:Y:S07]  /*7e60*/  LDSM.16.MT88.4 R168, [R208+0x11800] ;  /* 0x01180000d0a8783b */ /* 0x000fee0000004200 */
[C---:B------:R-:W-:Y:S03]  /*7e70*/  HMMA.16816.F32 R84, R20.reuse, R176, R84 ;  /* 0x000000b01454723c */ /* 0x040fe60000001854 */
[--C-:B------:R-:W-:Y:S01]  /*7e80*/  FFMA.FTZ R176, R28, UR4, -R200.reuse ;  /* 0x000000041cb07c23 */ /* 0x100fe200080108c8 */
[----:B------:R-:W-:Y:S04]  /*7e90*/  FFMA.FTZ R177, R29, UR4, -R200 ;  /* 0x000000041db17c23 */ /* 0x000fe800080108c8 */
[C---:B------:R-:W-:Y:S01]  /*7ea0*/  HMMA.16816.F32 R88, R20.reuse, R178, R88 ;  /* 0x000000b21458723c */ /* 0x040fe20000001858 */
[----:B------:R-:W-:Y:S02]  /*7eb0*/  MUFU.EX2 R176, R176 ;  /* 0x000000b000b07308 */ /* 0x000fe40000000800 */
[--C-:B------:R-:W-:Y:S01]  /*7ec0*/  FFMA.FTZ R178, R30, UR4, -R198.reuse ;  /* 0x000000041eb27c23 */ /* 0x100fe200080108c6 */
[----:B------:R-:W-:Y:S02]  /*7ed0*/  FFMA.FTZ R179, R31, UR4, -R198 ;  /* 0x000000041fb37c23 */ /* 0x000fe400080108c6 */
[----:B------:R-:W-:Y:S02]  /*7ee0*/  LDSM.16.MT88.4 R28, [R166+0x7000] ;  /* 0x00700000a61c783b */ /* 0x000fe40000004200 */
[C---:B----4-:R-:W-:Y:S03]  /*7ef0*/  HMMA.16816.F32 R92, R20.reuse, R152, R92 ;  /* 0x00000098145c723c */ /* 0x050fe6000000185c */
[----:B------:R-:W2:Y:S05]  /*7f00*/  MUFU.EX2 R177, R177 ;  /* 0x000000b100b17308 */ /* 0x000eaa0000000800 */
[C---:B------:R-:W-:Y:S01]  /*7f10*/  HMMA.16816.F32 R96, R20.reuse, R154, R96 ;  /* 0x0000009a1460723c */ /* 0x040fe20000001860 */
[----:B------:R-:W3:Y:S04]  /*7f20*/  LDSM.16.MT88.4 R152, [R208+0x17000] ;  /* 0x01700000d098783b */ /* 0x000ee80000004200 */
[----:B------:R-:W-:Y:S03]  /*7f30*/  MUFU.EX2 R178, R178 ;  /* 0x000000b200b27308 */ /* 0x000fe60000000800 */
[C---:B------:R-:W-:Y:S07]  /*7f40*/  HMMA.16816.F32 R100, R20.reuse, R180, R100 ;  /* 0x000000b41464723c */ /* 0x040fee0000001864 */
[----:B------:R-:W4:Y:S01]  /*7f50*/  MUFU.EX2 R179, R179 ;  /* 0x000000b300b37308 */ /* 0x000f220000000800 */
[--C-:B------:R-:W-:Y:S01]  /*7f60*/  FFMA.FTZ R180, R32, UR4, -R200.reuse ;  /* 0x0000000420b47c23 */ /* 0x100fe200080108c8 */
[----:B------:R-:W-:Y:S01]  /*7f70*/  FFMA.FTZ R200, R33, UR4, -R200 ;  /* 0x0000000421c87c23 */ /* 0x000fe200080108c8 */
[C---:B------:R-:W-:Y:S07]  /*7f80*/  HMMA.16816.F32 R104, R20.reuse, R182, R104 ;  /* 0x000000b61468723c */ /* 0x040fee0000001868 */
[----:B------:R-:W-:Y:S01]  /*7f90*/  MUFU.EX2 R180, R180 ;  /* 0x000000b400b47308 */ /* 0x000fe20000000800 */
[--C-:B------:R-:W-:Y:S01]  /*7fa0*/  FFMA.FTZ R182, R34, UR4, -R198.reuse ;  /* 0x0000000422b67c23 */ /* 0x100fe200080108c6 */
[----:B------:R-:W-:Y:S02]  /*7fb0*/  FFMA.FTZ R198, R35, UR4, -R198 ;  /* 0x0000000423c67c23 */ /* 0x000fe400080108c6 */
[----:B------:R-:W-:Y:S01]  /*7fc0*/  LDSM.16.MT88.4 R32, [R165+0x1800] ;  /* 0x00180000a520783b */ /* 0x000fe20000004200 */
[C---:B-----5:R-:W-:Y:S05]  /*7fd0*/  HMMA.16816.F32 R108, R20.reuse, R156, R108 ;  /* 0x0000009c146c723c */ /* 0x060fea000000186c */
[----:B------:R-:W5:Y:S03]  /*7fe0*/  MUFU.EX2 R181, R200 ;  /* 0x000000c800b57308 */ /* 0x000f660000000800 */
[C---:B------:R-:W-:Y:S01]  /*7ff0*/  HMMA.16816.F32 R112, R20.reuse, R158, R112 ;  /* 0x0000009e1470723c */ /* 0x040fe20000001870 */
[----:B------:R-:W-:Y:S06]  /*8000*/  LDSM.16.MT88.4 R156, [R209+0x11800] ;  /* 0x01180000d19c783b */ /* 0x000fec0000004200 */
[----:B------:R-:W-:Y:S01]  /*8010*/  MUFU.EX2 R182, R182 ;  /* 0x000000b600b67308 */ /* 0x000fe20000000800 */
[C---:B------:R-:W-:Y:S09]  /*8020*/  HMMA.16816.F32 R116, R20.reuse, R24, R116 ;  /* 0x000000181474723c */ /* 0x040ff20000001874 */
[----:B------:R-:W3:Y:S01]  /*8030*/  MUFU.EX2 R183, R198 ;  /* 0x000000c600b77308 */ /* 0x000ee20000000800 */
[C---:B------:R-:W-:Y:S01]  /*8040*/  HMMA.16816.F32 R120, R20.reuse, R26, R120 ;  /* 0x0000001a1478723c */ /* 0x040fe20000001878 */
[----:B------:R-:W3:Y:S07]  /*8050*/  LDSM.16.MT88.4 R24, [R165+0x7000] ;  /* 0x00700000a518783b */ /* 0x000eee0000004200 */
[C---:B-1----:R-:W-:Y:S03]  /*8060*/  HMMA.16816.F32 R124, R20.reuse, R148, R124 ;  /* 0x00000094147c723c */ /* 0x042fe6000000187c */
[----:B--2---:R-:W-:Y:S02]  /*8070*/  F2FP.F16.F32.PACK_AB R148, R177, R176 ;  /* 0x000000b0b194723e */ /* 0x004fe400000000ff */
[----:B----4-:R-:W-:Y:S01]  /*8080*/  F2FP.F16.F32.PACK_AB R149, R179, R178 ;  /* 0x000000b2b395723e */ /* 0x010fe200000000ff */
[----:B------:R-:W-:Y:S02]  /*8090*/  FADD.FTZ R178, R178, R191 ;  /* 0x000000bfb2b27221 */ /* 0x000fe40000010000 */
[C---:B------:R-:W-:Y:S03]  /*80a0*/  HMMA.16816.F32 R128, R20.reuse, R150, R128 ;  /* 0x000000961480723c */ /* 0x040fe60000001880 */
[----:B-----5:R-:W-:Y:S01]  /*80b0*/  F2FP.F16.F32.PACK_AB R150, R181, R180 ;  /* 0x000000b4b596723e */ /* 0x020fe200000000ff */
[----:B------:R-:W-:Y:S01]  /*80c0*/  FADD.FTZ R179, R179, R178 ;  /* 0x000000b2b3b37221 */ /* 0x000fe20000010000 */
[C---:B---3--:R-:W-:Y:S03]  /*80d0*/  F2FP.F16.F32.PACK_AB R151, R183.reuse, R182 ;  /* 0x000000b6b797723e */ /* 0x048fe600000000ff */
[C---:B------:R-:W-:Y:S03]  /*80e0*/  HMMA.16816.F32 R132, R20.reuse, R152, R132 ;  /* 0x000000981484723c */ /* 0x040fe60000001884 */
[----:B------:R-:W-:Y:S04]  /*80f0*/  FADD.FTZ R182, R182, R179 ;  /* 0x000000b3b6b67221 */ /* 0x000fe80000010000 */
[----:B------:R-:W-:Y:S01]  /*8100*/  FADD.FTZ R223, R183, R182 ;  /* 0x000000b6b7df7221 */ /* 0x000fe20000010000 */
[C---:B------:R-:W-:Y:S01]  /*8110*/  HMMA.16816.F32 R136, R20.reuse, R154, R136 ;  /* 0x0000009a1488723c */ /* 0x040fe20000001888 */
[----:B------:R-:W-:Y:S07]  /*8120*/  LDSM.16.MT88.4 R152, [R209+0x15800] ;  /* 0x01580000d198783b */ /* 0x000fee0000004200 */
[C---:B------:R-:W-:Y:S08]  /*8130*/  HMMA.16816.F32 R140, R20.reuse, R24, R140 ;  /* 0x00000018148c723c */ /* 0x040ff0000000188c */
[C---:B------:R-:W-:Y:S01]  /*8140*/  HMMA.16816.F32 R12, R20.reuse, R26, R12 ;  /* 0x0000001a140c723c */ /* 0x040fe2000000180c */
[----:B------:R-:W-:Y:S07]  /*8150*/  LDSM.16.MT88.4 R24, [R165+0x3800] ;  /* 0x00380000a518783b */ /* 0x000fee0000004200 */
[C---:B------:R-:W-:Y:S08]  /*8160*/  HMMA.16816.F32 R144, R20.reuse, R28, R144 ;  /* 0x0000001c1490723c */ /* 0x040ff00000001890 */
[----:B------:R-:W-:Y:S01]  /*8170*/  HMMA.16816.F32 R16, R20, R30, R16 ;  /* 0x0000001e1410723c */ /* 0x000fe20000001810 */
[----:B------:R-:W1:Y:S07]  /*8180*/  LDSM.16.MT88.4 R20, [R166+0x1800] ;  /* 0x00180000a614783b */ /* 0x000e6e0000004200 */
[C---:B------:R-:W-:Y:S01]  /*8190*/  HMMA.16816.F32 R160, R148.reuse, R156, R4 ;  /* 0x0000009c94a0723c */ /* 0x040fe20000001804 */
[----:B------:R-:W2:Y:S07]  /*81a0*/  LDSM.16.MT88.4 R4, [R209+0x13800] ;  /* 0x01380000d104783b */ /* 0x000eae0000004200 */
[C---:B------:R-:W-:Y:S01]  /*81b0*/  HMMA.16816.F32 R156, R148.reuse, R158, R8 ;  /* 0x0000009e949c723c */ /* 0x040fe20000001808 */
[----:B------:R-:W3:Y:S07]  /*81c0*/  LDSM.16.MT88.4 R8, [R208+0x13800] ;  /* 0x01380000d008783b */ /* 0x000eee0000004200 */
[C---:B------:R-:W-:Y:S01]  /*81d0*/  HMMA.16816.F32 R36, R148.reuse, R168, R36 ;  /* 0x000000a89424723c */ /* 0x040fe20000001824 */
[----:B------:R-:W4:Y:S07]  /*81e0*/  LDSM.16.MT88.4 R28, [R166+0x3800] ;  /* 0x00380000a61c783b */ /* 0x000f2e0000004200 */
[C---:B------:R-:W-:Y:S01]  /*81f0*/  HMMA.16816.F32 R40, R148.reuse, R170, R40 ;  /* 0x000000aa9428723c */ /* 0x040fe20000001828 */
[----:B------:R-:W5:Y:S07]  /*8200*/  LDSM.16.MT88.4 R168, [R208+0x15800] ;  /* 0x01580000d0a8783b */ /* 0x000f6e0000004200 */
[C---:B------:R-:W-:Y:S08]  /*8210*/  HMMA.16816.F32 R44, R148.reuse, R32, R44 ;  /* 0x00000020942c723c */ /* 0x040ff0000000182c */
[C---:B------:R-:W-:Y:S01]  /*8220*/  HMMA.16816.F32 R48, R148.reuse, R34, R48 ;  /* 0x000000229430723c */ /* 0x040fe20000001830 */
[----:B------:R-:W5:Y:S07]  /*8230*/  LDSM.16.MT88.4 R32, [R166+0x5800] ;  /* 0x00580000a620783b */ /* 0x000f6e0000004200 */
        /* <DEDUP_REMOVED lines=8> */
[----:B------:R-:W-:Y:S07]  /*82c0*/  LDSM.16.MT88.4 R8, [R166+0x7800] ;  /* 0x00780000a608783b */ /* 0x000fee0000004200 */
[C---:B------:R-:W-:Y:S08]  /*82d0*/  HMMA.16816.F32 R76, R148.reuse, R24, R76 ;  /* 0x00000018944c723c */ /* 0x040ff0000000184c */
[C---:B------:R-:W-:Y:S08]  /*82e0*/  HMMA.16816.F32 R80, R148.reuse, R26, R80 ;  /* 0x0000001a9450723c */ /* 0x040ff00000001850 */
[C---:B----4-:R-:W-:Y:S08]  /*82f0*/  HMMA.16816.F32 R84, R148.reuse, R28, R84 ;  /* 0x0000001c9454723c */ /* 0x050ff00000001854 */
[C---:B------:R-:W-:Y:S08]  /*8300*/  HMMA.16816.F32 R88, R148.reuse, R30, R88 ;  /* 0x0000001e9458723c */ /* 0x040ff00000001858 */
[C---:B------:R-:W-:Y:S08]  /*8310*/  HMMA.16816.F32 R92, R148.reuse, R152, R92 ;  /* 0x00000098945c723c */ /* 0x040ff0000000185c */
[C---:B------:R-:W-:Y:S01]  /*8320*/  HMMA.16816.F32 R96, R148.reuse, R154, R96 ;  /* 0x0000009a9460723c */ /* 0x040fe20000001860 */
[----:B------:R3:W4:Y:S07]  /*8330*/  LDSM.16.MT88.4 R152, [R165+0x7800] ;  /* 0x00780000a598783b */ /* 0x00072e0000004200 */
[C---:B-----5:R-:W-:Y:S08]  /*8340*/  HMMA.16816.F32 R100, R148.reuse, R168, R100 ;  /* 0x000000a89464723c */ /* 0x060ff00000001864 */
[C---:B------:R-:W-:Y:S08]  /*8350*/  HMMA.16816.F32 R104, R148.reuse, R170, R104 ;  /* 0x000000aa9468723c */ /* 0x040ff00000001868 */
[C---:B------:R-:W-:Y:S03]  /*8360*/  HMMA.16816.F32 R108, R148.reuse, R172, R108 ;  /* 0x000000ac946c723c */ /* 0x040fe6000000186c */
[----:B---3--:R-:W-:Y:S05]  /*8370*/  MOV R165, R164 ;  /* 0x000000a400a57202 */ /* 0x008fea0000000f00 */
[C---:B------:R-:W-:Y:S08]  /*8380*/  HMMA.16816.F32 R112, R148.reuse, R174, R112 ;  /* 0x000000ae9470723c */ /* 0x040ff00000001870 */
[C---:B------:R-:W-:Y:S08]  /*8390*/  HMMA.16816.F32 R116, R148.reuse, R32, R116 ;  /* 0x000000209474723c */ /* 0x040ff00000001874 */
[C---:B------:R-:W-:Y:S08]  /*83a0*/  HMMA.16816.F32 R120, R148.reuse, R34, R120 ;  /* 0x000000229478723c */ /* 0x040ff00000001878 */
[C---:B-1----:R-:W-:Y:S08]  /*83b0*/  HMMA.16816.F32 R124, R148.reuse, R20, R124 ;  /* 0x00000014947c723c */ /* 0x042ff0000000187c */
[C---:B------:R-:W-:Y:S08]  /*83c0*/  HMMA.16816.F32 R128, R148.reuse, R22, R128 ;  /* 0x000000169480723c */ /* 0x040ff00000001880 */
[C---:B--2---:R-:W-:Y:S03]  /*83d0*/  HMMA.16816.F32 R132, R148.reuse, R4, R132 ;  /* 0x000000049484723c */ /* 0x044fe60000001884 */
[----:B------:R-:W-:Y:S04]  /*83e0*/  FADD.FTZ R5, R205, R202 ;  /* 0x000000cacd057221 */ /* 0x000fe80000010000 */
[----:B------:R-:W-:Y:S01]  /*83f0*/  FADD.FTZ R5, R206, R5 ;  /* 0x00000005ce057221 */ /* 0x000fe20000010000 */
[C---:B------:R-:W-:Y:S03]  /*8400*/  HMMA.16816.F32 R136, R148.reuse, R6, R136 ;  /* 0x000000069488723c */ /* 0x040fe60000001888 */
[----:B------:R-:W-:Y:S04]  /*8410*/  FADD.FTZ R184, R184, R5 ;  /* 0x00000005b8b87221 */ /* 0x000fe80000010000 */
[----:B------:R-:W-:Y:S01]  /*8420*/  FADD.FTZ R185, R185, R184 ;  /* 0x000000b8b9b97221 */ /* 0x000fe20000010000 */
[C---:B----4-:R-:W-:Y:S03]  /*8430*/  HMMA.16816.F32 R140, R148.reuse, R152, R140 ;  /* 0x00000098948c723c */ /* 0x050fe6000000188c */
[----:B------:R-:W-:Y:S04]  /*8440*/  FADD.FTZ R188, R188, R185 ;  /* 0x000000b9bcbc7221 */ /* 0x000fe80000010000 */
[----:B------:R-:W-:Y:S01]  /*8450*/  FADD.FTZ R189, R189, R188 ;  /* 0x000000bcbdbd7221 */ /* 0x000fe20000010000 */
[C---:B------:R-:W-:Y:S03]  /*8460*/  HMMA.16816.F32 R152, R148.reuse, R154, R12 ;  /* 0x0000009a9498723c */ /* 0x040fe6000000180c */
[----:B------:R-:W-:Y:S04]  /*8470*/  FADD.FTZ R176, R176, R189 ;  /* 0x000000bdb0b07221 */ /* 0x000fe80000010000 */
[----:B------:R-:W-:Y:S01]  /*8480*/  FADD.FTZ R177, R177, R176 ;  /* 0x000000b0b1b17221 */ /* 0x000fe20000010000 */
[C---:B------:R-:W-:Y:S03]  /*8490*/  HMMA.16816.F32 R144, R148.reuse, R8, R144 ;  /* 0x000000089490723c */ /* 0x040fe60000001890 */
[----:B------:R-:W-:Y:S04]  /*84a0*/  FADD.FTZ R180, R180, R177 ;  /* 0x000000b1b4b47221 */ /* 0x000fe80000010000 */
[----:B------:R-:W-:Y:S01]  /*84b0*/  FADD.FTZ R225, R181, R180 ;  /* 0x000000b4b5e17221 */ /* 0x000fe20000010000 */
[----:B------:R-:W-:Y:S01]  /*84c0*/  HMMA.16816.F32 R148, R148, R10, R16 ;  /* 0x0000000a9494723c */ /* 0x000fe20000001810 */
[----:B------:R-:W-:Y:S08]  /*84d0*/  @!UPT UIADD3 URZ, UPT, UPT, URZ, URZ, URZ ;  /* 0x000000fffffff290 */ /* 0x000ff0000fffe0ff */
[----:B------:R-:W-:Y:S11]  /*84e0*/  BRA.U UP0, `(.L_x_23) ;  /* 0xffffffd100c07547 */ /* 0x000ff6000b83ffff */
.L_x_22:
[----:B------:R-:W1:Y:S01]  /*84f0*/  SHFL.BFLY PT, R12, R225, 0x2, 0x1f ;  /* 0x0c401f00e10c7f89 */ /* 0x000e6200000e0000 */
[----:B------:R-:W2:Y:S01]  /*8500*/  S2UR UR6, SR_CgaCtaId ;  /* 0x00000000000679c3 */ /* 0x000ea20000008800 */
[----:B------:R-:W-:Y:S01]  /*8510*/  UMOV UR4, 0x400 ;  /* 0x0000040000047882 */ /* 0x000fe20000000000 */
[----:B------:R-:W-:Y:S01]  /*8520*/  UISETP.NE.AND UP3, UPT, UR15, -0x1, UPT ;  /* 0xffffffff0f00788c */ /* 0x000fe2000bf65270 */
[----:B------:R-:W3:Y:S01]  /*8530*/  SHFL.BFLY PT, R0, R223, 0x2, 0x1f ;  /* 0x0c401f00df007f89 */ /* 0x000ee200000e0000 */
[----:B------:R-:W4:Y:S01]  /*8540*/  LDCU.U8 UR8, c[0x0][0x549] ;  /* 0x0000a920ff0877ac */ /* 0x000f220008000000 */
[----:B------:R-:W5:Y:S03]  /*8550*/  S2R R4, SR_TID.X ;  /* 0x0000000000047919 */ /* 0x000f660000002100 */
[----:B------:R-:W5:Y:S01]  /*8560*/  S2UR UR7, SR_CTAID.Y ;  /* 0x00000000000779c3 */ /* 0x000f620000002600 */
[----:B------:R-:W5:Y:S01]  /*8570*/  LDCU UR9, c[0x0][0x434] ;  /* 0x00008680ff0977ac */ /* 0x000f620008000800 */
[----:B------:R-:W4:Y:S06]  /*8580*/  LDCU.U8 UR10, c[0x0][0x548] ;  /* 0x0000a900ff0a77ac */ /* 0x000f2c0008000000 */
[----:B------:R-:W5:Y:S01]  /*8590*/  S2UR UR13, SR_CTAID.Z ;  /* 0x00000000000d79c3 */ /* 0x000f620000002700 */
[----:B------:R-:W-:Y:S01]  /*85a0*/  UISETP.NE.AND UP2, UPT, UR15, -0x1, UPT ;  /* 0xffffffff0f00788c */ /* 0x000fe2000bf45270 */
[----:B------:R-:W5:Y:S01]  /*85b0*/  LDCU UR12, c[0x0][0x434] ;  /* 0x00008680ff0c77ac */ /* 0x000f620008000800 */
[----:B-1----:R-:W-:Y:S01]  /*85c0*/  FADD.FTZ R12, R12, R225 ;  /* 0x000000e10c0c7221 */ /* 0x002fe20000010000 */
[----:B--2---:R-:W-:Y:S01]  /*85d0*/  ULEA UR6, UR6, UR4, 0x18 ;  /* 0x0000000406067291 */ /* 0x004fe2000f8ec0ff */
[----:B------:R-:W1:Y:S01]  /*85e0*/  @!UP3 LDCU.64 UR4, c[0x0][0x400] ;  /* 0x00008000ff04b7ac */ /* 0x000e620008000a00 */
[----:B---3--:R-:W-:-:S02]  /*85f0*/  FADD.FTZ R11, R0, R223 ;  /* 0x000000df000b7221 */ /* 0x008fc40000010000 */
[----:B------:R-:W2:Y:S01]  /*8600*/  SHFL.BFLY PT, R7, R12, 0x1, 0x1f ;  /* 0x0c201f000c077f89 */ /* 0x000ea200000e0000 */
[----:B----4-:R-:W-:-:S03]  /*8610*/  UISETP.NE.AND UP1, UPT, UR8, URZ, UPT ;  /* 0x000000ff0800728c */ /* 0x010fc6000bf25270 */
[----:B------:R-:W3:Y:S01]  /*8620*/  SHFL.BFLY PT, R6, R11, 0x1, 0x1f ;  /* 0x0c201f000b067f89 */ /* 0x000ee200000e0000 */
[----:B------:R-:W-:Y:S01]  /*8630*/  UISETP.NE.AND UP0, UPT, UR10, URZ, !UP1 ;  /* 0x000000ff0a00728c */ /* 0x000fe2000cf05270 */
[C---:B-----5:R-:W-:Y:S02]  /*8640*/  SHF.L.U32 R2, R4.reuse, 0x1, RZ ;  /* 0x0000000104027819 */ /* 0x060fe400000006ff */
[----:B------:R-:W-:-:S04]  /*8650*/  SHF.L.U32 R9, R4, 0x4, RZ ;  /* 0x0000000404097819 */ /* 0x000fc800000006ff */
[----:B------:R-:W4:Y:S01]  /*8660*/  @UP1 LDCU UR8, c[0x0][0x430] ;  /* 0x00008600ff0817ac */ /* 0x000f220008000800 */
[----:B------:R-:W-:Y:S02]  /*8670*/  SHF.L.U32 R0, R4, 0x5, RZ ;  /* 0x0000000504007819 */ /* 0x000fe400000006ff */
[----:B------:R-:W-:Y:S01]  /*8680*/  LOP3.LUT R5, R2, 0x6, RZ, 0xc0, !PT ;  /* 0x0000000602057812 */ /* 0x000fe200078ec0ff */
[----:B-1----:R-:W-:Y:S01]  /*8690*/  @!UP3 UIMAD.WIDE.U32 UR18, UR7, UR4, URZ ;  /* 0x000000040712b2a5 */ /* 0x002fe2000f8e00ff */
[----:B------:R-:W-:Y:S02]  /*86a0*/  LOP3.LUT R9, R9, 0x1c0, RZ, 0xc0, !PT ;  /* 0x000001c009097812 */ /* 0x000fe400078ec0ff */
[----:B------:R-:W-:Y:S01]  /*86b0*/  LOP3.LUT R0, R5, 0x7c00, R0, 0xf8, !PT ;  /* 0x00007c0005007812 */ /* 0x000fe200078ef800 */
[----:B------:R-:W-:Y:S01]  /*86c0*/  @!UP3 UIMAD UR11, UR7, UR5, UR19 ;  /* 0x00000005070bb2a4 */ /* 0x000fe2000f8e0213 */
[----:B------:R-:W-:Y:S01]  /*86d0*/  LOP3.LUT R9, R9, 0x38, R2, 0xf8, !PT ;  /* 0x0000003809097812 */ /* 0x000fe200078ef802 */
[----:B--2---:R-:W-:Y:S01]  /*86e0*/  FADD.FTZ R7, R12, R7 ;  /* 0x000000070c077221 */ /* 0x004fe20000010000 */
[----:B------:R-:W-:Y:S01]  /*86f0*/  LOP3.LUT P1, RZ, R4, 0x10, RZ, 0xc0, !PT ;  /* 0x0000001004ff7812 */ /* 0x000fe2000782c0ff */
[----:B------:R-:W1:Y:S01]  /*8700*/  @UP3 LDCU.64 UR4, c[0x0][0x408] ;  /* 0x00008100ff0437ac */ /* 0x000e620008000a00 */
[----:B------:R-:W-:Y:S01]  /*8710*/  LOP3.LUT R0, R0, R9, RZ, 0xfc, !PT ;  /* 0x0000000900007212 */ /* 0x000fe200078efcff */
[----:B---3--:R-:W-:Y:S01]  /*8720*/  FADD.FTZ R6, R11, R6 ;  /* 0x000000060b067221 */ /* 0x008fe20000010000 */
[----:B------:R-:W2:Y:S01]  /*8730*/  MUFU.RCP R10, R7 ;  /* 0x00000007000a7308 */ /* 0x000ea20000001000 */
[----:B------:R-:W-:-:S02]  /*8740*/  FSETP.NE.FTZ.AND P4, PT, R7, RZ, PT ;  /* 0x000000ff0700720b */ /* 0x000fc40003f95000 */
[----:B------:R-:W-:Y:S01]  /*8750*/  MOV R2, 0x20 ;  /* 0x0000002000027802 */ /* 0x000fe20000000f00 */
[----:B----4-:R-:W-:Y:S01]  /*8760*/  @UP1 UIMAD UR12, UR8, UR9, URZ ;  /* 0x00000009080c12a4 */ /* 0x010fe2000f8e02ff */
[----:B------:R-:W-:Y:S02]  /*8770*/  FSETP.NE.FTZ.AND P3, PT, R6, RZ, PT ;  /* 0x000000ff0600720b */ /* 0x000fe40003f75000 */
[C---:B------:R-:W-:Y:S01]  /*8780*/  LOP3.LUT P2, RZ, R4.reuse, 0x8, RZ, 0xc0, !PT ;  /* 0x0000000804ff7812 */ /* 0x040fe2000784c0ff */
[----:B------:R-:W3:Y:S01]  /*8790*/  MUFU.RCP R8, R6 ;  /* 0x0000000600087308 */ /* 0x000ee20000001000 */
[----:B------:R-:W-:Y:S02]  /*87a0*/  MOV R5, 0x10 ;  /* 0x0000001000057802 */ /* 0x000fe40000000f00 */
[----:B------:R-:W-:Y:S02]  /*87b0*/  LOP3.LUT P0, RZ, R4, 0x4, RZ, 0xc0, !PT ;  /* 0x0000000404ff7812 */ /* 0x000fe4000780c0ff */
[----:B------:R-:W-:-:S02]  /*87c0*/  LEA R9, R0, UR6, 0x1 ;  /* 0x0000000600097c11 */ /* 0x000fc4000f8e08ff */
[----:B------:R-:W-:Y:S01]  /*87d0*/  SEL R2, R2, 0xffffffe0, !P2 ;  /* 0xffffffe002027807 */ /* 0x000fe20005000000 */
[----:B-1----:R-:W-:Y:S01]  /*87e0*/  @UP3 UIMAD.WIDE.U32 UR20, UR15, UR4, URZ ;  /* 0x000000040f1432a5 */ /* 0x002fe2000f8e00ff */
[----:B--2---:R-:W-:Y:S02]  /*87f0*/  FSEL R10, R10, 1, P4 ;  /* 0x3f8000000a0a7808 */ /* 0x004fe40002000000 */
[----:B------:R-:W-:Y:S01]  /*8800*/  SEL R5, R5, 0xfffffff0, !P0 ;  /* 0xfffffff005057807 */ /* 0x000fe20004000000 */
[----:B------:R-:W-:Y:S01]  /*8810*/  @UP3 UIMAD UR11, UR15, UR5, UR21 ;  /* 0x000000050f0b32a4 */ /* 0x000fe2000f8e0215 */
[C---:B------:R-:W-:Y:S01]  /*8820*/  IADD3 R15, PT, PT, R9.reuse, 0x40, RZ ;  /* 0x00000040090f7810 */ /* 0x040fe20007ffe0ff */
[C---:B------:R-:W-:Y:S01]  /*8830*/  FMUL.FTZ R160, R10.reuse, R160 ;  /* 0x000000a00aa07220 */ /* 0x040fe20000410000 */
[C---:B------:R-:W-:Y:S01]  /*8840*/  FMUL.FTZ R161, R10.reuse, R161 ;  /* 0x000000a10aa17220 */ /* 0x040fe20000410000 */
[----:B------:R-:W-:Y:S01]  /*8850*/  FMUL.FTZ R156, R10, R156 ;  /* 0x0000009c0a9c7220 */ /* 0x000fe20000410000 */
[----:B---3--:R-:W-:Y:S01]  /*8860*/  FSEL R8, R8, 1, P3 ;  /* 0x3f80000008087808 */ /* 0x008fe20001800000 */
[C---:B------:R-:W-:Y:S01]  /*8870*/  FMUL.FTZ R157, R10.reuse, R157 ;  /* 0x0000009d0a9d7220 */ /* 0x040fe20000410000 */
[C---:B------:R-:W-:Y:S01]  /*8880*/  FMUL.FTZ R36, R10.reuse, R36 ;  /* 0x000000240a247220 */ /* 0x040fe20000410000 */
[C---:B------:R-:W-:Y:S01]  /*8890*/  FMUL.FTZ R37, R10.reuse, R37 ;  /* 0x000000250a257220 */ /* 0x040fe20000410000 */
[----:B------:R-:W-:Y:S01]  /*88a0*/  FMUL.FTZ R40, R10, R40 ;  /* 0x000000280a287220 */ /* 0x000fe20000410000 */
[C---:B------:R-:W-:Y:S01]  /*88b0*/  FMUL.FTZ R162, R8.reuse, R162 ;  /* 0x000000a208a27220 */ /* 0x040fe20000410000 */
[C---:B------:R-:W-:Y:S01]  /*88c0*/  FMUL.FTZ R163, R8.reuse, R163 ;  /* 0x000000a308a37220 */ /* 0x040fe20000410000 */
[C---:B------:R-:W-:Y:S01]  /*88d0*/  FMUL.FTZ R158, R8.reuse, R158 ;  /* 0x0000009e089e7220 */ /* 0x040fe20000410000 */
[C---:B------:R-:W-:Y:S01]  /*88e0*/  FMUL.FTZ R159, R8.reuse, R159 ;  /* 0x0000009f089f7220 */ /* 0x040fe20000410000 */
[C---:B------:R-:W-:Y:S01]  /*88f0*/  FMUL.FTZ R38, R8.reuse, R38 ;  /* 0x0000002608267220 */ /* 0x040fe20000410000 */
[----:B------:R-:W-:Y:S01]  /*8900*/  FMUL.FTZ R39, R8, R39 ;  /* 0x0000002708277220 */ /* 0x000fe20000410000 */
[----:B------:R-:W-:Y:S01]  /*8910*/  FMUL.FTZ R41, R10, R41 ;  /* 0x000000290a297220 */ /* 0x000fe20000410000 */
[C---:B------:R-:W-:Y:S01]  /*8920*/  FMUL.FTZ R42, R8.reuse, R42 ;  /* 0x0000002a082a7220 */ /* 0x040fe20000410000 */
[----:B------:R-:W-:Y:S01]  /*8930*/  FMUL.FTZ R43, R8, R43 ;  /* 0x0000002b082b7220 */ /* 0x000fe20000410000 */
[C---:B------:R-:W-:Y:S01]  /*8940*/  FMUL.FTZ R44, R10.reuse, R44 ;  /* 0x0000002c0a2c7220 */ /* 0x040fe20000410000 */
[----:B------:R-:W-:Y:S01]  /*8950*/  FMUL.FTZ R45, R10, R45 ;  /* 0x0000002d0a2d7220 */ /* 0x000fe20000410000 */
[C---:B------:R-:W-:Y:S01]  /*8960*/  FMUL.FTZ R46, R8.reuse, R46 ;  /* 0x0000002e082e7220 */ /* 0x040fe20000410000 */
[----:B------:R-:W-:Y:S01]  /*8970*/  FMUL.FTZ R47, R8, R47 ;  /* 0x0000002f082f7220 */ /* 0x000fe20000410000 */
[C---:B------:R-:W-:Y:S01]  /*8980*/  IADD3 R13, PT, PT, R9.reuse, R2, RZ ;  /* 0x00000002090d7210 */ /* 0x040fe20007ffe0ff */
[C---:B------:R-:W-:Y:S01]  /*8990*/  FMUL.FTZ R48, R10.reuse, R48 ;  /* 0x000000300a307220 */ /* 0x040fe20000410000 */
[----:B------:R-:W-:Y:S01]  /*89a0*/  @P1 IADD3 R15, PT, PT, R9, -0x40, RZ ;  /* 0xffffffc0090f1810 */ /* 0x000fe20007ffe0ff */
[----:B------:R-:W-:Y:S01]  /*89b0*/  FMUL.FTZ R49, R10, R49 ;  /* 0x000000310a317220 */ /* 0x000fe20000410000 */
[C---:B------:R-:W-:Y:S01]  /*89c0*/  FMUL.FTZ R50, R8.reuse, R50 ;  /* 0x0000003208327220 */ /* 0x040fe20000410000 */
[----:B------:R-:W-:Y:S01]  /*89d0*/  FMUL.FTZ R51, R8, R51 ;  /* 0x0000003308337220 */ /* 0x000fe20000410000 */
[----:B------:R-:W-:Y:S01]  /*89e0*/  F2FP.F16.F32.PACK_AB R160, R161, R160 ;  /* 0x000000a0a1a0723e */ /* 0x000fe200000000ff */
[C---:B------:R-:W-:Y:S01]  /*89f0*/  FMUL.FTZ R52, R10.reuse, R52 ;  /* 0x000000340a347220 */ /* 0x040fe20000410000 */
[----:B------:R-:W-:Y:S01]  /*8a00*/  F2FP.F16.F32.PACK_AB R162, R163, R162 ;  /* 0x000000a2a3a2723e */ /* 0x000fe200000000ff */
[----:B------:R-:W-:Y:S01]  /*8a10*/  FMUL.FTZ R53, R10, R53 ;  /* 0x000000350a357220 */ /* 0x000fe20000410000 */
[C---:B------:R-:W-:Y:S01]  /*8a20*/  FMUL.FTZ R54, R8.reuse, R54 ;  /* 0x0000003608367220 */ /* 0x040fe20000410000 */
[----:B------:R-:W-:Y:S01]  /*8a30*/  FMUL.FTZ R55, R8, R55 ;  /* 0x0000003708377220 */ /* 0x000fe20000410000 */
[----:B------:R-:W-:Y:S01]  /*8a40*/  F2FP.F16.F32.PACK_AB R156, R157, R156 ;  /* 0x0000009c9d9c723e */ /* 0x000fe200000000ff */
[C---:B------:R-:W-:Y:S01]  /*8a50*/  FMUL.FTZ R56, R10.reuse, R56 ;  /* 0x000000380a387220 */ /* 0x040fe20000410000 */
[----:B------:R-:W-:Y:S01]  /*8a60*/  F2FP.F16.F32.PACK_AB R158, R159, R158 ;  /* 0x0000009e9f9e723e */ /* 0x000fe200000000ff */
[----:B------:R-:W-:Y:S01]  /*8a70*/  FMUL.FTZ R57, R10, R57 ;  /* 0x000000390a397220 */ /* 0x000fe20000410000 */
[----:B------:R-:W-:Y:S01]  /*8a80*/  IADD3 R11, PT, PT, R9, R5, RZ ;  /* 0x00000005090b7210 */ /* 0x000fe20007ffe0ff */
        /* <DEDUP_REMOVED lines=13> */
[----:B------:R-:W-:Y:S01]  /*8b60*/  FMUL.FTZ R66, R8, R66 ;  /* 0x0000004208427220 */ /* 0x000fe20000410000 */
[----:B------:R-:W-:Y:S01]  /*8b70*/  IADD3 R19, PT, PT, R2, R15, RZ ;  /* 0x0000000f02137210 */ /* 0x000fe20007ffe0ff */
        /* <DEDUP_REMOVED lines=8> */
[----:B------:R-:W-:Y:S01]  /*8c00*/  STS [R9], R160 ;  /* 0x000000a009007388 */ /* 0x000fe20000000800 */
[----:B------:R-:W-:Y:S01]  /*8c10*/  F2FP.F16.F32.PACK_AB R50, R51, R50 ;  /* 0x000000323332723e */ /* 0x000fe200000000ff */
[C---:B------:R-:W-:Y:S01]  /*8c20*/  FMUL.FTZ R72, R10.reuse, R72 ;  /* 0x000000480a487220 */ /* 0x040fe20000410000 */
[----:B------:R-:W-:Y:S01]  /*8c30*/  IADD3 R21, PT, PT, R5, R15, RZ ;  /* 0x0000000f05157210 */ /* 0x000fe20007ffe0ff */
[----:B------:R-:W-:Y:S01]  /*8c40*/  STS [R9+0x400], R162 ;  /* 0x000400a209007388 */ /* 0x000fe20000000800 */
[----:B------:R-:W-:Y:S01]  /*8c50*/  FMUL.FTZ R73, R10, R73 ;  /* 0x000000490a497220 */ /* 0x000fe20000410000 */
[C---:B------:R-:W-:Y:S01]  /*8c60*/  FMUL.FTZ R74, R8.reuse, R74 ;  /* 0x0000004a084a7220 */ /* 0x040fe20000410000 */
[----:B------:R-:W-:Y:S01]  /*8c70*/  FMUL.FTZ R75, R8, R75 ;  /* 0x0000004b084b7220 */ /* 0x000fe20000410000 */
[----:B------:R-:W-:Y:S01]  /*8c80*/  F2FP.F16.F32.PACK_AB R52, R53, R52 ;  /* 0x000000343534723e */ /* 0x000fe200000000ff */
[----:B------:R-:W-:Y:S01]  /*8c90*/  STS [R11], R156 ;  /* 0x0000009c0b007388 */ /* 0x000fe20000000800 */
[----:B------:R-:W-:Y:S01]  /*8ca0*/  F2FP.F16.F32.PACK_AB R54, R55, R54 ;  /* 0x000000363736723e */ /* 0x000fe200000000ff */
[C---:B------:R-:W-:Y:S01]  /*8cb0*/  FMUL.FTZ R76, R10.reuse, R76 ;  /* 0x0000004c0a4c7220 */ /* 0x040fe20000410000 */
[----:B------:R-:W-:Y:S01]  /*8cc0*/  FMUL.FTZ R77, R10, R77 ;  /* 0x0000004d0a4d7220 */ /* 0x000fe20000410000 */
[----:B------:R-:W-:Y:S01]  /*8cd0*/  STS [R11+0x400], R158 ;  /* 0x0004009e0b007388 */ /* 0x000fe20000000800 */
        /* <DEDUP_REMOVED lines=52> */
[----:B------:R-:W-:Y:S01]  /*9020*/  STS [R9+0x2000], R60 ;  /* 0x0020003c09007388 */ /* 0x000fe20000000800 */
        /* <DEDUP_REMOVED lines=98> */
[----:B------:R-:W-:Y:S01]  /*9650*/  F2FP.F16.F32.PACK_AB R132, R133, R132 ;  /* 0x000000848584723e */ /* 0x000fe200000000ff */
[----:B------:R-:W-:Y:S01]  /*9660*/  STS [R15+0x4400], R110 ;  /* 0x0044006e0f007388 */ /* 0x000fe20000000800 */
[----:B------:R-:W-:Y:S01]  /*9670*/  F2FP.F16.F32.PACK_AB R134, R135, R134 ;  /* 0x000000868786723e */ /* 0x000fe200000000ff */
        /* <DEDUP_REMOVED lines=12> */
[----:B------:R-:W-:Y:S01]  /*9740*/  @!UP2 UIMAD UR15, UR7, UR9, URZ ;  /* 0x00000009070fa2a4 */ /* 0x000fe2000f8e02ff */
[----:B------:R-:W-:Y:S01]  /*9750*/  F2FP.F16.F32.PACK_AB R144, R145, R144 ;  /* 0x000000909190723e */ /* 0x000fe200000000ff */
[----:B------:R-:W-:Y:S01]  /*9760*/  STS [R19+0x4400], R118 ;  /* 0x0044007613007388 */ /* 0x000fe20000000800 */
[----:B------:R-:W-:Y:S01]  /*9770*/  F2FP.F16.F32.PACK_AB R146, R147, R146 ;  /* 0x000000929392723e */ /* 0x000fe200000000ff */
[----:B------:R-:W1:Y:S01]  /*9780*/  @UP1 LDCU UR5, c[0x0][0x430] ;  /* 0x00008600ff0517ac */ /* 0x000e620008000800 */
[----:B------:R-:W-:Y:S01]  /*9790*/  SHF.L.U32 R12, R4, 0x3, RZ ;  /* 0x00000003040c7819 */ /* 0x000fe200000006ff */
[----:B------:R-:W-:Y:S01]  /*97a0*/  STS [R5+0x4000], R120 ;  /* 0x0040007805007388 */ /* 0x000fe20000000800 */
[----:B------:R-:W-:Y:S01]  /*97b0*/  F2FP.F16.F32.PACK_AB R148, R149, R148 ;  /* 0x000000949594723e */ /* 0x000fe200000000ff */
[----:B------:R-:W-:Y:S01]  /*97c0*/  @UP1 UMOV UR4, 0x1 ;  /* 0x0000000100041882 */ /* 0x000fe20000000000 */
[----:B------:R-:W-:Y:S01]  /*97d0*/  F2FP.F16.F32.PACK_AB R150, R151, R150 ;  /* 0x000000969796723e */ /* 0x000fe200000000ff */
[----:B------:R-:W-:Y:S01]  /*97e0*/  STS [R5+0x4400], R122 ;  /* 0x0044007a05007388 */ /* 0x000fe20000000800 */
[----:B------:R-:W-:Y:S01]  /*97f0*/  @UP3 UMOV UR18, UR20 ;  /* 0x0000001400123c82 */ /* 0x000fe20008000000 */
[----:B------:R-:W-:-:S02]  /*9800*/  USHF.R.S32.HI UR8, URZ, 0x1f, UR15 ;  /* 0x0000001fff087899 */ /* 0x000fc4000801140f */
[----:B------:R-:W-:Y:S04]  /*9810*/  STS [R9+0x6000], R124 ;  /* 0x0060007c09007388 */ /* 0x000fe80000000800 */
[----:B------:R2:W-:Y:S04]  /*9820*/  STS [R9+0x6400], R126 ;  /* 0x0064007e09007388 */ /* 0x0005e80000000800 */
[----:B------:R3:W-:Y:S04]  /*9830*/  STS [R11+0x6000], R128 ;  /* 0x006000800b007388 */ /* 0x0007e80000000800 */
[----:B------:R3:W-:Y:S04]  /*9840*/  STS [R11+0x6400], R130 ;  /* 0x006400820b007388 */ /* 0x0007e80000000800 */
[----:B------:R3:W-:Y:S04]  /*9850*/  STS [R13+0x6000], R132 ;  /* 0x006000840d007388 */ /* 0x0007e80000000800 */
[----:B------:R3:W-:Y:S04]  /*9860*/  STS [R13+0x6400], R134 ;  /* 0x006400860d007388 */ /* 0x0007e80000000800 */
[----:B------:R3:W-:Y:S04]  /*9870*/  STS [R17+0x6000], R136 ;  /* 0x0060008811007388 */ /* 0x0007e80000000800 */
[----:B------:R3:W-:Y:S01]  /*9880*/  STS [R17+0x6400], R138 ;  /* 0x0064008a11007388 */ /* 0x0007e20000000800 */
[----:B--2---:R-:W-:-:S03]  /*9890*/  LOP3.LUT R9, R12, 0x1f8, RZ, 0xc0, !PT ;  /* 0x000001f80c097812 */ /* 0x004fc600078ec0ff */
[----:B------:R3:W-:Y:S01]  /*98a0*/  STS [R15+0x6000], R140 ;  /* 0x0060008c0f007388 */ /* 0x0007e20000000800 */
[----:B------:R-:W-:-:S03]  /*98b0*/  LOP3.LUT R9, R9, 0x38, R4, 0x78, !PT ;  /* 0x0000003809097812 */ /* 0x000fc600078e7804 */
[----:B------:R3:W-:Y:S01]  /*98c0*/  STS [R15+0x6400], R142 ;  /* 0x0064008e0f007388 */ /* 0x0007e20000000800 */
[----:B------:R-:W-:-:S03]  /*98d0*/  LOP3.LUT R0, R9, 0x1e00, R12, 0xf8, !PT ;  /* 0x00001e0009007812 */ /* 0x000fc600078ef80c */
[----:B------:R3:W-:Y:S04]  /*98e0*/  STS [R21+0x6000], R152 ;  /* 0x0060009815007388 */ /* 0x0007e80000000800 */
[----:B------:R3:W-:Y:S04]  /*98f0*/  STS [R21+0x6400], R154 ;  /* 0x0064009a15007388 */ /* 0x0007e80000000800 */
[----:B------:R3:W-:Y:S04]  /*9900*/  STS [R19+0x6000], R144 ;  /* 0x0060009013007388 */ /* 0x0007e80000000800 */
[----:B------:R3:W-:Y:S01]  /*9910*/  STS [R19+0x6400], R146 ;  /* 0x0064009213007388 */ /* 0x0007e20000000800 */
[----:B-1----:R-:W-:Y:S05]  /*9920*/  BRA.U UP1, `(.L_x_26) ;  /* 0x0000000101207547 */ /* 0x002fea000b800000 */
[----:B------:R-:W-:Y:S01]  /*9930*/  UISETP.NE.AND UP1, UPT, UR10, URZ, UPT ;  /* 0x000000ff0a00728c */ /* 0x000fe2000bf25270 */
[----:B------:R-:W1:Y:S10]  /*9940*/  LDCU UR5, c[0x0][0x3e0] ;  /* 0x00007c00ff0577ac */ /* 0x000e740008000800 */
[----:B------:R-:W1:Y:S01]  /*9950*/  @UP1 LDCU UR4, c[0x0][0x454] ;  /* 0x00008a80ff0417ac */ /* 0x000e620008000800 */
[----:B------:R-:W2:Y:S01]  /*9960*/  @UP1 LDCU UR12, c[0x0][0x454] ;  /* 0x00008a80ff0c17ac */ /* 0x000ea20008000800 */
[----:B-1----:R-:W-:-:S02]  /*9970*/  @UP1 UIMAD UR4, UR4, UR5, URZ ;  /* 0x00000005040412a4 */ /* 0x002fc4000f8e02ff */
[----:B------:R-:W-:-:S03]  /*9980*/  @!UP1 UIMAD UR4, UR9, UR5, URZ ;  /* 0x00000005090492a4 */ /* 0x000fc6000f8e02ff */
[----:B------:R-:W-:Y:S01]  /*9990*/  @UP1 UMOV UR5, 0x1 ;  /* 0x0000000100051882 */ /* 0x000fe20000000000 */
[----:B--2---:R-:W-:-:S08]  /*99a0*/  @!UP1 UMOV UR5, 0x1 ;  /* 0x0000000100059882 */ /* 0x004fd00000000000 */
.L_x_26:
[----:B------:R-:W-:Y:S01]  /*99b0*/  STS [R5+0x6000], R148 ;  /* 0x0060009405007388 */ /* 0x000fe20000000800 */
[----:B------:R-:W-:Y:S01]  /*99c0*/  LEA R0, R0, UR6, 0x1 ;  /* 0x0000000600007c11 */ /* 0x000fe2000f8e08ff */
[----:B------:R-:W1:Y:S01]  /*99d0*/  S2UR UR6, SR_CTAID.X ;  /* 0x00000000000679c3 */ /* 0x000e620000002500 */
[----:B------:R-:W2:Y:S01]  /*99e0*/  @P4 MUFU.LG2 R7, R7 ;  /* 0x0000000700074308 */ /* 0x000ea20000000c00 */
[----:B------:R4:W-:Y:S01]  /*99f0*/  STS [R5+0x6400], R150 ;  /* 0x0064009605007388 */ /* 0x0009e20000000800 */
[----:B------:R-:W-:Y:S01]  /*9a00*/  UIMAD UR12, UR13, UR12, URZ ;  /* 0x0000000c0d0c72a4 */ /* 0x000fe2000f8e02ff */
[----:B------:R-:W-:Y:S01]  /*9a10*/  LOP3.LUT P0, RZ, R4, 0x3, RZ, 0xc0, !PT ;  /* 0x0000000304ff7812 */ /* 0x000fe2000780c0ff */
[----:B------:R-:W-:-:S03]  /*9a20*/  USEL UR15, UR15, URZ, UP0 ;  /* 0x000000ff0f0f7287 */ /* 0x000fc60008000000 */
[----:B------:R-:W-:Y:S01]  /*9a30*/  BAR.SYNC.DEFER_BLOCKING 0x0 ;  /* 0x0000000000007b1d */ /* 0x000fe20000010000 */
[----:B------:R-:W-:Y:S01]  /*9a40*/  @!UP0 UIMAD UR12, UR7, UR4, UR12 ;  /* 0x00000004070c82a4 */ /* 0x000fe2000f8e020c */
[----:B------:R-:W-:Y:S01]  /*9a50*/  SHF.R.U32.HI R16, RZ, 0x2, R4 ;  /* 0x00000002ff107819 */ /* 0x000fe20000011604 */
[----:B------:R-:W-:Y:S01]  /*9a60*/  USEL UR8, UR8, URZ, UP0 ;  /* 0x000000ff08087287 */ /* 0x000fe20008000000 */
[----:B------:R-:W-:Y:S01]  /*9a70*/  IMAD.MOV.U32 R14, RZ, RZ, 0x7f800000 ;  /* 0x7f800000ff0e7424 */ /* 0x000fe200078e00ff */
[----:B------:R-:W-:-:S03]  /*9a80*/  USHF.R.S32.HI UR7, URZ, 0x1f, UR12 ;  /* 0x0000001fff077899 */ /* 0x000fc6000801140c */
[----:B---3--:R-:W3:Y:S01]  /*9a90*/  @P4 LDC R15, c[0x0][0x458] ;  /* 0x00011600ff0f4b82 */ /* 0x008ee20000000800 */
[----:B------:R-:W5:Y:S01]  /*9aa0*/  @P3 MUFU.LG2 R6, R6 ;  /* 0x0000000600063308 */ /* 0x000f620000000c00 */
[----:B------:R-:W3:Y:S01]  /*9ab0*/  S2R R24, SR_CTAID.X ;  /* 0x0000000000187919 */ /* 0x000ee20000002500 */
[----:B------:R-:W-:Y:S01]  /*9ac0*/  BSSY.RECONVERGENT B0, `(.L_x_27) ;  /* 0x0000022000007945 */ /* 0x000fe20003800200 */
[----:B------:R-:W-:Y:S02]  /*9ad0*/  IMAD.MOV.U32 R13, RZ, RZ, 0x7f800000 ;  /* 0x7f800000ff0d7424 */ /* 0x000fe400078e00ff */
[----:B--2---:R-:W-:Y:S02]  /*9ae0*/  @P4 FMUL.FTZ R7, R7, 0.69314718246459960938 ;  /* 0x3f31721807074820 */ /* 0x004fe40000410000 */
[----:B------:R-:W2:Y:S01]  /*9af0*/  @P3 LDC R2, c[0x0][0x458] ;  /* 0x00011600ff023b82 */ /* 0x000ea20000000800 */
[----:B-1----:R-:W-:Y:S01]  /*9b00*/  UIMAD UR9, UR6, UR5, URZ ;  /* 0x00000005060972a4 */ /* 0x002fe2000f8e02ff */
[----:B----4-:R-:W-:-:S03]  /*9b10*/  SHF.R.U32.HI R5, RZ, 0x1, R4 ;  /* 0x00000001ff057819 */ /* 0x010fc60000011604 */
[----:B------:R-:W-:Y:S01]  /*9b20*/  USHF.L.U32 UR9, UR9, 0x6, URZ ;  /* 0x0000000609097899 */ /* 0x000fe200080006ff */
[----:B------:R1:W4:Y:S01]  /*9b30*/  LDS.128 R8, [R0+0x1800] ;  /* 0x0018000000087984 */ /* 0x0003220000000c00 */
[----:B------:R-:W-:Y:S02]  /*9b40*/  LOP3.LUT R5, R5, 0x30, RZ, 0xc0, !PT ;  /* 0x0000003005057812 */ /* 0x000fe400078ec0ff */
[----:B------:R-:W-:Y:S01]  /*9b50*/  USHF.R.S32.HI UR4, URZ, 0x1f, UR9 ;  /* 0x0000001fff047899 */ /* 0x000fe20008011409 */
[----:B-----5:R-:W-:Y:S01]  /*9b60*/  @P3 FMUL.FTZ R6, R6, 0.69314718246459960938 ;  /* 0x3f31721806063820 */ /* 0x020fe20000410000 */
[----:B------:R-:W-:Y:S01]  /*9b70*/  UIADD3 UR15, UP1, UP0, UR9, UR15, UR12 ;  /* 0x0000000f090f7290 */ /* 0x000fe2000f83e00c */
[----:B------:R-:W-:Y:S01]  /*9b80*/  LOP3.LUT R5, R5, 0x7, R16, 0xf8, !PT ;  /* 0x0000000705057812 */ /* 0x000fe200078ef810 */
[----:B---3--:R-:W-:Y:S02]  /*9b90*/  @P4 FFMA.FTZ R14, R164, R15, R7 ;  /* 0x0000000fa40e4223 */ /* 0x008fe40000010007 */
[----:B------:R-:W-:Y:S01]  /*9ba0*/  UIADD3.X UR4, UPT, UPT, UR4, UR8, UR7, UP1, UP0 ;  /* 0x0000000804047290 */ /* 0x000fe20008fe0407 */
[----:B--2---:R-:W-:Y:S01]  /*9bb0*/  @P3 FFMA.FTZ R13, R3, R2, R6 ;  /* 0x00000002030d3223 */ /* 0x004fe20000010006 */
[----:B-1--4-:R-:W-:Y:S10]  /*9bc0*/  @P0 BRA `(.L_x_28) ;  /* 0x0000000000440947 */ /* 0x012ff40003800000 */
[C---:B------:R-:W-:Y:S01]  /*9bd0*/  VIADD R17, R5.reuse, 0x8 ;  /* 0x0000000805117836 */ /* 0x040fe20000000000 */
[----:B------:R-:W-:-:S04]  /*9be0*/  ISETP.GE.AND P3, PT, R5, UR14, PT ;  /* 0x0000000e05007c0c */ /* 0x000fc8000bf66270 */
[----:B------:R-:W-:-:S09]  /*9bf0*/  ISETP.GE.AND P2, PT, R17, UR14, PT ;  /* 0x0000000e11007c0c */ /* 0x000fd2000bf46270 */
[----:B------:R-:W1:Y:S01]  /*9c00*/  @!P3 LDC.64 R6, c[0x0][0x420] ;  /* 0x00010800ff06bb82 */ /* 0x000e620000000a00 */
[----:B------:R-:W-:-:S03]  /*9c10*/  @!P3 IMAD R16, R5, UR5, RZ ;  /* 0x000000050510bc24 */ /* 0x000fc6000f8e02ff */
[----:B------:R-:W-:Y:S02]  /*9c20*/  @!P2 IMAD R17, R17, UR5, RZ ;  /* 0x000000051111ac24 */ /* 0x000fe4000f8e02ff */
[C---:B------:R-:W-:Y:S02]  /*9c30*/  @!P3 IADD3 R5, P1, PT, R16.reuse, UR15, RZ ;  /* 0x0000000f1005bc10 */ /* 0x040fe4000ff3e0ff */
[----:B------:R-:W2:Y:S01]  /*9c40*/  @!P2 LDC.64 R2, c[0x0][0x420] ;  /* 0x00010800ff02ab82 */ /* 0x000ea20000000a00 */
[----:B------:R-:W-:Y:S02]  /*9c50*/  @!P2 IADD3 R15, P0, PT, R17, UR15, RZ ;  /* 0x0000000f110fac10 */ /* 0x000fe4000ff1e0ff */
[----:B------:R-:W-:Y:S02]  /*9c60*/  @!P3 LEA.HI.X.SX32 R16, R16, UR4, 0x1, P1 ;  /* 0x000000041010bc11 */ /* 0x000fe400088f0eff */
[----:B-1----:R-:W-:Y:S02]  /*9c70*/  @!P3 LEA R18, P1, R5, R6, 0x2 ;  /* 0x000000060512b211 */ /* 0x002fe400078210ff */
[----:B------:R-:W-:-:S02]  /*9c80*/  @!P2 LEA.HI.X.SX32 R6, R17, UR4, 0x1, P0 ;  /* 0x000000041106ac11 */ /* 0x000fc400080f0eff */
[----:B------:R-:W-:Y:S02]  /*9c90*/  @!P3 LEA.HI.X R19, R5, R7, R16, 0x2, P1 ;  /* 0x000000070513b211 */ /* 0x000fe400008f1410 */
[----:B--2---:R-:W-:-:S03]  /*9ca0*/  @!P2 LEA R2, P0, R15, R2, 0x2 ;  /* 0x000000020f02a211 */ /* 0x004fc600078010ff */
[----:B------:R1:W-:Y:S01]  /*9cb0*/  @!P3 STG.E desc[UR16][R18.64], R14 ;  /* 0x0000000e1200b986 */ /* 0x0003e2000c101910 */
[----:B------:R-:W-:-:S05]  /*9cc0*/  @!P2 LEA.HI.X R3, R15, R3, R6, 0x2, P0 ;  /* 0x000000030f03a211 */ /* 0x000fca00000f1406 */
[----:B------:R1:W-:Y:S04]  /*9cd0*/  @!P2 STG.E desc[UR16][R2.64], R13 ;  /* 0x0000000d0200a986 */ /* 0x0003e8000c101910 */
.L_x_28:
[----:B------:R-:W-:Y:S05]  /*9ce0*/  BSYNC.RECONVERGENT B0 ;  /* 0x0000000000007941 */ /* 0x000fea0003800200 */
.L_x_27:
[----:B------:R-:W2:Y:S01]  /*9cf0*/  LDCU.64 UR4, c[0x0][0x410] ;  /* 0x00008200ff0477ac */ /* 0x000ea20008000a00 */
[----:B------:R-:W-:Y:S01]  /*9d00*/  LOP3.LUT R12, R12, 0x38, RZ, 0xc0, !PT ;  /* 0x000000380c0c7812 */ /* 0x000fe200078ec0ff */
[----:B------:R3:W4:Y:S01]  /*9d10*/  LDS.128 R20, [R0] ;  /* 0x0000000000147984 */ /* 0x0007220000000c00 */
[----:B-1----:R-:W-:Y:S01]  /*9d20*/  SHF.R.U32.HI R2, RZ, 0x3, R4 ;  /* 0x00000003ff027819 */ /* 0x002fe20000011604 */
[----:B------:R-:W-:Y:S01]  /*9d30*/  IMAD.MOV.U32 R3, RZ, RZ, RZ ;  /* 0x000000ffff037224 */ /* 0x000fe200078e00ff */
[----:B------:R-:W-:Y:S01]  /*9d40*/  IADD3 R12, P0, PT, R12, UR18, RZ ;  /* 0x000000120c0c7c10 */ /* 0x000fe2000ff1e0ff */
[----:B------:R3:W1:Y:S01]  /*9d50*/  LDS.128 R16, [R0+0x2000] ;  /* 0x0020000000107984 */ /* 0x0006620000000c00 */
[C---:B------:R-:W-:Y:S01]  /*9d60*/  ISETP.GE.AND P3, PT, R2.reuse, UR14, PT ;  /* 0x0000000e02007c0c */ /* 0x040fe2000bf66270 */
[----:B------:R-:W-:Y:S01]  /*9d70*/  VIADD R4, R2, 0x10 ;  /* 0x0000001002047836 */ /* 0x000fe20000000000 */
[----:B------:R-:W-:Y:S01]  /*9d80*/  IADD3.X R13, PT, PT, RZ, UR11, RZ, P0, !PT ;  /* 0x0000000bff0d7c10 */ /* 0x000fe200087fe4ff */
[----:B------:R-:W-:Y:S01]  /*9d90*/  IMAD.WIDE.U32 R24, R24, 0x40, R2 ;  /* 0x0000004018187825 */ /* 0x000fe200078e0002 */
[----:B------:R-:W-:Y:S01]  /*9da0*/  IADD3 R3, PT, PT, R2, 0x20, RZ ;  /* 0x0000002002037810 */ /* 0x000fe20007ffe0ff */
[----:B------:R-:W-:Y:S01]  /*9db0*/  BSSY.RECONVERGENT B0, `(.L_x_29) ;  /* 0x0000019000007945 */ /* 0x000fe20003800200 */
[----:B------:R-:W-:Y:S01]  /*9dc0*/  ISETP.GE.AND P2, PT, R4, UR14, PT ;  /* 0x0000000e04007c0c */ /* 0x000fe2000bf46270 */
[----:B------:R-:W-:Y:S01]  /*9dd0*/  VIADD R2, R2, 0x30 ;  /* 0x0000003002027836 */ /* 0x000fe20000000000 */
[----:B------:R3:W1:Y:S01]  /*9de0*/  LDS.128 R4, [R0+0x6000] ;  /* 0x0060000000047984 */ /* 0x0006620000000c00 */
[----:B------:R-:W-:Y:S01]  /*9df0*/  ISETP.GE.AND P1, PT, R3, UR14, PT ;  /* 0x0000000e03007c0c */ /* 0x000fe2000bf26270 */
[----:B--2---:R-:W-:Y:S01]  /*9e00*/  IMAD.U32 R26, RZ, RZ, UR4 ;  /* 0x00000004ff1a7e24 */ /* 0x004fe2000f8e00ff */
[----:B------:R-:W-:-:S02]  /*9e10*/  MOV R29, UR5 ;  /* 0x00000005001d7c02 */ /* 0x000fc40008000f00 */
[----:B------:R-:W-:Y:S01]  /*9e20*/  ISETP.GE.AND P0, PT, R2, UR14, PT ;  /* 0x0000000e02007c0c */ /* 0x000fe2000bf06270 */
[----:B------:R-:W-:Y:S02]  /*9e30*/  IMAD.WIDE.U32 R26, R26, UR13, R12 ;  /* 0x0000000d1a1a7c25 */ /* 0x000fe4000f8e000c */
[----:B------:R3:W2:Y:S02]  /*9e40*/  LDS.128 R12, [R0+0x4000] ;  /* 0x00400000000c7984 */ /* 0x0006a40000000c00 */
[----:B------:R-:W-:Y:S01]  /*9e50*/  IMAD R29, R29, UR13, R27 ;  /* 0x0000000d1d1d7c24 */ /* 0x000fe2000f8e021b */
[----:B------:R-:W-:Y:S07]  /*9e60*/  @P3 BRA `(.L_x_30) ;  /* 0x0000000000343947 */ /* 0x000fee0003800000 */
[----:B------:R-:W5:Y:S01]  /*9e70*/  LDCU.64 UR6, c[0x0][0x408] ;  /* 0x00008100ff0677ac */ /* 0x000f620008000a00 */
[----:B------:R-:W-:Y:S01]  /*9e80*/  MOV R28, R26 ;  /* 0x0000001a001c7202 */ /* 0x000fe20000000f00 */
[----:B------:R-:W4:Y:S01]  /*9e90*/  LDCU.64 UR4, c[0x0][0x3f0] ;  /* 0x00007e00ff0477ac */ /* 0x000f220008000a00 */
[----:B-----5:R-:W-:-:S03]  /*9ea0*/  IMAD R3, R25, UR6, RZ ;  /* 0x0000000619037c24 */ /* 0x020fc6000f8e02ff */
[----:B------:R-:W-:-:S04]  /*9eb0*/  IMAD.WIDE.U32 R30, R24, UR6, R28 ;  /* 0x00000006181e7c25 */ /* 0x000fc8000f8e001c */
[----:B------:R-:W-:Y:S01]  /*9ec0*/  IMAD R2, R24, UR7, R3 ;  /* 0x0000000718027c24 */ /* 0x000fe2000f8e0203 */
[----:B----4-:R-:W-:-:S04]  /*9ed0*/  LEA R32, P3, R30, UR4, 0x1 ;  /* 0x000000041e207c11 */ /* 0x010fc8000f8608ff */
[----:B------:R-:W-:-:S04]  /*9ee0*/  IADD3 R2, PT, PT, R2, R31, RZ ;  /* 0x0000001f02027210 */ /* 0x000fc80007ffe0ff */
[----:B------:R-:W-:-:S05]  /*9ef0*/  LEA.HI.X R33, R30, UR5, R2, 0x1, P3 ;  /* 0x000000051e217c11 */ /* 0x000fca00098f0c02 */
[----:B------:R4:W-:Y:S04]  /*9f00*/  STG.E.128 desc[UR16][R32.64], R20 ;  /* 0x0000001420007986 */ /* 0x0009e8000c101d10 */
[----:B-1----:R4:W-:Y:S04]  /*9f10*/  STG.E.128 desc[UR16][R32.64+0x80], R16 ;  /* 0x0000801020007986 */ /* 0x0029e8000c101d10 */
[----:B--2---:R4:W-:Y:S04]  /*9f20*/  STG.E.128 desc[UR16][R32.64+0x100], R12 ;  /* 0x0001000c20007986 */ /* 0x0049e8000c101d10 */
[----:B------:R4:W-:Y:S02]  /*9f30*/  STG.E.128 desc[UR16][R32.64+0x180], R4 ;  /* 0x0001800420007986 */ /* 0x0009e4000c101d10 */
.L_x_30:
[----:B------:R-:W-:Y:S05]  /*9f40*/  BSYNC.RECONVERGENT B0 ;  /* 0x0000000000007941 */ /* 0x000fea0003800200 */
.L_x_29:
[----:B----4-:R4:W3:Y:S01]  /*9f50*/  LDS.128 R20, [R0+0x800] ;  /* 0x0008000000147984 */ /* 0x0108e20000000c00 */
[----:B------:R-:W-:Y:S03]  /*9f60*/  BSSY.RECONVERGENT B0, `(.L_x_31) ;  /* 0x0000015000007945 */ /* 0x000fe60003800200 */
[----:B-1----:R4:W1:Y:S04]  /*9f70*/  LDS.128 R16, [R0+0x2800] ;  /* 0x0028000000107984 */ /* 0x0028680000000c00 */
[----:B--2---:R4:W2:Y:S04]  /*9f80*/  LDS.128 R12, [R0+0x4800] ;  /* 0x00480000000c7984 */ /* 0x0048a80000000c00 */
[----:B------:R4:W1:Y:S01]  /*9f90*/  LDS.128 R4, [R0+0x6800] ;  /* 0x0068000000047984 */ /* 0x0008620000000c00 */
[----:B------:R-:W-:Y:S05]  /*9fa0*/  @P2 BRA `(.L_x_32) ;  /* 0x0000000000402947 */ /* 0x000fea0003800000 */
[----:B------:R-:W5:Y:S01]  /*9fb0*/  LDCU.64 UR6, c[0x0][0x408] ;  /* 0x00008100ff0677ac */ /* 0x000f620008000a00 */
[----:B------:R-:W-:Y:S01]  /*9fc0*/  IADD3 R3, P2, PT, R24, 0x10, RZ ;  /* 0x0000001018037810 */ /* 0x000fe20007f5e0ff */
[----:B------:R-:W-:Y:S01]  /*9fd0*/  IMAD.MOV.U32 R30, RZ, RZ, R26 ;  /* 0x000000ffff1e7224 */ /* 0x000fe200078e001a */
[----:B------:R-:W-:Y:S01]  /*9fe0*/  MOV R31, R29 ;  /* 0x0000001d001f7202 */ /* 0x000fe20000000f00 */
[----:B------:R-:W4:Y:S02]  /*9ff0*/  LDCU.64 UR4, c[0x0][0x3f0] ;  /* 0x00007e00ff0477ac */ /* 0x000f240008000a00 */
[----:B------:R-:W-:-:S04]  /*a000*/  IMAD.X R2, RZ, RZ, R25, P2 ;  /* 0x000000ffff027224 */ /* 0x000fc800010e0619 */
[----:B-----5:R-:W-:Y:S02]  /*a010*/  IMAD R2, R2, UR6, RZ ;  /* 0x0000000602027c24 */ /* 0x020fe4000f8e02ff */
[----:B------:R-:W-:-:S04]  /*a020*/  IMAD.WIDE.U32 R30, R3, UR6, R30 ;  /* 0x00000006031e7c25 */ /* 0x000fc8000f8e001e */
[----:B------:R-:W-:Y:S01]  /*a030*/  IMAD R2, R3, UR7, R2 ;  /* 0x0000000703027c24 */ /* 0x000fe2000f8e0202 */
[----:B----4-:R-:W-:-:S04]  /*a040*/  LEA R32, P2, R30, UR4, 0x1 ;  /* 0x000000041e207c11 */ /* 0x010fc8000f8408ff */
[----:B------:R-:W-:-:S04]  /*a050*/  IADD3 R2, PT, PT, R2, R31, RZ ;  /* 0x0000001f02027210 */ /* 0x000fc80007ffe0ff */
[----:B------:R-:W-:-:S05]  /*a060*/  LEA.HI.X R33, R30, UR5, R2, 0x1, P2 ;  /* 0x000000051e217c11 */ /* 0x000fca00090f0c02 */
[----:B---3--:R3:W-:Y:S04]  /*a070*/  STG.E.128 desc[UR16][R32.64], R20 ;  /* 0x0000001420007986 */ /* 0x0087e8000c101d10 */
[----:B-1----:R3:W-:Y:S04]  /*a080*/  STG.E.128 desc[UR16][R32.64+0x80], R16 ;  /* 0x0000801020007986 */ /* 0x0027e8000c101d10 */
[----:B--2---:R3:W-:Y:S04]  /*a090*/  STG.E.128 desc[UR16][R32.64+0x100], R12 ;  /* 0x0001000c20007986 */ /* 0x0047e8000c101d10 */
[----:B------:R3:W-:Y:S02]  /*a0a0*/  STG.E.128 desc[UR16][R32.64+0x180], R4 ;  /* 0x0001800420007986 */ /* 0x0007e4000c101d10 */
.L_x_32:
[----:B------:R-:W-:Y:S05]  /*a0b0*/  BSYNC.RECONVERGENT B0 ;  /* 0x0000000000007941 */ /* 0x000fea0003800200 */
.L_x_31:
[----:B---3--:R3:W3:Y:S01]  /*a0c0*/  LDS.128 R20, [R0+0x1000] ;  /* 0x0010000000147984 */ /* 0x0086e20000000c00 */
[----:B------:R-:W-:Y:S03]  /*a0d0*/  BSSY.RECONVERGENT B0, `(.L_x_33) ;  /* 0x0000015000007945 */ /* 0x000fe60003800200 */
[----:B-1----:R1:W1:Y:S04]  /*a0e0*/  LDS.128 R16, [R0+0x3000] ;  /* 0x0030000000107984 */ /* 0x0022680000000c00 */
[----:B--2---:R2:W1:Y:S04]  /*a0f0*/  LDS.128 R12, [R0+0x5000] ;  /* 0x00500000000c7984 */ /* 0x0044680000000c00 */
        /* <DEDUP_REMOVED lines=16> */
[----:B------:R3:W-:Y:S04]  /*a200*/  STG.E.128 desc[UR16][R32.64+0x100], R12 ;  /* 0x0001000c20007986 */ /* 0x0007e8000c101d10 */
[----:B------:R3:W-:Y:S02]  /*a210*/  STG.E.128 desc[UR16][R32.64+0x180], R4 ;  /* 0x0001800420007986 */ /* 0x0007e4000c101d10 */
.L_x_34:
[----:B------:R-:W-:Y:S05]  /*a220*/  BSYNC.RECONVERGENT B0 ;  /* 0x0000000000007941 */ /* 0x000fea0003800200 */
.L_x_33:
[----:B-1-3--:R1:W3:Y:S04]  /*a230*/  LDS.128 R12, [R0+0x3800] ;  /* 0x00380000000c7984 */ /* 0x00a2e80000000c00 */
[----:B------:R1:W1:Y:S04]  /*a240*/  LDS.128 R4, [R0+0x5800] ;  /* 0x0058000000047984 */ /* 0x0002680000000c00 */
[----:B------:R1:W1:Y:S01]  /*a250*/  LDS.128 R16, [R0+0x7800] ;  /* 0x0078000000107984 */ /* 0x0002620000000c00 */
[----:B------:R-:W-:Y:S05]  /*a260*/  @P0 EXIT ;  /* 0x000000000000094d */ /* 0x000fea0003800000 */
[----:B------:R-:W5:Y:S01]  /*a270*/  LDCU.64 UR6, c[0x0][0x408] ;  /* 0x00008100ff0677ac */ /* 0x000f620008000a00 */
[----:B-12-4-:R-:W-:Y:S01]  /*a280*/  IADD3 R0, P0, PT, R24, 0x30, RZ ;  /* 0x0000003018007810 */ /* 0x016fe20007f1e0ff */
[----:B------:R-:W-:Y:S01]  /*a290*/  IMAD.MOV.U32 R20, RZ, RZ, R26 ;  /* 0x000000ffff147224 */ /* 0x000fe200078e001a */
[----:B------:R-:W-:Y:S01]  /*a2a0*/  MOV R21, R29 ;  /* 0x0000001d00157202 */ /* 0x000fe20000000f00 */
[----:B------:R-:W1:Y:S02]  /*a2b0*/  LDCU.64 UR4, c[0x0][0x3f0] ;  /* 0x00007e00ff0477ac */ /* 0x000e640008000a00 */
[----:B------:R-:W-:-:S04]  /*a2c0*/  IMAD.X R3, RZ, RZ, R25, P0 ;  /* 0x000000ffff037224 */ /* 0x000fc800000e0619 */
[----:B-----5:R-:W-:Y:S02]  /*a2d0*/  IMAD R3, R3, UR6, RZ ;  /* 0x0000000603037c24 */ /* 0x020fe4000f8e02ff */
[----:B------:R-:W-:-:S04]  /*a2e0*/  IMAD.WIDE.U32 R20, R0, UR6, R20 ;  /* 0x0000000600147c25 */ /* 0x000fc8000f8e0014 */
[----:B------:R-:W-:Y:S01]  /*a2f0*/  IMAD R3, R0, UR7, R3 ;  /* 0x0000000700037c24 */ /* 0x000fe2000f8e0203 */
[----:B-1----:R-:W-:-:S04]  /*a300*/  LEA R2, P0, R20, UR4, 0x1 ;  /* 0x0000000414027c11 */ /* 0x002fc8000f8008ff */
[----:B------:R-:W-:-:S04]  /*a310*/  IADD3 R3, PT, PT, R3, R21, RZ ;  /* 0x0000001503037210 */ /* 0x000fc80007ffe0ff */
[----:B------:R-:W-:-:S05]  /*a320*/  LEA.HI.X R3, R20, UR5, R3, 0x1, P0 ;  /* 0x0000000514037c11 */ /* 0x000fca00080f0c03 */
[----:B------:R-:W-:Y:S04]  /*a330*/  STG.E.128 desc[UR16][R2.64], R8 ;  /* 0x0000000802007986 */ /* 0x000fe8000c101d10 */
[----:B---3--:R-:W-:Y:S04]  /*a340*/  STG.E.128 desc[UR16][R2.64+0x80], R12 ;  /* 0x0000800c02007986 */ /* 0x008fe8000c101d10 */
[----:B------:R-:W-:Y:S04]  /*a350*/  STG.E.128 desc[UR16][R2.64+0x100], R4 ;  /* 0x0001000402007986 */ /* 0x000fe8000c101d10 */
[----:B------:R-:W-:Y:S01]  /*a360*/  STG.E.128 desc[UR16][R2.64+0x180], R16 ;  /* 0x0001801002007986 */ /* 0x000fe2000c101d10 */
[----:B------:R-:W-:Y:S05]  /*a370*/  EXIT ;  /* 0x000000000000794d */ /* 0x000fea0003800000 */
.L_x_35:
[----:B------:R-:W-:-:S00]  /*a380*/  BRA `(.L_x_35) ;  /* 0xfffffffc00fc7947 */ /* 0x000fc0000383ffff */
[----:B------:R-:W-:-:S00]  /*a390*/  NOP ;  /* 0x0000000000007918 */ /* 0x000fc00000000000 */
        /* <DEDUP_REMOVED lines=14> */
.L_x_2333:


//--------------------- .text._ZN5flash16flash_fwd_kernelI23Flash_fwd_kernel_traitsILi256ELi64ELi64ELi4ELb0ELb0EN7cutlass6half_tE19Flash_kernel_traitsILi256ELi64ELi64ELi4ES3_EELb0ELb0ELb0ELb0ELb0ELb0ELb0ELb0EEEvNS_16Flash_fwd_paramsE --------------------------
	.section	.text._ZN5flash16flash_fwd_kernelI23Flash_fwd_kernel_traitsILi256ELi64ELi64ELi4ELb0ELb0EN7cutlass6half_tE19Flash_kernel_traitsILi256ELi64ELi64ELi4ES3_EELb0ELb0ELb0ELb0ELb0ELb0ELb0ELb0EEEvNS_16Flash_fwd_paramsE,"ax",@progbits
	.align	128
        .global         _ZN5flash16flash_fwd_kernelI23Flash_fwd_kernel_traitsILi256ELi64ELi64ELi4ELb0ELb0EN7cutlass6half_tE19Flash_kernel_traitsILi256ELi64ELi64ELi4ES3_EELb0ELb0ELb0ELb0ELb0ELb0ELb0ELb0EEEvNS_16Flash_fwd_paramsE
        .type           _ZN5flash16flash_fwd_kernelI23Flash_fwd_kernel_traitsILi256ELi64ELi64ELi4ELb0ELb0EN7cutlass6half_tE19Flash_kernel_traitsILi256ELi64ELi64ELi4ES3_EELb0ELb0ELb0ELb0ELb0ELb0ELb0ELb0EEEvNS_16Flash_fwd_paramsE,@function
        .size           _ZN5flash16flash_fwd_kernelI23Flash_fwd_kernel_traitsILi256ELi64ELi64ELi4ELb0ELb0EN7cutlass6half_tE19Flash_kernel_traitsILi256ELi64ELi64ELi4ES3_EELb0ELb0ELb0ELb0ELb0ELb0ELb0ELb0EEEvNS_16Flash_fwd_paramsE,(.L_x_2334 - _ZN5flash16flash_fwd_kernelI23Flash_fwd_kernel_traitsILi256ELi64ELi64ELi4ELb0ELb0EN7cutlass6half_tE19Flash_kernel_traitsILi256ELi64ELi64ELi4ES3_EELb0ELb0ELb0ELb0ELb0ELb0ELb0ELb0EEEvNS_16Flash_fwd_paramsE)
        .other          _ZN5flash16flash_fwd_kernelI23Flash_fwd_kernel_traitsILi256ELi64ELi64ELi4ELb0ELb0EN7cutlass6half_tE19Flash_kernel_traitsILi256ELi64ELi64ELi4ES3_EELb0ELb0ELb0ELb0ELb0ELb0ELb0ELb0EEEvNS_16Flash_fwd_paramsE,@"STO_CUDA_ENTRY STV_DEFAULT"
_ZN5flash16flash_fwd_kernelI23Flash_fwd_kernel_traitsILi256ELi64ELi64ELi4ELb0ELb0EN7cutlass6half_tE19Flash_kernel_traitsILi256ELi64ELi64ELi4ES3_EELb0ELb0ELb0ELb0ELb0ELb0ELb0ELb0EEEvNS_16Flash_fwd_paramsE:
.text._ZN5flash16flash_fwd_kernelI23Flash_fwd_kernel_traitsILi256ELi64ELi64ELi4ELb0ELb0EN7cutlass6half_tE19Flash_kernel_traitsILi256ELi64ELi64ELi4ES3_EELb0ELb0ELb0ELb0ELb0ELb0ELb0ELb0EEEvNS_16Flash_fwd_paramsE:
        /* <DEDUP_REMOVED lines=37> */
[----:B------:R-:W-:Y:S01]  /*0250*/  IMAD.U32 R10, RZ, RZ, UR8 ;  /* 0x00000008ff0a7e24 */ /* 0x000fe2000f8e00ff */
[----:B------:R-:W4:Y:S01]  /*0260*/  S2UR UR25, SR_CTAID.X ;  /* 0x00000000001979c3 */ /* 0x000f220000002500 */
[----:B------:R-:W-:Y:S01]  /*0270*/  IMAD.U32 R11, RZ, RZ, UR9 ;  /* 0x00000009ff0b7e24 */ /* 0x000fe2000f8e00ff */
[----:B------:R-:W-:Y:S01]  /*0280*/  UMOV UR18, 0xffffffff ;  /* 0xffffffff00127882 */ /* 0x000fe20000000000 */
[----:B------:R-:W-:Y:S01]  /*0290*/  IMAD.U32 R8, RZ, RZ, UR6 ;  /* 0x00000006ff087e24 */ /* 0x000fe2000f8e00ff */
[----:B------:R-:W5:Y:S01]  /*02a0*/  @!UP0 LDCU UR27, c[0x0][0x434] ;  /* 0x00008680ff1b87ac */ /* 0x000f620008000800 */
[----:B------:R-:W-:Y:S01]  /*02b0*/  IMAD.U32 R9, RZ, RZ, UR7 ;  /* 0x00000007ff097e24 */ /* 0x000fe2000f8e00ff */
[----:B------:R-:W5:Y:S01]  /*02c0*/  @P1 LDG.E R2, desc[UR20][R10.64] ;  /* 0x000000140a021981 */ /* 0x000f62000c1e1900 */
[----:B------:R-:W4:Y:S03]  /*02d0*/  @!UP3 LDCU.64 UR6, c[0x0][0x488] ;  /* 0x00009100ff06b7ac */ /* 0x000f260008000a00 */
[----:B------:R-:W5:Y:S01]  /*02e0*/  @P0 LDG.E R0, desc[UR20][R8.64] ;  /* 0x0000001408000981 */ /* 0x000f62000c1e1900 */
[----:B------:R-:W4:Y:S01]  /*02f0*/  @!UP3 LDCU UR8, c[0x0][0x43c] ;  /* 0x00008780ff08b7ac */ /* 0x000f220008000800 */
[----:B-1----:R-:W-:-:S02]  /*0300*/  IMAD.U32 R6, RZ, RZ, UR10 ;  /* 0x0000000aff067e24 */ /* 0x002fc4000f8e00ff */
[----:B------:R-:W-:-:S05]  /*0310*/  IMAD.U32 R7, RZ, RZ, UR11 ;  /* 0x0000000bff077e24 */ /* 0x000fca000f8e00ff */
[----:B------:R-:W5:Y:S01]  /*0320*/  @!P3 LDG.E R3, desc[UR20][R6.64] ;  /* 0x000000140603b981 */ /* 0x000f62000c1e1900 */
[----:B------:R-:W1:Y:S01]  /*0330*/  S2R R214, SR_TID.X ;  /* 0x0000000000d67919 */ /* 0x000e620000002100 */
[----:B------:R-:W-:Y:S01]  /*0340*/  UMOV UR13, URZ ;  /* 0x000000ff000d7c82 */ /* 0x000fe20008000000 */
[----:B----4-:R-:W-:Y:S01]  /*0350*/  USHF.L.U32 UR25, UR25, 0x6, URZ ;  /* 0x0000000619197899 */ /* 0x010fe200080006ff */
[----:B------:R-:W-:Y:S01]  /*0360*/  UMOV UR14, 0xffffffff ;  /* 0xffffffff000e7882 */ /* 0x000fe20000000000 */
[----:B------:R-:W-:-:S04]  /*0370*/  @!UP3 UISETP.NE.U32.AND UP2, UPT, UR6, URZ, UPT ;  /* 0x000000ff0600b28c */ /* 0x000fc8000bf45070 */
[----:B------:R-:W-:-:S04]  /*0380*/  @!UP3 UISETP.NE.AND.EX UP2, UPT, UR7, URZ, UPT, UP2 ;  /* 0x000000ff0700b28c */ /* 0x000fc8000bf45320 */
[----:B------:R-:W-:Y:S01]  /*0390*/  @!UP3 USEL UR8, UR8, URZ, UP2 ;  /* 0x000000ff0808b287 */ /* 0x000fe20009000000 */
[----:B--2---:R-:W-:Y:S02]  /*03a0*/  @P4 R2UR UR18, R5 ;  /* 0x00000000051242ca */ /* 0x004fe400000e0000 */
[----:B---3--:R-:W-:-:S13]  /*03b0*/  @P2 R2UR UR9, R4 ;  /* 0x00000000040922ca */ /* 0x008fda00000e0000 */
[----:B-----5:R-:W-:Y:S02]  /*03c0*/  @UP0 UIADD3 UR27, UPT, UPT, UR9, -UR18, URZ ;  /* 0x80000012091b0290 */ /* 0x020fe4000fffe0ff */
[----:B------:R-:W-:Y:S01]  /*03d0*/  UISETP.NE.U32.AND UP0, UPT, UR4, URZ, UPT ;  /* 0x000000ff0400728c */ /* 0x000fe2000bf05070 */
[----:B------:R-:W-:-:S03]  /*03e0*/  @P1 R2UR UR13, R2 ;  /* 0x00000000020d12ca */ /* 0x000fc600000e0000 */
[----:B------:R-:W-:Y:S01]  /*03f0*/  UISETP.NE.AND.EX UP0, UPT, UR5, URZ, UPT, UP0 ;  /* 0x000000ff0500728c */ /* 0x000fe2000bf05300 */
[----:B------:R-:W-:Y:S01]  /*0400*/  @P0 R2UR UR22, R0 ;  /* 0x00000000001602ca */ /* 0x000fe200000e0000 */
[----:B------:R-:W-:Y:S01]  /*0410*/  UISETP.GT.AND UP1, UPT, UR27, UR25, UPT ;  /* 0x000000191b00728c */ /* 0x000fe2000bf24270 */
[----:B------:R-:W-:-:S05]  /*0420*/  @!P3 R2UR UR14, R3 ;  /* 0x00000000030eb2ca */ /* 0x000fca00000e0000 */
[----:B------:R-:W-:-:S06]  /*0430*/  PLOP3.LUT P0, PT, PT, PT, UP1, 0x80, 0x8 ;  /* 0x000000000008781c */ /* 0x000fcc0003f0f018 */
[----:B------:R-:W-:Y:S01]  /*0440*/  @UP3 UIADD3 UR22, UPT, UPT, UR22, -UR13, URZ ;  /* 0x8000000d16163290 */ /* 0x000fe2000fffe0ff */
[----:B------:R-:W2:Y:S01]  /*0450*/  @!UP0 LDCU UR4, c[0x0][0x438] ;  /* 0x00008700ff0487ac */ /* 0x000ea20008000800 */
[----:B-1----:R-:W-:Y:S10]  /*0460*/  BRA.U !UP0, `(.L_x_36) ;  /* 0x0000000108187547 */ /* 0x002ff4000b800000 */
[----:B------:R-:W-:-:S13]  /*0470*/  PLOP3.LUT P1, PT, PT, PT, UP4, 0x80, 0x8 ;  /* 0x000000000008781c */ /* 0x000fda0003f2f048 */
[----:B------:R-:W2:Y:S04]  /*0480*/  @P1 LDG.E R0, desc[UR20][R6.64+0x4] ;  /* 0x0000041406001981 */ /* 0x000ea8000c1e1900 */
[----:B------:R-:W3:Y:S01]  /*0490*/  @!P1 LDG.E R2, desc[UR20][R6.64] ;  /* 0x0000001406029981 */ /* 0x000ee2000c1e1900 */
[----:B--2---:R-:W-:-:S13]  /*04a0*/  @P1 R2UR UR4, R0 ;  /* 0x00000000000412ca */ /* 0x004fda00000e0000 */
[----:B------:R-:W-:-:S07]  /*04b0*/  @UP4 UIADD3 UR4, UPT, UPT, UR4, -UR14, URZ ;  /* 0x8000000e04044290 */ /* 0x000fce000fffe0ff */
[----:B---3--:R-:W-:-:S15]  /*04c0*/  @!P1 R2UR UR4, R2 ;  /* 0x00000000020492ca */ /* 0x008fde00000e0000 */
.L_x_36:
[----:B------:R-:W1:Y:S01]  /*04d0*/  S2UR UR23, SR_CTAID.Z ;  /* 0x00000000001779c3 */ /* 0x000e620000002700 */
[----:B--2---:R-:W-:Y:S01]  /*04e0*/  @!UP3 UIADD3 UR22, UPT, UPT, UR8, UR4, -UR13 ;  /* 0x000000040816b290 */ /* 0x004fe2000fffe80d */
[----:B-1----:R-:W-:Y:S11]  /*04f0*/  @!P0 EXIT ;  /* 0x000000000000894d */ /* 0x002ff60003800000 */
[----:B------:R-:W-:Y:S02]  /*0500*/  UISETP.GT.AND UP0, UPT, UR22, URZ, UPT ;  /* 0x000000ff1600728c */ /* 0x000fe4000bf04270 */
[----:B------:R-:W-:-:S04]  /*0510*/  UIADD3 UR4, UPT, UPT, UR22, 0x3f, URZ ;  /* 0x0000003f16047890 */ /* 0x000fc8000fffe0ff */
[----:B------:R-:W-:-:S04]  /*0520*/  USHF.R.S32.HI UR19, URZ, 0x1f, UR4 ;  /* 0x0000001fff137899 */ /* 0x000fc80008011404 */
[----:B------:R-:W-:Y:S01]  /*0530*/  ULEA.HI UR19, UR19, UR4, URZ, 0x6 ;  /* 0x0000000413137291 */ /* 0x000fe2000f8f30ff */
[----:B------:R-:W-:Y:S11]  /*0540*/  BRA.U UP0, `(.L_x_37) ;  /* 0x0000000d00347547 */ /* 0x000ff6000b800000 */
[----:B------:R-:W1:Y:S01]  /*0550*/  LDCU.U8 UR4, c[0x0][0x549] ;  /* 0x0000a920ff0477ac */ /* 0x000e620008000000 */
[----:B------:R-:W2:Y:S01]  /*0560*/  S2R R15, SR_CTAID.X ;  /* 0x00000000000f7919 */ /* 0x000ea20000002500 */
[----:B------:R-:W-:Y:S01]  /*0570*/  UISETP.NE.AND UP0, UPT, UR18, -0x1, UPT ;  /* 0xffffffff1200788c */ /* 0x000fe2000bf05270 */
[----:B------:R-:W3:Y:S10]  /*0580*/  LDCU.U8 UR11, c[0x0][0x548] ;  /* 0x0000a900ff0b77ac */ /* 0x000ef40008000000 */
[----:B------:R-:W4:Y:S01]  /*0590*/  @!UP0 LDCU.64 UR8, c[0x0][0x400] ;  /* 0x00008000ff0887ac */ /* 0x000f220008000a00 */
[----:B-1----:R-:W-:Y:S01]  /*05a0*/  UISETP.NE.AND UP1, UPT, UR4, URZ, UPT ;  /* 0x000000ff0400728c */ /* 0x002fe2000bf25270 */
[----:B------:R-:W1:Y:S10]  /*05b0*/  @UP0 LDCU.64 UR6, c[0x0][0x408] ;  /* 0x00008100ff0607ac */ /* 0x000e740008000a00 */
[----:B------:R-:W5:Y:S01]  /*05c0*/  @UP1 LDCU.64 UR4, c[0x0][0x430] ;  /* 0x00008600ff0417ac */ /* 0x000f620008000a00 */
[----:B----4-:R-:W-:-:S03]  /*05d0*/  @!UP0 UIMAD.WIDE.U32 UR14, UR12, UR8, URZ ;  /* 0x000000080c0e82a5 */ /* 0x010fc6000f8e00ff */
[----:B------:R-:W-:Y:S01]  /*05e0*/  @UP1 UMOV UR8, 0x1 ;  /* 0x0000000100081882 */ /* 0x000fe20000000000 */
[----:B------:R-:W-:Y:S02]  /*05f0*/  @!UP0 UIMAD UR9, UR12, UR9, UR15 ;  /* 0x000000090c0982a4 */ /* 0x000fe4000f8e020f */
[----:B-1----:R-:W-:Y:S01]  /*0600*/  @UP0 UIMAD.WIDE.U32 UR16, UR18, UR6, URZ ;  /* 0x00000006121002a5 */ /* 0x002fe2000f8e00ff */
[----:B------:R-:W1:Y:S03]  /*0610*/  @UP1 LDCU UR6, c[0x0][0x430] ;  /* 0x00008600ff0617ac */ /* 0x000e660008000800 */
[----:B------:R-:W-:Y:S02]  /*0620*/  @UP0 UIMAD UR9, UR18, UR7, UR17 ;  /* 0x00000007120902a4 */ /* 0x000fe4000f8e0211 */
[----:B-----5:R-:W-:Y:S01]  /*0630*/  @UP1 UIMAD UR10, UR4, UR5, URZ ;  /* 0x00000005040a12a4 */ /* 0x020fe2000f8e02ff */
[----:B------:R-:W-:Y:S01]  /*0640*/  @UP0 UMOV UR14, UR16 ;  /* 0x00000010000e0c82 */ /* 0x000fe20008000000 */
[----:B--23--:R-:W-:Y:S10]  /*0650*/  BRA.U UP1, `(.L_x_38) ;  /* 0x0000000101287547 */ /* 0x00cff4000b800000 */
        /* <DEDUP_REMOVED lines=10> */
.L_x_38:
[----:B------:R-:W2:Y:S01]  /*0700*/  LDCU UR7, c[0x0][0x434] ;  /* 0x00008680ff0777ac */ /* 0x000ea20008000800 */
[----:B------:R-:W-:Y:S01]  /*0710*/  IMAD.SHL.U32 R9, R214, 0x8, RZ ;  /* 0x00000008d6097824 */ /* 0x000fe200078e00ff */
[----:B------:R-:W-:Y:S01]  /*0720*/  SHF.R.U32.HI R214, RZ, 0x3, R214 ;  /* 0x00000003ffd67819 */ /* 0x000fe200000116d6 */
[----:B------:R-:W-:Y:S01]  /*0730*/  IMAD.MOV.U32 R215, RZ, RZ, RZ ;  /* 0x000000ffffd77224 */ /* 0x000fe200078e00ff */
[----:B------:R-:W3:Y:S01]  /*0740*/  LDCU.64 UR4, c[0x0][0x410] ;  /* 0x00008200ff0477ac */ /* 0x000ee20008000a00 */
[----:B------:R-:W-:Y:S01]  /*0750*/  BSSY.RECONVERGENT B0, `(.L_x_39) ;  /* 0x0000033000007945 */ /* 0x000fe20003800200 */
[----:B------:R-:W-:Y:S01]  /*0760*/  LOP3.LUT R9, R9, 0x38, RZ, 0xc0, !PT ;  /* 0x0000003809097812 */ /* 0x000fe200078ec0ff */
[C---:B------:R-:W-:Y:S01]  /*0770*/  VIADD R5, R214.reuse, 0x10 ;  /* 0x00000010d6057836 */ /* 0x040fe20000000000 */
[----:B------:R-:W-:Y:S01]  /*0780*/  UISETP.NE.AND UP1, UPT, UR11, URZ, !UP1 ;  /* 0x000000ff0b00728c */ /* 0x000fe2000cf25270 */
[----:B------:R-:W-:Y:S01]  /*0790*/  IMAD.WIDE.U32 R14, R15, 0x40, R214 ;  /* 0x000000400f0e7825 */ /* 0x000fe200078e00d6 */
[----:B-1----:R-:W-:Y:S01]  /*07a0*/  UIMAD UR11, UR25, UR6, URZ ;  /* 0x00000006190b72a4 */ /* 0x002fe2000f8e02ff */
[C---:B------:R-:W-:Y:S01]  /*07b0*/  IADD3 R2, P0, PT, R9.reuse, UR14, RZ ;  /* 0x0000000e09027c10 */ /* 0x040fe2000ff1e0ff */
[----:B------:R-:W-:Y:S01]  /*07c0*/  UIADD3 UR25, UPT, UPT, -UR25, UR27, URZ ;  /* 0x0000001b19197290 */ /* 0x000fe2000fffe1ff */
[C---:B------:R-:W-:Y:S01]  /*07d0*/  IADD3 R4, PT, PT, R214.reuse, 0x20, RZ ;  /* 0x00000020d6047810 */ /* 0x040fe20007ffe0ff */
[----:B------:R-:W-:Y:S01]  /*07e0*/  UISETP.NE.AND UP0, UPT, UR18, -0x1, UPT ;  /* 0xffffffff1200788c */ /* 0x000fe2000bf05270 */
[----:B------:R-:W-:Y:S01]  /*07f0*/  ISETP.NE.AND P3, PT, R9, RZ, PT ;  /* 0x000000ff0900720c */ /* 0x000fe20003f65270 */
[----:B----4-:R-:W-:Y:S01]  /*0800*/  UIMAD UR10, UR23, UR10, URZ ;  /* 0x0000000a170a72a4 */ /* 0x010fe2000f8e02ff */
[----:B------:R-:W-:Y:S01]  /*0810*/  IMAD.X R3, RZ, RZ, UR9, P0 ;  /* 0x00000009ff037e24 */ /* 0x000fe200080e06ff */
[----:B--2---:R-:W-:Y:S01]  /*0820*/  UIMAD UR7, UR12, UR7, URZ ;  /* 0x000000070c0772a4 */ /* 0x004fe2000f8e02ff */
[----:B------:R-:W-:Y:S01]  /*0830*/  ISETP.GE.AND P1, PT, R214, UR25, PT ;  /* 0x00000019d6007c0c */ /* 0x000fe2000bf26270 */
[----:B------:R-:W-:Y:S01]  /*0840*/  @!UP1 UIMAD UR10, UR12, UR8, UR10 ;  /* 0x000000080c0a92a4 */ /* 0x000fe2000f8e020a */
[----:B------:R-:W-:Y:S01]  /*0850*/  ISETP.GE.AND P0, PT, R5, UR25, PT ;  /* 0x0000001905007c0c */ /* 0x000fe2000bf06270 */
[----:B------:R-:W-:Y:S01]  /*0860*/  USEL UR7, UR7, UR18, !UP0 ;  /* 0x0000001207077287 */ /* 0x000fe2000c000000 */
[----:B---3--:R-:W-:Y:S01]  /*0870*/  IMAD.U32 R13, RZ, RZ, UR5 ;  /* 0x00000005ff0d7e24 */ /* 0x008fe2000f8e00ff */
[----:B------:R-:W-:Y:S01]  /*0880*/  MOV R10, UR4 ;  /* 0x00000004000a7c02 */ /* 0x000fe20008000f00 */
[----:B------:R-:W-:Y:S01]  /*0890*/  USHF.R.S32.HI UR4, URZ, 0x1f, UR11 ;  /* 0x0000001fff047899 */ /* 0x000fe2000801140b */
[C---:B------:R-:W-:Y:S01]  /*08a0*/  LOP3.LUT R8, R9.reuse, 0x40, RZ, 0xfc, !PT ;  /* 0x0000004009087812 */ /* 0x040fe200078efcff */
[----:B------:R-:W-:Y:S01]  /*08b0*/  USHF.R.S32.HI UR5, URZ, 0x1f, UR7 ;  /* 0x0000001fff057899 */ /* 0x000fe20008011407 */
[C---:B------:R-:W-:Y:S01]  /*08c0*/  LOP3.LUT R7, R9.reuse, 0x80, RZ, 0xfc, !PT ;  /* 0x0000008009077812 */ /* 0x040fe200078efcff */
[----:B------:R-:W-:Y:S01]  /*08d0*/  USEL UR7, UR7, URZ, UP1 ;  /* 0x000000ff07077287 */ /* 0x000fe20008800000 */
[----:B------:R-:W-:Y:S01]  /*08e0*/  IMAD.WIDE.U32 R10, R10, UR23, R2 ;  /* 0x000000170a0a7c25 */ /* 0x000fe2000f8e0002 */
[----:B------:R-:W-:Y:S01]  /*08f0*/  USEL UR5, UR5, URZ, UP1 ;  /* 0x000000ff05057287 */ /* 0x000fe20008800000 */
[----:B------:R-:W-:Y:S01]  /*0900*/  LOP3.LUT R6, R9, 0xc0, RZ, 0xfc, !PT ;  /* 0x000000c009067812 */ /* 0x000fe200078efcff */
[----:B------:R-:W-:Y:S01]  /*0910*/  USHF.R.S32.HI UR8, URZ, 0x1f, UR10 ;  /* 0x0000001fff087899 */ /* 0x000fe2000801140a */
[----:B------:R-:W-:Y:S01]  /*0920*/  IMAD R13, R13, UR23, R11 ;  /* 0x000000170d0d7c24 */ /* 0x000fe2000f8e020b */
[----:B------:R-:W-:-:S04]  /*0930*/  UIADD3 UR7, UP1, UP0, UR11, UR7, UR10 ;  /* 0x000000070b077290 */ /* 0x000fc8000f83e00a */
[----:B------:R-:W-:Y:S01]  /*0940*/  UIADD3.X UR10, UPT, UPT, UR4, UR5, UR8, UP1, UP0 ;  /* 0x00000005040a7290 */ /* 0x000fe20008fe0408 */
[----:B------:R-:W-:Y:S11]  /*0950*/  @P1 BRA `(.L_x_40) ;  /* 0x0000000000481947 */ /* 0x000ff60003800000 */
[----:B------:R-:W1:Y:S01]  /*0960*/  LDCU.64 UR4, c[0x0][0x408] ;  /* 0x00008100ff0477ac */ /* 0x000e620008000a00 */
[----:B------:R-:W-:Y:S01]  /*0970*/  IMAD.MOV.U32 R12, RZ, RZ, R10 ;  /* 0x000000ffff0c7224 */ /* 0x000fe200078e000a */
[----:B------:R-:W2:Y:S01]  /*0980*/  LDCU UR11, c[0x0][0x440] ;  /* 0x00008800ff0b77ac */ /* 0x000ea20008000800 */
[----:B------:R-:W3:Y:S01]  /*0990*/  LDCU.64 UR8, c[0x0][0x3f0] ;  /* 0x00007e00ff0877ac */ /* 0x000ee20008000a00 */
[----:B-1----:R-:W-:Y:S02]  /*09a0*/  IMAD R3, R15, UR4, RZ ;  /* 0x000000040f037c24 */ /* 0x002fe4000f8e02ff */
[----:B------:R-:W-:Y:S01]  /*09b0*/  IMAD.WIDE.U32 R16, R14, UR4, R12 ;  /* 0x000000040e107c25 */ /* 0x000fe2000f8e000c */
[----:B--2---:R-:W-:-:S03]  /*09c0*/  ISETP.GE.AND P6, PT, R9, UR11, PT ;  /* 0x0000000b09007c0c */ /* 0x004fc6000bfc6270 */
[----:B------:R-:W-:Y:S01]  /*09d0*/  IMAD R0, R14, UR5, R3 ;  /* 0x000000050e007c24 */ /* 0x000fe2000f8e0203 */
[----:B------:R-:W-:Y:S02]  /*09e0*/  ISETP.GE.AND P5, PT, R8, UR11, PT ;  /* 0x0000000b08007c0c */ /* 0x000fe4000bfa6270 */
[----:B------:R-:W-:Y:S01]  /*09f0*/  ISETP.GE.AND P4, PT, R7, UR11, PT ;  /* 0x0000000b07007c0c */ /* 0x000fe2000bf86270 */
[----:B------:R-:W-:Y:S01]  /*0a00*/  IMAD.IADD R0, R17, 0x1, R0 ;  /* 0x0000000111007824 */ /* 0x000fe200078e0200 */
[----:B------:R-:W-:Y:S02]  /*0a10*/  ISETP.GE.AND P2, PT, R6, UR11, PT ;  /* 0x0000000b06007c0c */ /* 0x000fe4000bf46270 */
[----:B---3--:R-:W-:-:S04]  /*0a20*/  LEA R2, P1, R16, UR8, 0x1 ;  /* 0x0000000810027c11 */ /* 0x008fc8000f8208ff */
[----:B------:R-:W-:-:S05]  /*0a30*/  LEA.HI.X R3, R16, UR9, R0, 0x1, P1 ;  /* 0x0000000910037c11 */ /* 0x000fca00088f0c00 */
[----:B------:R1:W-:Y:S04]  /*0a40*/  @!P6 STG.E.128 desc[UR20][R2.64], RZ ;  /* 0x000000ff0200e986 */ /* 0x0003e8000c101d14 */
[----:B------:R1:W-:Y:S04]  /*0a50*/  @!P5 STG.E.128 desc[UR20][R2.64+0x80], RZ ;  /* 0x000080ff0200d986 */ /* 0x0003e8000c101d14 */
[----:B------:R1:W-:Y:S04]  /*0a60*/  @!P4 STG.E.128 desc[UR20][R2.64+0x100], RZ ;  /* 0x000100ff0200c986 */ /* 0x0003e8000c101d14 */
[----:B------:R1:W-:Y:S02]  /*0a70*/  @!P2 STG.E.128 desc[UR20][R2.64+0x180], RZ ;  /* 0x000180ff0200a986 */ /* 0x0003e4000c101d14 */
.L_x_40:
[----:B------:R-:W-:Y:S05]  /*0a80*/  BSYNC.RECONVERGENT B0 ;  /* 0x0000000000007941 */ /* 0x000fea0003800200 */
.L_x_39:
[----:B------:R-:W-:Y:S01]  /*0a90*/  BSSY.RECONVERGENT B0, `(.L_x_41) ;  /* 0x0000019000007945 */ /* 0x000fe20003800200 */
[----:B------:R-:W-:Y:S02]  /*0aa0*/  ISETP.GE.AND P1, PT, R4, UR25, PT ;  /* 0x0000001904007c0c */ /* 0x000fe4000bf26270 */
[----:B-1----:R-:W-:Y:S01]  /*0ab0*/  IADD3 R2, PT, PT, R214, 0x30, RZ ;  /* 0x00000030d6027810 */ /* 0x002fe20007ffe0ff */
[----:B------:R-:W-:Y:S05]  /*0ac0*/  @P0 BRA `(.L_x_42) ;  /* 0x0000000000540947 */ /* 0x000fea0003800000 */
[----:B------:R-:W1:Y:S01]  /*0ad0*/  LDCU.64 UR8, c[0x0][0x408] ;  /* 0x00008100ff0877ac */ /* 0x000e620008000a00 */
[----:B------:R-:W-:Y:S01]  /*0ae0*/  IADD3 R3, P0, PT, R14, 0x10, RZ ;  /* 0x000000100e037810 */ /* 0x000fe20007f1e0ff */
[----:B------:R-:W-:Y:S01]  /*0af0*/  IMAD.MOV.U32 R16, RZ, RZ, R10 ;  /* 0x000000ffff107224 */ /* 0x000fe200078e000a */
[----:B------:R-:W2:Y:S01]  /*0b00*/  LDCU UR11, c[0x0][0x440] ;  /* 0x00008800ff0b77ac */ /* 0x000ea20008000800 */
[----:B------:R-:W-:Y:S02]  /*0b10*/  IMAD.MOV.U32 R17, RZ, RZ, R13 ;  /* 0x000000ffff117224 */ /* 0x000fe400078e000d */
[----:B------:R-:W-:Y:S01]  /*0b20*/  IMAD.X R0, RZ, RZ, R15, P0 ;  /* 0x000000ffff007224 */ /* 0x000fe200000e060f */
[----:B------:R-:W3:Y:S03]  /*0b30*/  LDCU.64 UR4, c[0x0][0x3f0] ;  /* 0x00007e00ff0477ac */ /* 0x000ee60008000a00 */
[----:B-1----:R-:W-:-:S02]  /*0b40*/  IMAD R0, R0, UR8, RZ ;  /* 0x0000000800007c24 */ /* 0x002fc4000f8e02ff */
        /* <DEDUP_REMOVED lines=13> */
.L_x_42:
[----:B------:R-:W-:Y:S05]  /*0c20*/  BSYNC.RECONVERGENT B0 ;  /* 0x0000000000007941 */ /* 0x000fea0003800200 */
.L_x_41:
[----:B------:R-:W-:Y:S01]  /*0c30*/  BSSY.RECONVERGENT B0, `(.L_x_43) ;  /* 0x0000018000007945 */ /* 0x000fe20003800200 */
[----:B------:R-:W-:-:S03]  /*0c40*/  ISETP.GE.AND P0, PT, R2, UR25, PT ;  /* 0x0000001902007c0c */ /* 0x000fc6000bf06270 */
[----:B------:R-:W-:Y:S10]  /*0c50*/  @P1 BRA `(.L_x_44) ;  /* 0x0000000000541947 */ /* 0x000ff40003800000 */
[----:B------:R-:W2:Y:S01]  /*0c60*/  LDCU.64 UR8, c[0x0][0x408] ;  /* 0x00008100ff0877ac */ /* 0x000ea20008000a00 */
[----:B------:R-:W-:Y:S01]  /*0c70*/  IADD3 R3, P1, PT, R14, 0x20, RZ ;  /* 0x000000200e037810 */ /* 0x000fe20007f3e0ff */
[----:B------:R-:W-:Y:S01]  /*0c80*/  IMAD.MOV.U32 R16, RZ, RZ, R10 ;  /* 0x000000ffff107224 */ /* 0x000fe200078e000a */
[----:B------:R-:W3:Y:S01]  /*0c90*/  LDCU UR11, c[0x0][0x440] ;  /* 0x00008800ff0b77ac */ /* 0x000ee20008000800 */
[----:B------:R-:W-:Y:S02]  /*0ca0*/  IMAD.MOV.U32 R17, RZ, RZ, R13 ;  /* 0x000000ffff117224 */ /* 0x000fe400078e000d */
[----:B------:R-:W-:Y:S01]  /*0cb0*/  IMAD.X R0, RZ, RZ, R15, P1 ;  /* 0x000000ffff007224 */ /* 0x000fe200008e060f */
[----:B------:R-:W1:Y:S03]  /*0cc0*/  LDCU.64 UR4, c[0x0][0x3f0] ;  /* 0x00007e00ff0477ac */ /* 0x000e660008000a00 */
[----:B--2---:R-:W-:-:S02]  /*0cd0*/  IMAD R0, R0, UR8, RZ ;  /* 0x0000000800007c24 */ /* 0x004fc4000f8e02ff */
[----:B------:R-:W-:Y:S01]  /*0ce0*/  IMAD.WIDE.U32 R16, R3, UR8, R16 ;  /* 0x0000000803107c25 */ /* 0x000fe2000f8e0010 */
[----:B---3--:R-:W-:-:S03]  /*0cf0*/  ISETP.GE.AND P5, PT, R9, UR11, PT ;  /* 0x0000000b09007c0c */ /* 0x008fc6000bfa6270 */
[----:B------:R-:W-:Y:S01]  /*0d00*/  IMAD R0, R3, UR9, R0 ;  /* 0x0000000903007c24 */ /* 0x000fe2000f8e0200 */
[----:B------:R-:W-:Y:S02]  /*0d10*/  ISETP.GE.AND P4, PT, R8, UR11, PT ;  /* 0x0000000b08007c0c */ /* 0x000fe4000bf86270 */
[----:B------:R-:W-:Y:S01]  /*0d20*/  ISETP.GE.AND P2, PT, R7, UR11, PT ;  /* 0x0000000b07007c0c */ /* 0x000fe2000bf46270 */
[----:B------:R-:W-:Y:S01]  /*0d30*/  IMAD.IADD R0, R17, 0x1, R0 ;  /* 0x0000000111007824 */ /* 0x000fe200078e0200 */
[----:B------:R-:W-:Y:S02]  /*0d40*/  ISETP.GE.AND P1, PT, R6, UR11, PT ;  /* 0x0000000b06007c0c */ /* 0x000fe4000bf26270 */
[----:B-1----:R-:W-:-:S04]  /*0d50*/  LEA R18, P6, R16, UR4, 0x1 ;  /* 0x0000000410127c11 */ /* 0x002fc8000f8c08ff */
[----:B------:R-:W-:-:S05]  /*0d60*/  LEA.HI.X R19, R16, UR5, R0, 0x1, P6 ;  /* 0x0000000510137c11 */ /* 0x000fca000b0f0c00 */
[----:B------:R2:W-:Y:S04]  /*0d70*/  @!P5 STG.E.128 desc[UR20][R18.64], RZ ;  /* 0x000000ff1200d986 */ /* 0x0005e8000c101d14 */
[----:B------:R2:W-:Y:S04]  /*0d80*/  @!P4 STG.E.128 desc[UR20][R18.64+0x80], RZ ;  /* 0x000080ff1200c986 */ /* 0x0005e8000c101d14 */
[----:B------:R2:W-:Y:S04]  /*0d90*/  @!P2 STG.E.128 desc[UR20][R18.64+0x100], RZ ;  /* 0x000100ff1200a986 */ /* 0x0005e8000c101d14 */
[----:B------:R2:W-:Y:S02]  /*0da0*/  @!P1 STG.E.128 desc[UR20][R18.64+0x180], RZ ;  /* 0x000180ff12009986 */ /* 0x0005e4000c101d14 */
.L_x_44:
[----:B------:R-:W-:Y:S05]  /*0db0*/  BSYNC.RECONVERGENT B0 ;  /* 0x0000000000007941 */ /* 0x000fea0003800200 */
.L_x_43:
[----:B------:R-:W-:Y:S01]  /*0dc0*/  BSSY.RECONVERGENT B0, `(.L_x_45) ;  /* 0x000001a000007945 */ /* 0x000fe20003800200 */
[----:B------:R-:W-:Y:S02]  /*0dd0*/  ISETP.GE.OR P6, PT, R214, UR25, P3 ;  /* 0x00000019d6007c0c */ /* 0x000fe40009fc6670 */
[----:B------:R-:W-:Y:S02]  /*0de0*/  ISETP.GE.OR P5, PT, R5, UR25, P3 ;  /* 0x0000001905007c0c */ /* 0x000fe40009fa6670 */
[----:B------:R-:W-:Y:S02]  /*0df0*/  ISETP.GE.OR P4, PT, R4, UR25, P3 ;  /* 0x0000001904007c0c */ /* 0x000fe40009f86670 */
[----:B------:R-:W-:Y:S01]  /*0e00*/  ISETP.GE.OR P3, PT, R2, UR25, P3 ;  /* 0x0000001902007c0c */ /* 0x000fe20009f66670 */
[----:B------:R-:W-:-:S12]  /*0e10*/  @P0 BRA `(.L_x_46) ;  /* 0x0000000000500947 */ /* 0x000fd80003800000 */
[----:B------:R-:W3:Y:S01]  /*0e20*/  LDCU.64 UR8, c[0x0][0x408] ;  /* 0x00008100ff0877ac */ /* 0x000ee20008000a00 */
[----:B------:R-:W-:Y:S01]  /*0e30*/  IADD3 R0, P0, PT, R14, 0x30, RZ ;  /* 0x000000300e007810 */ /* 0x000fe20007f1e0ff */
[----:B------:R-:W-:Y:S01]  /*0e40*/  IMAD.MOV.U32 R11, RZ, RZ, R13 ;  /* 0x000000ffff0b7224 */ /* 0x000fe200078e000d */
[----:B------:R-:W4:Y:S03]  /*0e50*/  LDCU UR11, c[0x0][0x440] ;  /* 0x00008800ff0b77ac */ /* 0x000f260008000800 */
[----:B------:R-:W-:Y:S01]  /*0e60*/  IMAD.X R3, RZ, RZ, R15, P0 ;  /* 0x000000ffff037224 */ /* 0x000fe200000e060f */
[----:B------:R-:W5:Y:S03]  /*0e70*/  LDCU.64 UR4, c[0x0][0x3f0] ;  /* 0x00007e00ff0477ac */ /* 0x000f660008000a00 */
[----:B---3--:R-:W-:-:S02]  /*0e80*/  IMAD R3, R3, UR8, RZ ;  /* 0x0000000803037c24 */ /* 0x008fc4000f8e02ff */
[----:B------:R-:W-:Y:S01]  /*0e90*/  IMAD.WIDE.U32 R10, R0, UR8, R10 ;  /* 0x00000008000a7c25 */ /* 0x000fe2000f8e000a */
[----:B----4-:R-:W-:-:S03]  /*0ea0*/  ISETP.GE.AND P0, PT, R9, UR11, PT ;  /* 0x0000000b09007c0c */ /* 0x010fc6000bf06270 */
[----:B------:R-:W-:Y:S01]  /*0eb0*/  IMAD R3, R0, UR9, R3 ;  /* 0x0000000900037c24 */ /* 0x000fe2000f8e0203 */
[----:B------:R-:W-:Y:S02]  /*0ec0*/  ISETP.GE.AND P2, PT, R8, UR11, PT ;  /* 0x0000000b08007c0c */ /* 0x000fe4000bf46270 */
[----:B-----5:R-:W-:Y:S01]  /*0ed0*/  LEA R12, P1, R10, UR4, 0x1 ;  /* 0x000000040a0c7c11 */ /* 0x020fe2000f8208ff */
[----:B------:R-:W-:-:S05]  /*0ee0*/  IMAD.IADD R3, R11, 0x1, R3 ;  /* 0x000000010b037824 */ /* 0x000fca00078e0203 */
[----:B------:R-:W-:Y:S02]  /*0ef0*/  LEA.HI.X R13, R10, UR5, R3, 0x1, P1 ;  /* 0x000000050a0d7c11 */ /* 0x000fe400088f0c03 */
[----:B------:R-:W-:-:S03]  /*0f00*/  ISETP.GE.AND P1, PT, R7, UR11, PT ;  /* 0x0000000b07007c0c */ /* 0x000fc6000bf26270 */
[----:B------:R3:W-:Y:S01]  /*0f10*/  @!P0 STG.E.128 desc[UR20][R12.64], RZ ;  /* 0x000000ff0c008986 */ /* 0x0007e2000c101d14 */
[----:B------:R-:W-:-:S03]  /*0f20*/  ISETP.GE.AND P0, PT, R6, UR11, PT ;  /* 0x0000000b06007c0c */ /* 0x000fc6000bf06270 */
[----:B------:R3:W-:Y:S06]  /*0f30*/  @!P2 STG.E.128 desc[UR20][R12.64+0x80], RZ ;  /* 0x000080ff0c00a986 */ /* 0x0007ec000c101d14 */
[----:B------:R3:W-:Y:S04]  /*0f40*/  @!P1 STG.E.128 desc[UR20][R12.64+0x100], RZ ;  /* 0x000100ff0c009986 */ /* 0x0007e8000c101d14 */
[----:B------:R3:W-:Y:S02]  /*0f50*/  @!P0 STG.E.128 desc[UR20][R12.64+0x180], RZ ;  /* 0x000180ff0c008986 */ /* 0x0007e4000c101d14 */
.L_x_46:
[----:B------:R-:W-:Y:S05]  /*0f60*/  BSYNC.RECONVERGENT B0 ;  /* 0x0000000000007941 */ /* 0x000fea0003800200 */
.L_x_45:
[----:B------:R-:W-:Y:S04]  /*0f70*/  BSSY.RECONVERGENT B0, `(.L_x_47) ;  /* 0x000000a000007945 */ /* 0x000fe80003800200 */
[----:B------:R-:W-:Y:S05]  /*0f80*/  @P6 BRA `(.L_x_48) ;  /* 0x0000000000206947 */ /* 0x000fea0003800000 */
[----:B------:R-:W4:Y:S01]  /*0f90*/  LDCU.64 UR4, c[0x0][0x420] ;  /* 0x00008400ff0477ac */ /* 0x000f220008000a00 */
[----:B------:R-:W-:-:S05]  /*0fa0*/  IMAD R0, R214, UR6, RZ ;  /* 0x00000006d6007c24 */ /* 0x000fca000f8e02ff */
[----:B------:R-:W-:-:S04]  /*0fb0*/  IADD3 R3, P0, PT, R0, UR7, RZ ;  /* 0x0000000700037c10 */ /* 0x000fc8000ff1e0ff */
[----:B------:R-:W-:Y:S02]  /*0fc0*/  LEA.HI.X.SX32 R0, R0, UR10, 0x1, P0 ;  /* 0x0000000a00007c11 */ /* 0x000fe400080f0eff */
[----:B----4-:R-:W-:-:S04]  /*0fd0*/  LEA R6, P0, R3, UR4, 0x2 ;  /* 0x0000000403067c11 */ /* 0x010fc8000f8010ff */
[----:B------:R-:W-:Y:S01]  /*0fe0*/  LEA.HI.X R7, R3, UR5, R0, 0x2, P0 ;  /* 0x0000000503077c11 */ /* 0x000fe200080f1400 */
[----:B------:R-:W-:-:S05]  /*0ff0*/  IMAD.MOV.U32 R3, RZ, RZ, 0x7f800000 ;  /* 0x7f800000ff037424 */ /* 0x000fca00078e00ff */
[----:B------:R4:W-:Y:S03]  /*1000*/  STG.E desc[UR20][R6.64], R3 ;  /* 0x0000000306007986 */ /* 0x0009e6000c101914 */
.L_x_48:
[----:B------:R-:W-:Y:S05]  /*1010*/  BSYNC.RECONVERGENT B0 ;  /* 0x0000000000007941 */ /* 0x000fea0003800200 */
.L_x_47:
[----:B------:R-:W-:Y:S04]  /*1020*/  BSSY.RECONVERGENT B0, `(.L_x_49) ;  /* 0x000000a000007945 */ /* 0x000fe80003800200 */
[----:B------:R-:W-:Y:S05]  /*1030*/  @P5 BRA `(.L_x_50) ;  /* 0x0000000000205947 */ /* 0x000fea0003800000 */
[----:B------:R-:W5:Y:S01]  /*1040*/  LDCU.64 UR4, c[0x0][0x420] ;  /* 0x00008400ff0477ac */ /* 0x000f620008000a00 */
[----:B------:R-:W-:-:S05]  /*1050*/  IMAD R0, R5, UR6, RZ ;  /* 0x0000000605007c24 */ /* 0x000fca000f8e02ff */
[----:B----4-:R-:W-:-:S04]  /*1060*/  IADD3 R3, P0, PT, R0, UR7, RZ ;  /* 0x0000000700037c10 */ /* 0x010fc8000ff1e0ff */
[----:B------:R-:W-:Y:S02]  /*1070*/  LEA.HI.X.SX32 R0, R0, UR10, 0x1, P0 ;  /* 0x0000000a00007c11 */ /* 0x000fe400080f0eff */
[----:B-----5:R-:W-:-:S04]  /*1080*/  LEA R6, P0, R3, UR4, 0x2 ;  /* 0x0000000403067c11 */ /* 0x020fc8000f8010ff */
[----:B------:R-:W-:Y:S01]  /*1090*/  LEA.HI.X R7, R3, UR5, R0, 0x2, P0 ;  /* 0x0000000503077c11 */ /* 0x000fe200080f1400 */
[----:B------:R-:W-:-:S05]  /*10a0*/  IMAD.MOV.U32 R3, RZ, RZ, 0x7f800000 ;  /* 0x7f800000ff037424 */ /* 0x000fca00078e00ff */
[----:B------:R4:W-:Y:S03]  /*10b0*/  STG.E desc[UR20][R6.64], R3 ;  /* 0x0000000306007986 */ /* 0x0009e6000c101914 */
.L_x_50:
[----:B------:R-:W-:Y:S05]  /*10c0*/  BSYNC.RECONVERGENT B0 ;  /* 0x0000000000007941 */ /* 0x000fea0003800200 */
.L_x_49:
        /* <DEDUP_REMOVED lines=10> */
.L_x_52:
[----:B------:R-:W-:Y:S05]  /*1170*/  BSYNC.RECONVERGENT B0 ;  /* 0x0000000000007941 */ /* 0x000fea0003800200 */
.L_x_51:
[----:B------:R-:W-:Y:S05]  /*1180*/  @P3 EXIT ;  /* 0x000000000000394d */ /* 0x000fea0003800000 */
[----:B------:R-:W5:Y:S01]  /*1190*/  LDCU.64 UR4, c[0x0][0x420] ;  /* 0x00008400ff0477ac */ /* 0x000f620008000a00 */
[----:B------:R-:W-:Y:S02]  /*11a0*/  IMAD R0, R2, UR6, RZ ;  /* 0x0000000602007c24 */ /* 0x000fe4000f8e02ff */
[----:B----4-:R-:W-:-:S03]  /*11b0*/  IMAD.MOV.U32 R5, RZ, RZ, 0x7f800000 ;  /* 0x7f800000ff057424 */ /* 0x010fc600078e00ff */
[----:B------:R-:W-:-:S04]  /*11c0*/  IADD3 R3, P0, PT, R0, UR7, RZ ;  /* 0x0000000700037c10 */ /* 0x000fc8000ff1e0ff */
[----:B------:R-:W-:Y:S02]  /*11d0*/  LEA.HI.X.SX32 R0, R0, UR10, 0x1, P0 ;  /* 0x0000000a00007c11 */ /* 0x000fe400080f0eff */
[----:B-----5:R-:W-:-:S04]  /*11e0*/  LEA R2, P0, R3, UR4, 0x2 ;  /* 0x0000000403027c11 */ /* 0x020fc8000f8010ff */
[----:B------:R-:W-:-:S05]  /*11f0*/  LEA.HI.X R3, R3, UR5, R0, 0x2, P0 ;  /* 0x0000000503037c11 */ /* 0x000fca00080f1400 */
[----:B------:R-:W-:Y:S01]  /*1200*/  STG.E desc[UR20][R2.64], R5 ;  /* 0x0000000502007986 */ /* 0x000fe2000c101914 */
[----:B------:R-:W-:Y:S05]  /*1210*/  EXIT ;  /* 0x000000000000794d */ /* 0x000fea0003800000 */
.L_x_37:
[----:B------:R-:W-:Y:S02]  /*1220*/  UISETP.NE.AND UP0, UPT, UR18, -0x1, UPT ;  /* 0xffffffff1200788c */ /* 0x000fe4000bf05270 */
[----:B------:R-:W-:-:S09]  /*1230*/  UISETP.NE.AND UP1, UPT, UR14, -0x1, UPT ;  /* 0xffffffff0e00788c */ /* 0x000fd2000bf25270 */
[----:B------:R-:W1:Y:S01]  /*1240*/  @!UP0 LDCU.64 UR6, c[0x0][0x398] ;  /* 0x00007300ff0687ac */ /* 0x000e620008000a00 */
[----:B------:R-:W2:Y:S01]  /*1250*/  @UP0 LDCU.64 UR4, c[0x0][0x3b0] ;  /* 0x00007600ff0407ac */ /* 0x000ea20008000a00 */
[----:B-1----:R-:W-:Y:S02]  /*1260*/  @!UP0 UIMAD.WIDE.U32 UR10, UR12, UR6, URZ ;  /* 0x000000060c0a82a5 */ /* 0x002fe4000f8e00ff */
[----:B--2---:R-:W-:Y:S02]  /*1270*/  @UP0 UIMAD.WIDE.U32 UR8, UR18, UR4, URZ ;  /* 0x00000004120802a5 */ /* 0x004fe4000f8e00ff */
[----:B------:R-:W-:-:S03]  /*1280*/  @!UP0 UIMAD UR24, UR12, UR7, UR11 ;  /* 0x000000070c1882a4 */ /* 0x000fc6000f8e020b */
[----:B------:R-:W-:Y:S01]  /*1290*/  @!UP0 UMOV UR26, UR10 ;  /* 0x0000000a001a8c82 */ /* 0x000fe20008000000 */
[----:B------:R-:W-:Y:S01]  /*12a0*/  @UP0 UIMAD UR24, UR18, UR5, UR9 ;  /* 0x00000005121802a4 */ /* 0x000fe2000f8e0209 */
[----:B------:R-:W-:Y:S01]  /*12b0*/  @UP0 UMOV UR26, UR8 ;  /* 0x00000008001a0c82 */ /* 0x000fe20008000000 */
[----:B------:R-:W-:Y:S10]  /*12c0*/  BRA.U UP1, `(.L_x_53) ;  /* 0x00000001012c7547 */ /* 0x000ff4000b800000 */
        /* <DEDUP_REMOVED lines=10> */
[----:B------:R-:W-:Y:S05]  /*1370*/  BRA `(.L_x_54) ;  /* 0x0000000000147947 */ /* 0x000fea0003800000 */
.L_x_53:
[----:B------:R-:W1:Y:S01]  /*1380*/  LDCU.64 UR10, c[0x0][0x3b8] ;  /* 0x00007700ff0a77ac */ /* 0x000e620008000a00 */
[----:B------:R-:W-:-:S04]  /*1390*/  UIADD3 UR6, UPT, UPT, UR13, UR14, URZ ;  /* 0x0000000e0d067290 */ /* 0x000fc8000fffe0ff */
[----:B-1----:R-:W-:Y:S02]  /*13a0*/  UIMAD.WIDE.U32 UR16, UR6, UR10, URZ ;  /* 0x0000000a061072a5 */ /* 0x002fe4000f8e00ff */
[----:B------:R-:W-:-:S04]  /*13b0*/  UIMAD UR6, UR6, UR11, URZ ;  /* 0x0000000b060672a4 */ /* 0x000fc8000f8e02ff */
[----:B------:R-:W-:Y:S02]  /*13c0*/  UIADD3 UR6, UPT, UPT, UR17, UR6, URZ ;  /* 0x0000000611067290 */ /* 0x000fe4000fffe0ff */
.L_x_54:
[----:B------:R-:W1:Y:S01]  /*13d0*/  LDC R0, c[0x0][0x3e8] ;  /* 0x0000fa00ff007b82 */ /* 0x000e620000000800 */
[----:B------:R-:W2:Y:S01]  /*13e0*/  S2R R2, SR_CTAID.Z ;  /* 0x0000000000027919 */ /* 0x000ea20000002700 */
[----:B-1----:R-:W-:-:S04]  /*13f0*/  IABS R4, R0 ;  /* 0x0000000000047213 */ /* 0x002fc80000000000 */
[----:B------:R-:W1:Y:S01]  /*1400*/  I2F.RP R5, R4 ;  /* 0x0000000400057306 */ /* 0x000e620000209400 */
[----:B--2---:R-:W-:-:S07]  /*1410*/  IABS R2, R2 ;  /* 0x0000000200027213 */ /* 0x004fce0000000000 */
[----:B-1----:R-:W1:Y:S02]  /*1420*/  MUFU.RCP R6, R5 ;  /* 0x0000000500067308 */ /* 0x002e640000001000 */
[----:B-1----:R-:W-:-:S06]  /*1430*/  VIADD R6, R6, 0xffffffe ;  /* 0x0ffffffe06067836 */ /* 0x002fcc0000000000 */
[----:B------:R-:W1:Y:S02]  /*1440*/  F2I.FTZ.U32.TRUNC.NTZ R7, R6 ;  /* 0x0000000600077305 */ /* 0x000e64000021f000 */
[----:B-1----:R-:W-:Y:S01]  /*1450*/  IMAD.MOV R3, RZ, RZ, -R7 ;  /* 0x000000ffff037224 */ /* 0x002fe200078e0a07 */
[----:B------:R-:W-:-:S03]  /*1460*/  MOV R6, RZ ;  /* 0x000000ff00067202 */ /* 0x000fc60000000f00 */
[----:B------:R-:W-:-:S04]  /*1470*/  IMAD R3, R3, R4, RZ ;  /* 0x0000000403037224 */ /* 0x000fc800078e02ff */
[----:B------:R-:W-:-:S06]  /*1480*/  IMAD.HI.U32 R3, R7, R3, R6 ;  /* 0x0000000307037227 */ /* 0x000fcc00078e0006 */
[----:B------:R-:W-:-:S04]  /*1490*/  IMAD.HI.U32 R5, R3, R2, RZ ;  /* 0x0000000203057227 */ /* 0x000fc800078e00ff */
[----:B------:R-:W-:-:S04]  /*14a0*/  IMAD.MOV R3, RZ, RZ, -R5 ;  /* 0x000000ffff037224 */ /* 0x000fc800078e0a05 */
[----:B------:R-:W-:Y:S01]  /*14b0*/  IMAD R3, R4, R3, R2 ;  /* 0x0000000304037224 */ /* 0x000fe200078e0202 */
[----:B------:R-:W-:-:S04]  /*14c0*/  LOP3.LUT R2, R0, UR23, RZ, 0x3c, !PT ;  /* 0x0000001700027c12 */ /* 0x000fc8000f8e3cff */
[----:B------:R-:W-:Y:S02]  /*14d0*/  ISETP.GT.U32.AND P1, PT, R4, R3, PT ;  /* 0x000000030400720c */ /* 0x000fe40003f24070 */
[----:B------:R-:W-:-:S11]  /*14e0*/  ISETP.GE.AND P0, PT, R2, RZ, PT ;  /* 0x000000ff0200720c */ /* 0x000fd60003f06270 */
[-C--:B------:R-:W-:Y:S01]  /*14f0*/  @!P1 IADD3 R3, PT, PT, R3, -R4.reuse, RZ ;  /* 0x8000000403039210 */ /* 0x080fe20007ffe0ff */
[----:B------:R-:W-:Y:S01]  /*1500*/  @!P1 VIADD R5, R5, 0x1 ;  /* 0x0000000105059836 */ /* 0x000fe20000000000 */
[----:B------:R-:W-:Y:S02]  /*1510*/  ISETP.NE.AND P1, PT, R0, RZ, PT ;  /* 0x000000ff0000720c */ /* 0x000fe40003f25270 */
[----:B------:R-:W-:-:S13]  /*1520*/  ISETP.GE.U32.AND P2, PT, R3, R4, PT ;  /* 0x000000040300720c */ /* 0x000fda0003f46070 */
[----:B------:R-:W-:-:S05]  /*1530*/  @P2 IADD3 R5, PT, PT, R5, 0x1, RZ ;  /* 0x0000000105052810 */ /* 0x000fca0007ffe0ff */
[----:B------:R-:W-:-:S05]  /*1540*/  IMAD.MOV.U32 R2, RZ, RZ, R5 ;  /* 0x000000ffff027224 */ /* 0x000fca00078e0005 */
[----:B------:R-:W-:Y:S02]  /*1550*/  @!P0 IADD3 R2, PT, PT, -R2, RZ, RZ ;  /* 0x000000ff02028210 */ /* 0x000fe40007ffe1ff */
[----:B------:R-:W-:Y:S01]  /*1560*/  @!P1 LOP3.LUT R2, RZ, R0, RZ, 0x33, !PT ;  /* 0x00000000ff029212 */ /* 0x000fe200078e33ff */
[----:B------:R-:W-:Y:S05]  /*1570*/  BRA.U UP1, `(.L_x_55) ;  /* 0x00000001012c7547 */ /* 0x000fea000b800000 */
[----:B------:R-:W1:Y:S01]  /*1580*/  LDCU.64 UR8, c[0x0][0x3c0] ;  /* 0x00007800ff0877ac */ /* 0x000e620008000a00 */
[----:B------:R-:W2:Y:S01]  /*1590*/  LDCU.64 UR4, c[0x0][0x3a8] ;  /* 0x00007500ff0477ac */ /* 0x000ea20008000a00 */
[----:B------:R-:W-:-:S04]  /*15a0*/  USHF.R.S32.HI UR7, URZ, 0x1f, UR13 ;  /* 0x0000001fff077899 */ /* 0x000fc8000801140d */
[----:B-1----:R-:W-:Y:S02]  /*15b0*/  UIMAD UR7, UR7, UR8, URZ ;  /* 0x00000008070772a4 */ /* 0x002fe4000f8e02ff */
[----:B------:R-:W-:Y:S02]  /*15c0*/  UIMAD.WIDE.U32 UR14, UR13, UR8, URZ ;  /* 0x000000080d0e72a5 */ /* 0x000fe4000f8e00ff */
[----:B------:R-:W-:-:S04]  /*15d0*/  UIMAD UR7, UR13, UR9, UR7 ;  /* 0x000000090d0772a4 */ /* 0x000fc8000f8e0207 */
[----:B------:R-:W-:-:S04]  /*15e0*/  UIADD3 UR15, UPT, UPT, UR15, UR7, URZ ;  /* 0x000000070f0f7290 */ /* 0x000fc8000fffe0ff */
[----:B--2---:R-:W-:-:S04]  /*15f0*/  UIMAD.WIDE.U32 UR14, UR12, UR4, UR14 ;  /* 0x000000040c0e72a5 */ /* 0x004fc8000f8e000e */
[----:B------:R-:W-:-:S03]  /*1600*/  UIMAD UR5, UR12, UR5, UR15 ;  /* 0x000000050c0572a4 */ /* 0x000fc6000f8e020f */
[----:B------:R-:W-:Y:S01]  /*1610*/  UMOV UR4, UR14 ;  /* 0x0000000e00047c82 */ /* 0x000fe20008000000 */
[----:B------:R-:W-:Y:S08]  /*1620*/  BRA `(.L_x_56) ;  /* 0x0000000000147947 */ /* 0x000ff00003800000 */
.L_x_55:
[----:B------:R-:W1:Y:S01]  /*1630*/  LDCU.64 UR8, c[0x0][0x3c0] ;  /* 0x00007800ff0877ac */ /* 0x000e620008000a00 */
[----:B------:R-:W-:-:S04]  /*1640*/  UIADD3 UR13, UPT, UPT, UR13, UR14, URZ ;  /* 0x0000000e0d0d7290 */ /* 0x000fc8000fffe0ff */
[----:B-1----:R-:W-:Y:S02]  /*1650*/  UIMAD.WIDE.U32 UR4, UR13, UR8, URZ ;  /* 0x000000080d0472a5 */ /* 0x002fe4000f8e00ff */
[----:B------:R-:W-:-:S04]  /*1660*/  UIMAD UR13, UR13, UR9, URZ ;  /* 0x000000090d0d72a4 */ /* 0x000fc8000f8e02ff */
[----:B------:R-:W-:-:S12]  /*1670*/  UIADD3 UR5, UPT, UPT, UR5, UR13, URZ ;  /* 0x0000000d05057290 */ /* 0x000fd8000fffe0ff */
.L_x_56:
[----:B------:R-:W-:Y:S01]  /*1680*/  IMAD.SHL.U32 R234, R214, 0x8, RZ ;  /* 0x00000008d6ea7824 */ /* 0x000fe200078e00ff */
[----:B------:R-:W-:Y:S01]  /*1690*/  SHF.R.U32.HI R0, RZ, 0x3, R214 ;  /* 0x00000003ff007819 */ /* 0x000fe200000116d6 */
[----:B------:R-:W1:Y:S01]  /*16a0*/  LDCU.64 UR14, c[0x0][0x390] ;  /* 0x00007200ff0e77ac */ /* 0x000e620008000a00 */
[----:B------:R-:W-:Y:S01]  /*16b0*/  SHF.R.S32.HI R225, RZ, 0x1f, R2 ;  /* 0x0000001fffe17819 */ /* 0x000fe20000011402 */
[----:B------:R-:W2:Y:S01]  /*16c0*/  S2R R9, SR_CTAID.X ;  /* 0x0000000000097919 */ /* 0x000ea20000002500 */
[C---:B------:R-:W-:Y:S01]  /*16d0*/  LOP3.LUT R215, R234.reuse, 0x38, RZ, 0xc0, !PT ;  /* 0x00000038ead77812 */ /* 0x040fe200078ec0ff */
[----:B------:R-:W3:Y:S01]  /*16e0*/  S2UR UR28, SR_CgaCtaId ;  /* 0x00000000001c79c3 */ /* 0x000ee20000008800 */
[----:B------:R-:W4:Y:S01]  /*16f0*/  LDCU.64 UR12, c[0x0][0x3c8] ;  /* 0x00007900ff0c77ac */ /* 0x000f220008000a00 */
[----:B------:R-:W-:Y:S01]  /*1700*/  LOP3.LUT R229, R234, 0x1f8, RZ, 0xc0, !PT ;  /* 0x000001f8eae57812 */ /* 0x000fe200078ec0ff */
[----:B------:R-:W-:Y:S01]  /*1710*/  BSSY.RECONVERGENT B0, `(.L_x_57) ;  /* 0x0000052000007945 */ /* 0x000fe20003800200 */
[C---:B------:R-:W-:Y:S01]  /*1720*/  IADD3 R4, P1, PT, R215.reuse, UR16, RZ ;  /* 0x00000010d7047c10 */ /* 0x040fe2000ff3e0ff */
[----:B------:R-:W5:Y:S01]  /*1730*/  LDCU.64 UR16, c[0x0][0x388] ;  /* 0x00007100ff1077ac */ /* 0x000f620008000a00 */
[----:B------:R-:W-:-:S02]  /*1740*/  IADD3 R10, P0, PT, R215, UR4, RZ ;  /* 0x00000004d70a7c10 */ /* 0x000fc4000ff1e0ff */
[----:B------:R-:W-:Y:S01]  /*1750*/  LOP3.LUT R8, R234, 0x1e00, RZ, 0xc0, !PT ;  /* 0x00001e00ea087812 */ /* 0x000fe200078ec0ff */
[----:B------:R-:W-:Y:S01]  /*1760*/  IMAD.X R5, RZ, RZ, UR6, P1 ;  /* 0x00000006ff057e24 */ /* 0x000fe200088e06ff */
[----:B------:R-:W-:Y:S01]  /*1770*/  LOP3.LUT R229, R229, 0x38, R214, 0x78, !PT ;  /* 0x00000038e5e57812 */ /* 0x000fe200078e78d6 */
[----:B------:R-:W-:Y:S01]  /*1780*/  IMAD.X R11, RZ, RZ, UR5, P0 ;  /* 0x00000005ff0b7e24 */ /* 0x000fe200080e06ff */
[----:B------:R-:W1:Y:S01]  /*1790*/  LDCU.128 UR4, c[0x0][0x3d0] ;  /* 0x00007a00ff0477ac */ /* 0x000e620008000c00 */
[C---:B------:R-:W-:Y:S01]  /*17a0*/  IMAD.WIDE.U32 R4, R0.reuse, UR10, R4 ;  /* 0x0000000a00047c25 */ /* 0x040fe2000f8e0004 */
[----:B------:R-:W-:Y:S02]  /*17b0*/  IADD3 R6, P0, PT, R215, UR26, RZ ;  /* 0x0000001ad7067c10 */ /* 0x000fe4000ff1e0ff */
[----:B------:R-:W-:Y:S01]  /*17c0*/  LOP3.LUT R229, R229, R8, RZ, 0xfc, !PT ;  /* 0x00000008e5e57212 */ /* 0x000fe200078efcff */
[----:B------:R-:W-:Y:S01]  /*17d0*/  IMAD.WIDE.U32 R10, R0, UR8, R10 ;  /* 0x00000008000a7c25 */ /* 0x000fe2000f8e000a */
[----:B------:R-:W-:-:S02]  /*17e0*/  LOP3.LUT R233, R215, 0x40, RZ, 0xfc, !PT ;  /* 0x00000040d7e97812 */ /* 0x000fc400078efcff */
[C---:B------:R-:W-:Y:S01]  /*17f0*/  LOP3.LUT R232, R215.reuse, 0x80, RZ, 0xfc, !PT ;  /* 0x00000080d7e87812 */ /* 0x040fe200078efcff */
[C---:B------:R-:W-:Y:S01]  /*1800*/  IMAD R5, R0.reuse, UR11, R5 ;  /* 0x0000000b00057c24 */ /* 0x040fe2000f8e0205 */
[----:B------:R-:W-:Y:S01]  /*1810*/  LOP3.LUT R231, R215, 0xc0, RZ, 0xfc, !PT ;  /* 0x000000c0d7e77812 */ /* 0x000fe200078efcff */
[----:B------:R-:W-:Y:S02]  /*1820*/  IMAD R11, R0, UR9, R11 ;  /* 0x00000009000b7c24 */ /* 0x000fe4000f8e020b */
[----:B------:R-:W-:Y:S02]  /*1830*/  IMAD.X R7, RZ, RZ, UR24, P0 ;  /* 0x00000018ff077e24 */ /* 0x000fe400080e06ff */
[----:B----4-:R-:W-:Y:S02]  /*1840*/  IMAD.U32 R15, RZ, RZ, UR13 ;  /* 0x0000000dff0f7e24 */ /* 0x010fe4000f8e00ff */
[C---:B-1----:R-:W-:Y:S02]  /*1850*/  IMAD R227, R225.reuse, UR4, RZ ;  /* 0x00000004e1e37c24 */ /* 0x042fe4000f8e02ff */
[----:B------:R-:W-:-:S02]  /*1860*/  IMAD R225, R225, UR6, RZ ;  /* 0x00000006e1e17c24 */ /* 0x000fc4000f8e02ff */
[C---:B------:R-:W-:Y:S01]  /*1870*/  IMAD R227, R2.reuse, UR5, R227 ;  /* 0x0000000502e37c24 */ /* 0x040fe2000f8e02e3 */
[----:B------:R-:W-:Y:S01]  /*1880*/  UMOV UR5, 0x400 ;  /* 0x0000040000057882 */ /* 0x000fe20000000000 */
[C---:B------:R-:W-:Y:S01]  /*1890*/  IMAD R225, R2.reuse, UR7, R225 ;  /* 0x0000000702e17c24 */ /* 0x040fe2000f8e02e1 */
[----:B---3--:R-:W-:Y:S01]  /*18a0*/  ULEA UR5, UR28, UR5, 0x18 ;  /* 0x000000051c057291 */ /* 0x008fe2000f8ec0ff */
[----:B------:R-:W-:-:S04]  /*18b0*/  IMAD.WIDE.U32 R4, R2, UR4, R4 ;  /* 0x0000000402047c25 */ /* 0x000fc8000f8e0004 */
[----:B------:R-:W-:Y:S01]  /*18c0*/  IMAD.WIDE.U32 R2, R2, UR6, R10 ;  /* 0x0000000602027c25 */ /* 0x000fe2000f8e000a */
[----:B-----5:R-:W-:Y:S02]  /*18d0*/  LEA R228, P1, R4, UR16, 0x1 ;  /* 0x0000001004e47c11 */ /* 0x020fe4000f8208ff */
[----:B------:R-:W-:Y:S01]  /*18e0*/  LEA R229, R229, UR5, 0x1 ;  /* 0x00000005e5e57c11 */ /* 0x000fe2000f8e08ff */
[----:B------:R-:W-:Y:S01]  /*18f0*/  IMAD.U32 R10, RZ, RZ, UR12 ;  /* 0x0000000cff0a7e24 */ /* 0x000fe2000f8e00ff */
[----:B------:R-:W-:Y:S01]  /*1900*/  LEA R226, P0, R2, UR14, 0x1 ;  /* 0x0000000e02e27c11 */ /* 0x000fe2000f8008ff */
[----:B------:R-:W-:Y:S01]  /*1910*/  UIADD3 UR14, UPT, UPT, -UR25, UR27, URZ ;  /* 0x0000001b190e7290 */ /* 0x000fe2000fffe1ff */
[----:B------:R-:W-:Y:S02]  /*1920*/  IMAD.IADD R227, R5, 0x1, R227 ;  /* 0x0000000105e37824 */ /* 0x000fe400078e02e3 */
[----:B------:R-:W-:Y:S02]  /*1930*/  IMAD.IADD R225, R3, 0x1, R225 ;  /* 0x0000000103e17824 */ /* 0x000fe400078e02e1 */
[----:B------:R-:W-:Y:S01]  /*1940*/  IMAD.WIDE.U32 R10, R10, UR23, R6 ;  /* 0x000000170a0a7c25 */ /* 0x000fe2000f8e0006 */
[----:B------:R-:W-:-:S02]  /*1950*/  ISETP.GE.AND P2, PT, R0, UR14, PT ;  /* 0x0000000e00007c0c */ /* 0x000fc4000bf46270 */
[----:B------:R-:W-:Y:S01]  /*1960*/  LEA.HI.X R227, R4, UR17, R227, 0x1, P1 ;  /* 0x0000001104e37c11 */ /* 0x000fe200088f0ce3 */
[C---:B------:R-:W-:Y:S01]  /*1970*/  VIADD R5, R0.reuse, 0x10 ;  /* 0x0000001000057836 */ /* 0x040fe20000000000 */
[----:B--2---:R-:W-:Y:S01]  /*1980*/  LEA R7, P1, R9, R0, 0x6 ;  /* 0x0000000009077211 */ /* 0x004fe200078230ff */
[----:B------:R-:W-:Y:S01]  /*1990*/  VIADD R4, R0, 0x20 ;  /* 0x0000002000047836 */ /* 0x000fe20000000000 */
[----:B------:R-:W-:Y:S01]  /*19a0*/  LEA.HI.X R225, R2, UR15, R225, 0x1, P0 ;  /* 0x0000000f02e17c11 */ /* 0x000fe200080f0ce1 */
[----:B------:R-:W-:Y:S01]  /*19b0*/  IMAD R15, R15, UR23, R11 ;  /* 0x000000170f0f7c24 */ /* 0x000fe2000f8e020b */
[----:B------:R-:W-:Y:S01]  /*19c0*/  ISETP.GE.AND P0, PT, R5, UR14, PT ;  /* 0x0000000e05007c0c */ /* 0x000fe2000bf06270 */
[----:B------:R-:W-:Y:S01]  /*19d0*/  VIADD R3, R0, 0x30 ;  /* 0x0000003000037836 */ /* 0x000fe20000000000 */
[----:B------:R-:W-:Y:S02]  /*19e0*/  ISETP.GE.AND P6, PT, R4, UR14, PT ;  /* 0x0000000e04007c0c */ /* 0x000fe4000bfc6270 */
[----:B------:R-:W-:Y:S01]  /*19f0*/  LEA.HI.X R6, R9, RZ, RZ, 0x6, P1 ;  /* 0x000000ff09067211 */ /* 0x000fe200008f34ff */
[----:B------:R-:W-:Y:S10]  /*1a00*/  @P2 BRA `(.L_x_58) ;  /* 0x0000000000882947 */ /* 0x000ff40003800000 */
        /* <DEDUP_REMOVED lines=9> */
[----:B---3--:R-:W-:Y:S01]  /*1aa0*/  LEA R12, P5, R8, UR12, 0x1 ;  /* 0x0000000c080c7c11 */ /* 0x008fe2000f8a08ff */
[----:B------:R-:W-:Y:S01]  /*1ab0*/  IMAD.IADD R2, R9, 0x1, R2 ;  /* 0x0000000109027824 */ /* 0x000fe200078e0202 */
[----:B------:R-:W-:Y:S02]  /*1ac0*/  ISETP.GE.AND P2, PT, R232, UR4, PT ;  /* 0x00000004e8007c0c */ /* 0x000fe4000bf46270 */
[----:B------:R-:W-:Y:S02]  /*1ad0*/  ISETP.GE.AND P1, PT, R231, UR4, PT ;  /* 0x00000004e7007c0c */ /* 0x000fe4000bf26270 */
[----:B------:R-:W-:-:S05]  /*1ae0*/  LEA.HI.X R13, R8, UR13, R2, 0x1, P5 ;  /* 0x0000000d080d7c11 */ /* 0x000fca000a8f0c02 */
[----:B------:R-:W-:Y:S01]  /*1af0*/  @!PT LDS RZ, [RZ] ;  /* 0x00000000fffff984 */ /* 0x000fe20000000800 */
[----:B------:R-:W-:Y:S01]  /*1b00*/  @!PT LDS RZ, [RZ] ;  /* 0x00000000fffff984 */ /* 0x000fe20000000800 */
[----:B------:R-:W-:Y:S01]  /*1b10*/  @!PT LDS RZ, [RZ] ;  /* 0x00000000fffff984 */ /* 0x000fe20000000800 */
[----:B------:R1:W-:Y:S04]  /*1b20*/  @!P4 LDGSTS.E.BYPASS.LTC128B.128 [R229], desc[UR20][R12.64] ;  /* 0x000000000ce5cfae */ /* 0x0003e8000b981a14 */
[----:B------:R1:W-:Y:S04]  /*1b30*/  @P4 STS.128 [R229], RZ ;  /* 0x000000ffe5004388 */ /* 0x0003e80000000c00 */
[----:B------:R-:W-:Y:S01]  /*1b40*/  @!PT LDS RZ, [RZ] ;  /* 0x00000000fffff984 */ /* 0x000fe20000000800 */
[----:B------:R-:W-:Y:S01]  /*1b50*/  @!PT LDS RZ, [RZ] ;  /* 0x00000000fffff984 */ /* 0x000fe20000000800 */
[----:B------:R-:W-:Y:S01]  /*1b60*/  @!PT LDS RZ, [RZ] ;  /* 0x00000000fffff984 */ /* 0x000fe20000000800 */
[----:B------:R1:W-:Y:S04]  /*1b70*/  @!P3 LDGSTS.E.BYPASS.LTC128B.128 [R229+0x2000], desc[UR20][R12.64+0x80] ;  /* 0x020000800ce5bfae */ /* 0x0003e8000b981a14 */
[----:B------:R1:W-:Y:S04]  /*1b80*/  @P3 STS.128 [R229+0x2000], RZ ;  /* 0x002000ffe5003388 */ /* 0x0003e80000000c00 */
        /* <DEDUP_REMOVED lines=9> */
[----:B------:R1:W-:Y:S02]  /*1c20*/  @P1 STS.128 [R229+0x6000], RZ ;  /* 0x006000ffe5001388 */ /* 0x0003e40000000c00 */
.L_x_58:
[----:B------:R-:W-:Y:S05]  /*1c30*/  BSYNC.RECONVERGENT B0 ;  /* 0x0000000000007941 */ /* 0x000fea0003800200 */
.L_x_57:
[----:B------:R-:W-:Y:S01]  /*1c40*/  BSSY.RECONVERGENT B0, `(.L_x_59) ;  /* 0x0000028000007945 */ /* 0x000fe20003800200 */
[----:B------:R-:W-:-:S03]  /*1c50*/  ISETP.GE.AND P5, PT, R3, UR14, PT ;  /* 0x0000000e03007c0c */ /* 0x000fc6000bfa6270 */
[----:B------:R-:W-:Y:S10]  /*1c60*/  @P0 BRA `(.L_x_60) ;  /* 0x0000000000940947 */ /* 0x000ff40003800000 */
[----:B------:R-:W2:Y:S01]  /*1c70*/  LDCU.64 UR12, c[0x0][0x3b0] ;  /* 0x00007600ff0c77ac */ /* 0x000ea20008000a00 */
[----:B------:R-:W-:Y:S01]  /*1c80*/  IADD3 R9, P0, PT, R7, 0x10, RZ ;  /* 0x0000001007097810 */ /* 0x000fe20007f1e0ff */
[----:B-1----:R-:W-:Y:S01]  /*1c90*/  IMAD.MOV.U32 R12, RZ, RZ, R10 ;  /* 0x000000ffff0c7224 */ /* 0x002fe200078e000a */
[----:B------:R-:W1:Y:S01]  /*1ca0*/  LDCU UR4, c[0x0][0x440] ;  /* 0x00008800ff0477ac */ /* 0x000e620008000800 */
[----:B------:R-:W-:Y:S02]  /*1cb0*/  IMAD.MOV.U32 R13, RZ, RZ, R15 ;  /* 0x000000ffff0d7224 */ /* 0x000fe400078e000f */
[----:B------:R-:W-:Y:S01]  /*1cc0*/  IMAD.X R2, RZ, RZ, R6, P0 ;  /* 0x000000ffff027224 */ /* 0x000fe200000e0606 */
[----:B------:R-:W3:Y:S03]  /*1cd0*/  LDCU.64 UR6, c[0x0][0x380] ;  /* 0x00007000ff0677ac */ /* 0x000ee60008000a00 */
[----:B--2---:R-:W-:-:S02]  /*1ce0*/  IMAD R2, R2, UR12, RZ ;  /* 0x0000000c02027c24 */ /* 0x004fc4000f8e02ff */
[----:B------:R-:W-:Y:S01]  /*1cf0*/  IMAD.WIDE.U32 R12, R9, UR12, R12 ;  /* 0x0000000c090c7c25 */ /* 0x000fe2000f8e000c */
[----:B-1----:R-:W-:-:S03]  /*1d00*/  ISETP.GE.AND P3, PT, R215, UR4, PT ;  /* 0x00000004d7007c0c */ /* 0x002fc6000bf66270 */
        /* <DEDUP_REMOVED lines=27> */
.L_x_60:
[----:B------:R-:W-:Y:S05]  /*1ec0*/  BSYNC.RECONVERGENT B0 ;  /* 0x0000000000007941 */ /* 0x000fea0003800200 */
.L_x_59:
[----:B------:R-:W-:Y:S04]  /*1ed0*/  BSSY.RECONVERGENT B0, `(.L_x_61) ;  /* 0x0000027000007945 */ /* 0x000fe80003800200 */
[----:B------:R-:W-:Y:S05]  /*1ee0*/  @P6 BRA `(.L_x_62) ;  /* 0x0000000000946947 */ /* 0x000fea0003800000 */
[----:B------:R-:W3:Y:S01]  /*1ef0*/  LDCU.64 UR12, c[0x0][0x3b0] ;  /* 0x00007600ff0c77ac */ /* 0x000ee20008000a00 */
[----:B--2---:R-:W-:Y:S01]  /*1f00*/  IADD3 R9, P0, PT, R7, 0x20, RZ ;  /* 0x0000002007097810 */ /* 0x004fe20007f1e0ff */
[----:B-1----:R-:W-:Y:S01]  /*1f10*/  IMAD.MOV.U32 R12, RZ, RZ, R10 ;  /* 0x000000ffff0c7224 */ /* 0x002fe200078e000a */
[----:B------:R-:W1:Y:S01]  /*1f20*/  LDCU UR4, c[0x0][0x440] ;  /* 0x00008800ff0477ac */ /* 0x000e620008000800 */
[----:B------:R-:W-:Y:S02]  /*1f30*/  IMAD.MOV.U32 R13, RZ, RZ, R15 ;  /* 0x000000ffff0d7224 */ /* 0x000fe400078e000f */
[----:B------:R-:W-:Y:S01]  /*1f40*/  IMAD.X R2, RZ, RZ, R6, P0 ;  /* 0x000000ffff027224 */ /* 0x000fe200000e0606 */
[----:B------:R-:W2:Y:S03]  /*1f50*/  LDCU.64 UR6, c[0x0][0x380] ;  /* 0x00007000ff0677ac */ /* 0x000ea60008000a00 */
[----:B---3--:R-:W-:-:S02]  /*1f60*/  IMAD R2, R2, UR12, RZ ;  /* 0x0000000c02027c24 */ /* 0x008fc4000f8e02ff */
[----:B------:R-:W-:Y:S01]  /*1f70*/  IMAD.WIDE.U32 R12, R9, UR12, R12 ;  /* 0x0000000c090c7c25 */ /* 0x000fe2000f8e000c */
[----:B-1----:R-:W-:-:S03]  /*1f80*/  ISETP.GE.AND P3, PT, R215, UR4, PT ;  /* 0x00000004d7007c0c */ /* 0x002fc6000bf66270 */
[----:B------:R-:W-:Y:S01]  /*1f90*/  IMAD R2, R9, UR13, R2 ;  /* 0x0000000d09027c24 */ /* 0x000fe2000f8e0202 */
[----:B------:R-:W-:Y:S02]  /*1fa0*/  ISETP.GE.AND P2, PT, R233, UR4, PT ;  /* 0x00000004e9007c0c */ /* 0x000fe4000bf46270 */
[----:B--2---:R-:W-:Y:S01]  /*1fb0*/  LEA R8, P4, R12, UR6, 0x1 ;  /* 0x000000060c087c11 */ /* 0x004fe2000f8808ff */
        /* <DEDUP_REMOVED lines=24> */
.L_x_62:
[----:B------:R-:W-:Y:S05]  /*2140*/  BSYNC.RECONVERGENT B0 ;  /* 0x0000000000007941 */ /* 0x000fea0003800200 */
.L_x_61:
[----:B------:R-:W-:Y:S04]  /*2150*/  BSSY.RECONVERGENT B0, `(.L_x_63) ;  /* 0x0000027000007945 */ /* 0x000fe80003800200 */
[----:B------:R-:W-:Y:S05]  /*2160*/  @P5 BRA `(.L_x_64) ;  /* 0x0000000000945947 */ /* 0x000fea0003800000 */
[----:B------:R-:W4:Y:S01]  /*2170*/  LDCU.64 UR12, c[0x0][0x3b0] ;  /* 0x00007600ff0c77ac */ /* 0x000f220008000a00 */
[----:B------:R-:W-:Y:S01]  /*2180*/  IADD3 R7, P0, PT, R7, 0x30, RZ ;  /* 0x0000003007077810 */ /* 0x000fe20007f1e0ff */
[----:B--23--:R-:W-:Y:S01]  /*2190*/  IMAD.MOV.U32 R8, RZ, RZ, R10 ;  /* 0x000000ffff087224 */ /* 0x00cfe200078e000a */
[----:B------:R-:W2:Y:S01]  /*21a0*/  LDCU UR4, c[0x0][0x440] ;  /* 0x00008800ff0477ac */ /* 0x000ea20008000800 */
[----:B------:R-:W-:Y:S02]  /*21b0*/  IMAD.MOV.U32 R9, RZ, RZ, R15 ;  /* 0x000000ffff097224 */ /* 0x000fe400078e000f */
[----:B------:R-:W-:Y:S01]  /*21c0*/  IMAD.X R2, RZ, RZ, R6, P0 ;  /* 0x000000ffff027224 */ /* 0x000fe200000e0606 */
[----:B------:R-:W3:Y:S03]  /*21d0*/  LDCU.64 UR6, c[0x0][0x380] ;  /* 0x00007000ff0677ac */ /* 0x000ee60008000a00 */
[----:B----4-:R-:W-:-:S02]  /*21e0*/  IMAD R2, R2, UR12, RZ ;  /* 0x0000000c02027c24 */ /* 0x010fc4000f8e02ff */
        /* <DEDUP_REMOVED lines=29> */
.L_x_64:
[----:B------:R-:W-:Y:S05]  /*23c0*/  BSYNC.RECONVERGENT B0 ;  /* 0x0000000000007941 */ /* 0x000fea0003800200 */
.L_x_63:
[----:B------:R-:W-:Y:S01]  /*23d0*/  ULEA.HI.SX32 UR13, UR19, 0xffffffff, 0x1a ;  /* 0xffffffff130d7891 */ /* 0x000fe2000f8fd2ff */
[----:B------:R-:W-:Y:S01]  /*23e0*/  BSSY.RECONVERGENT B0, `(.L_x_65) ;  /* 0x000002a000007945 */ /* 0x000fe20003800200 */
[----:B------:R-:W-:Y:S02]  /*23f0*/  USHF.L.U64.HI UR17, UR10, 0x6, UR11 ;  /* 0x000000060a117899 */ /* 0x000fe4000801020b */
[----:B------:R-:W-:Y:S02]  /*2400*/  UIMAD UR6, UR13, -0x40, UR22 ;  /* 0xffffffc00d0678a4 */ /* 0x000fe4000f8e0216 */
[----:B------:R-:W-:Y:S02]  /*2410*/  USHF.L.U32 UR23, UR10, 0x6, URZ ;  /* 0x000000060a177899 */ /* 0x000fe400080006ff */
[----:B------:R-:W-:Y:S02]  /*2420*/  USHF.R.S32.HI UR12, URZ, 0x1f, UR13 ;  /* 0x0000001fff0c7899 */ /* 0x000fe4000801140d */
[----:B------:R-:W-:Y:S01]  /*2430*/  ISETP.GE.AND P6, PT, R0, UR6, PT ;  /* 0x0000000600007c0c */ /* 0x000fe2000bfc6270 */
[----:B------:R-:W-:Y:S01]  /*2440*/  UIMAD UR7, UR17, UR13, URZ ;  /* 0x0000000d110772a4 */ /* 0x000fe2000f8e02ff */
[----:B------:R-:W-:Y:S01]  /*2450*/  ISETP.GE.AND P1, PT, R5, UR6, PT ;  /* 0x0000000605007c0c */ /* 0x000fe2000bf26270 */
[----:B------:R-:W-:-:S02]  /*2460*/  UIMAD.WIDE.U32 UR28, UR23, UR13, URZ ;  /* 0x0000000d171c72a5 */ /* 0x000fc4000f8e00ff */
[----:B------:R-:W-:-:S04]  /*2470*/  UIMAD UR7, UR12, UR23, UR7 ;  /* 0x000000170c0772a4 */ /* 0x000fc8000f8e0207 */
[----:B------:R-:W-:-:S04]  /*2480*/  UIADD3 UR7, UPT, UPT, UR29, UR7, URZ ;  /* 0x000000071d077290 */ /* 0x000fc8000fffe0ff */
[----:B------:R-:W-:Y:S08]  /*2490*/  @P6 BRA `(.L_x_66) ;  /* 0x0000000000786947 */ /* 0x000ff00003800000 */
[----:B------:R-:W5:Y:S01]  /*24a0*/  LDCU UR4, c[0x0][0x440] ;  /* 0x00008800ff0477ac */ /* 0x000f620008000800 */
[----:B----4-:R-:W-:Y:S02]  /*24b0*/  IMAD.U32 R6, RZ, RZ, UR28 ;  /* 0x0000001cff067e24 */ /* 0x010fe4000f8e00ff */
[----:B------:R-:W-:Y:S02]  /*24c0*/  IMAD.U32 R0, RZ, RZ, UR7 ;  /* 0x00000007ff007e24 */ /* 0x000fe4000f8e00ff */
[----:B------:R-:W-:Y:S01]  /*24d0*/  IMAD.U32 R7, RZ, RZ, UR29 ;  /* 0x0000001dff077e24 */ /* 0x000fe2000f8e00ff */
[----:B--23--:R-:W-:-:S04]  /*24e0*/  LEA R8, P5, R6, R228, 0x1 ;  /* 0x000000e406087211 */ /* 0x00cfc800078a08ff */
[----:B------:R-:W-:Y:S02]  /*24f0*/  LEA.HI.X R9, R6, R227, R0, 0x1, P5 ;  /* 0x000000e306097211 */ /* 0x000fe400028f0c00 */
[----:B-----5:R-:W-:Y:S02]  /*2500*/  ISETP.GE.AND P4, PT, R215, UR4, PT ;  /* 0x00000004d7007c0c */ /* 0x020fe4000bf86270 */
[----:B------:R-:W-:Y:S02]  /*2510*/  ISETP.GE.AND P3, PT, R233, UR4, PT ;  /* 0x00000004e9007c0c */ /* 0x000fe4000bf66270 */
[----:B------:R-:W-:Y:S02]  /*2520*/  ISETP.GE.AND P2, PT, R232, UR4, PT ;  /* 0x00000004e8007c0c */ /* 0x000fe4000bf46270 */
[----:B------:R-:W-:-:S07]  /*2530*/  ISETP.GE.AND P0, PT, R231, UR4, PT ;  /* 0x00000004e7007c0c */ /* 0x000fce000bf06270 */
        /* <DEDUP_REMOVED lines=20> */
.L_x_66:
[----:B------:R-:W-:Y:S05]  /*2680*/  BSYNC.RECONVERGENT B0 ;  /* 0x0000000000007941 */ /* 0x000fea0003800200 */
.L_x_65:
[----:B------:R-:W-:Y:S01]  /*2690*/  USHF.L.U64.HI UR26, UR8, 0x6, UR9 ;  /* 0x00000006081a7899 */ /* 0x000fe20008010209 */
[----:B------:R-:W-:Y:S01]  /*26a0*/  BSSY.RECONVERGENT B0, `(.L_x_67) ;  /* 0x0000024000007945 */ /* 0x000fe20003800200 */
[----:B------:R-:W-:Y:S01]  /*26b0*/  USHF.L.U64.HI UR24, UR10, 0x4, UR11 ;  /* 0x000000040a187899 */ /* 0x000fe2000801020b */
[----:B------:R-:W-:Y:S01]  /*26c0*/  ISETP.GE.AND P0, PT, R4, UR6, PT ;  /* 0x0000000604007c0c */ /* 0x000fe2000bf06270 */
[----:B------:R-:W-:Y:S01]  /*26d0*/  USHF.L.U32 UR25, UR10, 0x4, URZ ;  /* 0x000000040a197899 */ /* 0x000fe200080006ff */
[----:B------:R-:W-:Y:S11]  /*26e0*/  @P1 BRA `(.L_x_68) ;  /* 0x00000000007c1947 */ /* 0x000ff60003800000 */
[----:B------:R-:W5:Y:S01]  /*26f0*/  LDCU UR4, c[0x0][0x440] ;  /* 0x00008800ff0477ac */ /* 0x000f620008000800 */
[----:B------:R-:W-:-:S04]  /*2700*/  UIADD3 UR16, UP0, UPT, UR25, UR28, URZ ;  /* 0x0000001c19107290 */ /* 0x000fc8000ff1e0ff */
[----:B------:R-:W-:Y:S02]  /*2710*/  UIADD3.X UR15, UPT, UPT, UR24, UR7, URZ, UP0, !UPT ;  /* 0x00000007180f7290 */ /* 0x000fe400087fe4ff */
[----:B----4-:R-:W-:-:S04]  /*2720*/  IMAD.U32 R7, RZ, RZ, UR16 ;  /* 0x00000010ff077e24 */ /* 0x010fc8000f8e00ff */
[----:B------:R-:W-:Y:S01]  /*2730*/  IMAD.U32 R0, RZ, RZ, UR15 ;  /* 0x0000000fff007e24 */ /* 0x000fe2000f8e00ff */
[----:B------:R-:W-:Y:S02]  /*2740*/  LEA R6, P5, R7, R228, 0x1 ;  /* 0x000000e407067211 */ /* 0x000fe400078a08ff */
[----:B-----5:R-:W-:Y:S02]  /*2750*/  ISETP.GE.AND P4, PT, R215, UR4, PT ;  /* 0x00000004d7007c0c */ /* 0x020fe4000bf86270 */
[----:B------:R-:W-:Y:S02]  /*2760*/  ISETP.GE.AND P3, PT, R233, UR4, PT ;  /* 0x00000004e9007c0c */ /* 0x000fe4000bf66270 */
[----:B------:R-:W-:Y:S02]  /*2770*/  ISETP.GE.AND P2, PT, R232, UR4, PT ;  /* 0x00000004e8007c0c */ /* 0x000fe4000bf46270 */
[----:B------:R-:W-:Y:S02]  /*2780*/  ISETP.GE.AND P1, PT, R231, UR4, PT ;  /* 0x00000004e7007c0c */ /* 0x000fe4000bf26270 */
[----:B------:R-:W-:-:S05]  /*2790*/  LEA.HI.X R7, R7, R227, R0, 0x1, P5 ;  /* 0x000000e307077211 */ /* 0x000fca00028f0c00 */
        /* <DEDUP_REMOVED lines=20> */
.L_x_68:
[----:B------:R-:W-:Y:S05]  /*28e0*/  BSYNC.RECONVERGENT B0 ;  /* 0x0000000000007941 */ /* 0x000fea0003800200 */
.L_x_67:
[----:B------:R-:W-:Y:S01]  /*28f0*/  USHF.L.U32 UR27, UR8, 0x6, URZ ;  /* 0x00000006081b7899 */ /* 0x000fe200080006ff */
[----:B------:R-:W-:Y:S01]  /*2900*/  BSSY.RECONVERGENT B0, `(.L_x_69) ;  /* 0x0000024000007945 */ /* 0x000fe20003800200 */
[----:B------:R-:W-:-:S03]  /*2910*/  ISETP.GE.AND P5, PT, R3, UR6, PT ;  /* 0x0000000603007c0c */ /* 0x000fc6000bfa6270 */
[----:B------:R-:W-:Y:S10]  /*2920*/  @P0 BRA `(.L_x_70) ;  /* 0x0000000000840947 */ /* 0x000ff40003800000 */
[----:B------:R-:W5:Y:S01]  /*2930*/  LDCU UR4, c[0x0][0x440] ;  /* 0x00008800ff0477ac */ /* 0x000f620008000800 */
[----:B------:R-:W-:Y:S02]  /*2940*/  UIMAD.WIDE.U32 UR30, UR10, 0x20, URZ ;  /* 0x000000200a1e78a5 */ /* 0x000fe4000f8e00ff */
[----:B------:R-:W-:Y:S02]  /*2950*/  USHF.L.U32 UR15, UR11, 0x5, URZ ;  /* 0x000000050b0f7899 */ /* 0x000fe400080006ff */
[----:B------:R-:W-:-:S04]  /*2960*/  UIADD3 UR16, UP0, UPT, UR28, UR30, URZ ;  /* 0x0000001e1c107290 */ /* 0x000fc8000ff1e0ff */
[----:B------:R-:W-:Y:S02]  /*2970*/  UIADD3.X UR15, UPT, UPT, UR7, UR31, UR15, UP0, !UPT ;  /* 0x0000001f070f7290 */ /* 0x000fe400087fe40f */
[----:B----4-:R-:W-:Y:S01]  /*2980*/  IMAD.U32 R7, RZ, RZ, UR16 ;  /* 0x00000010ff077e24 */ /* 0x010fe2000f8e00ff */
[----:B-----5:R-:W-:-:S03]  /*2990*/  ISETP.GE.AND P3, PT, R215, UR4, PT ;  /* 0x00000004d7007c0c */ /* 0x020fc6000bf66270 */
[----:B------:R-:W-:Y:S01]  /*29a0*/  IMAD.U32 R0, RZ, RZ, UR15 ;  /* 0x0000000fff007e24 */ /* 0x000fe2000f8e00ff */
[----:B------:R-:W-:Y:S02]  /*29b0*/  ISETP.GE.AND P2, PT, R233, UR4, PT ;  /* 0x00000004e9007c0c */ /* 0x000fe4000bf46270 */
[----:B------:R-:W-:Y:S02]  /*29c0*/  LEA R6, P4, R7, R228, 0x1 ;  /* 0x000000e407067211 */ /* 0x000fe400078808ff */
        /* <DEDUP_REMOVED lines=23> */
.L_x_70:
[----:B------:R-:W-:Y:S05]  /*2b40*/  BSYNC.RECONVERGENT B0 ;  /* 0x0000000000007941 */ /* 0x000fea0003800200 */
.L_x_69:
[----:B------:R-:W-:Y:S04]  /*2b50*/  BSSY.RECONVERGENT B0, `(.L_x_71) ;  /* 0x0000025000007945 */ /* 0x000fe80003800200 */
[----:B------:R-:W-:Y:S05]  /*2b60*/  @P5 BRA `(.L_x_72) ;  /* 0x00000000008c5947 */ /* 0x000fea0003800000 */
[----:B------:R-:W5:Y:S01]  /*2b70*/  LDCU UR4, c[0x0][0x440] ;  /* 0x00008800ff0477ac */ /* 0x000f620008000800 */
[----:B------:R-:W-:Y:S01]  /*2b80*/  UMOV UR30, UR28 ;  /* 0x0000001c001e7c82 */ /* 0x000fe20008000000 */
[----:B------:R-:W-:Y:S01]  /*2b90*/  UMOV UR31, UR7 ;  /* 0x00000007001f7c82 */ /* 0x000fe20008000000 */
[----:B------:R-:W-:Y:S02]  /*2ba0*/  UIMAD UR15, UR11, 0x30, URZ ;  /* 0x000000300b0f78a4 */ /* 0x000fe4000f8e02ff */
[----:B------:R-:W-:-:S04]  /*2bb0*/  UIMAD.WIDE.U32 UR30, UR10, 0x30, UR30 ;  /* 0x000000300a1e78a5 */ /* 0x000fc8000f8e001e */
[----:B------:R-:W-:Y:S02]  /*2bc0*/  UIADD3 UR15, UPT, UPT, UR31, UR15, URZ ;  /* 0x0000000f1f0f7290 */ /* 0x000fe4000fffe0ff */
[----:B----4-:R-:W-:Y:S02]  /*2bd0*/  IMAD.U32 R6, RZ, RZ, UR30 ;  /* 0x0000001eff067e24 */ /* 0x010fe4000f8e00ff */
[----:B------:R-:W-:Y:S01]  /*2be0*/  IMAD.U32 R7, RZ, RZ, UR31 ;  /* 0x0000001fff077e24 */ /* 0x000fe2000f8e00ff */
[----:B-----5:R-:W-:Y:S01]  /*2bf0*/  ISETP.GE.AND P3, PT, R215, UR4, PT ;  /* 0x00000004d7007c0c */ /* 0x020fe2000bf66270 */
[----:B------:R-:W-:Y:S01]  /*2c00*/  IMAD.U32 R0, RZ, RZ, UR15 ;  /* 0x0000000fff007e24 */ /* 0x000fe2000f8e00ff */
[----:B------:R-:W-:Y:S02]  /*2c10*/  ISETP.GE.AND P2, PT, R233, UR4, PT ;  /* 0x00000004e9007c0c */ /* 0x000fe4000bf46270 */
[----:B--23--:R-:W-:Y:S02]  /*2c20*/  LEA R8, P4, R6, R228, 0x1 ;  /* 0x000000e406087211 */ /* 0x00cfe400078808ff */
[----:B------:R-:W-:-:S02]  /*2c30*/  ISETP.GE.AND P1, PT, R232, UR4, PT ;  /* 0x00000004e8007c0c */ /* 0x000fc4000bf26270 */
        /* <DEDUP_REMOVED lines=22> */
.L_x_72:
[----:B------:R-:W-:Y:S05]  /*2da0*/  BSYNC.RECONVERGENT B0 ;  /* 0x0000000000007941 */ /* 0x000fea0003800200 */
.L_x_71:
[----:B------:R-:W0:Y:S01]  /*2db0*/  LDGDEPBAR ;  /* 0x00000000000079af */ /* 0x000e220000000000 */
[----:B------:R-:W-:Y:S01]  /*2dc0*/  UIMAD UR26, UR26, UR13, URZ ;  /* 0x0000000d1a1a72a4 */ /* 0x000fe2000f8e02ff */
[----:B------:R-:W-:Y:S01]  /*2dd0*/  IMAD.SHL.U32 R2, R214, 0x40, RZ ;  /* 0x00000040d6027824 */ /* 0x000fe200078e00ff */
[----:B------:R-:W-:Y:S01]  /*2de0*/  SHF.R.U32.HI R216, RZ, 0x1, R214 ;  /* 0x00000001ffd87819 */ /* 0x000fe200000116d6 */
[----:B------:R-:W-:Y:S01]  /*2df0*/  UIMAD.WIDE.U32 UR28, UR27, UR13, URZ ;  /* 0x0000000d1b1c72a5 */ /* 0x000fe2000f8e00ff */
[----:B------:R-:W-:Y:S01]  /*2e00*/  BSSY.RECONVERGENT B0, `(.L_x_73) ;  /* 0x000002c000007945 */ /* 0x000fe20003800200 */
[----:B------:R-:W-:Y:S01]  /*2e10*/  UIMAD UR7, UR12, UR27, UR26 ;  /* 0x0000001b0c0772a4 */ /* 0x000fe2000f8e021a */
[----:B------:R-:W-:Y:S02]  /*2e20*/  LOP3.LUT R85, R216, 0x8, RZ, 0xc0, !PT ;  /* 0x00000008d8557812 */ /* 0x000fe400078ec0ff */
[----:B------:R-:W-:Y:S01]  /*2e30*/  LOP3.LUT R0, R215, 0x1c0, R2, 0xf8, !PT ;  /* 0x000001c0d7007812 */ /* 0x000fe200078ef802 */
[----:B------:R-:W-:-:S03]  /*2e40*/  UIADD3 UR7, UPT, UPT, UR29, UR7, URZ ;  /* 0x000000071d077290 */ /* 0x000fc6000fffe0ff */
[----:B------:R-:W-:Y:S01]  /*2e50*/  LOP3.LUT R85, R0, R85, RZ, 0x3c, !PT ;  /* 0x0000005500557212 */ /* 0x000fe200078e3cff */
[----:B------:R-:W-:-:S04]  /*2e60*/  DEPBAR.LE SB0, 0x0 ;  /* 0x000080000000791a */ /* 0x000fc80000000000 */
[----:B------:R-:W-:Y:S06]  /*2e70*/  BAR.SYNC.DEFER_BLOCKING 0x0 ;  /* 0x0000000000007b1d */ /* 0x000fec0000010000 */
[----:B------:R-:W-:Y:S05]  /*2e80*/  @P6 BRA `(.L_x_74) ;  /* 0x00000000007c6947 */ /* 0x000fea0003800000 */
[----:B------:R-:W5:Y:S01]  /*2e90*/  LDCU UR4, c[0x0][0x440] ;  /* 0x00008800ff0477ac */ /* 0x000f620008000800 */
[----:B--23--:R-:W-:Y:S02]  /*2ea0*/  IMAD.U32 R8, RZ, RZ, UR28 ;  /* 0x0000001cff087e24 */ /* 0x00cfe4000f8e00ff */
[----:B----4-:R-:W-:Y:S02]  /*2eb0*/  IMAD.U32 R6, RZ, RZ, UR7 ;  /* 0x00000007ff067e24 */ /* 0x010fe4000f8e00ff */
[----:B------:R-:W-:Y:S01]  /*2ec0*/  IMAD.U32 R9, RZ, RZ, UR29 ;  /* 0x0000001dff097e24 */ /* 0x000fe2000f8e00ff */
[----:B------:R-:W-:-:S04]  /*2ed0*/  LEA R10, P4, R8, R226, 0x1 ;  /* 0x000000e2080a7211 */ /* 0x000fc800078808ff */
        /* <DEDUP_REMOVED lines=24> */
[----:B------:R2:W-:Y:S01]  /*3060*/  @P0 STS.128 [R229+0x16000], RZ ;  /* 0x016000ffe5000388 */ /* 0x0005e20000000c00 */
[----:B------:R-:W-:Y:S05]  /*3070*/  BRA `(.L_x_75) ;  /* 0x0000000000107947 */ /* 0x000fea0003800000 */
.L_x_74:
[----:B------:R1:W-:Y:S04]  /*3080*/  STS.128 [R229+0x10000], RZ ;  /* 0x010000ffe5007388 */ /* 0x0003e80000000c00 */
[----:B------:R1:W-:Y:S04]  /*3090*/  STS.128 [R229+0x12000], RZ ;  /* 0x012000ffe5007388 */ /* 0x0003e80000000c00 */
[----:B------:R1:W-:Y:S04]  /*30a0*/  STS.128 [R229+0x14000], RZ ;  /* 0x014000ffe5007388 */ /* 0x0003e80000000c00 */
[----:B------:R1:W-:Y:S02]  /*30b0*/  STS.128 [R229+0x16000], RZ ;  /* 0x016000ffe5007388 */ /* 0x0003e40000000c00 */
.L_x_75:
[----:B------:R-:W-:Y:S05]  /*30c0*/  BSYNC.RECONVERGENT B0 ;  /* 0x0000000000007941 */ /* 0x000fea0003800200 */
.L_x_73:
[----:B------:R-:W-:Y:S01]  /*30d0*/  ISETP.GE.AND P0, PT, R5, UR6, PT ;  /* 0x0000000605007c0c */ /* 0x000fe2000bf06270 */
[C---:B------:R-:W-:Y:S01]  /*30e0*/  IMAD.SHL.U32 R217, R214.reuse, 0x20, RZ ;  /* 0x00000020d6d97824 */ /* 0x040fe200078e00ff */
[----:B------:R-:W-:Y:S01]  /*30f0*/  LOP3.LUT R5, R214, 0x8, RZ, 0xc0, !PT ;  /* 0x00000008d6057812 */ /* 0x000fe200078ec0ff */
[----:B------:R-:W-:Y:S01]  /*3100*/  BSSY.RECONVERGENT B0, `(.L_x_76) ;  /* 0x000002c000007945 */ /* 0x000fe20003800200 */
[----:B------:R-:W-:Y:S02]  /*3110*/  LOP3.LUT R88, R2, 0x400, RZ, 0xc0, !PT ;  /* 0x0000040002587812 */ /* 0x000fe400078ec0ff */
[----:B------:R-:W-:Y:S02]  /*3120*/  LOP3.LUT R5, R0, R5, RZ, 0x3c, !PT ;  /* 0x0000000500057212 */ /* 0x000fe400078e3cff */
[----:B------:R-:W-:Y:S02]  /*3130*/  LOP3.LUT R217, R217, 0x7c00, RZ, 0xc0, !PT ;  /* 0x00007c00d9d97812 */ /* 0x000fe400078ec0ff */
[----:B------:R-:W-:Y:S01]  /*3140*/  ISETP.GE.AND P6, PT, R4, UR6, PT ;  /* 0x0000000604007c0c */ /* 0x000fe2000bfc6270 */
[----:B------:R-:W-:Y:S01]  /*3150*/  IMAD R88, R5, 0x2, R88 ;  /* 0x0000000205587824 */ /* 0x000fe200078e0258 */
[----:B------:R-:W-:Y:S01]  /*3160*/  ISETP.GE.AND P5, PT, R3, UR6, PT ;  /* 0x0000000603007c0c */ /* 0x000fe2000bfa6270 */
[----:B------:R1:W-:Y:S01]  /*3170*/  @P0 STS.128 [R229+0x10800], RZ ;  /* 0x010800ffe5000388 */ /* 0x0003e20000000c00 */
[----:B----4-:R-:W-:-:S03]  /*3180*/  LOP3.LUT R6, R217, 0x200, R2, 0xf8, !PT ;  /* 0x00000200d9067812 */ /* 0x010fc600078ef802 */
[----:B------:R1:W-:Y:S04]  /*3190*/  @P0 STS.128 [R229+0x12800], RZ ;  /* 0x012800ffe5000388 */ /* 0x0003e80000000c00 */
[----:B------:R1:W-:Y:S04]  /*31a0*/  @P0 STS.128 [R229+0x14800], RZ ;  /* 0x014800ffe5000388 */ /* 0x0003e80000000c00 */
[----:B------:R1:W-:Y:S01]  /*31b0*/  @P0 STS.128 [R229+0x16800], RZ ;  /* 0x016800ffe5000388 */ /* 0x0003e20000000c00 */
[----:B------:R-:W-:Y:S05]  /*31c0*/  @P0 BRA `(.L_x_77) ;  /* 0x00000000007c0947 */ /* 0x000fea0003800000 */
[----:B------:R-:W4:Y:S01]  /*31d0*/  LDCU UR4, c[0x0][0x440] ;  /* 0x00008800ff0477ac */ /* 0x000f220008000800 */
[----:B------:R-:W-:-:S04]  /*31e0*/  ULEA UR15, UP0, UR8, UR28, 0x4 ;  /* 0x0000001c080f7291 */ /* 0x000fc8000f8020ff */
[----:B------:R-:W-:Y:S02]  /*31f0*/  ULEA.HI.X UR12, UR8, UR7, UR9, 0x4, UP0 ;  /* 0x00000007080c7291 */ /* 0x000fe400080f2409 */
[----:B------:R-:W-:-:S04]  /*3200*/  IMAD.U32 R3, RZ, RZ, UR15 ;  /* 0x0000000fff037e24 */ /* 0x000fc8000f8e00ff */
[----:B------:R-:W-:Y:S01]  /*3210*/  IMAD.U32 R4, RZ, RZ, UR12 ;  /* 0x0000000cff047e24 */ /* 0x000fe2000f8e00ff */
[----:B--23--:R-:W-:Y:S02]  /*3220*/  LEA R8, P4, R3, R226, 0x1 ;  /* 0x000000e203087211 */ /* 0x00cfe400078808ff */
[----:B----4-:R-:W-:Y:S02]  /*3230*/  ISETP.GE.AND P3, PT, R215, UR4, PT ;  /* 0x00000004d7007c0c */ /* 0x010fe4000bf66270 */
        /* <DEDUP_REMOVED lines=24> */
.L_x_77:
[----:B------:R-:W-:Y:S05]  /*33c0*/  BSYNC.RECONVERGENT B0 ;  /* 0x0000000000007941 */ /* 0x000fea0003800200 */
.L_x_76:
[----:B------:R1:W-:Y:S01]  /*33d0*/  @P6 STS.128 [R229+0x11000], RZ ;  /* 0x011000ffe5006388 */ /* 0x0003e20000000c00 */
[----:B------:R-:W-:Y:S01]  /*33e0*/  IADD3 R6, PT, PT, R85, R6, RZ ;  /* 0x0000000655067210 */ /* 0x000fe20007ffe0ff */
[----:B------:R-:W-:Y:S02]  /*33f0*/  BSSY.RECONVERGENT B0, `(.L_x_78) ;  /* 0x0000027000007945 */ /* 0x000fe40003800200 */
[----:B------:R1:W-:Y:S01]  /*3400*/  @P6 STS.128 [R229+0x13000], RZ ;  /* 0x013000ffe5006388 */ /* 0x0003e20000000c00 */
[----:B------:R-:W-:-:S03]  /*3410*/  LEA R90, R6, UR5, 0x1 ;  /* 0x00000005065a7c11 */ /* 0x000fc6000f8e08ff */
[----:B------:R1:W-:Y:S04]  /*3420*/  @P6 STS.128 [R229+0x15000], RZ ;  /* 0x015000ffe5006388 */ /* 0x0003e80000000c00 */
[----:B------:R1:W-:Y:S01]  /*3430*/  @P6 STS.128 [R229+0x17000], RZ ;  /* 0x017000ffe5006388 */ /* 0x0003e20000000c00 */
[----:B------:R-:W-:Y:S05]  /*3440*/  @P6 BRA `(.L_x_79) ;  /* 0x0000000000846947 */ /* 0x000fea0003800000 */
[----:B------:R-:W5:Y:S01]  /*3450*/  LDCU UR4, c[0x0][0x440] ;  /* 0x00008800ff0477ac */ /* 0x000f620008000800 */
[----:B------:R-:W-:Y:S02]  /*3460*/  UIMAD.WIDE.U32 UR26, UR8, 0x20, URZ ;  /* 0x00000020081a78a5 */ /* 0x000fe4000f8e00ff */
[----:B------:R-:W-:Y:S02]  /*3470*/  USHF.L.U32 UR12, UR9, 0x5, URZ ;  /* 0x00000005090c7899 */ /* 0x000fe400080006ff */
[----:B------:R-:W-:-:S04]  /*3480*/  UIADD3 UR15, UP0, UPT, UR28, UR26, URZ ;  /* 0x0000001a1c0f7290 */ /* 0x000fc8000ff1e0ff */
[----:B------:R-:W-:Y:S02]  /*3490*/  UIADD3.X UR12, UPT, UPT, UR7, UR27, UR12, UP0, !UPT ;  /* 0x0000001b070c7290 */ /* 0x000fe400087fe40c */
[----:B------:R-:W-:Y:S01]  /*34a0*/  IMAD.U32 R3, RZ, RZ, UR15 ;  /* 0x0000000fff037e24 */ /* 0x000fe2000f8e00ff */
        /* <DEDUP_REMOVED lines=27> */
.L_x_79:
[----:B------:R-:W-:Y:S05]  /*3660*/  BSYNC.RECONVERGENT B0 ;  /* 0x0000000000007941 */ /* 0x000fea0003800200 */
.L_x_78:
[----:B------:R1:W-:Y:S01]  /*3670*/  @P5 STS.128 [R229+0x11800], RZ ;  /* 0x011800ffe5005388 */ /* 0x0003e20000000c00 */
[----:B------:R-:W-:Y:S03]  /*3680*/  BSSY.RECONVERGENT B0, `(.L_x_80) ;  /* 0x0000028000007945 */ /* 0x000fe60003800200 */
[----:B------:R1:W-:Y:S04]  /*3690*/  @P5 STS.128 [R229+0x13800], RZ ;  /* 0x013800ffe5005388 */ /* 0x0003e80000000c00 */
[----:B------:R1:W-:Y:S04]  /*36a0*/  @P5 STS.128 [R229+0x15800], RZ ;  /* 0x015800ffe5005388 */ /* 0x0003e80000000c00 */
[----:B------:R1:W-:Y:S01]  /*36b0*/  @P5 STS.128 [R229+0x17800], RZ ;  /* 0x017800ffe5005388 */ /* 0x0003e20000000c00 */
[----:B------:R-:W-:Y:S05]  /*36c0*/  @P5 BRA `(.L_x_81) ;  /* 0x00000000008c5947 */ /* 0x000fea0003800000 */
[----:B------:R-:W5:Y:S01]  /*36d0*/  LDCU UR4, c[0x0][0x440] ;  /* 0x00008800ff0477ac */ /* 0x000f620008000800 */
[----:B------:R-:W-:Y:S01]  /*36e0*/  UMOV UR26, UR28 ;  /* 0x0000001c001a7c82 */ /* 0x000fe20008000000 */
[----:B------:R-:W-:Y:S01]  /*36f0*/  UMOV UR27, UR7 ;  /* 0x00000007001b7c82 */ /* 0x000fe20008000000 */
[----:B------:R-:W-:Y:S02]  /*3700*/  UIMAD UR6, UR9, 0x30, URZ ;  /* 0x00000030090678a4 */ /* 0x000fe4000f8e02ff */
[----:B------:R-:W-:-:S04]  /*3710*/  UIMAD.WIDE.U32 UR26, UR8, 0x30, UR26 ;  /* 0x00000030081a78a5 */ /* 0x000fc8000f8e001a */
[----:B------:R-:W-:Y:S02]  /*3720*/  UIADD3 UR6, UPT, UPT, UR27, UR6, URZ ;  /* 0x000000061b067290 */ /* 0x000fe4000fffe0ff */
[----:B-1----:R-:W-:Y:S02]  /*3730*/  IMAD.U32 R6, RZ, RZ, UR26 ;  /* 0x0000001aff067e24 */ /* 0x002fe4000f8e00ff */
[----:B------:R-:W-:Y:S01]  /*3740*/  IMAD.U32 R7, RZ, RZ, UR27 ;  /* 0x0000001bff077e24 */ /* 0x000fe2000f8e00ff */
[----:B-----5:R-:W-:Y:S01]  /*3750*/  ISETP.GE.AND P3, PT, R215, UR4, PT ;  /* 0x00000004d7007c0c */ /* 0x020fe2000bf66270 */
[----:B------:R-:W-:Y:S01]  /*3760*/  IMAD.U32 R4, RZ, RZ, UR6 ;  /* 0x00000006ff047e24 */ /* 0x000fe2000f8e00ff */
[----:B------:R-:W-:Y:S02]  /*3770*/  ISETP.GE.AND P2, PT, R233, UR4, PT ;  /* 0x00000004e9007c0c */ /* 0x000fe4000bf46270 */
[----:B--234-:R-:W-:Y:S02]  /*3780*/  LEA R8, P4, R6, R226, 0x1 ;  /* 0x000000e206087211 */ /* 0x01cfe400078808ff */
        /* <DEDUP_REMOVED lines=23> */
.L_x_81:
[----:B------:R-:W-:Y:S05]  /*3900*/  BSYNC.RECONVERGENT B0 ;  /* 0x0000000000007941 */ /* 0x000fea0003800200 */
.L_x_80:
[----:B------:R-:W-:Y:S01]  /*3910*/  LDSM.16.M88.4 R52, [R90] ;  /* 0x000000005a34783b */ /* 0x000fe20000000200 */
[----:B------:R-:W-:Y:S01]  /*3920*/  IMAD.MOV.U32 R81, RZ, RZ, 0x20 ;  /* 0x00000020ff517424 */ /* 0x000fe200078e00ff */
[----:B------:R-:W-:Y:S01]  /*3930*/  LOP3.LUT P2, RZ, R214, 0x2, RZ, 0xc0, !PT ;  /* 0x00000002d6ff7812 */ /* 0x000fe2000784c0ff */
[----:B------:R-:W-:Y:S01]  /*3940*/  VIADD R80, R88, UR5 ;  /* 0x0000000558507c36 */ /* 0x000fe20008000000 */
[----:B------:R-:W5:Y:S01]  /*3950*/  LDSM.16.M88.4 R24, [R88+UR5+0x8000] ;  /* 0x008000055818783b */ /* 0x000f620008000200 */
[----:B------:R-:W-:Y:S01]  /*3960*/  IMAD.MOV.U32 R83, RZ, RZ, 0x40 ;  /* 0x00000040ff537424 */ /* 0x000fe200078e00ff */
[----:B------:R-:W-:Y:S01]  /*3970*/  SEL R81, R81, 0xffffffe0, !P2 ;  /* 0xffffffe051517807 */ /* 0x000fe20005000000 */
[----:B------:R-:W-:Y:S01]  /*3980*/  UISETP.GE.U32.AND UP1, UPT, UR22, 0x41, UPT ;  /* 0x000000411600788c */ /* 0x000fe2000bf26070 */
[----:B------:R-:W5:Y:S01]  /*3990*/  LDSM.16.M88.4 R16, [R88+UR5+0x8800] ;  /* 0x008800055810783b */ /* 0x000f620008000200 */
[----:B------:R-:W-:Y:S02]  /*39a0*/  LOP3.LUT P0, RZ, R214, 0x4, RZ, 0xc0, !PT ;  /* 0x00000004d6ff7812 */ /* 0x000fe4000780c0ff */
[--C-:B------:R-:W-:Y:S01]  /*39b0*/  IMAD.IADD R87, R90, 0x1, R81.reuse ;  /* 0x000000015a577824 */ /* 0x100fe200078e0251 */
[----:B------:R-:W5:Y:S01]  /*39c0*/  LDSM.16.M88.4 R60, [R88+UR5+0x9000] ;  /* 0x00900005583c783b */ /* 0x000f620008000200 */
[----:B------:R-:W-:Y:S01]  /*39d0*/  IMAD.IADD R82, R80, 0x1, R81 ;  /* 0x0000000150527824 */ /* 0x000fe200078e0251 */
[----:B------:R-:W-:-:S02]  /*39e0*/  SEL R83, R83, 0xffffffc0, !P0 ;  /* 0xffffffc053537807 */ /* 0x000fc40004000000 */
[----:B------:R-:W-:Y:S03]  /*39f0*/  LDSM.16.M88.4 R40, [R87] ;  /* 0x000000005728783b */ /* 0x000fe60000000200 */
[--C-:B------:R-:W-:Y:S01]  /*3a00*/  IMAD.IADD R86, R90, 0x1, R83.reuse ;  /* 0x000000015a567824 */ /* 0x100fe200078e0253 */
[----:B-1----:R-:W1:Y:S01]  /*3a10*/  LDSM.16.M88.4 R4, [R82+0x8000] ;  /* 0x008000005204783b */ /* 0x002e620000000200 */
[----:B------:R-:W-:Y:S02]  /*3a20*/  IMAD.IADD R80, R80, 0x1, R83 ;  /* 0x0000000150507824 */ /* 0x000fe400078e0253 */
[C---:B------:R-:W-:Y:S01]  /*3a30*/  IMAD.IADD R84, R81.reuse, 0x1, R86 ;  /* 0x0000000151547824 */ /* 0x040fe200078e0256 */
[----:B--234-:R-:W2:Y:S01]  /*3a40*/  LDSM.16.M88.4 R8, [R82+0x8800] ;  /* 0x008800005208783b */ /* 0x01cea20000000200 */
[----:B------:R-:W-:-:S03]  /*3a50*/  IMAD.IADD R3, R81, 0x1, R80 ;  /* 0x0000000151037824 */ /* 0x000fc600078e0250 */
[----:B------:R-:W3:Y:S04]  /*3a60*/  LDSM.16.M88.4 R32, [R88+UR5+0x9800] ;  /* 0x009800055820783b */ /* 0x000ee80008000200 */
[----:B------:R-:W4:Y:S04]  /*3a70*/  LDSM.16.M88.4 R12, [R82+0x9000] ;  /* 0x00900000520c783b */ /* 0x000f280000000200 */
[----:B------:R-:W4:Y:S04]  /*3a80*/  LDSM.16.M88.4 R72, [R82+0x9800] ;  /* 0x009800005248783b */ /* 0x000f280000000200 */
[----:B------:R-:W-:Y:S01]  /*3a90*/  LDSM.16.M88.4 R48, [R80+0x8000] ;  /* 0x008000005030783b */ /* 0x000fe20000000200 */
[C---:B-----5:R-:W-:Y:S03]  /*3aa0*/  HMMA.16816.F32 R28, R52.reuse, R24, RZ ;  /* 0x00000018341c723c */ /* 0x060fe600000018ff */
[----:B------:R-:W-:Y:S04]  /*3ab0*/  LDSM.16.M88.4 R36, [R80+0x8800] ;  /* 0x008800005024783b */ /* 0x000fe80000000200 */
[----:B------:R-:W-:Y:S01]  /*3ac0*/  LDSM.16.M88.4 R68, [R80+0x9800] ;  /* 0x009800005044783b */ /* 0x000fe20000000200 */
[C---:B------:R-:W-:Y:S03]  /*3ad0*/  HMMA.16816.F32 R20, R52.reuse, R16, RZ ;  /* 0x000000103414723c */ /* 0x040fe600000018ff */
[----:B------:R-:W-:Y:S04]  /*3ae0*/  LDSM.16.M88.4 R44, [R3+0x8000] ;  /* 0x00800000032c783b */ /* 0x000fe80000000200 */
[----:B------:R-:W-:Y:S01]  /*3af0*/  LDSM.16.M88.4 R76, [R86+0x2000] ;  /* 0x00200000564c783b */ /* 0x000fe20000000200 */
[C---:B------:R-:W-:Y:S03]  /*3b00*/  HMMA.16816.F32 R24, R52.reuse, R26, RZ ;  /* 0x0000001a3418723c */ /* 0x040fe600000018ff */
[----:B------:R-:W0:Y:S05]  /*3b10*/  LDGDEPBAR ;  /* 0x00000000000079af */ /* 0x000e2a0000000000 */
[C---:B------:R-:W-:Y:S08]  /*3b20*/  HMMA.16816.F32 R16, R52.reuse, R18, RZ ;  /* 0x000000123410723c */ /* 0x040ff000000018ff */
[----:B------:R-:W-:Y:S08]  /*3b30*/  HMMA.16816.F32 R64, R52, R60, RZ ;  /* 0x0000003c3440723c */ /* 0x000ff000000018ff */
[C---:B-1----:R-:W-:Y:S08]  /*3b40*/  HMMA.16816.F32 R28, R40.reuse, R4, R28 ;  /* 0x00000004281c723c */ /* 0x042ff0000000181c */
[C---:B------:R-:W-:Y:S01]  /*3b50*/  HMMA.16816.F32 R24, R40.reuse, R6, R24 ;  /* 0x000000062818723c */ /* 0x040fe20000001818 */
[----:B------:R-:W1:Y:S07]  /*3b60*/  LDSM.16.M88.4 R4, [R86] ;  /* 0x000000005604783b */ /* 0x000e6e0000000200 */
[C---:B--2---:R-:W-:Y:S08]  /*3b70*/  HMMA.16816.F32 R20, R40.reuse, R8, R20 ;  /* 0x000000082814723c */ /* 0x044ff00000001814 */
[----:B------:R-:W-:Y:S01]  /*3b80*/  HMMA.16816.F32 R16, R40, R10, R16 ;  /* 0x0000000a2810723c */ /* 0x000fe20000001810 */
[----:B------:R-:W2:Y:S07]  /*3b90*/  LDSM.16.M88.4 R8, [R80+0x9000] ;  /* 0x009000005008783b */ /* 0x000eae0000000200 */
[C---:B------:R-:W-:Y:S08]  /*3ba0*/  HMMA.16816.F32 R60, R52.reuse, R62, RZ ;  /* 0x0000003e343c723c */ /* 0x040ff000000018ff */
[C---:B---3--:R-:W-:Y:S08]  /*3bb0*/  HMMA.16816.F32 R56, R52.reuse, R32, RZ ;  /* 0x000000203438723c */ /* 0x048ff000000018ff */
[----:B------:R-:W-:Y:S01]  /*3bc0*/  HMMA.16816.F32 R52, R52, R34, RZ ;  /* 0x000000223434723c */ /* 0x000fe200000018ff */
[----:B------:R-:W3:Y:S07]  /*3bd0*/  LDSM.16.M88.4 R32, [R84] ;  /* 0x000000005420783b */ /* 0x000eee0000000200 */
[C---:B----4-:R-:W-:Y:S08]  /*3be0*/  HMMA.16816.F32 R64, R40.reuse, R12, R64 ;  /* 0x0000000c2840723c */ /* 0x050ff00000001840 */
[C---:B------:R-:W-:Y:S01]  /*3bf0*/  HMMA.16816.F32 R60, R40.reuse, R14, R60 ;  /* 0x0000000e283c723c */ /* 0x040fe2000000183c */
[----:B------:R-:W4:Y:S07]  /*3c00*/  LDSM.16.M88.4 R12, [R3+0x8800] ;  /* 0x00880000030c783b */ /* 0x000f2e0000000200 */
        /* <DEDUP_REMOVED lines=10> */
[C---:B--2---:R-:W-:Y:S08]  /*3cb0*/  HMMA.16816.F32 R64, R4.reuse, R8, R64 ;  /* 0x000000080440723c */ /* 0x044ff00000001840 */
[C---:B------:R-:W-:Y:S01]  /*3cc0*/  HMMA.16816.F32 R60, R4.reuse, R10, R60 ;  /* 0x0000000a043c723c */ /* 0x040fe2000000183c */
[----:B------:R-:W2:Y:S07]  /*3cd0*/  LDSM.16.M88.4 R8, [R88+UR5+0xa000] ;  /* 0x00a000055808783b */ /* 0x000eae0008000200 */
[C---:B------:R-:W-:Y:S08]  /*3ce0*/  HMMA.16816.F32 R56, R4.reuse, R68, R56 ;  /* 0x000000440438723c */ /* 0x040ff00000001838 */
[----:B------:R-:W-:Y:S01]  /*3cf0*/  HMMA.16816.F32 R52, R4, R70, R52 ;  /* 0x000000460434723c */ /* 0x000fe20000001834 */
[----:B------:R-:W2:Y:S04]  /*3d00*/  LDSM.16.M88.4 R4, [R88+UR5+0xa800] ;  /* 0x00a800055804783b */ /* 0x000ea80008000200 */
[----:B------:R-:W2:Y:S03]  /*3d10*/  LDSM.16.M88.4 R68, [R88+UR5+0xb800] ;  /* 0x00b800055844783b */ /* 0x000ea60008000200 */
[C---:B---3--:R-:W-:Y:S08]  /*3d20*/  HMMA.16816.F32 R28, R32.reuse, R44, R28 ;  /* 0x0000002c201c723c */ /* 0x048ff0000000181c */
[C---:B------:R-:W-:Y:S01]  /*3d30*/  HMMA.16816.F32 R24, R32.reuse, R46, R24 ;  /* 0x0000002e2018723c */ /* 0x040fe20000001818 */
[----:B------:R-:W-:Y:S07]  /*3d40*/  LDSM.16.M88.4 R44, [R82+0xa000] ;  /* 0x00a00000522c783b */ /* 0x000fee0000000200 */
[C---:B----4-:R-:W-:Y:S08]  /*3d50*/  HMMA.16816.F32 R20, R32.reuse, R12, R20 ;  /* 0x0000000c2014723c */ /* 0x050ff00000001814 */
[C---:B------:R-:W-:Y:S01]  /*3d60*/  HMMA.16816.F32 R16, R32.reuse, R14, R16 ;  /* 0x0000000e2010723c */ /* 0x040fe20000001810 */
[----:B------:R-:W3:Y:S07]  /*3d70*/  LDSM.16.M88.4 R12, [R87+0x2000] ;  /* 0x00200000570c783b */ /* 0x000eee0000000200 */
[C---:B-----5:R-:W-:Y:S08]  /*3d80*/  HMMA.16816.F32 R64, R32.reuse, R40, R64 ;  /* 0x000000282040723c */ /* 0x060ff00000001840 */
[C---:B------:R-:W-:Y:S01]  /*3d90*/  HMMA.16816.F32 R60, R32.reuse, R42, R60 ;  /* 0x0000002a203c723c */ /* 0x040fe2000000183c */
[----:B------:R-:W4:Y:S07]  /*3da0*/  LDSM.16.M88.4 R40, [R82+0xa800] ;  /* 0x00a800005228783b */ /* 0x000f2e0000000200 */
[C---:B-1----:R-:W-:Y:S08]  /*3db0*/  HMMA.16816.F32 R56, R32.reuse, R36, R56 ;  /* 0x000000242038723c */ /* 0x042ff00000001838 */
[----:B------:R-:W-:Y:S01]  /*3dc0*/  HMMA.16816.F32 R52, R32, R38, R52 ;  /* 0x000000262034723c */ /* 0x000fe20000001834 */
[----:B------:R-:W1:Y:S04]  /*3dd0*/  LDSM.16.M88.4 R36, [R82+0xb000] ;  /* 0x00b000005224783b */ /* 0x000e680000000200 */
[----:B------:R-:W5:Y:S03]  /*3de0*/  LDSM.16.M88.4 R32, [R82+0xb800] ;  /* 0x00b800005220783b */ /* 0x000f660000000200 */
[C---:B--2---:R-:W-:Y:S08]  /*3df0*/  HMMA.16816.F32 R28, R48.reuse, R8, R28 ;  /* 0x00000008301c723c */ /* 0x044ff0000000181c */
[C---:B------:R-:W-:Y:S01]  /*3e00*/  HMMA.16816.F32 R24, R48.reuse, R10, R24 ;  /* 0x0000000a3018723c */ /* 0x040fe20000001818 */
[----:B------:R-:W2:Y:S07]  /*3e10*/  LDSM.16.M88.4 R8, [R80+0xa000] ;  /* 0x00a000005008783b */ /* 0x000eae0000000200 */
[C---:B------:R-:W-:Y:S08]  /*3e20*/  HMMA.16816.F32 R20, R48.reuse, R4, R20 ;  /* 0x000000043014723c */ /* 0x040ff00000001814 */
[C---:B------:R-:W-:Y:S01]  /*3e30*/  HMMA.16816.F32 R16, R48.reuse, R6, R16 ;  /* 0x000000063010723c */ /* 0x040fe20000001810 */
[----:B------:R-:W2:Y:S07]  /*3e40*/  LDSM.16.M88.4 R4, [R80+0xa800] ;  /* 0x00a800005004783b */ /* 0x000eae0000000200 */
[C---:B------:R-:W-:Y:S08]  /*3e50*/  HMMA.16816.F32 R64, R48.reuse, R72, R64 ;  /* 0x000000483040723c */ /* 0x040ff00000001840 */
[C---:B------:R-:W-:Y:S01]  /*3e60*/  HMMA.16816.F32 R60, R48.reuse, R74, R60 ;  /* 0x0000004a303c723c */ /* 0x040fe2000000183c */
[----:B------:R-:W2:Y:S07]  /*3e70*/  LDSM.16.M88.4 R72, [R80+0xb000] ;  /* 0x00b000005048783b */ /* 0x000eae0000000200 */
[C---:B------:R-:W-:Y:S08]  /*3e80*/  HMMA.16816.F32 R56, R48.reuse, R68, R56 ;  /* 0x000000443038723c */ /* 0x040ff00000001838 */
[----:B------:R-:W-:Y:S01]  /*3e90*/  HMMA.16816.F32 R52, R48, R70, R52 ;  /* 0x000000463034723c */ /* 0x000fe20000001834 */
[----:B------:R-:W2:Y:S04]  /*3ea0*/  LDSM.16.M88.4 R68, [R80+0xb800] ;  /* 0x00b800005044783b */ /* 0x000ea80000000200 */
[----:B------:R-:W-:Y:S03]  /*3eb0*/  LDSM.16.M88.4 R48, [R84+0x2000] ;  /* 0x002000005430783b */ /* 0x000fe60000000200 */
[C---:B---3--:R-:W-:Y:S08]  /*3ec0*/  HMMA.16816.F32 R28, R12.reuse, R44, R28 ;  /* 0x0000002c0c1c723c */ /* 0x048ff0000000181c */
[C---:B------:R-:W-:Y:S01]  /*3ed0*/  HMMA.16816.F32 R24, R12.reuse, R46, R24 ;  /* 0x0000002e0c18723c */ /* 0x040fe20000001818 */
[----:B------:R-:W3:Y:S07]  /*3ee0*/  LDSM.16.M88.4 R44, [R3+0xa000] ;  /* 0x00a00000032c783b */ /* 0x000eee0000000200 */
        /* <DEDUP_REMOVED lines=8> */
[----:B------:R-:W-:Y:S04]  /*3f70*/  LDSM.16.M88.4 R12, [R90+0x4000] ;  /* 0x004000005a0c783b */ /* 0x000fe80000000200 */
[----:B------:R-:W-:Y:S03]  /*3f80*/  LDSM.16.M88.4 R32, [R3+0xb800] ;  /* 0x00b800000320783b */ /* 0x000fe60000000200 */
[C---:B--2---:R-:W-:Y:S08]  /*3f90*/  HMMA.16816.F32 R28, R76.reuse, R8, R28 ;  /* 0x000000084c1c723c */ /* 0x044ff0000000181c */
[C---:B------:R-:W-:Y:S01]  /*3fa0*/  HMMA.16816.F32 R24, R76.reuse, R10, R24 ;  /* 0x0000000a4c18723c */ /* 0x040fe20000001818 */
[----:B------:R-:W2:Y:S07]  /*3fb0*/  LDSM.16.M88.4 R8, [R88+UR5+0xc000] ;  /* 0x00c000055808783b */ /* 0x000eae0008000200 */
[C---:B------:R-:W-:Y:S08]  /*3fc0*/  HMMA.16816.F32 R20, R76.reuse, R4, R20 ;  /* 0x000000044c14723c */ /* 0x040ff00000001814 */
[C---:B------:R-:W-:Y:S01]  /*3fd0*/  HMMA.16816.F32 R16, R76.reuse, R6, R16 ;  /* 0x000000064c10723c */ /* 0x040fe20000001810 */
[----:B------:R-:W5:Y:S07]  /*3fe0*/  LDSM.16.M88.4 R4, [R88+UR5+0xc800] ;  /* 0x00c800055804783b */ /* 0x000f6e0008000200 */
[C---:B------:R-:W-:Y:S08]  /*3ff0*/  HMMA.16816.F32 R64, R76.reuse, R72, R64 ;  /* 0x000000484c40723c */ /* 0x040ff00000001840 */
[C---:B------:R-:W-:Y:S01]  /*4000*/  HMMA.16816.F32 R60, R76.reuse, R74, R60 ;  /* 0x0000004a4c3c723c */ /* 0x040fe2000000183c */
[----:B------:R-:W-:Y:S07]  /*4010*/  LDSM.16.M88.4 R72, [R90+0x6000] ;  /* 0x006000005a48783b */ /* 0x000fee0000000200 */
[C---:B------:R-:W-:Y:S08]  /*4020*/  HMMA.16816.F32 R56, R76.reuse, R68, R56 ;  /* 0x000000444c38723c */ /* 0x040ff00000001838 */
[----:B------:R-:W-:Y:S01]  /*4030*/  HMMA.16816.F32 R52, R76, R70, R52 ;  /* 0x000000464c34723c */ /* 0x000fe20000001834 */
[----:B------:R-:W-:Y:S07]  /*4040*/  LDSM.16.M88.4 R68, [R88+UR5+0xd800] ;  /* 0x00d800055844783b */ /* 0x000fee0008000200 */
[C---:B---3--:R-:W-:Y:S08]  /*4050*/  HMMA.16816.F32 R28, R48.reuse, R44, R28 ;  /* 0x0000002c301c723c */ /* 0x048ff0000000181c */
[C---:B------:R-:W-:Y:S01]  /*4060*/  HMMA.16816.F32 R24, R48.reuse, R46, R24 ;  /* 0x0000002e3018723c */ /* 0x040fe20000001818 */
[----:B------:R-:W3:Y:S07]  /*4070*/  LDSM.16.M88.4 R44, [R88+UR5+0xd000] ;  /* 0x00d00005582c783b */ /* 0x000eee0008000200 */
[C---:B----4-:R-:W-:Y:S08]  /*4080*/  HMMA.16816.F32 R20, R48.reuse, R40, R20 ;  /* 0x000000283014723c */ /* 0x050ff00000001814 */
[C---:B------:R-:W-:Y:S01]  /*4090*/  HMMA.16816.F32 R16, R48.reuse, R42, R16 ;  /* 0x0000002a3010723c */ /* 0x040fe20000001810 */
[----:B------:R-:W-:Y:S07]  /*40a0*/  LDSM.16.M88.4 R40, [R82+0xd800] ;  /* 0x00d800005228783b */ /* 0x000fee0000000200 */
[C---:B-1----:R-:W-:Y:S08]  /*40b0*/  HMMA.16816.F32 R64, R48.reuse, R36, R64 ;  /* 0x000000243040723c */ /* 0x042ff00000001840 */
[----:B------:R-:W-:Y:S01]  /*40c0*/  HMMA.16816.F32 R60, R48, R38, R60 ;  /* 0x00000026303c723c */ /* 0x000fe2000000183c */
[----:B------:R-:W-:Y:S07]  /*40d0*/  LDSM.16.M88.4 R36, [R87+0x4000] ;  /* 0x004000005724783b */ /* 0x000fee0000000200 */
[C---:B--2---:R-:W-:Y:S08]  /*40e0*/  HMMA.16816.F32 R28, R12.reuse, R8, R28 ;  /* 0x000000080c1c723c */ /* 0x044ff0000000181c */
[----:B------:R-:W-:Y:S01]  /*40f0*/  HMMA.16816.F32 R24, R12, R10, R24 ;  /* 0x0000000a0c18723c */ /* 0x000fe20000001818 */
[----:B------:R-:W1:Y:S07]  /*4100*/  LDSM.16.M88.4 R8, [R82+0xc800] ;  /* 0x00c800005208783b */ /* 0x000e6e0000000200 */
[C---:B------:R-:W-:Y:S08]  /*4110*/  HMMA.16816.F32 R56, R48.reuse, R32, R56 ;  /* 0x000000203038723c */ /* 0x040ff00000001838 */
[----:B------:R-:W-:Y:S01]  /*4120*/  HMMA.16816.F32 R52, R48, R34, R52 ;  /* 0x000000223034723c */ /* 0x000fe20000001834 */
[----:B------:R-:W2:Y:S04]  /*4130*/  LDSM.16.M88.4 R32, [R82+0xc000] ;  /* 0x00c000005220783b */ /* 0x000ea80000000200 */
[----:B------:R-:W-:Y:S03]  /*4140*/  LDSM.16.M88.4 R48, [R86+0x4000] ;  /* 0x004000005630783b */ /* 0x000fe60000000200 */
[C---:B-----5:R-:W-:Y:S08]  /*4150*/  HMMA.16816.F32 R20, R12.reuse, R4, R20 ;  /* 0x000000040c14723c */ /* 0x060ff00000001814 */
[C---:B------:R-:W-:Y:S01]  /*4160*/  HMMA.16816.F32 R16, R12.reuse, R6, R16 ;  /* 0x000000060c10723c */ /* 0x040fe20000001810 */
[----:B------:R-:W4:Y:S07]  /*4170*/  LDSM.16.M88.4 R4, [R82+0xd000] ;  /* 0x00d000005204783b */ /* 0x000f2e0000000200 */
[C---:B---3--:R-:W-:Y:S08]  /*4180*/  HMMA.16816.F32 R64, R12.reuse, R44, R64 ;  /* 0x0000002c0c40723c */ /* 0x048ff00000001840 */
[C---:B------:R-:W-:Y:S01]  /*4190*/  HMMA.16816.F32 R60, R12.reuse, R46, R60 ;  /* 0x0000002e0c3c723c */ /* 0x040fe2000000183c */
[----:B------:R-:W3:Y:S07]  /*41a0*/  LDSM.16.M88.4 R44, [R80+0xc000] ;  /* 0x00c00000502c783b */ /* 0x000eee0000000200 */
[C---:B------:R-:W-:Y:S08]  /*41b0*/  HMMA.16816.F32 R56, R12.reuse, R68, R56 ;  /* 0x000000440c38723c */ /* 0x040ff00000001838 */
[----:B------:R-:W-:Y:S01]  /*41c0*/  HMMA.16816.F32 R52, R12, R70, R52 ;  /* 0x000000460c34723c */ /* 0x000fe20000001834 */
[----:B------:R-:W5:Y:S04]  /*41d0*/  LDSM.16.M88.4 R12, [R80+0xc800] ;  /* 0x00c80000500c783b */ /* 0x000f680000000200 */
[----:B------:R-:W-:Y:S03]  /*41e0*/  LDSM.16.M88.4 R68, [R88+UR5+0xe000] ;  /* 0x00e000055844783b */ /* 0x000fe60008000200 */
[C---:B-1----:R-:W-:Y:S08]  /*41f0*/  HMMA.16816.F32 R20, R36.reuse, R8, R20 ;  /* 0x000000082414723c */ /* 0x042ff00000001814 */
[C---:B------:R-:W-:Y:S01]  /*4200*/  HMMA.16816.F32 R16, R36.reuse, R10, R16 ;  /* 0x0000000a2410723c */ /* 0x040fe20000001810 */
[----:B------:R-:W1:Y:S07]  /*4210*/  LDSM.16.M88.4 R8, [R80+0xd000] ;  /* 0x00d000005008783b */ /* 0x000e6e0000000200 */
[C---:B--2---:R-:W-:Y:S08]  /*4220*/  HMMA.16816.F32 R28, R36.reuse, R32, R28 ;  /* 0x00000020241c723c */ /* 0x044ff0000000181c */
[C---:B------:R-:W-:Y:S01]  /*4230*/  HMMA.16816.F32 R24, R36.reuse, R34, R24 ;  /* 0x000000222418723c */ /* 0x040fe20000001818 */
[----:B------:R-:W-:Y:S07]  /*4240*/  LDSM.16.M88.4 R32, [R3+0xc000] ;  /* 0x00c000000320783b */ /* 0x000fee0000000200 */
[C---:B----4-:R-:W-:Y:S08]  /*4250*/  HMMA.16816.F32 R64, R36.reuse, R4, R64 ;  /* 0x000000042440723c */ /* 0x050ff00000001840 */
[C---:B------:R-:W-:Y:S01]  /*4260*/  HMMA.16816.F32 R60, R36.reuse, R6, R60 ;  /* 0x00000006243c723c */ /* 0x040fe2000000183c */
[----:B------:R-:W2:Y:S07]  /*4270*/  LDSM.16.M88.4 R4, [R80+0xd800] ;  /* 0x00d800005004783b */ /* 0x000eae0000000200 */
[C---:B------:R-:W-:Y:S08]  /*4280*/  HMMA.16816.F32 R56, R36.reuse, R40, R56 ;  /* 0x000000282438723c */ /* 0x040ff00000001838 */
        /* <DEDUP_REMOVED lines=8> */
[----:B------:R-:W4:Y:S07]  /*4310*/  LDSM.16.M88.4 R12, [R3+0xd800] ;  /* 0x00d80000030c783b */ /* 0x000f2e0000000200 */
[C---:B-1----:R-:W-:Y:S08]  /*4320*/  HMMA.16816.F32 R64, R48.reuse, R8, R64 ;  /* 0x000000083040723c */ /* 0x042ff00000001840 */
[C---:B------:R-:W-:Y:S01]  /*4330*/  HMMA.16816.F32 R60, R48.reuse, R10, R60 ;  /* 0x0000000a303c723c */ /* 0x040fe2000000183c */
[----:B------:R-:W1:Y:S07]  /*4340*/  LDSM.16.M88.4 R8, [R88+UR5+0xe800] ;  /* 0x00e800055808783b */ /* 0x000e6e0008000200 */
[C---:B--2---:R-:W-:Y:S08]  /*4350*/  HMMA.16816.F32 R56, R48.reuse, R4, R56 ;  /* 0x000000043038723c */ /* 0x044ff00000001838 */
[----:B------:R-:W-:Y:S01]  /*4360*/  HMMA.16816.F32 R52, R48, R6, R52 ;  /* 0x000000063034723c */ /* 0x000fe20000001834 */
[----:B------:R-:W2:Y:S04]  /*4370*/  LDSM.16.M88.4 R4, [R88+UR5+0xf000] ;  /* 0x00f000055804783b */ /* 0x000ea80008000200 */
[----:B------:R-:W-:Y:S03]  /*4380*/  LDSM.16.M88.4 R48, [R86+0x6000] ;  /* 0x006000005630783b */ /* 0x000fe60000000200 */
[C---:B---3--:R-:W-:Y:S08]  /*4390*/  HMMA.16816.F32 R20, R36.reuse, R44, R20 ;  /* 0x0000002c2414723c */ /* 0x048ff00000001814 */
[C---:B------:R-:W-:Y:S01]  /*43a0*/  HMMA.16816.F32 R16, R36.reuse, R46, R16 ;  /* 0x0000002e2410723c */ /* 0x040fe20000001810 */
[----:B------:R-:W-:Y:S07]  /*43b0*/  LDSM.16.M88.4 R44, [R82+0xf800] ;  /* 0x00f80000522c783b */ /* 0x000fee0000000200 */
[C---:B----4-:R-:W-:Y:S08]  /*43c0*/  HMMA.16816.F32 R56, R36.reuse, R12, R56 ;  /* 0x0000000c2438723c */ /* 0x050ff00000001838 */
[C---:B------:R-:W-:Y:S01]  /*43d0*/  HMMA.16816.F32 R52, R36.reuse, R14, R52 ;  /* 0x0000000e2434723c */ /* 0x040fe20000001834 */
[----:B------:R-:W3:Y:S04]  /*43e0*/  LDSM.16.M88.4 R12, [R88+UR5+0xf800] ;  /* 0x00f80005580c783b */ /* 0x000ee80008000200 */
[----:B------:R-:W-:Y:S03]  /*43f0*/  LDSM.16.M88.4 R88, [R3+0xe000] ;  /* 0x00e000000358783b */ /* 0x000fe60000000200 */
[C---:B------:R-:W-:Y:S08]  /*4400*/  HMMA.16816.F32 R28, R36.reuse, R32, R28 ;  /* 0x00000020241c723c */ /* 0x040ff0000000181c */
[C---:B------:R-:W-:Y:S01]  /*4410*/  HMMA.16816.F32 R24, R36.reuse, R34, R24 ;  /* 0x000000222418723c */ /* 0x040fe20000001818 */
[----:B------:R-:W-:Y:S07]  /*4420*/  LDSM.16.M88.4 R32, [R82+0xe000] ;  /* 0x00e000005220783b */ /* 0x000fee0000000200 */
        /* <DEDUP_REMOVED lines=9> */
[----:B------:R-:W2:Y:S07]  /*44c0*/  LDSM.16.M88.4 R4, [R80+0xe000] ;  /* 0x00e000005004783b */ /* 0x000eae0000000200 */
[C---:B------:R-:W-:Y:S08]  /*44d0*/  HMMA.16816.F32 R28, R72.reuse, R68, R28 ;  /* 0x00000044481c723c */ /* 0x040ff0000000181c */
[C---:B------:R-:W-:Y:S08]  /*44e0*/  HMMA.16816.F32 R24, R72.reuse, R70, R24 ;  /* 0x000000464818723c */ /* 0x040ff00000001818 */
[C---:B---3--:R-:W-:Y:S01]  /*44f0*/  HMMA.16816.F32 R68, R72.reuse, R12, R56 ;  /* 0x0000000c4844723c */ /* 0x048fe20000001838 */
[----:B------:R-:W3:Y:S07]  /*4500*/  LDSM.16.M88.4 R56, [R80+0xe800] ;  /* 0x00e800005038783b */ /* 0x000eee0000000200 */
[----:B------:R-:W-:Y:S01]  /*4510*/  HMMA.16816.F32 R52, R72, R14, R52 ;  /* 0x0000000e4834723c */ /* 0x000fe20000001834 */
[----:B------:R-:W5:Y:S04]  /*4520*/  LDSM.16.M88.4 R12, [R80+0xf000] ;  /* 0x00f00000500c783b */ /* 0x000f680000000200 */
[----:B------:R-:W-:Y:S03]  /*4530*/  LDSM.16.M88.4 R72, [R80+0xf800] ;  /* 0x00f800005048783b */ /* 0x000fe60000000200 */
[----:B----4-:R-:W-:Y:S01]  /*4540*/  HMMA.16816.F32 R76, R36, R32, R28 ;  /* 0x00000020244c723c */ /* 0x010fe2000000181c */
[----:B------:R-:W4:Y:S01]  /*4550*/  LDSM.16.M88.4 R28, [R84+0x6000] ;  /* 0x00600000541c783b */ /* 0x000f220000000200 */
[----:B------:R-:W-:-:S06]  /*4560*/  IMAD.U32 R33, RZ, RZ, UR13 ;  /* 0x0000000dff217e24 */ /* 0x000fcc000f8e00ff */
[C---:B------:R-:W-:Y:S08]  /*4570*/  HMMA.16816.F32 R24, R36.reuse, R34, R24 ;  /* 0x000000222418723c */ /* 0x040ff00000001818 */
[C---:B-1----:R-:W-:Y:S08]  /*4580*/  HMMA.16816.F32 R20, R36.reuse, R8, R20 ;  /* 0x000000082414723c */ /* 0x042ff00000001814 */
[C---:B------:R-:W-:Y:S01]  /*4590*/  HMMA.16816.F32 R16, R36.reuse, R10, R16 ;  /* 0x0000000a2410723c */ /* 0x040fe20000001810 */
[----:B------:R-:W1:Y:S07]  /*45a0*/  LDSM.16.M88.4 R8, [R3+0xe800] ;  /* 0x00e800000308783b */ /* 0x000e6e0000000200 */
[----:B------:R-:W-:Y:S08]  /*45b0*/  HMMA.16816.F32 R64, R36, R40, R64 ;  /* 0x000000282440723c */ /* 0x000ff00000001840 */
[C---:B--2---:R-:W-:Y:S08]  /*45c0*/  HMMA.16816.F32 R76, R48.reuse, R4, R76 ;  /* 0x00000004304c723c */ /* 0x044ff0000000184c */
[----:B------:R-:W-:Y:S01]  /*45d0*/  HMMA.16816.F32 R24, R48, R6, R24 ;  /* 0x000000063018723c */ /* 0x000fe20000001818 */
[----:B------:R-:W2:Y:S07]  /*45e0*/  LDSM.16.M88.4 R4, [R3+0xf000] ;  /* 0x00f000000304783b */ /* 0x000eae0000000200 */
[----:B------:R-:W-:Y:S08]  /*45f0*/  HMMA.16816.F32 R60, R36, R42, R60 ;  /* 0x0000002a243c723c */ /* 0x000ff0000000183c */
[C---:B---3--:R-:W-:Y:S08]  /*4600*/  HMMA.16816.F32 R20, R48.reuse, R56, R20 ;  /* 0x000000383014723c */ /* 0x048ff00000001814 */
[----:B-----5:R-:W-:Y:S01]  /*4610*/  HMMA.16816.F32 R64, R48, R12, R64 ;  /* 0x0000000c3040723c */ /* 0x020fe20000001840 */
[----:B------:R-:W-:-:S05]  /*4620*/  IMAD.SHL.U32 R12, R214, 0x2, RZ ;  /* 0x00000002d60c7824 */ /* 0x000fca00078e00ff */
[----:B------:R-:W-:Y:S02]  /*4630*/  LOP3.LUT R12, R12, 0x6, RZ, 0xc0, !PT ;  /* 0x000000060c0c7812 */ /* 0x000fe400078ec0ff */
[----:B------:R-:W-:Y:S03]  /*4640*/  HMMA.16816.F32 R16, R48, R58, R16 ;  /* 0x0000003a3010723c */ /* 0x000fe60000001810 */
[----:B------:R-:W-:-:S04]  /*4650*/  IMAD R33, R33, 0x40, R12 ;  /* 0x0000004021217824 */ /* 0x000fc800078e020c */
[C---:B------:R-:W-:Y:S01]  /*4660*/  VIADD R32, R33.reuse, 0x8 ;  /* 0x0000000821207836 */ /* 0x040fe20000000000 */
[----:B----4-:R-:W-:Y:S01]  /*4670*/  HMMA.16816.F32 R76, R28, R88, R76 ;  /* 0x000000581c4c723c */ /* 0x010fe2000000184c */
[C---:B------:R-:W-:Y:S01]  /*4680*/  ISETP.GE.AND P1, PT, R33.reuse, UR22, PT ;  /* 0x0000001621007c0c */ /* 0x040fe2000bf26270 */
[C---:B------:R-:W-:Y:S02]  /*4690*/  VIADD R34, R33.reuse, 0x1 ;  /* 0x0000000121227836 */ /* 0x040fe40000000000 */
[----:B------:R-:W-:Y:S01]  /*46a0*/  ISETP.GE.AND P5, PT, R32, UR22, PT ;  /* 0x0000001620007c0c */ /* 0x000fe2000bfa6270 */
[----:B------:R-:W-:Y:S02]  /*46b0*/  VIADD R32, R33, 0x9 ;  /* 0x0000000921207836 */ /* 0x000fe40000000000 */
[----:B------:R-:W-:Y:S01]  /*46c0*/  ISETP.GE.AND P6, PT, R34, UR22, PT ;  /* 0x0000001622007c0c */ /* 0x000fe2000bfc6270 */
[----:B------:R-:W-:Y:S01]  /*46d0*/  HMMA.16816.F32 R60, R48, R14, R60 ;  /* 0x0000000e303c723c */ /* 0x000fe2000000183c */
[----:B------:R3:W4:Y:S01]  /*46e0*/  LDSM.16.M88.4 R12, [R3+0xf800] ;  /* 0x00f80000030c783b */ /* 0x0007220000000200 */
[----:B------:R-:W-:Y:S01]  /*46f0*/  ISETP.GE.AND P4, PT, R32, UR22, PT ;  /* 0x0000001620007c0c */ /* 0x000fe2000bf86270 */
[----:B------:R-:W-:-:S05]  /*4700*/  DEPBAR.LE SB0, 0x0 ;  /* 0x000080000000791a */ /* 0x000fca0000000000 */
[----:B------:R-:W-:Y:S03]  /*4710*/  HMMA.16816.F32 R68, R36, R44, R68 ;  /* 0x0000002c2444723c */ /* 0x000fe60000001844 */
[----:B------:R-:W-:Y:S02]  /*4720*/  FSEL R78, R78, -INF , !P1 ;  /* 0xff8000004e4e7808 */ /* 0x000fe40004800000 */
[----:B------:R-:W-:Y:S02]  /*4730*/  FSEL R32, R79, -INF , !P6 ;  /* 0xff8000004f207808 */ /* 0x000fe40007000000 */
[----:B------:R-:W-:Y:S01]  /*4740*/  FSEL R77, R77, -INF , !P6 ;  /* 0xff8000004d4d7808 */ /* 0x000fe20007000000 */
[C---:B------:R-:W-:Y:S08]  /*4750*/  HMMA.16816.F32 R24, R28.reuse, R90, R24 ;  /* 0x0000005a1c18723c */ /* 0x040ff00000001818 */
[----:B-1----:R-:W-:Y:S01]  /*4760*/  HMMA.16816.F32 R20, R28, R8, R20 ;  /* 0x000000081c14723c */ /* 0x002fe20000001814 */
[C---:B------:R-:W-:Y:S01]  /*4770*/  VIADD R8, R33.reuse, 0x11 ;  /* 0x0000001121087836 */ /* 0x040fe20000000000 */
[----:B---3--:R-:W-:Y:S01]  /*4780*/  FSEL R3, R76, -INF , !P1 ;  /* 0xff8000004c037808 */ /* 0x008fe20004800000 */
[----:B------:R-:W-:-:S03]  /*4790*/  VIADD R9, R33, 0x10 ;  /* 0x0000001021097836 */ /* 0x000fc60000000000 */
[----:B------:R-:W-:Y:S01]  /*47a0*/  ISETP.GE.AND P1, PT, R8, UR22, PT ;  /* 0x0000001608007c0c */ /* 0x000fe2000bf26270 */
[----:B------:R-:W-:Y:S01]  /*47b0*/  VIADD R8, R33, 0x19 ;  /* 0x0000001921087836 */ /* 0x000fe20000000000 */
[----:B------:R-:W-:Y:S01]  /*47c0*/  HMMA.16816.F32 R52, R36, R46, R52 ;  /* 0x0000002e2434723c */ /* 0x000fe20000001834 */
[----:B------:R-:W-:Y:S01]  /*47d0*/  ISETP.GE.AND P3, PT, R9, UR22, PT ;  /* 0x0000001609007c0c */ /* 0x000fe2000bf66270 */
[C---:B------:R-:W-:Y:S01]  /*47e0*/  VIADD R9, R33.reuse, 0x18 ;  /* 0x0000001821097836 */ /* 0x040fe20000000000 */
[----:B------:R-:W-:Y:S02]  /*47f0*/  FSEL R26, R26, -INF , !P5 ;  /* 0xff8000001a1a7808 */ /* 0x000fe40006800000 */
[----:B------:R-:W-:Y:S02]  /*4800*/  FSEL R35, R24, -INF , !P5 ;  /* 0xff80000018237808 */ /* 0x000fe40006800000 */
[----:B------:R-:W-:Y:S01]  /*4810*/  ISETP.GE.AND P5, PT, R8, UR22, PT ;  /* 0x0000001608007c0c */ /* 0x000fe2000bfa6270 */
[----:B------:R-:W-:Y:S01]  /*4820*/  HMMA.16816.F32 R16, R28, R10, R16 ;  /* 0x0000000a1c10723c */ /* 0x000fe20000001810 */
[----:B------:R-:W-:Y:S01]  /*4830*/  VIADD R8, R33, 0x20 ;  /* 0x0000002021087836 */ /* 0x000fe20000000000 */
[----:B------:R-:W-:-:S02]  /*4840*/  ISETP.GE.AND P6, PT, R9, UR22, PT ;  /* 0x0000001609007c0c */ /* 0x000fc4000bfc6270 */
[----:B------:R-:W-:Y:S02]  /*4850*/  FSEL R22, R22, -INF , !P3 ;  /* 0xff80000016167808 */ /* 0x000fe40005800000 */
[----:B------:R-:W-:Y:S02]  /*4860*/  FSEL R11, R20, -INF , !P3 ;  /* 0xff800000140b7808 */ /* 0x000fe40005800000 */
[----:B--2---:R-:W-:Y:S01]  /*4870*/  HMMA.16816.F32 R64, R28, R4, R64 ;  /* 0x000000041c40723c */ /* 0x004fe20000001840 */
[----:B------:R-:W-:Y:S01]  /*4880*/  VIADD R5, R33, 0x21 ;  /* 0x0000002121057836 */ /* 0x000fe20000000000 */
[----:B------:R-:W-:Y:S02]  /*4890*/  FSEL R4, R27, -INF , !P4 ;  /* 0xff8000001b047808 */ /* 0x000fe40006000000 */
[----:B------:R-:W-:Y:S02]  /*48a0*/  FSEL R25, R25, -INF , !P4 ;  /* 0xff80000019197808 */ /* 0x000fe40006000000 */
[----:B------:R-:W-:Y:S01]  /*48b0*/  ISETP.GE.AND P3, PT, R5, UR22, PT ;  /* 0x0000001605007c0c */ /* 0x000fe2000bf66270 */
[----:B------:R-:W-:Y:S01]  /*48c0*/  VIADD R5, R33, 0x28 ;  /* 0x0000002821057836 */ /* 0x000fe20000000000 */
[----:B------:R-:W-:Y:S01]  /*48d0*/  HMMA.16816.F32 R68, R48, R72, R68 ;  /* 0x000000483044723c */ /* 0x000fe20000001844 */
[----:B------:R-:W-:-:S02]  /*48e0*/  FSEL R20, R23, -INF , !P1 ;  /* 0xff80000017147808 */ /* 0x000fc40004800000 */
[----:B------:R-:W-:Y:S02]  /*48f0*/  ISETP.GE.AND P4, PT, R8, UR22, PT ;  /* 0x0000001608007c0c */ /* 0x000fe4000bf86270 */
[----:B------:R-:W-:Y:S02]  /*4900*/  FSEL R8, R18, -INF , !P6 ;  /* 0xff80000012087808 */ /* 0x000fe40007000000 */
[----:B------:R-:W-:Y:S01]  /*4910*/  FSEL R9, R17, -INF , !P5 ;  /* 0xff80000011097808 */ /* 0x000fe20006800000 */
[----:B------:R-:W-:Y:S01]  /*4920*/  HMMA.16816.F32 R52, R48, R74, R52 ;  /* 0x0000004a3034723c */ /* 0x000fe20000001834 */
[----:B------:R-:W-:Y:S02]  /*4930*/  FSEL R10, R19, -INF , !P5 ;  /* 0xff800000130a7808 */ /* 0x000fe40006800000 */
[----:B------:R-:W-:Y:S02]  /*4940*/  FSEL R218, R66, -INF , !P4 ;  /* 0xff80000042da7808 */ /* 0x000fe40006000000 */
[----:B------:R-:W-:-:S02]  /*4950*/  FSEL R199, R64, -INF , !P4 ;  /* 0xff80000040c77808 */ /* 0x000fc40006000000 */
[----:B------:R-:W-:Y:S01]  /*4960*/  FSEL R198, R67, -INF , !P3 ;  /* 0xff80000043c67808 */ /* 0x000fe20005800000 */
[C---:B------:R-:W-:Y:S01]  /*4970*/  HMMA.16816.F32 R60, R28.reuse, R6, R60 ;  /* 0x000000061c3c723c */ /* 0x040fe2000000183c */
[----:B------:R-:W-:Y:S01]  /*4980*/  VIADD R6, R33, 0x29 ;  /* 0x0000002921067836 */ /* 0x000fe20000000000 */
[----:B------:R-:W-:Y:S01]  /*4990*/  FSEL R7, R21, -INF , !P1 ;  /* 0xff80000015077808 */ /* 0x000fe20004800000 */
[----:B------:R-:W-:Y:S01]  /*49a0*/  BAR.SYNC.DEFER_BLOCKING 0x0 ;  /* 0x0000000000007b1d */ /* 0x000fe20000010000 */
[----:B------:R-:W-:Y:S02]  /*49b0*/  ISETP.GE.AND P1, PT, R5, UR22, PT ;  /* 0x0000001605007c0c */ /* 0x000fe4000bf26270 */
[----:B------:R-:W-:Y:S02]  /*49c0*/  FSEL R5, R16, -INF , !P6 ;  /* 0xff80000010057808 */ /* 0x000fe40007000000 */
[----:B------:R-:W-:Y:S01]  /*49d0*/  ISETP.GE.AND P6, PT, R6, UR22, PT ;  /* 0x0000001606007c0c */ /* 0x000fe2000bfc6270 */
[----:B------:R-:W-:Y:S01]  /*49e0*/  VIADD R6, R33, 0x31 ;  /* 0x0000003121067836 */ /* 0x000fe20000000000 */
[----:B----4-:R-:W-:Y:S01]  /*49f0*/  HMMA.16816.F32 R68, R28, R12, R68 ;  /* 0x0000000c1c44723c */ /* 0x010fe20000001844 */
[----:B------:R-:W-:Y:S01]  /*4a00*/  FSEL R193, R65, -INF , !P3 ;  /* 0xff80000041c17808 */ /* 0x000fe20005800000 */
[----:B------:R-:W-:Y:S01]  /*4a10*/  VIADD R12, R33, 0x30 ;  /* 0x00000030210c7836 */ /* 0x000fe20000000000 */
[----:B------:R-:W-:-:S02]  /*4a20*/  FMNMX3.FTZ R13, R78, R32, R26, !PT ;  /* 0x000000204e0d7276 */ /* 0x000fc4000781001a */
[----:B------:R-:W-:Y:S01]  /*4a30*/  ISETP.GE.AND P4, PT, R6, UR22, PT ;  /* 0x0000001606007c0c */ /* 0x000fe2000bf86270 */
[C---:B------:R-:W-:Y:S01]  /*4a40*/  VIADD R6, R33.reuse, 0x38 ;  /* 0x0000003821067836 */ /* 0x040fe20000000000 */
[----:B------:R-:W-:Y:S01]  /*4a50*/  ISETP.GE.AND P5, PT, R12, UR22, PT ;  /* 0x000000160c007c0c */ /* 0x000fe2000bfa6270 */
[----:B------:R-:W-:Y:S01]  /*4a60*/  HMMA.16816.F32 R52, R28, R14, R52 ;  /* 0x0000000e1c34723c */ /* 0x000fe20000001834 */
[----:B------:R-:W-:Y:S01]  /*4a70*/  FSEL R197, R60, -INF , !P1 ;  /* 0xff8000003cc57808 */ /* 0x000fe20004800000 */
[----:B------:R-:W-:Y:S01]  /*4a80*/  VIADD R33, R33, 0x39 ;  /* 0x0000003921217836 */ /* 0x000fe20000000000 */
[----:B------:R-:W-:Y:S02]  /*4a90*/  ISETP.GE.AND P3, PT, R6, UR22, PT ;  /* 0x0000001606007c0c */ /* 0x000fe4000bf66270 */
[----:B------:R-:W-:Y:S02]  /*4aa0*/  FMNMX3.FTZ R6, R3, R77, R35, !PT ;  /* 0x0000004d03067276 */ /* 0x000fe40007810023 */
[----:B------:R-:W-:-:S02]  /*4ab0*/  FSEL R195, R61, -INF , !P6 ;  /* 0xff8000003dc37808 */ /* 0x000fc40007000000 */
[----:B------:R-:W-:Y:S02]  /*4ac0*/  FMNMX3.FTZ R6, R6, R25, R11, !PT ;  /* 0x0000001906067276 */ /* 0x000fe4000781000b */
[----:B------:R-:W-:Y:S02]  /*4ad0*/  FSEL R209, R68, -INF , !P5 ;  /* 0xff80000044d17808 */ /* 0x000fe40006800000 */
[----:B------:R-:W-:Y:S02]  /*4ae0*/  FMNMX3.FTZ R6, R6, R7, R5, !PT ;  /* 0x0000000706067276 */ /* 0x000fe40007810005 */
[----:B------:R-:W-:Y:S02]  /*4af0*/  FSEL R212, R62, -INF , !P1 ;  /* 0xff8000003ed47808 */ /* 0x000fe40004800000 */
[----:B------:R-:W-:Y:S02]  /*4b00*/  FMNMX3.FTZ R6, R6, R9, R199, !PT ;  /* 0x0000000906067276 */ /* 0x000fe400078100c7 */
[----:B------:R-:W-:-:S02]  /*4b10*/  ISETP.GE.AND P1, PT, R33, UR22, PT ;  /* 0x0000001621007c0c */ /* 0x000fc4000bf26270 */
[----:B------:R-:W-:Y:S02]  /*4b20*/  FMNMX3.FTZ R6, R6, R193, R197, !PT ;  /* 0x000000c106067276 */ /* 0x000fe400078100c5 */
[----:B------:R-:W-:Y:S02]  /*4b30*/  FSEL R207, R69, -INF , !P4 ;  /* 0xff80000045cf7808 */ /* 0x000fe40006000000 */
[----:B------:R-:W-:Y:S02]  /*4b40*/  FSEL R205, R52, -INF , !P3 ;  /* 0xff80000034cd7808 */ /* 0x000fe40005800000 */
[----:B------:R-:W-:Y:S02]  /*4b50*/  FMNMX3.FTZ R6, R6, R195, R209, !PT ;  /* 0x000000c306067276 */ /* 0x000fe400078100d1 */
[----:B------:R-:W-:Y:S02]  /*4b60*/  FSEL R203, R53, -INF , !P1 ;  /* 0xff80000035cb7808 */ /* 0x000fe40004800000 */
[----:B------:R-:W-:-:S02]  /*4b70*/  FMNMX3.FTZ R13, R13, R4, R22, !PT ;  /* 0x000000040d0d7276 */ /* 0x000fc40007810016 */
[----:B------:R-:W-:Y:S02]  /*4b80*/  FMNMX3.FTZ R6, R6, R207, R205, !PT ;  /* 0x000000cf06067276 */ /* 0x000fe400078100cd */
[----:B------:R-:W-:Y:S02]  /*4b90*/  FSEL R202, R63, -INF , !P6 ;  /* 0xff8000003fca7808 */ /* 0x000fe40007000000 */
[----:B------:R-:W-:Y:S02]  /*4ba0*/  FSEL R208, R70, -INF , !P5 ;  /* 0xff80000046d07808 */ /* 0x000fe40006800000 */
[----:B------:R-:W-:Y:S02]  /*4bb0*/  FSEL R206, R71, -INF , !P4 ;  /* 0xff80000047ce7808 */ /* 0x000fe40006000000 */
[----:B------:R-:W-:Y:S02]  /*4bc0*/  FSEL R204, R54, -INF , !P3 ;  /* 0xff80000036cc7808 */ /* 0x000fe40005800000 */
[----:B------:R-:W-:-:S02]  /*4bd0*/  FSEL R200, R55, -INF , !P1 ;  /* 0xff80000037c87808 */ /* 0x000fc40004800000 */
[----:B------:R-:W-:Y:S02]  /*4be0*/  FMNMX3.FTZ R15, R13, R20, R8, !PT ;  /* 0x000000140d0f7276 */ /* 0x000fe40007810008 */
[----:B------:R-:W-:Y:S01]  /*4bf0*/  FMNMX.FTZ R14, R203, R6, !PT ;  /* 0x00000006cb0e7209 */ /* 0x000fe20007810000 */
[----:B------:R-:W-:Y:S06]  /*4c00*/  BRA.U !UP1, `(.L_x_82) ;  /* 0x0000000509c47547 */ /* 0x000fec000b800000 */
[----:B------:R-:W-:-:S04]  /*4c10*/  ULEA.HI.SX32 UR4, UR19, 0xfffffffe, 0x1a ;  /* 0xfffffffe13047891 */ /* 0x000fc8000f8fd2ff */
[----:B------:R-:W-:Y:S02]  /*4c20*/  UIMAD.WIDE.U32 UR12, UR23, UR4, URZ ;  /* 0x00000004170c72a5 */ /* 0x000fe4000f8e00ff */
[----:B------:R-:W-:Y:S02]  /*4c30*/  UIMAD UR8, UR17, UR4, URZ ;  /* 0x00000004110872a4 */ /* 0x000fe4000f8e02ff */
[----:B------:R-:W-:Y:S02]  /*4c40*/  UIADD3 UR7, UP0, UPT, UR25, UR12, URZ ;  /* 0x0000000c19077290 */ /* 0x000fe4000ff1e0ff */
[----:B------:R-:W-:Y:S01]  /*4c50*/  UIADD3 UR8, UPT, UPT, UR13, UR8, URZ ;  /* 0x000000080d087290 */ /* 0x000fe2000fffe0ff */
[----:B------:R-:W-:Y:S01]  /*4c60*/  IMAD.U32 R28, RZ, RZ, UR12 ;  /* 0x0000000cff1c7e24 */ /* 0x000fe2000f8e00ff */
[----:B------:R-:W1:Y:S01]  /*4c70*/  LDCU UR4, c[0x0][0x440] ;  /* 0x00008800ff0477ac */ /* 0x000e620008000800 */
[----:B------:R-:W-:Y:S02]  /*4c80*/  IMAD.U32 R29, RZ, RZ, UR13 ;  /* 0x0000000dff1d7e24 */ /* 0x000fe4000f8e00ff */
[----:B------:R-:W-:Y:S01]  /*4c90*/  IMAD.U32 R17, RZ, RZ, UR7 ;  /* 0x00000007ff117e24 */ /* 0x000fe2000f8e00ff */
[----:B------:R-:W-:Y:S01]  /*4ca0*/  UIADD3.X UR6, UPT, UPT, UR24, UR8, URZ, UP0, !UPT ;  /* 0x0000000818067290 */ /* 0x000fe200087fe4ff */
[----:B------:R-:W-:Y:S01]  /*4cb0*/  IMAD.U32 R12, RZ, RZ, UR8 ;  /* 0x00000008ff0c7e24 */ /* 0x000fe2000f8e00ff */
[----:B------:R-:W-:Y:S01]  /*4cc0*/  UIADD3 UR25, UP0, UPT, UR25, UR7, URZ ;  /* 0x0000000719197290 */ /* 0x000fe2000ff1e0ff */
[----:B------:R-:W-:-:S02]  /*4cd0*/  LEA R18, P3, R28, R228, 0x1 ;  /* 0x000000e41c127211 */ /* 0x000fc400078608ff */
[CC--:B------:R-:W-:Y:S01]  /*4ce0*/  LEA R16, P1, R17.reuse, R228.reuse, 0x1 ;  /* 0x000000e411107211 */ /* 0x0c0fe200078208ff */
[----:B------:R-:W-:Y:S01]  /*4cf0*/  UIADD3.X UR24, UPT, UPT, UR24, UR6, URZ, UP0, !UPT ;  /* 0x0000000618187290 */ /* 0x000fe200087fe4ff */
[----:B------:R-:W-:Y:S01]  /*4d00*/  IMAD.U32 R6, RZ, RZ, UR6 ;  /* 0x00000006ff067e24 */ /* 0x000fe2000f8e00ff */
[-C--:B------:R-:W-:Y:S01]  /*4d10*/  LEA.HI.X R19, R28, R227.reuse, R12, 0x1, P3 ;  /* 0x000000e31c137211 */ /* 0x080fe200018f0c0c */
[----:B------:R-:W-:Y:S01]  /*4d20*/  IMAD.U32 R13, RZ, RZ, UR25 ;  /* 0x00000019ff0d7e24 */ /* 0x000fe2000f8e00ff */
[----:B------:R-:W-:Y:S02]  /*4d30*/  ULEA UR7, UP0, UR10, UR7, 0x5 ;  /* 0x000000070a077291 */ /* 0x000fe4000f8028ff */
[----:B------:R-:W-:Y:S01]  /*4d40*/  LEA.HI.X R17, R17, R227, R6, 0x1, P1 ;  /* 0x000000e311117211 */ /* 0x000fe200008f0c06 */
[----:B------:R-:W-:Y:S01]  /*4d50*/  IMAD.U32 R12, RZ, RZ, UR24 ;  /* 0x00000018ff0c7e24 */ /* 0x000fe2000f8e00ff */
[----:B-1----:R-:W-:Y:S01]  /*4d60*/  ISETP.GE.AND P5, PT, R215, UR4, PT ;  /* 0x00000004d7007c0c */ /* 0x002fe2000bfa6270 */
[----:B------:R-:W-:Y:S01]  /*4d70*/  ULEA.HI.X UR6, UR10, UR6, UR11, 0x5, UP0 ;  /* 0x000000060a067291 */ /* 0x000fe200080f2c0b */
[----:B------:R-:W-:Y:S01]  /*4d80*/  LEA R28, P1, R13, R228, 0x1 ;  /* 0x000000e40d1c7211 */ /* 0x000fe200078208ff */
[----:B------:R-:W-:Y:S01]  /*4d90*/  IMAD.U32 R6, RZ, RZ, UR7 ;  /* 0x00000007ff067e24 */ /* 0x000fe2000f8e00ff */
[----:B------:R-:W-:-:S02]  /*4da0*/  ISETP.GE.AND P4, PT, R233, UR4, PT ;  /* 0x00000004e9007c0c */ /* 0x000fc4000bf86270 */
[----:B------:R-:W-:Y:S02]  /*4db0*/  ISETP.GE.AND P3, PT, R232, UR4, PT ;  /* 0x00000004e8007c0c */ /* 0x000fe4000bf66270 */
[-C--:B------:R-:W-:Y:S01]  /*4dc0*/  LEA.HI.X R29, R13, R227.reuse, R12, 0x1, P1 ;  /* 0x000000e30d1d7211 */ /* 0x080fe200008f0c0c */
[----:B------:R-:W-:Y:S01]  /*4dd0*/  IMAD.U32 R12, RZ, RZ, UR6 ;  /* 0x00000006ff0c7e24 */ /* 0x000fe2000f8e00ff */
[----:B------:R-:W-:Y:S02]  /*4de0*/  ISETP.GE.AND P1, PT, R231, UR4, PT ;  /* 0x00000004e7007c0c */ /* 0x000fe4000bf26270 */
[C---:B------:R-:W-:Y:S01]  /*4df0*/  LEA R30, P6, R6.reuse, R228, 0x1 ;  /* 0x000000e4061e7211 */ /* 0x040fe200078c08ff */
[----:B------:R-:W-:Y:S01]  /*4e00*/  @!PT LDS RZ, [RZ] ;  /* 0x00000000fffff984 */ /* 0x000fe20000000800 */
[----:B------:R-:W-:Y:S01]  /*4e10*/  @!PT LDS RZ, [RZ] ;  /* 0x00000000fffff984 */ /* 0x000fe20000000800 */
[----:B------:R-:W-:Y:S01]  /*4e20*/  @!PT LDS RZ, [RZ] ;  /* 0x00000000fffff984 */ /* 0x000fe20000000800 */
[----:B------:R1:W-:Y:S03]  /*4e30*/  @!P5 LDGSTS.E.BYPASS.LTC128B.128 [R229+0x8000], desc[UR20][R18.64] ;  /* 0x0800000012e5dfae */ /* 0x0003e6000b981a14 */
[----:B------:R-:W-:Y:S01]  /*4e40*/  LEA.HI.X R31, R6, R227, R12, 0x1, P6 ;  /* 0x000000e3061f7211 */ /* 0x000fe200030f0c0c */
        /* <DEDUP_REMOVED lines=76> */
[----:B------:R-:W0:Y:S02]  /*5310*/  LDGDEPBAR ;  /* 0x00000000000079af */ /* 0x000e240000000000 */
.L_x_82:
[----:B------:R-:W-:Y:S01]  /*5320*/  FMNMX3.FTZ R13, R15, R10, R218, !PT ;  /* 0x0000000a0f0d7276 */ /* 0x000fe200078100da */
[----:B------:R-:W2:Y:S01]  /*5330*/  LDCU UR4, c[0x0][0x45c] ;  /* 0x00008b80ff0477ac */ /* 0x000ea20008000800 */
[----:B------:R-:W3:Y:S01]  /*5340*/  SHFL.BFLY PT, R15, R14, 0x2, 0x1f ;  /* 0x0c401f000e0f7f89 */ /* 0x000ee200000e0000 */
[----:B------:R-:W-:Y:S02]  /*5350*/  LOP3.LUT R196, R85, 0x200, R2, 0xf8, !PT ;  /* 0x0000020055c47812 */ /* 0x000fe400078ef802 */
[----:B------:R-:W-:Y:S02]  /*5360*/  FMNMX3.FTZ R13, R13, R198, R212, !PT ;  /* 0x000000c60d0d7276 */ /* 0x000fe400078100d4 */
[----:B------:R-:W-:Y:S02]  /*5370*/  LEA R196, R196, UR5, 0x1 ;  /* 0x00000005c4c47c11 */ /* 0x000fe4000f8e08ff */
[----:B------:R-:W-:Y:S02]  /*5380*/  FMNMX3.FTZ R13, R13, R202, R208, !PT ;  /* 0x000000ca0d0d7276 */ /* 0x000fe400078100d0 */
[----:B------:R-:W-:Y:S01]  /*5390*/  IADD3 R190, PT, PT, R83, R196, RZ ;  /* 0x000000c453be7210 */ /* 0x000fe20007ffe0ff */
[----:B------:R-:W-:Y:S01]  /*53a0*/  LDSM.16.MT88.4 R156, [R196+0x10000] ;  /* 0x01000000c49c783b */ /* 0x000fe20000004200 */
[----:B------:R-:W-:-:S02]  /*53b0*/  FMNMX3.FTZ R13, R13, R206, R204, !PT ;  /* 0x000000ce0d0d7276 */ /* 0x000fc400078100cc */
[C---:B------:R-:W-:Y:S01]  /*53c0*/  IADD3 R191, PT, PT, R81.reuse, R196, RZ ;  /* 0x000000c451bf7210 */ /* 0x040fe20007ffe0ff */
[----:B------:R-:W-:Y:S01]  /*53d0*/  LDSM.16.MT88.4 R48, [R190+0x10000] ;  /* 0x01000000be30783b */ /* 0x000fe20000004200 */
[----:B------:R-:W-:Y:S02]  /*53e0*/  FMNMX.FTZ R12, R200, R13, !PT ;  /* 0x0000000dc80c7209 */ /* 0x000fe40007810000 */
[----:B------:R-:W-:Y:S01]  /*53f0*/  IADD3 R189, PT, PT, R81, R190, RZ ;  /* 0x000000be51bd7210 */ /* 0x000fe20007ffe0ff */
[----:B------:R-:W-:Y:S04]  /*5400*/  LDSM.16.MT88.4 R40, [R191+0x10000] ;  /* 0x01000000bf28783b */ /* 0x000fe80000004200 */
[----:B------:R-:W4:Y:S01]  /*5410*/  SHFL.BFLY PT, R13, R12, 0x2, 0x1f ;  /* 0x0c401f000c0d7f89 */ /* 0x000f2200000e0000 */
[----:B---3--:R-:W-:-:S03]  /*5420*/  FMNMX.FTZ R15, R14, R15, !PT ;  /* 0x0000000f0e0f7209 */ /* 0x008fc60007810000 */
[----:B------:R-:W-:Y:S04]  /*5430*/  LDSM.16.MT88.4 R56, [R189+0x10000] ;  /* 0x01000000bd38783b */ /* 0x000fe80000004200 */
[----:B------:R-:W3:Y:S04]  /*5440*/  SHFL.BFLY PT, R164, R15, 0x1, 0x1f ;  /* 0x0c201f000fa47f89 */ /* 0x000ee800000e0000 */
[----:B------:R-:W-:Y:S04]  /*5450*/  LDSM.16.MT88.4 R64, [R196+0x12000] ;  /* 0x01200000c440783b */ /* 0x000fe80000004200 */
[----:B------:R-:W-:Y:S04]  /*5460*/  LDSM.16.MT88.4 R72, [R191+0x12000] ;  /* 0x01200000bf48783b */ /* 0x000fe80000004200 */
[----:B------:R-:W-:Y:S01]  /*5470*/  LDSM.16.MT88.4 R80, [R190+0x12000] ;  /* 0x01200000be50783b */ /* 0x000fe20000004200 */
[----:B----4-:R-:W-:-:S03]  /*5480*/  FMNMX.FTZ R13, R12, R13, !PT ;  /* 0x0000000d0c0d7209 */ /* 0x010fc60007810000 */
[----:B------:R-:W-:Y:S04]  /*5490*/  LDSM.16.MT88.4 R88, [R189+0x12000] ;  /* 0x01200000bd58783b */ /* 0x000fe80000004200 */
[----:B------:R-:W4:Y:S01]  /*54a0*/  SHFL.BFLY PT, R6, R13, 0x1, 0x1f ;  /* 0x0c201f000d067f89 */ /* 0x000f2200000e0000 */
[----:B---3--:R-:W-:-:S03]  /*54b0*/  FMNMX.FTZ R164, R15, R164, !PT ;  /* 0x000000a40fa47209 */ /* 0x008fc60007810000 */
[----:B------:R-:W3:Y:S01]  /*54c0*/  LDSM.16.MT88.4 R96, [R196+0x14000] ;  /* 0x01400000c460783b */ /* 0x000ee20000004200 */
[C---:B------:R-:W-:Y:S01]  /*54d0*/  FSETP.NEU.FTZ.AND P1, PT, R164.reuse, -INF , PT ;  /* 0xff800000a400780b */ /* 0x040fe20003f3d000 */
[----:B--2---:R-:W-:Y:S02]  /*54e0*/  FMUL.FTZ R210, R164, UR4 ;  /* 0x00000004a4d27c20 */ /* 0x004fe40008410000 */
[----:B------:R-:W2:Y:S03]  /*54f0*/  LDSM.16.MT88.4 R104, [R191+0x14000] ;  /* 0x01400000bf68783b */ /* 0x000ea60000004200 */
[----:B------:R-:W-:Y:S01]  /*5500*/  FSEL R210, R210, RZ, P1 ;  /* 0x000000ffd2d27208 */ /* 0x000fe20000800000 */
[----:B------:R-:W5:Y:S04]  /*5510*/  LDSM.16.MT88.4 R112, [R190+0x14000] ;  /* 0x01400000be70783b */ /* 0x000f680000004200 */
[--C-:B------:R-:W-:Y:S01]  /*5520*/  FFMA.FTZ R188, R3, UR4, -R210.reuse ;  /* 0x0000000403bc7c23 */ /* 0x100fe200080108d2 */
[--C-:B------:R-:W-:Y:S01]  /*5530*/  FFMA.FTZ R187, R77, UR4, -R210.reuse ;  /* 0x000000044dbb7c23 */ /* 0x100fe200080108d2 */
[--C-:B------:R-:W-:Y:S01]  /*5540*/  FFMA.FTZ R184, R35, UR4, -R210.reuse ;  /* 0x0000000423b87c23 */ /* 0x100fe200080108d2 */
[--C-:B------:R-:W-:Y:S01]  /*5550*/  FFMA.FTZ R183, R25, UR4, -R210.reuse ;  /* 0x0000000419b77c23 */ /* 0x100fe200080108d2 */
[----:B------:R-:W5:Y:S01]  /*5560*/  LDSM.16.MT88.4 R120, [R189+0x14000] ;  /* 0x01400000bd78783b */ /* 0x000f620000004200 */
[--C-:B------:R-:W-:Y:S01]  /*5570*/  FFMA.FTZ R179, R7, UR4, -R210.reuse ;  /* 0x0000000407b37c23 */ /* 0x100fe200080108d2 */
[----:B----4-:R-:W-:Y:S01]  /*5580*/  FMNMX.FTZ R3, R13, R6, !PT ;  /* 0x000000060d037209 */ /* 0x010fe20007810000 */
[--C-:B------:R-:W-:Y:S01]  /*5590*/  FFMA.FTZ R176, R5, UR4, -R210.reuse ;  /* 0x0000000405b07c23 */ /* 0x100fe200080108d2 */
[----:B------:R-:W4:Y:S01]  /*55a0*/  LDSM.16.MT88.4 R128, [R196+0x16000] ;  /* 0x01600000c480783b */ /* 0x000f220000004200 */
[----:B------:R-:W-:Y:S01]  /*55b0*/  MUFU.EX2 R188, R188 ;  /* 0x000000bc00bc7308 */ /* 0x000fe20000000800 */
[C---:B------:R-:W-:Y:S01]  /*55c0*/  FSETP.NEU.FTZ.AND P1, PT, R3.reuse, -INF , PT ;  /* 0xff8000000300780b */ /* 0x040fe20003f3d000 */
[----:B------:R-:W-:Y:S01]  /*55d0*/  FMUL.FTZ R201, R3, UR4 ;  /* 0x0000000403c97c20 */ /* 0x000fe20008410000 */
[----:B------:R-:W4:Y:S01]  /*55e0*/  LDSM.16.MT88.4 R136, [R191+0x16000] ;  /* 0x01600000bf88783b */ /* 0x000f220000004200 */
[--C-:B------:R-:W-:Y:S01]  /*55f0*/  FFMA.FTZ R180, R11, UR4, -R210.reuse ;  /* 0x000000040bb47c23 */ /* 0x100fe200080108d2 */
[--C-:B------:R-:W-:Y:S01]  /*5600*/  FFMA.FTZ R167, R9, UR4, -R210.reuse ;  /* 0x0000000409a77c23 */ /* 0x100fe200080108d2 */
[--C-:B------:R-:W-:Y:S01]  /*5610*/  FFMA.FTZ R192, R199, UR4, -R210.reuse ;  /* 0x00000004c7c07c23 */ /* 0x100fe200080108d2 */
[----:B------:R-:W-:Y:S01]  /*5620*/  FSEL R201, R201, RZ, P1 ;  /* 0x000000ffc9c97208 */ /* 0x000fe20000800000 */
[----:B------:R-:W4:Y:S01]  /*5630*/  LDSM.16.MT88.4 R152, [R190+0x16000] ;  /* 0x01600000be98783b */ /* 0x000f220000004200 */
[----:B------:R-:W3:Y:S01]  /*5640*/  MUFU.EX2 R187, R187 ;  /* 0x000000bb00bb7308 */ /* 0x000ee20000000800 */
[--C-:B------:R-:W-:Y:S01]  /*5650*/  FFMA.FTZ R194, R197, UR4, -R210.reuse ;  /* 0x00000004c5c27c23 */ /* 0x100fe200080108d2 */
[--C-:B------:R-:W-:Y:S01]  /*5660*/  FFMA.FTZ R193, R193, UR4, -R210.reuse ;  /* 0x00000004c1c17c23 */ /* 0x100fe200080108d2 */
[--C-:B------:R-:W-:Y:S01]  /*5670*/  FFMA.FTZ R186, R78, UR4, -R201.reuse ;  /* 0x000000044eba7c23 */ /* 0x100fe200080108c9 */
[--C-:B------:R-:W-:Y:S01]  /*5680*/  FFMA.FTZ R185, R32, UR4, -R201.reuse ;  /* 0x0000000420b97c23 */ /* 0x100fe200080108c9 */
[--C-:B------:R-:W-:Y:S01]  /*5690*/  FFMA.FTZ R182, R26, UR4, -R201.reuse ;  /* 0x000000041ab67c23 */ /* 0x100fe200080108c9 */
[--C-:B------:R-:W-:Y:S01]  /*56a0*/  FFMA.FTZ R181, R4, UR4, -R201.reuse ;  /* 0x0000000404b57c23 */ /* 0x100fe200080108c9 */
[--C-:B------:R-:W-:Y:S01]  /*56b0*/  FFMA.FTZ R166, R8, UR4, -R201.reuse ;  /* 0x0000000408a67c23 */ /* 0x100fe200080108c9 */
[----:B------:R-:W4:Y:S01]  /*56c0*/  LDSM.16.MT88.4 R4, [R189+0x16000] ;  /* 0x01600000bd04783b */ /* 0x000f220000004200 */
[----:B------:R-:W-:Y:S01]  /*56d0*/  MUFU.EX2 R184, R184 ;  /* 0x000000b800b87308 */ /* 0x000fe20000000800 */
[--C-:B------:R-:W-:Y:S01]  /*56e0*/  FFMA.FTZ R165, R10, UR4, -R201.reuse ;  /* 0x000000040aa57c23 */ /* 0x100fe200080108c9 */
[--C-:B------:R-:W-:Y:S01]  /*56f0*/  FFMA.FTZ R178, R22, UR4, -R201.reuse ;  /* 0x0000000416b27c23 */ /* 0x100fe200080108c9 */
[----:B------:R-:W4:Y:S01]  /*5700*/  LDSM.16.MT88.4 R8, [R190+0x10800] ;  /* 0x01080000be08783b */ /* 0x000f220000004200 */
[--C-:B------:R-:W-:Y:S01]  /*5710*/  FFMA.FTZ R177, R20, UR4, -R201.reuse ;  /* 0x0000000414b17c23 */ /* 0x100fe200080108c9 */
[--C-:B------:R-:W-:Y:S01]  /*5720*/  FFMA.FTZ R195, R195, UR4, -R210.reuse ;  /* 0x00000004c3c37c23 */ /* 0x100fe200080108d2 */
[--C-:B------:R-:W-:Y:S01]  /*5730*/  FFMA.FTZ R197, R218, UR4, -R201.reuse ;  /* 0x00000004dac57c23 */ /* 0x100fe200080108c9 */
[----:B-1----:R-:W1:Y:S01]  /*5740*/  LDSM.16.MT88.4 R16, [R196+0x10800] ;  /* 0x01080000c410783b */ /* 0x002e620000004200 */
[----:B------:R-:W2:Y:S01]  /*5750*/  MUFU.EX2 R183, R183 ;  /* 0x000000b700b77308 */ /* 0x000ea20000000800 */
[----:B---3--:R-:W-:Y:S01]  /*5760*/  F2FP.F16.F32.PACK_AB R148, R187, R188 ;  /* 0x000000bcbb94723e */ /* 0x008fe200000000ff */
        /* <DEDUP_REMOVED lines=9> */
[----:B------:R-:W-:Y:S01]  /*5800*/  LDSM.16.MT88.4 R172, [R189+0x10800] ;  /* 0x01080000bdac783b */ /* 0x000fe20000004200 */
[----:B------:R-:W-:Y:S01]  /*5810*/  FFMA.FTZ R210, R203, UR4, -R210 ;  /* 0x00000004cbd27c23 */ /* 0x000fe200080108d2 */
[--C-:B------:R-:W-:Y:S01]  /*5820*/  FFMA.FTZ R203, R208, UR4, -R201.reuse ;  /* 0x00000004d0cb7c23 */ /* 0x100fe200080108c9 */
[--C-:B------:R-:W-:Y:S01]  /*5830*/  FFMA.FTZ R206, R206, UR4, -R201.reuse ;  /* 0x00000004cece7c23 */ /* 0x100fe200080108c9 */
[----:B------:R-:W-:Y:S01]  /*5840*/  LDSM.16.MT88.4 R168, [R196+0x12800] ;  /* 0x01280000c4a8783b */ /* 0x000fe20000004200 */
[----:B------:R-:W5:Y:S01]  /*5850*/  MUFU.EX2 R185, R185 ;  /* 0x000000b900b97308 */ /* 0x000f620000000800 */
[----:B--2---:R-:W-:Y:S01]  /*5860*/  F2FP.F16.F32.PACK_AB R150, R183, R184 ;  /* 0x000000b8b796723e */ /* 0x004fe200000000ff */
[--C-:B------:R-:W-:Y:S01]  /*5870*/  FFMA.FTZ R204, R204, UR4, -R201.reuse ;  /* 0x00000004cccc7c23 */ /* 0x100fe200080108c9 */
[----:B------:R-:W-:Y:S01]  /*5880*/  LDSM.16.MT88.4 R32, [R190+0x12800] ;  /* 0x01280000be20783b */ /* 0x000fe20000004200 */
[----:B------:R-:W-:Y:S01]  /*5890*/  FFMA.FTZ R235, R200, UR4, -R201 ;  /* 0x00000004c8eb7c23 */ /* 0x000fe200080108c9 */
[----:B------:R-:W-:-:S02]  /*58a0*/  FADD.FTZ R187, R188, R187 ;  /* 0x000000bbbcbb7221 */ /* 0x000fc40000010000 */
[----:B------:R-:W-:Y:S01]  /*58b0*/  LDSM.16.MT88.4 R28, [R189+0x12800] ;  /* 0x01280000bd1c783b */ /* 0x000fe20000004200 */
[----:B------:R-:W-:Y:S01]  /*58c0*/  MUFU.EX2 R182, R182 ;  /* 0x000000b600b67308 */ /* 0x000fe20000000800 */
[----:B------:R-:W-:Y:S02]  /*58d0*/  FADD.FTZ R184, R184, R187 ;  /* 0x000000bbb8b87221 */ /* 0x000fe40000010000 */
[----:B------:R-:W-:Y:S02]  /*58e0*/  LDSM.16.MT88.4 R24, [R191+0x14800] ;  /* 0x01480000bf18783b */ /* 0x000fe40000004200 */
[----:B------:R-:W-:-:S03]  /*58f0*/  FADD.FTZ R183, R183, R184 ;  /* 0x000000b8b7b77221 */ /* 0x000fc60000010000 */
[----:B------:R-:W2:Y:S01]  /*5900*/  MUFU.EX2 R181, R181 ;  /* 0x000000b500b57308 */ /* 0x000ea20000000800 */
[----:B-----5:R-:W-:Y:S01]  /*5910*/  F2FP.F16.F32.PACK_AB R149, R185, R186 ;  /* 0x000000bab995723e */ /* 0x020fe200000000ff */
[----:B------:R-:W-:-:S06]  /*5920*/  FADD.FTZ R185, R186, R185 ;  /* 0x000000b9bab97221 */ /* 0x000fcc0000010000 */
[----:B------:R-:W-:Y:S08]  /*5930*/  MUFU.EX2 R180, R180 ;  /* 0x000000b400b47308 */ /* 0x000ff00000000800 */
[----:B------:R-:W5:Y:S01]  /*5940*/  MUFU.EX2 R179, R179 ;  /* 0x000000b300b37308 */ /* 0x000f620000000800 */
[----:B--2---:R-:W-:Y:S01]  /*5950*/  F2FP.F16.F32.PACK_AB R151, R181, R182 ;  /* 0x000000b6b597723e */ /* 0x004fe200000000ff */
        /* <DEDUP_REMOVED lines=8> */
[----:B------:R-:W2:Y:S01]  /*59e0*/  MUFU.EX2 R177, R177 ;  /* 0x000000b100b17308 */ /* 0x000ea20000000800 */
[C---:B------:R-:W-:Y:S07]  /*59f0*/  HMMA.16816.F32 R36, R148.reuse, R40, RZ ;  /* 0x000000289424723c */ /* 0x040fee00000018ff */
[----:B------:R-:W-:Y:S01]  /*5a00*/  MUFU.EX2 R166, R166 ;  /* 0x000000a600a67308 */ /* 0x000fe20000000800 */
[C---:B------:R-:W-:Y:S07]  /*5a10*/  HMMA.16816.F32 R52, R148.reuse, R56, RZ ;  /* 0x000000389434723c */ /* 0x040fee00000018ff */
[----:B------:R-:W1:Y:S01]  /*5a20*/  MUFU.EX2 R165, R165 ;  /* 0x000000a500a57308 */ /* 0x000e620000000800 */
        /* <DEDUP_REMOVED lines=16> */
[C---:B----4-:R-:W-:Y:S07]  /*5b30*/  HMMA.16816.F32 R124, R148.reuse, R128, RZ ;  /* 0x00000080947c723c */ /* 0x050fee00000018ff */
        /* <DEDUP_REMOVED lines=25> */
[----:B-----5:R-:W-:Y:S01]  /*5cd0*/  F2FP.F16.F32.PACK_AB R4, R179, R180 ;  /* 0x000000b4b304723e */ /* 0x020fe200000000ff */
[----:B------:R-:W-:Y:S01]  /*5ce0*/  FADD.FTZ R180, R180, R183 ;  /* 0x000000b7b4b47221 */ /* 0x000fe20000010000 */
[----:B--2---:R-:W-:Y:S01]  /*5cf0*/  F2FP.F16.F32.PACK_AB R5, R177, R178 ;  /* 0x000000b2b105723e */ /* 0x004fe200000000ff */
[----:B------:R-:W-:-:S02]  /*5d00*/  FADD.FTZ R178, R178, R181 ;  /* 0x000000b5b2b27221 */ /* 0x000fc40000010000 */
[----:B------:R-:W-:Y:S02]  /*5d10*/  FADD.FTZ R179, R179, R180 ;  /* 0x000000b4b3b37221 */ /* 0x000fe40000010000 */
[----:B------:R-:W-:Y:S01]  /*5d20*/  HMMA.16816.F32 R148, R148, R6, RZ ;  /* 0x000000069494723c */ /* 0x000fe200000018ff */
[----:B------:R-:W-:Y:S01]  /*5d30*/  F2FP.F16.F32.PACK_AB R6, R167, R176 ;  /* 0x000000b0a706723e */ /* 0x000fe200000000ff */
[----:B------:R-:W-:Y:S01]  /*5d40*/  FADD.FTZ R177, R177, R178 ;  /* 0x000000b2b1b17221 */ /* 0x000fe20000010000 */
[----:B-1----:R-:W-:Y:S01]  /*5d50*/  F2FP.F16.F32.PACK_AB R7, R165, R166 ;  /* 0x000000a6a507723e */ /* 0x002fe200000000ff */
[----:B------:R-:W-:-:S04]  /*5d60*/  FADD.FTZ R176, R176, R179 ;  /* 0x000000b3b0b07221 */ /* 0x000fc80000010000 */
[----:B------:R-:W-:Y:S02]  /*5d70*/  FADD.FTZ R167, R167, R176 ;  /* 0x000000b0a7a77221 */ /* 0x000fe40000010000 */
[C---:B------:R-:W-:Y:S08]  /*5d80*/  HMMA.16816.F32 R44, R4.reuse, R8, R44 ;  /* 0x00000008042c723c */ /* 0x040ff0000000182c */
[C---:B------:R-:W-:Y:S01]  /*5d90*/  HMMA.16816.F32 R48, R4.reuse, R10, R48 ;  /* 0x0000000a0430723c */ /* 0x040fe20000001830 */
[----:B------:R-:W1:Y:S07]  /*5da0*/  LDSM.16.MT88.4 R8, [R189+0x14800] ;  /* 0x01480000bd08783b */ /* 0x000e6e0000004200 */
[C---:B------:R-:W-:Y:S08]  /*5db0*/  HMMA.16816.F32 R160, R4.reuse, R16, R160 ;  /* 0x0000001004a0723c */ /* 0x040ff000000018a0 */
[C---:B------:R-:W-:Y:S01]  /*5dc0*/  HMMA.16816.F32 R156, R4.reuse, R18, R156 ;  /* 0x00000012049c723c */ /* 0x040fe2000000189c */
[----:B------:R-:W2:Y:S07]  /*5dd0*/  LDSM.16.MT88.4 R16, [R196+0x14800] ;  /* 0x01480000c410783b */ /* 0x000eae0000004200 */
[C---:B---3--:R-:W-:Y:S08]  /*5de0*/  HMMA.16816.F32 R36, R4.reuse, R12, R36 ;  /* 0x0000000c0424723c */ /* 0x048ff00000001824 */
[C---:B------:R-:W-:Y:S01]  /*5df0*/  HMMA.16816.F32 R40, R4.reuse, R14, R40 ;  /* 0x0000000e0428723c */ /* 0x040fe20000001828 */
[----:B------:R-:W3:Y:S07]  /*5e00*/  LDSM.16.MT88.4 R12, [R190+0x14800] ;  /* 0x01480000be0c783b */ /* 0x000eee0000004200 */
[C---:B------:R-:W-:Y:S08]  /*5e10*/  HMMA.16816.F32 R68, R4.reuse, R20, R68 ;  /* 0x000000140444723c */ /* 0x040ff00000001844 */
        /* <DEDUP_REMOVED lines=9> */
[C---:B------:R-:W-:Y:S01]  /*5eb0*/  HMMA.16816.F32 R72, R4.reuse, R22, R72 ;  /* 0x000000160448723c */ /* 0x040fe20000001848 */
[----:B------:R-:W5:Y:S07]  /*5ec0*/  LDSM.16.MT88.4 R20, [R196+0x16800] ;  /* 0x01680000c414783b */ /* 0x000f6e0000004200 */
[C---:B-1----:R-:W-:Y:S08]  /*5ed0*/  HMMA.16816.F32 R144, R4.reuse, R8, R144 ;  /* 0x000000080490723c */ /* 0x042ff00000001890 */
[C---:B------:R-:W-:Y:S01]  /*5ee0*/  HMMA.16816.F32 R148, R4.reuse, R10, R148 ;  /* 0x0000000a0494723c */ /* 0x040fe20000001894 */
[----:B------:R-:W1:Y:S07]  /*5ef0*/  LDSM.16.MT88.4 R8, [R189+0x11000] ;  /* 0x01100000bd08783b */ /* 0x000e6e0000004200 */
[C---:B--2---:R-:W-:Y:S08]  /*5f00*/  HMMA.16816.F32 R132, R4.reuse, R16, R132 ;  /* 0x000000100484723c */ /* 0x044ff00000001884 */
[C---:B------:R-:W-:Y:S01]  /*5f10*/  HMMA.16816.F32 R136, R4.reuse, R18, R136 ;  /* 0x000000120488723c */ /* 0x040fe20000001888 */
[----:B------:R-:W-:Y:S07]  /*5f20*/  LDSM.16.MT88.4 R16, [R196+0x13000] ;  /* 0x01300000c410783b */ /* 0x000fee0000004200 */
[C---:B---3--:R-:W-:Y:S08]  /*5f30*/  HMMA.16816.F32 R140, R4.reuse, R12, R140 ;  /* 0x0000000c048c723c */ /* 0x048ff0000000188c */
[C---:B------:R-:W-:Y:S01]  /*5f40*/  HMMA.16816.F32 R152, R4.reuse, R14, R152 ;  /* 0x0000000e0498723c */ /* 0x040fe20000001898 */
[----:B------:R-:W2:Y:S07]  /*5f50*/  LDSM.16.MT88.4 R12, [R191+0x11000] ;  /* 0x01100000bf0c783b */ /* 0x000eae0000004200 */
        /* <DEDUP_REMOVED lines=14> */
[----:B------:R-:W3:Y:S07]  /*6040*/  LDSM.16.MT88.4 R24, [R196+0x11000] ;  /* 0x01100000c418783b */ /* 0x000eee0000004200 */
[C---:B-----5:R-:W-:Y:S08]  /*6050*/  HMMA.16816.F32 R124, R4.reuse, R20, R124 ;  /* 0x00000014047c723c */ /* 0x060ff0000000187c */
[----:B------:R-:W-:Y:S01]  /*6060*/  HMMA.16816.F32 R128, R4, R22, R128 ;  /* 0x000000160480723c */ /* 0x000fe20000001880 */
[----:B------:R-:W-:Y:S01]  /*6070*/  F2FP.F16.F32.PACK_AB R4, R193, R192 ;  /* 0x000000c0c104723e */ /* 0x000fe200000000ff */
[----:B------:R-:W-:Y:S01]  /*6080*/  LDSM.16.MT88.4 R20, [R190+0x11000] ;  /* 0x01100000be14783b */ /* 0x000fe20000004200 */
[----:B------:R-:W-:Y:S01]  /*6090*/  F2FP.F16.F32.PACK_AB R5, R198, R197 ;  /* 0x000000c5c605723e */ /* 0x000fe200000000ff */
[----:B------:R-:W-:Y:S01]  /*60a0*/  FADD.FTZ R192, R192, R167 ;  /* 0x000000a7c0c07221 */ /* 0x000fe20000010000 */
[----:B------:R-:W-:-:S02]  /*60b0*/  F2FP.F16.F32.PACK_AB R6, R195, R194 ;  /* 0x000000c2c306723e */ /* 0x000fc400000000ff */
[----:B------:R-:W-:Y:S01]  /*60c0*/  F2FP.F16.F32.PACK_AB R7, R202, R199 ;  /* 0x000000c7ca07723e */ /* 0x000fe200000000ff */
[----:B------:R-:W-:-:S06]  /*60d0*/  FADD.FTZ R193, R193, R192 ;  /* 0x000000c0c1c17221 */ /* 0x000fcc0000010000 */
[C---:B-1----:R-:W-:Y:S08]  /*60e0*/  HMMA.16816.F32 R52, R4.reuse, R8, R52 ;  /* 0x000000080434723c */ /* 0x042ff00000001834 */
[C---:B------:R-:W-:Y:S01]  /*60f0*/  HMMA.16816.F32 R56, R4.reuse, R10, R56 ;  /* 0x0000000a0438723c */ /* 0x040fe20000001838 */
[----:B------:R-:W1:Y:S07]  /*6100*/  LDSM.16.MT88.4 R8, [R191+0x15000] ;  /* 0x01500000bf08783b */ /* 0x000e6e0000004200 */
[C---:B--2---:R-:W-:Y:S08]  /*6110*/  HMMA.16816.F32 R36, R4.reuse, R12, R36 ;  /* 0x0000000c0424723c */ /* 0x044ff00000001824 */
[C---:B------:R-:W-:Y:S01]  /*6120*/  HMMA.16816.F32 R40, R4.reuse, R14, R40 ;  /* 0x0000000e0428723c */ /* 0x040fe20000001828 */
[----:B------:R-:W2:Y:S07]  /*6130*/  LDSM.16.MT88.4 R12, [R190+0x13000] ;  /* 0x01300000be0c783b */ /* 0x000eae0000004200 */
[C---:B------:R-:W-:Y:S08]  /*6140*/  HMMA.16816.F32 R60, R4.reuse, R16, R60 ;  /* 0x00000010043c723c */ /* 0x040ff0000000183c */
[C---:B------:R-:W-:Y:S01]  /*6150*/  HMMA.16816.F32 R64, R4.reuse, R18, R64 ;  /* 0x000000120440723c */ /* 0x040fe20000001840 */
[----:B------:R-:W5:Y:S07]  /*6160*/  LDSM.16.MT88.4 R16, [R190+0x15000] ;  /* 0x01500000be10783b */ /* 0x000f6e0000004200 */
[C---:B---3--:R-:W-:Y:S08]  /*6170*/  HMMA.16816.F32 R160, R4.reuse, R24, R160 ;  /* 0x0000001804a0723c */ /* 0x048ff000000018a0 */
[C---:B------:R-:W-:Y:S01]  /*6180*/  HMMA.16816.F32 R156, R4.reuse, R26, R156 ;  /* 0x0000001a049c723c */ /* 0x040fe2000000189c */
[----:B------:R-:W3:Y:S07]  /*6190*/  LDSM.16.MT88.4 R24, [R196+0x15000] ;  /* 0x01500000c418783b */ /* 0x000eee0000004200 */
[C---:B-1----:R-:W-:Y:S08]  /*61a0*/  HMMA.16816.F32 R100, R4.reuse, R8, R100 ;  /* 0x000000080464723c */ /* 0x042ff00000001864 */
[C---:B------:R-:W-:Y:S01]  /*61b0*/  HMMA.16816.F32 R104, R4.reuse, R10, R104 ;  /* 0x0000000a0468723c */ /* 0x040fe20000001868 */
[----:B------:R-:W1:Y:S07]  /*61c0*/  LDSM.16.MT88.4 R8, [R191+0x17000] ;  /* 0x01700000bf08783b */ /* 0x000e6e0000004200 */
[C---:B--2---:R-:W-:Y:S08]  /*61d0*/  HMMA.16816.F32 R76, R4.reuse, R12, R76 ;  /* 0x0000000c044c723c */ /* 0x044ff0000000184c */
[C---:B------:R-:W-:Y:S01]  /*61e0*/  HMMA.16816.F32 R80, R4.reuse, R14, R80 ;  /* 0x0000000e0450723c */ /* 0x040fe20000001850 */
[----:B------:R-:W2:Y:S07]  /*61f0*/  LDSM.16.MT88.4 R12, [R196+0x17000] ;  /* 0x01700000c40c783b */ /* 0x000eae0000004200 */
[C---:B-----5:R-:W-:Y:S08]  /*6200*/  HMMA.16816.F32 R108, R4.reuse, R16, R108 ;  /* 0x00000010046c723c */ /* 0x060ff0000000186c */
[C---:B------:R-:W-:Y:S01]  /*6210*/  HMMA.16816.F32 R112, R4.reuse, R18, R112 ;  /* 0x000000120470723c */ /* 0x040fe20000001870 */
[----:B------:R-:W5:Y:S07]  /*6220*/  LDSM.16.MT88.4 R16, [R190+0x17000] ;  /* 0x01700000be10783b */ /* 0x000f6e0000004200 */
[C---:B------:R-:W-:Y:S08]  /*6230*/  HMMA.16816.F32 R44, R4.reuse, R20, R44 ;  /* 0x00000014042c723c */ /* 0x040ff0000000182c */
[C---:B------:R-:W-:Y:S01]  /*6240*/  HMMA.16816.F32 R48, R4.reuse, R22, R48 ;  /* 0x000000160430723c */ /* 0x040fe20000001830 */
[----:B------:R-:W4:Y:S07]  /*6250*/  LDSM.16.MT88.4 R20, [R189+0x15000] ;  /* 0x01500000bd14783b */ /* 0x000f2e0000004200 */
        /* <DEDUP_REMOVED lines=14> */
[----:B------:R-:W-:Y:S07]  /*6340*/  LDSM.16.MT88.4 R32, [R191+0x17800] ;  /* 0x01780000bf20783b */ /* 0x000fee0000004200 */
[C---:B------:R-:W-:Y:S08]  /*6350*/  HMMA.16816.F32 R84, R4.reuse, R28, R84 ;  /* 0x0000001c0454723c */ /* 0x040ff00000001854 */
[C---:B------:R-:W-:Y:S01]  /*6360*/  HMMA.16816.F32 R88, R4.reuse, R30, R88 ;  /* 0x0000001e0458723c */ /* 0x040fe20000001858 */
[----:B------:R-:W-:Y:S07]  /*6370*/  LDSM.16.MT88.4 R28, [R190+0x13800] ;  /* 0x01380000be1c783b */ /* 0x000fee0000004200 */
[C---:B----4-:R-:W-:Y:S08]  /*6380*/  HMMA.16816.F32 R116, R4.reuse, R20, R116 ;  /* 0x000000140474723c */ /* 0x050ff00000001874 */
[C---:B------:R-:W-:Y:S01]  /*6390*/  HMMA.16816.F32 R120, R4.reuse, R22, R120 ;  /* 0x000000160478723c */ /* 0x040fe20000001878 */
[----:B------:R-:W4:Y:S07]  /*63a0*/  LDSM.16.MT88.4 R20, [R196+0x15800] ;  /* 0x01580000c414783b */ /* 0x000f2e0000004200 */
[C---:B---3--:R-:W-:Y:S08]  /*63b0*/  HMMA.16816.F32 R144, R4.reuse, R24, R144 ;  /* 0x000000180490723c */ /* 0x048ff00000001890 */
[----:B------:R-:W-:Y:S01]  /*63c0*/  HMMA.16816.F32 R148, R4, R26, R148 ;  /* 0x0000001a0494723c */ /* 0x000fe20000001894 */
[----:B------:R-:W-:Y:S01]  /*63d0*/  F2FP.F16.F32.PACK_AB R4, R212, R209 ;  /* 0x000000d1d404723e */ /* 0x000fe200000000ff */
[----:B------:R-:W-:Y:S01]  /*63e0*/  LDSM.16.MT88.4 R24, [R190+0x15800] ;  /* 0x01580000be18783b */ /* 0x000fe20000004200 */
[----:B------:R-:W-:-:S02]  /*63f0*/  F2FP.F16.F32.PACK_AB R5, R206, R203 ;  /* 0x000000cbce05723e */ /* 0x000fc400000000ff */
[----:B------:R-:W-:Y:S02]  /*6400*/  F2FP.F16.F32.PACK_AB R6, R210, R205 ;  /* 0x000000cdd206723e */ /* 0x000fe400000000ff */
[----:B------:R-:W-:-:S07]  /*6410*/  F2FP.F16.F32.PACK_AB R7, R235, R204 ;  /* 0x000000cceb07723e */ /* 0x000fce00000000ff */
        /* <DEDUP_REMOVED lines=8> */
[----:B------:R-:W3:Y:S07]  /*64a0*/  LDSM.16.MT88.4 R16, [R189+0x11800] ;  /* 0x01180000bd10783b */ /* 0x000eee0000004200 */
[C---:B----4-:R-:W-:Y:S08]  /*64b0*/  HMMA.16816.F32 R92, R4.reuse, R20, R92 ;  /* 0x00000014045c723c */ /* 0x050ff0000000185c */
        /* <DEDUP_REMOVED lines=15> */
[----:B------:R-:W-:Y:S01]  /*65b0*/  FADD.FTZ R197, R197, R8 ;  /* 0x00000008c5c57221 */ /* 0x000fe20000010000 */
[----:B------:R-:W-:-:S03]  /*65c0*/  FADD.FTZ R8, R194, R193 ;  /* 0x000000c1c2087221 */ /* 0x000fc60000010000 */
[----:B------:R-:W-:Y:S01]  /*65d0*/  FADD.FTZ R198, R198, R197 ;  /* 0x000000c5c6c67221 */ /* 0x000fe20000010000 */
[----:B------:R-:W-:Y:S02]  /*65e0*/  FADD.FTZ R8, R195, R8 ;  /* 0x00000008c3087221 */ /* 0x000fe40000010000 */
        /* <DEDUP_REMOVED lines=28> */
[----:B------:R-:W-:Y:S01]  /*67b0*/  SHF.R.U32.HI R5, RZ, 0x1, R214 ;  /* 0x00000001ff057819 */ /* 0x000fe200000116d6 */
[----:B------:R-:W1:Y:S01]  /*67c0*/  S2UR UR6, SR_CgaCtaId ;  /* 0x00000000000679c3 */ /* 0x000e620000008800 */
[----:B------:R-:W2:Y:S01]  /*67d0*/  S2R R214, SR_TID.X ;  /* 0x0000000000d67919 */ /* 0x000ea20000002100 */
[----:B------:R-:W3:Y:S01]  /*67e0*/  LDCU UR4, c[0x0][0x440] ;  /* 0x00008800ff0477ac */ /* 0x000ee20008000800 */
[----:B------:R-:W-:Y:S01]  /*67f0*/  LOP3.LUT R5, R0, 0x8, R5, 0x78, !PT ;  /* 0x0000000800057812 */ /* 0x000fe200078e7805 */
[----:B------:R-:W-:Y:S02]  /*6800*/  IMAD.MOV.U32 R212, RZ, RZ, 0x20 ;  /* 0x00000020ffd47424 */ /* 0x000fe400078e00ff */
[----:B------:R-:W-:Y:S01]  /*6810*/  IMAD.MOV.U32 R208, RZ, RZ, 0x20 ;  /* 0x00000020ffd07424 */ /* 0x000fe200078e00ff */
[----:B------:R-:W-:Y:S01]  /*6820*/  LOP3.LUT R213, R5, 0x200, R2, 0xf8, !PT ;  /* 0x0000020005d57812 */ /* 0x000fe200078ef802 */
[----:B------:R-:W4:Y:S01]  /*6830*/  LDC.64 R222, c[0x0][0x3c0] ;  /* 0x0000f000ffde7b82 */ /* 0x000f220000000a00 */
[----:B------:R-:W-:Y:S01]  /*6840*/  SEL R212, R212, 0xffffffe0, !P2 ;  /* 0xffffffe0d4d47807 */ /* 0x000fe20005000000 */
[----:B------:R-:W-:Y:S01]  /*6850*/  IMAD.MOV.U32 R0, RZ, RZ, R3 ;  /* 0x000000ffff007224 */ /* 0x000fe200078e0003 */
[----:B------:R-:W-:Y:S01]  /*6860*/  LEA R213, R213, UR5, 0x1 ;  /* 0x00000005d5d57c11 */ /* 0x000fe2000f8e08ff */
[----:B------:R-:W-:Y:S01]  /*6870*/  IMAD.MOV.U32 R165, RZ, RZ, R164 ;  /* 0x000000ffffa57224 */ /* 0x000fe200078e00a4 */
[----:B------:R-:W-:Y:S01]  /*6880*/  UMOV UR7, 0x400 ;  /* 0x0000040000077882 */ /* 0x000fe20000000000 */
[----:B------:R-:W-:Y:S01]  /*6890*/  IMAD.MOV.U32 R211, RZ, RZ, 0x40 ;  /* 0x00000040ffd37424 */ /* 0x000fe200078e00ff */
[----:B------:R-:W-:Y:S01]  /*68a0*/  ULEA.HI.SX32 UR19, UR19, 0xfffffffe, 0x1a ;  /* 0xfffffffe13137891 */ /* 0x000fe2000f8fd2ff */
[----:B------:R-:W-:Y:S01]  /*68b0*/  IMAD.IADD R212, R212, 0x1, R213 ;  /* 0x00000001d4d47824 */ /* 0x000fe200078e02d5 */
[----:B------:R-:W4:Y:S01]  /*68c0*/  LDCU UR8, c[0x0][0x440] ;  /* 0x00008800ff0877ac */ /* 0x000f220008000800 */
[----:B------:R-:W-:Y:S01]  /*68d0*/  VIADD R230, R213, 0x10000 ;  /* 0x00010000d5e67836 */ /* 0x000fe20000000000 */
[----:B---3--:R-:W-:Y:S01]  /*68e0*/  ISETP.GE.AND P1, PT, R215, UR4, PT ;  /* 0x00000004d7007c0c */ /* 0x008fe2000bf26270 */
[----:B------:R-:W3:Y:S01]  /*68f0*/  LDCU UR4, c[0x0][0x45c] ;  /* 0x00008b80ff0477ac */ /* 0x000ee20008000800 */
[----:B-1----:R-:W-:Y:S01]  /*6900*/  ULEA UR6, UR6, UR7, 0x18 ;  /* 0x0000000706067291 */ /* 0x002fe2000f8ec0ff */
[C---:B--2---:R-:W-:Y:S01]  /*6910*/  IMAD.SHL.U32 R210, R214.reuse, 0x40, RZ ;  /* 0x00000040d6d27824 */ /* 0x044fe200078e00ff */
[C---:B------:R-:W-:Y:S01]  /*6920*/  LOP3.LUT P0, RZ, R214.reuse, 0x2, RZ, 0xc0, !PT ;  /* 0x00000002d6ff7812 */ /* 0x040fe2000780c0ff */
[----:B------:R-:W-:-:S03]  /*6930*/  IMAD.SHL.U32 R224, R214, 0x20, RZ ;  /* 0x00000020d6e07824 */ /* 0x000fc600078e00ff */
[----:B------:R-:W-:Y:S02]  /*6940*/  SEL R208, R208, 0xffffffe0, !P0 ;  /* 0xffffffe0d0d07807 */ /* 0x000fe40004000000 */
[----:B------:R-:W-:Y:S01]  /*6950*/  LOP3.LUT R209, R210, 0x400, RZ, 0xc0, !PT ;  /* 0x00000400d2d17812 */ /* 0x000fe200078ec0ff */
[----:B---3--:R-:W-:Y:S06]  /*6960*/  BRA `(.L_x_84) ;  /* 0x0000000400a87947 */ /* 0x008fec0003800000 */
.L_x_86:
[----:B------:R-:W1:Y:S01]  /*6970*/  LDC.64 R2, c[0x0][0x3b8] ;  /* 0x0000ee00ff027b82 */ /* 0x000e620000000a00 */
[----:B------:R-:W-:Y:S01]  /*6980*/  UIADD3 UR7, UPT, UPT, UR19, -0x1, URZ ;  /* 0xffffffff13077890 */ /* 0x000fe2000fffe0ff */
[----:B------:R-:W-:Y:S04]  /*6990*/  LOP3.LUT R169, R234, 0x1f8, RZ, 0xc0, !PT ;  /* 0x000001f8eaa97812 */ /* 0x000fe800078ec0ff */
[----:B------:R-:W-:Y:S04]  /*69a0*/  LOP3.LUT R169, R169, 0x38, R214, 0x78, !PT ;  /* 0x00000038a9a97812 */ /* 0x000fe800078e78d6 */
[----:B------:R-:W-:Y:S04]  /*69b0*/  LOP3.LUT R169, R169, 0x1e00, R234, 0xf8, !PT ;  /* 0x00001e00a9a97812 */ /* 0x000fe800078ef8ea */
[----:B------:R-:W-:Y:S01]  /*69c0*/  LEA R229, R169, UR5, 0x1 ;  /* 0x00000005a9e57c11 */ /* 0x000fe2000f8e08ff */
[C---:B-1----:R-:W-:Y:S01]  /*69d0*/  IMAD.WIDE.U32 R174, R2.reuse, UR7, RZ ;  /* 0x0000000702ae7c25 */ /* 0x042fe2000f8e00ff */
[C---:B------:R-:W-:Y:S03]  /*69e0*/  SHF.L.U64.HI R166, R2.reuse, 0x4, R3 ;  /* 0x0000000402a67819 */ /* 0x040fe60000010203 */
[----:B------:R-:W-:Y:S01]  /*69f0*/  IMAD.SHL.U32 R170, R2, 0x10, RZ ;  /* 0x0000001002aa7824 */ /* 0x000fe200078e00ff */
[C---:B------:R-:W-:Y:S01]  /*6a00*/  LEA R172, P6, R174.reuse, R228, 0x7 ;  /* 0x000000e4aeac7211 */ /* 0x040fe200078c38ff */
[----:B------:R-:W-:Y:S03]  /*6a10*/  IMAD R173, R3, UR7, R175 ;  /* 0x0000000703ad7c24 */ /* 0x000fe6000f8e02af */
[C---:B------:R-:W-:Y:S04]  /*6a20*/  LEA R171, P5, R174.reuse, R170, 0x6 ;  /* 0x000000aaaeab7211 */ /* 0x040fe800078a30ff */
[C-C-:B------:R-:W-:Y:S02]  /*6a30*/  LEA.HI.X R168, R174.reuse, R166, R173.reuse, 0x6, P5 ;  /* 0x000000a6aea87211 */ /* 0x140fe400028f34ad */
[----:B------:R-:W-:Y:S02]  /*6a40*/  LEA.HI.X R173, R174, R227, R173, 0x7, P6 ;  /* 0x000000e3aead7211 */ /* 0x000fe400030f3cad */
[CC--:B------:R-:W-:Y:S03]  /*6a50*/  LEA R164, P5, R2.reuse, R171.reuse, 0x5 ;  /* 0x000000ab02a47211 */ /* 0x0c0fe600078a28ff */
[----:B------:R-:W-:Y:S01]  /*6a60*/  @!PT LDS RZ, [RZ] ;  /* 0x00000000fffff984 */ /* 0x000fe20000000800 */
[----:B------:R-:W-:Y:S01]  /*6a70*/  @!PT LDS RZ, [RZ] ;  /* 0x00000000fffff984 */ /* 0x000fe20000000800 */
[----:B------:R-:W-:Y:S01]  /*6a80*/  @!PT LDS RZ, [RZ] ;  /* 0x00000000fffff984 */ /* 0x000fe20000000800 */
[----:B------:R1:W-:Y:S01]  /*6a90*/  @!P1 LDGSTS.E.BYPASS.LTC128B.128 [R229+0x8000], desc[UR20][R172.64] ;  /* 0x08000000ace59fae */ /* 0x0003e2000b981a14 */
[----:B------:R-:W-:Y:S02]  /*6aa0*/  LEA.HI.X R3, R2, R168, R3, 0x5, P5 ;  /* 0x000000a802037211 */ /* 0x000fe400028f2c03 */
[----:B------:R-:W-:Y:S01]  /*6ab0*/  IADD3 R2, P5, PT, R170, R171, RZ ;  /* 0x000000abaa027210 */ /* 0x000fe20007fbe0ff */
[----:B------:R1:W-:Y:S01]  /*6ac0*/  @P1 STS.128 [R229+0x8000], RZ ;  /* 0x008000ffe5001388 */ /* 0x0003e20000000c00 */
[CC--:B------:R-:W-:Y:S03]  /*6ad0*/  LEA R170, P6, R171.reuse, R228.reuse, 0x1 ;  /* 0x000000e4abaa7211 */ /* 0x0c0fe600078c08ff */
[----:B------:R-:W-:Y:S01]  /*6ae0*/  @!PT LDS RZ, [RZ] ;  /* 0x00000000fffff984 */ /* 0x000fe20000000800 */
[----:B------:R-:W-:Y:S01]  /*6af0*/  @!PT LDS RZ, [RZ] ;  /* 0x00000000fffff984 */ /* 0x000fe20000000800 */
[----:B------:R-:W-:Y:S01]  /*6b00*/  @!PT LDS RZ, [RZ] ;  /* 0x00000000fffff984 */ /* 0x000fe20000000800 */
[----:B------:R1:W-:Y:S01]  /*6b10*/  @!P4 LDGSTS.E.BYPASS.LTC128B.128 [R229+0xa000], desc[UR20][R172.64+0x80] ;  /* 0x0a000080ace5cfae */ /* 0x0003e2000b981a14 */
[-CC-:B------:R-:W-:Y:S01]  /*6b20*/  LEA.HI.X R171, R171, R227.reuse, R168.reuse, 0x1, P6 ;  /* 0x000000e3abab7211 */ /* 0x180fe200030f0ca8 */
[----:B------:R-:W-:Y:S01]  /*6b30*/  IMAD.X R166, R166, 0x1, R168, P5 ;  /* 0x00000001a6a67824 */ /* 0x000fe200028e06a8 */
[-C--:B------:R-:W-:Y:S01]  /*6b40*/  LEA R174, P6, R2, R228.reuse, 0x1 ;  /* 0x000000e402ae7211 */ /* 0x080fe200078c08ff */
[----:B------:R1:W-:Y:S01]  /*6b50*/  @P4 STS.128 [R229+0xa000], RZ ;  /* 0x00a000ffe5004388 */ /* 0x0003e20000000c00 */
[----:B------:R-:W-:Y:S02]  /*6b60*/  LEA R168, P5, R164, R228, 0x1 ;  /* 0x000000e4a4a87211 */ /* 0x000fe400078a08ff */
[-C--:B------:R-:W-:Y:S01]  /*6b70*/  LEA.HI.X R175, R2, R227.reuse, R166, 0x1, P6 ;  /* 0x000000e302af7211 */ /* 0x080fe200030f0ca6 */
[----:B------:R-:W-:Y:S01]  /*6b80*/  @!PT LDS RZ, [RZ] ;  /* 0x00000000fffff984 */ /* 0x000fe20000000800 */
[----:B------:R-:W-:Y:S01]  /*6b90*/  @!PT LDS RZ, [RZ] ;  /* 0x00000000fffff984 */ /* 0x000fe20000000800 */
[----:B------:R-:W-:Y:S01]  /*6ba0*/  @!PT LDS RZ, [RZ] ;  /* 0x00000000fffff984 */ /* 0x000fe20000000800 */
[----:B------:R1:W-:Y:S01]  /*6bb0*/  @!P3 LDGSTS.E.BYPASS.LTC128B.128 [R229+0xc000], desc[UR20][R172.64+0x100] ;  /* 0x0c000100ace5bfae */ /* 0x0003e2000b981a14 */
[----:B------:R-:W-:Y:S03]  /*6bc0*/  LEA.HI.X R169, R164, R227, R3, 0x1, P5 ;  /* 0x000000e3a4a97211 */ /* 0x000fe600028f0c03 */
        /* <DEDUP_REMOVED lines=66> */
[----:B------:R-:W0:Y:S01]  /*6ff0*/  LDGDEPBAR ;  /* 0x00000000000079af */ /* 0x000e220000000000 */
[----:B------:R-:W-:Y:S05]  /*7000*/  BRA `(.L_x_85) ;  /* 0x0000001400907947 */ /* 0x000fea0003800000 */
.L_x_84:
[----:B------:R-:W-:Y:S04]  /*7010*/  DEPBAR.LE SB0, 0x0 ;  /* 0x000080000000791a */ /* 0x000fe80000000000 */
[----:B------:R-:W-:Y:S01]  /*7020*/  BAR.SYNC.DEFER_BLOCKING 0x0 ;  /* 0x0000000000007b1d */ /* 0x000fe20000010000 */
[----:B------:R-:W-:Y:S01]  /*7030*/  IMAD.SHL.U32 R234, R214, 0x8, RZ ;  /* 0x00000008d6ea7824 */ /* 0x000fe200078e00ff */
[----:B------:R-:W-:Y:S01]  /*7040*/  LOP3.LUT R217, R224, 0x7c00, RZ, 0xc0, !PT ;  /* 0x00007c00e0d97812 */ /* 0x000fe200078ec0ff */
[----:B----4-:R-:W-:Y:S01]  /*7050*/  IMAD.WIDE.U32 R200, R222, UR19, RZ ;  /* 0x00000013dec87c25 */ /* 0x010fe2000f8e00ff */
[----:B------:R-:W-:Y:S01]  /*7060*/  SHF.R.U32.HI R216, RZ, 0x1, R214 ;  /* 0x00000001ffd87819 */ /* 0x000fe200000116d6 */
[----:B------:R-:W-:Y:S01]  /*7070*/  UISETP.NE.AND UP0, UPT, UR19, URZ, UPT ;  /* 0x000000ff1300728c */ /* 0x000fe2000bf05270 */
[----:B------:R-:W-:Y:S01]  /*7080*/  LOP3.LUT R215, R234, 0x38, RZ, 0xc0, !PT ;  /* 0x00000038ead77812 */ /* 0x000fe200078ec0ff */
[----:B------:R-:W-:Y:S01]  /*7090*/  IMAD R164, R223, UR19, R201 ;  /* 0x00000013dfa47c24 */ /* 0x000fe2000f8e02c9 */
[CC--:B------:R-:W-:Y:S01]  /*70a0*/  LEA R240, P0, R200.reuse, R226.reuse, 0x7 ;  /* 0x000000e2c8f07211 */ /* 0x0c0fe200078038ff */
[C---:B------:R-:W-:Y:S01]  /*70b0*/  IMAD.SHL.U32 R167, R200.reuse, 0x40, RZ ;  /* 0x00000040c8a77824 */ /* 0x040fe200078e00ff */
[----:B------:R-:W-:Y:S02]  /*70c0*/  LOP3.LUT R233, R215, 0x40, RZ, 0xfc, !PT ;  /* 0x00000040d7e97812 */ /* 0x000fe400078efcff */
[--C-:B------:R-:W-:Y:S02]  /*70d0*/  LEA.HI.X R241, R200, R225, R164.reuse, 0x7, P0 ;  /* 0x000000e1c8f17211 */ /* 0x100fe400000f3ca4 */
[----:B------:R-:W-:Y:S02]  /*70e0*/  ISETP.GE.AND P4, PT, R233, UR8, PT ;  /* 0x00000008e9007c0c */ /* 0x000fe4000bf86270 */
[C---:B------:R-:W-:Y:S02]  /*70f0*/  LOP3.LUT R232, R215.reuse, 0x80, RZ, 0xfc, !PT ;  /* 0x00000080d7e87812 */ /* 0x040fe400078efcff */
[----:B------:R-:W-:Y:S02]  /*7100*/  LOP3.LUT R231, R215, 0xc0, RZ, 0xfc, !PT ;  /* 0x000000c0d7e77812 */ /* 0x000fe400078efcff */
[----:B------:R-:W-:Y:S02]  /*7110*/  ISETP.GE.AND P3, PT, R232, UR8, PT ;  /* 0x00000008e8007c0c */ /* 0x000fe4000bf66270 */
[----:B------:R-:W-:Y:S01]  /*7120*/  ISETP.GE.AND P2, PT, R231, UR8, PT ;  /* 0x00000008e7007c0c */ /* 0x000fe2000bf46270 */
[----:B------:R-:W-:Y:S01]  /*7130*/  @!PT LDS RZ, [RZ] ;  /* 0x00000000fffff984 */ /* 0x000fe20000000800 */
[----:B------:R-:W-:Y:S01]  /*7140*/  @!PT LDS RZ, [RZ] ;  /* 0x00000000fffff984 */ /* 0x000fe20000000800 */
[----:B------:R-:W-:Y:S01]  /*7150*/  @!PT LDS RZ, [RZ] ;  /* 0x00000000fffff984 */ /* 0x000fe20000000800 */
[----:B------:R-:W-:Y:S01]  /*7160*/  @!P1 LDGSTS.E.BYPASS.LTC128B.128 [R229+0x10000], desc[UR20][R240.64] ;  /* 0x10000000f0e59fae */ /* 0x000fe2000b981a14 */
[----:B------:R-:W-:Y:S01]  /*7170*/  SHF.L.U64.HI R164, R200, 0x6, R164 ;  /* 0x00000006c8a47819 */ /* 0x000fe200000102a4 */
[----:B------:R-:W-:Y:S01]  /*7180*/  UMOV UR5, UR6 ;  /* 0x0000000600057c82 */ /* 0x000fe20008000000 */
[C---:B------:R-:W-:Y:S01]  /*7190*/  LEA R167, P0, R222.reuse, R167, 0x4 ;  /* 0x000000a7dea77211 */ /* 0x040fe200078020ff */
[----:B------:R-:W-:Y:S01]  /*71a0*/  @P1 STS.128 [R229+0x10000], RZ ;  /* 0x010000ffe5001388 */ /* 0x000fe20000000c00 */
[----:B------:R-:W-:Y:S02]  /*71b0*/  ISETP.GE.AND P1, PT, R215, UR8, PT ;  /* 0x00000008d7007c0c */ /* 0x000fe4000bf26270 */
[C---:B------:R-:W-:Y:S01]  /*71c0*/  LEA R238, P6, R167.reuse, R226, 0x1 ;  /* 0x000000e2a7ee7211 */ /* 0x040fe200078c08ff */
[----:B------:R-:W-:Y:S01]  /*71d0*/  @!PT LDS RZ, [RZ] ;  /* 0x00000000fffff984 */ /* 0x000fe20000000800 */
[----:B------:R-:W-:Y:S01]  /*71e0*/  @!PT LDS RZ, [RZ] ;  /* 0x00000000fffff984 */ /* 0x000fe20000000800 */
[----:B------:R-:W-:Y:S01]  /*71f0*/  @!PT LDS RZ, [RZ] ;  /* 0x00000000fffff984 */ /* 0x000fe20000000800 */
[----:B------:R-:W-:Y:S01]  /*7200*/  @!P4 LDGSTS.E.BYPASS.LTC128B.128 [R229+0x12000], desc[UR20][R240.64+0x80] ;  /* 0x12000080f0e5cfae */ /* 0x000fe2000b981a14 */
[C-C-:B------:R-:W-:Y:S02]  /*7210*/  LEA.HI.X R164, R222.reuse, R164, R223.reuse, 0x4, P0 ;  /* 0x000000a4dea47211 */ /* 0x140fe400000f24df */
[C---:B------:R-:W-:Y:S01]  /*7220*/  LEA R201, P5, R222.reuse, R167, 0x4 ;  /* 0x000000a7dec97211 */ /* 0x040fe200078a20ff */
[----:B------:R-:W-:Y:S01]  /*7230*/  @P4 STS.128 [R229+0x12000], RZ ;  /* 0x012000ffe5004388 */ /* 0x000fe20000000c00 */
[----:B------:R-:W-:Y:S02]  /*7240*/  LEA.HI.X R239, R167, R225, R164, 0x1, P6 ;  /* 0x000000e1a7ef7211 */ /* 0x000fe400030f0ca4 */
[C-C-:B------:R-:W-:Y:S01]  /*7250*/  LEA.HI.X R202, R222.reuse, R164, R223.reuse, 0x4, P5 ;  /* 0x000000a4deca7211 */ /* 0x140fe200028f24df */
[----:B------:R-:W-:Y:S01]  /*7260*/  @!PT LDS RZ, [RZ] ;  /* 0x00000000fffff984 */ /* 0x000fe20000000800 */
[----:B------:R-:W-:Y:S01]  /*7270*/  @!PT LDS RZ, [RZ] ;  /* 0x00000000fffff984 */ /* 0x000fe20000000800 */
[----:B------:R-:W-:Y:S01]  /*7280*/  @!PT LDS RZ, [RZ] ;  /* 0x00000000fffff984 */ /* 0x000fe20000000800 */
[----:B------:R-:W-:Y:S01]  /*7290*/  @!P3 LDGSTS.E.BYPASS.LTC128B.128 [R229+0x14000], desc[UR20][R240.64+0x100] ;  /* 0x14000100f0e5bfae */ /* 0x000fe2000b981a14 */
[C---:B------:R-:W-:Y:S02]  /*72a0*/  LEA R206, P5, R201.reuse, R226, 0x1 ;  /* 0x000000e2c9ce7211 */ /* 0x040fe400078a08ff */
[C---:B------:R-:W-:Y:S01]  /*72b0*/  LEA R203, P0, R222.reuse, R167, 0x5 ;  /* 0x000000a7decb7211 */ /* 0x040fe200078028ff */
[----:B------:R-:W-:Y:S01]  /*72c0*/  @P3 STS.128 [R229+0x14000], RZ ;  /* 0x014000ffe5003388 */ /* 0x000fe20000000c00 */
[-C--:B------:R-:W-:Y:S02]  /*72d0*/  LEA.HI.X R207, R201, R225.reuse, R202, 0x1, P5 ;  /* 0x000000e1c9cf7211 */ /* 0x080fe400028f0cca */
[----:B------:R-:W-:Y:S01]  /*72e0*/  LEA.HI.X R204, R222, R164, R223, 0x5, P0 ;  /* 0x000000a4decc7211 */ /* 0x000fe200000f2cdf */
[----:B------:R-:W-:Y:S01]  /*72f0*/  @!PT LDS RZ, [RZ] ;  /* 0x00000000fffff984 */ /* 0x000fe20000000800 */
[----:B------:R-:W-:Y:S01]  /*7300*/  @!PT LDS RZ, [RZ] ;  /* 0x00000000fffff984 */ /* 0x000fe20000000800 */
[----:B------:R-:W-:Y:S01]  /*7310*/  @!PT LDS RZ, [RZ] ;  /* 0x00000000fffff984 */ /* 0x000fe20000000800 */
[----:B------:R-:W-:Y:S01]  /*7320*/  @!P2 LDGSTS.E.BYPASS.LTC128B.128 [R229+0x16000], desc[UR20][R240.64+0x180] ;  /* 0x16000180f0e5afae */ /* 0x000fe2000b981a14 */
[----:B------:R-:W-:Y:S02]  /*7330*/  LEA R200, P0, R203, R226, 0x1 ;  /* 0x000000e2cbc87211 */ /* 0x000fe400078008ff */
[----:B------:R-:W-:Y:S01]  /*7340*/  LOP3.LUT R169, R215, 0x1c0, R210, 0xf8, !PT ;  /* 0x000001c0d7a97812 */ /* 0x000fe200078ef8d2 */
[----:B------:R-:W-:Y:S01]  /*7350*/  @P2 STS.128 [R229+0x16000], RZ ;  /* 0x016000ffe5002388 */ /* 0x000fe20000000c00 */
[----:B------:R-:W-:Y:S02]  /*7360*/  LEA.HI.X R201, R203, R225, R204, 0x1, P0 ;  /* 0x000000e1cbc97211 */ /* 0x000fe400000f0ccc */
[----:B------:R-:W-:Y:S01]  /*7370*/  LOP3.LUT R3, R217, 0x200, R210, 0xf8, !PT ;  /* 0x00000200d9037812 */ /* 0x000fe200078ef8d2 */
[----:B------:R-:W-:Y:S01]  /*7380*/  @!PT LDS RZ, [RZ] ;  /* 0x00000000fffff984 */ /* 0x000fe20000000800 */
[----:B------:R-:W-:Y:S01]  /*7390*/  @!PT LDS RZ, [RZ] ;  /* 0x00000000fffff984 */ /* 0x000fe20000000800 */
[----:B------:R-:W-:Y:S01]  /*73a0*/  @!PT LDS RZ, [RZ] ;  /* 0x00000000fffff984 */ /* 0x000fe20000000800 */
[----:B------:R-:W-:Y:S01]  /*73b0*/  @!P1 LDGSTS.E.BYPASS.LTC128B.128 [R229+0x10800], desc[UR20][R238.64] ;  /* 0x10800000eee59fae */ /* 0x000fe2000b981a14 */
[----:B------:R-:W-:Y:S02]  /*73c0*/  LOP3.LUT R2, R216, 0x8, RZ, 0xc0, !PT ;  /* 0x00000008d8027812 */ /* 0x000fe400078ec0ff */
[----:B------:R-:W-:Y:S01]  /*73d0*/  LOP3.LUT R220, R169, 0x8, R214, 0x78, !PT ;  /* 0x00000008a9dc7812 */ /* 0x000fe200078e78d6 */
[----:B------:R-:W-:Y:S01]  /*73e0*/  @P1 STS.128 [R229+0x10800], RZ ;  /* 0x010800ffe5001388 */ /* 0x000fe20000000c00 */
[----:B------:R-:W-:Y:S02]  /*73f0*/  LOP3.LUT R2, R3, R169, R2, 0xf6, !PT ;  /* 0x000000a903027212 */ /* 0x000fe400078ef602 */
[----:B------:R-:W-:Y:S01]  /*7400*/  LOP3.LUT P0, RZ, R214, 0x4, RZ, 0xc0, !PT ;  /* 0x00000004d6ff7812 */ /* 0x000fe2000780c0ff */
[----:B------:R-:W-:Y:S01]  /*7410*/  @!PT LDS RZ, [RZ] ;  /* 0x00000000fffff984 */ /* 0x000fe20000000800 */
[----:B------:R-:W-:Y:S01]  /*7420*/  @!PT LDS RZ, [RZ] ;  /* 0x00000000fffff984 */ /* 0x000fe20000000800 */
[----:B------:R-:W-:Y:S01]  /*7430*/  @!PT LDS RZ, [RZ] ;  /* 0x00000000fffff984 */ /* 0x000fe20000000800 */
[----:B------:R-:W-:Y:S01]  /*7440*/  @!P4 LDGSTS.E.BYPASS.LTC128B.128 [R229+0x12800], desc[UR20][R238.64+0x80] ;  /* 0x12800080eee5cfae */ /* 0x000fe2000b981a14 */
[----:B------:R-:W-:Y:S01]  /*7450*/  IMAD R220, R220, 0x2, R209 ;  /* 0x00000002dcdc7824 */ /* 0x000fe200078e02d1 */
[----:B------:R-:W-:Y:S02]  /*7460*/  LEA R221, R2, UR5, 0x1 ;  /* 0x0000000502dd7c11 */ /* 0x000fe4000f8e08ff */
[----:B------:R-:W-:Y:S01]  /*7470*/  @P4 STS.128 [R229+0x12800], RZ ;  /* 0x012800ffe5004388 */ /* 0x000fe20000000c00 */
[----:B------:R-:W-:Y:S01]  /*7480*/  VIADD R3, R220, UR5 ;  /* 0x00000005dc037c36 */ /* 0x000fe20008000000 */
[----:B------:R-:W-:Y:S01]  /*7490*/  SEL R2, R211, 0xffffffc0, !P0 ;  /* 0xffffffc0d3027807 */ /* 0x000fe20004000000 */
[--C-:B------:R-:W-:Y:S01]  /*74a0*/  IMAD.IADD R218, R208, 0x1, R221.reuse ;  /* 0x00000001d0da7824 */ /* 0x100fe200078e02dd */
[----:B------:R-:W-:Y:S01]  /*74b0*/  @!PT LDS RZ, [RZ] ;  /* 0x00000000fffff984 */ /* 0x000fe20000000800 */
[----:B------:R-:W-:Y:S01]  /*74c0*/  @!PT LDS RZ, [RZ] ;  /* 0x00000000fffff984 */ /* 0x000fe20000000800 */
[----:B------:R-:W-:Y:S01]  /*74d0*/  @!PT LDS RZ, [RZ] ;  /* 0x00000000fffff984 */ /* 0x000fe20000000800 */
[----:B------:R-:W-:Y:S01]  /*74e0*/  @!P3 LDGSTS.E.BYPASS.LTC128B.128 [R229+0x14800], desc[UR20][R238.64+0x100] ;  /* 0x14800100eee5bfae */ /* 0x000fe2000b981a14 */
[C---:B------:R-:W-:Y:S02]  /*74f0*/  IMAD.IADD R166, R3.reuse, 0x1, R208 ;  /* 0x0000000103a67824 */ /* 0x040fe400078e02d0 */
[----:B------:R-:W-:Y:S01]  /*7500*/  IMAD.IADD R219, R2, 0x1, R221 ;  /* 0x0000000102db7824 */ /* 0x000fe200078e02dd */
[----:B------:R-:W-:Y:S01]  /*7510*/  @P3 STS.128 [R229+0x14800], RZ ;  /* 0x014800ffe5003388 */ /* 0x000fe20000000c00 */
[----:B------:R-:W-:Y:S02]  /*7520*/  IMAD.IADD R3, R3, 0x1, R2 ;  /* 0x0000000103037824 */ /* 0x000fe400078e0202 */
[C---:B------:R-:W-:Y:S01]  /*7530*/  IMAD.IADD R164, R208.reuse, 0x1, R219 ;  /* 0x00000001d0a47824 */ /* 0x040fe200078e02db */
[----:B------:R-:W-:Y:S01]  /*7540*/  @!PT LDS RZ, [RZ] ;  /* 0x00000000fffff984 */ /* 0x000fe20000000800 */
[----:B------:R-:W-:Y:S01]  /*7550*/  @!PT LDS RZ, [RZ] ;  /* 0x00000000fffff984 */ /* 0x000fe20000000800 */
[----:B------:R-:W-:Y:S01]  /*7560*/  @!PT LDS RZ, [RZ] ;  /* 0x00000000fffff984 */ /* 0x000fe20000000800 */
[----:B------:R-:W-:Y:S01]  /*7570*/  @!P2 LDGSTS.E.BYPASS.LTC128B.128 [R229+0x16800], desc[UR20][R238.64+0x180] ;  /* 0x16800180eee5afae */ /* 0x000fe2000b981a14 */
[----:B------:R-:W-:Y:S03]  /*7580*/  IMAD.IADD R2, R208, 0x1, R3 ;  /* 0x00000001d0027824 */ /* 0x000fe600078e0203 */
[----:B------:R-:W-:Y:S04]  /*7590*/  @P2 STS.128 [R229+0x16800], RZ ;  /* 0x016800ffe5002388 */ /* 0x000fe80000000c00 */
[----:B------:R-:W-:Y:S01]  /*75a0*/  @!PT LDS RZ, [RZ] ;  /* 0x00000000fffff984 */ /* 0x000fe20000000800 */
[----:B------:R-:W-:Y:S01]  /*75b0*/  @!PT LDS RZ, [RZ] ;  /* 0x00000000fffff984 */ /* 0x000fe20000000800 */
[----:B------:R-:W-:Y:S01]  /*75c0*/  @!PT LDS RZ, [RZ] ;  /* 0x00000000fffff984 */ /* 0x000fe20000000800 */
[----:B------:R-:W-:Y:S04]  /*75d0*/  @!P1 LDGSTS.E.BYPASS.LTC128B.128 [R229+0x11000], desc[UR20][R206.64] ;  /* 0x11000000cee59fae */ /* 0x000fe8000b981a14 */
        /* <DEDUP_REMOVED lines=34> */
[----:B------:R1:W-:Y:S04]  /*7800*/  @!P2 LDGSTS.E.BYPASS.LTC128B.128 [R229+0x17800], desc[UR20][R200.64+0x180] ;  /* 0x17800180c8e5afae */ /* 0x0003e8000b981a14 */
[----:B------:R-:W-:Y:S04]  /*7810*/  @P2 STS.128 [R229+0x17800], RZ ;  /* 0x017800ffe5002388 */ /* 0x000fe80000000c00 */
[----:B------:R-:W-:Y:S04]  /*7820*/  LDSM.16.M88.4 R168, [R221] ;  /* 0x00000000dda8783b */ /* 0x000fe80000000200 */
[----:B------:R-:W2:Y:S04]  /*7830*/  LDSM.16.M88.4 R172, [R220+UR5+0x8000] ;  /* 0x00800005dcac783b */ /* 0x000ea80008000200 */
[----:B------:R-:W3:Y:S04]  /*7840*/  LDSM.16.M88.4 R176, [R220+UR5+0x8800] ;  /* 0x00880005dcb0783b */ /* 0x000ee80008000200 */
[----:B------:R-:W4:Y:S04]  /*7850*/  LDSM.16.M88.4 R180, [R220+UR5+0x9000] ;  /* 0x00900005dcb4783b */ /* 0x000f280008000200 */
[----:B------:R-:W0:Y:S04]  /*7860*/  LDGDEPBAR ;  /* 0x00000000000079af */ /* 0x000e280000000000 */
[----:B------:R-:W5:Y:S04]  /*7870*/  LDSM.16.M88.4 R184, [R220+UR5+0x9800] ;  /* 0x00980005dcb8783b */ /* 0x000f680008000200 */
[----:B------:R-:W-:Y:S04]  /*7880*/  LDSM.16.M88.4 R188, [R218] ;  /* 0x00000000dabc783b */ /* 0x000fe80000000200 */
[----:B------:R-:W5:Y:S04]  /*7890*/  LDSM.16.M88.4 R192, [R166+0x8000] ;  /* 0x00800000a6c0783b */ /* 0x000f680000000200 */
[----:B------:R-:W5:Y:S04]  /*78a0*/  LDSM.16.M88.4 R196, [R166+0x8800] ;  /* 0x00880000a6c4783b */ /* 0x000f680000000200 */
[----:B-1----:R-:W-:Y:S04]  /*78b0*/  LDSM.16.M88.4 R200, [R2+0x8000] ;  /* 0x0080000002c8783b */ /* 0x002fe80000000200 */
[----:B------:R-:W-:Y:S01]  /*78c0*/  LDSM.16.M88.4 R204, [R220+UR5+0xa000] ;  /* 0x00a00005dccc783b */ /* 0x000fe20008000200 */
[C---:B--2---:R-:W-:Y:S08]  /*78d0*/  HMMA.16816.F32 R4, R168.reuse, R172, RZ ;  /* 0x000000aca804723c */ /* 0x044ff000000018ff */
[C---:B------:R-:W-:Y:S01]  /*78e0*/  HMMA.16816.F32 R8, R168.reuse, R174, RZ ;  /* 0x000000aea808723c */ /* 0x040fe200000018ff */
[----:B------:R-:W1:Y:S07]  /*78f0*/  LDSM.16.M88.4 R172, [R166+0x9000] ;  /* 0x00900000a6ac783b */ /* 0x000e6e0000000200 */
[C---:B---3--:R-:W-:Y:S08]  /*7900*/  HMMA.16816.F32 R12, R168.reuse, R176, RZ ;  /* 0x000000b0a80c723c */ /* 0x048ff000000018ff */
[C---:B------:R-:W-:Y:S01]  /*7910*/  HMMA.16816.F32 R16, R168.reuse, R178, RZ ;  /* 0x000000b2a810723c */ /* 0x040fe200000018ff */
[----:B------:R-:W-:Y:S07]  /*7920*/  LDSM.16.M88.4 R176, [R219] ;  /* 0x00000000dbb0783b */ /* 0x000fee0000000200 */
[C---:B----4-:R-:W-:Y:S08]  /*7930*/  HMMA.16816.F32 R20, R168.reuse, R180, RZ ;  /* 0x000000b4a814723c */ /* 0x050ff000000018ff */
[C---:B------:R-:W-:Y:S01]  /*7940*/  HMMA.16816.F32 R24, R168.reuse, R182, RZ ;  /* 0x000000b6a818723c */ /* 0x040fe200000018ff */
[----:B------:R-:W-:Y:S07]  /*7950*/  LDSM.16.M88.4 R180, [R3+0x8000] ;  /* 0x0080000003b4783b */ /* 0x000fee0000000200 */
[C---:B-----5:R-:W-:Y:S08]  /*7960*/  HMMA.16816.F32 R28, R168.reuse, R184, RZ ;  /* 0x000000b8a81c723c */ /* 0x060ff000000018ff */
[----:B------:R-:W-:Y:S01]  /*7970*/  HMMA.16816.F32 R32, R168, R186, RZ ;  /* 0x000000baa820723c */ /* 0x000fe200000018ff */
[----:B------:R-:W2:Y:S04]  /*7980*/  LDSM.16.M88.4 R168, [R166+0x9800] ;  /* 0x00980000a6a8783b */ /* 0x000ea80000000200 */
[----:B------:R-:W3:Y:S03]  /*7990*/  LDSM.16.M88.4 R184, [R3+0x8800] ;  /* 0x0088000003b8783b */ /* 0x000ee60000000200 */
[C---:B------:R-:W-:Y:S08]  /*79a0*/  HMMA.16816.F32 R4, R188.reuse, R192, R4 ;  /* 0x000000c0bc04723c */ /* 0x040ff00000001804 */
[C---:B------:R-:W-:Y:S01]  /*79b0*/  HMMA.16816.F32 R8, R188.reuse, R194, R8 ;  /* 0x000000c2bc08723c */ /* 0x040fe20000001808 */
[----:B------:R-:W4:Y:S07]  /*79c0*/  LDSM.16.M88.4 R192, [R3+0x9000] ;  /* 0x0090000003c0783b */ /* 0x000f2e0000000200 */
[C---:B------:R-:W-:Y:S08]  /*79d0*/  HMMA.16816.F32 R12, R188.reuse, R196, R12 ;  /* 0x000000c4bc0c723c */ /* 0x040ff0000000180c */
[C---:B------:R-:W-:Y:S01]  /*79e0*/  HMMA.16816.F32 R16, R188.reuse, R198, R16 ;  /* 0x000000c6bc10723c */ /* 0x040fe20000001810 */
[----:B------:R-:W-:Y:S07]  /*79f0*/  LDSM.16.M88.4 R196, [R164] ;  /* 0x00000000a4c4783b */ /* 0x000fee0000000200 */
[C---:B-1----:R-:W-:Y:S08]  /*7a00*/  HMMA.16816.F32 R20, R188.reuse, R172, R20 ;  /* 0x000000acbc14723c */ /* 0x042ff00000001814 */
[C---:B------:R-:W-:Y:S01]  /*7a10*/  HMMA.16816.F32 R24, R188.reuse, R174, R24 ;  /* 0x000000aebc18723c */ /* 0x040fe20000001818 */
[----:B------:R-:W1:Y:S07]  /*7a20*/  LDSM.16.M88.4 R172, [R3+0x9800] ;  /* 0x0098000003ac783b */ /* 0x000e6e0000000200 */
[C---:B--2---:R-:W-:Y:S08]  /*7a30*/  HMMA.16816.F32 R28, R188.reuse, R168, R28 ;  /* 0x000000a8bc1c723c */ /* 0x044ff0000000181c */
[----:B------:R-:W-:Y:S01]  /*7a40*/  HMMA.16816.F32 R32, R188, R170, R32 ;  /* 0x000000aabc20723c */ /* 0x000fe20000001820 */
[----:B------:R-:W2:Y:S04]  /*7a50*/  LDSM.16.M88.4 R168, [R2+0x8800] ;  /* 0x0088000002a8783b */ /* 0x000ea80000000200 */
[----:B------:R-:W-:Y:S03]  /*7a60*/  LDSM.16.M88.4 R188, [R221+0x2000] ;  /* 0x00200000ddbc783b */ /* 0x000fe60000000200 */
[C---:B------:R-:W-:Y:S08]  /*7a70*/  HMMA.16816.F32 R4, R176.reuse, R180, R4 ;  /* 0x000000b4b004723c */ /* 0x040ff00000001804 */
[C---:B------:R-:W-:Y:S01]  /*7a80*/  HMMA.16816.F32 R8, R176.reuse, R182, R8 ;  /* 0x000000b6b008723c */ /* 0x040fe20000001808 */
[----:B------:R-:W5:Y:S07]  /*7a90*/  LDSM.16.M88.4 R180, [R2+0x9000] ;  /* 0x0090000002b4783b */ /* 0x000f6e0000000200 */
[C---:B---3--:R-:W-:Y:S08]  /*7aa0*/  HMMA.16816.F32 R12, R176.reuse, R184, R12 ;  /* 0x000000b8b00c723c */ /* 0x048ff0000000180c */
[C---:B------:R-:W-:Y:S01]  /*7ab0*/  HMMA.16816.F32 R16, R176.reuse, R186, R16 ;  /* 0x000000bab010723c */ /* 0x040fe20000001810 */
[----:B------:R-:W3:Y:S07]  /*7ac0*/  LDSM.16.M88.4 R184, [R2+0x9800] ;  /* 0x0098000002b8783b */ /* 0x000eee0000000200 */
[C---:B----4-:R-:W-:Y:S08]  /*7ad0*/  HMMA.16816.F32 R20, R176.reuse, R192, R20 ;  /* 0x000000c0b014723c */ /* 0x050ff00000001814 */
[C---:B------:R-:W-:Y:S01]  /*7ae0*/  HMMA.16816.F32 R24, R176.reuse, R194, R24 ;  /* 0x000000c2b018723c */ /* 0x040fe20000001818 */
[----:B------:R-:W-:Y:S07]  /*7af0*/  LDSM.16.M88.4 R192, [R220+UR5+0xb800] ;  /* 0x00b80005dcc0783b */ /* 0x000fee0008000200 */
[C---:B-1----:R-:W-:Y:S08]  /*7b00*/  HMMA.16816.F32 R28, R176.reuse, R172, R28 ;  /* 0x000000acb01c723c */ /* 0x042ff0000000181c */
[----:B------:R-:W-:Y:S01]  /*7b10*/  HMMA.16816.F32 R32, R176, R174, R32 ;  /* 0x000000aeb020723c */ /* 0x000fe20000001820 */
[----:B------:R-:W1:Y:S04]  /*7b20*/  LDSM.16.M88.4 R172, [R220+UR5+0xa800] ;  /* 0x00a80005dcac783b */ /* 0x000e680008000200 */
[----:B------:R-:W4:Y:S03]  /*7b30*/  LDSM.16.M88.4 R176, [R220+UR5+0xb000] ;  /* 0x00b00005dcb0783b */ /* 0x000f260008000200 */
[C---:B------:R-:W-:Y:S08]  /*7b40*/  HMMA.16816.F32 R4, R196.reuse, R200, R4 ;  /* 0x000000c8c404723c */ /* 0x040ff00000001804 */
[C---:B------:R-:W-:Y:S01]  /*7b50*/  HMMA.16816.F32 R8, R196.reuse, R202, R8 ;  /* 0x000000cac408723c */ /* 0x040fe20000001808 */
[----:B------:R-:W-:Y:S07]  /*7b60*/  LDSM.16.M88.4 R200, [R2+0xa000] ;  /* 0x00a0000002c8783b */ /* 0x000fee0000000200 */
[C---:B--2---:R-:W-:Y:S08]  /*7b70*/  HMMA.16816.F32 R12, R196.reuse, R168, R12 ;  /* 0x000000a8c40c723c */ /* 0x044ff0000000180c */
[C---:B------:R-:W-:Y:S01]  /*7b80*/  HMMA.16816.F32 R16, R196.reuse, R170, R16 ;  /* 0x000000aac410723c */ /* 0x040fe20000001810 */
[----:B------:R-:W-:Y:S07]  /*7b90*/  LDSM.16.M88.4 R168, [R218+0x2000] ;  /* 0x00200000daa8783b */ /* 0x000fee0000000200 */
[C---:B-----5:R-:W-:Y:S08]  /*7ba0*/  HMMA.16816.F32 R20, R196.reuse, R180, R20 ;  /* 0x000000b4c414723c */ /* 0x060ff00000001814 */
[C---:B------:R-:W-:Y:S01]  /*7bb0*/  HMMA.16816.F32 R24, R196.reuse, R182, R24 ;  /* 0x000000b6c418723c */ /* 0x040fe20000001818 */
[----:B------:R-:W2:Y:S07]  /*7bc0*/  LDSM.16.M88.4 R180, [R166+0xa000] ;  /* 0x00a00000a6b4783b */ /* 0x000eae0000000200 */
[C---:B---3--:R-:W-:Y:S08]  /*7bd0*/  HMMA.16816.F32 R28, R196.reuse, R184, R28 ;  /* 0x000000b8c41c723c */ /* 0x048ff0000000181c */
[----:B------:R-:W-:Y:S01]  /*7be0*/  HMMA.16816.F32 R32, R196, R186, R32 ;  /* 0x000000bac420723c */ /* 0x000fe20000001820 */
[----:B------:R-:W-:Y:S04]  /*7bf0*/  LDSM.16.M88.4 R184, [R166+0xb000] ;  /* 0x00b00000a6b8783b */ /* 0x000fe80000000200 */
[----:B------:R-:W-:Y:S03]  /*7c00*/  LDSM.16.M88.4 R196, [R164+0x2000] ;  /* 0x00200000a4c4783b */ /* 0x000fe60000000200 */
[C---:B------:R-:W-:Y:S08]  /*7c10*/  HMMA.16816.F32 R4, R188.reuse, R204, R4 ;  /* 0x000000ccbc04723c */ /* 0x040ff00000001804 */
[C---:B------:R-:W-:Y:S01]  /*7c20*/  HMMA.16816.F32 R8, R188.reuse, R206, R8 ;  /* 0x000000cebc08723c */ /* 0x040fe20000001808 */
[----:B------:R-:W-:Y:S07]  /*7c30*/  LDSM.16.M88.4 R204, [R2+0xa800] ;  /* 0x00a8000002cc783b */ /* 0x000fee0000000200 */
[C---:B-1----:R-:W-:Y:S08]  /*7c40*/  HMMA.16816.F32 R12, R188.reuse, R172, R12 ;  /* 0x000000acbc0c723c */ /* 0x042ff0000000180c */
[C---:B------:R-:W-:Y:S01]  /*7c50*/  HMMA.16816.F32 R16, R188.reuse, R174, R16 ;  /* 0x000000aebc10723c */ /* 0x040fe20000001810 */
[----:B------:R-:W1:Y:S07]  /*7c60*/  LDSM.16.M88.4 R172, [R166+0xa800] ;  /* 0x00a80000a6ac783b */ /* 0x000e6e0000000200 */
[C---:B----4-:R-:W-:Y:S08]  /*7c70*/  HMMA.16816.F32 R20, R188.reuse, R176, R20 ;  /* 0x000000b0bc14723c */ /* 0x050ff00000001814 */
[C---:B------:R-:W-:Y:S01]  /*7c80*/  HMMA.16816.F32 R24, R188.reuse, R178, R24 ;  /* 0x000000b2bc18723c */ /* 0x040fe20000001818 */
[----:B------:R-:W3:Y:S07]  /*7c90*/  LDSM.16.M88.4 R176, [R166+0xb800] ;  /* 0x00b80000a6b0783b */ /* 0x000eee0000000200 */
[C---:B------:R-:W-:Y:S08]  /*7ca0*/  HMMA.16816.F32 R28, R188.reuse, R192, R28 ;  /* 0x000000c0bc1c723c */ /* 0x040ff0000000181c */
[----:B------:R-:W-:Y:S01]  /*7cb0*/  HMMA.16816.F32 R32, R188, R194, R32 ;  /* 0x000000c2bc20723c */ /* 0x000fe20000001820 */
[----:B------:R-:W-:Y:S04]  /*7cc0*/  LDSM.16.M88.4 R188, [R219+0x2000] ;  /* 0x00200000dbbc783b */ /* 0x000fe80000000200 */
[----:B------:R-:W4:Y:S03]  /*7cd0*/  LDSM.16.M88.4 R192, [R3+0xa000] ;  /* 0x00a0000003c0783b */ /* 0x000f260000000200 */
        /* <DEDUP_REMOVED lines=151> */
.L_x_85:
[----:B------:R-:W-:Y:S01]  /*8650*/  FMNMX3.FTZ R167, R167, R34, R35, !PT ;  /* 0x00000022a7a77276 */ /* 0x000fe20007810023 */
[----:B------:R-:W2:Y:S01]  /*8660*/  SHFL.BFLY PT, R3, R200, 0x2, 0x1f ;  /* 0x0c401f00c8037f89 */ /* 0x000ea200000e0000 */
[----:B------:R-:W-:Y:S02]  /*8670*/  UISETP.GT.AND UP0, UPT, UR19, URZ, UPT ;  /* 0x000000ff1300728c */ /* 0x000fe4000bf04270 */
[----:B------:R-:W-:Y:S05]  /*8680*/  UIADD3 UR7, UPT, UPT, UR19, -0x1, URZ ;  /* 0xffffffff13077890 */ /* 0x000fea000fffe0ff */
[----:B------:R-:W3:Y:S08]  /*8690*/  SHFL.BFLY PT, R2, R167, 0x2, 0x1f ;  /* 0x0c401f00a7027f89 */ /* 0x000ef000000e0000 */
[----:B-1----:R-:W-:Y:S01]  /*86a0*/  LDSM.16.MT88.4 R172, [R212+0x10000] ;  /* 0x01000000d4ac783b */ /* 0x002fe20000004200 */
[----:B------:R-:W-:Y:S07]  /*86b0*/  UMOV UR19, UR7 ;  /* 0x0000000700137c82 */ /* 0x000fee0008000000 */
        /* <DEDUP_REMOVED lines=33> */
[----:B--2---:R-:W-:Y:S01]  /*88d0*/  IADD3 R165, PT, PT, R213, 0x10040, RZ ;  /* 0x00010040d5a57810 */ /* 0x004fe20007ffe0ff */
        /* <DEDUP_REMOVED lines=186> */
[----:B------:R-:W-:Y:S03]  /*9480*/  FFMA.FTZ R197, R0, R235, R197 ;  /* 0x000000eb00c57223 */ /* 0x000fe600000100c5 */
[C---:B----4-:R-:W-:Y:S03]  /*9490*/  HMMA.16816.F32 R92, R160.reuse, R172, R92 ;  /* 0x000000aca05c723c */ /* 0x050fe6000000185c */
[----:B------:R-:W-:Y:S01]  /*94a0*/  FADD.FTZ R193, R194, R193 ;  /* 0x000000c1c2c17221 */ /* 0x000fe20000010000 */
[----:B------:R-:W-:Y:S01]  /*94b0*/  FADD.FTZ R197, R167, R197 ;  /* 0x000000c5a7c57221 */ /* 0x000fe20000010000 */
[----:B-1----:R-:W-:Y:S02]  /*94c0*/  F2FP.F16.F32.PACK_AB R151, R218, R207 ;  /* 0x000000cfda97723e */ /* 0x002fe400000000ff */
[----:B------:R-:W-:Y:S01]  /*94d0*/  FADD.FTZ R0, R192, R193 ;  /* 0x000000c1c0007221 */ /* 0x000fe20000010000 */
[C---:B------:R-:W-:Y:S01]  /*94e0*/  HMMA.16816.F32 R96, R160.reuse, R174, R96 ;  /* 0x000000aea060723c */ /* 0x040fe20000001860 */
[----:B------:R-:W1:Y:S02]  /*94f0*/  LDSM.16.MT88.4 R172, [R166+0x4000] ;  /* 0x00400000a6ac783b */ /* 0x000e640000004200 */
[----:B------:R-:W-:Y:S01]  /*9500*/  FADD.FTZ R196, R196, R197 ;  /* 0x000000c5c4c47221 */ /* 0x000fe20000010000 */
[----:B------:R-:W-:Y:S03]  /*9510*/  FADD.FTZ R0, R195, R0 ;  /* 0x00000000c3007221 */ /* 0x000fe60000010000 */
[----:B------:R-:W-:Y:S01]  /*9520*/  FADD.FTZ R196, R199, R196 ;  /* 0x000000c4c7c47221 */ /* 0x000fe20000010000 */
[----:B------:R-:W-:Y:S01]  /*9530*/  FADD.FTZ R201, R201, R0 ;  /* 0x00000000c9c97221 */ /* 0x000fe20000010000 */
[C---:B-----5:R-:W-:Y:S03]  /*9540*/  HMMA.16816.F32 R100, R160.reuse, R156, R100 ;  /* 0x0000009ca064723c */ /* 0x060fe60000001864 */
[----:B------:R-:W-:Y:S01]  /*9550*/  MOV R0, R3 ;  /* 0x0000000300007202 */ /* 0x000fe20000000f00 */
[----:B------:R-:W-:Y:S01]  /*9560*/  FADD.FTZ R203, R203, R196 ;  /* 0x000000c4cbcb7221 */ /* 0x000fe20000010000 */
[----:B------:R-:W-:Y:S03]  /*9570*/  FADD.FTZ R202, R202, R201 ;  /* 0x000000c9caca7221 */ /* 0x000fe60000010000 */
        /* <DEDUP_REMOVED lines=220> */
.L_x_83:
[----:B------:R-:W1:Y:S01]  /*a340*/  SHFL.BFLY PT, R0, R235, 0x2, 0x1f ;  /* 0x0c401f00eb007f89 */ /* 0x000e6200000e0000 */
[----:B------:R-:W-:Y:S01]  /*a350*/  UISETP.NE.AND UP3, UPT, UR18, -0x1, UPT ;  /* 0xffffffff1200788c */ /* 0x000fe2000bf65270 */
[C---:B------:R-:W-:Y:S01]  /*a360*/  LOP3.LUT P1, RZ, R214.reuse, 0x10, RZ, 0xc0, !PT ;  /* 0x00000010d6ff7812 */ /* 0x040fe2000782c0ff */
[----:B------:R-:W2:Y:S01]  /*a370*/  S2UR UR11, SR_CTAID.Y ;  /* 0x00000000000b79c3 */ /* 0x000ea20000002600 */
[----:B------:R-:W3:Y:S01]  /*a380*/  SHFL.BFLY PT, R8, R237, 0x2, 0x1f ;  /* 0x0c401f00ed087f89 */ /* 0x000ee200000e0000 */
[----:B------:R-:W-:Y:S01]  /*a390*/  LOP3.LUT P2, RZ, R214, 0x8, RZ, 0xc0, !PT ;  /* 0x00000008d6ff7812 */ /* 0x000fe2000784c0ff */
[----:B------:R-:W4:Y:S01]  /*a3a0*/  LDCU.U8 UR4, c[0x0][0x549] ;  /* 0x0000a920ff0477ac */ /* 0x000f220008000000 */
[----:B------:R-:W5:Y:S05]  /*a3b0*/  LDCU UR9, c[0x0][0x434] ;  /* 0x00008680ff0977ac */ /* 0x000f6a0008000800 */
[----:B------:R-:W2:Y:S01]  /*a3c0*/  @!UP3 LDCU.64 UR6, c[0x0][0x400] ;  /* 0x00008000ff06b7ac */ /* 0x000ea20008000a00 */
[----:B------:R-:W5:Y:S01]  /*a3d0*/  LDCU.U8 UR10, c[0x0][0x548] ;  /* 0x0000a900ff0a77ac */ /* 0x000f620008000000 */
[----:B------:R-:W-:Y:S01]  /*a3e0*/  UISETP.NE.AND UP2, UPT, UR18, -0x1, UPT ;  /* 0xffffffff1200788c */ /* 0x000fe2000bf45270 */
[----:B-1----:R-:W-:Y:S01]  /*a3f0*/  FADD.FTZ R9, R0, R235 ;  /* 0x000000eb00097221 */ /* 0x002fe20000010000 */
[----:B------:R-:W-:Y:S01]  /*a400*/  SHF.L.U32 R0, R214, 0x1, RZ ;  /* 0x00000001d6007819 */ /* 0x000fe200000006ff */
[----:B----4-:R-:W-:Y:S01]  /*a410*/  UISETP.NE.AND UP1, UPT, UR4, URZ, UPT ;  /* 0x000000ff0400728c */ /* 0x010fe2000bf25270 */
[----:B------:R-:W1:Y:S01]  /*a420*/  S2UR UR4, SR_CTAID.X ;  /* 0x00000000000479c3 */ /* 0x000e620000002500 */
[----:B---3--:R-:W-:Y:S01]  /*a430*/  FADD.FTZ R8, R8, R237 ;  /* 0x000000ed08087221 */ /* 0x008fe20000010000 */
[----:B------:R-:W3:Y:S01]  /*a440*/  SHFL.BFLY PT, R2, R9, 0x1, 0x1f ;  /* 0x0c201f0009027f89 */ /* 0x000ee200000e0000 */
[----:B------:R-:W-:Y:S01]  /*a450*/  LOP3.LUT R217, R217, 0x6, R0, 0xf8, !PT ;  /* 0x00000006d9d97812 */ /* 0x000fe200078ef800 */
[----:B------:R-:W4:Y:S02]  /*a460*/  LDCU UR13, c[0x0][0x434] ;  /* 0x00008680ff0d77ac */ /* 0x000f240008000800 */
[----:B------:R-:W1:Y:S01]  /*a470*/  SHFL.BFLY PT, R5, R8, 0x1, 0x1f ;  /* 0x0c201f0008057f89 */ /* 0x000e6200000e0000 */
[----:B--2---:R-:W-:-:S03]  /*a480*/  @!UP3 UIMAD.WIDE.U32 UR16, UR11, UR6, URZ ;  /* 0x000000060b10b2a5 */ /* 0x004fc6000f8e00ff */
[----:B------:R-:W4:Y:S01]  /*a490*/  @UP1 LDCU UR8, c[0x0][0x430] ;  /* 0x00008600ff0817ac */ /* 0x000f220008000800 */
[----:B------:R-:W-:Y:S01]  /*a4a0*/  @!UP3 UIMAD UR12, UR11, UR7, UR17 ;  /* 0x000000070b0cb2a4 */ /* 0x000fe2000f8e0211 */
[----:B------:R-:W2:Y:S01]  /*a4b0*/  @UP3 LDCU.64 UR6, c[0x0][0x408] ;  /* 0x00008100ff0637ac */ /* 0x000ea20008000a00 */
[----:B-----5:R-:W-:Y:S01]  /*a4c0*/  UISETP.NE.AND UP0, UPT, UR10, URZ, !UP1 ;  /* 0x000000ff0a00728c */ /* 0x020fe2000cf05270 */
[----:B------:R-:W2:Y:S01]  /*a4d0*/  @UP1 LDCU UR15, c[0x0][0x430] ;  /* 0x00008600ff0f17ac */ /* 0x000ea20008000800 */
[----:B---3--:R-:W-:Y:S01]  /*a4e0*/  FADD.FTZ R2, R9, R2 ;  /* 0x0000000209027221 */ /* 0x008fe20000010000 */
[----:B----4-:R-:W-:Y:S01]  /*a4f0*/  @UP1 UIMAD UR13, UR8, UR9, URZ ;  /* 0x00000009080d12a4 */ /* 0x010fe2000f8e02ff */
[----:B-1----:R-:W-:Y:S02]  /*a500*/  FADD.FTZ R4, R8, R5 ;  /* 0x0000000508047221 */ /* 0x002fe40000010000 */
[----:B------:R-:W1:Y:S01]  /*a510*/  MUFU.RCP R6, R2 ;  /* 0x0000000200067308 */ /* 0x000e620000001000 */
[----:B------:R-:W-:-:S02]  /*a520*/  SHF.L.U32 R5, R214, 0x4, RZ ;  /* 0x00000004d6057819 */ /* 0x000fc400000006ff */
[----:B------:R-:W-:Y:S01]  /*a530*/  FSETP.NE.FTZ.AND P3, PT, R2, RZ, PT ;  /* 0x000000ff0200720b */ /* 0x000fe20003f75000 */
[----:B--2---:R-:W-:Y:S01]  /*a540*/  @UP3 UIMAD.WIDE.U32 UR22, UR18, UR6, URZ ;  /* 0x00000006121632a5 */ /* 0x004fe2000f8e00ff */
[----:B------:R-:W-:Y:S01]  /*a550*/  LOP3.LUT R5, R5, 0x1c0, RZ, 0xc0, !PT ;  /* 0x000001c005057812 */ /* 0x000fe200078ec0ff */
[----:B------:R-:W2:Y:S01]  /*a560*/  S2UR UR6, SR_CTAID.Z ;  /* 0x00000000000679c3 */ /* 0x000ea20000002700 */
[----:B------:R-:W-:Y:S01]  /*a570*/  FSETP.NE.FTZ.AND P4, PT, R4, RZ, PT ;  /* 0x000000ff0400720b */ /* 0x000fe20003f95000 */
[----:B------:R-:W3:Y:S01]  /*a580*/  MUFU.RCP R7, R4 ;  /* 0x0000000400077308 */ /* 0x000ee20000001000 */
[----:B------:R-:W-:Y:S01]  /*a590*/  LOP3.LUT R0, R5, 0x38, R0, 0xf8, !PT ;  /* 0x0000003805007812 */ /* 0x000fe200078ef800 */
[----:B------:R-:W-:Y:S01]  /*a5a0*/  @UP3 UIMAD UR12, UR18, UR7, UR23 ;  /* 0x00000007120c32a4 */ /* 0x000fe2000f8e0217 */
[----:B------:R-:W-:Y:S01]  /*a5b0*/  MOV R5, 0x20 ;  /* 0x0000002000057802 */ /* 0x000fe20000000f00 */
[----:B------:R-:W-:Y:S01]  /*a5c0*/  @!UP2 UIMAD UR18, UR11, UR9, URZ ;  /* 0x000000090b12a2a4 */ /* 0x000fe2000f8e02ff */
[----:B------:R-:W-:Y:S01]  /*a5d0*/  LOP3.LUT R0, R217, R0, RZ, 0xfc, !PT ;  /* 0x00000000d9007212 */ /* 0x000fe200078efcff */
[----:B------:R-:W-:Y:S01]  /*a5e0*/  @UP1 UMOV UR7, 0x1 ;  /* 0x0000000100071882 */ /* 0x000fe20000000000 */
[----:B------:R-:W-:Y:S01]  /*a5f0*/  @UP3 UMOV UR16, UR22 ;  /* 0x0000001600103c82 */ /* 0x000fe20008000000 */
[----:B-1----:R-:W-:-:S02]  /*a600*/  FSEL R6, R6, 1, P3 ;  /* 0x3f80000006067808 */ /* 0x002fc40001800000 */
[----:B------:R-:W-:Y:S02]  /*a610*/  LEA R9, R0, UR5, 0x1 ;  /* 0x0000000500097c11 */ /* 0x000fe4000f8e08ff */
[----:B------:R-:W-:Y:S01]  /*a620*/  SEL R0, R5, 0xffffffe0, !P2 ;  /* 0xffffffe005007807 */ /* 0x000fe20005000000 */
[C---:B------:R-:W-:Y:S01]  /*a630*/  FMUL.FTZ R162, R6.reuse, R162 ;  /* 0x000000a206a27220 */ /* 0x040fe20000410000 */
[C---:B------:R-:W-:Y:S01]  /*a640*/  FMUL.FTZ R163, R6.reuse, R163 ;  /* 0x000000a306a37220 */ /* 0x040fe20000410000 */
[C---:B------:R-:W-:Y:S01]  /*a650*/  FMUL.FTZ R158, R6.reuse, R158 ;  /* 0x0000009e069e7220 */ /* 0x040fe20000410000 */
[----:B---3--:R-:W-:Y:S01]  /*a660*/  FSEL R7, R7, 1, P4 ;  /* 0x3f80000007077808 */ /* 0x008fe20002000000 */
[C---:B------:R-:W-:Y:S01]  /*a670*/  FMUL.FTZ R159, R6.reuse, R159 ;  /* 0x0000009f069f7220 */ /* 0x040fe20000410000 */
        /* <DEDUP_REMOVED lines=59> */
[----:B------:R-:W-:Y:S01]  /*aa30*/  FMUL.FTZ R151, R6, R151 ;  /* 0x0000009706977220 */ /* 0x000fe20000410000 */
[----:B------:R-:W-:Y:S01]  /*aa40*/  MOV R6, 0x10 ;  /* 0x0000001000067802 */ /* 0x000fe20000000f00 */
[C---:B------:R-:W-:Y:S01]  /*aa50*/  FMUL.FTZ R160, R7.reuse, R160 ;  /* 0x000000a007a07220 */ /* 0x040fe20000410000 */
[C---:B------:R-:W-:Y:S01]  /*aa60*/  FMUL.FTZ R161, R7.reuse, R161 ;  /* 0x000000a107a17220 */ /* 0x040fe20000410000 */
[C---:B------:R-:W-:Y:S01]  /*aa70*/  FMUL.FTZ R156, R7.reuse, R156 ;  /* 0x0000009c079c7220 */ /* 0x040fe20000410000 */
[C---:B------:R-:W-:Y:S01]  /*aa80*/  FMUL.FTZ R157, R7.reuse, R157 ;  /* 0x0000009d079d7220 */ /* 0x040fe20000410000 */
[C---:B------:R-:W-:Y:S01]  /*aa90*/  FMUL.FTZ R36, R7.reuse, R36 ;  /* 0x0000002407247220 */ /* 0x040fe20000410000 */
[C---:B------:R-:W-:Y:S01]  /*aaa0*/  FMUL.FTZ R37, R7.reuse, R37 ;  /* 0x0000002507257220 */ /* 0x040fe20000410000 */
[----:B------:R-:W-:Y:S01]  /*aab0*/  SEL R6, R6, 0xfffffff0, !P0 ;  /* 0xfffffff006067807 */ /* 0x000fe20004000000 */
[C---:B------:R-:W-:Y:S01]  /*aac0*/  FMUL.FTZ R40, R7.reuse, R40 ;  /* 0x0000002807287220 */ /* 0x040fe20000410000 */
[----:B------:R-:W-:Y:S01]  /*aad0*/  FMUL.FTZ R41, R7, R41 ;  /* 0x0000002907297220 */ /* 0x000fe20000410000 */
[----:B------:R-:W-:Y:S01]  /*aae0*/  IADD3 R13, PT, PT, R9, 0x40, RZ ;  /* 0x00000040090d7810 */ /* 0x000fe20007ffe0ff */
[C---:B------:R-:W-:Y:S01]  /*aaf0*/  FMUL.FTZ R44, R7.reuse, R44 ;  /* 0x0000002c072c7220 */ /* 0x040fe20000410000 */
[----:B------:R-:W-:Y:S01]  /*ab00*/  FMUL.FTZ R45, R7, R45 ;  /* 0x0000002d072d7220 */ /* 0x000fe20000410000 */
[----:B------:R-:W-:Y:S01]  /*ab10*/  IADD3 R11, PT, PT, R9, R0, RZ ;  /* 0x00000000090b7210 */ /* 0x000fe20007ffe0ff */
[----:B------:R-:W-:Y:S01]  /*ab20*/  FMUL.FTZ R48, R7, R48 ;  /* 0x0000003007307220 */ /* 0x000fe20000410000 */
[----:B------:R-:W-:Y:S01]  /*ab30*/  @P1 IADD3 R13, PT, PT, R9, -0x40, RZ ;  /* 0xffffffc0090d1810 */ /* 0x000fe20007ffe0ff */
[----:B------:R-:W-:Y:S01]  /*ab40*/  FMUL.FTZ R49, R7, R49 ;  /* 0x0000003107317220 */ /* 0x000fe20000410000 */
[----:B------:R-:W-:Y:S01]  /*ab50*/  F2FP.F16.F32.PACK_AB R160, R161, R160 ;  /* 0x000000a0a1a0723e */ /* 0x000fe200000000ff */
[----:B------:R-:W-:Y:S01]  /*ab60*/  FMUL.FTZ R52, R7, R52 ;  /* 0x0000003407347220 */ /* 0x000fe20000410000 */
[----:B------:R-:W-:Y:S01]  /*ab70*/  F2FP.F16.F32.PACK_AB R162, R163, R162 ;  /* 0x000000a2a3a2723e */ /* 0x000fe200000000ff */
[----:B------:R-:W-:Y:S01]  /*ab80*/  FMUL.FTZ R53, R7, R53 ;  /* 0x0000003507357220 */ /* 0x000fe20000410000 */
[----:B------:R-:W-:Y:S01]  /*ab90*/  F2FP.F16.F32.PACK_AB R156, R157, R156 ;  /* 0x0000009c9d9c723e */ /* 0x000fe200000000ff */
[----:B------:R-:W-:Y:S01]  /*aba0*/  FMUL.FTZ R56, R7, R56 ;  /* 0x0000003807387220 */ /* 0x000fe20000410000 */
[----:B------:R-:W-:Y:S01]  /*abb0*/  F2FP.F16.F32.PACK_AB R158, R159, R158 ;  /* 0x0000009e9f9e723e */ /* 0x000fe200000000ff */
[----:B------:R-:W-:Y:S01]  /*abc0*/  FMUL.FTZ R57, R7, R57 ;  /* 0x0000003907397220 */ /* 0x000fe20000410000 */
[----:B------:R-:W-:Y:S01]  /*abd0*/  IADD3 R5, PT, PT, R9, R6, RZ ;  /* 0x0000000609057210 */ /* 0x000fe20007ffe0ff */
        /* <DEDUP_REMOVED lines=8> */
[C---:B------:R-:W-:Y:S01]  /*ac60*/  FMUL.FTZ R68, R7.reuse, R68 ;  /* 0x0000004407447220 */ /* 0x040fe20000410000 */
[----:B------:R-:W-:Y:S01]  /*ac70*/  IADD3 R15, PT, PT, R6, R11, RZ ;  /* 0x0000000b060f7210 */ /* 0x000fe20007ffe0ff */
[----:B------:R-:W-:Y:S01]  /*ac80*/  FMUL.FTZ R69, R7, R69 ;  /* 0x0000004507457220 */ /* 0x000fe20000410000 */
[----:B------:R-:W-:Y:S01]  /*ac90*/  IADD3 R17, PT, PT, R0, R13, RZ ;  /* 0x0000000d00117210 */ /* 0x000fe20007ffe0ff */
[----:B------:R-:W-:Y:S01]  /*aca0*/  STS [R9], R160 ;  /* 0x000000a009007388 */ /* 0x000fe20000000800 */
[----:B------:R-:W-:Y:S01]  /*acb0*/  F2FP.F16.F32.PACK_AB R44, R45, R44 ;  /* 0x0000002c2d2c723e */ /* 0x000fe200000000ff */
[----:B------:R-:W-:Y:S01]  /*acc0*/  FMUL.FTZ R72, R7, R72 ;  /* 0x0000004807487220 */ /* 0x000fe20000410000 */
[----:B------:R-:W-:Y:S01]  /*acd0*/  F2FP.F16.F32.PACK_AB R46, R47, R46 ;  /* 0x0000002e2f2e723e */ /* 0x000fe200000000ff */
[----:B------:R-:W-:Y:S01]  /*ace0*/  STS [R9+0x400], R162 ;  /* 0x000400a209007388 */ /* 0x000fe20000000800 */
[----:B------:R-:W-:Y:S01]  /*acf0*/  F2FP.F16.F32.PACK_AB R48, R49, R48 ;  /* 0x000000303130723e */ /* 0x000fe200000000ff */
[----:B------:R-:W-:Y:S01]  /*ad00*/  FMUL.FTZ R73, R7, R73 ;  /* 0x0000004907497220 */ /* 0x000fe20000410000 */
[----:B------:R-:W-:Y:S01]  /*ad10*/  F2FP.F16.F32.PACK_AB R50, R51, R50 ;  /* 0x000000323332723e */ /* 0x000fe200000000ff */
[----:B------:R-:W-:Y:S01]  /*ad20*/  STS [R5], R156 ;  /* 0x0000009c05007388 */ /* 0x000fe20000000800 */
[C---:B------:R-:W-:Y:S01]  /*ad30*/  IADD3 R19, PT, PT, R6.reuse, R13, RZ ;  /* 0x0000000d06137210 */ /* 0x040fe20007ffe0ff */
[----:B------:R-:W-:Y:S01]  /*ad40*/  FMUL.FTZ R76, R7, R76 ;  /* 0x0000004c074c7220 */ /* 0x000fe20000410000 */
[----:B------:R-:W-:Y:S01]  /*ad50*/  F2FP.F16.F32.PACK_AB R52, R53, R52 ;  /* 0x000000343534723e */ /* 0x000fe200000000ff */
[----:B------:R-:W-:Y:S01]  /*ad60*/  STS [R5+0x400], R158 ;  /* 0x0004009e05007388 */ /* 0x000fe20000000800 */
[----:B------:R-:W-:Y:S01]  /*ad70*/  F2FP.F16.F32.PACK_AB R54, R55, R54 ;  /* 0x000000363736723e */ /* 0x000fe200000000ff */
        /* <DEDUP_REMOVED lines=8> */
[----:B------:R-:W-:Y:S01]  /*ae00*/  F2FP.F16.F32.PACK_AB R60, R61, R60 ;  /* 0x0000003c3d3c723e */ /* 0x000fe200000000ff */
[----:B------:R-:W-:Y:S01]  /*ae10*/  FMUL.FTZ R84, R7, R84 ;  /* 0x0000005407547220 */ /* 0x000fe20000410000 */
[----:B------:R-:W-:Y:S01]  /*ae20*/  F2FP.F16.F32.PACK_AB R62, R63, R62 ;  /* 0x0000003e3f3e723e */ /* 0x000fe200000000ff */
[----:B------:R-:W-:Y:S01]  /*ae30*/  STS [R15], R40 ;  /* 0x000000280f007388 */ /* 0x000fe20000000800 */
[----:B------:R-:W-:Y:S01]  /*ae40*/  FMUL.FTZ R85, R7, R85 ;  /* 0x0000005507557220 */ /* 0x000fe20000410000 */
[----:B------:R-:W-:Y:S01]  /*ae50*/  F2FP.F16.F32.PACK_AB R64, R65, R64 ;  /* 0x000000404140723e */ /* 0x000fe200000000ff */
[----:B------:R-:W-:Y:S01]  /*ae60*/  FMUL.FTZ R88, R7, R88 ;  /* 0x0000005807587220 */ /* 0x000fe20000410000 */
[----:B------:R-:W-:Y:S01]  /*ae70*/  STS [R15+0x400], R42 ;  /* 0x0004002a0f007388 */ /* 0x000fe20000000800 */
[----:B------:R-:W-:Y:S01]  /*ae80*/  F2FP.F16.F32.PACK_AB R66, R67, R66 ;  /* 0x000000424342723e */ /* 0x000fe200000000ff */
[----:B------:R-:W-:Y:S01]  /*ae90*/  FMUL.FTZ R89, R7, R89 ;  /* 0x0000005907597220 */ /* 0x000fe20000410000 */
[----:B------:R-:W-:Y:S01]  /*aea0*/  F2FP.F16.F32.PACK_AB R68, R69, R68 ;  /* 0x000000444544723e */ /* 0x000fe200000000ff */
[----:B------:R-:W-:Y:S01]  /*aeb0*/  STS [R13], R44 ;  /* 0x0000002c0d007388 */ /* 0x000fe20000000800 */
[----:B------:R-:W-:Y:S01]  /*aec0*/  F2FP.F16.F32.PACK_AB R70, R71, R70 ;  /* 0x000000464746723e */ /* 0x000fe200000000ff */
[C---:B------:R-:W-:Y:S01]  /*aed0*/  FMUL.FTZ R92, R7.reuse, R92 ;  /* 0x0000005c075c7220 */ /* 0x040fe20000410000 */
[----:B------:R-:W-:Y:S01]  /*aee0*/  FMUL.FTZ R93, R7, R93 ;  /* 0x0000005d075d7220 */ /* 0x000fe20000410000 */
[----:B------:R-:W-:Y:S01]  /*aef0*/  STS [R13+0x400], R46 ;  /* 0x0004002e0d007388 */ /* 0x000fe20000000800 */
        /* <DEDUP_REMOVED lines=27> */
[----:B------:R-:W-:Y:S01]  /*b0b0*/  STS [R9+0x2000], R60 ;  /* 0x0020003c09007388 */ /* 0x000fe20000000800 */
[----:B------:R-:W-:Y:S01]  /*b0c0*/  F2FP.F16.F32.PACK_AB R94, R95, R94 ;  /* 0x0000005e5f5e723e */ /* 0x000fe200000000ff */
[C---:B------:R-:W-:Y:S01]  /*b0d0*/  FMUL.FTZ R116, R7.reuse, R116 ;  /* 0x0000007407747220 */ /* 0x040fe20000410000 */
[----:B------:R-:W-:Y:S01]  /*b0e0*/  FMUL.FTZ R117, R7, R117 ;  /* 0x0000007507757220 */ /* 0x000fe20000410000 */
[----:B------:R-:W-:Y:S01]  /*b0f0*/  STS [R9+0x2400], R62 ;  /* 0x0024003e09007388 */ /* 0x000fe20000000800 */
[----:B------:R-:W-:Y:S01]  /*b100*/  F2FP.F16.F32.PACK_AB R96, R97, R96 ;  /* 0x000000606160723e */ /* 0x000fe200000000ff */
[----:B------:R-:W-:Y:S01]  /*b110*/  FMUL.FTZ R120, R7, R120 ;  /* 0x0000007807787220 */ /* 0x000fe20000410000 */
[----:B------:R-:W-:Y:S01]  /*b120*/  F2FP.F16.F32.PACK_AB R98, R99, R98 ;  /* 0x000000626362723e */ /* 0x000fe200000000ff */
[----:B------:R-:W-:Y:S01]  /*b130*/  STS [R5+0x2000], R64 ;  /* 0x0020004005007388 */ /* 0x000fe20000000800 */
        /* <DEDUP_REMOVED lines=44> */
[----:B------:R-:W-:-:S02]  /*b400*/  F2FP.F16.F32.PACK_AB R132, R133, R132 ;  /* 0x000000848584723e */ /* 0x000fc400000000ff */
[----:B------:R-:W-:Y:S01]  /*b410*/  F2FP.F16.F32.PACK_AB R134, R135, R134 ;  /* 0x000000868786723e */ /* 0x000fe200000000ff */
[----:B------:R-:W-:Y:S01]  /*b420*/  STS [R21+0x2000], R88 ;  /* 0x0020005815007388 */ /* 0x000fe20000000800 */
[----:B------:R-:W-:Y:S02]  /*b430*/  F2FP.F16.F32.PACK_AB R136, R137, R136 ;  /* 0x000000888988723e */ /* 0x000fe400000000ff */
[----:B------:R-:W-:Y:S01]  /*b440*/  F2FP.F16.F32.PACK_AB R138, R139, R138 ;  /* 0x0000008a8b8a723e */ /* 0x000fe200000000ff */
[----:B------:R-:W-:Y:S01]  /*b450*/  STS [R21+0x2400], R90 ;  /* 0x0024005a15007388 */ /* 0x000fe20000000800 */
[----:B------:R-:W-:Y:S02]  /*b460*/  F2FP.F16.F32.PACK_AB R140, R141, R140 ;  /* 0x0000008c8d8c723e */ /* 0x000fe400000000ff */
        /* <DEDUP_REMOVED lines=10> */
[----:B------:R-:W-:Y:S04]  /*b510*/  STS [R5+0x4400], R98 ;  /* 0x0044006205007388 */ /* 0x000fe80000000800 */
        /* <DEDUP_REMOVED lines=22> */
[----:B-1----:R-:W-:-:S03]  /*b680*/  LOP3.LUT R5, R234, 0x1f8, RZ, 0xc0, !PT ;  /* 0x000001f8ea057812 */ /* 0x002fc600078ec0ff */
[----:B------:R3:W-:Y:S01]  /*b690*/  STS [R19+0x6000], R152 ;  /* 0x0060009813007388 */ /* 0x0007e20000000800 */
[----:B------:R-:W-:-:S03]  /*b6a0*/  LOP3.LUT R5, R5, 0x38, R214, 0x78, !PT ;  /* 0x0000003805057812 */ /* 0x000fc600078e78d6 */
[----:B------:R3:W-:Y:S01]  /*b6b0*/  STS [R19+0x6400], R154 ;  /* 0x0064009a13007388 */ /* 0x0007e20000000800 */
[----:B------:R-:W-:-:S03]  /*b6c0*/  LOP3.LUT R0, R5, 0x1e00, R234, 0xf8, !PT ;  /* 0x00001e0005007812 */ /* 0x000fc600078ef8ea */
[----:B------:R3:W-:Y:S01]  /*b6d0*/  STS [R17+0x6000], R144 ;  /* 0x0060009011007388 */ /* 0x0007e20000000800 */
[----:B------:R-:W-:Y:S01]  /*b6e0*/  LEA R0, R0, UR5, 0x1 ;  /* 0x0000000500007c11 */ /* 0x000fe2000f8e08ff */
[----:B------:R-:W-:Y:S02]  /*b6f0*/  USHF.R.S32.HI UR5, URZ, 0x1f, UR18 ;  /* 0x0000001fff057899 */ /* 0x000fe40008011412 */
[----:B------:R3:W-:Y:S04]  /*b700*/  STS [R17+0x6400], R146 ;  /* 0x0064009211007388 */ /* 0x0007e80000000800 */
[----:B------:R3:W-:Y:S04]  /*b710*/  STS [R21+0x6000], R7 ;  /* 0x0060000715007388 */ /* 0x0007e80000000800 */
[----:B------:R3:W-:Y:S01]  /*b720*/  STS [R21+0x6400], R150 ;  /* 0x0064009615007388 */ /* 0x0007e20000000800 */
[----:B--2---:R-:W-:Y:S05]  /*b730*/  BRA.U UP1, `(.L_x_87) ;  /* 0x0000000101207547 */ /* 0x004fea000b800000 */
[----:B------:R-:W-:Y:S01]  /*b740*/  UISETP.NE.AND UP1, UPT, UR10, URZ, UPT ;  /* 0x000000ff0a00728c */ /* 0x000fe2000bf25270 */
[----:B------:R-:W1:Y:S10]  /*b750*/  LDCU UR8, c[0x0][0x3e0] ;  /* 0x00007c00ff0877ac */ /* 0x000e740008000800 */
[----:B------:R-:W1:Y:S01]  /*b760*/  @UP1 LDCU UR7, c[0x0][0x454] ;  /* 0x00008a80ff0717ac */ /* 0x000e620008000800 */
[----:B------:R-:W-:Y:S01]  /*b770*/  @UP1 UMOV UR15, 0x1 ;  /* 0x00000001000f1882 */ /* 0x000fe20000000000 */
[----:B------:R-:W2:Y:S01]  /*b780*/  @UP1 LDCU UR13, c[0x0][0x454] ;  /* 0x00008a80ff0d17ac */ /* 0x000ea20008000800 */
[----:B------:R-:W-:Y:S01]  /*b790*/  @!UP1 UMOV UR15, 0x1 ;  /* 0x00000001000f9882 */ /* 0x000fe20000000000 */
[----:B-1----:R-:W-:-:S02]  /*b7a0*/  @UP1 UIMAD UR7, UR7, UR8, URZ ;  /* 0x00000008070712a4 */ /* 0x002fc4000f8e02ff */
[----:B--2---:R-:W-:-:S12]  /*b7b0*/  @!UP1 UIMAD UR7, UR9, UR8, URZ ;  /* 0x00000008090792a4 */ /* 0x004fd8000f8e02ff */
.L_x_87:
[----:B------:R-:W-:Y:S01]  /*b7c0*/  BAR.SYNC.DEFER_BLOCKING 0x0 ;  /* 0x0000000000007b1d */ /* 0x000fe20000010000 */
[----:B------:R-:W-:Y:S01]  /*b7d0*/  UIMAD UR13, UR6, UR13, URZ ;  /* 0x0000000d060d72a4 */ /* 0x000fe2000f8e02ff */
[----:B------:R-:W-:Y:S01]  /*b7e0*/  LOP3.LUT P0, RZ, R214, 0x3, RZ, 0xc0, !PT ;  /* 0x00000003d6ff7812 */ /* 0x000fe2000780c0ff */
[----:B------:R-:W-:Y:S01]  /*b7f0*/  UIMAD UR9, UR4, UR15, URZ ;  /* 0x0000000f040972a4 */ /* 0x000fe2000f8e02ff */
[----:B---3--:R-:W-:Y:S01]  /*b800*/  LOP3.LUT R7, R216, 0x30, RZ, 0xc0, !PT ;  /* 0x00000030d8077812 */ /* 0x008fe200078ec0ff */
[----:B------:R-:W-:-:S03]  /*b810*/  USEL UR18, UR18, URZ, UP0 ;  /* 0x000000ff12127287 */ /* 0x000fc60008000000 */
[----:B------:R-:W1:Y:S01]  /*b820*/  @P4 LDC R5, c[0x0][0x458] ;  /* 0x00011600ff054b82 */ /* 0x000e620000000800 */
[----:B------:R-:W2:Y:S01]  /*b830*/  @P4 MUFU.LG2 R4, R4 ;  /* 0x0000000400044308 */ /* 0x000ea20000000c00 */
[----:B------:R-:W3:Y:S01]  /*b840*/  S2R R6, SR_CTAID.X ;  /* 0x0000000000067919 */ /* 0x000ee20000002500 */
[----:B------:R-:W-:Y:S01]  /*b850*/  @!UP0 UIMAD UR13, UR11, UR7, UR13 ;  /* 0x000000070b0d82a4 */ /* 0x000fe2000f8e020d */
[----:B------:R-:W-:Y:S01]  /*b860*/  SHF.R.U32.HI R16, RZ, 0x2, R214 ;  /* 0x00000002ff107819 */ /* 0x000fe200000116d6 */
[----:B------:R-:W-:Y:S01]  /*b870*/  USHF.L.U32 UR9, UR9, 0x6, URZ ;  /* 0x0000000609097899 */ /* 0x000fe200080006ff */
[----:B------:R-:W-:Y:S01]  /*b880*/  BSSY.RECONVERGENT B0, `(.L_x_88) ;  /* 0x0000022000007945 */ /* 0x000fe20003800200 */
[----:B------:R-:W-:Y:S01]  /*b890*/  USEL UR5, UR5, URZ, UP0 ;  /* 0x000000ff05057287 */ /* 0x000fe20008000000 */
[----:B------:R-:W4:Y:S01]  /*b8a0*/  @P3 LDC R14, c[0x0][0x458] ;  /* 0x00011600ff0e3b82 */ /* 0x000f220000000800 */
[----:B------:R-:W5:Y:S01]  /*b8b0*/  @P3 MUFU.LG2 R2, R2 ;  /* 0x0000000200023308 */ /* 0x000f620000000c00 */
[----:B------:R-:W-:Y:S01]  /*b8c0*/  USHF.R.S32.HI UR8, URZ, 0x1f, UR13 ;  /* 0x0000001fff087899 */ /* 0x000fe2000801140d */
[----:B------:R-:W-:Y:S01]  /*b8d0*/  MOV R13, 0x7f800000 ;  /* 0x7f800000000d7802 */ /* 0x000fe20000000f00 */
[----:B------:R-:W-:Y:S01]  /*b8e0*/  USHF.R.S32.HI UR7, URZ, 0x1f, UR9 ;  /* 0x0000001fff077899 */ /* 0x000fe20008011409 */
[----:B------:R-:W-:Y:S01]  /*b8f0*/  MOV R12, 0x7f800000 ;  /* 0x7f800000000c7802 */ /* 0x000fe20000000f00 */
[----:B------:R-:W-:Y:S01]  /*b900*/  UIADD3 UR18, UP1, UP0, UR9, UR18, UR13 ;  /* 0x0000001209127290 */ /* 0x000fe2000f83e00d */
[----:B------:R-:W-:Y:S01]  /*b910*/  LOP3.LUT R7, R7, 0x7, R16, 0xf8, !PT ;  /* 0x0000000707077812 */ /* 0x000fe200078ef810 */
[----:B------:R1:W3:Y:S01]  /*b920*/  LDS.128 R8, [R0+0x1800] ;  /* 0x0018000000087984 */ /* 0x0002e20000000c00 */
[----:B--2---:R-:W-:Y:S01]  /*b930*/  @P4 FMUL.FTZ R15, R4, 0.69314718246459960938 ;  /* 0x3f317218040f4820 */ /* 0x004fe20000410000 */
[----:B------:R-:W-:-:S03]  /*b940*/  UIADD3.X UR5, UPT, UPT, UR7, UR5, UR8, UP1, UP0 ;  /* 0x0000000507057290 */ /* 0x000fc60008fe0408 */
[----:B-1----:R-:W-:Y:S01]  /*b950*/  @P4 FFMA.FTZ R13, R164, R5, R15 ;  /* 0x00000005a40d4223 */ /* 0x002fe2000001000f */
[----:B-----5:R-:W-:-:S04]  /*b960*/  @P3 FMUL.FTZ R2, R2, 0.69314718246459960938 ;  /* 0x3f31721802023820 */ /* 0x020fc80000410000 */
[----:B----4-:R-:W-:Y:S01]  /*b970*/  @P3 FFMA.FTZ R12, R3, R14, R2 ;  /* 0x0000000e030c3223 */ /* 0x010fe20000010002 */
[----:B---3--:R-:W-:Y:S06]  /*b980*/  @P0 BRA `(.L_x_89) ;  /* 0x0000000000440947 */ /* 0x008fec0003800000 */
[C---:B------:R-:W-:Y:S01]  /*b990*/  VIADD R16, R7.reuse, 0x8 ;  /* 0x0000000807107836 */ /* 0x040fe20000000000 */
[----:B------:R-:W-:-:S04]  /*b9a0*/  ISETP.GE.AND P3, PT, R7, UR14, PT ;  /* 0x0000000e07007c0c */ /* 0x000fc8000bf66270 */
[----:B------:R-:W-:-:S09]  /*b9b0*/  ISETP.GE.AND P2, PT, R16, UR14, PT ;  /* 0x0000000e10007c0c */ /* 0x000fd2000bf46270 */
[----:B------:R-:W1:Y:S01]  /*b9c0*/  @!P3 LDC.64 R4, c[0x0][0x420] ;  /* 0x00010800ff04bb82 */ /* 0x000e620000000a00 */
[----:B------:R-:W-:-:S03]  /*b9d0*/  @!P3 IMAD R14, R7, UR15, RZ ;  /* 0x0000000f070ebc24 */ /* 0x000fc6000f8e02ff */
[----:B------:R-:W-:Y:S02]  /*b9e0*/  @!P2 IMAD R16, R16, UR15, RZ ;  /* 0x0000000f1010ac24 */ /* 0x000fe4000f8e02ff */
[----:B------:R-:W-:Y:S02]  /*b9f0*/  @!P3 IADD3 R7, P1, PT, R14, UR18, RZ ;  /* 0x000000120e07bc10 */ /* 0x000fe4000ff3e0ff */
[----:B------:R-:W2:Y:S01]  /*ba00*/  @!P2 LDC.64 R2, c[0x0][0x420] ;  /* 0x00010800ff02ab82 */ /* 0x000ea20000000a00 */
[----:B------:R-:W-:Y:S02]  /*ba10*/  @!P2 IADD3 R15, P0, PT, R16, UR18, RZ ;  /* 0x00000012100fac10 */ /* 0x000fe4000ff1e0ff */
[----:B------:R-:W-:Y:S02]  /*ba20*/  @!P3 LEA.HI.X.SX32 R14, R14, UR5, 0x1, P1 ;  /* 0x000000050e0ebc11 */ /* 0x000fe400088f0eff */
[----:B------:R-:W-:Y:S02]  /*ba30*/  @!P2 LEA.HI.X.SX32 R16, R16, UR5, 0x1, P0 ;  /* 0x000000051010ac11 */ /* 0x000fe400080f0eff */
[----:B-1----:R-:W-:-:S04]  /*ba40*/  @!P3 LEA R4, P1, R7, R4, 0x2 ;  /* 0x000000040704b211 */ /* 0x002fc800078210ff */
[----:B------:R-:W-:Y:S02]  /*ba50*/  @!P3 LEA.HI.X R5, R7, R5, R14, 0x2, P1 ;  /* 0x000000050705b211 */ /* 0x000fe400008f140e */
[----:B--2---:R-:W-:-:S03]  /*ba60*/  @!P2 LEA R2, P0, R15, R2, 0x2 ;  /* 0x000000020f02a211 */ /* 0x004fc600078010ff */
[----:B------:R1:W-:Y:S01]  /*ba70*/  @!P3 STG.E desc[UR20][R4.64], R13 ;  /* 0x0000000d0400b986 */ /* 0x0003e2000c101914 */
[----:B------:R-:W-:-:S05]  /*ba80*/  @!P2 LEA.HI.X R3, R15, R3, R16, 0x2, P0 ;  /* 0x000000030f03a211 */ /* 0x000fca00000f1410 */
[----:B------:R1:W-:Y:S04]  /*ba90*/  @!P2 STG.E desc[UR20][R2.64], R12 ;  /* 0x0000000c0200a986 */ /* 0x0003e8000c101914 */
.L_x_89:
[----:B------:R-:W-:Y:S05]  /*baa0*/  BSYNC.RECONVERGENT B0 ;  /* 0x0000000000007941 */ /* 0x000fea0003800200 */
.L_x_88:
[----:B------:R-:W2:Y:S01]  /*bab0*/  LDCU.64 UR4, c[0x0][0x410] ;  /* 0x00008200ff0477ac */ /* 0x000ea20008000a00 */
[----:B-1----:R-:W-:Y:S01]  /*bac0*/  SHF.R.U32.HI R4, RZ, 0x3, R214 ;  /* 0x00000003ff047819 */ /* 0x002fe200000116d6 */
[----:B------:R-:W-:Y:S01]  /*bad0*/  IMAD.MOV.U32 R5, RZ, RZ, RZ ;  /* 0x000000ffff057224 */ /* 0x000fe200078e00ff */
[----:B------:R-:W-:Y:S01]  /*bae0*/  IADD3 R12, P0, PT, R215, UR16, RZ ;  /* 0x00000010d70c7c10 */ /* 0x000fe2000ff1e0ff */
[----:B------:R1:W3:Y:S01]  /*baf0*/  LDS.128 R20, [R0] ;  /* 0x0000000000147984 */ /* 0x0002e20000000c00 */
[----:B------:R-:W-:Y:S01]  /*bb00*/  ISETP.GE.AND P3, PT, R4, UR14, PT ;  /* 0x0000000e04007c0c */ /* 0x000fe2000bf66270 */
[----:B------:R-:W-:Y:S01]  /*bb10*/  IMAD.WIDE.U32 R2, R6, 0x40, R4 ;  /* 0x0000004006027825 */ /* 0x000fe200078e0004 */
[C---:B------:R-:W-:Y:S01]  /*bb20*/  IADD3 R5, PT, PT, R4.reuse, 0x20, RZ ;  /* 0x0000002004057810 */ /* 0x040fe20007ffe0ff */
[----:B------:R1:W4:Y:S01]  /*bb30*/  LDS.128 R16, [R0+0x2000] ;  /* 0x0020000000107984 */ /* 0x0003220000000c00 */
[----:B------:R-:W-:Y:S01]  /*bb40*/  IADD3.X R13, PT, PT, RZ, UR12, RZ, P0, !PT ;  /* 0x0000000cff0d7c10 */ /* 0x000fe200087fe4ff */
[C---:B------:R-:W-:Y:S01]  /*bb50*/  VIADD R6, R4.reuse, 0x10 ;  /* 0x0000001004067836 */ /* 0x040fe20000000000 */
[----:B------:R-:W-:Y:S01]  /*bb60*/  ISETP.GE.AND P1, PT, R5, UR14, PT ;  /* 0x0000000e05007c0c */ /* 0x000fe2000bf26270 */
[----:B------:R-:W-:Y:S01]  /*bb70*/  VIADD R4, R4, 0x30 ;  /* 0x0000003004047836 */ /* 0x000fe20000000000 */
[----:B------:R-:W-:Y:S02]  /*bb80*/  BSSY.RECONVERGENT B0, `(.L_x_90) ;  /* 0x000001c000007945 */ /* 0x000fe40003800200 */
[----:B------:R-:W-:-:S02]  /*bb90*/  ISETP.GE.AND P2, PT, R6, UR14, PT ;  /* 0x0000000e06007c0c */ /* 0x000fc4000bf46270 */
[----:B------:R-:W-:Y:S01]  /*bba0*/  ISETP.GE.AND P0, PT, R4, UR14, PT ;  /* 0x0000000e04007c0c */ /* 0x000fe2000bf06270 */
[----:B--2---:R-:W-:Y:S01]  /*bbb0*/  IMAD.U32 R24, RZ, RZ, UR4 ;  /* 0x00000004ff187e24 */ /* 0x004fe2000f8e00ff */
[----:B------:R1:W2:Y:S01]  /*bbc0*/  LDS.128 R4, [R0+0x6000] ;  /* 0x0060000000047984 */ /* 0x0002a20000000c00 */
[----:B------:R-:W-:Y:S02]  /*bbd0*/  MOV R27, UR5 ;  /* 0x00000005001b7c02 */ /* 0x000fe40008000f00 */
[----:B------:R-:W-:Y:S02]  /*bbe0*/  IMAD.WIDE.U32 R24, R24, UR6, R12 ;  /* 0x0000000618187c25 */ /* 0x000fe4000f8e000c */
[----:B------:R1:W1:Y:S02]  /*bbf0*/  LDS.128 R12, [R0+0x4000] ;  /* 0x00400000000c7984 */ /* 0x0002640000000c00 */
[----:B------:R-:W-:Y:S01]  /*bc00*/  IMAD R27, R27, UR6, R25 ;  /* 0x000000061b1b7c24 */ /* 0x000fe2000f8e0219 */
[----:B------:R-:W-:Y:S06]  /*bc10*/  @P3 BRA `(.L_x_91) ;  /* 0x0000000000483947 */ /* 0x000fec0003800000 */
[----:B------:R-:W5:Y:S01]  /*bc20*/  LDCU.64 UR6, c[0x0][0x408] ;  /* 0x00008100ff0677ac */ /* 0x000f620008000a00 */
[----:B------:R-:W-:Y:S01]  /*bc30*/  IMAD.MOV.U32 R26, RZ, RZ, R24 ;  /* 0x000000ffff1a7224 */ /* 0x000fe200078e0018 */
[----:B------:R-:W3:Y:S01]  /*bc40*/  LDCU.64 UR4, c[0x0][0x3f0] ;  /* 0x00007e00ff0477ac */ /* 0x000ee20008000a00 */
[----:B------:R-:W4:Y:S01]  /*bc50*/  LDCU UR8, c[0x0][0x440] ;  /* 0x00008800ff0877ac */ /* 0x000f220008000800 */
[----:B-----5:R-:W-:Y:S02]  /*bc60*/  IMAD R29, R3, UR6, RZ ;  /* 0x00000006031d7c24 */ /* 0x020fe4000f8e02ff */
[----:B------:R-:W-:-:S04]  /*bc70*/  IMAD.WIDE.U32 R30, R2, UR6, R26 ;  /* 0x00000006021e7c25 */ /* 0x000fc8000f8e001a */
[----:B------:R-:W-:Y:S01]  /*bc80*/  IMAD R28, R2, UR7, R29 ;  /* 0x00000007021c7c24 */ /* 0x000fe2000f8e021d */
[----:B---3--:R-:W-:Y:S02]  /*bc90*/  LEA R32, P3, R30, UR4, 0x1 ;  /* 0x000000041e207c11 */ /* 0x008fe4000f8608ff */
[----:B----4-:R-:W-:Y:S01]  /*bca0*/  ISETP.GE.AND P6, PT, R215, UR8, PT ;  /* 0x00000008d7007c0c */ /* 0x010fe2000bfc6270 */
[----:B------:R-:W-:Y:S01]  /*bcb0*/  IMAD.IADD R28, R28, 0x1, R31 ;  /* 0x000000011c1c7824 */ /* 0x000fe200078e021f */
[----:B------:R-:W-:Y:S02]  /*bcc0*/  ISETP.GE.AND P5, PT, R233, UR8, PT ;  /* 0x00000008e9007c0c */ /* 0x000fe4000bfa6270 */
[----:B------:R-:W-:Y:S02]  /*bcd0*/  ISETP.GE.AND P4, PT, R232, UR8, PT ;  /* 0x00000008e8007c0c */ /* 0x000fe4000bf86270 */
[----:B------:R-:W-:Y:S02]  /*bce0*/  LEA.HI.X R33, R30, UR5, R28, 0x1, P3 ;  /* 0x000000051e217c11 */ /* 0x000fe400098f0c1c */
[----:B------:R-:W-:-:S05]  /*bcf0*/  ISETP.GE.AND P3, PT, R231, UR8, PT ;  /* 0x00000008e7007c0c */ /* 0x000fca000bf66270 */
[----:B------:R3:W-:Y:S04]  /*bd00*/  @!P6 STG.E.128 desc[UR20][R32.64], R20 ;  /* 0x000000142000e986 */ /* 0x0007e8000c101d14 */
[----:B------:R3:W-:Y:S04]  /*bd10*/  @!P5 STG.E.128 desc[UR20][R32.64+0x80], R16 ;  /* 0x000080102000d986 */ /* 0x0007e8000c101d14 */
[----:B-1----:R3:W-:Y:S04]  /*bd20*/  @!P4 STG.E.128 desc[UR20][R32.64+0x100], R12 ;  /* 0x0001000c2000c986 */ /* 0x0027e8000c101d14 */
[----:B--2---:R3:W-:Y:S02]  /*bd30*/  @!P3 STG.E.128 desc[UR20][R32.64+0x180], R4 ;  /* 0x000180042000b986 */ /* 0x0047e4000c101d14 */
.L_x_91:
[----:B------:R-:W-:Y:S05]  /*bd40*/  BSYNC.RECONVERGENT B0 ;  /* 0x0000000000007941 */ /* 0x000fea0003800200 */
.L_x_90:
[----:B---3--:R3:W3:Y:S01]  /*bd50*/  LDS.128 R20, [R0+0x800] ;  /* 0x0008000000147984 */ /* 0x0086e20000000c00 */
[----:B------:R-:W-:Y:S03]  /*bd60*/  BSSY.RECONVERGENT B0, `(.L_x_92) ;  /* 0x000001a000007945 */ /* 0x000fe60003800200 */
[----:B----4-:R4:W3:Y:S04]  /*bd70*/  LDS.128 R16, [R0+0x2800] ;  /* 0x0028000000107984 */ /* 0x0108e80000000c00 */
[----:B-1----:R4:W1:Y:S04]  /*bd80*/  LDS.128 R12, [R0+0x4800] ;  /* 0x00480000000c7984 */ /* 0x0028680000000c00 */
[----:B--2---:R4:W2:Y:S01]  /*bd90*/  LDS.128 R4, [R0+0x6800] ;  /* 0x0068000000047984 */ /* 0x0048a20000000c00 */
[----:B------:R-:W-:Y:S05]  /*bda0*/  @P2 BRA `(.L_x_93) ;  /* 0x0000000000542947 */ /* 0x000fea0003800000 */
[----:B------:R-:W5:Y:S01]  /*bdb0*/  LDCU.64 UR6, c[0x0][0x408] ;  /* 0x00008100ff0677ac */ /* 0x000f620008000a00 */
[----:B------:R-:W-:Y:S01]  /*bdc0*/  IADD3 R29, P2, PT, R2, 0x10, RZ ;  /* 0x00000010021d7810 */ /* 0x000fe20007f5e0ff */
[----:B------:R-:W-:Y:S01]  /*bdd0*/  IMAD.MOV.U32 R30, RZ, RZ, R24 ;  /* 0x000000ffff1e7224 */ /* 0x000fe200078e0018 */
[----:B------:R-:W4:Y:S01]  /*bde0*/  LDCU UR8, c[0x0][0x440] ;  /* 0x00008800ff0877ac */ /* 0x000f220008000800 */
[----:B------:R-:W-:Y:S02]  /*bdf0*/  IMAD.MOV.U32 R31, RZ, RZ, R27 ;  /* 0x000000ffff1f7224 */ /* 0x000fe400078e001b */
[----:B------:R-:W-:Y:S01]  /*be00*/  IMAD.X R28, RZ, RZ, R3, P2 ;  /* 0x000000ffff1c7224 */ /* 0x000fe200010e0603 */
[----:B------:R-:W3:Y:S03]  /*be10*/  LDCU.64 UR4, c[0x0][0x3f0] ;  /* 0x00007e00ff0477ac */ /* 0x000ee60008000a00 */
[----:B-----5:R-:W-:-:S02]  /*be20*/  IMAD R28, R28, UR6, RZ ;  /* 0x000000061c1c7c24 */ /* 0x020fc4000f8e02ff */
[----:B------:R-:W-:Y:S01]  /*be30*/  IMAD.WIDE.U32 R30, R29, UR6, R30 ;  /* 0x000000061d1e7c25 */ /* 0x000fe2000f8e001e */
[----:B----4-:R-:W-:-:S03]  /*be40*/  ISETP.GE.AND P5, PT, R215, UR8, PT ;  /* 0x00000008d7007c0c */ /* 0x010fc6000bfa6270 */
[----:B------:R-:W-:Y:S01]  /*be50*/  IMAD R28, R29, UR7, R28 ;  /* 0x000000071d1c7c24 */ /* 0x000fe2000f8e021c */
[----:B------:R-:W-:Y:S02]  /*be60*/  ISETP.GE.AND P4, PT, R233, UR8, PT ;  /* 0x00000008e9007c0c */ /* 0x000fe4000bf86270 */
[----:B------:R-:W-:Y:S01]  /*be70*/  ISETP.GE.AND P3, PT, R232, UR8, PT ;  /* 0x00000008e8007c0c */ /* 0x000fe2000bf66270 */
[----:B------:R-:W-:Y:S01]  /*be80*/  IMAD.IADD R28, R28, 0x1, R31 ;  /* 0x000000011c1c7824 */ /* 0x000fe200078e021f */
[----:B------:R-:W-:Y:S02]  /*be90*/  ISETP.GE.AND P2, PT, R231, UR8, PT ;  /* 0x00000008e7007c0c */ /* 0x000fe4000bf46270 */
[----:B---3--:R-:W-:-:S04]  /*bea0*/  LEA R32, P6, R30, UR4, 0x1 ;  /* 0x000000041e207c11 */ /* 0x008fc8000f8c08ff */
[----:B------:R-:W-:-:S05]  /*beb0*/  LEA.HI.X R33, R30, UR5, R28, 0x1, P6 ;  /* 0x000000051e217c11 */ /* 0x000fca000b0f0c1c */
[----:B------:R3:W-:Y:S04]  /*bec0*/  @!P5 STG.E.128 desc[UR20][R32.64], R20 ;  /* 0x000000142000d986 */ /* 0x0007e8000c101d14 */
[----:B------:R3:W-:Y:S04]  /*bed0*/  @!P4 STG.E.128 desc[UR20][R32.64+0x80], R16 ;  /* 0x000080102000c986 */ /* 0x0007e8000c101d14 */
[----:B-1----:R3:W-:Y:S04]  /*bee0*/  @!P3 STG.E.128 desc[UR20][R32.64+0x100], R12 ;  /* 0x0001000c2000b986 */ /* 0x0027e8000c101d14 */
[----:B--2---:R3:W-:Y:S02]  /*bef0*/  @!P2 STG.E.128 desc[UR20][R32.64+0x180], R4 ;  /* 0x000180042000a986 */ /* 0x0047e4000c101d14 */
.L_x_93:
[----:B------:R-:W-:Y:S05]  /*bf00*/  BSYNC.RECONVERGENT B0 ;  /* 0x0000000000007941 */ /* 0x000fea0003800200 */
.L_x_92:
[----:B---3--:R3:W3:Y:S01]  /*bf10*/  LDS.128 R20, [R0+0x1000] ;  /* 0x0010000000147984 */ /* 0x0086e20000000c00 */
[----:B------:R-:W-:Y:S03]  /*bf20*/  BSSY.RECONVERGENT B0, `(.L_x_94) ;  /* 0x000001a000007945 */ /* 0x000fe60003800200 */
[----:B------:R3:W3:Y:S04]  /*bf30*/  LDS.128 R16, [R0+0x3000] ;  /* 0x0030000000107984 */ /* 0x0006e80000000c00 */
[----:B-1----:R1:W1:Y:S04]  /*bf40*/  LDS.128 R12, [R0+0x5000] ;  /* 0x00500000000c7984 */ /* 0x0022680000000c00 */
[----:B--2---:R2:W1:Y:S01]  /*bf50*/  LDS.128 R4, [R0+0x7000] ;  /* 0x0070000000047984 */ /* 0x0044620000000c00 */
[----:B------:R-:W-:Y:S05]  /*bf60*/  @P1 BRA `(.L_x_95) ;  /* 0x0000000000541947 */ /* 0x000fea0003800000 */
[----:B------:R-:W5:Y:S01]  /*bf70*/  LDCU.64 UR6, c[0x0][0x408] ;  /* 0x00008100ff0677ac */ /* 0x000f620008000a00 */
[----:B------:R-:W-:Y:S01]  /*bf80*/  IADD3 R29, P1, PT, R2, 0x20, RZ ;  /* 0x00000020021d7810 */ /* 0x000fe20007f3e0ff */
[----:B------:R-:W-:Y:S01]  /*bf90*/  IMAD.MOV.U32 R30, RZ, RZ, R24 ;  /* 0x000000ffff1e7224 */ /* 0x000fe200078e0018 */
[----:B------:R-:W4:Y:S01]  /*bfa0*/  LDCU UR8, c[0x0][0x440] ;  /* 0x00008800ff0877ac */ /* 0x000f220008000800 */
[----:B------:R-:W-:Y:S02]  /*bfb0*/  IMAD.MOV.U32 R31, RZ, RZ, R27 ;  /* 0x000000ffff1f7224 */ /* 0x000fe400078e001b */
[----:B------:R-:W-:Y:S01]  /*bfc0*/  IMAD.X R28, RZ, RZ, R3, P1 ;  /* 0x000000ffff1c7224 */ /* 0x000fe200008e0603 */
[----:B------:R-:W2:Y:S03]  /*bfd0*/  LDCU.64 UR4, c[0x0][0x3f0] ;  /* 0x00007e00ff0477ac */ /* 0x000ea60008000a00 */
        /* <DEDUP_REMOVED lines=8> */
[----:B--2---:R-:W-:-:S04]  /*c060*/  LEA R32, P5, R30, UR4, 0x1 ;  /* 0x000000041e207c11 */ /* 0x004fc8000f8a08ff */
[----:B------:R-:W-:-:S05]  /*c070*/  LEA.HI.X R33, R30, UR5, R28, 0x1, P5 ;  /* 0x000000051e217c11 */ /* 0x000fca000a8f0c1c */
[----:B---3--:R2:W-:Y:S04]  /*c080*/  @!P4 STG.E.128 desc[UR20][R32.64], R20 ;  /* 0x000000142000c986 */ /* 0x0085e8000c101d14 */
[----:B------:R2:W-:Y:S04]  /*c090*/  @!P3 STG.E.128 desc[UR20][R32.64+0x80], R16 ;  /* 0x000080102000b986 */ /* 0x0005e8000c101d14 */
[----:B-1----:R2:W-:Y:S04]  /*c0a0*/  @!P2 STG.E.128 desc[UR20][R32.64+0x100], R12 ;  /* 0x0001000c2000a986 */ /* 0x0025e8000c101d14 */
[----:B------:R2:W-:Y:S02]  /*c0b0*/  @!P1 STG.E.128 desc[UR20][R32.64+0x180], R4 ;  /* 0x0001800420009986 */ /* 0x0005e4000c101d14 */
.L_x_95:
[----:B------:R-:W-:Y:S05]  /*c0c0*/  BSYNC.RECONVERGENT B0 ;  /* 0x0000000000007941 */ /* 0x000fea0003800200 */
.L_x_94:
[----:B-12---:R1:W2:Y:S04]  /*c0d0*/  LDS.128 R12, [R0+0x3800] ;  /* 0x00380000000c7984 */ /* 0x0062a80000000c00 */
[----:B------:R1:W1:Y:S01]  /*c0e0*/  LDS.128 R4, [R0+0x5800] ;  /* 0x0058000000047984 */ /* 0x0002620000000c00 */
[----:B------:R-:W-:Y:S05]  /*c0f0*/  @P0 EXIT ;  /* 0x000000000000094d */ /* 0x000fea0003800000 */
[----:B------:R-:W5:Y:S01]  /*c100*/  LDCU.64 UR6, c[0x0][0x408] ;  /* 0x00008100ff0677ac */ /* 0x000f620008000a00 */
[----:B------:R-:W-:Y:S01]  /*c110*/  IADD3 R2, P0, PT, R2, 0x30, RZ ;  /* 0x0000003002027810 */ /* 0x000fe20007f1e0ff */
[----:B---3--:R3:W1:Y:S01]  /*c120*/  LDS.128 R16, [R0+0x7800] ;  /* 0x0078000000107984 */ /* 0x0086620000000c00 */
[----:B------:R-:W-:Y:S01]  /*c130*/  IMAD.MOV.U32 R20, RZ, RZ, R24 ;  /* 0x000000ffff147224 */ /* 0x000fe200078e0018 */
[----:B------:R-:W4:Y:S01]  /*c140*/  LDCU.64 UR4, c[0x0][0x3f0] ;  /* 0x00007e00ff0477ac */ /* 0x000f220008000a00 */
[----:B------:R-:W-:Y:S02]  /*c150*/  IMAD.MOV.U32 R21, RZ, RZ, R27 ;  /* 0x000000ffff157224 */ /* 0x000fe400078e001b */
[----:B------:R-:W-:Y:S01]  /*c160*/  IMAD.X R3, RZ, RZ, R3, P0 ;  /* 0x000000ffff037224 */ /* 0x000fe200000e0603 */
[----:B------:R-:W3:Y:S03]  /*c170*/  LDCU UR8, c[0x0][0x440] ;  /* 0x00008800ff0877ac */ /* 0x000ee60008000800 */
[----:B-----5:R-:W-:-:S02]  /*c180*/  IMAD R3, R3, UR6, RZ ;  /* 0x0000000603037c24 */ /* 0x020fc4000f8e02ff */
[----:B------:R-:W-:-:S04]  /*c190*/  IMAD.WIDE.U32 R20, R2, UR6, R20 ;  /* 0x0000000602147c25 */ /* 0x000fc8000f8e0014 */
[----:B------:R-:W-:Y:S01]  /*c1a0*/  IMAD R3, R2, UR7, R3 ;  /* 0x0000000702037c24 */ /* 0x000fe2000f8e0203 */
[----:B----4-:R-:W-:Y:S02]  /*c1b0*/  LEA R2, P0, R20, UR4, 0x1 ;  /* 0x0000000414027c11 */ /* 0x010fe4000f8008ff */
[----:B---3--:R-:W-:Y:S01]  /*c1c0*/  ISETP.GE.AND P3, PT, R215, UR8, PT ;  /* 0x00000008d7007c0c */ /* 0x008fe2000bf66270 */
[----:B------:R-:W-:Y:S01]  /*c1d0*/  IMAD.IADD R3, R3, 0x1, R21 ;  /* 0x0000000103037824 */ /* 0x000fe200078e0215 */
[----:B------:R-:W-:Y:S02]  /*c1e0*/  ISETP.GE.AND P2, PT, R233, UR8, PT ;  /* 0x00000008e9007c0c */ /* 0x000fe4000bf46270 */
[----:B------:R-:W-:Y:S02]  /*c1f0*/  ISETP.GE.AND P1, PT, R232, UR8, PT ;  /* 0x00000008e8007c0c */ /* 0x000fe4000bf26270 */
[----:B------:R-:W-:Y:S02]  /*c200*/  LEA.HI.X R3, R20, UR5, R3, 0x1, P0 ;  /* 0x0000000514037c11 */ /* 0x000fe400080f0c03 */
[----:B------:R-:W-:-:S05]  /*c210*/  ISETP.GE.AND P0, PT, R231, UR8, PT ;  /* 0x00000008e7007c0c */ /* 0x000fca000bf06270 */
[----:B------:R3:W-:Y:S04]  /*c220*/  @!P3 STG.E.128 desc[UR20][R2.64], R8 ;  /* 0x000000080200b986 */ /* 0x0007e8000c101d14 */
[----:B--2---:R3:W-:Y:S04]  /*c230*/  @!P2 STG.E.128 desc[UR20][R2.64+0x80], R12 ;  /* 0x0000800c0200a986 */ /* 0x0047e8000c101d14 */
[----:B-1----:R3:W-:Y:S01]  /*c240*/  @!P1 STG.E.128 desc[UR20][R2.64+0x100], R4 ;  /* 0x0001000402009986 */ /* 0x0027e2000c101d14 */
[----:B------:R-:W-:Y:S05]  /*c250*/  @P0 EXIT ;  /* 0x000000000000094d */ /* 0x000fea0003800000 */
[----:B------:R-:W-:Y:S01]  /*c260*/  STG.E.128 desc[UR20][R2.64+0x180], R16 ;  /* 0x0001801002007986 */ /* 0x000fe2000c101d14 */
[----:B------:R-:W-:Y:S05]  /*c270*/  EXIT ;  /* 0x000000000000794d */ /* 0x000fea0003800000 */
.L_x_96:
        /* <DEDUP_REMOVED lines=16> */
.L_x_2334:


//--------------------- .text._ZN5flash16flash_fwd_kernelI23Flash_fwd_kernel_traitsILi256ELi64ELi64ELi4ELb0ELb0EN7cutlass6half_tE19Flash_kernel_traitsILi256ELi64ELi64ELi4ES3_EELb0ELb0ELb0ELb1ELb0ELb0ELb0ELb0EEEvNS_16Flash_fwd_paramsE --------------------------
	.section	.text._ZN5flash16flash_fwd_kernelI23Flash_fwd_kernel_traitsILi256ELi64ELi64ELi4ELb0ELb0EN7cutlass6half_tE19Flash_kernel_traitsILi256ELi64ELi64ELi4ES3_EELb0ELb0ELb0ELb1ELb0ELb0ELb0ELb0EEEvNS_16Flash_fwd_paramsE,"ax",@progbits
	.align	128
        .global         _ZN5flash16flash_fwd_kernelI23Flash_fwd_kernel_traitsILi256ELi64ELi64ELi4ELb0ELb0EN7cutlass6half_tE19Flash_kernel_traitsILi256ELi64ELi64ELi4ES3_EELb0ELb0ELb0ELb1ELb0ELb0ELb0ELb0EEEvNS_16Flash_fwd_paramsE
        .type           _ZN5flash16flash_fwd_kernelI23Flash_fwd_kernel_traitsILi256ELi64ELi64ELi4ELb0ELb0EN7cutlass6half_tE19Flash_kernel_traitsILi256ELi64ELi64ELi4ES3_EELb0ELb0ELb0ELb1ELb0ELb0ELb0ELb0EEEvNS_16Flash_fwd_paramsE,@function
        .size           _ZN5flash16flash_fwd_kernelI23Flash_fwd_kernel_traitsILi256ELi64ELi64ELi4ELb0ELb0EN7cutlass6half_tE19Flash_kernel_traitsILi256ELi64ELi64ELi4ES3_EELb0ELb0ELb0ELb1ELb0ELb0ELb0ELb0EEEvNS_16Flash_fwd_paramsE,(.L_x_2335 - _ZN5flash16flash_fwd_kernelI23Flash_fwd_kernel_traitsILi256ELi64ELi64ELi4ELb0ELb0EN7cutlass6half_tE19Flash_kernel_traitsILi256ELi64ELi64ELi4ES3_EELb0ELb0ELb0ELb1ELb0ELb0ELb0ELb0EEEvNS_16Flash_fwd_paramsE)
        .other          _ZN5flash16flash_fwd_kernelI23Flash_fwd_kernel_traitsILi256ELi64ELi64ELi4ELb0ELb0EN7cutlass6half_tE19Flash_kernel_traitsILi256ELi64ELi64ELi4ES3_EELb0ELb0ELb0ELb1ELb0ELb0ELb0ELb0EEEvNS_16Flash_fwd_paramsE,@"STO_CUDA_ENTRY STV_DEFAULT"
_ZN5flash16flash_fwd_kernelI23Flash_fwd_kernel_traitsILi256ELi64ELi64ELi4ELb0ELb0EN7cutlass6half_tE19Flash_kernel_traitsILi256ELi64ELi64ELi4ES3_EELb0ELb0ELb0ELb1ELb0ELb0ELb0ELb0EEEvNS_16Flash_fwd_paramsE:
.text._ZN5flash16flash_fwd_kernelI23Flash_fwd_kernel_traitsILi256ELi64ELi64ELi4ELb0ELb0EN7cutlass6half_tE19Flash_kernel_traitsILi256ELi64ELi64ELi4ES3_EELb0ELb0ELb0ELb1ELb0ELb0ELb0ELb0EEEvNS_16Flash_fwd_paramsE:
[----:B------:R-:W-:Y:S01]  /*0000*/  LDC R1, c[0x0][0x37c] ;  /* 0x0000df00ff017b82 */ /* 0x000fe20000000800 */
[----:B------:R-:W1:Y:S07]  /*0010*/  LDCU.64 UR8, c[0x0][0x470] ;  /* 0x00008e00ff0877ac */ /* 0x000e6e0008000a00 */
[----:B------:R-:W2:Y:S01]  /*0020*/  S2UR UR27, SR_CTAID.Y ;  /* 0x00000000001b79c3 */ /* 0x000ea20000002600 */
[----:B------:R-:W3:Y:S01]  /*0030*/  LDCU.64 UR10, c[0x0][0x460] ;  /* 0x00008c00ff0a77ac */ /* 0x000ee20008000a00 */
[----:B------:R-:W4:Y:S01]  /*0040*/  LDCU.64 UR6, c[0x0][0x478] ;  /* 0x00008f00ff0677ac */ /* 0x000f220008000a00 */
[----:B------:R-:W5:Y:S01]  /*0050*/  LDCU.64 UR14, c[0x0][0x460] ;  /* 0x00008c00ff0e77ac */ /* 0x000f620008000a00 */
[----:B------:R-:W5:Y:S01]  /*0060*/  LDCU.U8 UR12, c[0x0][0x532] ;  /* 0x0000a640ff0c77ac */ /* 0x000f620008000000 */
[----:B-1----:R-:W-:-:S02]  /*0070*/  UISETP.NE.U32.AND UP4, UPT, UR8, URZ, UPT ;  /* 0x000000ff0800728c */ /* 0x002fc4000bf85070 */
[----:B---3--:R-:W-:Y:S01]  /*0080*/  UISETP.NE.U32.AND UP0, UPT, UR10, URZ, UPT ;  /* 0x000000ff0a00728c */ /* 0x008fe2000bf05070 */
[----:B------:R-:W-:Y:S01]  /*0090*/  ISETP.NE.U32.AND P4, PT, RZ, UR10, PT ;  /* 0x0000000aff007c0c */ /* 0x000fe2000bf85070 */
[----:B------:R-:W1:Y:S03]  /*00a0*/  LDCU.64 UR4, c[0x0][0x468] ;  /* 0x00008d00ff0477ac */ /* 0x000e660008000a00 */
[----:B------:R-:W-:Y:S01]  /*00b0*/  ISETP.NE.AND.EX P4, PT, RZ, UR11, PT, P4 ;  /* 0x0000000bff007c0c */ /* 0x000fe2000bf85340 */
        /* <DEDUP_REMOVED lines=35> */
[----:B------:R-:W2:Y:S01]  /*02f0*/  S2UR UR26, SR_CTAID.Z ;  /* 0x00000000001a79c3 */ /* 0x000ea20000002700 */
[----:B------:R-:W4:Y:S01]  /*0300*/  @!UP3 LDCU UR8, c[0x0][0x43c] ;  /* 0x00008780ff08b7ac */ /* 0x000f220008000800 */
[----:B-1----:R-:W-:-:S02]  /*0310*/  IMAD.U32 R6, RZ, RZ, UR10 ;  /* 0x0000000aff067e24 */ /* 0x002fc4000f8e00ff */
[----:B------:R-:W-:-:S05]  /*0320*/  IMAD.U32 R7, RZ, RZ, UR11 ;  /* 0x0000000bff077e24 */ /* 0x000fca000f8e00ff */
[----:B------:R-:W5:Y:S01]  /*0330*/  @!P3 LDG.E R4, desc[UR24][R6.64] ;  /* 0x000000180604b981 */ /* 0x000f62000c1e1900 */
[----:B------:R-:W-:Y:S01]  /*0340*/  UMOV UR10, URZ ;  /* 0x000000ff000a7c82 */ /* 0x000fe20008000000 */
[----:B------:R-:W-:Y:S01]  /*0350*/  UMOV UR11, 0xffffffff ;  /* 0xffffffff000b7882 */ /* 0x000fe20000000000 */
[----:B----4-:R-:W-:Y:S02]  /*0360*/  @!UP3 UISETP.NE.U32.AND UP2, UPT, UR6, URZ, UPT ;  /* 0x000000ff0600b28c */ /* 0x010fe4000bf45070 */
[----:B------:R-:W-:Y:S02]  /*0370*/  USHF.L.U32 UR6, UR21, 0x6, URZ ;  /* 0x0000000615067899 */ /* 0x000fe400080006ff */
[----:B------:R-:W-:-:S04]  /*0380*/  @!UP3 UISETP.NE.AND.EX UP2, UPT, UR7, URZ, UPT, UP2 ;  /* 0x000000ff0700b28c */ /* 0x000fc8000bf45320 */
[----:B------:R-:W-:Y:S01]  /*0390*/  @!UP3 USEL UR8, UR8, URZ, UP2 ;  /* 0x000000ff0808b287 */ /* 0x000fe20009000000 */
[----:B--2---:R-:W-:Y:S02]  /*03a0*/  @P4 R2UR UR20, R5 ;  /* 0x00000000051442ca */ /* 0x004fe400000e0000 */
[----:B---3--:R-:W-:Y:S02]  /*03b0*/  @P2 R2UR UR9, R2 ;  /* 0x00000000020922ca */ /* 0x008fe400000e0000 */
[----:B------:R-:W1:Y:S11]  /*03c0*/  S2R R2, SR_TID.X ;  /* 0x0000000000027919 */ /* 0x000e760000002100 */
[----:B-----5:R-:W-:-:S02]  /*03d0*/  @UP0 UIADD3 UR23, UPT, UPT, UR9, -UR20, URZ ;  /* 0x8000001409170290 */ /* 0x020fc4000fffe0ff */
        /* <DEDUP_REMOVED lines=16> */
.L_x_97:
[----:B--2---:R-:W-:Y:S01]  /*04e0*/  @!UP3 UIADD3 UR22, UPT, UPT, UR8, UR4, -UR10 ;  /* 0x000000040816b290 */ /* 0x004fe2000fffe80a */
[----:B------:R-:W-:Y:S11]  /*04f0*/  @!P0 EXIT ;  /* 0x000000000000894d */ /* 0x000ff60003800000 */
[----:B------:R-:W-:-:S09]  /*0500*/  UISETP.GT.AND UP0, UPT, UR22, URZ, UPT ;  /* 0x000000ff1600728c */ /* 0x000fd2000bf04270 */
[----:B------:R-:W-:Y:S05]  /*0510*/  BRA.U UP0, `(.L_x_98) ;  /* 0x0000000d00347547 */ /* 0x000fea000b800000 */
[----:B------:R-:W1:Y:S01]  /*0520*/  LDCU.U8 UR4, c[0x0][0x549] ;  /* 0x0000a920ff0477ac */ /* 0x000e620008000000 */
[----:B------:R-:W-:-:S11]  /*0530*/  UISETP.NE.AND UP0, UPT, UR20, -0x1, UPT ;  /* 0xffffffff1400788c */ /* 0x000fd6000bf05270 */
[----:B------:R-:W2:Y:S01]  /*0540*/  @!UP0 LDCU.64 UR10, c[0x0][0x400] ;  /* 0x00008000ff0a87ac */ /* 0x000ea20008000a00 */
[----:B-1----:R-:W-:Y:S01]  /*0550*/  UISETP.NE.AND UP1, UPT, UR4, URZ, UPT ;  /* 0x000000ff0400728c */ /* 0x002fe2000bf25270 */
[----:B------:R-:W1:Y:S10]  /*0560*/  @UP0 LDCU.64 UR8, c[0x0][0x408] ;  /* 0x00008100ff0807ac */ /* 0x000e740008000a00 */
[----:B------:R-:W3:Y:S01]  /*0570*/  @UP1 LDCU.64 UR4, c[0x0][0x430] ;  /* 0x00008600ff0417ac */ /* 0x000ee20008000a00 */
[----:B--2---:R-:W-:Y:S01]  /*0580*/  @!UP0 UIMAD.WIDE.U32 UR12, UR27, UR10, URZ ;  /* 0x0000000a1b0c82a5 */ /* 0x004fe2000f8e00ff */
[----:B------:R-:W2:Y:S01]  /*0590*/  @UP1 LDCU UR7, c[0x0][0x430] ;  /* 0x00008600ff0717ac */ /* 0x000ea20008000800 */
[----:B-1----:R-:W-:-:S02]  /*05a0*/  @UP0 UIMAD.WIDE.U32 UR14, UR20, UR8, URZ ;  /* 0x00000008140e02a5 */ /* 0x002fc4000f8e00ff */
[----:B------:R-:W-:Y:S02]  /*05b0*/  @!UP0 UIMAD UR11, UR27, UR11, UR13 ;  /* 0x0000000b1b0b82a4 */ /* 0x000fe4000f8e020d */
[----:B------:R-:W-:Y:S01]  /*05c0*/  @UP0 UIMAD UR11, UR20, UR9, UR15 ;  /* 0x00000009140b02a4 */ /* 0x000fe2000f8e020f */
[----:B------:R-:W1:Y:S01]  /*05d0*/  LDCU.U8 UR8, c[0x0][0x548] ;  /* 0x0000a900ff0877ac */ /* 0x000e620008000000 */
[----:B---3--:R-:W-:Y:S01]  /*05e0*/  @UP1 UIMAD UR10, UR4, UR5, URZ ;  /* 0x00000005040a12a4 */ /* 0x008fe2000f8e02ff */
[----:B------:R-:W-:Y:S01]  /*05f0*/  @UP1 UMOV UR9, 0x1 ;  /* 0x0000000100091882 */ /* 0x000fe20000000000 */
[----:B------:R-:W-:Y:S01]  /*0600*/  @UP0 UMOV UR12, UR14 ;  /* 0x0000000e000c0c82 */ /* 0x000fe20008000000 */
[----:B--2---:R-:W-:Y:S09]  /*0610*/  BRA.U UP1, `(.L_x_99) ;  /* 0x0000000101287547 */ /* 0x004ff2000b800000 */
[----:B-1----:R-:W-:Y:S01]  /*0620*/  UISETP.NE.AND UP0, UPT, UR8, URZ, UPT ;  /* 0x000000ff0800728c */ /* 0x002fe2000bf05270 */
[----:B------:R-:W1:Y:S10]  /*0630*/  LDCU UR5, c[0x0][0x3e0] ;  /* 0x00007c00ff0577ac */ /* 0x000e740008000800 */
[----:B------:R-:W1:Y:S01]  /*0640*/  @UP0 LDCU UR9, c[0x0][0x454] ;  /* 0x00008a80ff0907ac */ /* 0x000e620008000800 */
[----:B------:R-:W2:Y:S01]  /*0650*/  @!UP0 LDCU UR4, c[0x0][0x434] ;  /* 0x00008680ff0487ac */ /* 0x000ea20008000800 */
[----:B------:R-:W3:Y:S01]  /*0660*/  @UP0 LDCU UR10, c[0x0][0x454] ;  /* 0x00008a80ff0a07ac */ /* 0x000ee20008000800 */
[----:B------:R-:W-:Y:S01]  /*0670*/  @UP0 UMOV UR7, 0x1 ;  /* 0x0000000100070882 */ /* 0x000fe20000000000 */
[----:B---3--:R-:W3:Y:S01]  /*0680*/  @!UP0 LDCU UR10, c[0x0][0x434] ;  /* 0x00008680ff0a87ac */ /* 0x008ee20008000800 */
[----:B------:R-:W-:Y:S01]  /*0690*/  @!UP0 UMOV UR7, 0x1 ;  /* 0x0000000100078882 */ /* 0x000fe20000000000 */
[----:B-1----:R-:W-:-:S02]  /*06a0*/  @UP0 UIMAD UR9, UR9, UR5, URZ ;  /* 0x00000005090902a4 */ /* 0x002fc4000f8e02ff */
[----:B--2---:R-:W-:-:S12]  /*06b0*/  @!UP0 UIMAD UR9, UR4, UR5, URZ ;  /* 0x00000005040982a4 */ /* 0x004fd8000f8e02ff */
.L_x_99:
[----:B------:R-:W2:Y:S01]  /*06c0*/  LDCU UR13, c[0x0][0x434] ;  /* 0x00008680ff0d77ac */ /* 0x000ea20008000800 */
[----:B------:R-:W-:Y:S01]  /*06d0*/  IMAD.SHL.U32 R0, R2, 0x8, RZ ;  /* 0x0000000802007824 */ /* 0x000fe200078e00ff */
[----:B------:R-:W-:Y:S01]  /*06e0*/  SHF.R.U32.HI R16, RZ, 0x3, R2 ;  /* 0x00000003ff107819 */ /* 0x000fe20000011602 */
[----:B------:R-:W-:Y:S01]  /*06f0*/  IMAD.U32 R15, RZ, RZ, UR21 ;  /* 0x00000015ff0f7e24 */ /* 0x000fe2000f8e00ff */
[----:B-1----:R-:W-:Y:S01]  /*0700*/  UISETP.NE.AND UP1, UPT, UR8, URZ, !UP1 ;  /* 0x000000ff0800728c */ /* 0x002fe2000cf25270 */
[----:B------:R-:W-:Y:S01]  /*0710*/  IMAD.MOV.U32 R17, RZ, RZ, RZ ;  /* 0x000000ffff117224 */ /* 0x000fe200078e00ff */
[----:B------:R-:W1:Y:S01]  /*0720*/  LDCU.64 UR4, c[0x0][0x410] ;  /* 0x00008200ff0477ac */ /* 0x000e620008000a00 */
[----:B------:R-:W-:Y:S01]  /*0730*/  LOP3.LUT R0, R0, 0x38, RZ, 0xc0, !PT ;  /* 0x0000003800007812 */ /* 0x000fe200078ec0ff */
[C---:B------:R-:W-:Y:S01]  /*0740*/  VIADD R5, R16.reuse, 0x20 ;  /* 0x0000002010057836 */ /* 0x040fe20000000000 */
[----:B------:R-:W-:Y:S01]  /*0750*/  IADD3 R6, PT, PT, R16, 0x10, RZ ;  /* 0x0000001010067810 */ /* 0x000fe20007ffe0ff */
[----:B---3--:R-:W-:Y:S01]  /*0760*/  UIMAD UR10, UR26, UR10, URZ ;  /* 0x0000000a1a0a72a4 */ /* 0x008fe2000f8e02ff */
[----:B------:R-:W-:Y:S01]  /*0770*/  IADD3 R2, P0, PT, R0, UR12, RZ ;  /* 0x0000000c00027c10 */ /* 0x000fe2000ff1e0ff */
[----:B------:R-:W-:Y:S01]  /*0780*/  UIADD3 UR23, UPT, UPT, -UR6, UR23, URZ ;  /* 0x0000001706177290 */ /* 0x000fe2000fffe1ff */
[----:B------:R-:W-:Y:S01]  /*0790*/  BSSY.RECONVERGENT B0, `(.L_x_100) ;  /* 0x000002d000007945 */ /* 0x000fe20003800200 */
[----:B------:R-:W-:Y:S01]  /*07a0*/  UISETP.NE.AND UP0, UPT, UR20, -0x1, UPT ;  /* 0xffffffff1400788c */ /* 0x000fe2000bf05270 */
[----:B------:R-:W-:Y:S01]  /*07b0*/  IADD3.X R3, PT, PT, RZ, UR11, RZ, P0, !PT ;  /* 0x0000000bff037c10 */ /* 0x000fe200087fe4ff */
[----:B------:R-:W-:Y:S01]  /*07c0*/  @!UP1 UIMAD UR10, UR27, UR9, UR10 ;  /* 0x000000091b0a92a4 */ /* 0x000fe2000f8e020a */
[----:B------:R-:W-:Y:S01]  /*07d0*/  IMAD.WIDE.U32 R14, R15, 0x40, R16 ;  /* 0x000000400f0e7825 */ /* 0x000fe200078e0010 */
[----:B--2---:R-:W-:Y:S01]  /*07e0*/  UIMAD UR9, UR27, UR13, URZ ;  /* 0x0000000d1b0972a4 */ /* 0x004fe2000f8e02ff */
[C---:B------:R-:W-:Y:S01]  /*07f0*/  ISETP.GE.AND P0, PT, R16.reuse, UR23, PT ;  /* 0x0000001710007c0c */ /* 0x040fe2000bf06270 */
[----:B------:R-:W-:Y:S01]  /*0800*/  UIMAD UR6, UR6, UR7, URZ ;  /* 0x00000007060672a4 */ /* 0x000fe2000f8e02ff */
[----:B------:R-:W-:Y:S01]  /*0810*/  IADD3 R4, PT, PT, R16, 0x30, RZ ;  /* 0x0000003010047810 */ /* 0x000fe20007ffe0ff */
[----:B------:R-:W-:Y:S01]  /*0820*/  USEL UR9, UR9, UR20, !UP0 ;  /* 0x0000001409097287 */ /* 0x000fe2000c000000 */
[----:B------:R-:W-:Y:S01]  /*0830*/  ISETP.GE.AND P2, PT, R6, UR23, PT ;  /* 0x0000001706007c0c */ /* 0x000fe2000bf46270 */
[----:B-1----:R-:W-:Y:S01]  /*0840*/  IMAD.U32 R13, RZ, RZ, UR5 ;  /* 0x00000005ff0d7e24 */ /* 0x002fe2000f8e00ff */
[----:B------:R-:W-:Y:S01]  /*0850*/  USHF.R.S32.HI UR8, URZ, 0x1f, UR10 ;  /* 0x0000001fff087899 */ /* 0x000fe2000801140a */
[----:B------:R-:W-:Y:S01]  /*0860*/  IMAD.U32 R10, RZ, RZ, UR4 ;  /* 0x00000004ff0a7e24 */ /* 0x000fe2000f8e00ff */
[----:B------:R-:W-:Y:S01]  /*0870*/  USHF.R.S32.HI UR5, URZ, 0x1f, UR9 ;  /* 0x0000001fff057899 */ /* 0x000fe20008011409 */
[----:B------:R-:W-:Y:S01]  /*0880*/  ISETP.GE.AND P1, PT, R5, UR23, PT ;  /* 0x0000001705007c0c */ /* 0x000fe2000bf26270 */
[----:B------:R-:W-:Y:S01]  /*0890*/  USEL UR9, UR9, URZ, UP1 ;  /* 0x000000ff09097287 */ /* 0x000fe20008800000 */
[----:B------:R-:W-:Y:S01]  /*08a0*/  IMAD.WIDE.U32 R10, R10, UR26, R2 ;  /* 0x0000001a0a0a7c25 */ /* 0x000fe2000f8e0002 */
[----:B------:R-:W-:Y:S01]  /*08b0*/  USHF.R.S32.HI UR4, URZ, 0x1f, UR6 ;  /* 0x0000001fff047899 */ /* 0x000fe20008011406 */
[C---:B------:R-:W-:Y:S01]  /*08c0*/  LOP3.LUT R9, R0.reuse, 0x40, RZ, 0xfc, !PT ;  /* 0x0000004000097812 */ /* 0x040fe200078efcff */
[----:B------:R-:W-:Y:S01]  /*08d0*/  USEL UR5, UR5, URZ, UP1 ;  /* 0x000000ff05057287 */ /* 0x000fe20008800000 */
[C---:B------:R-:W-:Y:S01]  /*08e0*/  LOP3.LUT R8, R0.reuse, 0x80, RZ, 0xfc, !PT ;  /* 0x0000008000087812 */ /* 0x040fe200078efcff */
[----:B------:R-:W-:Y:S01]  /*08f0*/  UIADD3 UR6, UP1, UP0, UR6, UR9, UR10 ;  /* 0x0000000906067290 */ /* 0x000fe2000f83e00a */
[----:B------:R-:W-:Y:S01]  /*0900*/  LOP3.LUT R7, R0, 0xc0, RZ, 0xfc, !PT ;  /* 0x000000c000077812 */ /* 0x000fe200078efcff */
[----:B------:R-:W-:-:S02]  /*0910*/  IMAD R13, R13, UR26, R11 ;  /* 0x0000001a0d0d7c24 */ /* 0x000fc4000f8e020b */
        /* <DEDUP_REMOVED lines=20> */
.L_x_101:
[----:B------:R-:W-:Y:S05]  /*0a60*/  BSYNC.RECONVERGENT B0 ;  /* 0x0000000000007941 */ /* 0x000fea0003800200 */
.L_x_100:
        /* <DEDUP_REMOVED lines=24> */
.L_x_103:
[----:B------:R-:W-:Y:S05]  /*0bf0*/  BSYNC.RECONVERGENT B0 ;  /* 0x0000000000007941 */ /* 0x000fea0003800200 */
.L_x_102:
[----:B------:R-:W-:Y:S01]  /*0c00*/  BSSY.RECONVERGENT B0, `(.L_x_104) ;  /* 0x0000018000007945 */ /* 0x000fe20003800200 */
[----:B------:R-:W-:-:S03]  /*0c10*/  ISETP.NE.AND P3, PT, R0, RZ, PT ;  /* 0x000000ff0000720c */ /* 0x000fc60003f65270 */
[----:B------:R-:W-:Y:S10]  /*0c20*/  @P1 BRA `(.L_x_105) ;  /* 0x0000000000541947 */ /* 0x000ff40003800000 */
[----:B------:R-:W3:Y:S01]  /*0c30*/  LDCU.64 UR8, c[0x0][0x408] ;  /* 0x00008100ff0877ac */ /* 0x000ee20008000a00 */
[----:B------:R-:W-:Y:S01]  /*0c40*/  IADD3 R3, P1, PT, R14, 0x20, RZ ;  /* 0x000000200e037810 */ /* 0x000fe20007f3e0ff */
[----:B------:R-:W-:Y:S01]  /*0c50*/  IMAD.MOV.U32 R18, RZ, RZ, R10 ;  /* 0x000000ffff127224 */ /* 0x000fe200078e000a */
[----:B------:R-:W4:Y:S01]  /*0c60*/  LDCU UR11, c[0x0][0x440] ;  /* 0x00008800ff0b77ac */ /* 0x000f220008000800 */
[----:B------:R-:W-:Y:S02]  /*0c70*/  IMAD.MOV.U32 R19, RZ, RZ, R13 ;  /* 0x000000ffff137224 */ /* 0x000fe400078e000d */
[----:B------:R-:W-:Y:S01]  /*0c80*/  IMAD.X R2, RZ, RZ, R15, P1 ;  /* 0x000000ffff027224 */ /* 0x000fe200008e060f */
[----:B------:R-:W1:Y:S03]  /*0c90*/  LDCU.64 UR4, c[0x0][0x3f0] ;  /* 0x00007e00ff0477ac */ /* 0x000e660008000a00 */
[----:B---3--:R-:W-:-:S02]  /*0ca0*/  IMAD R2, R2, UR8, RZ ;  /* 0x0000000802027c24 */ /* 0x008fc4000f8e02ff */
[----:B------:R-:W-:Y:S01]  /*0cb0*/  IMAD.WIDE.U32 R18, R3, UR8, R18 ;  /* 0x0000000803127c25 */ /* 0x000fe2000f8e0012 */
[----:B----4-:R-:W-:-:S03]  /*0cc0*/  ISETP.GE.AND P5, PT, R0, UR11, PT ;  /* 0x0000000b00007c0c */ /* 0x010fc6000bfa6270 */
[----:B------:R-:W-:Y:S01]  /*0cd0*/  IMAD R2, R3, UR9, R2 ;  /* 0x0000000903027c24 */ /* 0x000fe2000f8e0202 */
[----:B------:R-:W-:Y:S02]  /*0ce0*/  ISETP.GE.AND P4, PT, R9, UR11, PT ;  /* 0x0000000b09007c0c */ /* 0x000fe4000bf86270 */
[----:B------:R-:W-:Y:S01]  /*0cf0*/  ISETP.GE.AND P2, PT, R8, UR11, PT ;  /* 0x0000000b08007c0c */ /* 0x000fe2000bf46270 */
[----:B------:R-:W-:Y:S01]  /*0d00*/  IMAD.IADD R2, R19, 0x1, R2 ;  /* 0x0000000113027824 */ /* 0x000fe200078e0202 */
[----:B------:R-:W-:Y:S02]  /*0d10*/  ISETP.GE.AND P1, PT, R7, UR11, PT ;  /* 0x0000000b07007c0c */ /* 0x000fe4000bf26270 */
[----:B-12---:R-:W-:-:S04]  /*0d20*/  LEA R20, P6, R18, UR4, 0x1 ;  /* 0x0000000412147c11 */ /* 0x006fc8000f8c08ff */
[----:B------:R-:W-:-:S05]  /*0d30*/  LEA.HI.X R21, R18, UR5, R2, 0x1, P6 ;  /* 0x0000000512157c11 */ /* 0x000fca000b0f0c02 */
[----:B------:R3:W-:Y:S04]  /*0d40*/  @!P5 STG.E.128 desc[UR24][R20.64], RZ ;  /* 0x000000ff1400d986 */ /* 0x0007e8000c101d18 */
[----:B------:R3:W-:Y:S04]  /*0d50*/  @!P4 STG.E.128 desc[UR24][R20.64+0x80], RZ ;  /* 0x000080ff1400c986 */ /* 0x0007e8000c101d18 */
[----:B------:R3:W-:Y:S04]  /*0d60*/  @!P2 STG.E.128 desc[UR24][R20.64+0x100], RZ ;  /* 0x000100ff1400a986 */ /* 0x0007e8000c101d18 */
[----:B------:R3:W-:Y:S02]  /*0d70*/  @!P1 STG.E.128 desc[UR24][R20.64+0x180], RZ ;  /* 0x000180ff14009986 */ /* 0x0007e4000c101d18 */
.L_x_105:
[----:B------:R-:W-:Y:S05]  /*0d80*/  BSYNC.RECONVERGENT B0 ;  /* 0x0000000000007941 */ /* 0x000fea0003800200 */
.L_x_104:
[----:B------:R-:W-:Y:S01]  /*0d90*/  BSSY.RECONVERGENT B0, `(.L_x_106) ;  /* 0x000001a000007945 */ /* 0x000fe20003800200 */
[----:B------:R-:W-:Y:S02]  /*0da0*/  ISETP.GE.OR P6, PT, R16, UR23, P3 ;  /* 0x0000001710007c0c */ /* 0x000fe40009fc6670 */
[----:B------:R-:W-:Y:S02]  /*0db0*/  ISETP.GE.OR P5, PT, R6, UR23, P3 ;  /* 0x0000001706007c0c */ /* 0x000fe40009fa6670 */
[----:B------:R-:W-:Y:S02]  /*0dc0*/  ISETP.GE.OR P4, PT, R5, UR23, P3 ;  /* 0x0000001705007c0c */ /* 0x000fe40009f86670 */
[----:B------:R-:W-:Y:S01]  /*0dd0*/  ISETP.GE.OR P3, PT, R4, UR23, P3 ;  /* 0x0000001704007c0c */ /* 0x000fe20009f66670 */
[----:B------:R-:W-:-:S12]  /*0de0*/  @P0 BRA `(.L_x_107) ;  /* 0x0000000000500947 */ /* 0x000fd80003800000 */
[----:B------:R-:W4:Y:S01]  /*0df0*/  LDCU.64 UR8, c[0x0][0x408] ;  /* 0x00008100ff0877ac */ /* 0x000f220008000a00 */
[----:B------:R-:W-:Y:S01]  /*0e00*/  IADD3 R2, P0, PT, R14, 0x30, RZ ;  /* 0x000000300e027810 */ /* 0x000fe20007f1e0ff */
[----:B------:R-:W-:Y:S01]  /*0e10*/  IMAD.MOV.U32 R11, RZ, RZ, R13 ;  /* 0x000000ffff0b7224 */ /* 0x000fe200078e000d */
[----:B------:R-:W5:Y:S03]  /*0e20*/  LDCU UR11, c[0x0][0x440] ;  /* 0x00008800ff0b77ac */ /* 0x000f660008000800 */
[----:B------:R-:W-:Y:S01]  /*0e30*/  IMAD.X R3, RZ, RZ, R15, P0 ;  /* 0x000000ffff037224 */ /* 0x000fe200000e060f */
[----:B------:R-:W1:Y:S03]  /*0e40*/  LDCU.64 UR4, c[0x0][0x3f0] ;  /* 0x00007e00ff0477ac */ /* 0x000e660008000a00 */
[----:B----4-:R-:W-:-:S02]  /*0e50*/  IMAD R3, R3, UR8, RZ ;  /* 0x0000000803037c24 */ /* 0x010fc4000f8e02ff */
[----:B------:R-:W-:Y:S01]  /*0e60*/  IMAD.WIDE.U32 R10, R2, UR8, R10 ;  /* 0x00000008020a7c25 */ /* 0x000fe2000f8e000a */
[----:B-----5:R-:W-:-:S03]  /*0e70*/  ISETP.GE.AND P0, PT, R0, UR11, PT ;  /* 0x0000000b00007c0c */ /* 0x020fc6000bf06270 */
[----:B------:R-:W-:Y:S01]  /*0e80*/  IMAD R3, R2, UR9, R3 ;  /* 0x0000000902037c24 */ /* 0x000fe2000f8e0203 */
[----:B------:R-:W-:Y:S02]  /*0e90*/  ISETP.GE.AND P2, PT, R9, UR11, PT ;  /* 0x0000000b09007c0c */ /* 0x000fe4000bf46270 */
[----:B-1----:R-:W-:Y:S01]  /*0ea0*/  LEA R2, P1, R10, UR4, 0x1 ;  /* 0x000000040a027c11 */ /* 0x002fe2000f8208ff */
        /* <DEDUP_REMOVED lines=8> */
.L_x_107:
[----:B------:R-:W-:Y:S05]  /*0f30*/  BSYNC.RECONVERGENT B0 ;  /* 0x0000000000007941 */ /* 0x000fea0003800200 */
.L_x_106:
[----:B------:R-:W-:Y:S04]  /*0f40*/  BSSY.RECONVERGENT B0, `(.L_x_108) ;  /* 0x000000a000007945 */ /* 0x000fe80003800200 */
[----:B------:R-:W-:Y:S05]  /*0f50*/  @P6 BRA `(.L_x_109) ;  /* 0x0000000000206947 */ /* 0x000fea0003800000 */
[----:B------:R-:W5:Y:S01]  /*0f60*/  LDCU.64 UR4, c[0x0][0x420] ;  /* 0x00008400ff0477ac */ /* 0x000f620008000a00 */
[----:B------:R-:W-:Y:S02]  /*0f70*/  IMAD R0, R16, UR7, RZ ;  /* 0x0000000710007c24 */ /* 0x000fe4000f8e02ff */
[----:B------:R-:W-:-:S03]  /*0f80*/  IMAD.MOV.U32 R7, RZ, RZ, 0x7f800000 ;  /* 0x7f800000ff077424 */ /* 0x000fc600078e00ff */
[----:B----4-:R-:W-:-:S04]  /*0f90*/  IADD3 R3, P0, PT, R0, UR6, RZ ;  /* 0x0000000600037c10 */ /* 0x010fc8000ff1e0ff */
[----:B------:R-:W-:Y:S02]  /*0fa0*/  LEA.HI.X.SX32 R0, R0, UR10, 0x1, P0 ;  /* 0x0000000a00007c11 */ /* 0x000fe400080f0eff */
[----:B-----5:R-:W-:-:S04]  /*0fb0*/  LEA R2, P0, R3, UR4, 0x2 ;  /* 0x0000000403027c11 */ /* 0x020fc8000f8010ff */
[----:B------:R-:W-:-:S05]  /*0fc0*/  LEA.HI.X R3, R3, UR5, R0, 0x2, P0 ;  /* 0x0000000503037c11 */ /* 0x000fca00080f1400 */
[----:B------:R4:W-:Y:S04]  /*0fd0*/  STG.E desc[UR24][R2.64], R7 ;  /* 0x0000000702007986 */ /* 0x0009e8000c101918 */
.L_x_109:
[----:B------:R-:W-:Y:S05]  /*0fe0*/  BSYNC.RECONVERGENT B0 ;  /* 0x0000000000007941 */ /* 0x000fea0003800200 */
.L_x_108:
[----:B------:R-:W-:Y:S04]  /*0ff0*/  BSSY.RECONVERGENT B0, `(.L_x_110) ;  /* 0x000000a000007945 */ /* 0x000fe80003800200 */
[----:B------:R-:W-:Y:S05]  /*1000*/  @P5 BRA `(.L_x_111) ;  /* 0x0000000000205947 */ /* 0x000fea0003800000 */
[----:B------:R-:W5:Y:S01]  /*1010*/  LDCU.64 UR4, c[0x0][0x420] ;  /* 0x00008400ff0477ac */ /* 0x000f620008000a00 */
[----:B------:R-:W-:Y:S02]  /*1020*/  IMAD R0, R6, UR7, RZ ;  /* 0x0000000706007c24 */ /* 0x000fe4000f8e02ff */
[----:B----4-:R-:W-:-:S03]  /*1030*/  IMAD.MOV.U32 R7, RZ, RZ, 0x7f800000 ;  /* 0x7f800000ff077424 */ /* 0x010fc600078e00ff */
[----:B------:R-:W-:-:S04]  /*1040*/  IADD3 R3, P0, PT, R0, UR6, RZ ;  /* 0x0000000600037c10 */ /* 0x000fc8000ff1e0ff */
[----:B------:R-:W-:Y:S02]  /*1050*/  LEA.HI.X.SX32 R0, R0, UR10, 0x1, P0 ;  /* 0x0000000a00007c11 */ /* 0x000fe400080f0eff */
[----:B-----5:R-:W-:-:S04]  /*1060*/  LEA R2, P0, R3, UR4, 0x2 ;  /* 0x0000000403027c11 */ /* 0x020fc8000f8010ff */
[----:B------:R-:W-:-:S05]  /*1070*/  LEA.HI.X R3, R3, UR5, R0, 0x2, P0 ;  /* 0x0000000503037c11 */ /* 0x000fca00080f1400 */
[----:B------:R4:W-:Y:S04]  /*1080*/  STG.E desc[UR24][R2.64], R7 ;  /* 0x0000000702007986 */ /* 0x0009e8000c101918 */
.L_x_111:
[----:B------:R-:W-:Y:S05]  /*1090*/  BSYNC.RECONVERGENT B0 ;  /* 0x0000000000007941 */ /* 0x000fea0003800200 */
.L_x_110:
        /* <DEDUP_REMOVED lines=10> */
.L_x_113:
[----:B------:R-:W-:Y:S05]  /*1140*/  BSYNC.RECONVERGENT B0 ;  /* 0x0000000000007941 */ /* 0x000fea0003800200 */
.L_x_112:
        /* <DEDUP_REMOVED lines=10> */
.L_x_98:
        /* <DEDUP_REMOVED lines=18> */
[----:B------:R-:W-:Y:S01]  /*1310*/  UIMAD UR7, UR27, UR5, UR17 ;  /* 0x000000051b0772a4 */ /* 0x000fe2000f8e0211 */
[----:B------:R-:W-:Y:S05]  /*1320*/  BRA `(.L_x_115) ;  /* 0x0000000000147947 */ /* 0x000fea0003800000 */
.L_x_114:
[----:B------:R-:W1:Y:S01]  /*1330*/  LDCU.64 UR14, c[0x0][0x3b8] ;  /* 0x00007700ff0e77ac */ /* 0x000e620008000a00 */
[----:B------:R-:W-:-:S04]  /*1340*/  UIADD3 UR7, UPT, UPT, UR10, UR11, URZ ;  /* 0x0000000b0a077290 */ /* 0x000fc8000fffe0ff */
[----:B-1----:R-:W-:Y:S02]  /*1350*/  UIMAD.WIDE.U32 UR16, UR7, UR14, URZ ;  /* 0x0000000e071072a5 */ /* 0x002fe4000f8e00ff */
[----:B------:R-:W-:-:S04]  /*1360*/  UIMAD UR7, UR7, UR15, URZ ;  /* 0x0000000f070772a4 */ /* 0x000fc8000f8e02ff */
[----:B------:R-:W-:Y:S02]  /*1370*/  UIADD3 UR7, UPT, UPT, UR17, UR7, URZ ;  /* 0x0000000711077290 */ /* 0x000fe4000fffe0ff */
.L_x_115:
[----:B------:R-:W1:Y:S01]  /*1380*/  LDC R0, c[0x0][0x3e8] ;  /* 0x0000fa00ff007b82 */ /* 0x000e620000000800 */
[----:B------:R-:W2:Y:S01]  /*1390*/  S2R R3, SR_CTAID.Z ;  /* 0x0000000000037919 */ /* 0x000ea20000002700 */
[----:B------:R-:W-:Y:S02]  /*13a0*/  MOV R6, RZ ;  /* 0x000000ff00067202 */ /* 0x000fe40000000f00 */
[----:B-1----:R-:W-:-:S04]  /*13b0*/  IABS R5, R0 ;  /* 0x0000000000057213 */ /* 0x002fc80000000000 */
[----:B------:R-:W1:Y:S01]  /*13c0*/  I2F.RP R8, R5 ;  /* 0x0000000500087306 */ /* 0x000e620000209400 */
[----:B--2---:R-:W-:-:S07]  /*13d0*/  IABS R3, R3 ;  /* 0x0000000300037213 */ /* 0x004fce0000000000 */
[----:B-1----:R-:W1:Y:S02]  /*13e0*/  MUFU.RCP R7, R8 ;  /* 0x0000000800077308 */ /* 0x002e640000001000 */
[----:B-1----:R-:W-:-:S06]  /*13f0*/  VIADD R7, R7, 0xffffffe ;  /* 0x0ffffffe07077836 */ /* 0x002fcc0000000000 */
[----:B------:R-:W1:Y:S02]  /*1400*/  F2I.FTZ.U32.TRUNC.NTZ R7, R7 ;  /* 0x0000000700077305 */ /* 0x000e64000021f000 */
[----:B-1----:R-:W-:-:S04]  /*1410*/  IMAD.MOV R4, RZ, RZ, -R7 ;  /* 0x000000ffff047224 */ /* 0x002fc800078e0a07 */
        /* <DEDUP_REMOVED lines=26> */
[----:B------:R-:W-:-:S03]  /*15c0*/  UIMAD UR5, UR27, UR5, UR9 ;  /* 0x000000051b0572a4 */ /* 0x000fc6000f8e0209 */
[----:B------:R-:W-:Y:S01]  /*15d0*/  UMOV UR4, UR8 ;  /* 0x0000000800047c82 */ /* 0x000fe20008000000 */
[----:B------:R-:W-:Y:S08]  /*15e0*/  BRA `(.L_x_117) ;  /* 0x0000000000187947 */ /* 0x000ff00003800000 */
.L_x_116:
[----:B------:R-:W1:Y:S01]  /*15f0*/  LDCU.64 UR12, c[0x0][0x3c0] ;  /* 0x00007800ff0c77ac */ /* 0x000e620008000a00 */
[----:B------:R-:W-:-:S04]  /*1600*/  UIADD3 UR10, UPT, UPT, UR10, UR11, URZ ;  /* 0x0000000b0a0a7290 */ /* 0x000fc8000fffe0ff */
[----:B-1----:R-:W-:Y:S02]  /*1610*/  UIMAD.WIDE.U32 UR8, UR10, UR12, URZ ;  /* 0x0000000c0a0872a5 */ /* 0x002fe4000f8e00ff */
[----:B------:R-:W-:-:S04]  /*1620*/  UIMAD UR5, UR10, UR13, URZ ;  /* 0x0000000d0a0572a4 */ /* 0x000fc8000f8e02ff */
[----:B------:R-:W-:Y:S01]  /*1630*/  UIADD3 UR5, UPT, UPT, UR9, UR5, URZ ;  /* 0x0000000509057290 */ /* 0x000fe2000fffe0ff */
[----:B------:R-:W-:-:S11]  /*1640*/  UMOV UR4, UR8 ;  /* 0x0000000800047c82 */ /* 0x000fd60008000000 */
.L_x_117:
[----:B------:R-:W-:Y:S01]  /*1650*/  IMAD.SHL.U32 R6, R2, 0x8, RZ ;  /* 0x0000000802067824 */ /* 0x000fe200078e00ff */
[----:B------:R-:W1:Y:S01]  /*1660*/  LDCU.128 UR8, c[0x0][0x3d0] ;  /* 0x00007a00ff0877ac */ /* 0x000e620008000c00 */
[----:B------:R-:W-:Y:S01]  /*1670*/  SHF.R.U32.HI R7, RZ, 0x3, R2 ;  /* 0x00000003ff077819 */ /* 0x000fe20000011602 */
[----:B------:R-:W-:Y:S01]  /*1680*/  BSSY.RECONVERGENT B0, `(.L_x_118) ;  /* 0x0000058000007945 */ /* 0x000fe20003800200 */
[----:B------:R-:W-:Y:S01]  /*1690*/  SHF.R.S32.HI R225, RZ, 0x1f, R4 ;  /* 0x0000001fffe17819 */ /* 0x000fe20000011404 */
[----:B------:R-:W2:Y:S01]  /*16a0*/  LDCU.64 UR18, c[0x0][0x388] ;  /* 0x00007100ff1277ac */ /* 0x000ea20008000a00 */
[----:B------:R-:W-:Y:S01]  /*16b0*/  LOP3.LUT R3, R6, 0x38, RZ, 0xc0, !PT ;  /* 0x0000003806037812 */ /* 0x000fe200078ec0ff */
[----:B------:R-:W-:-:S03]  /*16c0*/  VIADD R0, R7, 0x30 ;  /* 0x0000003007007836 */ /* 0x000fc60000000000 */
[C---:B------:R-:W-:Y:S02]  /*16d0*/  IADD3 R12, P0, PT, R3.reuse, UR4, RZ ;  /* 0x00000004030c7c10 */ /* 0x040fe4000ff1e0ff */
[C---:B------:R-:W-:Y:S01]  /*16e0*/  IADD3 R8, P1, PT, R3.reuse, UR16, RZ ;  /* 0x0000001003087c10 */ /* 0x040fe2000ff3e0ff */
[----:B------:R-:W3:Y:S01]  /*16f0*/  LDCU.64 UR16, c[0x0][0x390] ;  /* 0x00007200ff1077ac */ /* 0x000ee20008000a00 */
[C---:B------:R-:W-:Y:S01]  /*1700*/  LOP3.LUT R244, R3.reuse, 0x40, RZ, 0xfc, !PT ;  /* 0x0000004003f47812 */ /* 0x040fe200078efcff */
[----:B------:R-:W-:Y:S01]  /*1710*/  IMAD.X R13, RZ, RZ, UR5, P0 ;  /* 0x00000005ff0d7e24 */ /* 0x000fe200080e06ff */
[----:B------:R-:W-:Y:S01]  /*1720*/  IADD3 R10, P0, PT, R3, UR30, RZ ;  /* 0x0000001e030a7c10 */ /* 0x000fe2000ff1e0ff */
[----:B------:R-:W4:Y:S01]  /*1730*/  LDCU.64 UR4, c[0x0][0x3c8] ;  /* 0x00007900ff0477ac */ /* 0x000f220008000a00 */
[----:B------:R-:W-:Y:S01]  /*1740*/  IMAD.X R9, RZ, RZ, UR7, P1 ;  /* 0x00000007ff097e24 */ /* 0x000fe200088e06ff */
[----:B------:R-:W5:Y:S01]  /*1750*/  S2UR UR7, SR_CgaCtaId ;  /* 0x00000000000779c3 */ /* 0x000f620000008800 */
[----:B-1----:R-:W-:Y:S01]  /*1760*/  IMAD R229, R225, UR8, RZ ;  /* 0x00000008e1e57c24 */ /* 0x002fe2000f8e02ff */
[----:B------:R-:W-:Y:S01]  /*1770*/  IADD3.X R11, PT, PT, RZ, UR28, RZ, P0, !PT ;  /* 0x0000001cff0b7c10 */ /* 0x000fe200087fe4ff */
[----:B------:R-:W-:Y:S01]  /*1780*/  IMAD.WIDE.U32 R8, R7, UR14, R8 ;  /* 0x0000000e07087c25 */ /* 0x000fe2000f8e0008 */
[----:B------:R-:W-:-:S02]  /*1790*/  LOP3.LUT R243, R3, 0x80, RZ, 0xfc, !PT ;  /* 0x0000008003f37812 */ /* 0x000fc400078efcff */
[----:B------:R-:W-:Y:S01]  /*17a0*/  LOP3.LUT R242, R3, 0xc0, RZ, 0xfc, !PT ;  /* 0x000000c003f27812 */ /* 0x000fe200078efcff */
[----:B------:R-:W-:-:S04]  /*17b0*/  IMAD.WIDE.U32 R12, R7, UR12, R12 ;  /* 0x0000000c070c7c25 */ /* 0x000fc8000f8e000c */
[----:B------:R-:W-:Y:S02]  /*17c0*/  IMAD R225, R225, UR10, RZ ;  /* 0x0000000ae1e17c24 */ /* 0x000fe4000f8e02ff */
[C---:B------:R-:W-:Y:S02]  /*17d0*/  IMAD R9, R7.reuse, UR15, R9 ;  /* 0x0000000f07097c24 */ /* 0x040fe4000f8e0209 */
[----:B------:R-:W-:Y:S02]  /*17e0*/  IMAD R13, R7, UR13, R13 ;  /* 0x0000000d070d7c24 */ /* 0x000fe4000f8e020d */
[C---:B------:R-:W-:Y:S01]  /*17f0*/  IMAD R225, R4.reuse, UR11, R225 ;  /* 0x0000000b04e17c24 */ /* 0x040fe2000f8e02e1 */
[----:B------:R-:W-:Y:S01]  /*1800*/  UIADD3 UR11, UPT, UPT, -UR6, UR23, URZ ;  /* 0x00000017060b7290 */ /* 0x000fe2000fffe1ff */
[C---:B------:R-:W-:Y:S02]  /*1810*/  IMAD R229, R4.reuse, UR9, R229 ;  /* 0x0000000904e57c24 */ /* 0x040fe4000f8e02e5 */
[----:B------:R-:W-:-:S03]  /*1820*/  IMAD.WIDE.U32 R8, R4, UR8, R8 ;  /* 0x0000000804087c25 */ /* 0x000fc6000f8e0008 */
[----:B------:R-:W-:Y:S01]  /*1830*/  ISETP.GE.AND P2, PT, R7, UR11, PT ;  /* 0x0000000b07007c0c */ /* 0x000fe2000bf46270 */
[----:B------:R-:W-:Y:S01]  /*1840*/  IMAD.WIDE.U32 R4, R4, UR10, R12 ;  /* 0x0000000a04047c25 */ /* 0x000fe2000f8e000c */
[----:B--2---:R-:W-:Y:S01]  /*1850*/  LEA R230, P1, R8, UR18, 0x1 ;  /* 0x0000001208e67c11 */ /* 0x004fe2000f8208ff */
[----:B------:R-:W-:Y:S02]  /*1860*/  UMOV UR10, 0x400 ;  /* 0x00000400000a7882 */ /* 0x000fe40000000000 */
[----:B----4-:R-:W-:Y:S01]  /*1870*/  IMAD.U32 R12, RZ, RZ, UR4 ;  /* 0x00000004ff0c7e24 */ /* 0x010fe2000f8e00ff */
[----:B---3--:R-:W-:Y:S01]  /*1880*/  LEA R228, P0, R4, UR16, 0x1 ;  /* 0x0000001004e47c11 */ /* 0x008fe2000f8008ff */
[----:B------:R-:W-:Y:S01]  /*1890*/  IMAD.IADD R229, R9, 0x1, R229 ;  /* 0x0000000109e57824 */ /* 0x000fe200078e02e5 */
[----:B-----5:R-:W-:Y:S01]  /*18a0*/  ULEA UR10, UR7, UR10, 0x18 ;  /* 0x0000000a070a7291 */ /* 0x020fe2000f8ec0ff */
[----:B------:R-:W-:Y:S01]  /*18b0*/  IMAD.WIDE.U32 R12, R12, UR26, R10 ;  /* 0x0000001a0c0c7c25 */ /* 0x000fe2000f8e000a */
[----:B------:R-:W-:-:S02]  /*18c0*/  LOP3.LUT R11, R6, 0x1f8, RZ, 0xc0, !PT ;  /* 0x000001f8060b7812 */ /* 0x000fc400078ec0ff */
[----:B------:R-:W-:Y:S01]  /*18d0*/  MOV R10, UR21 ;  /* 0x00000015000a7c02 */ /* 0x000fe20008000f00 */
[----:B------:R-:W-:Y:S01]  /*18e0*/  IMAD.IADD R225, R5, 0x1, R225 ;  /* 0x0000000105e17824 */ /* 0x000fe200078e02e1 */
[----:B------:R-:W-:Y:S01]  /*18f0*/  LOP3.LUT R11, R11, 0x38, R2, 0x78, !PT ;  /* 0x000000380b0b7812 */ /* 0x000fe200078e7802 */
[----:B------:R-:W-:Y:S01]  /*1900*/  IMAD.U32 R9, RZ, RZ, UR21 ;  /* 0x00000015ff097e24 */ /* 0x000fe2000f8e00ff */
[----:B------:R-:W-:Y:S01]  /*1910*/  LEA.HI.X R229, R8, UR19, R229, 0x1, P1 ;  /* 0x0000001308e57c11 */ /* 0x000fe200088f0ce5 */
[C---:B------:R-:W-:Y:S01]  /*1920*/  VIADD R5, R7.reuse, 0x10 ;  /* 0x0000001007057836 */ /* 0x040fe20000000000 */
[----:B------:R-:W-:Y:S01]  /*1930*/  LEA.HI.X R225, R4, UR17, R225, 0x1, P0 ;  /* 0x0000001104e17c11 */ /* 0x000fe200080f0ce1 */
[----:B------:R-:W-:Y:S01]  /*1940*/  IMAD.U32 R17, RZ, RZ, UR5 ;  /* 0x00000005ff117e24 */ /* 0x000fe2000f8e00ff */
[----:B------:R-:W-:Y:S02]  /*1950*/  LEA R10, P1, R10, R7, 0x6 ;  /* 0x000000070a0a7211 */ /* 0x000fe400078230ff */
[----:B------:R-:W-:Y:S01]  /*1960*/  IADD3 R4, PT, PT, R7, 0x20, RZ ;  /* 0x0000002007047810 */ /* 0x000fe20007ffe0ff */
[----:B------:R-:W-:Y:S01]  /*1970*/  IMAD R17, R17, UR26, R13 ;  /* 0x0000001a11117c24 */ /* 0x000fe2000f8e020d */
[----:B------:R-:W-:-:S02]  /*1980*/  LOP3.LUT R166, R11, 0x1e00, R6, 0xf8, !PT ;  /* 0x00001e000ba67812 */ /* 0x000fc400078ef806 */
[----:B------:R-:W-:Y:S02]  /*1990*/  ISETP.GE.AND P0, PT, R5, UR11, PT ;  /* 0x0000000b05007c0c */ /* 0x000fe4000bf06270 */
[----:B------:R-:W-:Y:S02]  /*19a0*/  ISETP.GE.AND P6, PT, R4, UR11, PT ;  /* 0x0000000b04007c0c */ /* 0x000fe4000bfc6270 */
[----:B------:R-:W-:Y:S02]  /*19b0*/  LEA.HI.X R9, R9, RZ, RZ, 0x6, P1 ;  /* 0x000000ff09097211 */ /* 0x000fe400008f34ff */
[----:B------:R-:W-:Y:S01]  /*19c0*/  LEA R79, R166, UR10, 0x1 ;  /* 0x0000000aa64f7c11 */ /* 0x000fe2000f8e08ff */
[----:B------:R-:W-:Y:S08]  /*19d0*/  @P2 BRA `(.L_x_119) ;  /* 0x0000000000882947 */ /* 0x000ff00003800000 */
        /* <DEDUP_REMOVED lines=34> */
.L_x_119:
[----:B------:R-:W-:Y:S05]  /*1c00*/  BSYNC.RECONVERGENT B0 ;  /* 0x0000000000007941 */ /* 0x000fea0003800200 */
.L_x_118:
        /* <DEDUP_REMOVED lines=15> */
[----:B-1----:R-:W-:Y:S01]  /*1d00*/  LEA R18, P4, R14, UR4, 0x1 ;  /* 0x000000040e127c11 */ /* 0x002fe2000f8808ff */
        /* <DEDUP_REMOVED lines=24> */
.L_x_121:
[----:B------:R-:W-:Y:S05]  /*1e90*/  BSYNC.RECONVERGENT B0 ;  /* 0x0000000000007941 */ /* 0x000fea0003800200 */
.L_x_120:
[----:B------:R-:W-:Y:S04]  /*1ea0*/  BSSY.RECONVERGENT B0, `(.L_x_122) ;  /* 0x0000027000007945 */ /* 0x000fe80003800200 */
[----:B------:R-:W-:Y:S05]  /*1eb0*/  @P6 BRA `(.L_x_123) ;  /* 0x0000000000946947 */ /* 0x000fea0003800000 */
        /* <DEDUP_REMOVED lines=12> */
[----:B-12---:R-:W-:Y:S01]  /*1f80*/  LEA R18, P4, R14, UR4, 0x1 ;  /* 0x000000040e127c11 */ /* 0x006fe2000f8808ff */
        /* <DEDUP_REMOVED lines=24> */
.L_x_123:
[----:B------:R-:W-:Y:S05]  /*2110*/  BSYNC.RECONVERGENT B0 ;  /* 0x0000000000007941 */ /* 0x000fea0003800200 */
.L_x_122:
[----:B------:R-:W-:Y:S01]  /*2120*/  UIADD3 UR4, UPT, UPT, UR22, 0x3f, URZ ;  /* 0x0000003f16047890 */ /* 0x000fe2000fffe0ff */
[----:B------:R-:W-:Y:S03]  /*2130*/  BSSY.RECONVERGENT B0, `(.L_x_124) ;  /* 0x0000028000007945 */ /* 0x000fe60003800200 */
[----:B------:R-:W-:-:S04]  /*2140*/  USHF.R.S32.HI UR11, URZ, 0x1f, UR4 ;  /* 0x0000001fff0b7899 */ /* 0x000fc80008011404 */
[----:B------:R-:W-:Y:S01]  /*2150*/  ULEA.HI UR11, UR11, UR4, URZ, 0x6 ;  /* 0x000000040b0b7291 */ /* 0x000fe2000f8f30ff */
[----:B------:R-:W-:Y:S11]  /*2160*/  @P5 BRA `(.L_x_125) ;  /* 0x0000000000905947 */ /* 0x000ff60003800000 */
        /* <DEDUP_REMOVED lines=36> */
.L_x_125:
[----:B------:R-:W-:Y:S05]  /*23b0*/  BSYNC.RECONVERGENT B0 ;  /* 0x0000000000007941 */ /* 0x000fea0003800200 */
.L_x_124:
        /* <DEDUP_REMOVED lines=14> */
[----:B------:R-:W-:Y:S02]  /*24a0*/  IMAD.U32 R10, RZ, RZ, UR32 ;  /* 0x00000020ff0a7e24 */ /* 0x000fe4000f8e00ff */
        /* <DEDUP_REMOVED lines=28> */
.L_x_127:
[----:B------:R-:W-:Y:S05]  /*2670*/  BSYNC.RECONVERGENT B0 ;  /* 0x0000000000007941 */ /* 0x000fea0003800200 */
.L_x_126:
[----:B------:R-:W-:Y:S01]  /*2680*/  USHF.L.U64.HI UR28, UR14, 0x4, UR15 ;  /* 0x000000040e1c7899 */ /* 0x000fe2000801020f */
[----:B------:R-:W-:Y:S01]  /*2690*/  BSSY.RECONVERGENT B0, `(.L_x_128) ;  /* 0x0000023000007945 */ /* 0x000fe20003800200 */
[----:B------:R-:W-:Y:S01]  /*26a0*/  USHF.L.U32 UR29, UR14, 0x4, URZ ;  /* 0x000000040e1d7899 */ /* 0x000fe200080006ff */
[----:B------:R-:W-:Y:S02]  /*26b0*/  ISETP.GE.AND P0, PT, R4, UR16, PT ;  /* 0x0000001004007c0c */ /* 0x000fe4000bf06270 */
[----:B------:R-:W-:Y:S11]  /*26c0*/  @P1 BRA `(.L_x_129) ;  /* 0x00000000007c1947 */ /* 0x000ff60003800000 */
[----:B------:R-:W5:Y:S01]  /*26d0*/  LDCU UR4, c[0x0][0x440] ;  /* 0x00008800ff0477ac */ /* 0x000f620008000800 */
[----:B------:R-:W-:-:S04]  /*26e0*/  UIADD3 UR9, UP0, UPT, UR29, UR32, URZ ;  /* 0x000000201d097290 */ /* 0x000fc8000ff1e0ff */
[----:B------:R-:W-:Y:S02]  /*26f0*/  UIADD3.X UR8, UPT, UPT, UR28, UR5, URZ, UP0, !UPT ;  /* 0x000000051c087290 */ /* 0x000fe400087fe4ff */
[----:B------:R-:W-:-:S04]  /*2700*/  IMAD.U32 R7, RZ, RZ, UR9 ;  /* 0x00000009ff077e24 */ /* 0x000fc8000f8e00ff */
[----:B----4-:R-:W-:Y:S01]  /*2710*/  IMAD.U32 R8, RZ, RZ, UR8 ;  /* 0x00000008ff087e24 */ /* 0x010fe2000f8e00ff */
        /* <DEDUP_REMOVED lines=26> */
.L_x_129:
[----:B------:R-:W-:Y:S05]  /*28c0*/  BSYNC.RECONVERGENT B0 ;  /* 0x0000000000007941 */ /* 0x000fea0003800200 */
.L_x_128:
        /* <DEDUP_REMOVED lines=8> */
[----:B------:R-:W-:Y:S01]  /*2950*/  IMAD.U32 R7, RZ, RZ, UR9 ;  /* 0x00000009ff077e24 */ /* 0x000fe2000f8e00ff */
[----:B-----5:R-:W-:-:S03]  /*2960*/  ISETP.GE.AND P3, PT, R3, UR4, PT ;  /* 0x0000000403007c0c */ /* 0x020fc6000bf66270 */
[----:B----4-:R-:W-:Y:S01]  /*2970*/  IMAD.U32 R8, RZ, RZ, UR8 ;  /* 0x00000008ff087e24 */ /* 0x010fe2000f8e00ff */
        /* <DEDUP_REMOVED lines=25> */
.L_x_131:
[----:B------:R-:W-:Y:S05]  /*2b10*/  BSYNC.RECONVERGENT B0 ;  /* 0x0000000000007941 */ /* 0x000fea0003800200 */
.L_x_130:
        /* <DEDUP_REMOVED lines=13> */
[----:B------:R-:W-:Y:S02]  /*2bf0*/  LEA R12, P4, R10, R230, 0x1 ;  /* 0x000000e60a0c7211 */ /* 0x000fe400078808ff */
        /* <DEDUP_REMOVED lines=23> */
.L_x_133:
[----:B------:R-:W-:Y:S05]  /*2d70*/  BSYNC.RECONVERGENT B0 ;  /* 0x0000000000007941 */ /* 0x000fea0003800200 */
.L_x_132:
[----:B------:R-:W5:Y:S01]  /*2d80*/  LDCU.64 UR8, c[0x0][0x538] ;  /* 0x0000a700ff0877ac */ /* 0x000f620008000a00 */
[----:B------:R-:W0:Y:S01]  /*2d90*/  LDGDEPBAR ;  /* 0x00000000000079af */ /* 0x000e220000000000 */
[----:B-----5:R-:W-:-:S04]  /*2da0*/  UISETP.NE.U32.AND UP1, UPT, UR8, URZ, UPT ;  /* 0x000000ff0800728c */ /* 0x020fc8000bf25070 */
[----:B------:R-:W-:Y:S01]  /*2db0*/  UISETP.NE.AND.EX UP1, UPT, UR9, URZ, UPT, UP1 ;  /* 0x000000ff0900728c */ /* 0x000fe2000bf25310 */
[----:B------:R-:W-:Y:S01]  /*2dc0*/  IMAD.SHL.U32 R78, R2, 0x40, RZ ;  /* 0x00000040024e7824 */ /* 0x000fe200078e00ff */
[----:B------:R-:W-:Y:S01]  /*2dd0*/  BSSY.RECONVERGENT B0, `(.L_x_134) ;  /* 0x0000041000007945 */ /* 0x000fe20003800200 */
[----:B------:R-:W-:-:S04]  /*2de0*/  DEPBAR.LE SB0, 0x0 ;  /* 0x000080000000791a */ /* 0x000fc80000000000 */
[----:B------:R-:W-:-:S04]  /*2df0*/  PLOP3.LUT P0, PT, PT, PT, UP1, 0x80, 0x8 ;  /* 0x000000000008781c */ /* 0x000fc80003f0f018 */
[----:B------:R-:W5:Y:S01]  /*2e00*/  @UP1 LDCU.64 UR4, c[0x0][0x540] ;  /* 0x0000a800ff0417ac */ /* 0x000f620008000a00 */
[----:B------:R-:W-:Y:S01]  /*2e10*/  @UP1 UMOV UR32, UR26 ;  /* 0x0000001a00201c82 */ /* 0x000fe20008000000 */
[----:B------:R-:W-:Y:S02]  /*2e20*/  @UP1 UMOV UR33, URZ ;  /* 0x000000ff00211c82 */ /* 0x000fe40008000000 */
[----:B-----5:R-:W-:Y:S01]  /*2e30*/  @UP1 UIMAD.WIDE.U32 UR32, UR27, UR4, UR32 ;  /* 0x000000041b2012a5 */ /* 0x020fe2000f8e0020 */
[----:B------:R-:W5:Y:S03]  /*2e40*/  @UP1 LDCU UR4, c[0x0][0x458] ;  /* 0x00008b00ff0417ac */ /* 0x000f660008000800 */
[----:B------:R-:W-:Y:S02]  /*2e50*/  @UP1 UIMAD UR5, UR27, UR5, UR33 ;  /* 0x000000051b0512a4 */ /* 0x000fe4000f8e0221 */
[----:B------:R-:W-:-:S04]  /*2e60*/  @UP1 ULEA UR8, UP0, UR32, UR8, 0x2 ;  /* 0x0000000820081291 */ /* 0x000fc8000f8010ff */
[----:B------:R-:W-:Y:S02]  /*2e70*/  @UP1 ULEA.HI.X UR9, UR32, UR9, UR5, 0x2, UP0 ;  /* 0x0000000920091291 */ /* 0x000fe400080f1405 */
[----:B----4-:R-:W-:-:S04]  /*2e80*/  IMAD.U32 R8, RZ, RZ, UR8 ;  /* 0x00000008ff087e24 */ /* 0x010fc8000f8e00ff */
[----:B------:R-:W-:-:S05]  /*2e90*/  IMAD.U32 R9, RZ, RZ, UR9 ;  /* 0x00000009ff097e24 */ /* 0x000fca000f8e00ff */
[----:B------:R-:W4:Y:S01]  /*2ea0*/  @P0 LDG.E R8, desc[UR24][R8.64] ;  /* 0x0000001808080981 */ /* 0x000f22000c1e1900 */
[----:B-----5:R-:W4:Y:S01]  /*2eb0*/  @P0 MUFU.RCP R7, UR4 ;  /* 0x0000000400070d08 */ /* 0x020f220008001000 */
[----:B------:R-:W-:Y:S01]  /*2ec0*/  USHF.L.U64.HI UR5, UR12, 0x6, UR13 ;  /* 0x000000060c057899 */ /* 0x000fe2000801020d */
[----:B------:R-:W-:Y:S01]  /*2ed0*/  LOP3.LUT R77, R78, 0x1c0, RZ, 0xc0, !PT ;  /* 0x000001c04e4d7812 */ /* 0x000fe200078ec0ff */
[----:B------:R-:W-:Y:S01]  /*2ee0*/  USHF.L.U32 UR8, UR12, 0x6, URZ ;  /* 0x000000060c087899 */ /* 0x000fe200080006ff */
[----:B------:R-:W-:Y:S01]  /*2ef0*/  SHF.R.U32.HI R220, RZ, 0x1, R2 ;  /* 0x00000001ffdc7819 */ /* 0x000fe20000011602 */
[----:B------:R-:W-:Y:S01]  /*2f00*/  UIMAD UR5, UR5, UR17, URZ ;  /* 0x00000011050572a4 */ /* 0x000fe2000f8e02ff */
[----:B------:R-:W-:Y:S01]  /*2f10*/  LOP3.LUT R77, R77, 0x38, R6, 0xf8, !PT ;  /* 0x000000384d4d7812 */ /* 0x000fe200078ef806 */
[----:B------:R-:W-:Y:S02]  /*2f20*/  UIMAD.WIDE.U32 UR32, UR8, UR17, URZ ;  /* 0x00000011082072a5 */ /* 0x000fe4000f8e00ff */
[----:B------:R-:W-:-:S04]  /*2f30*/  UIMAD UR5, UR30, UR8, UR5 ;  /* 0x000000081e0572a4 */ /* 0x000fc8000f8e0205 */
[----:B------:R-:W-:-:S03]  /*2f40*/  UIADD3 UR9, UPT, UPT, UR33, UR5, URZ ;  /* 0x0000000521097290 */ /* 0x000fc6000fffe0ff */
[----:B------:R-:W-:Y:S01]  /*2f50*/  UMOV UR5, URZ ;  /* 0x000000ff00057c82 */ /* 0x000fe20008000000 */
[----:B------:R-:W-:Y:S01]  /*2f60*/  BAR.SYNC.DEFER_BLOCKING 0x0 ;  /* 0x0000000000007b1d */ /* 0x000fe20000010000 */
[----:B----4-:R-:W-:-:S05]  /*2f70*/  @P0 FMUL.FTZ R7, R8, R7 ;  /* 0x0000000708070220 */ /* 0x010fca0000410000 */
[----:B------:R-:W-:-:S13]  /*2f80*/  @P0 R2UR UR4, R7 ;  /* 0x00000000070402ca */ /* 0x000fda00000e0000 */
[----:B------:R-:W-:Y:S01]  /*2f90*/  @UP1 UMOV UR5, UR4 ;  /* 0x0000000400051c82 */ /* 0x000fe20008000000 */
[----:B------:R-:W-:Y:S05]  /*2fa0*/  @P6 BRA `(.L_x_135) ;  /* 0x00000000007c6947 */ /* 0x000fea0003800000 */
[----:B------:R-:W4:Y:S01]  /*2fb0*/  LDCU UR4, c[0x0][0x440] ;  /* 0x00008800ff0477ac */ /* 0x000f220008000800 */
[----:B------:R-:W-:Y:S02]  /*2fc0*/  IMAD.U32 R8, RZ, RZ, UR32 ;  /* 0x00000020ff087e24 */ /* 0x000fe4000f8e00ff */
[----:B------:R-:W-:Y:S02]  /*2fd0*/  IMAD.U32 R6, RZ, RZ, UR9 ;  /* 0x00000009ff067e24 */ /* 0x000fe4000f8e00ff */
[----:B------:R-:W-:Y:S01]  /*2fe0*/  IMAD.U32 R9, RZ, RZ, UR33 ;  /* 0x00000021ff097e24 */ /* 0x000fe2000f8e00ff */
[----:B------:R-:W-:-:S04]  /*2ff0*/  LEA R10, P4, R8, R228, 0x1 ;  /* 0x000000e4080a7211 */ /* 0x000fc800078808ff */
[----:B------:R-:W-:Y:S02]  /*3000*/  LEA.HI.X R11, R8, R225, R6, 0x1, P4 ;  /* 0x000000e1080b7211 */ /* 0x000fe400020f0c06 */
[----:B----4-:R-:W-:Y:S02]  /*3010*/  ISETP.GE.AND P3, PT, R3, UR4, PT ;  /* 0x0000000403007c0c */ /* 0x010fe4000bf66270 */
        /* <DEDUP_REMOVED lines=24> */
.L_x_135:
[----:B------:R4:W-:Y:S04]  /*31a0*/  STS.128 [R79+0x10000], RZ ;  /* 0x010000ff4f007388 */ /* 0x0009e80000000c00 */
[----:B------:R4:W-:Y:S04]  /*31b0*/  STS.128 [R79+0x12000], RZ ;  /* 0x012000ff4f007388 */ /* 0x0009e80000000c00 */
[----:B------:R4:W-:Y:S04]  /*31c0*/  STS.128 [R79+0x14000], RZ ;  /* 0x014000ff4f007388 */ /* 0x0009e80000000c00 */
[----:B------:R4:W-:Y:S02]  /*31d0*/  STS.128 [R79+0x16000], RZ ;  /* 0x016000ff4f007388 */ /* 0x0009e40000000c00 */
.L_x_136:
[----:B------:R-:W-:Y:S05]  /*31e0*/  BSYNC.RECONVERGENT B0 ;  /* 0x0000000000007941 */ /* 0x000fea0003800200 */
.L_x_134:
[----:B------:R-:W-:Y:S01]  /*31f0*/  ISETP.GE.AND P0, PT, R5, UR16, PT ;  /* 0x0000001005007c0c */ /* 0x000fe2000bf06270 */
[----:B------:R-:W-:Y:S01]  /*3200*/  IMAD.SHL.U32 R221, R2, 0x20, RZ ;  /* 0x0000002002dd7824 */ /* 0x000fe200078e00ff */
[----:B------:R-:W-:Y:S01]  /*3210*/  LOP3.LUT R6, R77, 0x8, R2, 0x78, !PT ;  /* 0x000000084d067812 */ /* 0x000fe200078e7802 */
[----:B------:R-:W-:Y:S01]  /*3220*/  BSSY.RECONVERGENT B0, `(.L_x_137) ;  /* 0x000002c000007945 */ /* 0x000fe20003800200 */
[----:B------:R-:W-:Y:S02]  /*3230*/  LOP3.LUT R85, R78, 0x400, RZ, 0xc0, !PT ;  /* 0x000004004e557812 */ /* 0x000fe400078ec0ff */
[----:B------:R-:W-:Y:S02]  /*3240*/  LOP3.LUT R221, R221, 0x7c00, RZ, 0xc0, !PT ;  /* 0x00007c00dddd7812 */ /* 0x000fe400078ec0ff */
[----:B------:R-:W-:Y:S01]  /*3250*/  ISETP.GE.AND P6, PT, R4, UR16, PT ;  /* 0x0000001004007c0c */ /* 0x000fe2000bfc6270 */
[----:B------:R-:W-:Y:S01]  /*3260*/  IMAD R85, R6, 0x2, R85 ;  /* 0x0000000206557824 */ /* 0x000fe200078e0255 */
[----:B------:R-:W-:-:S02]  /*3270*/  ISETP.GE.AND P5, PT, R0, UR16, PT ;  /* 0x0000001000007c0c */ /* 0x000fc4000bfa6270 */
[----:B------:R-:W-:Y:S01]  /*3280*/  LOP3.LUT R77, R77, 0x8, R220, 0x78, !PT ;  /* 0x000000084d4d7812 */ /* 0x000fe200078e78dc */
[----:B------:R1:W-:Y:S01]  /*3290*/  @P0 STS.128 [R79+0x10800], RZ ;  /* 0x010800ff4f000388 */ /* 0x0003e20000000c00 */
[----:B------:R-:W-:-:S03]  /*32a0*/  LOP3.LUT R4, R221, 0x200, R78, 0xf8, !PT ;  /* 0x00000200dd047812 */ /* 0x000fc600078ef84e */
[----:B------:R1:W-:Y:S04]  /*32b0*/  @P0 STS.128 [R79+0x12800], RZ ;  /* 0x012800ff4f000388 */ /* 0x0003e80000000c00 */
[----:B------:R1:W-:Y:S04]  /*32c0*/  @P0 STS.128 [R79+0x14800], RZ ;  /* 0x014800ff4f000388 */ /* 0x0003e80000000c00 */
[----:B------:R1:W-:Y:S01]  /*32d0*/  @P0 STS.128 [R79+0x16800], RZ ;  /* 0x016800ff4f000388 */ /* 0x0003e20000000c00 */
[----:B------:R-:W-:Y:S05]  /*32e0*/  @P0 BRA `(.L_x_138) ;  /* 0x00000000007c0947 */ /* 0x000fea0003800000 */
[----:B------:R-:W5:Y:S01]  /*32f0*/  LDCU UR4, c[0x0][0x440] ;  /* 0x00008800ff0477ac */ /* 0x000f620008000800 */
[----:B------:R-:W-:-:S04]  /*3300*/  ULEA UR26, UP0, UR12, UR32, 0x4 ;  /* 0x000000200c1a7291 */ /* 0x000fc8000f8020ff */
[----:B------:R-:W-:Y:S02]  /*3310*/  ULEA.HI.X UR8, UR12, UR9, UR13, 0x4, UP0 ;  /* 0x000000090c087291 */ /* 0x000fe400080f240d */
[----:B------:R-:W-:-:S04]  /*3320*/  IMAD.U32 R5, RZ, RZ, UR26 ;  /* 0x0000001aff057e24 */ /* 0x000fc8000f8e00ff */
        /* <DEDUP_REMOVED lines=27> */
.L_x_138:
[----:B------:R-:W-:Y:S05]  /*34e0*/  BSYNC.RECONVERGENT B0 ;  /* 0x0000000000007941 */ /* 0x000fea0003800200 */
.L_x_137:
        /* <DEDUP_REMOVED lines=41> */
.L_x_140:
[----:B------:R-:W-:Y:S05]  /*3780*/  BSYNC.RECONVERGENT B0 ;  /* 0x0000000000007941 */ /* 0x000fea0003800200 */
.L_x_139:
        /* <DEDUP_REMOVED lines=41> */
.L_x_142:
[----:B------:R-:W-:Y:S05]  /*3a20*/  BSYNC.RECONVERGENT B0 ;  /* 0x0000000000007941 */ /* 0x000fea0003800200 */
.L_x_141:
[----:B------:R-:W-:Y:S01]  /*3a30*/  LDSM.16.M88.4 R24, [R87] ;  /* 0x000000005718783b */ /* 0x000fe20000000200 */
[----:B------:R-:W-:Y:S01]  /*3a40*/  IMAD.MOV.U32 R76, RZ, RZ, 0x20 ;  /* 0x00000020ff4c7424 */ /* 0x000fe200078e00ff */
[C---:B------:R-:W-:Y:S01]  /*3a50*/  LOP3.LUT P2, RZ, R2.reuse, 0x2, RZ, 0xc0, !PT ;  /* 0x0000000202ff7812 */ /* 0x040fe2000784c0ff */
[----:B------:R-:W-:Y:S01]  /*3a60*/  VIADD R81, R85, UR10 ;  /* 0x0000000a55517c36 */ /* 0x000fe20008000000 */
[----:B------:R-:W5:Y:S01]  /*3a70*/  LDSM.16.M88.4 R48, [R85+UR10+0x8000] ;  /* 0x0080000a5530783b */ /* 0x000f620008000200 */
[----:B------:R-:W-:Y:S01]  /*3a80*/  LOP3.LUT P0, RZ, R2, 0x4, RZ, 0xc0, !PT ;  /* 0x0000000402ff7812 */ /* 0x000fe2000780c0ff */
[----:B------:R-:W-:Y:S01]  /*3a90*/  UISETP.GE.U32.AND UP1, UPT, UR22, 0x41, UPT ;  /* 0x000000411600788c */ /* 0x000fe2000bf26070 */
[----:B------:R-:W-:Y:S01]  /*3aa0*/  SEL R76, R76, 0xffffffe0, !P2 ;  /* 0xffffffe04c4c7807 */ /* 0x000fe20005000000 */
[----:B------:R-:W5:Y:S04]  /*3ab0*/  LDSM.16.M88.4 R40, [R85+UR10+0x8800] ;  /* 0x0088000a5528783b */ /* 0x000f680008000200 */
[--C-:B------:R-:W-:Y:S01]  /*3ac0*/  IMAD.IADD R84, R87, 0x1, R76.reuse ;  /* 0x0000000157547824 */ /* 0x100fe200078e024c */
[----:B------:R-:W-:Y:S01]  /*3ad0*/  LDSM.16.M88.4 R32, [R85+UR10+0x9000] ;  /* 0x0090000a5520783b */ /* 0x000fe20008000200 */
[----:B------:R-:W-:-:S03]  /*3ae0*/  IMAD.IADD R0, R81, 0x1, R76 ;  /* 0x0000000151007824 */ /* 0x000fc600078e024c */
[----:B-123--:R-:W-:Y:S04]  /*3af0*/  LDSM.16.M88.4 R16, [R84] ;  /* 0x000000005410783b */ /* 0x00efe80000000200 */
[----:B----4-:R-:W1:Y:S04]  /*3b00*/  LDSM.16.M88.4 R8, [R0+0x8000] ;  /* 0x008000000008783b */ /* 0x010e680000000200 */
[----:B------:R-:W2:Y:S04]  /*3b10*/  LDSM.16.M88.4 R12, [R85+UR10+0x9800] ;  /* 0x0098000a550c783b */ /* 0x000ea80008000200 */
[----:B------:R-:W3:Y:S04]  /*3b20*/  LDSM.16.M88.4 R20, [R0+0x8800] ;  /* 0x008800000014783b */ /* 0x000ee80000000200 */
[----:B------:R-:W4:Y:S04]  /*3b30*/  LDSM.16.M88.4 R4, [R0+0x9000] ;  /* 0x009000000004783b */ /* 0x000f280000000200 */
[----:B------:R-:W4:Y:S04]  /*3b40*/  LDSM.16.M88.4 R68, [R0+0x9800] ;  /* 0x009800000044783b */ /* 0x000f280000000200 */
[----:B------:R-:W-:Y:S01]  /*3b50*/  LDSM.16.M88.4 R72, [R87+0x2000] ;  /* 0x002000005748783b */ /* 0x000fe20000000200 */
[C---:B-----5:R-:W-:Y:S03]  /*3b60*/  HMMA.16816.F32 R52, R24.reuse, R48, RZ ;  /* 0x000000301834723c */ /* 0x060fe600000018ff */
[----:B------:R-:W0:Y:S05]  /*3b70*/  LDGDEPBAR ;  /* 0x00000000000079af */ /* 0x000e2a0000000000 */
[C---:B------:R-:W-:Y:S08]  /*3b80*/  HMMA.16816.F32 R48, R24.reuse, R50, RZ ;  /* 0x000000321830723c */ /* 0x040ff000000018ff */
[----:B------:R-:W-:Y:S08]  /*3b90*/  HMMA.16816.F32 R44, R24, R40, RZ ;  /* 0x00000028182c723c */ /* 0x000ff000000018ff */
[----:B-1----:R-:W-:Y:S01]  /*3ba0*/  HMMA.16816.F32 R52, R16, R8, R52 ;  /* 0x000000081034723c */ /* 0x002fe20000001834 */
[----:B------:R-:W-:-:S05]  /*3bb0*/  IMAD.MOV.U32 R8, RZ, RZ, 0x40 ;  /* 0x00000040ff087424 */ /* 0x000fca00078e00ff */
[----:B------:R-:W-:Y:S02]  /*3bc0*/  SEL R8, R8, 0xffffffc0, !P0 ;  /* 0xffffffc008087807 */ /* 0x000fe40004000000 */
[C---:B------:R-:W-:Y:S03]  /*3bd0*/  HMMA.16816.F32 R36, R24.reuse, R32, RZ ;  /* 0x000000201824723c */ /* 0x040fe600000018ff */
[--C-:B------:R-:W-:Y:S02]  /*3be0*/  IMAD.IADD R83, R87, 0x1, R8.reuse ;  /* 0x0000000157537824 */ /* 0x100fe400078e0208 */
[----:B------:R-:W-:Y:S02]  /*3bf0*/  IMAD.IADD R81, R81, 0x1, R8 ;  /* 0x0000000151517824 */ /* 0x000fe400078e0208 */
[C---:B------:R-:W-:Y:S01]  /*3c00*/  IMAD.IADD R82, R76.reuse, 0x1, R83 ;  /* 0x000000014c527824 */ /* 0x040fe200078e0253 */
[C---:B------:R-:W-:Y:S01]  /*3c10*/  HMMA.16816.F32 R40, R24.reuse, R42, RZ ;  /* 0x0000002a1828723c */ /* 0x040fe200000018ff */
[----:B------:R-:W-:Y:S01]  /*3c20*/  IMAD.IADD R80, R76, 0x1, R81 ;  /* 0x000000014c507824 */ /* 0x000fe200078e0251 */
[----:B------:R-:W-:Y:S04]  /*3c30*/  LDSM.16.M88.4 R64, [R81+0x8000] ;  /* 0x008000005140783b */ /* 0x000fe80000000200 */
[----:B------:R-:W-:Y:S02]  /*3c40*/  LDSM.16.M88.4 R60, [R81+0x9000] ;  /* 0x00900000513c783b */ /* 0x000fe40000000200 */
[C---:B------:R-:W-:Y:S02]  /*3c50*/  HMMA.16816.F32 R32, R24.reuse, R34, RZ ;  /* 0x000000221820723c */ /* 0x040fe400000018ff */
[----:B------:R-:W-:Y:S06]  /*3c60*/  LDSM.16.M88.4 R56, [R81+0x9800] ;  /* 0x009800005138783b */ /* 0x000fec0000000200 */
[C---:B--2---:R-:W-:Y:S08]  /*3c70*/  HMMA.16816.F32 R28, R24.reuse, R12, RZ ;  /* 0x0000000c181c723c */ /* 0x044ff000000018ff */
[----:B------:R-:W-:Y:S01]  /*3c80*/  HMMA.16816.F32 R24, R24, R14, RZ ;  /* 0x0000000e1818723c */ /* 0x000fe200000018ff */
[----:B------:R-:W-:Y:S07]  /*3c90*/  LDSM.16.M88.4 R12, [R81+0x8800] ;  /* 0x00880000510c783b */ /* 0x000fee0000000200 */
[C---:B------:R-:W-:Y:S01]  /*3ca0*/  HMMA.16816.F32 R48, R16.reuse, R10, R48 ;  /* 0x0000000a1030723c */ /* 0x040fe20000001830 */
[----:B------:R-:W1:Y:S07]  /*3cb0*/  LDSM.16.M88.4 R8, [R83] ;  /* 0x000000005308783b */ /* 0x000e6e0000000200 */
[C---:B---3--:R-:W-:Y:S08]  /*3cc0*/  HMMA.16816.F32 R44, R16.reuse, R20, R44 ;  /* 0x00000014102c723c */ /* 0x048ff0000000182c */
[C---:B------:R-:W-:Y:S01]  /*3cd0*/  HMMA.16816.F32 R40, R16.reuse, R22, R40 ;  /* 0x000000161028723c */ /* 0x040fe20000001828 */
[----:B------:R-:W-:Y:S07]  /*3ce0*/  LDSM.16.M88.4 R20, [R80+0x8000] ;  /* 0x008000005014783b */ /* 0x000fee0000000200 */
[C---:B----4-:R-:W-:Y:S08]  /*3cf0*/  HMMA.16816.F32 R36, R16.reuse, R4, R36 ;  /* 0x000000041024723c */ /* 0x050ff00000001824 */
[C---:B------:R-:W-:Y:S01]  /*3d00*/  HMMA.16816.F32 R32, R16.reuse, R6, R32 ;  /* 0x000000061020723c */ /* 0x040fe20000001820 */
[----:B------:R-:W-:Y:S07]  /*3d10*/  LDSM.16.M88.4 R4, [R82] ;  /* 0x000000005204783b */ /* 0x000fee0000000200 */
[C---:B------:R-:W-:Y:S08]  /*3d20*/  HMMA.16816.F32 R28, R16.reuse, R68, R28 ;  /* 0x00000044101c723c */ /* 0x040ff0000000181c */
[----:B------:R-:W-:Y:S01]  /*3d30*/  HMMA.16816.F32 R24, R16, R70, R24 ;  /* 0x000000461018723c */ /* 0x000fe20000001818 */
[----:B------:R-:W2:Y:S04]  /*3d40*/  LDSM.16.M88.4 R16, [R80+0x8800] ;  /* 0x008800005010783b */ /* 0x000ea80000000200 */
[----:B------:R-:W-:Y:S03]  /*3d50*/  LDSM.16.M88.4 R68, [R85+UR10+0xa000] ;  /* 0x00a0000a5544783b */ /* 0x000fe60008000200 */
[C---:B-1----:R-:W-:Y:S08]  /*3d60*/  HMMA.16816.F32 R52, R8.reuse, R64, R52 ;  /* 0x000000400834723c */ /* 0x042ff00000001834 */
[C---:B------:R-:W-:Y:S01]  /*3d70*/  HMMA.16816.F32 R48, R8.reuse, R66, R48 ;  /* 0x000000420830723c */ /* 0x040fe20000001830 */
[----:B------:R-:W-:Y:S07]  /*3d80*/  LDSM.16.M88.4 R64, [R85+UR10+0xa800] ;  /* 0x00a8000a5540783b */ /* 0x000fee0008000200 */
[C---:B------:R-:W-:Y:S08]  /*3d90*/  HMMA.16816.F32 R44, R8.reuse, R12, R44 ;  /* 0x0000000c082c723c */ /* 0x040ff0000000182c */
[C---:B------:R-:W-:Y:S01]  /*3da0*/  HMMA.16816.F32 R40, R8.reuse, R14, R40 ;  /* 0x0000000e0828723c */ /* 0x040fe20000001828 */
[----:B------:R-:W1:Y:S07]  /*3db0*/  LDSM.16.M88.4 R12, [R80+0x9000] ;  /* 0x00900000500c783b */ /* 0x000e6e0000000200 */
[C---:B------:R-:W-:Y:S08]  /*3dc0*/  HMMA.16816.F32 R36, R8.reuse, R60, R36 ;  /* 0x0000003c0824723c */ /* 0x040ff00000001824 */
[C---:B------:R-:W-:Y:S01]  /*3dd0*/  HMMA.16816.F32 R32, R8.reuse, R62, R32 ;  /* 0x0000003e0820723c */ /* 0x040fe20000001820 */
[----:B------:R-:W-:Y:S07]  /*3de0*/  LDSM.16.M88.4 R60, [R85+UR10+0xb000] ;  /* 0x00b0000a553c783b */ /* 0x000fee0008000200 */
[C---:B------:R-:W-:Y:S08]  /*3df0*/  HMMA.16816.F32 R28, R8.reuse, R56, R28 ;  /* 0x00000038081c723c */ /* 0x040ff0000000181c */
[----:B------:R-:W-:Y:S01]  /*3e00*/  HMMA.16816.F32 R24, R8, R58, R24 ;  /* 0x0000003a0818723c */ /* 0x000fe20000001818 */
[----:B------:R-:W3:Y:S04]  /*3e10*/  LDSM.16.M88.4 R8, [R80+0x9800] ;  /* 0x009800005008783b */ /* 0x000ee80000000200 */
[----:B------:R-:W4:Y:S03]  /*3e20*/  LDSM.16.M88.4 R56, [R85+UR10+0xb800] ;  /* 0x00b8000a5538783b */ /* 0x000f260008000200 */
[C---:B--2---:R-:W-:Y:S08]  /*3e30*/  HMMA.16816.F32 R44, R4.reuse, R16, R44 ;  /* 0x00000010042c723c */ /* 0x044ff0000000182c */
[C---:B------:R-:W-:Y:S01]  /*3e40*/  HMMA.16816.F32 R40, R4.reuse, R18, R40 ;  /* 0x000000120428723c */ /* 0x040fe20000001828 */
[----:B------:R-:W-:Y:S07]  /*3e50*/  LDSM.16.M88.4 R16, [R0+0xa000] ;  /* 0x00a000000010783b */ /* 0x000fee0000000200 */
[C---:B------:R-:W-:Y:S08]  /*3e60*/  HMMA.16816.F32 R52, R4.reuse, R20, R52 ;  /* 0x000000140434723c */ /* 0x040ff00000001834 */
[C---:B------:R-:W-:Y:S01]  /*3e70*/  HMMA.16816.F32 R48, R4.reuse, R22, R48 ;  /* 0x000000160430723c */ /* 0x040fe20000001830 */
[----:B------:R-:W-:Y:S07]  /*3e80*/  LDSM.16.M88.4 R20, [R84+0x2000] ;  /* 0x002000005414783b */ /* 0x000fee0000000200 */
[C---:B-1----:R-:W-:Y:S08]  /*3e90*/  HMMA.16816.F32 R36, R4.reuse, R12, R36 ;  /* 0x0000000c0424723c */ /* 0x042ff00000001824 */
[C---:B---3--:R-:W-:Y:S08]  /*3ea0*/  HMMA.16816.F32 R28, R4.reuse, R8, R28 ;  /* 0x00000008041c723c */ /* 0x048ff0000000181c */
[C---:B------:R-:W-:Y:S01]  /*3eb0*/  HMMA.16816.F32 R32, R4.reuse, R14, R32 ;  /* 0x0000000e0420723c */ /* 0x040fe20000001820 */
[----:B------:R-:W1:Y:S07]  /*3ec0*/  LDSM.16.M88.4 R12, [R0+0xa800] ;  /* 0x00a80000000c783b */ /* 0x000e6e0000000200 */
[----:B------:R-:W-:Y:S01]  /*3ed0*/  HMMA.16816.F32 R24, R4, R10, R24 ;  /* 0x0000000a0418723c */ /* 0x000fe20000001818 */
[----:B------:R-:W2:Y:S04]  /*3ee0*/  LDSM.16.M88.4 R8, [R0+0xb000] ;  /* 0x00b000000008783b */ /* 0x000ea80000000200 */
[----:B------:R-:W3:Y:S03]  /*3ef0*/  LDSM.16.M88.4 R4, [R0+0xb800] ;  /* 0x00b800000004783b */ /* 0x000ee60000000200 */
[C---:B------:R-:W-:Y:S08]  /*3f00*/  HMMA.16816.F32 R44, R72.reuse, R64, R44 ;  /* 0x00000040482c723c */ /* 0x040ff0000000182c */
[C---:B------:R-:W-:Y:S08]  /*3f10*/  HMMA.16816.F32 R40, R72.reuse, R66, R40 ;  /* 0x000000424828723c */ /* 0x040ff00000001828 */
[C---:B----4-:R-:W-:Y:S08]  /*3f20*/  HMMA.16816.F32 R28, R72.reuse, R56, R28 ;  /* 0x00000038481c723c */ /* 0x050ff0000000181c */
[C---:B------:R-:W-:Y:S08]  /*3f30*/  HMMA.16816.F32 R36, R72.reuse, R60, R36 ;  /* 0x0000003c4824723c */ /* 0x040ff00000001824 */
[C---:B------:R-:W-:Y:S01]  /*3f40*/  HMMA.16816.F32 R64, R72.reuse, R62, R32 ;  /* 0x0000003e4840723c */ /* 0x040fe20000001820 */
[----:B------:R-:W-:Y:S04]  /*3f50*/  LDSM.16.M88.4 R60, [R83+0x2000] ;  /* 0x00200000533c783b */ /* 0x000fe80000000200 */
[----:B------:R-:W-:Y:S03]  /*3f60*/  LDSM.16.M88.4 R32, [R81+0xa000] ;  /* 0x00a000005120783b */ /* 0x000fe60000000200 */
[C---:B------:R-:W-:Y:S01]  /*3f70*/  HMMA.16816.F32 R56, R72.reuse, R58, R24 ;  /* 0x0000003a4838723c */ /* 0x040fe20000001818 */
[----:B------:R-:W4:Y:S07]  /*3f80*/  LDSM.16.M88.4 R24, [R81+0xa800] ;  /* 0x00a800005118783b */ /* 0x000f2e0000000200 */
[C---:B------:R-:W-:Y:S08]  /*3f90*/  HMMA.16816.F32 R52, R72.reuse, R68, R52 ;  /* 0x000000444834723c */ /* 0x040ff00000001834 */
[----:B------:R-:W-:Y:S01]  /*3fa0*/  HMMA.16816.F32 R48, R72, R70, R48 ;  /* 0x000000464830723c */ /* 0x000fe20000001830 */
[----:B------:R-:W5:Y:S07]  /*3fb0*/  LDSM.16.M88.4 R68, [R81+0xb000] ;  /* 0x00b000005144783b */ /* 0x000f6e0000000200 */
[C---:B-1----:R-:W-:Y:S08]  /*3fc0*/  HMMA.16816.F32 R44, R20.reuse, R12, R44 ;  /* 0x0000000c142c723c */ /* 0x042ff0000000182c */
[C---:B------:R-:W-:Y:S01]  /*3fd0*/  HMMA.16816.F32 R40, R20.reuse, R14, R40 ;  /* 0x0000000e1428723c */ /* 0x040fe20000001828 */
[----:B------:R-:W-:Y:S07]  /*3fe0*/  LDSM.16.M88.4 R12, [R80+0xa000] ;  /* 0x00a00000500c783b */ /* 0x000fee0000000200 */
[C---:B--2---:R-:W-:Y:S08]  /*3ff0*/  HMMA.16816.F32 R36, R20.reuse, R8, R36 ;  /* 0x000000081424723c */ /* 0x044ff00000001824 */
[C---:B------:R-:W-:Y:S01]  /*4000*/  HMMA.16816.F32 R64, R20.reuse, R10, R64 ;  /* 0x0000000a1440723c */ /* 0x040fe20000001840 */
[----:B------:R-:W1:Y:S07]  /*4010*/  LDSM.16.M88.4 R8, [R81+0xb800] ;  /* 0x00b800005108783b */ /* 0x000e6e0000000200 */
[C---:B------:R-:W-:Y:S08]  /*4020*/  HMMA.16816.F32 R52, R20.reuse, R16, R52 ;  /* 0x000000101434723c */ /* 0x040ff00000001834 */
[C---:B------:R-:W-:Y:S01]  /*4030*/  HMMA.16816.F32 R48, R20.reuse, R18, R48 ;  /* 0x000000121430723c */ /* 0x040fe20000001830 */
[----:B------:R-:W-:Y:S07]  /*4040*/  LDSM.16.M88.4 R16, [R82+0x2000] ;  /* 0x002000005210783b */ /* 0x000fee0000000200 */
[C---:B---3--:R-:W-:Y:S08]  /*4050*/  HMMA.16816.F32 R28, R20.reuse, R4, R28 ;  /* 0x00000004141c723c */ /* 0x048ff0000000181c */
[----:B------:R-:W-:Y:S01]  /*4060*/  HMMA.16816.F32 R56, R20, R6, R56 ;  /* 0x000000061438723c */ /* 0x000fe20000001838 */
[----:B------:R-:W2:Y:S04]  /*4070*/  LDSM.16.M88.4 R4, [R80+0xa800] ;  /* 0x00a800005004783b */ /* 0x000ea80000000200 */
[----:B------:R-:W3:Y:S03]  /*4080*/  LDSM.16.M88.4 R20, [R80+0xb000] ;  /* 0x00b000005014783b */ /* 0x000ee60000000200 */
[C---:B----4-:R-:W-:Y:S08]  /*4090*/  HMMA.16816.F32 R44, R60.reuse, R24, R44 ;  /* 0x000000183c2c723c */ /* 0x050ff0000000182c */
[C---:B------:R-:W-:Y:S01]  /*40a0*/  HMMA.16816.F32 R40, R60.reuse, R26, R40 ;  /* 0x0000001a3c28723c */ /* 0x040fe20000001828 */
[----:B------:R-:W4:Y:S07]  /*40b0*/  LDSM.16.M88.4 R24, [R80+0xb800] ;  /* 0x00b800005018783b */ /* 0x000f2e0000000200 */
[C---:B-----5:R-:W-:Y:S08]  /*40c0*/  HMMA.16816.F32 R36, R60.reuse, R68, R36 ;  /* 0x000000443c24723c */ /* 0x060ff00000001824 */
[C---:B------:R-:W-:Y:S08]  /*40d0*/  HMMA.16816.F32 R52, R60.reuse, R32, R52 ;  /* 0x000000203c34723c */ /* 0x040ff00000001834 */
[C---:B------:R-:W-:Y:S01]  /*40e0*/  HMMA.16816.F32 R48, R60.reuse, R34, R48 ;  /* 0x000000223c30723c */ /* 0x040fe20000001830 */
[----:B------:R-:W-:Y:S07]  /*40f0*/  LDSM.16.M88.4 R32, [R85+UR10+0xc000] ;  /* 0x00c0000a5520783b */ /* 0x000fee0008000200 */
[C---:B------:R-:W-:Y:S01]  /*4100*/  HMMA.16816.F32 R68, R60.reuse, R70, R64 ;  /* 0x000000463c44723c */ /* 0x040fe20000001840 */
[----:B------:R-:W5:Y:S07]  /*4110*/  LDSM.16.M88.4 R64, [R87+0x4000] ;  /* 0x004000005740783b */ /* 0x000f6e0000000200 */
[C---:B-1----:R-:W-:Y:S01]  /*4120*/  HMMA.16816.F32 R72, R60.reuse, R8, R28 ;  /* 0x000000083c48723c */ /* 0x042fe2000000181c */
[----:B------:R-:W1:Y:S07]  /*4130*/  LDSM.16.M88.4 R28, [R85+UR10+0xc800] ;  /* 0x00c8000a551c783b */ /* 0x000e6e0008000200 */
[----:B------:R-:W-:Y:S01]  /*4140*/  HMMA.16816.F32 R56, R60, R10, R56 ;  /* 0x0000000a3c38723c */ /* 0x000fe20000001838 */
[----:B------:R-:W-:Y:S04]  /*4150*/  LDSM.16.M88.4 R8, [R0+0xc000] ;  /* 0x00c000000008783b */ /* 0x000fe80000000200 */
[----:B------:R-:W-:Y:S03]  /*4160*/  LDSM.16.M88.4 R60, [R85+UR10+0xd800] ;  /* 0x00d8000a553c783b */ /* 0x000fe60008000200 */
[C---:B--2---:R-:W-:Y:S08]  /*4170*/  HMMA.16816.F32 R44, R16.reuse, R4, R44 ;  /* 0x00000004102c723c */ /* 0x044ff0000000182c */
[C---:B------:R-:W-:Y:S01]  /*4180*/  HMMA.16816.F32 R40, R16.reuse, R6, R40 ;  /* 0x000000061028723c */ /* 0x040fe20000001828 */
[----:B------:R-:W2:Y:S07]  /*4190*/  LDSM.16.M88.4 R4, [R85+UR10+0xd000] ;  /* 0x00d0000a5504783b */ /* 0x000eae0008000200 */
[C---:B------:R-:W-:Y:S08]  /*41a0*/  HMMA.16816.F32 R52, R16.reuse, R12, R52 ;  /* 0x0000000c1034723c */ /* 0x040ff00000001834 */
[C---:B------:R-:W-:Y:S01]  /*41b0*/  HMMA.16816.F32 R48, R16.reuse, R14, R48 ;  /* 0x0000000e1030723c */ /* 0x040fe20000001830 */
[----:B------:R-:W2:Y:S07]  /*41c0*/  LDSM.16.M88.4 R12, [R84+0x4000] ;  /* 0x00400000540c783b */ /* 0x000eae0000000200 */
[C---:B---3--:R-:W-:Y:S08]  /*41d0*/  HMMA.16816.F32 R36, R16.reuse, R20, R36 ;  /* 0x000000141024723c */ /* 0x048ff00000001824 */
[C---:B------:R-:W-:Y:S01]  /*41e0*/  HMMA.16816.F32 R68, R16.reuse, R22, R68 ;  /* 0x000000161044723c */ /* 0x040fe20000001844 */
[----:B------:R-:W-:Y:S07]  /*41f0*/  LDSM.16.M88.4 R20, [R0+0xd000] ;  /* 0x00d000000014783b */ /* 0x000fee0000000200 */
[C---:B----4-:R-:W-:Y:S08]  /*4200*/  HMMA.16816.F32 R72, R16.reuse, R24, R72 ;  /* 0x000000181048723c */ /* 0x050ff00000001848 */
[----:B------:R-:W-:Y:S01]  /*4210*/  HMMA.16816.F32 R56, R16, R26, R56 ;  /* 0x0000001a1038723c */ /* 0x000fe20000001838 */
[----:B------:R-:W3:Y:S04]  /*4220*/  LDSM.16.M88.4 R16, [R0+0xc800] ;  /* 0x00c800000010783b */ /* 0x000ee80000000200 */
[----:B------:R-:W-:Y:S03]  /*4230*/  LDSM.16.M88.4 R24, [R0+0xd800] ;  /* 0x00d800000018783b */ /* 0x000fe60000000200 */
[C---:B-----5:R-:W-:Y:S08]  /*4240*/  HMMA.16816.F32 R52, R64.reuse, R32, R52 ;  /* 0x000000204034723c */ /* 0x060ff00000001834 */
[C---:B------:R-:W-:Y:S01]  /*4250*/  HMMA.16816.F32 R48, R64.reuse, R34, R48 ;  /* 0x000000224030723c */ /* 0x040fe20000001830 */
[----:B------:R-:W-:Y:S07]  /*4260*/  LDSM.16.M88.4 R32, [R87+0x6000] ;  /* 0x006000005720783b */ /* 0x000fee0000000200 */
[C---:B-1----:R-:W-:Y:S08]  /*4270*/  HMMA.16816.F32 R44, R64.reuse, R28, R44 ;  /* 0x0000001c402c723c */ /* 0x042ff0000000182c */
[C---:B------:R-:W-:Y:S01]  /*4280*/  HMMA.16816.F32 R40, R64.reuse, R30, R40 ;  /* 0x0000001e4028723c */ /* 0x040fe20000001828 */
[----:B------:R-:W-:Y:S07]  /*4290*/  LDSM.16.M88.4 R28, [R81+0xd800] ;  /* 0x00d80000511c783b */ /* 0x000fee0000000200 */
[C---:B--2---:R-:W-:Y:S08]  /*42a0*/  HMMA.16816.F32 R36, R64.reuse, R4, R36 ;  /* 0x000000044024723c */ /* 0x044ff00000001824 */
[----:B------:R-:W-:Y:S01]  /*42b0*/  HMMA.16816.F32 R68, R64, R6, R68 ;  /* 0x000000064044723c */ /* 0x000fe20000001844 */
[----:B------:R-:W-:Y:S07]  /*42c0*/  LDSM.16.M88.4 R4, [R81+0xc000] ;  /* 0x00c000005104783b */ /* 0x000fee0000000200 */
[C---:B------:R-:W-:Y:S08]  /*42d0*/  HMMA.16816.F32 R52, R12.reuse, R8, R52 ;  /* 0x000000080c34723c */ /* 0x040ff00000001834 */
[C---:B------:R-:W-:Y:S01]  /*42e0*/  HMMA.16816.F32 R48, R12.reuse, R10, R48 ;  /* 0x0000000a0c30723c */ /* 0x040fe20000001830 */
[----:B------:R-:W1:Y:S07]  /*42f0*/  LDSM.16.M88.4 R8, [R83+0x4000] ;  /* 0x004000005308783b */ /* 0x000e6e0000000200 */
[C---:B---3--:R-:W-:Y:S08]  /*4300*/  HMMA.16816.F32 R44, R12.reuse, R16, R44 ;  /* 0x000000100c2c723c */ /* 0x048ff0000000182c */
[C---:B------:R-:W-:Y:S01]  /*4310*/  HMMA.16816.F32 R40, R12.reuse, R18, R40 ;  /* 0x000000120c28723c */ /* 0x040fe20000001828 */
[----:B------:R-:W2:Y:S07]  /*4320*/  LDSM.16.M88.4 R16, [R81+0xc800] ;  /* 0x00c800005110783b */ /* 0x000eae0000000200 */
[C---:B------:R-:W-:Y:S08]  /*4330*/  HMMA.16816.F32 R36, R12.reuse, R20, R36 ;  /* 0x000000140c24723c */ /* 0x040ff00000001824 */
[----:B------:R-:W-:Y:S01]  /*4340*/  HMMA.16816.F32 R68, R12, R22, R68 ;  /* 0x000000160c44723c */ /* 0x000fe20000001844 */
[----:B------:R-:W3:Y:S07]  /*4350*/  LDSM.16.M88.4 R20, [R81+0xd000] ;  /* 0x00d000005114783b */ /* 0x000eee0000000200 */
[C---:B------:R-:W-:Y:S08]  /*4360*/  HMMA.16816.F32 R72, R64.reuse, R60, R72 ;  /* 0x0000003c4048723c */ /* 0x040ff00000001848 */
[----:B------:R-:W-:Y:S01]  /*4370*/  HMMA.16816.F32 R56, R64, R62, R56 ;  /* 0x0000003e4038723c */ /* 0x000fe20000001838 */
[----:B------:R-:W-:Y:S04]  /*4380*/  LDSM.16.M88.4 R60, [R85+UR10+0xf800] ;  /* 0x00f8000a553c783b */ /* 0x000fe80008000200 */
[----:B------:R-:W-:Y:S03]  /*4390*/  LDSM.16.M88.4 R64, [R81+0xf800] ;  /* 0x00f800005140783b */ /* 0x000fe60000000200 */
[----:B-1----:R-:W-:Y:S08]  /*43a0*/  HMMA.16816.F32 R52, R8, R4, R52 ;  /* 0x000000040834723c */ /* 0x002ff00000001834 */
[C---:B------:R-:W-:Y:S08]  /*43b0*/  HMMA.16816.F32 R72, R12.reuse, R24, R72 ;  /* 0x000000180c48723c */ /* 0x040ff00000001848 */
[----:B------:R-:W-:Y:S01]  /*43c0*/  HMMA.16816.F32 R56, R12, R26, R56 ;  /* 0x0000001a0c38723c */ /* 0x000fe20000001838 */
[----:B------:R-:W-:Y:S04]  /*43d0*/  LDSM.16.M88.4 R24, [R82+0x4000] ;  /* 0x004000005218783b */ /* 0x000fe80000000200 */
[----:B------:R-:W1:Y:S03]  /*43e0*/  LDSM.16.M88.4 R12, [R80+0xc000] ;  /* 0x00c00000500c783b */ /* 0x000e660000000200 */
[C---:B--2---:R-:W-:Y:S08]  /*43f0*/  HMMA.16816.F32 R44, R8.reuse, R16, R44 ;  /* 0x00000010082c723c */ /* 0x044ff0000000182c */
[C---:B------:R-:W-:Y:S01]  /*4400*/  HMMA.16816.F32 R40, R8.reuse, R18, R40 ;  /* 0x000000120828723c */ /* 0x040fe20000001828 */
[----:B------:R-:W2:Y:S07]  /*4410*/  LDSM.16.M88.4 R16, [R80+0xd000] ;  /* 0x00d000005010783b */ /* 0x000eae0000000200 */
[C---:B------:R-:W-:Y:S01]  /*4420*/  HMMA.16816.F32 R48, R8.reuse, R6, R48 ;  /* 0x000000060830723c */ /* 0x040fe20000001830 */
[----:B------:R-:W4:Y:S07]  /*4430*/  LDSM.16.M88.4 R4, [R80+0xc800] ;  /* 0x00c800005004783b */ /* 0x000f2e0000000200 */
[C---:B---3--:R-:W-:Y:S08]  /*4440*/  HMMA.16816.F32 R36, R8.reuse, R20, R36 ;  /* 0x000000140824723c */ /* 0x048ff00000001824 */
[C---:B------:R-:W-:Y:S01]  /*4450*/  HMMA.16816.F32 R68, R8.reuse, R22, R68 ;  /* 0x000000160844723c */ /* 0x040fe20000001844 */
[----:B------:R-:W3:Y:S07]  /*4460*/  LDSM.16.M88.4 R20, [R80+0xd800] ;  /* 0x00d800005014783b */ /* 0x000eee0000000200 */
[C---:B------:R-:W-:Y:S08]  /*4470*/  HMMA.16816.F32 R72, R8.reuse, R28, R72 ;  /* 0x0000001c0848723c */ /* 0x040ff00000001848 */
[----:B------:R-:W-:Y:S01]  /*4480*/  HMMA.16816.F32 R56, R8, R30, R56 ;  /* 0x0000001e0838723c */ /* 0x000fe20000001838 */
[----:B------:R-:W5:Y:S04]  /*4490*/  LDSM.16.M88.4 R8, [R85+UR10+0xf000] ;  /* 0x00f0000a5508783b */ /* 0x000f680008000200 */
[----:B------:R-:W5:Y:S03]  /*44a0*/  LDSM.16.M88.4 R28, [R85+UR10+0xe000] ;  /* 0x00e0000a551c783b */ /* 0x000f660008000200 */
[C---:B-1----:R-:W-:Y:S08]  /*44b0*/  HMMA.16816.F32 R52, R24.reuse, R12, R52 ;  /* 0x0000000c1834723c */ /* 0x042ff00000001834 */
[C---:B------:R-:W-:Y:S01]  /*44c0*/  HMMA.16816.F32 R48, R24.reuse, R14, R48 ;  /* 0x0000000e1830723c */ /* 0x040fe20000001830 */
[----:B------:R-:W1:Y:S07]  /*44d0*/  LDSM.16.M88.4 R12, [R85+UR10+0xe800] ;  /* 0x00e8000a550c783b */ /* 0x000e6e0008000200 */
[C---:B--2---:R-:W-:Y:S08]  /*44e0*/  HMMA.16816.F32 R36, R24.reuse, R16, R36 ;  /* 0x000000101824723c */ /* 0x044ff00000001824 */
[C---:B------:R-:W-:Y:S01]  /*44f0*/  HMMA.16816.F32 R68, R24.reuse, R18, R68 ;  /* 0x000000121844723c */ /* 0x040fe20000001844 */
[----:B------:R-:W-:Y:S04]  /*4500*/  LDSM.16.M88.4 R16, [R84+0x6000] ;  /* 0x006000005410783b */ /* 0x000fe80000000200 */
[----:B------:R-:W-:Y:S03]  /*4510*/  LDSM.16.M88.4 R84, [R80+0xe000] ;  /* 0x00e000005054783b */ /* 0x000fe60000000200 */
[C---:B----4-:R-:W-:Y:S08]  /*4520*/  HMMA.16816.F32 R44, R24.reuse, R4, R44 ;  /* 0x00000004182c723c */ /* 0x050ff0000000182c */
[C---:B------:R-:W-:Y:S01]  /*4530*/  HMMA.16816.F32 R40, R24.reuse, R6, R40 ;  /* 0x000000061828723c */ /* 0x040fe20000001828 */
[----:B------:R-:W2:Y:S07]  /*4540*/  LDSM.16.M88.4 R4, [R0+0xe000] ;  /* 0x00e000000004783b */ /* 0x000eae0000000200 */
[C---:B---3--:R-:W-:Y:S08]  /*4550*/  HMMA.16816.F32 R72, R24.reuse, R20, R72 ;  /* 0x000000141848723c */ /* 0x048ff00000001848 */
[----:B------:R-:W-:Y:S01]  /*4560*/  HMMA.16816.F32 R56, R24, R22, R56 ;  /* 0x000000161838723c */ /* 0x000fe20000001838 */
[----:B------:R-:W3:Y:S04]  /*4570*/  LDSM.16.M88.4 R20, [R0+0xe800] ;  /* 0x00e800000014783b */ /* 0x000ee80000000200 */
[----:B------:R-:W-:Y:S03]  /*4580*/  LDSM.16.M88.4 R24, [R81+0xe000] ;  /* 0x00e000005118783b */ /* 0x000fe60000000200 */
[C---:B-----5:R-:W-:Y:S08]  /*4590*/  HMMA.16816.F32 R36, R32.reuse, R8, R36 ;  /* 0x000000082024723c */ /* 0x060ff00000001824 */
[C---:B------:R-:W-:Y:S01]  /*45a0*/  HMMA.16816.F32 R68, R32.reuse, R10, R68 ;  /* 0x0000000a2044723c */ /* 0x040fe20000001844 */
[----:B------:R-:W4:Y:S07]  /*45b0*/  LDSM.16.M88.4 R8, [R0+0xf000] ;  /* 0x00f000000008783b */ /* 0x000f2e0000000200 */
[C---:B------:R-:W-:Y:S08]  /*45c0*/  HMMA.16816.F32 R52, R32.reuse, R28, R52 ;  /* 0x0000001c2034723c */ /* 0x040ff00000001834 */
[C---:B------:R-:W-:Y:S01]  /*45d0*/  HMMA.16816.F32 R48, R32.reuse, R30, R48 ;  /* 0x0000001e2030723c */ /* 0x040fe20000001830 */
[----:B------:R-:W-:Y:S07]  /*45e0*/  LDSM.16.M88.4 R28, [R83+0x6000] ;  /* 0x00600000531c783b */ /* 0x000fee0000000200 */
[C---:B-1----:R-:W-:Y:S08]  /*45f0*/  HMMA.16816.F32 R44, R32.reuse, R12, R44 ;  /* 0x0000000c202c723c */ /* 0x042ff0000000182c */
[C---:B------:R-:W-:Y:S01]  /*4600*/  HMMA.16816.F32 R40, R32.reuse, R14, R40 ;  /* 0x0000000e2028723c */ /* 0x040fe20000001828 */
[----:B------:R1:W-:Y:S07]  /*4610*/  LDSM.16.M88.4 R12, [R0+0xf800] ;  /* 0x00f80000000c783b */ /* 0x0003ee0000000200 */
[C---:B------:R-:W-:Y:S08]  /*4620*/  HMMA.16816.F32 R72, R32.reuse, R60, R72 ;  /* 0x0000003c2048723c */ /* 0x040ff00000001848 */
[----:B------:R-:W-:Y:S01]  /*4630*/  HMMA.16816.F32 R56, R32, R62, R56 ;  /* 0x0000003e2038723c */ /* 0x000fe20000001838 */
[----:B------:R-:W5:Y:S04]  /*4640*/  LDSM.16.M88.4 R32, [R81+0xe800] ;  /* 0x00e800005120783b */ /* 0x000f680000000200 */
[----:B------:R-:W5:Y:S03]  /*4650*/  LDSM.16.M88.4 R60, [R81+0xf000] ;  /* 0x00f00000513c783b */ /* 0x000f660000000200 */
[----:B--2---:R-:W-:Y:S01]  /*4660*/  HMMA.16816.F32 R52, R16, R4, R52 ;  /* 0x000000041034723c */ /* 0x004fe20000001834 */
[----:B-1----:R-:W-:-:S05]  /*4670*/  IMAD.SHL.U32 R0, R2, 0x2, RZ ;  /* 0x0000000202007824 */ /* 0x002fca00078e00ff */
[----:B------:R-:W-:Y:S02]  /*4680*/  LOP3.LUT R0, R0, 0x6, RZ, 0xc0, !PT ;  /* 0x0000000600007812 */ /* 0x000fe400078ec0ff */
[C---:B------:R-:W-:Y:S01]  /*4690*/  HMMA.16816.F32 R48, R16.reuse, R6, R48 ;  /* 0x000000061030723c */ /* 0x040fe20000001830 */
[----:B------:R-:W-:Y:S07]  /*46a0*/  LDSM.16.M88.4 R4, [R82+0x6000] ;  /* 0x006000005204783b */ /* 0x000fee0000000200 */
[C---:B---3--:R-:W-:Y:S08]  /*46b0*/  HMMA.16816.F32 R44, R16.reuse, R20, R44 ;  /* 0x00000014102c723c */ /* 0x048ff0000000182c */
[C---:B------:R-:W-:Y:S01]  /*46c0*/  HMMA.16816.F32 R40, R16.reuse, R22, R40 ;  /* 0x000000161028723c */ /* 0x040fe20000001828 */
[----:B------:R-:W1:Y:S07]  /*46d0*/  LDSM.16.M88.4 R20, [R80+0xe800] ;  /* 0x00e800005014783b */ /* 0x000e6e0000000200 */
[C---:B----4-:R-:W-:Y:S08]  /*46e0*/  HMMA.16816.F32 R36, R16.reuse, R8, R36 ;  /* 0x000000081024723c */ /* 0x050ff00000001824 */
[----:B------:R-:W-:Y:S01]  /*46f0*/  HMMA.16816.F32 R68, R16, R10, R68 ;  /* 0x0000000a1044723c */ /* 0x000fe20000001844 */
[----:B------:R-:W2:Y:S07]  /*4700*/  LDSM.16.M88.4 R8, [R80+0xf000] ;  /* 0x00f000005008783b */ /* 0x000eae0000000200 */
[C---:B-----5:R-:W-:Y:S08]  /*4710*/  HMMA.16816.F32 R44, R28.reuse, R32, R44 ;  /* 0x000000201c2c723c */ /* 0x060ff0000000182c */
[----:B------:R-:W-:Y:S01]  /*4720*/  HMMA.16816.F32 R48, R28, R26, R48 ;  /* 0x0000001a1c30723c */ /* 0x000fe20000001830 */
[----:B------:R-:W-:-:S04]  /*4730*/  IMAD.U32 R27, RZ, RZ, UR17 ;  /* 0x00000011ff1b7e24 */ /* 0x000fc8000f8e00ff */
[----:B------:R-:W-:-:S03]  /*4740*/  IMAD R27, R27, 0x40, R0 ;  /* 0x000000401b1b7824 */ /* 0x000fc600078e0200 */
[----:B------:R-:W-:Y:S02]  /*4750*/  HMMA.16816.F32 R68, R28, R62, R68 ;  /* 0x0000003e1c44723c */ /* 0x000fe40000001844 */
[----:B------:R-:W-:-:S06]  /*4760*/  ISETP.GE.AND P1, PT, R27, UR22, PT ;  /* 0x000000161b007c0c */ /* 0x000fcc000bf26270 */
[C---:B------:R-:W-:Y:S08]  /*4770*/  HMMA.16816.F32 R40, R28.reuse, R34, R40 ;  /* 0x000000221c28723c */ /* 0x040ff00000001828 */
[----:B------:R-:W-:Y:S08]  /*4780*/  HMMA.16816.F32 R36, R28, R60, R36 ;  /* 0x0000003c1c24723c */ /* 0x000ff00000001824 */
[C---:B------:R-:W-:Y:S08]  /*4790*/  HMMA.16816.F32 R72, R16.reuse, R12, R72 ;  /* 0x0000000c1048723c */ /* 0x040ff00000001848 */
[----:B------:R-:W-:Y:S01]  /*47a0*/  HMMA.16816.F32 R56, R16, R14, R56 ;  /* 0x0000000e1038723c */ /* 0x000fe20000001838 */
[----:B------:R-:W-:Y:S01]  /*47b0*/  SHF.R.U32.HI R17, RZ, 0x2, R2 ;  /* 0x00000002ff117819 */ /* 0x000fe20000011602 */
[----:B------:R-:W-:Y:S01]  /*47c0*/  IMAD.U32 R18, RZ, RZ, UR22 ;  /* 0x00000016ff127e24 */ /* 0x000fe2000f8e00ff */
[----:B------:R-:W-:Y:S01]  /*47d0*/  LOP3.LUT R2, R220, 0x1f0, RZ, 0xc0, !PT ;  /* 0x000001f0dc027812 */ /* 0x000fe200078ec0ff */
[----:B------:R-:W3:Y:S01]  /*47e0*/  LDSM.16.M88.4 R12, [R80+0xf800] ;  /* 0x00f80000500c783b */ /* 0x000ee20000000200 */
[----:B------:R-:W-:Y:S01]  /*47f0*/  LOP3.LUT R17, R17, 0x7, RZ, 0xc0, !PT ;  /* 0x0000000711117812 */ /* 0x000fe200078ec0ff */
[----:B------:R-:W-:Y:S01]  /*4800*/  VIADD R19, R27, 0x10 ;  /* 0x000000101b137836 */ /* 0x000fe20000000000 */
[----:B------:R-:W-:-:S04]  /*4810*/  DEPBAR.LE SB0, 0x0 ;  /* 0x000080000000791a */ /* 0x000fc80000000000 */
[----:B------:R-:W-:Y:S01]  /*4820*/  IADD3 R17, PT, PT, R17, UR6, R2 ;  /* 0x0000000611117c10 */ /* 0x000fe2000fffe002 */
[----:B------:R-:W-:Y:S01]  /*4830*/  HMMA.16816.F32 R52, R28, R24, R52 ;  /* 0x000000181c34723c */ /* 0x000fe20000001834 */
[----:B------:R-:W-:Y:S01]  /*4840*/  VIADD R25, R27, 0x8 ;  /* 0x000000081b197836 */ /* 0x000fe20000000000 */
[----:B------:R-:W-:Y:S02]  /*4850*/  ISETP.GE.AND P3, PT, R19, UR22, PT ;  /* 0x0000001613007c0c */ /* 0x000fe4000bf66270 */
[----:B------:R-:W-:Y:S01]  /*4860*/  IADD3 R18, PT, PT, R18, -UR23, R17 ;  /* 0x8000001712127c10 */ /* 0x000fe2000fffe011 */
[----:B------:R-:W-:Y:S01]  /*4870*/  VIADD R17, R27, 0x1 ;  /* 0x000000011b117836 */ /* 0x000fe20000000000 */
[----:B------:R-:W-:Y:S02]  /*4880*/  ISETP.GE.AND P5, PT, R25, UR22, PT ;  /* 0x0000001619007c0c */ /* 0x000fe4000bfa6270 */
[----:B-1----:R-:W-:Y:S01]  /*4890*/  HMMA.16816.F32 R44, R4, R20, R44 ;  /* 0x00000014042c723c */ /* 0x002fe2000000182c */
[----:B------:R-:W-:Y:S01]  /*48a0*/  IMAD.IADD R25, R18, 0x1, -R25 ;  /* 0x0000000112197824 */ /* 0x000fe200078e0a19 */
[----:B------:R-:W-:Y:S01]  /*48b0*/  ISETP.GE.AND P6, PT, R17, UR22, PT ;  /* 0x0000001611007c0c */ /* 0x000fe2000bfc6270 */
[----:B------:R-:W-:-:S03]  /*48c0*/  VIADD R21, R27, 0x9 ;  /* 0x000000091b157836 */ /* 0x000fc60000000000 */
[----:B------:R-:W-:Y:S02]  /*48d0*/  IABS R25, R25 ;  /* 0x0000001900197213 */ /* 0x000fe40000000000 */
[C---:B--2---:R-:W-:Y:S01]  /*48e0*/  HMMA.16816.F32 R68, R4.reuse, R10, R68 ;  /* 0x0000000a0444723c */ /* 0x044fe20000001844 */
[----:B------:R-:W-:Y:S01]  /*48f0*/  IMAD.IADD R11, R18, 0x1, -R19 ;  /* 0x00000001120b7824 */ /* 0x000fe200078e0a13 */
[----:B------:R-:W-:Y:S02]  /*4900*/  I2FP.F32.S32 R25, R25 ;  /* 0x0000001900197245 */ /* 0x000fe40000201400 */
[----:B------:R-:W-:Y:S02]  /*4910*/  ISETP.GE.AND P4, PT, R21, UR22, PT ;  /* 0x0000001615007c0c */ /* 0x000fe4000bf86270 */
[----:B------:R-:W-:Y:S02]  /*4920*/  IABS R11, R11 ;  /* 0x0000000b000b7213 */ /* 0x000fe40000000000 */
[----:B------:R-:W-:Y:S02]  /*4930*/  HMMA.16816.F32 R48, R4, R86, R48 ;  /* 0x000000560430723c */ /* 0x000fe40000001830 */
[----:B------:R-:W-:-:S05]  /*4940*/  I2FP.F32.S32 R11, R11 ;  /* 0x0000000b000b7245 */ /* 0x000fca0000201400 */
[----:B------:R-:W-:Y:S01]  /*4950*/  FFMA.FTZ R16, R11, -UR5, R44 ;  /* 0x800000050b107c23 */ /* 0x000fe2000801002c */
[----:B------:R-:W-:Y:S01]  /*4960*/  HMMA.16816.F32 R40, R4, R22, R40 ;  /* 0x000000160428723c */ /* 0x000fe20000001828 */
[----:B------:R-:W-:Y:S02]  /*4970*/  VIADD R11, R27, 0x21 ;  /* 0x000000211b0b7836 */ /* 0x000fe40000000000 */
[----:B------:R-:W-:Y:S01]  /*4980*/  IMAD.IADD R22, R18, 0x1, -R21 ;  /* 0x0000000112167824 */ /* 0x000fe200078e0a15 */
[----:B------:R-:W-:Y:S01]  /*4990*/  FSEL R16, R16, -INF , !P3 ;  /* 0xff80000010107808 */ /* 0x000fe20005800000 */
[----:B------:R-:W-:-:S03]  /*49a0*/  IMAD.IADD R20, R18, 0x1, -R11 ;  /* 0x0000000112147824 */ /* 0x000fc600078e0a0b */
[----:B------:R-:W-:Y:S01]  /*49b0*/  HMMA.16816.F32 R36, R4, R8, R36 ;  /* 0x000000080424723c */ /* 0x000fe20000001824 */
[----:B------:R-:W-:Y:S01]  /*49c0*/  VIADD R9, R27, 0x18 ;  /* 0x000000181b097836 */ /* 0x000fe20000000000 */
[----:B------:R-:W-:Y:S01]  /*49d0*/  IABS R20, R20 ;  /* 0x0000001400147213 */ /* 0x000fe20000000000 */
[----:B------:R-:W-:Y:S01]  /*49e0*/  FFMA.FTZ R24, R25, -UR5, R48 ;  /* 0x8000000519187c23 */ /* 0x000fe20008010030 */
[C---:B------:R-:W-:Y:S01]  /*49f0*/  IMAD.IADD R25, R18.reuse, 0x1, -R27 ;  /* 0x0000000112197824 */ /* 0x040fe200078e0a1b */
[----:B------:R-:W-:Y:S01]  /*4a00*/  IABS R22, R22 ;  /* 0x0000001600167213 */ /* 0x000fe20000000000 */
[C---:B------:R-:W-:Y:S01]  /*4a10*/  IMAD.IADD R23, R18.reuse, 0x1, -R9 ;  /* 0x0000000112177824 */ /* 0x040fe200078e0a09 */
[----:B------:R-:W-:Y:S01]  /*4a20*/  I2FP.F32.S32 R20, R20 ;  /* 0x0000001400147245 */ /* 0x000fe20000201400 */
[----:B------:R-:W-:Y:S01]  /*4a30*/  HMMA.16816.F32 R72, R28, R64, R72 ;  /* 0x000000401c48723c */ /* 0x000fe20000001848 */
[----:B------:R-:W-:Y:S01]  /*4a40*/  IABS R25, R25 ;  /* 0x0000001900197213 */ /* 0x000fe20000000000 */
[----:B------:R-:W-:Y:S01]  /*4a50*/  IMAD.IADD R8, R18, 0x1, -R17 ;  /* 0x0000000112087824 */ /* 0x000fe200078e0a11 */
[----:B------:R-:W-:-:S02]  /*4a60*/  IABS R23, R23 ;  /* 0x0000001700177213 */ /* 0x000fc40000000000 */
[----:B------:R-:W-:Y:S02]  /*4a70*/  I2FP.F32.S32 R25, R25 ;  /* 0x0000001900197245 */ /* 0x000fe40000201400 */
[----:B------:R-:W-:Y:S01]  /*4a80*/  I2FP.F32.S32 R23, R23 ;  /* 0x0000001700177245 */ /* 0x000fe20000201400 */
[----:B------:R-:W-:Y:S01]  /*4a90*/  HMMA.16816.F32 R56, R28, R66, R56 ;  /* 0x000000421c38723c */ /* 0x000fe20000001838 */
[----:B------:R-:W-:Y:S01]  /*4aa0*/  VIADD R29, R27, 0x20 ;  /* 0x000000201b1d7836 */ /* 0x000fe20000000000 */
[----:B------:R-:W-:Y:S01]  /*4ab0*/  IABS R8, R8 ;  /* 0x0000000800087213 */ /* 0x000fe20000000000 */
[C---:B------:R-:W-:Y:S02]  /*4ac0*/  VIADD R28, R18.reuse, 0x8 ;  /* 0x00000008121c7836 */ /* 0x040fe40000000000 */
[----:B------:R-:W-:Y:S01]  /*4ad0*/  FFMA.FTZ R10, R23, -UR5, R40 ;  /* 0x80000005170a7c23 */ /* 0x000fe20008010028 */
[----:B------:R-:W-:Y:S02]  /*4ae0*/  IMAD.IADD R33, R18, 0x1, -R29 ;  /* 0x0000000112217824 */ /* 0x000fe400078e0a1d */
[----:B------:R-:W-:Y:S01]  /*4af0*/  FFMA.FTZ R37, R20, -UR5, R37 ;  /* 0x8000000514257c23 */ /* 0x000fe20008010025 */
[C---:B------:R-:W-:Y:S01]  /*4b00*/  IMAD.IADD R23, R28.reuse, 0x1, -R27 ;  /* 0x000000011c177824 */ /* 0x040fe200078e0a1b */
[C---:B------:R-:W-:Y:S01]  /*4b10*/  HMMA.16816.F32 R52, R4.reuse, R84, R52 ;  /* 0x000000540434723c */ /* 0x040fe20000001834 */
[C---:B------:R-:W-:Y:S01]  /*4b20*/  IMAD.IADD R17, R28.reuse, 0x1, -R17 ;  /* 0x000000011c117824 */ /* 0x040fe200078e0a11 */
[----:B------:R-:W-:Y:S01]  /*4b30*/  IABS R33, R33 ;  /* 0x0000002100217213 */ /* 0x000fe20000000000 */
[C---:B------:R-:W-:Y:S01]  /*4b40*/  IMAD.IADD R21, R28.reuse, 0x1, -R21 ;  /* 0x000000011c157824 */ /* 0x040fe200078e0a15 */
[----:B------:R-:W-:Y:S01]  /*4b50*/  IABS R23, R23 ;  /* 0x0000001700177213 */ /* 0x000fe20000000000 */
[----:B------:R-:W-:Y:S01]  /*4b60*/  IMAD.IADD R19, R28, 0x1, -R19 ;  /* 0x000000011c137824 */ /* 0x000fe200078e0a13 */
[----:B------:R-:W-:Y:S01]  /*4b70*/  I2FP.F32.S32 R33, R33 ;  /* 0x0000002100217245 */ /* 0x000fe20000201400 */
[C---:B------:R-:W-:Y:S01]  /*4b80*/  VIADD R31, R27.reuse, 0x19 ;  /* 0x000000191b1f7836 */ /* 0x040fe20000000000 */
[----:B------:R-:W-:Y:S01]  /*4b90*/  I2FP.F32.S32 R23, R23 ;  /* 0x0000001700177245 */ /* 0x000fe20000201400 */
[----:B---3--:R-:W-:Y:S01]  /*4ba0*/  HMMA.16816.F32 R72, R4, R12, R72 ;  /* 0x0000000c0448723c */ /* 0x008fe20000001848 */
[----:B------:R-:W-:-:S02]  /*4bb0*/  VIADD R13, R27, 0x11 ;  /* 0x000000111b0d7836 */ /* 0x000fc40000000000 */
[----:B------:R-:W-:Y:S01]  /*4bc0*/  FFMA.FTZ R36, R33, -UR5, R36 ;  /* 0x8000000521247c23 */ /* 0x000fe20008010024 */
[----:B------:R-:W-:Y:S01]  /*4bd0*/  VIADD R33, R27, 0x28 ;  /* 0x000000281b217836 */ /* 0x000fe20000000000 */
[----:B------:R-:W-:Y:S01]  /*4be0*/  IABS R17, R17 ;  /* 0x0000001100117213 */ /* 0x000fe20000000000 */
[C---:B------:R-:W-:Y:S01]  /*4bf0*/  IMAD.IADD R12, R18.reuse, 0x1, -R13 ;  /* 0x00000001120c7824 */ /* 0x040fe200078e0a0d */
[----:B------:R-:W-:Y:S01]  /*4c00*/  IABS R21, R21 ;  /* 0x0000001500157213 */ /* 0x000fe20000000000 */
[----:B------:R-:W-:Y:S01]  /*4c10*/  IMAD.IADD R30, R18, 0x1, -R33 ;  /* 0x00000001121e7824 */ /* 0x000fe200078e0a21 */
[----:B------:R-:W-:Y:S01]  /*4c20*/  I2FP.F32.S32 R22, R22 ;  /* 0x0000001600167245 */ /* 0x000fe20000201400 */
[----:B------:R-:W-:Y:S01]  /*4c30*/  HMMA.16816.F32 R56, R4, R14, R56 ;  /* 0x0000000e0438723c */ /* 0x000fe20000001838 */
[----:B------:R-:W-:Y:S01]  /*4c40*/  FFMA.FTZ R23, R23, -UR5, R54 ;  /* 0x8000000517177c23 */ /* 0x000fe20008010036 */
[----:B------:R-:W-:Y:S01]  /*4c50*/  FFMA.FTZ R20, R25, -UR5, R52 ;  /* 0x8000000519147c23 */ /* 0x000fe20008010034 */
[----:B------:R-:W-:Y:S01]  /*4c60*/  IABS R30, R30 ;  /* 0x0000001e001e7213 */ /* 0x000fe20000000000 */
[----:B------:R-:W-:Y:S01]  /*4c70*/  FFMA.FTZ R22, R22, -UR5, R49 ;  /* 0x8000000516167c23 */ /* 0x000fe20008010031 */
[----:B------:R-:W-:-:S02]  /*4c80*/  IABS R19, R19 ;  /* 0x0000001300137213 */ /* 0x000fc40000000000 */
[----:B------:R-:W-:Y:S02]  /*4c90*/  FSEL R20, R20, -INF , !P1 ;  /* 0xff80000014147808 */ /* 0x000fe40004800000 */
[----:B------:R-:W-:Y:S01]  /*4ca0*/  FSEL R23, R23, -INF , !P1 ;  /* 0xff80000017177808 */ /* 0x000fe20004800000 */
[----:B------:R-:W-:Y:S01]  /*4cb0*/  BAR.SYNC.DEFER_BLOCKING 0x0 ;  /* 0x0000000000007b1d */ /* 0x000fe20000010000 */
[----:B------:R-:W-:Y:S01]  /*4cc0*/  ISETP.GE.AND P1, PT, R13, UR22, PT ;  /* 0x000000160d007c0c */ /* 0x000fe2000bf26270 */
[----:B------:R-:W-:Y:S01]  /*4cd0*/  IMAD.IADD R13, R28, 0x1, -R13 ;  /* 0x000000011c0d7824 */ /* 0x000fe200078e0a0d */
[----:B------:R-:W-:Y:S02]  /*4ce0*/  I2FP.F32.S32 R35, R30 ;  /* 0x0000001e00237245 */ /* 0x000fe40000201400 */
[----:B------:R-:W-:Y:S02]  /*4cf0*/  I2FP.F32.S32 R30, R17 ;  /* 0x00000011001e7245 */ /* 0x000fe40000201400 */
[----:B------:R-:W-:Y:S01]  /*4d00*/  IABS R13, R13 ;  /* 0x0000000d000d7213 */ /* 0x000fe20000000000 */
[----:B------:R-:W-:Y:S01]  /*4d10*/  FFMA.FTZ R68, R35, -UR5, R68 ;  /* 0x8000000523447c23 */ /* 0x000fe20008010044 */
[----:B------:R-:W-:Y:S01]  /*4d20*/  I2FP.F32.S32 R34, R21 ;  /* 0x0000001500227245 */ /* 0x000fe20000201400 */
[----:B------:R-:W-:Y:S01]  /*4d30*/  FFMA.FTZ R30, R30, -UR5, R55 ;  /* 0x800000051e1e7c23 */ /* 0x000fe20008010037 */
[----:B------:R-:W-:Y:S01]  /*4d40*/  I2FP.F32.S32 R26, R8 ;  /* 0x00000008001a7245 */ /* 0x000fe20000201400 */
[----:B------:R-:W-:Y:S01]  /*4d50*/  FFMA.FTZ R21, R25, -UR5, R50 ;  /* 0x8000000519157c23 */ /* 0x000fe20008010032 */
[----:B------:R-:W-:Y:S01]  /*4d60*/  I2FP.F32.S32 R32, R13 ;  /* 0x0000000d00207245 */ /* 0x000fe20000201400 */
[----:B------:R-:W-:Y:S01]  /*4d70*/  IMAD.IADD R8, R18, 0x1, -R31 ;  /* 0x0000000112087824 */ /* 0x000fe200078e0a1f */
[----:B------:R-:W-:Y:S01]  /*4d80*/  FSEL R25, R30, -INF , !P6 ;  /* 0xff8000001e197808 */ /* 0x000fe20007000000 */
[----:B------:R-:W-:Y:S01]  /*4d90*/  IMAD.IADD R30, R28, 0x1, -R11 ;  /* 0x000000011c1e7824 */ /* 0x000fe200078e0a0b */
[----:B------:R-:W-:Y:S01]  /*4da0*/  I2FP.F32.S32 R17, R19 ;  /* 0x0000001300117245 */ /* 0x000fe20000201400 */
[----:B------:R-:W-:Y:S01]  /*4db0*/  FFMA.FTZ R19, R34, -UR5, R51 ;  /* 0x8000000522137c23 */ /* 0x000fe20008010033 */
[----:B------:R-:W-:Y:S01]  /*4dc0*/  FFMA.FTZ R26, R26, -UR5, R53 ;  /* 0x800000051a1a7c23 */ /* 0x000fe20008010035 */
[----:B------:R-:W-:Y:S01]  /*4dd0*/  FFMA.FTZ R13, R32, -UR5, R47 ;  /* 0x80000005200d7c23 */ /* 0x000fe2000801002f */
[----:B------:R-:W-:Y:S01]  /*4de0*/  FSEL R24, R24, -INF , !P5 ;  /* 0xff80000018187808 */ /* 0x000fe20006800000 */
[C---:B------:R-:W-:Y:S01]  /*4df0*/  IMAD.IADD R32, R28.reuse, 0x1, -R31 ;  /* 0x000000011c207824 */ /* 0x040fe200078e0a1f */
[----:B------:R-:W-:Y:S01]  /*4e00*/  FSEL R21, R21, -INF , !P5 ;  /* 0xff80000015157808 */ /* 0x000fe20006800000 */
[----:B------:R-:W-:Y:S01]  /*4e10*/  FFMA.FTZ R17, R17, -UR5, R46 ;  /* 0x8000000511117c23 */ /* 0x000fe2000801002e */
[----:B------:R-:W-:Y:S01]  /*4e20*/  IABS R12, R12 ;  /* 0x0000000c000c7213 */ /* 0x000fe20000000000 */
[----:B------:R-:W-:Y:S01]  /*4e30*/  VIADD R35, R27, 0x30 ;  /* 0x000000301b237836 */ /* 0x000fe20000000000 */
[----:B------:R-:W-:Y:S01]  /*4e40*/  ISETP.GE.AND P5, PT, R31, UR22, PT ;  /* 0x000000161f007c0c */ /* 0x000fe2000bfa6270 */
[----:B------:R-:W-:Y:S01]  /*4e50*/  IMAD.IADD R31, R28, 0x1, -R29 ;  /* 0x000000011c1f7824 */ /* 0x000fe200078e0a1d */
[----:B------:R-:W-:-:S02]  /*4e60*/  IABS R30, R30 ;  /* 0x0000001e001e7213 */ /* 0x000fc40000000000 */
[----:B------:R-:W-:Y:S02]  /*4e70*/  FSEL R22, R22, -INF , !P4 ;  /* 0xff80000016167808 */ /* 0x000fe40006000000 */
[----:B------:R-:W-:Y:S02]  /*4e80*/  FSEL R19, R19, -INF , !P4 ;  /* 0xff80000013137808 */ /* 0x000fe40006000000 */
[----:B------:R-:W-:Y:S02]  /*4e90*/  I2FP.F32.S32 R12, R12 ;  /* 0x0000000c000c7245 */ /* 0x000fe40000201400 */
[----:B------:R-:W-:Y:S02]  /*4ea0*/  FSEL R26, R26, -INF , !P6 ;  /* 0xff8000001a1a7808 */ /* 0x000fe40007000000 */
[----:B------:R-:W-:Y:S01]  /*4eb0*/  ISETP.GE.AND P4, PT, R29, UR22, PT ;  /* 0x000000161d007c0c */ /* 0x000fe2000bf86270 */
[C---:B------:R-:W-:Y:S01]  /*4ec0*/  IMAD.IADD R29, R28.reuse, 0x1, -R33 ;  /* 0x000000011c1d7824 */ /* 0x040fe200078e0a21 */
[----:B------:R-:W-:Y:S01]  /*4ed0*/  ISETP.GE.AND P6, PT, R9, UR22, PT ;  /* 0x0000001609007c0c */ /* 0x000fe2000bfc6270 */
[----:B------:R-:W-:Y:S01]  /*4ee0*/  IMAD.IADD R9, R28, 0x1, -R9 ;  /* 0x000000011c097824 */ /* 0x000fe200078e0a09 */
[----:B------:R-:W-:Y:S01]  /*4ef0*/  IABS R32, R32 ;  /* 0x0000002000207213 */ /* 0x000fe20000000000 */
[----:B------:R-:W-:Y:S01]  /*4f00*/  FFMA.FTZ R12, R12, -UR5, R45 ;  /* 0x800000050c0c7c23 */ /* 0x000fe2000801002d */
[----:B------:R-:W-:-:S02]  /*4f10*/  IABS R31, R31 ;  /* 0x0000001f001f7213 */ /* 0x000fc40000000000 */
[----:B------:R-:W-:Y:S02]  /*4f20*/  I2FP.F32.S32 R30, R30 ;  /* 0x0000001e001e7245 */ /* 0x000fe40000201400 */
[----:B------:R-:W-:Y:S02]  /*4f30*/  IABS R8, R8 ;  /* 0x0000000800087213 */ /* 0x000fe40000000000 */
[----:B------:R-:W-:Y:S01]  /*4f40*/  FSEL R17, R17, -INF , !P3 ;  /* 0xff80000011117808 */ /* 0x000fe20005800000 */
[----:B------:R-:W-:Y:S01]  /*4f50*/  FFMA.FTZ R199, R30, -UR5, R39 ;  /* 0x800000051ec77c23 */ /* 0x000fe20008010027 */
[----:B------:R-:W-:Y:S01]  /*4f60*/  ISETP.GE.AND P3, PT, R11, UR22, PT ;  /* 0x000000160b007c0c */ /* 0x000fe2000bf66270 */
[----:B------:R-:W-:Y:S01]  /*4f70*/  VIADD R39, R27, 0x29 ;  /* 0x000000291b277836 */ /* 0x000fe20000000000 */
[----:B------:R-:W-:Y:S01]  /*4f80*/  IABS R29, R29 ;  /* 0x0000001d001d7213 */ /* 0x000fe20000000000 */
[----:B------:R-:W-:Y:S01]  /*4f90*/  IMAD.IADD R30, R18, 0x1, -R35 ;  /* 0x00000001121e7824 */ /* 0x000fe200078e0a23 */
[----:B------:R-:W-:-:S02]  /*4fa0*/  I2FP.F32.S32 R32, R32 ;  /* 0x0000002000207245 */ /* 0x000fc40000201400 */
[----:B------:R-:W-:Y:S02]  /*4fb0*/  I2FP.F32.S32 R31, R31 ;  /* 0x0000001f001f7245 */ /* 0x000fe40000201400 */
[----:B------:R-:W-:Y:S01]  /*4fc0*/  IABS R11, R9 ;  /* 0x00000009000b7213 */ /* 0x000fe20000000000 */
[----:B------:R-:W-:Y:S01]  /*4fd0*/  FFMA.FTZ R9, R32, -UR5, R43 ;  /* 0x8000000520097c23 */ /* 0x000fe2000801002b */
[----:B------:R-:W-:Y:S01]  /*4fe0*/  I2FP.F32.S32 R8, R8 ;  /* 0x0000000800087245 */ /* 0x000fe20000201400 */
[----:B------:R-:W-:Y:S01]  /*4ff0*/  FFMA.FTZ R38, R31, -UR5, R38 ;  /* 0x800000051f267c23 */ /* 0x000fe20008010026 */
[----:B------:R-:W-:Y:S01]  /*5000*/  FSEL R12, R12, -INF , !P1 ;  /* 0xff8000000c0c7808 */ /* 0x000fe20004800000 */
[----:B------:R-:W-:Y:S01]  /*5010*/  VIADD R31, R27, 0x38 ;  /* 0x000000381b1f7836 */ /* 0x000fe20000000000 */
[----:B------:R-:W-:Y:S01]  /*5020*/  FSEL R13, R13, -INF , !P1 ;  /* 0xff8000000d0d7808 */ /* 0x000fe20004800000 */
[----:B------:R-:W-:Y:S01]  /*5030*/  IMAD.IADD R32, R18, 0x1, -R39 ;  /* 0x0000000112207824 */ /* 0x000fe200078e0a27 */
[----:B------:R-:W-:Y:S01]  /*5040*/  I2FP.F32.S32 R29, R29 ;  /* 0x0000001d001d7245 */ /* 0x000fe20000201400 */
[----:B------:R-:W-:Y:S01]  /*5050*/  FFMA.FTZ R8, R8, -UR5, R41 ;  /* 0x8000000508087c23 */ /* 0x000fe20008010029 */
[----:B------:R-:W-:Y:S01]  /*5060*/  ISETP.GE.AND P1, PT, R33, UR22, PT ;  /* 0x0000001621007c0c */ /* 0x000fe2000bf26270 */
[----:B------:R-:W-:Y:S01]  /*5070*/  VIADD R33, R27, 0x31 ;  /* 0x000000311b217836 */ /* 0x000fe20000000000 */
[----:B------:R-:W-:Y:S01]  /*5080*/  I2FP.F32.S32 R11, R11 ;  /* 0x0000000b000b7245 */ /* 0x000fe20000201400 */
[----:B------:R-:W-:Y:S01]  /*5090*/  FFMA.FTZ R70, R29, -UR5, R70 ;  /* 0x800000051d467c23 */ /* 0x000fe20008010046 */
[----:B------:R-:W-:Y:S01]  /*50a0*/  VIADD R41, R27, 0x39 ;  /* 0x000000391b297836 */ /* 0x000fe20000000000 */
[----:B------:R-:W-:Y:S01]  /*50b0*/  FMNMX3.FTZ R7, R20, R26, R24, !PT ;  /* 0x0000001a14077276 */ /* 0x000fe20007810018 */
[----:B------:R-:W-:-:S02]  /*50c0*/  IMAD.IADD R29, R18, 0x1, -R33 ;  /* 0x00000001121d7824 */ /* 0x000fc400078e0a21 */
[----:B------:R-:W-:Y:S01]  /*50d0*/  FFMA.FTZ R11, R11, -UR5, R42 ;  /* 0x800000050b0b7c23 */ /* 0x000fe2000801002a */
[C---:B------:R-:W-:Y:S01]  /*50e0*/  IMAD.IADD R27, R18.reuse, 0x1, -R31 ;  /* 0x00000001121b7824 */ /* 0x040fe200078e0a1f */
[----:B------:R-:W-:Y:S01]  /*50f0*/  IABS R30, R30 ;  /* 0x0000001e001e7213 */ /* 0x000fe20000000000 */
[----:B------:R-:W-:Y:S01]  /*5100*/  IMAD.IADD R18, R18, 0x1, -R41 ;  /* 0x0000000112127824 */ /* 0x000fe200078e0a29 */
[----:B------:R-:W-:Y:S02]  /*5110*/  IABS R32, R32 ;  /* 0x0000002000207213 */ /* 0x000fe40000000000 */
[----:B------:R-:W-:Y:S02]  /*5120*/  FSEL R10, R10, -INF , !P6 ;  /* 0xff8000000a0a7808 */ /* 0x000fe40007000000 */
[----:B------:R-:W-:Y:S02]  /*5130*/  FMNMX3.FTZ R7, R7, R22, R16, !PT ;  /* 0x0000001607077276 */ /* 0x000fe40007810010 */
[----:B------:R-:W-:-:S02]  /*5140*/  I2FP.F32.S32 R5, R30 ;  /* 0x0000001e00057245 */ /* 0x000fc40000201400 */
[----:B------:R-:W-:Y:S02]  /*5150*/  FSEL R11, R11, -INF , !P6 ;  /* 0xff8000000b0b7808 */ /* 0x000fe40007000000 */
[----:B------:R-:W-:Y:S01]  /*5160*/  FSEL R8, R8, -INF , !P5 ;  /* 0xff80000008087808 */ /* 0x000fe20006800000 */
[----:B------:R-:W-:Y:S01]  /*5170*/  FFMA.FTZ R5, R5, -UR5, R72 ;  /* 0x8000000505057c23 */ /* 0x000fe20008010048 */
[----:B------:R-:W-:Y:S02]  /*5180*/  FSEL R9, R9, -INF , !P5 ;  /* 0xff80000009097808 */ /* 0x000fe40006800000 */
[----:B------:R-:W-:Y:S02]  /*5190*/  FSEL R200, R36, -INF , !P4 ;  /* 0xff80000024c87808 */ /* 0x000fe40006000000 */
[----:B------:R-:W-:Y:S02]  /*51a0*/  FSEL R215, R38, -INF , !P4 ;  /* 0xff80000026d77808 */ /* 0x000fe40006000000 */
[----:B------:R-:W-:-:S02]  /*51b0*/  FSEL R194, R37, -INF , !P3 ;  /* 0xff80000025c27808 */ /* 0x000fc40005800000 */
[----:B------:R-:W-:Y:S02]  /*51c0*/  FSEL R199, R199, -INF , !P3 ;  /* 0xff800000c7c77808 */ /* 0x000fe40005800000 */
[----:B------:R-:W-:Y:S02]  /*51d0*/  I2FP.F32.S32 R32, R32 ;  /* 0x0000002000207245 */ /* 0x000fe40000201400 */
[----:B------:R-:W-:Y:S02]  /*51e0*/  IABS R29, R29 ;  /* 0x0000001d001d7213 */ /* 0x000fe40000000000 */
[----:B------:R-:W-:Y:S01]  /*51f0*/  IABS R27, R27 ;  /* 0x0000001b001b7213 */ /* 0x000fe20000000000 */
[----:B------:R-:W-:Y:S01]  /*5200*/  FFMA.FTZ R32, R32, -UR5, R69 ;  /* 0x8000000520207c23 */ /* 0x000fe20008010045 */
[----:B------:R-:W-:Y:S01]  /*5210*/  ISETP.GE.AND P6, PT, R39, UR22, PT ;  /* 0x0000001627007c0c */ /* 0x000fe2000bfc6270 */
[C---:B------:R-:W-:Y:S01]  /*5220*/  IMAD.IADD R39, R28.reuse, 0x1, -R39 ;  /* 0x000000011c277824 */ /* 0x040fe200078e0a27 */
[----:B------:R-:W-:Y:S01]  /*5230*/  ISETP.GE.AND P5, PT, R35, UR22, PT ;  /* 0x0000001623007c0c */ /* 0x000fe2000bfa6270 */
[C---:B------:R-:W-:Y:S01]  /*5240*/  IMAD.IADD R35, R28.reuse, 0x1, -R35 ;  /* 0x000000011c237824 */ /* 0x040fe200078e0a23 */
[----:B------:R-:W-:Y:S01]  /*5250*/  ISETP.GE.AND P4, PT, R33, UR22, PT ;  /* 0x0000001621007c0c */ /* 0x000fe2000bf86270 */
[C---:B------:R-:W-:Y:S01]  /*5260*/  IMAD.IADD R33, R28.reuse, 0x1, -R33 ;  /* 0x000000011c217824 */ /* 0x040fe200078e0a21 */
[----:B------:R-:W-:Y:S01]  /*5270*/  ISETP.GE.AND P3, PT, R31, UR22, PT ;  /* 0x000000161f007c0c */ /* 0x000fe2000bf66270 */
[C---:B------:R-:W-:Y:S01]  /*5280*/  IMAD.IADD R31, R28.reuse, 0x1, -R31 ;  /* 0x000000011c1f7824 */ /* 0x040fe200078e0a1f */
[----:B------:R-:W-:Y:S01]  /*5290*/  FMNMX3.FTZ R7, R7, R12, R10, !PT ;  /* 0x0000000c07077276 */ /* 0x000fe2000781000a */
[----:B------:R-:W-:Y:S01]  /*52a0*/  IMAD.IADD R28, R28, 0x1, -R41 ;  /* 0x000000011c1c7824 */ /* 0x000fe200078e0a29 */
[----:B------:R-:W-:-:S02]  /*52b0*/  IABS R18, R18 ;  /* 0x0000001200127213 */ /* 0x000fc40000000000 */
[----:B------:R-:W-:Y:S02]  /*52c0*/  I2FP.F32.S32 R4, R29 ;  /* 0x0000001d00047245 */ /* 0x000fe40000201400 */
[----:B------:R-:W-:Y:S02]  /*52d0*/  I2FP.F32.S32 R27, R27 ;  /* 0x0000001b001b7245 */ /* 0x000fe40000201400 */
[----:B------:R-:W-:Y:S01]  /*52e0*/  FSEL R198, R68, -INF , !P1 ;  /* 0xff80000044c67808 */ /* 0x000fe20004800000 */
[----:B------:R-:W-:Y:S01]  /*52f0*/  FFMA.FTZ R4, R4, -UR5, R73 ;  /* 0x8000000504047c23 */ /* 0x000fe20008010049 */
[----:B------:R-:W-:Y:S01]  /*5300*/  FMNMX3.FTZ R7, R7, R8, R200, !PT ;  /* 0x0000000807077276 */ /* 0x000fe200078100c8 */
[----:B------:R-:W-:Y:S01]  /*5310*/  FFMA.FTZ R27, R27, -UR5, R56 ;  /* 0x800000051b1b7c23 */ /* 0x000fe20008010038 */
[----:B------:R-:W-:Y:S02]  /*5320*/  IABS R39, R39 ;  /* 0x0000002700277213 */ /* 0x000fe40000000000 */
[----:B------:R-:W-:-:S02]  /*5330*/  I2FP.F32.S32 R18, R18 ;  /* 0x0000001200127245 */ /* 0x000fc40000201400 */
[----:B------:R-:W-:Y:S02]  /*5340*/  IABS R35, R35 ;  /* 0x0000002300237213 */ /* 0x000fe40000000000 */
[----:B------:R-:W-:Y:S01]  /*5350*/  IABS R33, R33 ;  /* 0x0000002100217213 */ /* 0x000fe20000000000 */
[----:B------:R-:W-:Y:S01]  /*5360*/  FFMA.FTZ R18, R18, -UR5, R57 ;  /* 0x8000000512127c23 */ /* 0x000fe20008010039 */
[----:B------:R-:W-:Y:S02]  /*5370*/  IABS R31, R31 ;  /* 0x0000001f001f7213 */ /* 0x000fe40000000000 */
[----:B------:R-:W-:Y:S02]  /*5380*/  IABS R14, R28 ;  /* 0x0000001c000e7213 */ /* 0x000fe40000000000 */
[----:B------:R-:W-:Y:S02]  /*5390*/  FSEL R210, R5, -INF , !P5 ;  /* 0xff80000005d27808 */ /* 0x000fe40006800000 */
[----:B------:R-:W-:-:S02]  /*53a0*/  FSEL R196, R32, -INF , !P6 ;  /* 0xff80000020c47808 */ /* 0x000fc40007000000 */
[----:B------:R-:W-:Y:S02]  /*53b0*/  FMNMX3.FTZ R5, R7, R194, R198, !PT ;  /* 0x000000c207057276 */ /* 0x000fe400078100c6 */
[----:B------:R-:W-:Y:S02]  /*53c0*/  I2FP.F32.S32 R6, R39 ;  /* 0x0000002700067245 */ /* 0x000fe40000201400 */
[----:B------:R-:W-:Y:S02]  /*53d0*/  I2FP.F32.S32 R29, R35 ;  /* 0x00000023001d7245 */ /* 0x000fe40000201400 */
[----:B------:R-:W-:Y:S01]  /*53e0*/  I2FP.F32.S32 R28, R33 ;  /* 0x00000021001c7245 */ /* 0x000fe20000201400 */
[----:B------:R-:W-:Y:S01]  /*53f0*/  FFMA.FTZ R6, R6, -UR5, R71 ;  /* 0x8000000506067c23 */ /* 0x000fe20008010047 */
[----:B------:R-:W-:Y:S01]  /*5400*/  I2FP.F32.S32 R15, R31 ;  /* 0x0000001f000f7245 */ /* 0x000fe20000201400 */
[----:B------:R-:W-:Y:S01]  /*5410*/  FFMA.FTZ R74, R29, -UR5, R74 ;  /* 0x800000051d4a7c23 */ /* 0x000fe2000801004a */
[----:B------:R-:W-:Y:S01]  /*5420*/  I2FP.F32.S32 R14, R14 ;  /* 0x0000000e000e7245 */ /* 0x000fe20000201400 */
[----:B------:R-:W-:Y:S01]  /*5430*/  FFMA.FTZ R75, R28, -UR5, R75 ;  /* 0x800000051c4b7c23 */ /* 0x000fe2000801004b */
[----:B------:R-:W-:Y:S01]  /*5440*/  FSEL R213, R70, -INF , !P1 ;  /* 0xff80000046d57808 */ /* 0x000fe20004800000 */
[----:B------:R-:W-:Y:S01]  /*5450*/  FFMA.FTZ R58, R15, -UR5, R58 ;  /* 0x800000050f3a7c23 */ /* 0x000fe2000801003a */
[----:B------:R-:W-:Y:S01]  /*5460*/  ISETP.GE.AND P1, PT, R41, UR22, PT ;  /* 0x0000001629007c0c */ /* 0x000fe2000bf26270 */
[----:B------:R-:W-:Y:S01]  /*5470*/  FFMA.FTZ R59, R14, -UR5, R59 ;  /* 0x800000050e3b7c23 */ /* 0x000fe2000801003b */
[----:B------:R-:W-:-:S02]  /*5480*/  FSEL R208, R4, -INF , !P4 ;  /* 0xff80000004d07808 */ /* 0x000fc40006000000 */
[----:B------:R-:W-:Y:S02]  /*5490*/  FSEL R206, R27, -INF , !P3 ;  /* 0xff8000001bce7808 */ /* 0x000fe40005800000 */
[----:B------:R-:W-:Y:S02]  /*54a0*/  FMNMX3.FTZ R5, R5, R196, R210, !PT ;  /* 0x000000c405057276 */ /* 0x000fe400078100d2 */
[----:B------:R-:W-:Y:S02]  /*54b0*/  FSEL R204, R18, -INF , !P1 ;  /* 0xff80000012cc7808 */ /* 0x000fe40004800000 */
[----:B------:R-:W-:Y:S02]  /*54c0*/  FMNMX3.FTZ R4, R23, R25, R21, !PT ;  /* 0x0000001917047276 */ /* 0x000fe40007810015 */
[----:B------:R-:W-:Y:S02]  /*54d0*/  FMNMX3.FTZ R5, R5, R208, R206, !PT ;  /* 0x000000d005057276 */ /* 0x000fe400078100ce */
[----:B------:R-:W-:-:S02]  /*54e0*/  FSEL R203, R6, -INF , !P6 ;  /* 0xff80000006cb7808 */ /* 0x000fc40007000000 */
[----:B------:R-:W-:Y:S02]  /*54f0*/  FSEL R209, R74, -INF , !P5 ;  /* 0xff8000004ad17808 */ /* 0x000fe40006800000 */
[----:B------:R-:W-:Y:S02]  /*5500*/  FSEL R207, R75, -INF , !P4 ;  /* 0xff8000004bcf7808 */ /* 0x000fe40006000000 */
[----:B------:R-:W-:Y:S02]  /*5510*/  FSEL R205, R58, -INF , !P3 ;  /* 0xff8000003acd7808 */ /* 0x000fe40005800000 */
[----:B------:R-:W-:Y:S02]  /*5520*/  FSEL R201, R59, -INF , !P1 ;  /* 0xff8000003bc97808 */ /* 0x000fe40004800000 */
[----:B------:R-:W-:Y:S02]  /*5530*/  FMNMX3.FTZ R4, R4, R19, R17, !PT ;  /* 0x0000001304047276 */ /* 0x000fe40007810011 */
[----:B------:R-:W-:Y:S01]  /*5540*/  FMNMX.FTZ R5, R204, R5, !PT ;  /* 0x00000005cc057209 */ /* 0x000fe20007810000 */
[----:B------:R-:W-:Y:S06]  /*5550*/  BRA.U !UP1, `(.L_x_143) ;  /* 0x0000000509c47547 */ /* 0x000fec000b800000 */
[----:B------:R-:W1:Y:S01]  /*5560*/  LDCU UR4, c[0x0][0x440] ;  /* 0x00008800ff0477ac */ /* 0x000e620008000800 */
[----:B------:R-:W-:-:S04]  /*5570*/  ULEA.HI.SX32 UR6, UR11, 0xfffffffe, 0x1a ;  /* 0xfffffffe0b067891 */ /* 0x000fc8000f8fd2ff */
[----:B------:R-:W-:Y:S02]  /*5580*/  UIMAD.WIDE.U32 UR12, UR19, UR6, URZ ;  /* 0x00000006130c72a5 */ /* 0x000fe4000f8e00ff */
[----:B------:R-:W-:Y:S02]  /*5590*/  UIMAD UR9, UR18, UR6, URZ ;  /* 0x00000006120972a4 */ /* 0x000fe4000f8e02ff */
[----:B------:R-:W-:Y:S02]  /*55a0*/  UIADD3 UR8, UP0, UPT, UR29, UR12, URZ ;  /* 0x0000000c1d087290 */ /* 0x000fe4000ff1e0ff */
[----:B------:R-:W-:Y:S01]  /*55b0*/  UIADD3 UR9, UPT, UPT, UR13, UR9, URZ ;  /* 0x000000090d097290 */ /* 0x000fe2000fffe0ff */
[----:B------:R-:W-:Y:S02]  /*55c0*/  IMAD.U32 R30, RZ, RZ, UR12 ;  /* 0x0000000cff1e7e24 */ /* 0x000fe4000f8e00ff */
[----:B------:R-:W-:Y:S01]  /*55d0*/  IMAD.U32 R31, RZ, RZ, UR13 ;  /* 0x0000000dff1f7e24 */ /* 0x000fe2000f8e00ff */
[----:B------:R-:W-:Y:S01]  /*55e0*/  UIADD3.X UR6, UPT, UPT, UR28, UR9, URZ, UP0, !UPT ;  /* 0x000000091c067290 */ /* 0x000fe200087fe4ff */
[----:B-1----:R-:W-:Y:S01]  /*55f0*/  ISETP.GE.AND P5, PT, R3, UR4, PT ;  /* 0x0000000403007c0c */ /* 0x002fe2000bfa6270 */
[----:B------:R-:W-:Y:S01]  /*5600*/  UIADD3 UR29, UP0, UPT, UR29, UR8, URZ ;  /* 0x000000081d1d7290 */ /* 0x000fe2000ff1e0ff */
[----:B------:R-:W-:Y:S01]  /*5610*/  IMAD.U32 R3, RZ, RZ, UR8 ;  /* 0x00000008ff037e24 */ /* 0x000fe2000f8e00ff */
[CC--:B------:R-:W-:Y:S01]  /*5620*/  LEA R28, P3, R30.reuse, R230.reuse, 0x1 ;  /* 0x000000e61e1c7211 */ /* 0x0c0fe200078608ff */
[----:B------:R-:W-:Y:S01]  /*5630*/  IMAD.U32 R18, RZ, RZ, UR9 ;  /* 0x00000009ff127e24 */ /* 0x000fe2000f8e00ff */
[----:B------:R-:W-:Y:S01]  /*5640*/  UIADD3.X UR28, UPT, UPT, UR28, UR6, URZ, UP0, !UPT ;  /* 0x000000061c1c7290 */ /* 0x000fe200087fe4ff */
[----:B------:R-:W-:Y:S01]  /*5650*/  IMAD.U32 R6, RZ, RZ, UR6 ;  /* 0x00000006ff067e24 */ /* 0x000fe2000f8e00ff */
[CC--:B------:R-:W-:Y:S01]  /*5660*/  LEA R14, P1, R3.reuse, R230.reuse, 0x1 ;  /* 0x000000e6030e7211 */ /* 0x0c0fe200078208ff */
[----:B------:R-:W-:Y:S01]  /*5670*/  IMAD.U32 R7, RZ, RZ, UR29 ;  /* 0x0000001dff077e24 */ /* 0x000fe2000f8e00ff */
[-C--:B------:R-:W-:Y:S01]  /*5680*/  LEA.HI.X R29, R30, R229.reuse, R18, 0x1, P3 ;  /* 0x000000e51e1d7211 */ /* 0x080fe200018f0c12 */
[----:B------:R-:W-:Y:S01]  /*5690*/  ULEA UR8, UP0, UR14, UR8, 0x5 ;  /* 0x000000080e087291 */ /* 0x000fe2000f8028ff */
[-C--:B------:R-:W-:Y:S01]  /*56a0*/  LEA.HI.X R15, R3, R229.reuse, R6, 0x1, P1 ;  /* 0x000000e5030f7211 */ /* 0x080fe200008f0c06 */
[----:B------:R-:W-:Y:S01]  /*56b0*/  IMAD.U32 R6, RZ, RZ, UR28 ;  /* 0x0000001cff067e24 */ /* 0x000fe2000f8e00ff */
[----:B------:R-:W-:Y:S01]  /*56c0*/  LEA R30, P1, R7, R230, 0x1 ;  /* 0x000000e6071e7211 */ /* 0x000fe200078208ff */
[----:B------:R-:W-:Y:S01]  /*56d0*/  @!PT LDS RZ, [RZ] ;  /* 0x00000000fffff984 */ /* 0x000fe20000000800 */
[----:B------:R-:W-:Y:S01]  /*56e0*/  @!PT LDS RZ, [RZ] ;  /* 0x00000000fffff984 */ /* 0x000fe20000000800 */
[----:B------:R-:W-:Y:S01]  /*56f0*/  @!PT LDS RZ, [RZ] ;  /* 0x00000000fffff984 */ /* 0x000fe20000000800 */
[----:B------:R1:W-:Y:S01]  /*5700*/  @!P5 LDGSTS.E.BYPASS.LTC128B.128 [R79+0x8000], desc[UR24][R28.64] ;  /* 0x080000001c4fdfae */ /* 0x0003e2000b981a18 */
[----:B------:R-:W-:Y:S01]  /*5710*/  ISETP.GE.AND P4, PT, R244, UR4, PT ;  /* 0x00000004f4007c0c */ /* 0x000fe2000bf86270 */
[----:B------:R-:W-:Y:S01]  /*5720*/  ULEA.HI.X UR6, UR14, UR6, UR15, 0x5, UP0 ;  /* 0x000000060e067291 */ /* 0x000fe200080f2c0f */
[----:B------:R-:W-:Y:S01]  /*5730*/  ISETP.GE.AND P3, PT, R243, UR4, PT ;  /* 0x00000004f3007c0c */ /* 0x000fe2000bf66270 */
[----:B------:R1:W-:Y:S01]  /*5740*/  @P5 STS.128 [R79+0x8000], RZ ;  /* 0x008000ff4f005388 */ /* 0x0003e20000000c00 */
[----:B------:R-:W-:Y:S01]  /*5750*/  LEA.HI.X R31, R7, R229, R6, 0x1, P1 ;  /* 0x000000e5071f7211 */ /* 0x000fe200008f0c06 */
[----:B------:R-:W-:Y:S01]  /*5760*/  IMAD.U32 R3, RZ, RZ, UR8 ;  /* 0x00000008ff037e24 */ /* 0x000fe2000f8e00ff */
[----:B------:R-:W-:Y:S01]  /*5770*/  ISETP.GE.AND P1, PT, R242, UR4, PT ;  /* 0x00000004f2007c0c */ /* 0x000fe2000bf26270 */
[----:B------:R-:W-:-:S03]  /*5780*/  IMAD.U32 R6, RZ, RZ, UR6 ;  /* 0x00000006ff067e24 */ /* 0x000fc6000f8e00ff */
[----:B------:R-:W-:-:S03]  /*5790*/  LEA R32, P6, R3, R230, 0x1 ;  /* 0x000000e603207211 */ /* 0x000fc600078c08ff */
[----:B------:R-:W-:Y:S01]  /*57a0*/  @!PT LDS RZ, [RZ] ;  /* 0x00000000fffff984 */ /* 0x000fe20000000800 */
[----:B------:R-:W-:Y:S01]  /*57b0*/  @!PT LDS RZ, [RZ] ;  /* 0x00000000fffff984 */ /* 0x000fe20000000800 */
[----:B------:R-:W-:Y:S01]  /*57c0*/  @!PT LDS RZ, [RZ] ;  /* 0x00000000fffff984 */ /* 0x000fe20000000800 */
[----:B------:R1:W-:Y:S01]  /*57d0*/  @!P4 LDGSTS.E.BYPASS.LTC128B.128 [R79+0xa000], desc[UR24][R28.64+0x80] ;  /* 0x0a0000801c4fcfae */ /* 0x0003e2000b981a18 */
[----:B------:R-:W-:-:S03]  /*57e0*/  LEA.HI.X R33, R3, R229, R6, 0x1, P6 ;  /* 0x000000e503217211 */ /* 0x000fc600030f0c06 */
        /* <DEDUP_REMOVED lines=72> */
.L_x_143:
        /* <DEDUP_REMOVED lines=10> */
[----:B------:R-:W-:Y:S01]  /*5d10*/  IADD3 R191, PT, PT, R192, 0x10040, RZ ;  /* 0x00010040c0bf7810 */ /* 0x000fe20007ffe0ff */
[----:B------:R-:W-:Y:S01]  /*5d20*/  LDSM.16.MT88.4 R104, [R197+0x14000] ;  /* 0x01400000c568783b */ /* 0x000fe20000004200 */
[----:B------:R-:W-:-:S03]  /*5d30*/  FMNMX3.FTZ R6, R6, R207, R205, !PT ;  /* 0x000000cf06067276 */ /* 0x000fc600078100cd */
[----:B------:R-:W-:Y:S01]  /*5d40*/  LDSM.16.MT88.4 R40, [R197+0x10000] ;  /* 0x01000000c528783b */ /* 0x000fe20000004200 */
[----:B------:R-:W-:-:S03]  /*5d50*/  FMNMX.FTZ R6, R201, R6, !PT ;  /* 0x00000006c9067209 */ /* 0x000fc60007810000 */
[----:B------:R-:W-:Y:S01]  /*5d60*/  LDSM.16.MT88.4 R72, [R197+0x12000] ;  /* 0x01200000c548783b */ /* 0x000fe20000004200 */
[----:B---3--:R-:W-:-:S03]  /*5d70*/  FMNMX.FTZ R7, R5, R4, !PT ;  /* 0x0000000405077209 */ /* 0x008fc60007810000 */
[----:B------:R-:W3:Y:S04]  /*5d80*/  SHFL.BFLY PT, R3, R6, 0x2, 0x1f ;  /* 0x0c401f0006037f89 */ /* 0x000ee800000e0000 */
[----:B------:R-:W4:Y:S04]  /*5d90*/  SHFL.BFLY PT, R164, R7, 0x1, 0x1f ;  /* 0x0c201f0007a47f89 */ /* 0x000f2800000e0000 */
[----:B------:R-:W-:Y:S04]  /*5da0*/  LDSM.16.MT88.4 R136, [R197+0x16000] ;  /* 0x01600000c588783b */ /* 0x000fe80000004200 */
[----:B------:R-:W-:Y:S04]  /*5db0*/  LDSM.16.MT88.4 R64, [R192+0x12000] ;  /* 0x01200000c040783b */ /* 0x000fe80000004200 */
[----:B------:R-:W-:Y:S04]  /*5dc0*/  LDSM.16.MT88.4 R96, [R192+0x14000] ;  /* 0x01400000c060783b */ /* 0x000fe80000004200 */
[----:B------:R-:W-:Y:S01]  /*5dd0*/  LDSM.16.MT88.4 R128, [R192+0x16000] ;  /* 0x01600000c080783b */ /* 0x000fe20000004200 */
[----:B---3--:R-:W-:-:S03]  /*5de0*/  FMNMX.FTZ R4, R6, R3, !PT ;  /* 0x0000000306047209 */ /* 0x008fc60007810000 */
[----:B------:R-:W-:Y:S01]  /*5df0*/  LDSM.16.MT88.4 R172, [R197+0x16800] ;  /* 0x01680000c5ac783b */ /* 0x000fe20000004200 */
[----:B----4-:R-:W-:-:S03]  /*5e00*/  FMNMX.FTZ R164, R7, R164, !PT ;  /* 0x000000a407a47209 */ /* 0x010fc60007810000 */
[----:B------:R-:W3:Y:S01]  /*5e10*/  SHFL.BFLY PT, R3, R4, 0x1, 0x1f ;  /* 0x0c201f0004037f89 */ /* 0x000ee200000e0000 */
[C---:B------:R-:W-:Y:S01]  /*5e20*/  FSETP.NEU.FTZ.AND P1, PT, R164.reuse, -INF , PT ;  /* 0xff800000a400780b */ /* 0x040fe20003f3d000 */
[----:B--2---:R-:W-:Y:S02]  /*5e30*/  FMUL.FTZ R211, R164, UR4 ;  /* 0x00000004a4d37c20 */ /* 0x004fe40008410000 */
[----:B------:R-:W-:Y:S03]  /*5e40*/  LDSM.16.MT88.4 R168, [R192+0x10800] ;  /* 0x01080000c0a8783b */ /* 0x000fe60000004200 */
[----:B------:R-:W-:Y:S01]  /*5e50*/  FSEL R211, R211, RZ, P1 ;  /* 0x000000ffd3d37208 */ /* 0x000fe20000800000 */
[----:B-1----:R-:W-:Y:S04]  /*5e60*/  LDSM.16.MT88.4 R28, [R192+0x12800] ;  /* 0x01280000c01c783b */ /* 0x002fe80000004200 */
[--C-:B------:R-:W-:Y:S01]  /*5e70*/  FFMA.FTZ R190, R20, UR4, -R211.reuse ;  /* 0x0000000414be7c23 */ /* 0x100fe200080108d3 */
[--C-:B------:R-:W-:Y:S01]  /*5e80*/  FFMA.FTZ R187, R26, UR4, -R211.reuse ;  /* 0x000000041abb7c23 */ /* 0x100fe200080108d3 */
[--C-:B------:R-:W-:Y:S01]  /*5e90*/  FFMA.FTZ R186, R24, UR4, -R211.reuse ;  /* 0x0000000418ba7c23 */ /* 0x100fe200080108d3 */
[--C-:B------:R-:W-:Y:S01]  /*5ea0*/  FFMA.FTZ R183, R22, UR4, -R211.reuse ;  /* 0x0000000416b77c23 */ /* 0x100fe200080108d3 */
[--C-:B------:R-:W-:Y:S01]  /*5eb0*/  FFMA.FTZ R178, R10, UR4, -R211.reuse ;  /* 0x000000040ab27c23 */ /* 0x100fe200080108d3 */
[--C-:B------:R-:W-:Y:S01]  /*5ec0*/  FFMA.FTZ R167, R8, UR4, -R211.reuse ;  /* 0x0000000408a77c23 */ /* 0x100fe200080108d3 */
[----:B------:R-:W-:Y:S01]  /*5ed0*/  MUFU.EX2 R190, R190 ;  /* 0x000000be00be7308 */ /* 0x000fe20000000800 */
[--C-:B------:R-:W-:Y:S01]  /*5ee0*/  FFMA.FTZ R182, R16, UR4, -R211.reuse ;  /* 0x0000000410b67c23 */ /* 0x100fe200080108d3 */
[--C-:B------:R-:W-:Y:S01]  /*5ef0*/  FFMA.FTZ R179, R12, UR4, -R211.reuse ;  /* 0x000000040cb37c23 */ /* 0x100fe200080108d3 */
[--C-:B------:R-:W-:Y:S01]  /*5f00*/  FFMA.FTZ R193, R200, UR4, -R211.reuse ;  /* 0x00000004c8c17c23 */ /* 0x100fe200080108d3 */
[----:B---3--:R-:W-:Y:S01]  /*5f10*/  FMNMX.FTZ R3, R4, R3, !PT ;  /* 0x0000000304037209 */ /* 0x008fe20007810000 */
[--C-:B------:R-:W-:Y:S01]  /*5f20*/  FFMA.FTZ R195, R198, UR4, -R211.reuse ;  /* 0x00000004c6c37c23 */ /* 0x100fe200080108d3 */
[----:B------:R-:W-:Y:S01]  /*5f30*/  IADD3 R4, PT, PT, R192, 0x10000, RZ ;  /* 0x00010000c0047810 */ /* 0x000fe20007ffe0ff */
[--C-:B------:R-:W-:Y:S01]  /*5f40*/  FFMA.FTZ R194, R194, UR4, -R211.reuse ;  /* 0x00000004c2c27c23 */ /* 0x100fe200080108d3 */
[C---:B------:R-:W-:Y:S01]  /*5f50*/  FSETP.NEU.FTZ.AND P1, PT, R3.reuse, -INF , PT ;  /* 0xff8000000300780b */ /* 0x040fe20003f3d000 */
[----:B------:R-:W-:Y:S01]  /*5f60*/  FMUL.FTZ R202, R3, UR4 ;  /* 0x0000000403ca7c20 */ /* 0x000fe20008410000 */
[----:B------:R-:W-:Y:S01]  /*5f70*/  @P0 IADD3 R191, PT, PT, R4, -0x40, RZ ;  /* 0xffffffc004bf0810 */ /* 0x000fe20007ffe0ff */
[----:B------:R-:W1:Y:S01]  /*5f80*/  MUFU.EX2 R187, R187 ;  /* 0x000000bb00bb7308 */ /* 0x000e620000000800 */
[--C-:B------:R-:W-:Y:S01]  /*5f90*/  FFMA.FTZ R196, R196, UR4, -R211.reuse ;  /* 0x00000004c4c47c23 */ /* 0x100fe200080108d3 */
[--C-:B------:R-:W-:Y:S01]  /*5fa0*/  FFMA.FTZ R241, R204, UR4, -R211.reuse ;  /* 0x00000004ccf17c23 */ /* 0x100fe200080108d3 */
[----:B------:R-:W-:Y:S01]  /*5fb0*/  FSEL R202, R202, RZ, P1 ;  /* 0x000000ffcaca7208 */ /* 0x000fe20000800000 */
[----:B------:R-:W2:Y:S01]  /*5fc0*/  LDSM.16.MT88.4 R48, [R191] ;  /* 0x00000000bf30783b */ /* 0x000ea20000004200 */
[----:B------:R-:W-:Y:S01]  /*5fd0*/  IADD3 R189, PT, PT, R76, R191, RZ ;  /* 0x000000bf4cbd7210 */ /* 0x000fe20007ffe0ff */
[--C-:B------:R-:W-:Y:S01]  /*5fe0*/  FFMA.FTZ R210, R210, UR4, -R211.reuse ;  /* 0x00000004d2d27c23 */ /* 0x100fe200080108d3 */
[--C-:B------:R-:W-:Y:S01]  /*5ff0*/  FFMA.FTZ R206, R206, UR4, -R211.reuse ;  /* 0x00000004cece7c23 */ /* 0x100fe200080108d3 */
[--C-:B------:R-:W-:Y:S01]  /*6000*/  FFMA.FTZ R188, R23, UR4, -R202.reuse ;  /* 0x0000000417bc7c23 */ /* 0x100fe200080108ca */
[--C-:B------:R-:W-:Y:S01]  /*6010*/  FFMA.FTZ R185, R25, UR4, -R202.reuse ;  /* 0x0000000419b97c23 */ /* 0x100fe200080108ca */
[--C-:B------:R-:W-:Y:S01]  /*6020*/  FFMA.FTZ R184, R21, UR4, -R202.reuse ;  /* 0x0000000415b87c23 */ /* 0x100fe200080108ca */
[--C-:B------:R-:W-:Y:S01]  /*6030*/  FFMA.FTZ R181, R19, UR4, -R202.reuse ;  /* 0x0000000413b57c23 */ /* 0x100fe200080108ca */
[----:B------:R-:W3:Y:S01]  /*6040*/  LDSM.16.MT88.4 R56, [R189] ;  /* 0x00000000bd38783b */ /* 0x000ee20000004200 */
[----:B------:R-:W-:Y:S01]  /*6050*/  MUFU.EX2 R186, R186 ;  /* 0x000000ba00ba7308 */ /* 0x000fe20000000800 */
[--C-:B------:R-:W-:Y:S01]  /*6060*/  FFMA.FTZ R176, R11, UR4, -R202.reuse ;  /* 0x000000040bb07c23 */ /* 0x100fe200080108ca */
[--C-:B------:R-:W-:Y:S01]  /*6070*/  FFMA.FTZ R165, R9, UR4, -R202.reuse ;  /* 0x0000000409a57c23 */ /* 0x100fe200080108ca */
[----:B------:R-:W4:Y:S01]  /*6080*/  LDSM.16.MT88.4 R80, [R191+0x2000] ;  /* 0x00200000bf50783b */ /* 0x000f220000004200 */
[--C-:B------:R-:W-:Y:S01]  /*6090*/  FFMA.FTZ R180, R17, UR4, -R202.reuse ;  /* 0x0000000411b47c23 */ /* 0x100fe200080108ca */
[--C-:B------:R-:W-:Y:S01]  /*60a0*/  FFMA.FTZ R177, R13, UR4, -R202.reuse ;  /* 0x000000040db17c23 */ /* 0x100fe200080108ca */
[----:B-1----:R-:W-:Y:S01]  /*60b0*/  F2FP.F16.F32.PACK_AB R148, R187, R190 ;  /* 0x000000bebb94723e */ /* 0x002fe200000000ff */
[----:B------:R-:W1:Y:S01]  /*60c0*/  LDSM.16.MT88.4 R88, [R189+0x2000] ;  /* 0x00200000bd58783b */ /* 0x000e620000004200 */
[----:B------:R-:W5:Y:S01]  /*60d0*/  MUFU.EX2 R183, R183 ;  /* 0x000000b700b77308 */ /* 0x000f620000000800 */
[--C-:B------:R-:W-:Y:S01]  /*60e0*/  FFMA.FTZ R198, R215, UR4, -R202.reuse ;  /* 0x00000004d7c67c23 */ /* 0x100fe200080108ca */
[--C-:B------:R-:W-:Y:S01]  /*60f0*/  FFMA.FTZ R199, R199, UR4, -R202.reuse ;  /* 0x00000004c7c77c23 */ /* 0x100fe200080108ca */
[----:B------:R-:W1:Y:S01]  /*6100*/  LDSM.16.MT88.4 R112, [R191+0x4000] ;  /* 0x00400000bf70783b */ /* 0x000e620000004200 */
[--C-:B------:R-:W-:Y:S01]  /*6110*/  FFMA.FTZ R200, R213, UR4, -R202.reuse ;  /* 0x00000004d5c87c23 */ /* 0x100fe200080108ca */
[--C-:B------:R-:W-:Y:S01]  /*6120*/  FFMA.FTZ R203, R203, UR4, -R202.reuse ;  /* 0x00000004cbcb7c23 */ /* 0x100fe200080108ca */
[--C-:B------:R-:W-:Y:S01]  /*6130*/  FFMA.FTZ R204, R209, UR4, -R202.reuse ;  /* 0x00000004d1cc7c23 */ /* 0x100fe200080108ca */
[----:B------:R-:W1:Y:S01]  /*6140*/  LDSM.16.MT88.4 R120, [R189+0x4000] ;  /* 0x00400000bd78783b */ /* 0x000e620000004200 */
[----:B------:R-:W-:Y:S01]  /*6150*/  MUFU.EX2 R188, R188 ;  /* 0x000000bc00bc7308 */ /* 0x000fe20000000800 */
[--C-:B------:R-:W-:Y:S01]  /*6160*/  FFMA.FTZ R207, R207, UR4, -R202.reuse ;  /* 0x00000004cfcf7c23 */ /* 0x100fe200080108ca */
[--C-:B------:R-:W-:Y:S01]  /*6170*/  FFMA.FTZ R205, R205, UR4, -R202.reuse ;  /* 0x00000004cdcd7c23 */ /* 0x100fe200080108ca */
[----:B------:R-:W1:Y:S01]  /*6180*/  LDSM.16.MT88.4 R152, [R191+0x6000] ;  /* 0x00600000bf98783b */ /* 0x000e620000004200 */
[----:B------:R-:W-:Y:S01]  /*6190*/  FFMA.FTZ R213, R208, UR4, -R211 ;  /* 0x00000004d0d57c23 */ /* 0x000fe200080108d3 */
[----:B------:R-:W-:Y:S01]  /*61a0*/  FFMA.FTZ R202, R201, UR4, -R202 ;  /* 0x00000004c9ca7c23 */ /* 0x000fe200080108ca */
[----:B------:R-:W-:Y:S01]  /*61b0*/  FADD.FTZ R187, R190, R187 ;  /* 0x000000bbbebb7221 */ /* 0x000fe20000010000 */
[----:B------:R-:W1:Y:S01]  /*61c0*/  LDSM.16.MT88.4 R4, [R189+0x6000] ;  /* 0x00600000bd04783b */ /* 0x000e620000004200 */
[----:B------:R-:W2:Y:S01]  /*61d0*/  MUFU.EX2 R185, R185 ;  /* 0x000000b900b97308 */ /* 0x000ea20000000800 */
[C---:B-----5:R-:W-:Y:S01]  /*61e0*/  F2FP.F16.F32.PACK_AB R150, R183.reuse, R186 ;  /* 0x000000bab796723e */ /* 0x060fe200000000ff */
[----:B------:R-:W-:Y:S01]  /*61f0*/  FADD.FTZ R186, R186, R187 ;  /* 0x000000bbbaba7221 */ /* 0x000fe20000010000 */
[----:B------:R-:W5:Y:S03]  /*6200*/  LDSM.16.MT88.4 R8, [R197+0x14800] ;  /* 0x01480000c508783b */ /* 0x000f660000004200 */
[----:B------:R-:W-:Y:S01]  /*6210*/  FADD.FTZ R183, R183, R186 ;  /* 0x000000bab7b77221 */ /* 0x000fe20000010000 */
[----:B------:R-:W5:Y:S01]  /*6220*/  LDSM.16.MT88.4 R16, [R197+0x10800] ;  /* 0x01080000c510783b */ /* 0x000f620000004200 */
[----:B------:R-:W-:Y:S03]  /*6230*/  MUFU.EX2 R184, R184 ;  /* 0x000000b800b87308 */ /* 0x000fe60000000800 */
[----:B------:R-:W5:Y:S04]  /*6240*/  LDSM.16.MT88.4 R12, [R197+0x12800] ;  /* 0x01280000c50c783b */ /* 0x000f680000004200 */
[----:B------:R-:W5:Y:S01]  /*6250*/  LDSM.16.MT88.4 R20, [R191+0x800] ;  /* 0x00080000bf14783b */ /* 0x000f620000004200 */
[----:B------:R-:W3:Y:S01]  /*6260*/  MUFU.EX2 R181, R181 ;  /* 0x000000b500b57308 */ /* 0x000ee20000000800 */
[----:B--2---:R-:W-:Y:S01]  /*6270*/  F2FP.F16.F32.PACK_AB R149, R185, R188 ;  /* 0x000000bcb995723e */ /* 0x004fe200000000ff */
[----:B------:R-:W-:Y:S01]  /*6280*/  FADD.FTZ R185, R188, R185 ;  /* 0x000000b9bcb97221 */ /* 0x000fe20000010000 */
[----:B------:R-:W-:Y:S04]  /*6290*/  LDSM.16.MT88.4 R32, [R189+0x800] ;  /* 0x00080000bd20783b */ /* 0x000fe80000004200 */
[----:B------:R-:W-:Y:S01]  /*62a0*/  LDSM.16.MT88.4 R24, [R189+0x2800] ;  /* 0x00280000bd18783b */ /* 0x000fe20000004200 */
[----:B------:R-:W-:Y:S08]  /*62b0*/  MUFU.EX2 R182, R182 ;  /* 0x000000b600b67308 */ /* 0x000ff00000000800 */
[----:B------:R-:W2:Y:S01]  /*62c0*/  MUFU.EX2 R179, R179 ;  /* 0x000000b300b37308 */ /* 0x000ea20000000800 */
[----:B---3--:R-:W-:Y:S01]  /*62d0*/  F2FP.F16.F32.PACK_AB R151, R181, R184 ;  /* 0x000000b8b597723e */ /* 0x008fe200000000ff */
        /* <DEDUP_REMOVED lines=12> */
[----:B------:R-:W5:Y:S01]  /*63a0*/  MUFU.EX2 R165, R165 ;  /* 0x000000a500a57308 */ /* 0x000f620000000800 */
[C---:B------:R-:W-:Y:S07]  /*63b0*/  HMMA.16816.F32 R160, R148.reuse, R156, RZ ;  /* 0x0000009c94a0723c */ /* 0x040fee00000018ff */
[----:B------:R-:W-:Y:S01]  /*63c0*/  MUFU.EX2 R193, R193 ;  /* 0x000000c100c17308 */ /* 0x000fe20000000800 */
[C---:B------:R-:W-:Y:S07]  /*63d0*/  HMMA.16816.F32 R44, R148.reuse, R48, RZ ;  /* 0x00000030942c723c */ /* 0x040fee00000018ff */
[----:B------:R-:W5:Y:S01]  /*63e0*/  MUFU.EX2 R194, R194 ;  /* 0x000000c200c27308 */ /* 0x000f620000000800 */
[C---:B------:R-:W-:Y:S07]  /*63f0*/  HMMA.16816.F32 R52, R148.reuse, R56, RZ ;  /* 0x000000389434723c */ /* 0x040fee00000018ff */
[----:B------:R-:W-:Y:S01]  /*6400*/  MUFU.EX2 R195, R195 ;  /* 0x000000c300c37308 */ /* 0x000fe20000000800 */
[C---:B------:R-:W-:Y:S07]  /*6410*/  HMMA.16816.F32 R60, R148.reuse, R64, RZ ;  /* 0x00000040943c723c */ /* 0x040fee00000018ff */
[----:B------:R-:W-:Y:S01]  /*6420*/  MUFU.EX2 R196, R196 ;  /* 0x000000c400c47308 */ /* 0x000fe20000000800 */
[C---:B----4-:R-:W-:Y:S07]  /*6430*/  HMMA.16816.F32 R76, R148.reuse, R80, RZ ;  /* 0x00000050944c723c */ /* 0x050fee00000018ff */
[----:B------:R-:W-:Y:S01]  /*6440*/  MUFU.EX2 R198, R198 ;  /* 0x000000c600c67308 */ /* 0x000fe20000000800 */
[C---:B-1----:R-:W-:Y:S07]  /*6450*/  HMMA.16816.F32 R84, R148.reuse, R88, RZ ;  /* 0x000000589454723c */ /* 0x042fee00000018ff */
[----:B------:R-:W1:Y:S01]  /*6460*/  MUFU.EX2 R199, R199 ;  /* 0x000000c700c77308 */ /* 0x000e620000000800 */
        /* <DEDUP_REMOVED lines=30> */
[----:B--2---:R-:W-:Y:S01]  /*6650*/  F2FP.F16.F32.PACK_AB R4, R179, R182 ;  /* 0x000000b6b304723e */ /* 0x004fe200000000ff */
[----:B------:R-:W-:Y:S01]  /*6660*/  FADD.FTZ R182, R182, R183 ;  /* 0x000000b7b6b67221 */ /* 0x000fe20000010000 */
[----:B---3--:R-:W-:Y:S01]  /*6670*/  F2FP.F16.F32.PACK_AB R5, R177, R180 ;  /* 0x000000b4b105723e */ /* 0x008fe200000000ff */
[----:B------:R-:W-:-:S02]  /*6680*/  FADD.FTZ R180, R180, R181 ;  /* 0x000000b5b4b47221 */ /* 0x000fc40000010000 */
[----:B------:R-:W-:Y:S02]  /*6690*/  FADD.FTZ R179, R179, R182 ;  /* 0x000000b6b3b37221 */ /* 0x000fe40000010000 */
[----:B------:R-:W-:Y:S01]  /*66a0*/  HMMA.16816.F32 R148, R148, R6, RZ ;  /* 0x000000069494723c */ /* 0x000fe200000018ff */
[----:B------:R-:W-:Y:S01]  /*66b0*/  F2FP.F16.F32.PACK_AB R6, R167, R178 ;  /* 0x000000b2a706723e */ /* 0x000fe200000000ff */
[----:B------:R-:W-:Y:S01]  /*66c0*/  FADD.FTZ R177, R177, R180 ;  /* 0x000000b4b1b17221 */ /* 0x000fe20000010000 */
[----:B-----5:R-:W-:-:S03]  /*66d0*/  F2FP.F16.F32.PACK_AB R7, R165, R176 ;  /* 0x000000b0a507723e */ /* 0x020fc600000000ff */
[----:B------:R-:W-:-:S04]  /*66e0*/  FADD.FTZ R176, R176, R177 ;  /* 0x000000b1b0b07221 */ /* 0x000fc80000010000 */
[----:B------:R-:W-:Y:S01]  /*66f0*/  HMMA.16816.F32 R100, R4, R8, R100 ;  /* 0x000000080464723c */ /* 0x000fe20000001864 */
[----:B------:R-:W-:-:S07]  /*6700*/  FADD.FTZ R165, R165, R176 ;  /* 0x000000b0a5a57221 */ /* 0x000fce0000010000 */
[C---:B------:R-:W-:Y:S01]  /*6710*/  HMMA.16816.F32 R104, R4.reuse, R10, R104 ;  /* 0x0000000a0468723c */ /* 0x040fe20000001868 */
[----:B------:R-:W2:Y:S07]  /*6720*/  LDSM.16.MT88.4 R8, [R191+0x4800] ;  /* 0x00480000bf08783b */ /* 0x000eae0000004200 */
[C---:B------:R-:W-:Y:S08]  /*6730*/  HMMA.16816.F32 R36, R4.reuse, R16, R36 ;  /* 0x000000100424723c */ /* 0x040ff00000001824 */
[C---:B------:R-:W-:Y:S01]  /*6740*/  HMMA.16816.F32 R40, R4.reuse, R18, R40 ;  /* 0x000000120428723c */ /* 0x040fe20000001828 */
[----:B------:R-:W3:Y:S07]  /*6750*/  LDSM.16.MT88.4 R16, [R191+0x2800] ;  /* 0x00280000bf10783b */ /* 0x000eee0000004200 */
[C---:B------:R-:W-:Y:S08]  /*6760*/  HMMA.16816.F32 R68, R4.reuse, R12, R68 ;  /* 0x0000000c0444723c */ /* 0x040ff00000001844 */
[C---:B------:R-:W-:Y:S01]  /*6770*/  HMMA.16816.F32 R72, R4.reuse, R14, R72 ;  /* 0x0000000e0448723c */ /* 0x040fe20000001848 */
[----:B------:R-:W5:Y:S07]  /*6780*/  LDSM.16.MT88.4 R12, [R192+0x14800] ;  /* 0x01480000c00c783b */ /* 0x000f6e0000004200 */
[C---:B------:R-:W-:Y:S08]  /*6790*/  HMMA.16816.F32 R44, R4.reuse, R20, R44 ;  /* 0x00000014042c723c */ /* 0x040ff0000000182c */
[C---:B--2---:R-:W-:Y:S08]  /*67a0*/  HMMA.16816.F32 R108, R4.reuse, R8, R108 ;  /* 0x00000008046c723c */ /* 0x044ff0000000186c */
[C---:B------:R-:W-:Y:S01]  /*67b0*/  HMMA.16816.F32 R112, R4.reuse, R10, R112 ;  /* 0x0000000a0470723c */ /* 0x040fe20000001870 */
[----:B------:R-:W2:Y:S07]  /*67c0*/  LDSM.16.MT88.4 R8, [R189+0x6800] ;  /* 0x00680000bd08783b */ /* 0x000eae0000004200 */
[C---:B---3--:R-:W-:Y:S08]  /*67d0*/  HMMA.16816.F32 R76, R4.reuse, R16, R76 ;  /* 0x00000010044c723c */ /* 0x048ff0000000184c */
[C---:B------:R-:W-:Y:S01]  /*67e0*/  HMMA.16816.F32 R80, R4.reuse, R18, R80 ;  /* 0x000000120450723c */ /* 0x040fe20000001850 */
[----:B------:R-:W3:Y:S07]  /*67f0*/  LDSM.16.MT88.4 R16, [R192+0x16800] ;  /* 0x01680000c010783b */ /* 0x000eee0000004200 */
[C---:B-----5:R-:W-:Y:S08]  /*6800*/  HMMA.16816.F32 R92, R4.reuse, R12, R92 ;  /* 0x0000000c045c723c */ /* 0x060ff0000000185c */
[C---:B------:R-:W-:Y:S01]  /*6810*/  HMMA.16816.F32 R96, R4.reuse, R14, R96 ;  /* 0x0000000e0460723c */ /* 0x040fe20000001860 */
[----:B------:R-:W5:Y:S07]  /*6820*/  LDSM.16.MT88.4 R12, [R191+0x6800] ;  /* 0x00680000bf0c783b */ /* 0x000f6e0000004200 */
        /* <DEDUP_REMOVED lines=8> */
[C---:B-----5:R-:W-:Y:S08]  /*68b0*/  HMMA.16816.F32 R140, R4.reuse, R12, R140 ;  /* 0x0000000c048c723c */ /* 0x060ff0000000188c */
        /* <DEDUP_REMOVED lines=17> */
[C---:B-1----:R-:W-:Y:S08]  /*69d0*/  HMMA.16816.F32 R116, R4.reuse, R20, R116 ;  /* 0x000000140474723c */ /* 0x042ff00000001874 */
[----:B------:R-:W-:Y:S01]  /*69e0*/  HMMA.16816.F32 R120, R4, R22, R120 ;  /* 0x000000160478723c */ /* 0x000fe20000001878 */
[----:B------:R-:W-:Y:S01]  /*69f0*/  F2FP.F16.F32.PACK_AB R4, R194, R193 ;  /* 0x000000c1c204723e */ /* 0x000fe200000000ff */
[----:B------:R-:W-:Y:S01]  /*6a00*/  LDSM.16.MT88.4 R20, [R197+0x15000] ;  /* 0x01500000c514783b */ /* 0x000fe20000004200 */
[----:B------:R-:W-:Y:S01]  /*6a10*/  F2FP.F16.F32.PACK_AB R5, R199, R198 ;  /* 0x000000c6c705723e */ /* 0x000fe200000000ff */
[----:B------:R-:W-:Y:S01]  /*6a20*/  FADD.FTZ R198, R198, R165 ;  /* 0x000000a5c6c67221 */ /* 0x000fe20000010000 */
[----:B------:R-:W-:-:S02]  /*6a30*/  F2FP.F16.F32.PACK_AB R6, R196, R195 ;  /* 0x000000c3c406723e */ /* 0x000fc400000000ff */
[----:B----4-:R-:W-:Y:S01]  /*6a40*/  F2FP.F16.F32.PACK_AB R7, R203, R200 ;  /* 0x000000c8cb07723e */ /* 0x010fe200000000ff */
[----:B------:R-:W-:-:S04]  /*6a50*/  FADD.FTZ R199, R199, R198 ;  /* 0x000000c6c7c77221 */ /* 0x000fc80000010000 */
[----:B------:R-:W-:Y:S02]  /*6a60*/  FADD.FTZ R200, R200, R199 ;  /* 0x000000c7c8c87221 */ /* 0x000fe40000010000 */
[----:B--2---:R-:W-:Y:S02]  /*6a70*/  HMMA.16816.F32 R132, R4, R8, R132 ;  /* 0x000000080484723c */ /* 0x004fe40000001884 */
[----:B------:R-:W-:-:S06]  /*6a80*/  FADD.FTZ R203, R203, R200 ;  /* 0x000000c8cbcb7221 */ /* 0x000fcc0000010000 */
[C---:B------:R-:W-:Y:S01]  /*6a90*/  HMMA.16816.F32 R136, R4.reuse, R10, R136 ;  /* 0x0000000a0488723c */ /* 0x040fe20000001888 */
[----:B------:R-:W1:Y:S07]  /*6aa0*/  LDSM.16.MT88.4 R8, [R189+0x3000] ;  /* 0x00300000bd08783b */ /* 0x000e6e0000004200 */
[C---:B---3--:R-:W-:Y:S08]  /*6ab0*/  HMMA.16816.F32 R68, R4.reuse, R12, R68 ;  /* 0x0000000c0444723c */ /* 0x048ff00000001844 */
        /* <DEDUP_REMOVED lines=103> */
[----:B------:R-:W1:Y:S01]  /*7130*/  S2R R212, SR_TID.X ;  /* 0x0000000000d47919 */ /* 0x000e620000002100 */
[----:B------:R-:W-:Y:S01]  /*7140*/  IMAD.U32 R7, RZ, RZ, UR21 ;  /* 0x00000015ff077e24 */ /* 0x000fe2000f8e00ff */
[----:B------:R-:W2:Y:S01]  /*7150*/  LDCU UR4, c[0x0][0x440] ;  /* 0x00008800ff0477ac */ /* 0x000ea20008000800 */
[----:B------:R-:W3:Y:S01]  /*7160*/  LDC.64 R226, c[0x0][0x3c0] ;  /* 0x0000f000ffe27b82 */ /* 0x000ee20000000a00 */
[----:B------:R-:W-:Y:S02]  /*7170*/  IMAD.MOV.U32 R218, RZ, RZ, 0x20 ;  /* 0x00000020ffda7424 */ /* 0x000fe400078e00ff */
[----:B------:R-:W-:Y:S01]  /*7180*/  IMAD R7, R7, 0x40, R2 ;  /* 0x0000004007077824 */ /* 0x000fe200078e0202 */
[----:B------:R-:W-:Y:S01]  /*7190*/  UMOV UR6, 0x400 ;  /* 0x0000040000067882 */ /* 0x000fe20000000000 */
[----:B------:R-:W-:Y:S01]  /*71a0*/  IMAD.U32 R231, RZ, RZ, UR23 ;  /* 0x00000017ffe77e24 */ /* 0x000fe2000f8e00ff */
[----:B------:R-:W-:Y:S01]  /*71b0*/  ULEA UR6, UR7, UR6, 0x18 ;  /* 0x0000000607067291 */ /* 0x000fe2000f8ec0ff */
[----:B------:R-:W-:Y:S01]  /*71c0*/  IMAD.MOV.U32 R213, RZ, RZ, 0x20 ;  /* 0x00000020ffd57424 */ /* 0x000fe200078e00ff */
[----:B------:R-:W-:Y:S01]  /*71d0*/  SEL R218, R218, 0xffffffe0, !P2 ;  /* 0xffffffe0dada7807 */ /* 0x000fe20005000000 */
[----:B------:R-:W-:Y:S01]  /*71e0*/  VIADD R234, R0, UR23 ;  /* 0x0000001700ea7c36 */ /* 0x000fe20008000000 */
[----:B------:R-:W-:Y:S01]  /*71f0*/  ULEA.HI.SX32 UR11, UR11, 0xfffffffe, 0x1a ;  /* 0xfffffffe0b0b7891 */ /* 0x000fe2000f8fd2ff */
[----:B------:R-:W-:Y:S01]  /*7200*/  IMAD.MOV.U32 R0, RZ, RZ, R3 ;  /* 0x000000ffff007224 */ /* 0x000fe200078e0003 */
[----:B------:R-:W-:Y:S01]  /*7210*/  LEA R233, R166, UR6, 0x1 ;  /* 0x00000006a6e97c11 */ /* 0x000fe2000f8e08ff */
[----:B------:R-:W-:Y:S01]  /*7220*/  IMAD.MOV.U32 R165, RZ, RZ, R164 ;  /* 0x000000ffffa57224 */ /* 0x000fe200078e00a4 */
[----:B------:R-:W4:Y:S01]  /*7230*/  LDCU UR8, c[0x0][0x440] ;  /* 0x00008800ff0877ac */ /* 0x000f220008000800 */
[----:B------:R-:W-:Y:S01]  /*7240*/  IMAD.MOV.U32 R217, RZ, RZ, 0x40 ;  /* 0x00000040ffd97424 */ /* 0x000fe200078e00ff */
[C---:B---3--:R-:W-:Y:S01]  /*7250*/  SHF.L.U64.HI R235, R226.reuse, 0x4, R227 ;  /* 0x00000004e2eb7819 */ /* 0x048fe200000102e3 */
[----:B------:R-:W-:-:S02]  /*7260*/  IMAD.SHL.U32 R236, R226, 0x10, RZ ;  /* 0x00000010e2ec7824 */ /* 0x000fc400078e00ff */
[C---:B-1----:R-:W-:Y:S01]  /*7270*/  IMAD.SHL.U32 R219, R212.reuse, 0x40, RZ ;  /* 0x00000040d4db7824 */ /* 0x042fe200078e00ff */
[--C-:B------:R-:W-:Y:S01]  /*7280*/  SHF.R.U32.HI R238, RZ, 0x2, R212.reuse ;  /* 0x00000002ffee7819 */ /* 0x100fe200000116d4 */
[C---:B------:R-:W-:Y:S01]  /*7290*/  IMAD.SHL.U32 R2, R212.reuse, 0x8, RZ ;  /* 0x00000008d4027824 */ /* 0x040fe200078e00ff */
[----:B------:R-:W-:Y:S01]  /*72a0*/  SHF.R.U32.HI R4, RZ, 0x1, R212 ;  /* 0x00000001ff047819 */ /* 0x000fe200000116d4 */
[C---:B------:R-:W-:Y:S01]  /*72b0*/  IMAD.SHL.U32 R216, R212.reuse, 0x40, RZ ;  /* 0x00000040d4d87824 */ /* 0x040fe200078e00ff */
[----:B------:R-:W-:Y:S01]  /*72c0*/  LOP3.LUT R5, R219, 0x1c0, RZ, 0xc0, !PT ;  /* 0x000001c0db057812 */ /* 0x000fe200078ec0ff */
[----:B------:R-:W-:Y:S01]  /*72d0*/  IMAD.SHL.U32 R232, R212, 0x20, RZ ;  /* 0x00000020d4e87824 */ /* 0x000fe200078e00ff */
[----:B------:R-:W-:Y:S02]  /*72e0*/  LOP3.LUT R238, R238, 0x7, RZ, 0xc0, !PT ;  /* 0x00000007eeee7812 */ /* 0x000fe400078ec0ff */
[----:B------:R-:W-:Y:S02]  /*72f0*/  LOP3.LUT R5, R5, 0x38, R2, 0xf8, !PT ;  /* 0x0000003805057812 */ /* 0x000fe400078ef802 */
[----:B------:R-:W-:Y:S01]  /*7300*/  LOP3.LUT R215, R216, 0x1c0, RZ, 0xc0, !PT ;  /* 0x000001c0d8d77812 */ /* 0x000fe200078ec0ff */
[----:B------:R-:W-:Y:S01]  /*7310*/  IMAD.IADD R238, R238, 0x1, R7 ;  /* 0x00000001eeee7824 */ /* 0x000fe200078e0207 */
[----:B------:R-:W-:Y:S01]  /*7320*/  LOP3.LUT R4, R5, 0x8, R4, 0x78, !PT ;  /* 0x0000000805047812 */ /* 0x000fe200078e7804 */
[----:B------:R-:W-:Y:S01]  /*7330*/  IMAD.U32 R5, RZ, RZ, UR22 ;  /* 0x00000016ff057e24 */ /* 0x000fe2000f8e00ff */
[----:B------:R-:W-:-:S02]  /*7340*/  LOP3.LUT R6, R2, 0x38, RZ, 0xc0, !PT ;  /* 0x0000003802067812 */ /* 0x000fc400078ec0ff */
[----:B------:R-:W-:Y:S02]  /*7350*/  LOP3.LUT R215, R215, 0x38, R2, 0xf8, !PT ;  /* 0x00000038d7d77812 */ /* 0x000fe400078ef802 */
[----:B------:R-:W-:Y:S02]  /*7360*/  LOP3.LUT R219, R4, 0x200, R219, 0xf8, !PT ;  /* 0x0000020004db7812 */ /* 0x000fe400078ef8db */
[----:B--2---:R-:W-:Y:S01]  /*7370*/  ISETP.GE.AND P1, PT, R6, UR4, PT ;  /* 0x0000000406007c0c */ /* 0x004fe2000bf26270 */
[----:B------:R-:W1:Y:S01]  /*7380*/  LDCU UR4, c[0x0][0x45c] ;  /* 0x00008b80ff0477ac */ /* 0x000e620008000800 */
[----:B------:R-:W-:Y:S01]  /*7390*/  IADD3 R6, PT, PT, R5, -UR23, R238 ;  /* 0x8000001705067c10 */ /* 0x000fe2000fffe0ee */
[----:B------:R-:W-:Y:S01]  /*73a0*/  VIADD R238, R238, UR22 ;  /* 0x00000016eeee7c36 */ /* 0x000fe20008000000 */
[----:B------:R-:W-:Y:S02]  /*73b0*/  LOP3.LUT R214, R216, 0x400, RZ, 0xc0, !PT ;  /* 0x00000400d8d67812 */ /* 0x000fe400078ec0ff */
[----:B------:R-:W-:-:S02]  /*73c0*/  LOP3.LUT R5, R215, 0x8, R212, 0x78, !PT ;  /* 0x00000008d7057812 */ /* 0x000fc400078e78d4 */
[----:B------:R-:W-:Y:S02]  /*73d0*/  LEA R219, R219, UR6, 0x1 ;  /* 0x00000006dbdb7c11 */ /* 0x000fe4000f8e08ff */
[----:B------:R-:W-:Y:S01]  /*73e0*/  LOP3.LUT P0, RZ, R212, 0x2, RZ, 0xc0, !PT ;  /* 0x00000002d4ff7812 */ /* 0x000fe2000780c0ff */
[----:B------:R-:W-:Y:S01]  /*73f0*/  IMAD R214, R5, 0x2, R214 ;  /* 0x0000000205d67824 */ /* 0x000fe200078e02d6 */
[----:B------:R-:W-:Y:S01]  /*7400*/  IADD3 R231, PT, PT, R6, 0x8, R231 ;  /* 0x0000000806e77810 */ /* 0x000fe20007ffe0e7 */
[----:B------:R-:W-:Y:S01]  /*7410*/  IMAD.IADD R218, R218, 0x1, R219 ;  /* 0x00000001dada7824 */ /* 0x000fe200078e02db */
[----:B------:R-:W-:Y:S01]  /*7420*/  LOP3.LUT R237, R2, 0x38, RZ, 0xc0, !PT ;  /* 0x0000003802ed7812 */ /* 0x000fe200078ec0ff */
[----:B------:R-:W-:Y:S01]  /*7430*/  VIADD R240, R219, 0x10000 ;  /* 0x00010000dbf07836 */ /* 0x000fe20000000000 */
[----:B------:R-:W-:Y:S01]  /*7440*/  SEL R213, R213, 0xffffffe0, !P0 ;  /* 0xffffffe0d5d57807 */ /* 0x000fe20004000000 */
[----:B----4-:R-:W-:Y:S06]  /*7450*/  BRA `(.L_x_145) ;  /* 0x0000000400987947 */ /* 0x010fec0003800000 */
.L_x_147:
[----:B------:R-:W1:Y:S01]  /*7460*/  LDC.64 R2, c[0x0][0x3b8] ;  /* 0x0000ee00ff027b82 */ /* 0x000e620000000a00 */
[----:B------:R-:W-:Y:S06]  /*7470*/  UIADD3 UR7, UPT, UPT, UR11, -0x1, URZ ;  /* 0xffffffff0b077890 */ /* 0x000fec000fffe0ff */
        /* <DEDUP_REMOVED lines=10> */
[----:B------:R1:W-:Y:S01]  /*7520*/  @!P1 LDGSTS.E.BYPASS.LTC128B.128 [R233+0x8000], desc[UR24][R172.64] ;  /* 0x08000000ace99fae */ /* 0x0003e2000b981a18 */
[----:B------:R-:W-:Y:S02]  /*7530*/  LEA.HI.X R168, R174, R166, R170, 0x6, P5 ;  /* 0x000000a6aea87211 */ /* 0x000fe400028f34aa */
[-C--:B------:R-:W-:Y:S01]  /*7540*/  LEA R171, P5, R2, R169.reuse, 0x5 ;  /* 0x000000a902ab7211 */ /* 0x080fe200078a28ff */
[----:B------:R1:W-:Y:S01]  /*7550*/  @P1 STS.128 [R233+0x8000], RZ ;  /* 0x008000ffe9001388 */ /* 0x0003e20000000c00 */
[----:B------:R-:W-:Y:S02]  /*7560*/  IADD3 R164, P6, PT, R164, R169, RZ ;  /* 0x000000a9a4a47210 */ /* 0x000fe40007fde0ff */
[----:B------:R-:W-:Y:S01]  /*7570*/  LEA.HI.X R2, R2, R168, R3, 0x5, P5 ;  /* 0x000000a802027211 */ /* 0x000fe200028f2c03 */
[----:B------:R-:W-:Y:S01]  /*7580*/  @!PT LDS RZ, [RZ] ;  /* 0x00000000fffff984 */ /* 0x000fe20000000800 */
[----:B------:R-:W-:Y:S01]  /*7590*/  @!PT LDS RZ, [RZ] ;  /* 0x00000000fffff984 */ /* 0x000fe20000000800 */
[----:B------:R-:W-:Y:S01]  /*75a0*/  @!PT LDS RZ, [RZ] ;  /* 0x00000000fffff984 */ /* 0x000fe20000000800 */
[----:B------:R1:W-:Y:S01]  /*75b0*/  @!P4 LDGSTS.E.BYPASS.LTC128B.128 [R233+0xa000], desc[UR24][R172.64+0x80] ;  /* 0x0a000080ace9cfae */ /* 0x0003e2000b981a18 */
[CC--:B------:R-:W-:Y:S01]  /*75c0*/  LEA R174, P5, R169.reuse, R230.reuse, 0x1 ;  /* 0x000000e6a9ae7211 */ /* 0x0c0fe200078a08ff */
[--C-:B------:R-:W-:Y:S01]  /*75d0*/  IMAD.X R166, R166, 0x1, R168.reuse, P6 ;  /* 0x00000001a6a67824 */ /* 0x100fe200030e06a8 */
[CC--:B------:R-:W-:Y:S01]  /*75e0*/  LEA R176, P6, R164.reuse, R230.reuse, 0x1 ;  /* 0x000000e6a4b07211 */ /* 0x0c0fe200078c08ff */
[----:B------:R1:W-:Y:S01]  /*75f0*/  @P4 STS.128 [R233+0xa000], RZ ;  /* 0x00a000ffe9004388 */ /* 0x0003e20000000c00 */
[-C--:B------:R-:W-:Y:S02]  /*7600*/  LEA.HI.X R175, R169, R229.reuse, R168, 0x1, P5 ;  /* 0x000000e5a9af7211 */ /* 0x080fe400028f0ca8 */
[-C--:B------:R-:W-:Y:S01]  /*7610*/  LEA.HI.X R177, R164, R229.reuse, R166, 0x1, P6 ;  /* 0x000000e5a4b17211 */ /* 0x080fe200030f0ca6 */
[----:B------:R-:W-:Y:S01]  /*7620*/  @!PT LDS RZ, [RZ] ;  /* 0x00000000fffff984 */ /* 0x000fe20000000800 */
[----:B------:R-:W-:Y:S01]  /*7630*/  @!PT LDS RZ, [RZ] ;  /* 0x00000000fffff984 */ /* 0x000fe20000000800 */
[----:B------:R-:W-:Y:S01]  /*7640*/  @!PT LDS RZ, [RZ] ;  /* 0x00000000fffff984 */ /* 0x000fe20000000800 */
[----:B------:R1:W-:Y:S01]  /*7650*/  @!P3 LDGSTS.E.BYPASS.LTC128B.128 [R233+0xc000], desc[UR24][R172.64+0x100] ;  /* 0x0c000100ace9bfae */ /* 0x0003e2000b981a18 */
[C---:B------:R-:W-:Y:S03]  /*7660*/  LEA R168, P5, R171.reuse, R230, 0x1 ;  /* 0x000000e6aba87211 */ /* 0x040fe600078a08ff */
[----:B------:R1:W-:Y:S01]  /*7670*/  @P3 STS.128 [R233+0xc000], RZ ;  /* 0x00c000ffe9003388 */ /* 0x0003e20000000c00 */
[----:B------:R-:W-:Y:S03]  /*7680*/  LEA.HI.X R169, R171, R229, R2, 0x1, P5 ;  /* 0x000000e5aba97211 */ /* 0x000fe600028f0c02 */
        /* <DEDUP_REMOVED lines=67> */
.L_x_145:
[----:B------:R-:W-:Y:S04]  /*7ac0*/  DEPBAR.LE SB0, 0x0 ;  /* 0x000080000000791a */ /* 0x000fe80000000000 */
[----:B------:R-:W-:Y:S01]  /*7ad0*/  BAR.SYNC.DEFER_BLOCKING 0x0 ;  /* 0x0000000000007b1d */ /* 0x000fe20000010000 */
[----:B------:R-:W-:Y:S01]  /*7ae0*/  IMAD.WIDE.U32 R2, R226, UR11, RZ ;  /* 0x0000000be2027c25 */ /* 0x000fe2000f8e00ff */
[C---:B------:R-:W-:Y:S01]  /*7af0*/  LOP3.LUT R244, R237.reuse, 0x40, RZ, 0xfc, !PT ;  /* 0x00000040edf47812 */ /* 0x040fe200078efcff */
[----:B------:R-:W-:Y:S01]  /*7b00*/  UISETP.NE.AND UP0, UPT, UR11, URZ, UPT ;  /* 0x000000ff0b00728c */ /* 0x000fe2000bf05270 */
[----:B------:R-:W-:Y:S01]  /*7b10*/  LOP3.LUT R243, R237, 0x80, RZ, 0xfc, !PT ;  /* 0x00000080edf37812 */ /* 0x000fe200078efcff */
[----:B------:R-:W-:Y:S01]  /*7b20*/  IMAD R20, R227, UR11, R3 ;  /* 0x0000000be3147c24 */ /* 0x000fe2000f8e0203 */
[----:B------:R-:W-:Y:S02]  /*7b30*/  LEA R30, P2, R2, R228, 0x7 ;  /* 0x000000e4021e7211 */ /* 0x000fe400078438ff */
[----:B------:R-:W-:Y:S02]  /*7b40*/  ISETP.GE.AND P4, PT, R244, UR8, PT ;  /* 0x00000008f4007c0c */ /* 0x000fe4000bf86270 */
[C-C-:B------:R-:W-:Y:S02]  /*7b50*/  LEA.HI.X R31, R2.reuse, R225, R20.reuse, 0x7, P2 ;  /* 0x000000e1021f7211 */ /* 0x140fe400010f3c14 */
[----:B------:R-:W-:Y:S02]  /*7b60*/  ISETP.GE.AND P3, PT, R243, UR8, PT ;  /* 0x00000008f3007c0c */ /* 0x000fe4000bf66270 */
[----:B------:R-:W-:Y:S02]  /*7b70*/  LOP3.LUT R242, R237, 0xc0, RZ, 0xfc, !PT ;  /* 0x000000c0edf27812 */ /* 0x000fe400078efcff */
[----:B------:R-:W-:Y:S02]  /*7b80*/  LEA R3, P0, R2, R236, 0x6 ;  /* 0x000000ec02037211 */ /* 0x000fe400078030ff */
[----:B------:R-:W-:Y:S02]  /*7b90*/  ISETP.GE.AND P2, PT, R242, UR8, PT ;  /* 0x00000008f2007c0c */ /* 0x000fe4000bf46270 */
[C---:B------:R-:W-:Y:S02]  /*7ba0*/  LEA R28, P6, R3.reuse, R228, 0x1 ;  /* 0x000000e4031c7211 */ /* 0x040fe400078c08ff */
[----:B------:R-:W-:Y:S01]  /*7bb0*/  LEA.HI.X R20, R2, R235, R20, 0x6, P0 ;  /* 0x000000eb02147211 */ /* 0x000fe200000f3414 */
[----:B------:R-:W-:Y:S01]  /*7bc0*/  @!PT LDS RZ, [RZ] ;  /* 0x00000000fffff984 */ /* 0x000fe20000000800 */
[----:B------:R-:W-:Y:S01]  /*7bd0*/  @!PT LDS RZ, [RZ] ;  /* 0x00000000fffff984 */ /* 0x000fe20000000800 */
[----:B------:R-:W-:Y:S01]  /*7be0*/  @!PT LDS RZ, [RZ] ;  /* 0x00000000fffff984 */ /* 0x000fe20000000800 */
[----:B------:R-:W-:Y:S01]  /*7bf0*/  @!P1 LDGSTS.E.BYPASS.LTC128B.128 [R233+0x10000], desc[UR24][R30.64] ;  /* 0x100000001ee99fae */ /* 0x000fe2000b981a18 */
[C---:B------:R-:W-:Y:S02]  /*7c00*/  IADD3 R21, P5, PT, R3.reuse, R236, RZ ;  /* 0x000000ec03157210 */ /* 0x040fe40007fbe0ff */
[----:B------:R-:W-:Y:S02]  /*7c10*/  LEA.HI.X R29, R3, R225, R20, 0x1, P6 ;  /* 0x000000e1031d7211 */ /* 0x000fe400030f0c14 */
[----:B------:R-:W-:Y:S01]  /*7c20*/  @P1 STS.128 [R233+0x10000], RZ ;  /* 0x010000ffe9001388 */ /* 0x000fe20000000c00 */
[----:B------:R-:W-:Y:S01]  /*7c30*/  ISETP.GE.AND P1, PT, R237, UR8, PT ;  /* 0x00000008ed007c0c */ /* 0x000fe2000bf26270 */
[----:B------:R-:W-:Y:S01]  /*7c40*/  IMAD.X R22, R20, 0x1, R235, P5 ;  /* 0x0000000114167824 */ /* 0x000fe200028e06eb */
[C---:B------:R-:W-:Y:S02]  /*7c50*/  LEA R26, P5, R21.reuse, R228, 0x1 ;  /* 0x000000e4151a7211 */ /* 0x040fe400078a08ff */
[----:B------:R-:W-:Y:S01]  /*7c60*/  @!PT LDS RZ, [RZ] ;  /* 0x00000000fffff984 */ /* 0x000fe20000000800 */
[----:B------:R-:W-:Y:S01]  /*7c70*/  @!PT LDS RZ, [RZ] ;  /* 0x00000000fffff984 */ /* 0x000fe20000000800 */
[----:B------:R-:W-:Y:S01]  /*7c80*/  @!PT LDS RZ, [RZ] ;  /* 0x00000000fffff984 */ /* 0x000fe20000000800 */
[----:B------:R-:W-:Y:S01]  /*7c90*/  @!P4 LDGSTS.E.BYPASS.LTC128B.128 [R233+0x12000], desc[UR24][R30.64+0x80] ;  /* 0x120000801ee9cfae */ /* 0x000fe2000b981a18 */
[C---:B------:R-:W-:Y:S02]  /*7ca0*/  LEA R23, P0, R226.reuse, R3, 0x5 ;  /* 0x00000003e2177211 */ /* 0x040fe400078028ff */
[-C--:B------:R-:W-:Y:S02]  /*7cb0*/  LEA.HI.X R27, R21, R225.reuse, R22, 0x1, P5 ;  /* 0x000000e1151b7211 */ /* 0x080fe400028f0c16 */
[----:B------:R-:W-:Y:S01]  /*7cc0*/  @P4 STS.128 [R233+0x12000], RZ ;  /* 0x012000ffe9004388 */ /* 0x000fe20000000c00 */
[----:B------:R-:W-:Y:S02]  /*7cd0*/  LEA.HI.X R24, R226, R20, R227, 0x5, P0 ;  /* 0x00000014e2187211 */ /* 0x000fe400000f2ce3 */
[C---:B------:R-:W-:Y:S02]  /*7ce0*/  LEA R2, P0, R23.reuse, R228, 0x1 ;  /* 0x000000e417027211 */ /* 0x040fe400078008ff */
[----:B------:R-:W-:Y:S01]  /*7cf0*/  @!PT LDS RZ, [RZ] ;  /* 0x00000000fffff984 */ /* 0x000fe20000000800 */
[----:B------:R-:W-:Y:S01]  /*7d00*/  @!PT LDS RZ, [RZ] ;  /* 0x00000000fffff984 */ /* 0x000fe20000000800 */
[----:B------:R-:W-:Y:S01]  /*7d10*/  @!PT LDS RZ, [RZ] ;  /* 0x00000000fffff984 */ /* 0x000fe20000000800 */
[----:B------:R-:W-:Y:S01]  /*7d20*/  @!P3 LDGSTS.E.BYPASS.LTC128B.128 [R233+0x14000], desc[UR24][R30.64+0x100] ;  /* 0x140001001ee9bfae */ /* 0x000fe2000b981a18 */
[----:B------:R-:W-:Y:S02]  /*7d30*/  LOP3.LUT R221, R232, 0x7c00, RZ, 0xc0, !PT ;  /* 0x00007c00e8dd7812 */ /* 0x000fe400078ec0ff */
[----:B------:R-:W-:Y:S02]  /*7d40*/  LEA.HI.X R3, R23, R225, R24, 0x1, P0 ;  /* 0x000000e117037211 */ /* 0x000fe400000f0c18 */
[----:B------:R-:W-:Y:S01]  /*7d50*/  @P3 STS.128 [R233+0x14000], RZ ;  /* 0x014000ffe9003388 */ /* 0x000fe20000000c00 */
[----:B------:R-:W-:Y:S02]  /*7d60*/  SHF.R.U32.HI R220, RZ, 0x1, R212 ;  /* 0x00000001ffdc7819 */ /* 0x000fe400000116d4 */
[----:B------:R-:W-:Y:S02]  /*7d70*/  LOP3.LUT R166, R221, 0x200, R216, 0xf8, !PT ;  /* 0x00000200dda67812 */ /* 0x000fe400078ef8d8 */
[----:B------:R-:W-:Y:S01]  /*7d80*/  @!PT LDS RZ, [RZ] ;  /* 0x00000000fffff984 */ /* 0x000fe20000000800 */
[----:B------:R-:W-:Y:S01]  /*7d90*/  @!PT LDS RZ, [RZ] ;  /* 0x00000000fffff984 */ /* 0x000fe20000000800 */
[----:B------:R-:W-:Y:S01]  /*7da0*/  @!PT LDS RZ, [RZ] ;  /* 0x00000000fffff984 */ /* 0x000fe20000000800 */
[----:B------:R-:W-:Y:S01]  /*7db0*/  @!P2 LDGSTS.E.BYPASS.LTC128B.128 [R233+0x16000], desc[UR24][R30.64+0x180] ;  /* 0x160001801ee9afae */ /* 0x000fe2000b981a18 */
[----:B------:R-:W-:Y:S02]  /*7dc0*/  LOP3.LUT R164, R220, 0x8, RZ, 0xc0, !PT ;  /* 0x00000008dca47812 */ /* 0x000fe400078ec0ff */
[----:B------:R-:W-:Y:S02]  /*7dd0*/  LOP3.LUT P0, RZ, R212, 0x4, RZ, 0xc0, !PT ;  /* 0x00000004d4ff7812 */ /* 0x000fe4000780c0ff */
[----:B------:R-:W-:Y:S01]  /*7de0*/  @P2 STS.128 [R233+0x16000], RZ ;  /* 0x016000ffe9002388 */ /* 0x000fe20000000c00 */
[----:B------:R-:W-:Y:S04]  /*7df0*/  LOP3.LUT R164, R166, R215, R164, 0xf6, !PT ;  /* 0x000000d7a6a47212 */ /* 0x000fe800078ef6a4 */
[----:B------:R-:W-:Y:S01]  /*7e00*/  @!PT LDS RZ, [RZ] ;  /* 0x00000000fffff984 */ /* 0x000fe20000000800 */
[----:B------:R-:W-:Y:S01]  /*7e10*/  @!PT LDS RZ, [RZ] ;  /* 0x00000000fffff984 */ /* 0x000fe20000000800 */
[----:B------:R-:W-:Y:S01]  /*7e20*/  @!PT LDS RZ, [RZ] ;  /* 0x00000000fffff984 */ /* 0x000fe20000000800 */
[----:B------:R-:W-:Y:S01]  /*7e30*/  @!P1 LDGSTS.E.BYPASS.LTC128B.128 [R233+0x10800], desc[UR24][R28.64] ;  /* 0x108000001ce99fae */ /* 0x000fe2000b981a18 */
[----:B------:R-:W-:Y:S01]  /*7e40*/  LEA R224, R164, UR6, 0x1 ;  /* 0x00000006a4e07c11 */ /* 0x000fe2000f8e08ff */
[----:B------:R-:W-:Y:S03]  /*7e50*/  VIADD R164, R214, UR6 ;  /* 0x00000006d6a47c36 */ /* 0x000fe60008000000 */
[----:B------:R-:W-:Y:S01]  /*7e60*/  @P1 STS.128 [R233+0x10800], RZ ;  /* 0x010800ffe9001388 */ /* 0x000fe20000000c00 */
[--C-:B------:R-:W-:Y:S04]  /*7e70*/  IMAD.IADD R223, R213, 0x1, R224.reuse ;  /* 0x00000001d5df7824 */ /* 0x100fe800078e02e0 */
[----:B------:R-:W-:Y:S01]  /*7e80*/  @!PT LDS RZ, [RZ] ;  /* 0x00000000fffff984 */ /* 0x000fe20000000800 */
[----:B------:R-:W-:Y:S01]  /*7e90*/  @!PT LDS RZ, [RZ] ;  /* 0x00000000fffff984 */ /* 0x000fe20000000800 */
[----:B------:R-:W-:Y:S01]  /*7ea0*/  @!PT LDS RZ, [RZ] ;  /* 0x00000000fffff984 */ /* 0x000fe20000000800 */
[----:B------:R-:W-:Y:S01]  /*7eb0*/  @!P4 LDGSTS.E.BYPASS.LTC128B.128 [R233+0x12800], desc[UR24][R28.64+0x80] ;  /* 0x128000801ce9cfae */ /* 0x000fe2000b981a18 */
[C---:B------:R-:W-:Y:S04]  /*7ec0*/  IMAD.IADD R222, R164.reuse, 0x1, R213 ;  /* 0x00000001a4de7824 */ /* 0x040fe800078e02d5 */
[----:B------:R-:W-:Y:S05]  /*7ed0*/  @P4 STS.128 [R233+0x12800], RZ ;  /* 0x012800ffe9004388 */ /* 0x000fea0000000c00 */
[----:B------:R-:W-:Y:S01]  /*7ee0*/  @!PT LDS RZ, [RZ] ;  /* 0x00000000fffff984 */ /* 0x000fe20000000800 */
[----:B------:R-:W-:Y:S01]  /*7ef0*/  @!PT LDS RZ, [RZ] ;  /* 0x00000000fffff984 */ /* 0x000fe20000000800 */
[----:B------:R-:W-:Y:S01]  /*7f00*/  @!PT LDS RZ, [RZ] ;  /* 0x00000000fffff984 */ /* 0x000fe20000000800 */
[----:B------:R-:W-:Y:S05]  /*7f10*/  @!P3 LDGSTS.E.BYPASS.LTC128B.128 [R233+0x14800], desc[UR24][R28.64+0x100] ;  /* 0x148001001ce9bfae */ /* 0x000fea000b981a18 */
        /* <DEDUP_REMOVED lines=44> */
[----:B------:R2:W-:Y:S05]  /*81e0*/  @!P2 LDGSTS.E.BYPASS.LTC128B.128 [R233+0x17800], desc[UR24][R2.64+0x180] ;  /* 0x1780018002e9afae */ /* 0x0005ea000b981a18 */
[----:B------:R-:W-:Y:S05]  /*81f0*/  @P2 STS.128 [R233+0x17800], RZ ;  /* 0x017800ffe9002388 */ /* 0x000fea0000000c00 */
[----:B------:R-:W-:Y:S05]  /*8200*/  LDSM.16.M88.4 R168, [R224] ;  /* 0x00000000e0a8783b */ /* 0x000fea0000000200 */
[----:B------:R-:W3:Y:S05]  /*8210*/  LDSM.16.M88.4 R172, [R214+UR6+0x8000] ;  /* 0x00800006d6ac783b */ /* 0x000eea0008000200 */
[----:B------:R-:W4:Y:S05]  /*8220*/  LDSM.16.M88.4 R176, [R214+UR6+0x8800] ;  /* 0x00880006d6b0783b */ /* 0x000f2a0008000200 */
[----:B------:R-:W5:Y:S05]  /*8230*/  LDSM.16.M88.4 R180, [R214+UR6+0x9000] ;  /* 0x00900006d6b4783b */ /* 0x000f6a0008000200 */
[----:B------:R-:W0:Y:S05]  /*8240*/  LDGDEPBAR ;  /* 0x00000000000079af */ /* 0x000e2a0000000000 */
[----:B------:R-:W1:Y:S05]  /*8250*/  LDSM.16.M88.4 R184, [R214+UR6+0x9800] ;  /* 0x00980006d6b8783b */ /* 0x000e6a0008000200 */
[----:B------:R-:W-:Y:S05]  /*8260*/  LDSM.16.M88.4 R188, [R223] ;  /* 0x00000000dfbc783b */ /* 0x000fea0000000200 */
[----:B------:R-:W-:Y:S05]  /*8270*/  LDSM.16.M88.4 R192, [R222+0x8800] ;  /* 0x00880000dec0783b */ /* 0x000fea0000000200 */
[----:B------:R-:W-:Y:S01]  /*8280*/  LDSM.16.M88.4 R196, [R222+0x9800] ;  /* 0x00980000dec4783b */ /* 0x000fe20000000200 */
[C---:B---3--:R-:W-:Y:S08]  /*8290*/  HMMA.16816.F32 R4, R168.reuse, R172, RZ ;  /* 0x000000aca804723c */ /* 0x048ff000000018ff */
[C---:B------:R-:W-:Y:S01]  /*82a0*/  HMMA.16816.F32 R8, R168.reuse, R174, RZ ;  /* 0x000000aea808723c */ /* 0x040fe200000018ff */
[----:B------:R-:W3:Y:S07]  /*82b0*/  LDSM.16.M88.4 R172, [R222+0x8000] ;  /* 0x00800000deac783b */ /* 0x000eee0000000200 */
[C---:B----4-:R-:W-:Y:S01]  /*82c0*/  HMMA.16816.F32 R12, R168.reuse, R176, RZ ;  /* 0x000000b0a80c723c */ /* 0x050fe200000018ff */
[----:B------:R-:W-:Y:S05]  /*82d0*/  SEL R177, R217, 0xffffffc0, !P0 ;  /* 0xffffffc0d9b17807 */ /* 0x000fea0004000000 */
[----:B------:R-:W-:Y:S02]  /*82e0*/  IMAD.IADD R166, R177, 0x1, R224 ;  /* 0x00000001b1a67824 */ /* 0x000fe400078e02e0 */
[C---:B------:R-:W-:Y:S01]  /*82f0*/  HMMA.16816.F32 R16, R168.reuse, R178, RZ ;  /* 0x000000b2a810723c */ /* 0x040fe200000018ff */
[----:B------:R-:W-:Y:S02]  /*8300*/  IMAD.IADD R164, R164, 0x1, R177 ;  /* 0x00000001a4a47824 */ /* 0x000fe400078e02b1 */
[----:B------:R-:W4:Y:S01]  /*8310*/  LDSM.16.M88.4 R176, [R222+0x9000] ;  /* 0x00900000deb0783b */ /* 0x000f220000000200 */
[C---:B--2---:R-:W-:Y:S02]  /*8320*/  IMAD.IADD R3, R213.reuse, 0x1, R166 ;  /* 0x00000001d5037824 */ /* 0x044fe400078e02a6 */
[----:B------:R-:W-:Y:S02]  /*8330*/  IMAD.IADD R2, R213, 0x1, R164 ;  /* 0x00000001d5027824 */ /* 0x000fe400078e02a4 */
[C---:B-----5:R-:W-:Y:S01]  /*8340*/  HMMA.16816.F32 R20, R168.reuse, R180, RZ ;  /* 0x000000b4a814723c */ /* 0x060fe200000018ff */
[----:B------:R-:W-:Y:S05]  /*8350*/  LDSM.16.M88.4 R200, [R166] ;  /* 0x00000000a6c8783b */ /* 0x000fea0000000200 */
[----:B------:R-:W2:Y:S02]  /*8360*/  LDSM.16.M88.4 R204, [R164+0x8000] ;  /* 0x00800000a4cc783b */ /* 0x000ea40000000200 */
[C---:B------:R-:W-:Y:S03]  /*8370*/  HMMA.16816.F32 R24, R168.reuse, R182, RZ ;  /* 0x000000b6a818723c */ /* 0x040fe600000018ff */
[----:B------:R-:W5:Y:S05]  /*8380*/  LDSM.16.M88.4 R180, [R164+0x8800] ;  /* 0x00880000a4b4783b */ /* 0x000f6a0000000200 */
[C---:B-1----:R-:W-:Y:S01]  /*8390*/  HMMA.16816.F32 R28, R168.reuse, R184, RZ ;  /* 0x000000b8a81c723c */ /* 0x042fe200000018ff */
[----:B------:R-:W-:Y:S07]  /*83a0*/  LDSM.16.M88.4 R208, [R2+0x8000] ;  /* 0x0080000002d0783b */ /* 0x000fee0000000200 */
[----:B------:R-:W-:Y:S01]  /*83b0*/  HMMA.16816.F32 R32, R168, R186, RZ ;  /* 0x000000baa820723c */ /* 0x000fe200000018ff */
[----:B------:R-:W1:Y:S05]  /*83c0*/  LDSM.16.M88.4 R168, [R164+0x9000] ;  /* 0x00900000a4a8783b */ /* 0x000e6a0000000200 */
[----:B------:R-:W-:Y:S02]  /*83d0*/  LDSM.16.M88.4 R184, [R3] ;  /* 0x0000000003b8783b */ /* 0x000fe40000000200 */
[C---:B---3--:R-:W-:Y:S08]  /*83e0*/  HMMA.16816.F32 R4, R188.reuse, R172, R4 ;  /* 0x000000acbc04723c */ /* 0x048ff00000001804 */
[C---:B------:R-:W-:Y:S01]  /*83f0*/  HMMA.16816.F32 R8, R188.reuse, R174, R8 ;  /* 0x000000aebc08723c */ /* 0x040fe20000001808 */
[----:B------:R-:W3:Y:S07]  /*8400*/  LDSM.16.M88.4 R172, [R164+0x9800] ;  /* 0x00980000a4ac783b */ /* 0x000eee0000000200 */
[C---:B------:R-:W-:Y:S08]  /*8410*/  HMMA.16816.F32 R12, R188.reuse, R192, R12 ;  /* 0x000000c0bc0c723c */ /* 0x040ff0000000180c */
[C---:B------:R-:W-:Y:S01]  /*8420*/  HMMA.16816.F32 R16, R188.reuse, R194, R16 ;  /* 0x000000c2bc10723c */ /* 0x040fe20000001810 */
[----:B------:R-:W3:Y:S07]  /*8430*/  LDSM.16.M88.4 R192, [R2+0x8800] ;  /* 0x0088000002c0783b */ /* 0x000eee0000000200 */
[C---:B----4-:R-:W-:Y:S08]  /*8440*/  HMMA.16816.F32 R20, R188.reuse, R176, R20 ;  /* 0x000000b0bc14723c */ /* 0x050ff00000001814 */
[C---:B------:R-:W-:Y:S01]  /*8450*/  HMMA.16816.F32 R24, R188.reuse, R178, R24 ;  /* 0x000000b2bc18723c */ /* 0x040fe20000001818 */
[----:B------:R-:W4:Y:S07]  /*8460*/  LDSM.16.M88.4 R176, [R2+0x9000] ;  /* 0x0090000002b0783b */ /* 0x000f2e0000000200 */
[C---:B------:R-:W-:Y:S08]  /*8470*/  HMMA.16816.F32 R28, R188.reuse, R196, R28 ;  /* 0x000000c4bc1c723c */ /* 0x040ff0000000181c */
[----:B------:R-:W-:Y:S01]  /*8480*/  HMMA.16816.F32 R32, R188, R198, R32 ;  /* 0x000000c6bc20723c */ /* 0x000fe20000001820 */
[----:B------:R-:W4:Y:S05]  /*8490*/  LDSM.16.M88.4 R188, [R2+0x9800] ;  /* 0x0098000002bc783b */ /* 0x000f2a0000000200 */
[----:B------:R-:W-:Y:S02]  /*84a0*/  LDSM.16.M88.4 R196, [R223+0x2000] ;  /* 0x00200000dfc4783b */ /* 0x000fe40000000200 */
[C---:B--2---:R-:W-:Y:S08]  /*84b0*/  HMMA.16816.F32 R4, R200.reuse, R204, R4 ;  /* 0x000000ccc804723c */ /* 0x044ff00000001804 */
[C---:B------:R-:W-:Y:S01]  /*84c0*/  HMMA.16816.F32 R8, R200.reuse, R206, R8 ;  /* 0x000000cec808723c */ /* 0x040fe20000001808 */
[----:B------:R-:W-:Y:S07]  /*84d0*/  LDSM.16.M88.4 R204, [R2+0xa000] ;  /* 0x00a0000002cc783b */ /* 0x000fee0000000200 */
[C---:B-----5:R-:W-:Y:S08]  /*84e0*/  HMMA.16816.F32 R12, R200.reuse, R180, R12 ;  /* 0x000000b4c80c723c */ /* 0x060ff0000000180c */
[C---:B------:R-:W-:Y:S01]  /*84f0*/  HMMA.16816.F32 R16, R200.reuse, R182, R16 ;  /* 0x000000b6c810723c */ /* 0x040fe20000001810 */
[----:B------:R-:W-:Y:S07]  /*8500*/  LDSM.16.M88.4 R180, [R214+UR6+0xa800] ;  /* 0x00a80006d6b4783b */ /* 0x000fee0008000200 */
[C---:B-1----:R-:W-:Y:S08]  /*8510*/  HMMA.16816.F32 R20, R200.reuse, R168, R20 ;  /* 0x000000a8c814723c */ /* 0x042ff00000001814 */
[C---:B------:R-:W-:Y:S01]  /*8520*/  HMMA.16816.F32 R24, R200.reuse, R170, R24 ;  /* 0x000000aac818723c */ /* 0x040fe20000001818 */
[----:B------:R-:W-:Y:S07]  /*8530*/  LDSM.16.M88.4 R168, [R224+0x2000] ;  /* 0x00200000e0a8783b */ /* 0x000fee0000000200 */
[C---:B---3--:R-:W-:Y:S08]  /*8540*/  HMMA.16816.F32 R28, R200.reuse, R172, R28 ;  /* 0x000000acc81c723c */ /* 0x048ff0000000181c */
[----:B------:R-:W-:Y:S01]  /*8550*/  HMMA.16816.F32 R32, R200, R174, R32 ;  /* 0x000000aec820723c */ /* 0x000fe20000001820 */
[----:B------:R-:W1:Y:S05]  /*8560*/  LDSM.16.M88.4 R172, [R214+UR6+0xa000] ;  /* 0x00a00006d6ac783b */ /* 0x000e6a0008000200 */
[----:B------:R-:W-:Y:S02]  /*8570*/  LDSM.16.M88.4 R200, [R222+0xa000] ;  /* 0x00a00000dec8783b */ /* 0x000fe40000000200 */
[C---:B------:R-:W-:Y:S08]  /*8580*/  HMMA.16816.F32 R4, R184.reuse, R208, R4 ;  /* 0x000000d0b804723c */ /* 0x040ff00000001804 */
[C---:B------:R-:W-:Y:S08]  /*8590*/  HMMA.16816.F32 R8, R184.reuse, R210, R8 ;  /* 0x000000d2b808723c */ /* 0x040ff00000001808 */
[C---:B------:R-:W-:Y:S08]  /*85a0*/  HMMA.16816.F32 R12, R184.reuse, R192, R12 ;  /* 0x000000c0b80c723c */ /* 0x040ff0000000180c */
[C---:B------:R-:W-:Y:S01]  /*85b0*/  HMMA.16816.F32 R16, R184.reuse, R194, R16 ;  /* 0x000000c2b810723c */ /* 0x040fe20000001810 */
[----:B------:R-:W2:Y:S07]  /*85c0*/  LDSM.16.M88.4 R192, [R214+UR6+0xb000] ;  /* 0x00b00006d6c0783b */ /* 0x000eae0008000200 */
[C---:B----4-:R-:W-:Y:S08]  /*85d0*/  HMMA.16816.F32 R20, R184.reuse, R176, R20 ;  /* 0x000000b0b814723c */ /* 0x050ff00000001814 */
[C---:B------:R-:W-:Y:S01]  /*85e0*/  HMMA.16816.F32 R24, R184.reuse, R178, R24 ;  /* 0x000000b2b818723c */ /* 0x040fe20000001818 */
[----:B------:R-:W3:Y:S07]  /*85f0*/  LDSM.16.M88.4 R176, [R214+UR6+0xb800] ;  /* 0x00b80006d6b0783b */ /* 0x000eee0008000200 */
[C---:B------:R-:W-:Y:S08]  /*8600*/  HMMA.16816.F32 R28, R184.reuse, R188, R28 ;  /* 0x000000bcb81c723c */ /* 0x040ff0000000181c */
[----:B------:R-:W-:Y:S01]  /*8610*/  HMMA.16816.F32 R32, R184, R190, R32 ;  /* 0x000000beb820723c */ /* 0x000fe20000001820 */
[----:B------:R-:W4:Y:S05]  /*8620*/  LDSM.16.M88.4 R184, [R222+0xa800] ;  /* 0x00a80000deb8783b */ /* 0x000f2a0000000200 */
[----:B------:R-:W-:Y:S02]  /*8630*/  LDSM.16.M88.4 R188, [R164+0xa800] ;  /* 0x00a80000a4bc783b */ /* 0x000fe40000000200 */
[C---:B-1----:R-:W-:Y:S08]  /*8640*/  HMMA.16816.F32 R4, R168.reuse, R172, R4 ;  /* 0x000000aca804723c */ /* 0x042ff00000001804 */
[C---:B------:R-:W-:Y:S01]  /*8650*/  HMMA.16816.F32 R8, R168.reuse, R174, R8 ;  /* 0x000000aea808723c */ /* 0x040fe20000001808 */
[----:B------:R-:W1:Y:S07]  /*8660*/  LDSM.16.M88.4 R172, [R222+0xb000] ;  /* 0x00b00000deac783b */ /* 0x000e6e0000000200 */
[C---:B------:R-:W-:Y:S08]  /*8670*/  HMMA.16816.F32 R12, R168.reuse, R180, R12 ;  /* 0x000000b4a80c723c */ /* 0x040ff0000000180c */
[C---:B------:R-:W-:Y:S01]  /*8680*/  HMMA.16816.F32 R16, R168.reuse, R182, R16 ;  /* 0x000000b6a810723c */ /* 0x040fe20000001810 */
[----:B------:R-:W-:Y:S07]  /*8690*/  LDSM.16.M88.4 R180, [R164+0xa000] ;  /* 0x00a00000a4b4783b */ /* 0x000fee0000000200 */
[C---:B--2---:R-:W-:Y:S08]  /*86a0*/  HMMA.16816.F32 R20, R168.reuse, R192, R20 ;  /* 0x000000c0a814723c */ /* 0x044ff00000001814 */
[C---:B------:R-:W-:Y:S01]  /*86b0*/  HMMA.16816.F32 R24, R168.reuse, R194, R24 ;  /* 0x000000c2a818723c */ /* 0x040fe20000001818 */
[----:B------:R-:W-:Y:S07]  /*86c0*/  LDSM.16.M88.4 R192, [R164+0xb000] ;  /* 0x00b00000a4c0783b */ /* 0x000fee0000000200 */
[C---:B---3--:R-:W-:Y:S08]  /*86d0*/  HMMA.16816.F32 R28, R168.reuse, R176, R28 ;  /* 0x000000b0a81c723c */ /* 0x048ff0000000181c */
[----:B------:R-:W-:Y:S01]  /*86e0*/  HMMA.16816.F32 R32, R168, R178, R32 ;  /* 0x000000b2a820723c */ /* 0x000fe20000001820 */
[----:B------:R-:W2:Y:S05]  /*86f0*/  LDSM.16.M88.4 R168, [R222+0xb800] ;  /* 0x00b80000dea8783b */ /* 0x000eaa0000000200 */
[----:B------:R-:W3:Y:S02]  /*8700*/  LDSM.16.M88.4 R176, [R166+0x2000] ;  /* 0x00200000a6b0783b */ /* 0x000ee40000000200 */
[C---:B------:R-:W-:Y:S08]  /*8710*/  HMMA.16816.F32 R4, R196.reuse, R200, R4 ;  /* 0x000000c8c404723c */ /* 0x040ff00000001804 */
[C---:B------:R-:W-:Y:S01]  /*8720*/  HMMA.16816.F32 R8, R196.reuse, R202, R8 ;  /* 0x000000cac408723c */ /* 0x040fe20000001808 */
[----:B------:R-:W-:Y:S07]  /*8730*/  LDSM.16.M88.4 R200, [R3+0x2000] ;  /* 0x0020000003c8783b */ /* 0x000fee0000000200 */
[C---:B----4-:R-:W-:Y:S08]  /*8740*/  HMMA.16816.F32 R12, R196.reuse, R184, R12 ;  /* 0x000000b8c40c723c */ /* 0x050ff0000000180c */
[C---:B------:R-:W-:Y:S01]  /*8750*/  HMMA.16816.F32 R16, R196.reuse, R186, R16 ;  /* 0x000000bac410723c */ /* 0x040fe20000001810 */
[----:B------:R-:W4:Y:S07]  /*8760*/  LDSM.16.M88.4 R184, [R164+0xb800] ;  /* 0x00b80000a4b8783b */ /* 0x000f2e0000000200 */
[C---:B-1----:R-:W-:Y:S08]  /*8770*/  HMMA.16816.F32 R20, R196.reuse, R172, R20 ;  /* 0x000000acc414723c */ /* 0x042ff00000001814 */
[C---:B------:R-:W-:Y:S01]  /*8780*/  HMMA.16816.F32 R24, R196.reuse, R174, R24 ;  /* 0x000000aec418723c */ /* 0x040fe20000001818 */
[----:B------:R-:W1:Y:S07]  /*8790*/  LDSM.16.M88.4 R172, [R2+0xa800] ;  /* 0x00a8000002ac783b */ /* 0x000e6e0000000200 */
[C---:B--2---:R-:W-:Y:S08]  /*87a0*/  HMMA.16816.F32 R28, R196.reuse, R168, R28 ;  /* 0x000000a8c41c723c */ /* 0x044ff0000000181c */
[----:B------:R-:W-:Y:S01]  /*87b0*/  HMMA.16816.F32 R32, R196, R170, R32 ;  /* 0x000000aac420723c */ /* 0x000fe20000001820 */
[----:B------:R-:W2:Y:S05]  /*87c0*/  LDSM.16.M88.4 R168, [R2+0xb000] ;  /* 0x00b0000002a8783b */ /* 0x000eaa0000000200 */
[----:B------:R-:W5:Y:S02]  /*87d0*/  LDSM.16.M88.4 R196, [R2+0xb800] ;  /* 0x00b8000002c4783b */ /* 0x000f640000000200 */
[C---:B---3--:R-:W-:Y:S08]  /*87e0*/  HMMA.16816.F32 R4, R176.reuse, R180, R4 ;  /* 0x000000b4b004723c */ /* 0x048ff00000001804 */
[C---:B------:R-:W-:Y:S01]  /*87f0*/  HMMA.16816.F32 R8, R176.reuse, R182, R8 ;  /* 0x000000b6b008723c */ /* 0x040fe20000001808 */
[----:B------:R-:W-:Y:S07]  /*8800*/  LDSM.16.M88.4 R180, [R224+0x4000] ;  /* 0x00400000e0b4783b */ /* 0x000fee0000000200 */
[C---:B------:R-:W-:Y:S08]  /*8810*/  HMMA.16816.F32 R12, R176.reuse, R188, R12 ;  /* 0x000000bcb00c723c */ /* 0x040ff0000000180c */
[C---:B------:R-:W-:Y:S01]  /*8820*/  HMMA.16816.F32 R16, R176.reuse, R190, R16 ;  /* 0x000000beb010723c */ /* 0x040fe20000001810 */
[----:B------:R-:W3:Y:S07]  /*8830*/  LDSM.16.M88.4 R188, [R214+UR6+0xc000] ;  /* 0x00c00006d6bc783b */ /* 0x000eee0008000200 */
[C---:B------:R-:W-:Y:S08]  /*8840*/  HMMA.16816.F32 R20, R176.reuse, R192, R20 ;  /* 0x000000c0b014723c */ /* 0x040ff00000001814 */
[C---:B------:R-:W-:Y:S01]  /*8850*/  HMMA.16816.F32 R24, R176.reuse, R194, R24 ;  /* 0x000000c2b018723c */ /* 0x040fe20000001818 */
[----:B------:R-:W-:Y:S07]  /*8860*/  LDSM.16.M88.4 R192, [R222+0xc000] ;  /* 0x00c00000dec0783b */ /* 0x000fee0000000200 */
[C---:B----4-:R-:W-:Y:S08]  /*8870*/  HMMA.16816.F32 R28, R176.reuse, R184, R28 ;  /* 0x000000b8b01c723c */ /* 0x050ff0000000181c */
[----:B------:R-:W-:Y:S01]  /*8880*/  HMMA.16816.F32 R32, R176, R186, R32 ;  /* 0x000000bab020723c */ /* 0x000fe20000001820 */
[----:B------:R-:W4:Y:S05]  /*8890*/  LDSM.16.M88.4 R176, [R214+UR6+0xc800] ;  /* 0x00c80006d6b0783b */ /* 0x000f2a0008000200 */
[----:B------:R-:W4:Y:S02]  /*88a0*/  LDSM.16.M88.4 R184, [R214+UR6+0xd000] ;  /* 0x00d00006d6b8783b */ /* 0x000f240008000200 */
[C---:B------:R-:W-:Y:S08]  /*88b0*/  HMMA.16816.F32 R4, R200.reuse, R204, R4 ;  /* 0x000000ccc804723c */ /* 0x040ff00000001804 */
[C---:B------:R-:W-:Y:S01]  /*88c0*/  HMMA.16816.F32 R8, R200.reuse, R206, R8 ;  /* 0x000000cec808723c */ /* 0x040fe20000001808 */
[----:B------:R-:W-:Y:S07]  /*88d0*/  LDSM.16.M88.4 R204, [R164+0xc800] ;  /* 0x00c80000a4cc783b */ /* 0x000fee0000000200 */
[C---:B-1----:R-:W-:Y:S08]  /*88e0*/  HMMA.16816.F32 R12, R200.reuse, R172, R12 ;  /* 0x000000acc80c723c */ /* 0x042ff0000000180c */
[C---:B------:R-:W-:Y:S01]  /*88f0*/  HMMA.16816.F32 R16, R200.reuse, R174, R16 ;  /* 0x000000aec810723c */ /* 0x040fe20000001810 */
[----:B------:R-:W-:Y:S07]  /*8900*/  LDSM.16.M88.4 R172, [R223+0x4000] ;  /* 0x00400000dfac783b */ /* 0x000fee0000000200 */
[C---:B--2---:R-:W-:Y:S08]  /*8910*/  HMMA.16816.F32 R20, R200.reuse, R168, R20 ;  /* 0x000000a8c814723c */ /* 0x044ff00000001814 */
[C---:B------:R-:W-:Y:S01]  /*8920*/  HMMA.16816.F32 R24, R200.reuse, R170, R24 ;  /* 0x000000aac818723c */ /* 0x040fe20000001818 */
[----:B------:R-:W1:Y:S07]  /*8930*/  LDSM.16.M88.4 R168, [R214+UR6+0xd800] ;  /* 0x00d80006d6a8783b */ /* 0x000e6e0008000200 */
[C---:B-----5:R-:W-:Y:S08]  /*8940*/  HMMA.16816.F32 R28, R200.reuse, R196, R28 ;  /* 0x000000c4c81c723c */ /* 0x060ff0000000181c */
[----:B------:R-:W-:Y:S01]  /*8950*/  HMMA.16816.F32 R32, R200, R198, R32 ;  /* 0x000000c6c820723c */ /* 0x000fe20000001820 */
[----:B------:R-:W2:Y:S05]  /*8960*/  LDSM.16.M88.4 R196, [R222+0xc800] ;  /* 0x00c80000dec4783b */ /* 0x000eaa0000000200 */
[----:B------:R-:W5:Y:S02]  /*8970*/  LDSM.16.M88.4 R200, [R222+0xd000] ;  /* 0x00d00000dec8783b */ /* 0x000f640000000200 */
[C---:B---3--:R-:W-:Y:S08]  /*8980*/  HMMA.16816.F32 R4, R180.reuse, R188, R4 ;  /* 0x000000bcb404723c */ /* 0x048ff00000001804 */
[C---:B------:R-:W-:Y:S01]  /*8990*/  HMMA.16816.F32 R8, R180.reuse, R190, R8 ;  /* 0x000000beb408723c */ /* 0x040fe20000001808 */
[----:B------:R-:W-:Y:S07]  /*89a0*/  LDSM.16.M88.4 R188, [R164+0xc000] ;  /* 0x00c00000a4bc783b */ /* 0x000fee0000000200 */
[C---:B----4-:R-:W-:Y:S08]  /*89b0*/  HMMA.16816.F32 R12, R180.reuse, R176, R12 ;  /* 0x000000b0b40c723c */ /* 0x050ff0000000180c */
[C---:B------:R-:W-:Y:S01]  /*89c0*/  HMMA.16816.F32 R16, R180.reuse, R178, R16 ;  /* 0x000000b2b410723c */ /* 0x040fe20000001810 */
[----:B------:R-:W3:Y:S07]  /*89d0*/  LDSM.16.M88.4 R176, [R222+0xd800] ;  /* 0x00d80000deb0783b */ /* 0x000eee0000000200 */
[C---:B------:R-:W-:Y:S08]  /*89e0*/  HMMA.16816.F32 R20, R180.reuse, R184, R20 ;  /* 0x000000b8b414723c */ /* 0x040ff00000001814 */
[C---:B------:R-:W-:Y:S01]  /*89f0*/  HMMA.16816.F32 R24, R180.reuse, R186, R24 ;  /* 0x000000bab418723c */ /* 0x040fe20000001818 */
[----:B------:R-:W4:Y:S07]  /*8a00*/  LDSM.16.M88.4 R184, [R166+0x4000] ;  /* 0x00400000a6b8783b */ /* 0x000f2e0000000200 */
[C---:B-1----:R-:W-:Y:S08]  /*8a10*/  HMMA.16816.F32 R28, R180.reuse, R168, R28 ;  /* 0x000000a8b41c723c */ /* 0x042ff0000000181c */
[----:B------:R-:W-:Y:S01]  /*8a20*/  HMMA.16816.F32 R32, R180, R170, R32 ;  /* 0x000000aab420723c */ /* 0x000fe20000001820 */
[----:B------:R-:W1:Y:S05]  /*8a30*/  LDSM.16.M88.4 R168, [R164+0xd000] ;  /* 0x00d00000a4a8783b */ /* 0x000e6a0000000200 */
[----:B------:R-:W1:Y:S02]  /*8a40*/  LDSM.16.M88.4 R180, [R164+0xd800] ;  /* 0x00d80000a4b4783b */ /* 0x000e640000000200 */
[C---:B------:R-:W-:Y:S08]  /*8a50*/  HMMA.16816.F32 R4, R172.reuse, R192, R4 ;  /* 0x000000c0ac04723c */ /* 0x040ff00000001804 */
[C---:B------:R-:W-:Y:S01]  /*8a60*/  HMMA.16816.F32 R8, R172.reuse, R194, R8 ;  /* 0x000000c2ac08723c */ /* 0x040fe20000001808 */
[----:B------:R-:W-:Y:S07]  /*8a70*/  LDSM.16.M88.4 R192, [R3+0x4000] ;  /* 0x0040000003c0783b */ /* 0x000fee0000000200 */
[C---:B--2---:R-:W-:Y:S08]  /*8a80*/  HMMA.16816.F32 R12, R172.reuse, R196, R12 ;  /* 0x000000c4ac0c723c */ /* 0x044ff0000000180c */
[C---:B------:R-:W-:Y:S01]  /*8a90*/  HMMA.16816.F32 R16, R172.reuse, R198, R16 ;  /* 0x000000c6ac10723c */ /* 0x040fe20000001810 */
[----:B------:R-:W2:Y:S07]  /*8aa0*/  LDSM.16.M88.4 R196, [R2+0xc000] ;  /* 0x00c0000002c4783b */ /* 0x000eae0000000200 */
[C---:B-----5:R-:W-:Y:S08]  /*8ab0*/  HMMA.16816.F32 R20, R172.reuse, R200, R20 ;  /* 0x000000c8ac14723c */ /* 0x060ff00000001814 */
[C---:B------:R-:W-:Y:S01]  /*8ac0*/  HMMA.16816.F32 R24, R172.reuse, R202, R24 ;  /* 0x000000caac18723c */ /* 0x040fe20000001818 */
[----:B------:R-:W-:Y:S07]  /*8ad0*/  LDSM.16.M88.4 R200, [R164+0xf800] ;  /* 0x00f80000a4c8783b */ /* 0x000fee0000000200 */
[C---:B---3--:R-:W-:Y:S08]  /*8ae0*/  HMMA.16816.F32 R28, R172.reuse, R176, R28 ;  /* 0x000000b0ac1c723c */ /* 0x048ff0000000181c */
[----:B------:R-:W-:Y:S01]  /*8af0*/  HMMA.16816.F32 R32, R172, R178, R32 ;  /* 0x000000b2ac20723c */ /* 0x000fe20000001820 */
[----:B------:R-:W3:Y:S05]  /*8b00*/  LDSM.16.M88.4 R172, [R2+0xc800] ;  /* 0x00c8000002ac783b */ /* 0x000eea0000000200 */
[----:B------:R-:W5:Y:S02]  /*8b10*/  LDSM.16.M88.4 R176, [R2+0xd000] ;  /* 0x00d0000002b0783b */ /* 0x000f640000000200 */
[C---:B----4-:R-:W-:Y:S08]  /*8b20*/  HMMA.16816.F32 R4, R184.reuse, R188, R4 ;  /* 0x000000bcb804723c */ /* 0x050ff00000001804 */
[C---:B------:R-:W-:Y:S01]  /*8b30*/  HMMA.16816.F32 R8, R184.reuse, R190, R8 ;  /* 0x000000beb808723c */ /* 0x040fe20000001808 */
[----:B------:R-:W4:Y:S07]  /*8b40*/  LDSM.16.M88.4 R188, [R2+0xd800] ;  /* 0x00d8000002bc783b */ /* 0x000f2e0000000200 */
[C---:B------:R-:W-:Y:S08]  /*8b50*/  HMMA.16816.F32 R12, R184.reuse, R204, R12 ;  /* 0x000000ccb80c723c */ /* 0x040ff0000000180c */
[C---:B------:R-:W-:Y:S08]  /*8b60*/  HMMA.16816.F32 R16, R184.reuse, R206, R16 ;  /* 0x000000ceb810723c */ /* 0x040ff00000001810 */
[C---:B-1----:R-:W-:Y:S08]  /*8b70*/  HMMA.16816.F32 R20, R184.reuse, R168, R20 ;  /* 0x000000a8b814723c */ /* 0x042ff00000001814 */
[C---:B------:R-:W-:Y:S01]  /*8b80*/  HMMA.16816.F32 R24, R184.reuse, R170, R24 ;  /* 0x000000aab818723c */ /* 0x040fe20000001818 */
[----:B------:R-:W-:Y:S07]  /*8b90*/  LDSM.16.M88.4 R168, [R224+0x6000] ;  /* 0x00600000e0a8783b */ /* 0x000fee0000000200 */
[C---:B------:R-:W-:Y:S08]  /*8ba0*/  HMMA.16816.F32 R28, R184.reuse, R180, R28 ;  /* 0x000000b4b81c723c */ /* 0x040ff0000000181c */
[----:B------:R-:W-:Y:S01]  /*8bb0*/  HMMA.16816.F32 R32, R184, R182, R32 ;  /* 0x000000b6b820723c */ /* 0x000fe20000001820 */
[----:B------:R-:W1:Y:S05]  /*8bc0*/  LDSM.16.M88.4 R180, [R214+UR6+0xe000] ;  /* 0x00e00006d6b4783b */ /* 0x000e6a0008000200 */
[----:B------:R-:W-:Y:S02]  /*8bd0*/  LDSM.16.M88.4 R184, [R214+UR6+0xf800] ;  /* 0x00f80006d6b8783b */ /* 0x000fe40008000200 */
[C---:B--2---:R-:W-:Y:S08]  /*8be0*/  HMMA.16816.F32 R4, R192.reuse, R196, R4 ;  /* 0x000000c4c004723c */ /* 0x044ff00000001804 */
[C---:B------:R-:W-:Y:S01]  /*8bf0*/  HMMA.16816.F32 R8, R192.reuse, R198, R8 ;  /* 0x000000c6c008723c */ /* 0x040fe20000001808 */
[----:B------:R-:W-:Y:S07]  /*8c00*/  LDSM.16.M88.4 R196, [R164+0xf000] ;  /* 0x00f00000a4c4783b */ /* 0x000fee0000000200 */
[C---:B---3--:R-:W-:Y:S08]  /*8c10*/  HMMA.16816.F32 R12, R192.reuse, R172, R12 ;  /* 0x000000acc00c723c */ /* 0x048ff0000000180c */
[C---:B------:R-:W-:Y:S01]  /*8c20*/  HMMA.16816.F32 R16, R192.reuse, R174, R16 ;  /* 0x000000aec010723c */ /* 0x040fe20000001810 */
[----:B------:R-:W2:Y:S07]  /*8c30*/  LDSM.16.M88.4 R172, [R214+UR6+0xe800] ;  /* 0x00e80006d6ac783b */ /* 0x000eae0008000200 */
[C---:B-----5:R-:W-:Y:S08]  /*8c40*/  HMMA.16816.F32 R20, R192.reuse, R176, R20 ;  /* 0x000000b0c014723c */ /* 0x060ff00000001814 */
[C---:B------:R-:W-:Y:S01]  /*8c50*/  HMMA.16816.F32 R24, R192.reuse, R178, R24 ;  /* 0x000000b2c018723c */ /* 0x040fe20000001818 */
[----:B------:R-:W3:Y:S07]  /*8c60*/  LDSM.16.M88.4 R176, [R214+UR6+0xf000] ;  /* 0x00f00006d6b0783b */ /* 0x000eee0008000200 */
[C---:B----4-:R-:W-:Y:S08]  /*8c70*/  HMMA.16816.F32 R28, R192.reuse, R188, R28 ;  /* 0x000000bcc01c723c */ /* 0x050ff0000000181c */
[----:B------:R-:W-:Y:S01]  /*8c80*/  HMMA.16816.F32 R32, R192, R190, R32 ;  /* 0x000000bec020723c */ /* 0x000fe20000001820 */
[----:B------:R-:W-:Y:S05]  /*8c90*/  LDSM.16.M88.4 R188, [R223+0x6000] ;  /* 0x00600000dfbc783b */ /* 0x000fea0000000200 */
[----:B------:R-:W4:Y:S02]  /*8ca0*/  LDSM.16.M88.4 R192, [R222+0xe000] ;  /* 0x00e00000dec0783b */ /* 0x000f240000000200 */
[C---:B-1----:R-:W-:Y:S08]  /*8cb0*/  HMMA.16816.F32 R4, R168.reuse, R180, R4 ;  /* 0x000000b4a804723c */ /* 0x042ff00000001804 */
[C---:B------:R-:W-:Y:S01]  /*8cc0*/  HMMA.16816.F32 R8, R168.reuse, R182, R8 ;  /* 0x000000b6a808723c */ /* 0x040fe20000001808 */
[----:B------:R-:W1:Y:S07]  /*8cd0*/  LDSM.16.M88.4 R180, [R222+0xe800] ;  /* 0x00e80000deb4783b */ /* 0x000e6e0000000200 */
[C---:B--2---:R-:W-:Y:S08]  /*8ce0*/  HMMA.16816.F32 R12, R168.reuse, R172, R12 ;  /* 0x000000aca80c723c */ /* 0x044ff0000000180c */
[C---:B------:R-:W-:Y:S01]  /*8cf0*/  HMMA.16816.F32 R16, R168.reuse, R174, R16 ;  /* 0x000000aea810723c */ /* 0x040fe20000001810 */
[----:B------:R-:W2:Y:S07]  /*8d00*/  LDSM.16.M88.4 R172, [R222+0xf000] ;  /* 0x00f00000deac783b */ /* 0x000eae0000000200 */
[C---:B---3--:R-:W-:Y:S08]  /*8d10*/  HMMA.16816.F32 R20, R168.reuse, R176, R20 ;  /* 0x000000b0a814723c */ /* 0x048ff00000001814 */
[C---:B------:R-:W-:Y:S01]  /*8d20*/  HMMA.16816.F32 R24, R168.reuse, R178, R24 ;  /* 0x000000b2a818723c */ /* 0x040fe20000001818 */
[----:B------:R-:W3:Y:S07]  /*8d30*/  LDSM.16.M88.4 R176, [R222+0xf800] ;  /* 0x00f80000deb0783b */ /* 0x000eee0000000200 */
[C---:B------:R-:W-:Y:S08]  /*8d40*/  HMMA.16816.F32 R28, R168.reuse, R184, R28 ;  /* 0x000000b8a81c723c */ /* 0x040ff0000000181c */
[----:B------:R-:W-:Y:S01]  /*8d50*/  HMMA.16816.F32 R32, R168, R186, R32 ;  /* 0x000000baa820723c */ /* 0x000fe20000001820 */
[----:B------:R-:W-:Y:S05]  /*8d60*/  LDSM.16.M88.4 R168, [R166+0x6000] ;  /* 0x00600000a6a8783b */ /* 0x000fea0000000200 */
[----:B------:R-:W5:Y:S02]  /*8d70*/  LDSM.16.M88.4 R184, [R164+0xe000] ;  /* 0x00e00000a4b8783b */ /* 0x000f640000000200 */
[C---:B----4-:R-:W-:Y:S08]  /*8d80*/  HMMA.16816.F32 R4, R188.reuse, R192, R4 ;  /* 0x000000c0bc04723c */ /* 0x050ff00000001804 */
[C---:B------:R-:W-:Y:S01]  /*8d90*/  HMMA.16816.F32 R8, R188.reuse, R194, R8 ;  /* 0x000000c2bc08723c */ /* 0x040fe20000001808 */
[----:B------:R-:W4:Y:S07]  /*8da0*/  LDSM.16.M88.4 R192, [R164+0xe800] ;  /* 0x00e80000a4c0783b */ /* 0x000f2e0000000200 */
[C---:B-1----:R-:W-:Y:S08]  /*8db0*/  HMMA.16816.F32 R12, R188.reuse, R180, R12 ;  /* 0x000000b4bc0c723c */ /* 0x042ff0000000180c */
[C---:B------:R-:W-:Y:S01]  /*8dc0*/  HMMA.16816.F32 R16, R188.reuse, R182, R16 ;  /* 0x000000b6bc10723c */ /* 0x040fe20000001810 */
[----:B------:R-:W-:Y:S07]  /*8dd0*/  LDSM.16.M88.4 R180, [R2+0xe000] ;  /* 0x00e0000002b4783b */ /* 0x000fee0000000200 */
[C---:B--2---:R-:W-:Y:S08]  /*8de0*/  HMMA.16816.F32 R20, R188.reuse, R172, R20 ;  /* 0x000000acbc14723c */ /* 0x044ff00000001814 */
[C---:B------:R-:W-:Y:S01]  /*8df0*/  HMMA.16816.F32 R24, R188.reuse, R174, R24 ;  /* 0x000000aebc18723c */ /* 0x040fe20000001818 */
[----:B------:R1:W2:Y:S07]  /*8e00*/  LDSM.16.M88.4 R172, [R3+0x6000] ;  /* 0x0060000003ac783b */ /* 0x0002ae0000000200 */
[C---:B---3--:R-:W-:Y:S08]  /*8e10*/  HMMA.16816.F32 R28, R188.reuse, R176, R28 ;  /* 0x000000b0bc1c723c */ /* 0x048ff0000000181c */
[----:B------:R-:W-:Y:S01]  /*8e20*/  HMMA.16816.F32 R32, R188, R178, R32 ;  /* 0x000000b2bc20723c */ /* 0x000fe20000001820 */
[----:B------:R-:W3:Y:S07]  /*8e30*/  LDSM.16.M88.4 R176, [R2+0xe800] ;  /* 0x00e8000002b0783b */ /* 0x000eee0000000200 */
[C---:B-----5:R-:W-:Y:S01]  /*8e40*/  HMMA.16816.F32 R4, R168.reuse, R184, R4 ;  /* 0x000000b8a804723c */ /* 0x060fe20000001804 */
[----:B-1----:R-:W-:Y:S04]  /*8e50*/  IMAD.U32 R3, RZ, RZ, UR11 ;  /* 0x0000000bff037e24 */ /* 0x002fe8000f8e00ff */
[----:B------:R-:W-:Y:S03]  /*8e60*/  IMAD R3, R3, 0x40, R234 ;  /* 0x0000004003037824 */ /* 0x000fe600078e02ea */
[C---:B------:R-:W-:Y:S03]  /*8e70*/  HMMA.16816.F32 R8, R168.reuse, R186, R8 ;  /* 0x000000baa808723c */ /* 0x040fe60000001808 */
[----:B------:R-:W-:Y:S01]  /*8e80*/  LOP3.LUT R167, RZ, R3, RZ, 0x33, !PT ;  /* 0x00000003ffa77212 */ /* 0x000fe200078e33ff */
[C-C-:B------:R-:W-:Y:S02]  /*8e90*/  IMAD.IADD R204, R238.reuse, 0x1, -R3.reuse ;  /* 0x00000001eecc7824 */ /* 0x140fe400078e0a03 */
[----:B------:R-:W-:Y:S02]  /*8ea0*/  IMAD.IADD R205, R231, 0x1, -R3 ;  /* 0x00000001e7cd7824 */ /* 0x000fe400078e0a03 */
[C---:B----4-:R-:W-:Y:S03]  /*8eb0*/  HMMA.16816.F32 R12, R168.reuse, R192, R12 ;  /* 0x000000c0a80c723c */ /* 0x050fe6000000180c */
[----:B------:R-:W-:Y:S01]  /*8ec0*/  IABS R205, R205 ;  /* 0x000000cd00cd7213 */ /* 0x000fe20000000000 */
[----:B------:R-:W-:Y:S01]  /*8ed0*/  IMAD.IADD R208, R238, 0x1, R167 ;  /* 0x00000001eed07824 */ /* 0x000fe200078e02a7 */
[----:B------:R-:W-:Y:S01]  /*8ee0*/  IABS R167, R204 ;  /* 0x000000cc00a77213 */ /* 0x000fe20000000000 */
[----:B------:R-:W-:Y:S01]  /*8ef0*/  VIADD R207, R204, 0xfffffff8 ;  /* 0xfffffff8cccf7836 */ /* 0x000fe20000000000 */
[--C-:B------:R-:W-:Y:S01]  /*8f00*/  IADD3 R204, PT, PT, R238, -0x9, -R3.reuse ;  /* 0xfffffff7eecc7810 */ /* 0x100fe20007ffe803 */
[C---:B------:R-:W-:Y:S03]  /*8f10*/  HMMA.16816.F32 R16, R168.reuse, R194, R16 ;  /* 0x000000c2a810723c */ /* 0x040fe60000001810 */
[----:B------:R-:W-:Y:S01]  /*8f20*/  IABS R204, R204 ;  /* 0x000000cc00cc7213 */ /* 0x000fe20000000000 */
[----:B------:R-:W-:Y:S01]  /*8f30*/  VIADD R206, R208, 0x8 ;  /* 0x00000008d0ce7836 */ /* 0x000fe20000000000 */
[----:B------:R-:W-:Y:S02]  /*8f40*/  I2FP.F32.S32 R167, R167 ;  /* 0x000000a700a77245 */ /* 0x000fe40000201400 */
[----:B------:R-:W-:Y:S01]  /*8f50*/  I2FP.F32.S32 R205, R205 ;  /* 0x000000cd00cd7245 */ /* 0x000fe20000201400 */
[C---:B------:R-:W-:Y:S03]  /*8f60*/  HMMA.16816.F32 R20, R168.reuse, R196, R20 ;  /* 0x000000c4a814723c */ /* 0x040fe60000001814 */
[----:B------:R-:W-:Y:S02]  /*8f70*/  IABS R206, R206 ;  /* 0x000000ce00ce7213 */ /* 0x000fe40000000000 */
[----:B------:R-:W-:Y:S02]  /*8f80*/  I2FP.F32.S32 R204, R204 ;  /* 0x000000cc00cc7245 */ /* 0x000fe40000201400 */
[----:B------:R-:W-:Y:S01]  /*8f90*/  I2FP.F32.S32 R206, R206 ;  /* 0x000000ce00ce7245 */ /* 0x000fe20000201400 */
[C---:B------:R-:W-:Y:S03]  /*8fa0*/  HMMA.16816.F32 R24, R168.reuse, R198, R24 ;  /* 0x000000c6a818723c */ /* 0x040fe60000001818 */
[----:B------:R-:W-:Y:S02]  /*8fb0*/  IABS R208, R208 ;  /* 0x000000d000d07213 */ /* 0x000fe40000000000 */
[----:B------:R-:W-:Y:S02]  /*8fc0*/  IABS R207, R207 ;  /* 0x000000cf00cf7213 */ /* 0x000fe40000000000 */
[----:B------:R-:W-:Y:S01]  /*8fd0*/  I2FP.F32.S32 R208, R208 ;  /* 0x000000d000d07245 */ /* 0x000fe20000201400 */
[C---:B------:R-:W-:Y:S03]  /*8fe0*/  HMMA.16816.F32 R28, R168.reuse, R200, R28 ;  /* 0x000000c8a81c723c */ /* 0x040fe6000000181c */
[----:B------:R-:W-:Y:S05]  /*8ff0*/  I2FP.F32.S32 R207, R207 ;  /* 0x000000cf00cf7245 */ /* 0x000fea0000201400 */
[----:B------:R-:W-:Y:S01]  /*9000*/  HMMA.16816.F32 R32, R168, R202, R32 ;  /* 0x000000caa820723c */ /* 0x000fe20000001820 */
[----:B------:R-:W1:Y:S07]  /*9010*/  LDSM.16.M88.4 R168, [R2+0xf000] ;  /* 0x00f0000002a8783b */ /* 0x000e6e0000000200 */
[C---:B--2---:R-:W-:Y:S08]  /*9020*/  HMMA.16816.F32 R4, R172.reuse, R180, R4 ;  /* 0x000000b4ac04723c */ /* 0x044ff00000001804 */
[C---:B------:R-:W-:Y:S08]  /*9030*/  HMMA.16816.F32 R8, R172.reuse, R182, R8 ;  /* 0x000000b6ac08723c */ /* 0x040ff00000001808 */
[C---:B---3--:R-:W-:Y:S03]  /*9040*/  HMMA.16816.F32 R12, R172.reuse, R176, R12 ;  /* 0x000000b0ac0c723c */ /* 0x048fe6000000180c */
[----:B------:R-:W-:Y:S01]  /*9050*/  FFMA.FTZ R4, R167, -UR5, R4 ;  /* 0x80000005a7047c23 */ /* 0x000fe20008010004 */
[----:B------:R-:W-:Y:S01]  /*9060*/  FFMA.FTZ R6, R205, -UR5, R6 ;  /* 0x80000005cd067c23 */ /* 0x000fe20008010006 */
[----:B------:R-:W-:Y:S01]  /*9070*/  IADD3 R205, PT, PT, R231, -0x9, -R3 ;  /* 0xfffffff7e7cd7810 */ /* 0x000fe20007ffe803 */
[----:B------:R-:W-:Y:S01]  /*9080*/  FFMA.FTZ R7, R206, -UR5, R7 ;  /* 0x80000005ce077c23 */ /* 0x000fe20008010007 */
[C-C-:B------:R-:W-:Y:S01]  /*9090*/  IADD3 R206, PT, PT, R238.reuse, -0x10, -R3.reuse ;  /* 0xfffffff0eece7810 */ /* 0x140fe20007ffe803 */
[C---:B------:R-:W-:Y:S01]  /*90a0*/  HMMA.16816.F32 R16, R172.reuse, R178, R16 ;  /* 0x000000b2ac10723c */ /* 0x040fe20000001810 */
[----:B------:R2:W3:Y:S01]  /*90b0*/  LDSM.16.M88.4 R176, [R2+0xf800] ;  /* 0x00f8000002b0783b */ /* 0x0004e20000000200 */
[----:B------:R-:W-:Y:S04]  /*90c0*/  DEPBAR.LE SB0, 0x0 ;  /* 0x000080000000791a */ /* 0x000fe80000000000 */
[----:B------:R-:W-:Y:S01]  /*90d0*/  IABS R205, R205 ;  /* 0x000000cd00cd7213 */ /* 0x000fe20000000000 */
[----:B------:R-:W-:Y:S01]  /*90e0*/  BAR.SYNC.DEFER_BLOCKING 0x0 ;  /* 0x0000000000007b1d */ /* 0x000fe20000010000 */
[----:B------:R-:W-:Y:S01]  /*90f0*/  IABS R206, R206 ;  /* 0x000000ce00ce7213 */ /* 0x000fe20000000000 */
[C---:B-1----:R-:W-:Y:S05]  /*9100*/  HMMA.16816.F32 R20, R172.reuse, R168, R20 ;  /* 0x000000a8ac14723c */ /* 0x042fea0000001814 */
[----:B------:R-:W-:Y:S01]  /*9110*/  FFMA.FTZ R10, R167, -UR5, R10 ;  /* 0x80000005a70a7c23 */ /* 0x000fe2000801000a */
[----:B------:R-:W-:Y:S01]  /*9120*/  IADD3 R167, PT, PT, R238, -0x18, -R3 ;  /* 0xffffffe8eea77810 */ /* 0x000fe20007ffe803 */
[----:B------:R-:W-:Y:S01]  /*9130*/  FFMA.FTZ R9, R204, -UR5, R9 ;  /* 0x80000005cc097c23 */ /* 0x000fe20008010009 */
[----:B------:R-:W-:Y:S01]  /*9140*/  IADD3 R204, PT, PT, R238, -0x19, -R3 ;  /* 0xffffffe7eecc7810 */ /* 0x000fe20007ffe803 */
[----:B------:R-:W-:Y:S01]  /*9150*/  FFMA.FTZ R5, R208, -UR5, R5 ;  /* 0x80000005d0057c23 */ /* 0x000fe20008010005 */
[----:B------:R-:W-:Y:S01]  /*9160*/  IABS R167, R167 ;  /* 0x000000a700a77213 */ /* 0x000fe20000000000 */
[C---:B------:R-:W-:Y:S03]  /*9170*/  HMMA.16816.F32 R24, R172.reuse, R170, R24 ;  /* 0x000000aaac18723c */ /* 0x040fe60000001818 */
[----:B------:R-:W-:Y:S01]  /*9180*/  IABS R204, R204 ;  /* 0x000000cc00cc7213 */ /* 0x000fe20000000000 */
[----:B------:R-:W-:Y:S01]  /*9190*/  FFMA.FTZ R8, R207, -UR5, R8 ;  /* 0x80000005cf087c23 */ /* 0x000fe20008010008 */
[----:B------:R-:W-:Y:S02]  /*91a0*/  I2FP.F32.S32 R167, R167 ;  /* 0x000000a700a77245 */ /* 0x000fe40000201400 */
[----:B------:R-:W-:Y:S02]  /*91b0*/  I2FP.F32.S32 R208, R205 ;  /* 0x000000cd00d07245 */ /* 0x000fe40000201400 */
[----:B------:R-:W-:Y:S01]  /*91c0*/  I2FP.F32.S32 R204, R204 ;  /* 0x000000cc00cc7245 */ /* 0x000fe20000201400 */
[----:B------:R-:W-:Y:S01]  /*91d0*/  FFMA.FTZ R16, R167, -UR5, R16 ;  /* 0x80000005a7107c23 */ /* 0x000fe20008010010 */
[----:B------:R-:W-:Y:S01]  /*91e0*/  I2FP.F32.S32 R205, R206 ;  /* 0x000000ce00cd7245 */ /* 0x000fe20000201400 */
[----:B------:R-:W-:Y:S01]  /*91f0*/  FFMA.FTZ R11, R208, -UR5, R11 ;  /* 0x80000005d00b7c23 */ /* 0x000fe2000801000b */
[----:B--2---:R-:W-:Y:S01]  /*9200*/  IADD3 R2, PT, PT, R238, -0x21, -R3 ;  /* 0xffffffdfee027810 */ /* 0x004fe20007ffe803 */
[----:B------:R-:W-:Y:S01]  /*9210*/  FFMA.FTZ R17, R204, -UR5, R17 ;  /* 0x80000005cc117c23 */ /* 0x000fe20008010011 */
[--C-:B------:R-:W-:Y:S01]  /*9220*/  IADD3 R167, PT, PT, R231, -0x20, -R3.reuse ;  /* 0xffffffe0e7a77810 */ /* 0x100fe20007ffe803 */
[----:B------:R-:W-:Y:S01]  /*9230*/  FFMA.FTZ R12, R205, -UR5, R12 ;  /* 0x80000005cd0c7c23 */ /* 0x000fe2000801000c */
[C-C-:B------:R-:W-:Y:S02]  /*9240*/  IADD3 R204, PT, PT, R231.reuse, -0x19, -R3.reuse ;  /* 0xffffffe7e7cc7810 */ /* 0x140fe40007ffe803 */
[----:B------:R-:W-:Y:S02]  /*9250*/  IADD3 R205, PT, PT, R231, -0x10, -R3 ;  /* 0xfffffff0e7cd7810 */ /* 0x000fe40007ffe803 */
[----:B------:R-:W-:Y:S01]  /*9260*/  IABS R2, R2 ;  /* 0x0000000200027213 */ /* 0x000fe20000000000 */
[C---:B---3--:R-:W-:Y:S03]  /*9270*/  HMMA.16816.F32 R28, R172.reuse, R176, R28 ;  /* 0x000000b0ac1c723c */ /* 0x048fe6000000181c */
[----:B------:R-:W-:Y:S02]  /*9280*/  IABS R167, R167 ;  /* 0x000000a700a77213 */ /* 0x000fe40000000000 */
[----:B------:R-:W-:Y:S02]  /*9290*/  IABS R204, R204 ;  /* 0x000000cc00cc7213 */ /* 0x000fe40000000000 */
[----:B------:R-:W-:Y:S01]  /*92a0*/  IABS R205, R205 ;  /* 0x000000cd00cd7213 */ /* 0x000fe20000000000 */
[----:B------:R-:W-:Y:S03]  /*92b0*/  HMMA.16816.F32 R32, R172, R178, R32 ;  /* 0x000000b2ac20723c */ /* 0x000fe60000001820 */
[----:B------:R-:W-:Y:S02]  /*92c0*/  I2FP.F32.S32 R2, R2 ;  /* 0x0000000200027245 */ /* 0x000fe40000201400 */
[----:B------:R-:W-:Y:S02]  /*92d0*/  I2FP.F32.S32 R167, R167 ;  /* 0x000000a700a77245 */ /* 0x000fe40000201400 */
[----:B------:R-:W-:Y:S01]  /*92e0*/  I2FP.F32.S32 R204, R204 ;  /* 0x000000cc00cc7245 */ /* 0x000fe20000201400 */
[----:B------:R-:W-:Y:S01]  /*92f0*/  FFMA.FTZ R21, R2, -UR5, R21 ;  /* 0x8000000502157c23 */ /* 0x000fe20008010015 */
[----:B------:R-:W-:Y:S01]  /*9300*/  I2FP.F32.S32 R205, R205 ;  /* 0x000000cd00cd7245 */ /* 0x000fe20000201400 */
[----:B------:R-:W-:Y:S01]  /*9310*/  FFMA.FTZ R22, R167, -UR5, R22 ;  /* 0x80000005a7167c23 */ /* 0x000fe20008010016 */
[C---:B------:R-:W-:Y:S01]  /*9320*/  IADD3 R2, PT, PT, R231.reuse, -0x29, -R3 ;  /* 0xffffffd7e7027810 */ /* 0x040fe20007ffe803 */
[----:B------:R-:W-:Y:S01]  /*9330*/  FFMA.FTZ R19, R204, -UR5, R19 ;  /* 0x80000005cc137c23 */ /* 0x000fe20008010013 */
[--C-:B------:R-:W-:Y:S01]  /*9340*/  IADD3 R167, PT, PT, R231, -0x28, -R3.reuse ;  /* 0xffffffd8e7a77810 */ /* 0x100fe20007ffe803 */
[----:B------:R-:W-:Y:S01]  /*9350*/  FFMA.FTZ R14, R205, -UR5, R14 ;  /* 0x80000005cd0e7c23 */ /* 0x000fe2000801000e */
[C-C-:B------:R-:W-:Y:S02]  /*9360*/  IADD3 R204, PT, PT, R238.reuse, -0x29, -R3.reuse ;  /* 0xffffffd7eecc7810 */ /* 0x140fe40007ffe803 */
[--C-:B------:R-:W-:Y:S02]  /*9370*/  IADD3 R206, PT, PT, R231, -0x11, -R3.reuse ;  /* 0xffffffefe7ce7810 */ /* 0x100fe40007ffe803 */
[----:B------:R-:W-:Y:S02]  /*9380*/  IADD3 R205, PT, PT, R238, -0x20, -R3 ;  /* 0xffffffe0eecd7810 */ /* 0x000fe40007ffe803 */
[----:B------:R-:W-:Y:S02]  /*9390*/  IABS R2, R2 ;  /* 0x0000000200027213 */ /* 0x000fe40000000000 */
[----:B------:R-:W-:Y:S02]  /*93a0*/  IABS R167, R167 ;  /* 0x000000a700a77213 */ /* 0x000fe40000000000 */
[----:B------:R-:W-:Y:S02]  /*93b0*/  IABS R204, R204 ;  /* 0x000000cc00cc7213 */ /* 0x000fe40000000000 */
[----:B------:R-:W-:Y:S02]  /*93c0*/  IABS R206, R206 ;  /* 0x000000ce00ce7213 */ /* 0x000fe40000000000 */
[----:B------:R-:W-:Y:S02]  /*93d0*/  IABS R205, R205 ;  /* 0x000000cd00cd7213 */ /* 0x000fe40000000000 */
        /* <DEDUP_REMOVED lines=8> */
[----:B------:R-:W-:Y:S01]  /*9460*/  IADD3 R2, PT, PT, R231, -0x31, -R3 ;  /* 0xffffffcfe7027810 */ /* 0x000fe20007ffe803 */
[----:B------:R-:W-:Y:S01]  /*9470*/  FFMA.FTZ R15, R206, -UR5, R15 ;  /* 0x80000005ce0f7c23 */ /* 0x000fe2000801000f */
[C-C-:B------:R-:W-:Y:S01]  /*9480*/  IADD3 R167, PT, PT, R238.reuse, -0x38, -R3.reuse ;  /* 0xffffffc8eea77810 */ /* 0x140fe20007ffe803 */
[----:B------:R-:W-:Y:S01]  /*9490*/  FFMA.FTZ R20, R205, -UR5, R20 ;  /* 0x80000005cd147c23 */ /* 0x000fe20008010014 */
[C-C-:B------:R-:W-:Y:S02]  /*94a0*/  IADD3 R204, PT, PT, R238.reuse, -0x31, -R3.reuse ;  /* 0xffffffcfeecc7810 */ /* 0x140fe40007ffe803 */
[C-C-:B------:R-:W-:Y:S02]  /*94b0*/  IADD3 R207, PT, PT, R231.reuse, -0x18, -R3.reuse ;  /* 0xffffffe8e7cf7810 */ /* 0x140fe40007ffe803 */
[--C-:B------:R-:W-:Y:S02]  /*94c0*/  IADD3 R206, PT, PT, R231, -0x21, -R3.reuse ;  /* 0xffffffdfe7ce7810 */ /* 0x100fe40007ffe803 */
[C-C-:B------:R-:W-:Y:S02]  /*94d0*/  IADD3 R205, PT, PT, R238.reuse, -0x28, -R3.reuse ;  /* 0xffffffd8eecd7810 */ /* 0x140fe40007ffe803 */
[----:B------:R-:W-:Y:S02]  /*94e0*/  IABS R2, R2 ;  /* 0x0000000200027213 */ /* 0x000fe40000000000 */
[----:B------:R-:W-:Y:S02]  /*94f0*/  IABS R167, R167 ;  /* 0x000000a700a77213 */ /* 0x000fe40000000000 */
[----:B------:R-:W-:Y:S02]  /*9500*/  IADD3 R208, PT, PT, R238, -0x11, -R3 ;  /* 0xffffffefeed07810 */ /* 0x000fe40007ffe803 */
[----:B------:R-:W-:Y:S02]  /*9510*/  IABS R204, R204 ;  /* 0x000000cc00cc7213 */ /* 0x000fe40000000000 */
[----:B------:R-:W-:Y:S02]  /*9520*/  IABS R207, R207 ;  /* 0x000000cf00cf7213 */ /* 0x000fe40000000000 */
[----:B------:R-:W-:Y:S02]  /*9530*/  IABS R206, R206 ;  /* 0x000000ce00ce7213 */ /* 0x000fe40000000000 */
[----:B------:R-:W-:Y:S02]  /*9540*/  IABS R205, R205 ;  /* 0x000000cd00cd7213 */ /* 0x000fe40000000000 */
[----:B------:R-:W-:Y:S02]  /*9550*/  I2FP.F32.S32 R2, R2 ;  /* 0x0000000200027245 */ /* 0x000fe40000201400 */
[----:B------:R-:W-:Y:S02]  /*9560*/  I2FP.F32.S32 R167, R167 ;  /* 0x000000a700a77245 */ /* 0x000fe40000201400 */
[----:B------:R-:W-:Y:S01]  /*9570*/  IABS R208, R208 ;  /* 0x000000d000d07213 */ /* 0x000fe20000000000 */
[----:B------:R-:W-:Y:S01]  /*9580*/  FFMA.FTZ R31, R2, -UR5, R31 ;  /* 0x80000005021f7c23 */ /* 0x000fe2000801001f */
[----:B------:R-:W-:Y:S01]  /*9590*/  I2FP.F32.S32 R204, R204 ;  /* 0x000000cc00cc7245 */ /* 0x000fe20000201400 */
[----:B------:R-:W-:Y:S01]  /*95a0*/  FFMA.FTZ R32, R167, -UR5, R32 ;  /* 0x80000005a7207c23 */ /* 0x000fe20008010020 */
[----:B------:R-:W-:Y:S02]  /*95b0*/  I2FP.F32.S32 R207, R207 ;  /* 0x000000cf00cf7245 */ /* 0x000fe40000201400 */
[----:B------:R-:W-:Y:S01]  /*95c0*/  I2FP.F32.S32 R206, R206 ;  /* 0x000000ce00ce7245 */ /* 0x000fe20000201400 */
[----:B------:R-:W-:Y:S01]  /*95d0*/  FFMA.FTZ R29, R204, -UR5, R29 ;  /* 0x80000005cc1d7c23 */ /* 0x000fe2000801001d */
[----:B------:R-:W-:Y:S01]  /*95e0*/  I2FP.F32.S32 R205, R205 ;  /* 0x000000cd00cd7245 */ /* 0x000fe20000201400 */
[----:B------:R-:W-:Y:S01]  /*95f0*/  FFMA.FTZ R18, R207, -UR5, R18 ;  /* 0x80000005cf127c23 */ /* 0x000fe20008010012 */
[----:B------:R-:W-:Y:S01]  /*9600*/  I2FP.F32.S32 R208, R208 ;  /* 0x000000d000d07245 */ /* 0x000fe20000201400 */
[----:B------:R-:W-:Y:S01]  /*9610*/  FFMA.FTZ R23, R206, -UR5, R23 ;  /* 0x80000005ce177c23 */ /* 0x000fe20008010017 */
[--C-:B------:R-:W-:Y:S01]  /*9620*/  IADD3 R2, PT, PT, R231, -0x38, -R3.reuse ;  /* 0xffffffc8e7027810 */ /* 0x100fe20007ffe803 */
[----:B------:R-:W-:Y:S01]  /*9630*/  FFMA.FTZ R24, R205, -UR5, R24 ;  /* 0x80000005cd187c23 */ /* 0x000fe20008010018 */
[----:B------:R-:W-:Y:S01]  /*9640*/  IADD3 R167, PT, PT, R231, -0x39, -R3 ;  /* 0xffffffc7e7a77810 */ /* 0x000fe20007ffe803 */
[----:B------:R-:W-:Y:S01]  /*9650*/  FFMA.FTZ R13, R208, -UR5, R13 ;  /* 0x80000005d00d7c23 */ /* 0x000fe2000801000d */
[----:B------:R-:W-:Y:S02]  /*9660*/  FMNMX3.FTZ R204, R165, R4, R5, !PT ;  /* 0x00000004a5cc7276 */ /* 0x000fe40007810005 */
[C-C-:B------:R-:W-:Y:S02]  /*9670*/  IADD3 R207, PT, PT, R238.reuse, -0x30, -R3.reuse ;  /* 0xffffffd0eecf7810 */ /* 0x140fe40007ffe803 */
[--C-:B------:R-:W-:Y:S02]  /*9680*/  IADD3 R205, PT, PT, R231, -0x30, -R3.reuse ;  /* 0xffffffd0e7cd7810 */ /* 0x100fe40007ffe803 */
[----:B------:R-:W-:Y:S02]  /*9690*/  IADD3 R206, PT, PT, R238, -0x39, -R3 ;  /* 0xffffffc7eece7810 */ /* 0x000fe40007ffe803 */
[----:B------:R-:W-:Y:S02]  /*96a0*/  IABS R3, R2 ;  /* 0x0000000200037213 */ /* 0x000fe40000000000 */
[----:B------:R-:W-:Y:S02]  /*96b0*/  IABS R2, R167 ;  /* 0x000000a700027213 */ /* 0x000fe40000000000 */
[----:B------:R-:W-:Y:S02]  /*96c0*/  FMNMX3.FTZ R167, R0, R6, R7, !PT ;  /* 0x0000000600a77276 */ /* 0x000fe40007810007 */
[----:B------:R-:W-:Y:S02]  /*96d0*/  FMNMX3.FTZ R204, R204, R8, R9, !PT ;  /* 0x00000008cccc7276 */ /* 0x000fe40007810009 */
[----:B------:R-:W-:Y:S02]  /*96e0*/  FMNMX3.FTZ R167, R167, R10, R11, !PT ;  /* 0x0000000aa7a77276 */ /* 0x000fe4000781000b */
[----:B------:R-:W-:Y:S02]  /*96f0*/  FMNMX3.FTZ R204, R204, R12, R13, !PT ;  /* 0x0000000ccccc7276 */ /* 0x000fe4000781000d */
[----:B------:R-:W-:Y:S02]  /*9700*/  IABS R207, R207 ;  /* 0x000000cf00cf7213 */ /* 0x000fe40000000000 */
[----:B------:R-:W-:Y:S02]  /*9710*/  FMNMX3.FTZ R167, R167, R14, R15, !PT ;  /* 0x0000000ea7a77276 */ /* 0x000fe4000781000f */
[----:B------:R-:W-:Y:S02]  /*9720*/  FMNMX3.FTZ R204, R204, R16, R17, !PT ;  /* 0x00000010cccc7276 */ /* 0x000fe40007810011 */
[----:B------:R-:W-:Y:S02]  /*9730*/  IABS R205, R205 ;  /* 0x000000cd00cd7213 */ /* 0x000fe40000000000 */
[----:B------:R-:W-:Y:S02]  /*9740*/  I2FP.F32.S32 R207, R207 ;  /* 0x000000cf00cf7245 */ /* 0x000fe40000201400 */
[----:B------:R-:W-:Y:S02]  /*9750*/  IABS R206, R206 ;  /* 0x000000ce00ce7213 */ /* 0x000fe40000000000 */
[----:B------:R-:W-:Y:S01]  /*9760*/  FMNMX3.FTZ R167, R167, R18, R19, !PT ;  /* 0x00000012a7a77276 */ /* 0x000fe20007810013 */
[----:B------:R-:W-:Y:S01]  /*9770*/  FFMA.FTZ R28, R207, -UR5, R28 ;  /* 0x80000005cf1c7c23 */ /* 0x000fe2000801001c */
[----:B------:R-:W-:Y:S02]  /*9780*/  FMNMX3.FTZ R204, R204, R20, R21, !PT ;  /* 0x00000014cccc7276 */ /* 0x000fe40007810015 */
[----:B------:R-:W-:Y:S02]  /*9790*/  I2FP.F32.S32 R205, R205 ;  /* 0x000000cd00cd7245 */ /* 0x000fe40000201400 */
[----:B------:R-:W-:Y:S02]  /*97a0*/  I2FP.F32.S32 R206, R206 ;  /* 0x000000ce00ce7245 */ /* 0x000fe40000201400 */
[----:B------:R-:W-:Y:S01]  /*97b0*/  FMNMX3.FTZ R167, R167, R22, R23, !PT ;  /* 0x00000016a7a77276 */ /* 0x000fe20007810017 */
[----:B------:R-:W-:Y:S01]  /*97c0*/  FFMA.FTZ R30, R205, -UR5, R30 ;  /* 0x80000005cd1e7c23 */ /* 0x000fe2000801001e */
[----:B------:R-:W-:Y:S01]  /*97d0*/  FMNMX3.FTZ R204, R204, R24, R25, !PT ;  /* 0x00000018cccc7276 */ /* 0x000fe20007810019 */
[----:B------:R-:W-:Y:S01]  /*97e0*/  FFMA.FTZ R33, R206, -UR5, R33 ;  /* 0x80000005ce217c23 */ /* 0x000fe20008010021 */
[----:B------:R-:W-:Y:S02]  /*97f0*/  I2FP.F32.S32 R3, R3 ;  /* 0x0000000300037245 */ /* 0x000fe40000201400 */
[----:B------:R-:W-:Y:S02]  /*9800*/  I2FP.F32.S32 R2, R2 ;  /* 0x0000000200027245 */ /* 0x000fe40000201400 */
[----:B------:R-:W-:Y:S01]  /*9810*/  FMNMX3.FTZ R167, R167, R26, R27, !PT ;  /* 0x0000001aa7a77276 */ /* 0x000fe2000781001b */
[----:B------:R-:W-:Y:S01]  /*9820*/  FFMA.FTZ R34, R3, -UR5, R34 ;  /* 0x8000000503227c23 */ /* 0x000fe20008010022 */
[----:B------:R-:W-:Y:S01]  /*9830*/  FMNMX3.FTZ R204, R204, R28, R29, !PT ;  /* 0x0000001ccccc7276 */ /* 0x000fe2000781001d */
[----:B------:R-:W-:Y:S01]  /*9840*/  FFMA.FTZ R35, R2, -UR5, R35 ;  /* 0x8000000502237c23 */ /* 0x000fe20008010023 */
[----:B------:R-:W-:Y:S02]  /*9850*/  FMNMX3.FTZ R167, R167, R30, R31, !PT ;  /* 0x0000001ea7a77276 */ /* 0x000fe4000781001f */
[----:B------:R-:W-:Y:S01]  /*9860*/  FMNMX3.FTZ R204, R204, R32, R33, !PT ;  /* 0x00000020cccc7276 */ /* 0x000fe20007810021 */
[----:B------:R-:W-:Y:S06]  /*9870*/  BRA.U.ANY UP0, `(.L_x_147) ;  /* 0xffffffd900f87547 */ /* 0x000fec000b93ffff */
.L_x_146:
        /* <DEDUP_REMOVED lines=17> */
[----:B------:R-:W-:Y:S01]  /*9990*/  FADD.FTZ R2, -R164, R165 ;  /* 0x000000a5a4027221 */ /* 0x000fe20000010100 */
[----:B------:R-:W-:Y:S01]  /*99a0*/  IADD3 R166, PT, PT, R219, 0x10040, RZ ;  /* 0x00010040dba67810 */ /* 0x000fe20007ffe0ff */
[C---:B------:R-:W-:Y:S01]  /*99b0*/  FADD.FTZ R0, -R3.reuse, R0 ;  /* 0x0000000003007221 */ /* 0x040fe20000010100 */
[----:B------:R-:W-:Y:S01]  /*99c0*/  FSEL R200, R200, RZ, P2 ;  /* 0x000000ffc8c87208 */ /* 0x000fe20001000000 */
[C---:B------:R-:W-:Y:S01]  /*99d0*/  FMUL.FTZ R198, R3.reuse, UR4 ;  /* 0x0000000403c67c20 */ /* 0x040fe20008410000 */
[----:B------:R-:W-:Y:S01]  /*99e0*/  FSETP.NEU.FTZ.AND P2, PT, R3, -INF , PT ;  /* 0xff8000000300780b */ /* 0x000fe20003f5d000 */
[----:B------:R-:W-:Y:S01]  /*99f0*/  FMUL.FTZ R167, R0, UR4 ;  /* 0x0000000400a77c20 */ /* 0x000fe20008410000 */
[----:B------:R-:W-:Y:S01]  /*9a00*/  FMUL.FTZ R165, R2, UR4 ;  /* 0x0000000402a57c20 */ /* 0x000fe20008410000 */
[--C-:B------:R-:W-:Y:S01]  /*9a10*/  FFMA.FTZ R199, R4, UR4, -R200.reuse ;  /* 0x0000000404c77c23 */ /* 0x100fe200080108c8 */
[----:B------:R-:W-:Y:S01]  /*9a20*/  FSEL R198, R198, RZ, P2 ;  /* 0x000000ffc6c67208 */ /* 0x000fe20001000000 */
[----:B------:R2:W3:Y:S01]  /*9a30*/  MUFU.EX2 R0, R167 ;  /* 0x000000a700007308 */ /* 0x0004e20000000800 */
[--C-:B------:R-:W-:Y:S01]  /*9a40*/  FFMA.FTZ R196, R5, UR4, -R200.reuse ;  /* 0x0000000405c47c23 */ /* 0x100fe200080108c8 */
[--C-:B------:R-:W-:Y:S01]  /*9a50*/  FFMA.FTZ R195, R8, UR4, -R200.reuse ;  /* 0x0000000408c37c23 */ /* 0x100fe200080108c8 */
[----:B------:R-:W-:Y:S01]  /*9a60*/  FFMA.FTZ R194, R9, UR4, -R200 ;  /* 0x0000000409c27c23 */ /* 0x000fe200080108c8 */
[--C-:B------:R-:W-:Y:S01]  /*9a70*/  FFMA.FTZ R197, R6, UR4, -R198.reuse ;  /* 0x0000000406c57c23 */ /* 0x100fe200080108c6 */
[--C-:B------:R-:W-:Y:S01]  /*9a80*/  FFMA.FTZ R193, R7, UR4, -R198.reuse ;  /* 0x0000000407c17c23 */ /* 0x100fe200080108c6 */
[----:B------:R-:W-:Y:S01]  /*9a90*/  FFMA.FTZ R192, R10, UR4, -R198 ;  /* 0x000000040ac07c23 */ /* 0x000fe200080108c6 */
[----:B------:R-:W-:Y:S03]  /*9aa0*/  @P0 IADD3 R166, PT, PT, R240, -0x40, RZ ;  /* 0xffffffc0f0a60810 */ /* 0x000fe60007ffe0ff */
[----:B------:R-:W4:Y:S01]  /*9ab0*/  MUFU.EX2 R2, R165 ;  /* 0x000000a500027308 */ /* 0x000f220000000800 */
[--C-:B------:R-:W-:Y:S01]  /*9ac0*/  FFMA.FTZ R201, R12, UR4, -R200.reuse ;  /* 0x000000040cc97c23 */ /* 0x100fe200080108c8 */
[----:B------:R-:W-:Y:S01]  /*9ad0*/  FFMA.FTZ R202, R13, UR4, -R200 ;  /* 0x000000040dca7c23 */ /* 0x000fe200080108c8 */
[--C-:B------:R-:W-:Y:S01]  /*9ae0*/  FFMA.FTZ R203, R14, UR4, -R198.reuse ;  /* 0x000000040ecb7c23 */ /* 0x100fe200080108c6 */
[----:B------:R-:W5:Y:S01]  /*9af0*/  LDSM.16.MT88.4 R176, [R166] ;  /* 0x00000000a6b0783b */ /* 0x000f620000004200 */
[----:B------:R-:W-:Y:S01]  /*9b00*/  FFMA.FTZ R204, R15, UR4, -R198 ;  /* 0x000000040fcc7c23 */ /* 0x000fe200080108c6 */
[--C-:B------:R-:W-:Y:S01]  /*9b10*/  FFMA.FTZ R205, R16, UR4, -R200.reuse ;  /* 0x0000000410cd7c23 */ /* 0x100fe200080108c8 */
[----:B------:R-:W-:Y:S03]  /*9b20*/  FFMA.FTZ R206, R17, UR4, -R200 ;  /* 0x0000000411ce7c23 */ /* 0x000fe600080108c8 */
[----:B------:R-:W-:Y:S01]  /*9b30*/  MUFU.EX2 R199, R199 ;  /* 0x000000c700c77308 */ /* 0x000fe20000000800 */
[--C-:B--2---:R-:W-:Y:S01]  /*9b40*/  FFMA.FTZ R167, R11, UR4, -R198.reuse ;  /* 0x000000040ba77c23 */ /* 0x104fe200080108c6 */
[C---:B---3--:R-:W-:Y:S01]  /*9b50*/  FMUL.FTZ R6, R0.reuse, R162 ;  /* 0x000000a200067220 */ /* 0x048fe20000410000 */
[C---:B------:R-:W-:Y:S01]  /*9b60*/  FMUL.FTZ R7, R0.reuse, R163 ;  /* 0x000000a300077220 */ /* 0x040fe20000410000 */
[C---:B------:R-:W-:Y:S01]  /*9b70*/  FMUL.FTZ R10, R0.reuse, R158 ;  /* 0x0000009e000a7220 */ /* 0x040fe20000410000 */
[C---:B------:R-:W-:Y:S01]  /*9b80*/  FMUL.FTZ R11, R0.reuse, R159 ;  /* 0x0000009f000b7220 */ /* 0x040fe20000410000 */
[C---:B------:R-:W-:Y:S01]  /*9b90*/  FMUL.FTZ R38, R0.reuse, R38 ;  /* 0x0000002600267220 */ /* 0x040fe20000410000 */
[----:B------:R-:W-:Y:S03]  /*9ba0*/  FMUL.FTZ R39, R0, R39 ;  /* 0x0000002700277220 */ /* 0x000fe60000410000 */
[----:B------:R-:W2:Y:S01]  /*9bb0*/  MUFU.EX2 R196, R196 ;  /* 0x000000c400c47308 */ /* 0x000ea20000000800 */
[C---:B----4-:R-:W-:Y:S01]  /*9bc0*/  FMUL.FTZ R4, R2.reuse, R160 ;  /* 0x000000a002047220 */ /* 0x050fe20000410000 */
[C---:B------:R-:W-:Y:S01]  /*9bd0*/  FMUL.FTZ R5, R2.reuse, R161 ;  /* 0x000000a102057220 */ /* 0x040fe20000410000 */
[C---:B------:R-:W-:Y:S01]  /*9be0*/  FMUL.FTZ R8, R2.reuse, R156 ;  /* 0x0000009c02087220 */ /* 0x040fe20000410000 */
[C---:B------:R-:W-:Y:S01]  /*9bf0*/  FMUL.FTZ R9, R2.reuse, R157 ;  /* 0x0000009d02097220 */ /* 0x040fe20000410000 */
[----:B------:R-:W-:Y:S01]  /*9c00*/  IADD3 R165, PT, PT, R213, R166, RZ ;  /* 0x000000a6d5a57210 */ /* 0x000fe20007ffe0ff */
[C---:B------:R-:W-:Y:S01]  /*9c10*/  FMUL.FTZ R36, R2.reuse, R36 ;  /* 0x0000002402247220 */ /* 0x040fe20000410000 */
[C---:B------:R-:W-:Y:S03]  /*9c20*/  FMUL.FTZ R37, R2.reuse, R37 ;  /* 0x0000002502257220 */ /* 0x040fe60000410000 */
[----:B------:R-:W-:Y:S01]  /*9c30*/  MUFU.EX2 R197, R197 ;  /* 0x000000c500c57308 */ /* 0x000fe20000000800 */
[C---:B------:R-:W-:Y:S01]  /*9c40*/  FMUL.FTZ R40, R2.reuse, R40 ;  /* 0x0000002802287220 */ /* 0x040fe20000410000 */
[----:B------:R-:W3:Y:S01]  /*9c50*/  LDSM.16.MT88.4 R156, [R165] ;  /* 0x00000000a59c783b */ /* 0x000ee20000004200 */
[----:B------:R-:W-:Y:S01]  /*9c60*/  FMUL.FTZ R41, R2, R41 ;  /* 0x0000002902297220 */ /* 0x000fe20000410000 */
[C---:B------:R-:W-:Y:S01]  /*9c70*/  FMUL.FTZ R42, R0.reuse, R42 ;  /* 0x0000002a002a7220 */ /* 0x040fe20000410000 */
[----:B------:R-:W-:Y:S01]  /*9c80*/  FMUL.FTZ R43, R0, R43 ;  /* 0x0000002b002b7220 */ /* 0x000fe20000410000 */
[C---:B------:R-:W-:Y:S01]  /*9c90*/  FMUL.FTZ R12, R2.reuse, R152 ;  /* 0x00000098020c7220 */ /* 0x040fe20000410000 */
[----:B------:R-:W-:Y:S03]  /*9ca0*/  FMUL.FTZ R13, R2, R153 ;  /* 0x00000099020d7220 */ /* 0x000fe60000410000 */
[----:B------:R-:W4:Y:S01]  /*9cb0*/  MUFU.EX2 R193, R193 ;  /* 0x000000c100c17308 */ /* 0x000f220000000800 */
[----:B--2---:R-:W-:Y:S01]  /*9cc0*/  F2FP.F16.F32.PACK_AB R160, R196, R199 ;  /* 0x000000c7c4a0723e */ /* 0x004fe200000000ff */
[----:B------:R-:W-:Y:S01]  /*9cd0*/  LDSM.16.MT88.4 R180, [R165+0x2800] ;  /* 0x00280000a5b4783b */ /* 0x000fe20000004200 */
[C---:B------:R-:W-:Y:S01]  /*9ce0*/  FMUL.FTZ R14, R0.reuse, R154 ;  /* 0x0000009a000e7220 */ /* 0x040fe20000410000 */
[----:B------:R-:W-:Y:S01]  /*9cf0*/  FMUL.FTZ R15, R0, R155 ;  /* 0x0000009b000f7220 */ /* 0x000fe20000410000 */
[C---:B------:R-:W-:Y:S01]  /*9d00*/  FMUL.FTZ R44, R2.reuse, R44 ;  /* 0x0000002c022c7220 */ /* 0x040fe20000410000 */
[----:B------:R-:W-:Y:S01]  /*9d10*/  FMUL.FTZ R45, R2, R45 ;  /* 0x0000002d022d7220 */ /* 0x000fe20000410000 */
[C---:B------:R-:W-:Y:S03]  /*9d20*/  FMUL.FTZ R46, R0.reuse, R46 ;  /* 0x0000002e002e7220 */ /* 0x040fe60000410000 */
[----:B------:R-:W-:Y:S01]  /*9d30*/  MUFU.EX2 R195, R195 ;  /* 0x000000c300c37308 */ /* 0x000fe20000000800 */
[----:B------:R-:W-:Y:S01]  /*9d40*/  FMUL.FTZ R47, R0, R47 ;  /* 0x0000002f002f7220 */ /* 0x000fe20000410000 */
[----:B------:R-:W-:Y:S01]  /*9d50*/  LDSM.16.MT88.4 R152, [R219+0x10800] ;  /* 0x01080000db98783b */ /* 0x000fe20000004200 */
[C---:B------:R-:W-:Y:S01]  /*9d60*/  FMUL.FTZ R48, R2.reuse, R48 ;  /* 0x0000003002307220 */ /* 0x040fe20000410000 */
[----:B------:R-:W-:Y:S01]  /*9d70*/  FMUL.FTZ R49, R2, R49 ;  /* 0x0000003102317220 */ /* 0x000fe20000410000 */
[C---:B------:R-:W-:Y:S01]  /*9d80*/  FMUL.FTZ R50, R0.reuse, R50 ;  /* 0x0000003200327220 */ /* 0x040fe20000410000 */
[----:B------:R-:W-:Y:S01]  /*9d90*/  FMUL.FTZ R51, R0, R51 ;  /* 0x0000003300337220 */ /* 0x000fe20000410000 */
[C---:B------:R-:W-:Y:S03]  /*9da0*/  FMUL.FTZ R52, R2.reuse, R52 ;  /* 0x0000003402347220 */ /* 0x040fe60000410000 */
[----:B------:R-:W2:Y:S01]  /*9db0*/  MUFU.EX2 R194, R194 ;  /* 0x000000c200c27308 */ /* 0x000ea20000000800 */
[----:B----4-:R-:W-:Y:S01]  /*9dc0*/  F2FP.F16.F32.PACK_AB R161, R193, R197 ;  /* 0x000000c5c1a1723e */ /* 0x010fe200000000ff */
[----:B------:R-:W-:Y:S01]  /*9dd0*/  LDSM.16.MT88.4 R188, [R166+0x4800] ;  /* 0x00480000a6bc783b */ /* 0x000fe20000004200 */
        /* <DEDUP_REMOVED lines=12> */
[----:B------:R-:W-:Y:S03]  /*9ea0*/  FMUL.FTZ R64, R2, R64 ;  /* 0x0000004002407220 */ /* 0x000fe60000410000 */
[----:B------:R-:W4:Y:S01]  /*9eb0*/  MUFU.EX2 R167, R167 ;  /* 0x000000a700a77308 */ /* 0x000f220000000800 */
[----:B--2---:R-:W-:Y:S01]  /*9ec0*/  F2FP.F16.F32.PACK_AB R162, R194, R195 ;  /* 0x000000c3c2a2723e */ /* 0x004fe200000000ff */
        /* <DEDUP_REMOVED lines=15> */
[----:B----4-:R-:W-:Y:S01]  /*9fc0*/  F2FP.F16.F32.PACK_AB R163, R167, R192 ;  /* 0x000000c0a7a3723e */ /* 0x010fe200000000ff */
        /* <DEDUP_REMOVED lines=27> */
[----:B------:R-:W4:Y:S03]  /*a180*/  LDSM.16.MT88.4 R172, [R218+0x12000] ;  /* 0x01200000daac783b */ /* 0x000f260000004200 */
[----:B------:R-:W2:Y:S01]  /*a190*/  MUFU.EX2 R204, R204 ;  /* 0x000000cc00cc7308 */ /* 0x000ea20000000800 */
[----:B------:R-:W-:Y:S01]  /*a1a0*/  FMUL.FTZ R99, R0, R99 ;  /* 0x0000006300637220 */ /* 0x000fe20000410000 */
[C---:B------:R-:W-:Y:S01]  /*a1b0*/  FMUL.FTZ R100, R2.reuse, R100 ;  /* 0x0000006402647220 */ /* 0x040fe20000410000 */
[----:B------:R-:W-:Y:S01]  /*a1c0*/  FMUL.FTZ R101, R2, R101 ;  /* 0x0000006502657220 */ /* 0x000fe20000410000 */
[C---:B------:R-:W-:Y:S01]  /*a1d0*/  FMUL.FTZ R102, R0.reuse, R102 ;  /* 0x0000006600667220 */ /* 0x040fe20000410000 */
[----:B------:R-:W-:Y:S01]  /*a1e0*/  FMUL.FTZ R103, R0, R103 ;  /* 0x0000006700677220 */ /* 0x000fe20000410000 */
[C---:B-----5:R-:W-:Y:S04]  /*a1f0*/  HMMA.16816.F32 R44, R160.reuse, R176, R44 ;  /* 0x000000b0a02c723c */ /* 0x060fe8000000182c */
[----:B------:R-:W-:Y:S01]  /*a200*/  MUFU.EX2 R205, R205 ;  /* 0x000000cd00cd7308 */ /* 0x000fe20000000800 */
[C---:B------:R-:W-:Y:S01]  /*a210*/  FMUL.FTZ R104, R2.reuse, R104 ;  /* 0x0000006802687220 */ /* 0x040fe20000410000 */
[----:B------:R-:W-:Y:S01]  /*a220*/  FMUL.FTZ R105, R2, R105 ;  /* 0x0000006902697220 */ /* 0x000fe20000410000 */
[C---:B------:R-:W-:Y:S01]  /*a230*/  FMUL.FTZ R106, R0.reuse, R106 ;  /* 0x0000006a006a7220 */ /* 0x040fe20000410000 */
[----:B------:R-:W-:Y:S01]  /*a240*/  FMUL.FTZ R107, R0, R107 ;  /* 0x0000006b006b7220 */ /* 0x000fe20000410000 */
[C---:B------:R-:W-:Y:S01]  /*a250*/  FMUL.FTZ R108, R2.reuse, R108 ;  /* 0x0000006c026c7220 */ /* 0x040fe20000410000 */
[C---:B------:R-:W-:Y:S01]  /*a260*/  HMMA.16816.F32 R48, R160.reuse, R178, R48 ;  /* 0x000000b2a030723c */ /* 0x040fe20000001830 */
[----:B------:R-:W-:Y:S03]  /*a270*/  LDSM.16.MT88.4 R176, [R218+0x12800] ;  /* 0x01280000dab0783b */ /* 0x000fe60000004200 */
[----:B------:R-:W5:Y:S01]  /*a280*/  MUFU.EX2 R206, R206 ;  /* 0x000000ce00ce7308 */ /* 0x000f620000000800 */
[----:B------:R-:W-:Y:S01]  /*a290*/  FMUL.FTZ R109, R2, R109 ;  /* 0x0000006d026d7220 */ /* 0x000fe20000410000 */
[C---:B------:R-:W-:Y:S01]  /*a2a0*/  FMUL.FTZ R110, R0.reuse, R110 ;  /* 0x0000006e006e7220 */ /* 0x040fe20000410000 */
[----:B------:R-:W-:Y:S01]  /*a2b0*/  FMUL.FTZ R111, R0, R111 ;  /* 0x0000006f006f7220 */ /* 0x000fe20000410000 */
[C---:B------:R-:W-:Y:S01]  /*a2c0*/  FMUL.FTZ R112, R2.reuse, R112 ;  /* 0x0000007002707220 */ /* 0x040fe20000410000 */
[----:B------:R-:W-:Y:S01]  /*a2d0*/  FMUL.FTZ R113, R2, R113 ;  /* 0x0000007102717220 */ /* 0x000fe20000410000 */
[C---:B---3--:R-:W-:Y:S03]  /*a2e0*/  HMMA.16816.F32 R52, R160.reuse, R156, R52 ;  /* 0x0000009ca034723c */ /* 0x048fe60000001834 */
        /* <DEDUP_REMOVED lines=38> */
[--C-:B------:R-:W-:Y:S01]  /*a550*/  FFMA.FTZ R207, R18, UR4, -R198.reuse ;  /* 0x0000000412cf7c23 */ /* 0x100fe200080108c6 */
[C---:B---3--:R-:W-:Y:S03]  /*a560*/  HMMA.16816.F32 R76, R160.reuse, R156, R76 ;  /* 0x0000009ca04c723c */ /* 0x048fe6000000184c */
[----:B------:R-:W-:Y:S01]  /*a570*/  FFMA.FTZ R208, R19, UR4, -R198 ;  /* 0x0000000413d07c23 */ /* 0x000fe200080108c6 */
[C---:B------:R-:W-:Y:S01]  /*a580*/  FMUL.FTZ R144, R2.reuse, R144 ;  /* 0x0000009002907220 */ /* 0x040fe20000410000 */
[----:B------:R-:W-:Y:S01]  /*a590*/  MUFU.EX2 R207, R207 ;  /* 0x000000cf00cf7308 */ /* 0x000fe20000000800 */
[----:B------:R-:W-:Y:S01]  /*a5a0*/  FMUL.FTZ R145, R2, R145 ;  /* 0x0000009102917220 */ /* 0x000fe20000410000 */
[C---:B------:R-:W-:Y:S01]  /*a5b0*/  FMUL.FTZ R146, R0.reuse, R146 ;  /* 0x0000009200927220 */ /* 0x040fe20000410000 */
[C---:B------:R-:W-:Y:S01]  /*a5c0*/  HMMA.16816.F32 R80, R160.reuse, R158, R80 ;  /* 0x0000009ea050723c */ /* 0x040fe20000001850 */
[----:B------:R-:W3:Y:S02]  /*a5d0*/  LDSM.16.MT88.4 R156, [R218+0x14000] ;  /* 0x01400000da9c783b */ /* 0x000ee40000004200 */
[----:B------:R-:W-:Y:S01]  /*a5e0*/  FMUL.FTZ R147, R0, R147 ;  /* 0x0000009300937220 */ /* 0x000fe20000410000 */
[----:B------:R-:W-:Y:S01]  /*a5f0*/  FMUL.FTZ R16, R2, R148 ;  /* 0x0000009402107220 */ /* 0x000fe20000410000 */
[----:B--2---:R-:W-:Y:S02]  /*a600*/  F2FP.F16.F32.PACK_AB R148, R202, R201 ;  /* 0x000000c9ca94723e */ /* 0x004fe400000000ff */
[----:B------:R-:W2:Y:S01]  /*a610*/  MUFU.EX2 R208, R208 ;  /* 0x000000d000d07308 */ /* 0x000ea20000000800 */
[----:B------:R-:W-:Y:S01]  /*a620*/  FMUL.FTZ R17, R2, R149 ;  /* 0x0000009502117220 */ /* 0x000fe20000410000 */
[C---:B-1----:R-:W-:Y:S03]  /*a630*/  HMMA.16816.F32 R84, R160.reuse, R168, R84 ;  /* 0x000000a8a054723c */ /* 0x042fe60000001854 */
[----:B------:R-:W-:Y:S01]  /*a640*/  F2FP.F16.F32.PACK_AB R149, R204, R203 ;  /* 0x000000cbcc95723e */ /* 0x000fe200000000ff */
[----:B------:R-:W-:Y:S01]  /*a650*/  FMUL.FTZ R18, R0, R150 ;  /* 0x0000009600127220 */ /* 0x000fe20000410000 */
[----:B-----5:R-:W-:Y:S01]  /*a660*/  F2FP.F16.F32.PACK_AB R150, R206, R205 ;  /* 0x000000cdce96723e */ /* 0x020fe200000000ff */
[----:B------:R-:W-:Y:S01]  /*a670*/  FMUL.FTZ R19, R0, R151 ;  /* 0x0000009700137220 */ /* 0x000fe20000410000 */
[----:B------:R-:W-:Y:S01]  /*a680*/  FFMA.FTZ R199, R2, R241, R199 ;  /* 0x000000f102c77223 */ /* 0x000fe200000100c7 */
[C---:B------:R-:W-:Y:S01]  /*a690*/  HMMA.16816.F32 R88, R160.reuse, R170, R88 ;  /* 0x000000aaa058723c */ /* 0x040fe20000001858 */
[----:B------:R-:W1:Y:S02]  /*a6a0*/  LDSM.16.MT88.4 R168, [R166+0x4000] ;  /* 0x00400000a6a8783b */ /* 0x000e640000004200 */
[----:B------:R-:W-:Y:S01]  /*a6b0*/  FFMA.FTZ R197, R0, R239, R197 ;  /* 0x000000ef00c57223 */ /* 0x000fe200000100c5 */
[----:B------:R-:W-:Y:S01]  /*a6c0*/  MOV R0, R3 ;  /* 0x0000000300007202 */ /* 0x000fe20000000f00 */
[----:B------:R-:W-:Y:S01]  /*a6d0*/  FADD.FTZ R196, R196, R199 ;  /* 0x000000c7c4c47221 */ /* 0x000fe20000010000 */
[----:B--2---:R-:W-:Y:S02]  /*a6e0*/  F2FP.F16.F32.PACK_AB R151, R208, R207 ;  /* 0x000000cfd097723e */ /* 0x004fe400000000ff */
[C---:B----4-:R-:W-:Y:S03]  /*a6f0*/  HMMA.16816.F32 R92, R160.reuse, R172, R92 ;  /* 0x000000aca05c723c */ /* 0x050fe6000000185c */
[----:B------:R-:W-:Y:S01]  /*a700*/  FADD.FTZ R197, R193, R197 ;  /* 0x000000c5c1c57221 */ /* 0x000fe20000010000 */
[----:B------:R-:W-:Y:S03]  /*a710*/  FADD.FTZ R195, R195, R196 ;  /* 0x000000c4c3c37221 */ /* 0x000fe60000010000 */
[----:B------:R-:W-:Y:S01]  /*a720*/  FADD.FTZ R192, R192, R197 ;  /* 0x000000c5c0c07221 */ /* 0x000fe20000010000 */
[C---:B------:R-:W-:Y:S01]  /*a730*/  HMMA.16816.F32 R96, R160.reuse, R174, R96 ;  /* 0x000000aea060723c */ /* 0x040fe20000001860 */
[----:B------:R-:W2:Y:S02]  /*a740*/  LDSM.16.MT88.4 R172, [R165+0x4000] ;  /* 0x00400000a5ac783b */ /* 0x000ea40000004200 */
[----:B------:R-:W-:Y:S01]  /*a750*/  FADD.FTZ R194, R194, R195 ;  /* 0x000000c3c2c27221 */ /* 0x000fe20000010000 */
[----:B------:R-:W-:Y:S03]  /*a760*/  FADD.FTZ R192, R167, R192 ;  /* 0x000000c0a7c07221 */ /* 0x000fe60000010000 */
[----:B------:R-:W-:Y:S01]  /*a770*/  FADD.FTZ R201, R201, R194 ;  /* 0x000000c2c9c97221 */ /* 0x000fe20000010000 */
[----:B------:R-:W-:Y:S01]  /*a780*/  FADD.FTZ R203, R203, R192 ;  /* 0x000000c0cbcb7221 */ /* 0x000fe20000010000 */
[C---:B---3--:R-:W-:Y:S03]  /*a790*/  HMMA.16816.F32 R100, R160.reuse, R156, R100 ;  /* 0x0000009ca064723c */ /* 0x048fe60000001864 */
[----:B------:R-:W-:Y:S01]  /*a7a0*/  FADD.FTZ R202, R202, R201 ;  /* 0x000000c9caca7221 */ /* 0x000fe20000010000 */
[----:B------:R-:W-:Y:S04]  /*a7b0*/  FADD.FTZ R204, R204, R203 ;  /* 0x000000cbcccc7221 */ /* 0x000fe80000010000 */
[C---:B------:R-:W-:Y:S01]  /*a7c0*/  HMMA.16816.F32 R104, R160.reuse, R158, R104 ;  /* 0x0000009ea068723c */ /* 0x040fe20000001868 */
[----:B------:R-:W3:Y:S02]  /*a7d0*/  LDSM.16.MT88.4 R156, [R219+0x16000] ;  /* 0x01600000db9c783b */ /* 0x000ee40000004200 */
[----:B------:R-:W-:Y:S04]  /*a7e0*/  FADD.FTZ R207, R207, R204 ;  /* 0x000000cccfcf7221 */ /* 0x000fe80000010000 */
[----:B------:R-:W-:Y:S01]  /*a7f0*/  FADD.FTZ R207, R208, R207 ;  /* 0x000000cfd0cf7221 */ /* 0x000fe20000010000 */
        /* <DEDUP_REMOVED lines=15> */
[C---:B---3--:R-:W-:Y:S08]  /*a8f0*/  HMMA.16816.F32 R144, R160.reuse, R156, R144 ;  /* 0x0000009ca090723c */ /* 0x048ff00000001890 */
[----:B------:R-:W-:Y:S01]  /*a900*/  HMMA.16816.F32 R16, R160, R158, R16 ;  /* 0x0000009ea010723c */ /* 0x000fe20000001810 */
[----:B------:R-:W3:Y:S07]  /*a910*/  LDSM.16.MT88.4 R156, [R165+0x800] ;  /* 0x00080000a59c783b */ /* 0x000eee0000004200 */
[C---:B------:R-:W-:Y:S01]  /*a920*/  HMMA.16816.F32 R4, R148.reuse, R152, R4 ;  /* 0x000000989404723c */ /* 0x040fe20000001804 */
[----:B------:R-:W4:Y:S07]  /*a930*/  LDSM.16.MT88.4 R160, [R219+0x12800] ;  /* 0x01280000dba0783b */ /* 0x000f2e0000004200 */
        /* <DEDUP_REMOVED lines=23> */
[C---:B-1----:R-:W-:Y:S08]  /*aab0*/  HMMA.16816.F32 R92, R148.reuse, R168, R92 ;  /* 0x000000a8945c723c */ /* 0x042ff0000000185c */
[C---:B------:R-:W-:Y:S01]  /*aac0*/  HMMA.16816.F32 R96, R148.reuse, R170, R96 ;  /* 0x000000aa9460723c */ /* 0x040fe20000001860 */
[----:B------:R-:W1:Y:S07]  /*aad0*/  LDSM.16.MT88.4 R168, [R165+0x6800] ;  /* 0x00680000a5a8783b */ /* 0x000e6e0000004200 */
        /* <DEDUP_REMOVED lines=16> */
[C---:B--2---:R-:W-:Y:S05]  /*abe0*/  HMMA.16816.F32 R116, R148.reuse, R172, R116 ;  /* 0x000000ac9474723c */ /* 0x044fea0000001874 */
[----:B------:R-:W2:Y:S01]  /*abf0*/  MUFU.EX2 R187, R187 ;  /* 0x000000bb00bb7308 */ /* 0x000ea20000000800 */
[----:B-----5:R-:W-:Y:S02]  /*ac00*/  F2FP.F16.F32.PACK_AB R20, R185, R184 ;  /* 0x000000b8b914723e */ /* 0x020fe400000000ff */
[C---:B------:R-:W-:Y:S01]  /*ac10*/  HMMA.16816.F32 R120, R148.reuse, R174, R120 ;  /* 0x000000ae9478723c */ /* 0x040fe20000001878 */
[----:B------:R-:W-:Y:S06]  /*ac20*/  LDSM.16.MT88.4 R172, [R219+0x13000] ;  /* 0x01300000dbac783b */ /* 0x000fec0000004200 */
[----:B------:R-:W-:Y:S01]  /*ac30*/  MUFU.EX2 R188, R188 ;  /* 0x000000bc00bc7308 */ /* 0x000fe20000000800 */
[C---:B---3--:R-:W-:Y:S09]  /*ac40*/  HMMA.16816.F32 R124, R148.reuse, R156, R124 ;  /* 0x0000009c947c723c */ /* 0x048ff2000000187c */
[----:B------:R-:W3:Y:S01]  /*ac50*/  MUFU.EX2 R189, R189 ;  /* 0x000000bd00bd7308 */ /* 0x000ee20000000800 */
[C---:B--2---:R-:W-:Y:S01]  /*ac60*/  F2FP.F16.F32.PACK_AB R21, R187.reuse, R186 ;  /* 0x000000babb15723e */ /* 0x044fe200000000ff */
[----:B------:R-:W-:Y:S01]  /*ac70*/  FADD.FTZ R186, R186, R207 ;  /* 0x000000cfbaba7221 */ /* 0x000fe20000010000 */
[C---:B------:R-:W-:Y:S01]  /*ac80*/  HMMA.16816.F32 R128, R148.reuse, R158, R128 ;  /* 0x0000009e9480723c */ /* 0x040fe20000001880 */
[----:B------:R-:W-:Y:S06]  /*ac90*/  LDSM.16.MT88.4 R156, [R218+0x11000] ;  /* 0x01100000da9c783b */ /* 0x000fec0000004200 */
[----:B------:R-:W-:Y:S01]  /*aca0*/  MUFU.EX2 R190, R190 ;  /* 0x000000be00be7308 */ /* 0x000fe20000000800 */
[----:B------:R-:W-:Y:S01]  /*acb0*/  FADD.FTZ R187, R187, R186 ;  /* 0x000000babbbb7221 */ /* 0x000fe20000010000 */
[C---:B----4-:R-:W-:Y:S08]  /*acc0*/  HMMA.16816.F32 R132, R148.reuse, R152, R132 ;  /* 0x000000989484723c */ /* 0x050ff00000001884 */
[----:B------:R-:W2:Y:S01]  /*acd0*/  MUFU.EX2 R191, R191 ;  /* 0x000000bf00bf7308 */ /* 0x000ea20000000800 */
[----:B---3--:R-:W-:Y:S01]  /*ace0*/  F2FP.F16.F32.PACK_AB R22, R189, R188 ;  /* 0x000000bcbd16723e */ /* 0x008fe200000000ff */
[C---:B------:R-:W-:Y:S01]  /*acf0*/  HMMA.16816.F32 R136, R148.reuse, R154, R136 ;  /* 0x0000009a9488723c */ /* 0x040fe20000001888 */
[----:B------:R-:W3:Y:S07]  /*ad00*/  LDSM.16.MT88.4 R152, [R219+0x11000] ;  /* 0x01100000db98783b */ /* 0x000eee0000004200 */
[C---:B------:R-:W-:Y:S03]  /*ad10*/  HMMA.16816.F32 R140, R148.reuse, R160, R140 ;  /* 0x000000a0948c723c */ /* 0x040fe6000000188c */
[C---:B--2---:R-:W-:Y:S01]  /*ad20*/  F2FP.F16.F32.PACK_AB R23, R191.reuse, R190 ;  /* 0x000000bebf17723e */ /* 0x044fe200000000ff */
[----:B------:R-:W-:Y:S04]  /*ad30*/  FADD.FTZ R190, R190, R187 ;  /* 0x000000bbbebe7221 */ /* 0x000fe80000010000 */
[C---:B------:R-:W-:Y:S01]  /*ad40*/  HMMA.16816.F32 R12, R148.reuse, R162, R12 ;  /* 0x000000a2940c723c */ /* 0x040fe2000000180c */
[----:B------:R-:W2:Y:S02]  /*ad50*/  LDSM.16.MT88.4 R160, [R165+0x1000] ;  /* 0x00100000a5a0783b */ /* 0x000ea40000004200 */
[----:B------:R-:W-:Y:S05]  /*ad60*/  FADD.FTZ R191, R191, R190 ;  /* 0x000000bebfbf7221 */ /* 0x000fea0000010000 */
[C---:B-1----:R-:W-:Y:S08]  /*ad70*/  HMMA.16816.F32 R144, R148.reuse, R168, R144 ;  /* 0x000000a89490723c */ /* 0x042ff00000001890 */
[----:B------:R-:W-:Y:S01]  /*ad80*/  HMMA.16816.F32 R16, R148, R170, R16 ;  /* 0x000000aa9410723c */ /* 0x000fe20000001810 */
[----:B------:R-:W1:Y:S07]  /*ad90*/  LDSM.16.MT88.4 R148, [R218+0x13000] ;  /* 0x01300000da94783b */ /* 0x000e6e0000004200 */
        /* <DEDUP_REMOVED lines=10> */
[C---:B--2---:R-:W-:Y:S08]  /*ae40*/  HMMA.16816.F32 R52, R20.reuse, R160, R52 ;  /* 0x000000a01434723c */ /* 0x044ff00000001834 */
[C---:B------:R-:W-:Y:S08]  /*ae50*/  HMMA.16816.F32 R56, R20.reuse, R162, R56 ;  /* 0x000000a21438723c */ /* 0x040ff00000001838 */
[C---:B------:R-:W-:Y:S08]  /*ae60*/  HMMA.16816.F32 R60, R20.reuse, R172, R60 ;  /* 0x000000ac143c723c */ /* 0x040ff0000000183c */
[C---:B------:R-:W-:Y:S01]  /*ae70*/  HMMA.16816.F32 R64, R20.reuse, R174, R64 ;  /* 0x000000ae1440723c */ /* 0x040fe20000001840 */
[----:B------:R-:W-:Y:S07]  /*ae80*/  LDSM.16.MT88.4 R172, [R166+0x5800] ;  /* 0x00580000a6ac783b */ /* 0x000fee0000004200 */
[C---:B-1----:R-:W-:Y:S08]  /*ae90*/  HMMA.16816.F32 R68, R20.reuse, R148, R68 ;  /* 0x000000941444723c */ /* 0x042ff00000001844 */
        /* <DEDUP_REMOVED lines=74> */
[----:B------:R3:W-:Y:S07]  /*b340*/  LDSM.16.MT88.4 R8, [R165+0x7800] ;  /* 0x00780000a508783b */ /* 0x0007ee0000004200 */
[C---:B------:R-:W-:Y:S08]  /*b350*/  HMMA.16816.F32 R76, R148.reuse, R24, R76 ;  /* 0x00000018944c723c */ /* 0x040ff0000000184c */
[C---:B------:R-:W-:Y:S08]  /*b360*/  HMMA.16816.F32 R80, R148.reuse, R26, R80 ;  /* 0x0000001a9450723c */ /* 0x040ff00000001850 */
[C---:B----4-:R-:W-:Y:S03]  /*b370*/  HMMA.16816.F32 R84, R148.reuse, R28, R84 ;  /* 0x0000001c9454723c */ /* 0x050fe60000001854 */
[----:B---3--:R-:W-:Y:S05]  /*b380*/  MOV R165, R164 ;  /* 0x000000a400a57202 */ /* 0x008fea0000000f00 */
[C---:B------:R-:W-:Y:S08]  /*b390*/  HMMA.16816.F32 R88, R148.reuse, R30, R88 ;  /* 0x0000001e9458723c */ /* 0x040ff00000001858 */
[C---:B------:R-:W-:Y:S08]  /*b3a0*/  HMMA.16816.F32 R92, R148.reuse, R152, R92 ;  /* 0x00000098945c723c */ /* 0x040ff0000000185c */
[C---:B------:R-:W-:Y:S01]  /*b3b0*/  HMMA.16816.F32 R96, R148.reuse, R154, R96 ;  /* 0x0000009a9460723c */ /* 0x040fe20000001860 */
[----:B------:R-:W3:Y:S07]  /*b3c0*/  LDSM.16.MT88.4 R152, [R166+0x7800] ;  /* 0x00780000a698783b */ /* 0x000eee0000004200 */
[C---:B-----5:R-:W-:Y:S08]  /*b3d0*/  HMMA.16816.F32 R100, R148.reuse, R168, R100 ;  /* 0x000000a89464723c */ /* 0x060ff00000001864 */
[C---:B------:R-:W-:Y:S08]  /*b3e0*/  HMMA.16816.F32 R104, R148.reuse, R170, R104 ;  /* 0x000000aa9468723c */ /* 0x040ff00000001868 */
[C---:B------:R-:W-:Y:S08]  /*b3f0*/  HMMA.16816.F32 R108, R148.reuse, R172, R108 ;  /* 0x000000ac946c723c */ /* 0x040ff0000000186c */
        /* <DEDUP_REMOVED lines=11> */
[C---:B---3--:R-:W-:Y:S03]  /*b4b0*/  HMMA.16816.F32 R140, R148.reuse, R152, R140 ;  /* 0x00000098948c723c */ /* 0x048fe6000000188c */
        /* <DEDUP_REMOVED lines=11> */
.L_x_144:
        /* <DEDUP_REMOVED lines=24> */
[----:B------:R-:W-:Y:S02]  /*b6f0*/  LOP3.LUT R7, R7, 0x1c0, RZ, 0xc0, !PT ;  /* 0x000001c007077812 */ /* 0x000fe400078ec0ff */
[--C-:B------:R-:W-:Y:S01]  /*b700*/  LOP3.LUT R221, R221, 0x6, R0.reuse, 0xf8, !PT ;  /* 0x00000006dddd7812 */ /* 0x100fe200078ef800 */
[----:B-1----:R-:W-:Y:S01]  /*b710*/  @!UP3 UIMAD.WIDE.U32 UR14, UR7, UR4, URZ ;  /* 0x00000004070eb2a5 */ /* 0x002fe2000f8e00ff */
[----:B------:R-:W-:Y:S02]  /*b720*/  LOP3.LUT R0, R7, 0x38, R0, 0xf8, !PT ;  /* 0x0000003807007812 */ /* 0x000fe400078ef800 */
[----:B------:R-:W-:Y:S01]  /*b730*/  LOP3.LUT P1, RZ, R2, 0x10, RZ, 0xc0, !PT ;  /* 0x0000001002ff7812 */ /* 0x000fe2000782c0ff */
[----:B------:R-:W-:Y:S01]  /*b740*/  @!UP3 UIMAD UR11, UR7, UR5, UR15 ;  /* 0x00000005070bb2a4 */ /* 0x000fe2000f8e020f */
[----:B------:R-:W-:Y:S01]  /*b750*/  LOP3.LUT R0, R221, R0, RZ, 0xfc, !PT ;  /* 0x00000000dd007212 */ /* 0x000fe200078efcff */
[----:B--2---:R-:W-:Y:S01]  /*b760*/  FADD.FTZ R5, R10, R5 ;  /* 0x000000050a057221 */ /* 0x004fe20000010000 */
[----:B------:R-:W-:Y:S01]  /*b770*/  MOV R7, 0x20 ;  /* 0x0000002000077802 */ /* 0x000fe20000000f00 */
[----:B------:R-:W1:Y:S01]  /*b780*/  @UP3 LDCU.64 UR4, c[0x0][0x408] ;  /* 0x00008100ff0437ac */ /* 0x000e620008000a00 */
[----:B------:R-:W-:Y:S01]  /*b790*/  LOP3.LUT P2, RZ, R2, 0x8, RZ, 0xc0, !PT ;  /* 0x0000000802ff7812 */ /* 0x000fe2000784c0ff */
[----:B---3--:R-:W-:Y:S01]  /*b7a0*/  FADD.FTZ R4, R9, R4 ;  /* 0x0000000409047221 */ /* 0x008fe20000010000 */
[----:B------:R-:W2:Y:S01]  /*b7b0*/  MUFU.RCP R8, R5 ;  /* 0x0000000500087308 */ /* 0x000ea20000001000 */
[----:B------:R-:W-:-:S02]  /*b7c0*/  FSETP.NE.FTZ.AND P4, PT, R5, RZ, PT ;  /* 0x000000ff0500720b */ /* 0x000fc40003f95000 */
[----:B------:R-:W-:Y:S01]  /*b7d0*/  LEA R9, R0, UR6, 0x1 ;  /* 0x0000000600097c11 */ /* 0x000fe2000f8e08ff */
[----:B----4-:R-:W-:Y:S01]  /*b7e0*/  @UP1 UIMAD UR12, UR8, UR9, URZ ;  /* 0x00000009080c12a4 */ /* 0x010fe2000f8e02ff */
[----:B------:R-:W-:Y:S02]  /*b7f0*/  FSETP.NE.FTZ.AND P3, PT, R4, RZ, PT ;  /* 0x000000ff0400720b */ /* 0x000fe40003f75000 */
[----:B------:R-:W-:Y:S01]  /*b800*/  SEL R0, R7, 0xffffffe0, !P2 ;  /* 0xffffffe007007807 */ /* 0x000fe20005000000 */
[----:B------:R-:W3:Y:S01]  /*b810*/  MUFU.RCP R6, R4 ;  /* 0x0000000400067308 */ /* 0x000ee20000001000 */
[C---:B------:R-:W-:Y:S02]  /*b820*/  IADD3 R13, PT, PT, R9.reuse, 0x40, RZ ;  /* 0x00000040090d7810 */ /* 0x040fe40007ffe0ff */
[C---:B------:R-:W-:Y:S02]  /*b830*/  IADD3 R11, PT, PT, R9.reuse, R0, RZ ;  /* 0x00000000090b7210 */ /* 0x040fe40007ffe0ff */
[----:B------:R-:W-:-:S02]  /*b840*/  @P1 IADD3 R13, PT, PT, R9, -0x40, RZ ;  /* 0xffffffc0090d1810 */ /* 0x000fc40007ffe0ff */
[----:B------:R-:W-:Y:S01]  /*b850*/  SHF.L.U32 R12, R2, 0x3, RZ ;  /* 0x00000003020c7819 */ /* 0x000fe200000006ff */
[----:B-1----:R-:W-:Y:S01]  /*b860*/  @UP3 UIMAD.WIDE.U32 UR16, UR20, UR4, URZ ;  /* 0x00000004141032a5 */ /* 0x002fe2000f8e00ff */
[----:B--2---:R-:W-:Y:S02]  /*b870*/  FSEL R8, R8, 1, P4 ;  /* 0x3f80000008087808 */ /* 0x004fe40002000000 */
[----:B------:R-:W-:Y:S01]  /*b880*/  IADD3 R17, PT, PT, R0, R13, RZ ;  /* 0x0000000d00117210 */ /* 0x000fe20007ffe0ff */
[----:B------:R-:W-:Y:S02]  /*b890*/  @UP3 UIMAD UR11, UR20, UR5, UR17 ;  /* 0x00000005140b32a4 */ /* 0x000fe4000f8e0211 */
[C---:B------:R-:W-:Y:S01]  /*b8a0*/  FMUL.FTZ R160, R8.reuse, R160 ;  /* 0x000000a008a07220 */ /* 0x040fe20000410000 */
[C---:B------:R-:W-:Y:S01]  /*b8b0*/  FMUL.FTZ R161, R8.reuse, R161 ;  /* 0x000000a108a17220 */ /* 0x040fe20000410000 */
[----:B------:R-:W-:Y:S01]  /*b8c0*/  FMUL.FTZ R156, R8, R156 ;  /* 0x0000009c089c7220 */ /* 0x000fe20000410000 */
        /* <DEDUP_REMOVED lines=68> */
[----:B------:R-:W-:Y:S01]  /*bd10*/  FMUL.FTZ R39, R6, R39 ;  /* 0x0000002706277220 */ /* 0x000fe20000410000 */
[----:B------:R-:W-:Y:S01]  /*bd20*/  SEL R8, R8, 0xfffffff0, !P0 ;  /* 0xfffffff008087807 */ /* 0x000fe20004000000 */
[C---:B------:R-:W-:Y:S01]  /*bd30*/  FMUL.FTZ R42, R6.reuse, R42 ;  /* 0x0000002a062a7220 */ /* 0x040fe20000410000 */
[C---:B------:R-:W-:Y:S01]  /*bd40*/  FMUL.FTZ R43, R6.reuse, R43 ;  /* 0x0000002b062b7220 */ /* 0x040fe20000410000 */
[C---:B------:R-:W-:Y:S01]  /*bd50*/  FMUL.FTZ R46, R6.reuse, R46 ;  /* 0x0000002e062e7220 */ /* 0x040fe20000410000 */
[C---:B------:R-:W-:Y:S01]  /*bd60*/  FMUL.FTZ R47, R6.reuse, R47 ;  /* 0x0000002f062f7220 */ /* 0x040fe20000410000 */
[C---:B------:R-:W-:Y:S01]  /*bd70*/  FMUL.FTZ R50, R6.reuse, R50 ;  /* 0x0000003206327220 */ /* 0x040fe20000410000 */
[C---:B------:R-:W-:Y:S01]  /*bd80*/  FMUL.FTZ R51, R6.reuse, R51 ;  /* 0x0000003306337220 */ /* 0x040fe20000410000 */
[----:B------:R-:W-:Y:S01]  /*bd90*/  F2FP.F16.F32.PACK_AB R160, R161, R160 ;  /* 0x000000a0a1a0723e */ /* 0x000fe200000000ff */
[C---:B------:R-:W-:Y:S01]  /*bda0*/  FMUL.FTZ R54, R6.reuse, R54 ;  /* 0x0000003606367220 */ /* 0x040fe20000410000 */
[----:B------:R-:W-:Y:S01]  /*bdb0*/  F2FP.F16.F32.PACK_AB R162, R163, R162 ;  /* 0x000000a2a3a2723e */ /* 0x000fe200000000ff */
[C---:B------:R-:W-:Y:S01]  /*bdc0*/  FMUL.FTZ R55, R6.reuse, R55 ;  /* 0x0000003706377220 */ /* 0x040fe20000410000 */
[----:B------:R-:W-:Y:S01]  /*bdd0*/  F2FP.F16.F32.PACK_AB R156, R157, R156 ;  /* 0x0000009c9d9c723e */ /* 0x000fe200000000ff */
[C---:B------:R-:W-:Y:S01]  /*bde0*/  FMUL.FTZ R58, R6.reuse, R58 ;  /* 0x0000003a063a7220 */ /* 0x040fe20000410000 */
[----:B------:R-:W-:Y:S01]  /*bdf0*/  F2FP.F16.F32.PACK_AB R158, R159, R158 ;  /* 0x0000009e9f9e723e */ /* 0x000fe200000000ff */
[C---:B------:R-:W-:Y:S01]  /*be00*/  FMUL.FTZ R59, R6.reuse, R59 ;  /* 0x0000003b063b7220 */ /* 0x040fe20000410000 */
[----:B------:R-:W-:Y:S01]  /*be10*/  IADD3 R7, PT, PT, R9, R8, RZ ;  /* 0x0000000809077210 */ /* 0x000fe20007ffe0ff */
        /* <DEDUP_REMOVED lines=8> */
[----:B------:R-:W-:Y:S01]  /*bea0*/  FMUL.FTZ R70, R6, R70 ;  /* 0x0000004606467220 */ /* 0x000fe20000410000 */
[----:B------:R-:W-:Y:S01]  /*beb0*/  IADD3 R15, PT, PT, R8, R11, RZ ;  /* 0x0000000b080f7210 */ /* 0x000fe20007ffe0ff */
[C---:B------:R-:W-:Y:S01]  /*bec0*/  FMUL.FTZ R71, R6.reuse, R71 ;  /* 0x0000004706477220 */ /* 0x040fe20000410000 */
[----:B------:R-:W-:Y:S01]  /*bed0*/  F2FP.F16.F32.PACK_AB R44, R45, R44 ;  /* 0x0000002c2d2c723e */ /* 0x000fe200000000ff */
[----:B------:R-:W-:Y:S01]  /*bee0*/  STS [R9], R160 ;  /* 0x000000a009007388 */ /* 0x000fe20000000800 */
[----:B------:R-:W-:Y:S01]  /*bef0*/  F2FP.F16.F32.PACK_AB R46, R47, R46 ;  /* 0x0000002e2f2e723e */ /* 0x000fe200000000ff */
[C---:B------:R-:W-:Y:S01]  /*bf00*/  FMUL.FTZ R74, R6.reuse, R74 ;  /* 0x0000004a064a7220 */ /* 0x040fe20000410000 */
[----:B------:R-:W-:Y:S01]  /*bf10*/  F2FP.F16.F32.PACK_AB R48, R49, R48 ;  /* 0x000000303130723e */ /* 0x000fe200000000ff */
[----:B------:R-:W-:Y:S01]  /*bf20*/  STS [R9+0x400], R162 ;  /* 0x000400a209007388 */ /* 0x000fe20000000800 */
[----:B------:R-:W-:Y:S01]  /*bf30*/  F2FP.F16.F32.PACK_AB R50, R51, R50 ;  /* 0x000000323332723e */ /* 0x000fe200000000ff */
[----:B------:R-:W-:Y:S01]  /*bf40*/  FMUL.FTZ R75, R6, R75 ;  /* 0x0000004b064b7220 */ /* 0x000fe20000410000 */
[----:B------:R-:W-:Y:S01]  /*bf50*/  IADD3 R19, PT, PT, R8, R13, RZ ;  /* 0x0000000d08137210 */ /* 0x000fe20007ffe0ff */
[----:B------:R-:W-:Y:S01]  /*bf60*/  STS [R7], R156 ;  /* 0x0000009c07007388 */ /* 0x000fe20000000800 */
[----:B------:R-:W-:Y:S01]  /*bf70*/  F2FP.F16.F32.PACK_AB R52, R53, R52 ;  /* 0x000000343534723e */ /* 0x000fe200000000ff */
[C---:B------:R-:W-:Y:S01]  /*bf80*/  FMUL.FTZ R78, R6.reuse, R78 ;  /* 0x0000004e064e7220 */ /* 0x040fe20000410000 */
[----:B------:R-:W-:Y:S01]  /*bf90*/  F2FP.F16.F32.PACK_AB R54, R55, R54 ;  /* 0x000000363736723e */ /* 0x000fe200000000ff */
[----:B------:R-:W-:Y:S01]  /*bfa0*/  STS [R7+0x400], R158 ;  /* 0x0004009e07007388 */ /* 0x000fe20000000800 */
[C---:B------:R-:W-:Y:S01]  /*bfb0*/  FMUL.FTZ R79, R6.reuse, R79 ;  /* 0x0000004f064f7220 */ /* 0x040fe20000410000 */
[----:B------:R-:W-:Y:S01]  /*bfc0*/  F2FP.F16.F32.PACK_AB R56, R57, R56 ;  /* 0x000000383938723e */ /* 0x000fe200000000ff */
[----:B------:R-:W-:Y:S01]  /*bfd0*/  FMUL.FTZ R82, R6, R82 ;  /* 0x0000005206527220 */ /* 0x000fe20000410000 */
[----:B------:R-:W-:Y:S01]  /*bfe0*/  F2FP.F16.F32.PACK_AB R58, R59, R58 ;  /* 0x0000003a3b3a723e */ /* 0x000fe200000000ff */
[----:B------:R-:W-:Y:S01]  /*bff0*/  STS [R11], R36 ;  /* 0x000000240b007388 */ /* 0x000fe20000000800 */
[----:B------:R-:W-:Y:S01]  /*c000*/  IADD3 R21, PT, PT, R8, R17, RZ ;  /* 0x0000001108157210 */ /* 0x000fe20007ffe0ff */
[C---:B------:R-:W-:Y:S01]  /*c010*/  FMUL.FTZ R83, R6.reuse, R83 ;  /* 0x0000005306537220 */ /* 0x040fe20000410000 */
[----:B------:R-:W-:Y:S01]  /*c020*/  F2FP.F16.F32.PACK_AB R60, R61, R60 ;  /* 0x0000003c3d3c723e */ /* 0x000fe200000000ff */
[----:B------:R-:W-:Y:S01]  /*c030*/  STS [R11+0x400], R38 ;  /* 0x000400260b007388 */ /* 0x000fe20000000800 */
[----:B------:R-:W-:Y:S01]  /*c040*/  F2FP.F16.F32.PACK_AB R62, R63, R62 ;  /* 0x0000003e3f3e723e */ /* 0x000fe200000000ff */
[C---:B------:R-:W-:Y:S01]  /*c050*/  FMUL.FTZ R86, R6.reuse, R86 ;  /* 0x0000005606567220 */ /* 0x040fe20000410000 */
[C---:B------:R-:W-:Y:S01]  /*c060*/  FMUL.FTZ R87, R6.reuse, R87 ;  /* 0x0000005706577220 */ /* 0x040fe20000410000 */
[----:B------:R-:W-:Y:S01]  /*c070*/  STS [R15], R40 ;  /* 0x000000280f007388 */ /* 0x000fe20000000800 */
[----:B------:R-:W-:Y:S01]  /*c080*/  F2FP.F16.F32.PACK_AB R64, R65, R64 ;  /* 0x000000404140723e */ /* 0x000fe200000000ff */
[C---:B------:R-:W-:Y:S01]  /*c090*/  FMUL.FTZ R90, R6.reuse, R90 ;  /* 0x0000005a065a7220 */ /* 0x040fe20000410000 */
[----:B------:R-:W-:Y:S01]  /*c0a0*/  F2FP.F16.F32.PACK_AB R66, R67, R66 ;  /* 0x000000424342723e */ /* 0x000fe200000000ff */
[----:B------:R-:W-:Y:S01]  /*c0b0*/  STS [R15+0x400], R42 ;  /* 0x0004002a0f007388 */ /* 0x000fe20000000800 */
[C---:B------:R-:W-:Y:S01]  /*c0c0*/  FMUL.FTZ R91, R6.reuse, R91 ;  /* 0x0000005b065b7220 */ /* 0x040fe20000410000 */
[----:B------:R-:W-:Y:S01]  /*c0d0*/  F2FP.F16.F32.PACK_AB R68, R69, R68 ;  /* 0x000000444544723e */ /* 0x000fe200000000ff */
[C---:B------:R-:W-:Y:S01]  /*c0e0*/  FMUL.FTZ R94, R6.reuse, R94 ;  /* 0x0000005e065e7220 */ /* 0x040fe20000410000 */
[----:B------:R-:W-:Y:S01]  /*c0f0*/  STS [R13], R44 ;  /* 0x0000002c0d007388 */ /* 0x000fe20000000800 */
[----:B------:R-:W-:Y:S01]  /*c100*/  F2FP.F16.F32.PACK_AB R70, R71, R70 ;  /* 0x000000464746723e */ /* 0x000fe200000000ff */
        /* <DEDUP_REMOVED lines=30> */
[----:B------:R-:W-:Y:S01]  /*c2f0*/  STS [R9+0x2000], R60 ;  /* 0x0020003c09007388 */ /* 0x000fe20000000800 */
[----:B------:R-:W-:Y:S01]  /*c300*/  F2FP.F16.F32.PACK_AB R94, R95, R94 ;  /* 0x0000005e5f5e723e */ /* 0x000fe200000000ff */
[C---:B------:R-:W-:Y:S01]  /*c310*/  FMUL.FTZ R119, R6.reuse, R119 ;  /* 0x0000007706777220 */ /* 0x040fe20000410000 */
[----:B------:R-:W-:Y:S01]  /*c320*/  F2FP.F16.F32.PACK_AB R96, R97, R96 ;  /* 0x000000606160723e */ /* 0x000fe200000000ff */
[----:B------:R-:W-:Y:S01]  /*c330*/  STS [R9+0x2400], R62 ;  /* 0x0024003e09007388 */ /* 0x000fe20000000800 */
[----:B------:R-:W-:Y:S01]  /*c340*/  F2FP.F16.F32.PACK_AB R98, R99, R98 ;  /* 0x000000626362723e */ /* 0x000fe200000000ff */
[C---:B------:R-:W-:Y:S01]  /*c350*/  FMUL.FTZ R122, R6.reuse, R122 ;  /* 0x0000007a067a7220 */ /* 0x040fe20000410000 */
[C---:B------:R-:W-:Y:S01]  /*c360*/  FMUL.FTZ R123, R6.reuse, R123 ;  /* 0x0000007b067b7220 */ /* 0x040fe20000410000 */
[----:B------:R-:W-:Y:S01]  /*c370*/  STS [R7+0x2000], R64 ;  /* 0x0020004007007388 */ /* 0x000fe20000000800 */
        /* <DEDUP_REMOVED lines=50> */
[----:B------:R-:W-:Y:S01]  /*c6a0*/  F2FP.F16.F32.PACK_AB R140, R141, R140 ;  /* 0x0000008c8d8c723e */ /* 0x000fe200000000ff */
[----:B------:R-:W-:Y:S01]  /*c6b0*/  STS [R21+0x2400], R90 ;  /* 0x0024005a15007388 */ /* 0x000fe20000000800 */
[----:B------:R-:W-:Y:S01]  /*c6c0*/  F2FP.F16.F32.PACK_AB R142, R143, R142 ;  /* 0x0000008e8f8e723e */ /* 0x000fe200000000ff */
[----:B------:R-:W-:Y:S01]  /*c6d0*/  @UP1 UMOV UR4, 0x1 ;  /* 0x0000000100041882 */ /* 0x000fe20000000000 */
[----:B------:R-:W-:Y:S01]  /*c6e0*/  F2FP.F16.F32.PACK_AB R152, R153, R152 ;  /* 0x000000989998723e */ /* 0x000fe200000000ff */
[----:B------:R-:W-:Y:S01]  /*c6f0*/  STS [R9+0x4000], R92 ;  /* 0x0040005c09007388 */ /* 0x000fe20000000800 */
[----:B------:R-:W-:Y:S01]  /*c700*/  F2FP.F16.F32.PACK_AB R154, R155, R154 ;  /* 0x0000009a9b9a723e */ /* 0x000fe200000000ff */
[----:B------:R-:W-:Y:S01]  /*c710*/  @UP3 UMOV UR14, UR16 ;  /* 0x00000010000e3c82 */ /* 0x000fe20008000000 */
[----:B------:R-:W-:Y:S01]  /*c720*/  F2FP.F16.F32.PACK_AB R144, R145, R144 ;  /* 0x000000909190723e */ /* 0x000fe200000000ff */
[----:B------:R-:W-:Y:S01]  /*c730*/  STS [R9+0x4400], R94 ;  /* 0x0044005e09007388 */ /* 0x000fe20000000800 */
[----:B------:R-:W-:Y:S01]  /*c740*/  F2FP.F16.F32.PACK_AB R146, R147, R146 ;  /* 0x000000929392723e */ /* 0x000fe200000000ff */
[----:B------:R-:W-:Y:S01]  /*c750*/  USHF.R.S32.HI UR8, URZ, 0x1f, UR20 ;  /* 0x0000001fff087899 */ /* 0x000fe20008011414 */
[----:B------:R-:W-:Y:S01]  /*c760*/  F2FP.F16.F32.PACK_AB R148, R149, R148 ;  /* 0x000000949594723e */ /* 0x000fe200000000ff */
[----:B------:R-:W-:Y:S01]  /*c770*/  STS [R7+0x4000], R96 ;  /* 0x0040006007007388 */ /* 0x000fe20000000800 */
[----:B------:R-:W-:-:S03]  /*c780*/  F2FP.F16.F32.PACK_AB R150, R151, R150 ;  /* 0x000000969796723e */ /* 0x000fc600000000ff */
        /* <DEDUP_REMOVED lines=39> */
.L_x_148:
[----:B------:R1:W-:Y:S01]  /*ca00*/  STS [R21+0x6000], R148 ;  /* 0x0060009415007388 */ /* 0x0003e20000000800 */
[----:B------:R-:W-:Y:S01]  /*ca10*/  LEA R0, R0, UR6, 0x1 ;  /* 0x0000000600007c11 */ /* 0x000fe2000f8e08ff */
[----:B------:R-:W2:Y:S01]  /*ca20*/  S2UR UR6, SR_CTAID.X ;  /* 0x00000000000679c3 */ /* 0x000ea20000002500 */
[----:B------:R-:W4:Y:S01]  /*ca30*/  @P4 MUFU.LG2 R5, R5 ;  /* 0x0000000500054308 */ /* 0x000f220000000c00 */
[----:B------:R1:W-:Y:S01]  /*ca40*/  STS [R21+0x6400], R150 ;  /* 0x0064009615007388 */ /* 0x0003e20000000800 */
[----:B------:R-:W-:Y:S01]  /*ca50*/  UIMAD UR12, UR13, UR12, URZ ;  /* 0x0000000c0d0c72a4 */ /* 0x000fe2000f8e02ff */
[----:B------:R-:W-:Y:S01]  /*ca60*/  LOP3.LUT P0, RZ, R2, 0x3, RZ, 0xc0, !PT ;  /* 0x0000000302ff7812 */ /* 0x000fe2000780c0ff */
[----:B------:R-:W-:-:S03]  /*ca70*/  USEL UR20, UR20, URZ, UP0 ;  /* 0x000000ff14147287 */ /* 0x000fc60008000000 */
[----:B------:R-:W-:Y:S01]  /*ca80*/  BAR.SYNC.DEFER_BLOCKING 0x0 ;  /* 0x0000000000007b1d */ /* 0x000fe20000010000 */
[----:B------:R-:W-:Y:S01]  /*ca90*/  @!UP0 UIMAD UR12, UR7, UR4, UR12 ;  /* 0x00000004070c82a4 */ /* 0x000fe2000f8e020c */
[----:B---3--:R-:W-:Y:S01]  /*caa0*/  LOP3.LUT R13, R220, 0x30, RZ, 0xc0, !PT ;  /* 0x00000030dc0d7812 */ /* 0x008fe200078ec0ff */
[----:B------:R-:W-:Y:S01]  /*cab0*/  USEL UR8, UR8, URZ, UP0 ;  /* 0x000000ff08087287 */ /* 0x000fe20008000000 */
[----:B------:R-:W-:Y:S01]  /*cac0*/  SHF.R.U32.HI R16, RZ, 0x2, R2 ;  /* 0x00000002ff107819 */ /* 0x000fe20000011602 */
[----:B------:R-:W-:-:S03]  /*cad0*/  USHF.L.U32 UR21, UR21, 0x6, URZ ;  /* 0x0000000615157899 */ /* 0x000fc600080006ff */
[----:B------:R-:W3:Y:S01]  /*cae0*/  @P4 LDC R7, c[0x0][0x458] ;  /* 0x00011600ff074b82 */ /* 0x000ee20000000800 */
[----:B------:R-:W5:Y:S01]  /*caf0*/  @P3 MUFU.LG2 R4, R4 ;  /* 0x0000000400043308 */ /* 0x000f620000000c00 */
[----:B------:R-:W1:Y:S01]  /*cb00*/  S2R R24, SR_CTAID.X ;  /* 0x0000000000187919 */ /* 0x000e620000002500 */
[----:B------:R-:W-:Y:S01]  /*cb10*/  USHF.R.S32.HI UR7, URZ, 0x1f, UR12 ;  /* 0x0000001fff077899 */ /* 0x000fe2000801140c */
[----:B------:R-:W-:Y:S01]  /*cb20*/  BSSY.RECONVERGENT B0, `(.L_x_149) ;  /* 0x0000022000007945 */ /* 0x000fe20003800200 */
[----:B------:R-:W-:Y:S01]  /*cb30*/  UIADD3 UR21, UPT, UPT, -UR21, UR23, URZ ;  /* 0x0000001715157290 */ /* 0x000fe2000fffe1ff */
[----:B----4-:R-:W-:Y:S01]  /*cb40*/  @P4 FMUL.FTZ R5, R5, 0.69314718246459960938 ;  /* 0x3f31721805054820 */ /* 0x010fe20000410000 */
[----:B------:R-:W-:Y:S01]  /*cb50*/  LOP3.LUT R16, R13, 0x7, R16, 0xf8, !PT ;  /* 0x000000070d107812 */ /* 0x000fe200078ef810 */
[----:B------:R-:W4:Y:S01]  /*cb60*/  @P3 LDC R6, c[0x0][0x458] ;  /* 0x00011600ff063b82 */ /* 0x000f220000000800 */
[----:B------:R-:W-:Y:S01]  /*cb70*/  IMAD.MOV.U32 R14, RZ, RZ, 0x7f800000 ;  /* 0x7f800000ff0e7424 */ /* 0x000fe200078e00ff */
[----:B------:R-:W-:Y:S01]  /*cb80*/  MOV R13, 0x7f800000 ;  /* 0x7f800000000d7802 */ /* 0x000fe20000000f00 */
[----:B--2---:R-:W-:-:S04]  /*cb90*/  UIMAD UR9, UR6, UR5, URZ ;  /* 0x00000005060972a4 */ /* 0x004fc8000f8e02ff */
[----:B------:R-:W-:Y:S01]  /*cba0*/  USHF.L.U32 UR9, UR9, 0x6, URZ ;  /* 0x0000000609097899 */ /* 0x000fe200080006ff */
[----:B------:R2:W1:Y:S01]  /*cbb0*/  LDS.128 R8, [R0+0x1800] ;  /* 0x0018000000087984 */ /* 0x0004620000000c00 */
[----:B-----5:R-:W-:Y:S02]  /*cbc0*/  @P3 FMUL.FTZ R4, R4, 0.69314718246459960938 ;  /* 0x3f31721804043820 */ /* 0x020fe40000410000 */
[----:B------:R-:W-:Y:S02]  /*cbd0*/  USHF.R.S32.HI UR4, URZ, 0x1f, UR9 ;  /* 0x0000001fff047899 */ /* 0x000fe40008011409 */
[----:B------:R-:W-:Y:S01]  /*cbe0*/  UIADD3 UR20, UP1, UP0, UR9, UR20, UR12 ;  /* 0x0000001409147290 */ /* 0x000fe2000f83e00c */
[----:B---3--:R-:W-:-:S03]  /*cbf0*/  @P4 FFMA.FTZ R14, R164, R7, R5 ;  /* 0x00000007a40e4223 */ /* 0x008fc60000010005 */
[----:B------:R-:W-:Y:S01]  /*cc00*/  UIADD3.X UR4, UPT, UPT, UR4, UR8, UR7, UP1, UP0 ;  /* 0x0000000804047290 */ /* 0x000fe20008fe0407 */
[----:B----4-:R-:W-:Y:S01]  /*cc10*/  @P3 FFMA.FTZ R13, R3, R6, R4 ;  /* 0x00000006030d3223 */ /* 0x010fe20000010004 */
[----:B-12---:R-:W-:Y:S10]  /*cc20*/  @P0 BRA `(.L_x_150) ;  /* 0x0000000000440947 */ /* 0x006ff40003800000 */
        /* <DEDUP_REMOVED lines=17> */
.L_x_150:
[----:B------:R-:W-:Y:S05]  /*cd40*/  BSYNC.RECONVERGENT B0 ;  /* 0x0000000000007941 */ /* 0x000fea0003800200 */
.L_x_149:
[----:B------:R-:W2:Y:S01]  /*cd50*/  LDCU.64 UR4, c[0x0][0x410] ;  /* 0x00008200ff0477ac */ /* 0x000ea20008000a00 */
[----:B------:R-:W-:Y:S01]  /*cd60*/  SHF.R.U32.HI R6, RZ, 0x3, R2 ;  /* 0x00000003ff067819 */ /* 0x000fe20000011602 */
[----:B------:R-:W-:Y:S01]  /*cd70*/  IMAD.MOV.U32 R7, RZ, RZ, RZ ;  /* 0x000000ffff077224 */ /* 0x000fe200078e00ff */
[----:B------:R-:W-:Y:S01]  /*cd80*/  LOP3.LUT R2, R12, 0x38, RZ, 0xc0, !PT ;  /* 0x000000380c027812 */ /* 0x000fe200078ec0ff */
[----:B------:R3:W4:Y:S01]  /*cd90*/  LDS.128 R20, [R0] ;  /* 0x0000000000147984 */ /* 0x0007220000000c00 */
[C---:B-1----:R-:W-:Y:S01]  /*cda0*/  IADD3 R4, PT, PT, R6.reuse, 0x20, RZ ;  /* 0x0000002006047810 */ /* 0x042fe20007ffe0ff */
[----:B------:R-:W-:Y:S01]  /*cdb0*/  VIADD R5, R6, 0x10 ;  /* 0x0000001006057836 */ /* 0x000fe20000000000 */
[----:B------:R-:W-:Y:S01]  /*cdc0*/  IADD3 R12, P0, PT, R2, UR14, RZ ;  /* 0x0000000e020c7c10 */ /* 0x000fe2000ff1e0ff */
[----:B------:R-:W-:Y:S01]  /*cdd0*/  IMAD.WIDE.U32 R24, R24, 0x40, R6 ;  /* 0x0000004018187825 */ /* 0x000fe200078e0006 */
[C---:B------:R-:W-:Y:S01]  /*cde0*/  ISETP.GE.AND P3, PT, R6.reuse, UR21, PT ;  /* 0x0000001506007c0c */ /* 0x040fe2000bf66270 */
[----:B------:R3:W1:Y:S01]  /*cdf0*/  LDS.128 R16, [R0+0x2000] ;  /* 0x0020000000107984 */ /* 0x0006620000000c00 */
[----:B------:R-:W-:Y:S01]  /*ce00*/  IADD3.X R13, PT, PT, RZ, UR11, RZ, P0, !PT ;  /* 0x0000000bff0d7c10 */ /* 0x000fe200087fe4ff */
[----:B------:R-:W-:Y:S01]  /*ce10*/  VIADD R3, R6, 0x30 ;  /* 0x0000003006037836 */ /* 0x000fe20000000000 */
[----:B------:R-:W-:Y:S01]  /*ce20*/  ISETP.GE.AND P2, PT, R5, UR21, PT ;  /* 0x0000001505007c0c */ /* 0x000fe2000bf46270 */
[----:B------:R-:W-:Y:S01]  /*ce30*/  BSSY.RECONVERGENT B0, `(.L_x_151) ;  /* 0x000001c000007945 */ /* 0x000fe20003800200 */
[----:B------:R-:W-:-:S02]  /*ce40*/  ISETP.GE.AND P1, PT, R4, UR21, PT ;  /* 0x0000001504007c0c */ /* 0x000fc4000bf26270 */
[----:B------:R3:W1:Y:S01]  /*ce50*/  LDS.128 R4, [R0+0x6000] ;  /* 0x0060000000047984 */ /* 0x0006620000000c00 */
[----:B--2---:R-:W-:Y:S01]  /*ce60*/  IMAD.U32 R26, RZ, RZ, UR4 ;  /* 0x00000004ff1a7e24 */ /* 0x004fe2000f8e00ff */
[----:B------:R-:W-:Y:S02]  /*ce70*/  MOV R29, UR5 ;  /* 0x00000005001d7c02 */ /* 0x000fe40008000f00 */
[----:B------:R-:W-:Y:S01]  /*ce80*/  ISETP.GE.AND P0, PT, R3, UR21, PT ;  /* 0x0000001503007c0c */ /* 0x000fe2000bf06270 */
[----:B------:R-:W-:Y:S02]  /*ce90*/  IMAD.WIDE.U32 R26, R26, UR13, R12 ;  /* 0x0000000d1a1a7c25 */ /* 0x000fe4000f8e000c */
[----:B------:R3:W2:Y:S02]  /*cea0*/  LDS.128 R12, [R0+0x4000] ;  /* 0x00400000000c7984 */ /* 0x0006a40000000c00 */
[----:B------:R-:W-:Y:S01]  /*ceb0*/  IMAD R29, R29, UR13, R27 ;  /* 0x0000000d1d1d7c24 */ /* 0x000fe2000f8e021b */
[----:B------:R-:W-:Y:S07]  /*cec0*/  @P3 BRA `(.L_x_152) ;  /* 0x0000000000483947 */ /* 0x000fee0003800000 */
[----:B------:R-:W5:Y:S01]  /*ced0*/  LDCU.64 UR6, c[0x0][0x408] ;  /* 0x00008100ff0677ac */ /* 0x000f620008000a00 */
[----:B------:R-:W-:Y:S01]  /*cee0*/  IMAD.MOV.U32 R28, RZ, RZ, R26 ;  /* 0x000000ffff1c7224 */ /* 0x000fe200078e001a */
[----:B------:R-:W4:Y:S01]  /*cef0*/  LDCU.64 UR4, c[0x0][0x3f0] ;  /* 0x00007e00ff0477ac */ /* 0x000f220008000a00 */
[----:B------:R-:W3:Y:S01]  /*cf00*/  LDCU UR8, c[0x0][0x440] ;  /* 0x00008800ff0877ac */ /* 0x000ee20008000800 */
[----:B-----5:R-:W-:Y:S02]  /*cf10*/  IMAD R3, R25, UR6, RZ ;  /* 0x0000000619037c24 */ /* 0x020fe4000f8e02ff */
        /* <DEDUP_REMOVED lines=10> */
[----:B-1----:R3:W-:Y:S04]  /*cfc0*/  @!P5 STG.E.128 desc[UR24][R32.64+0x80], R16 ;  /* 0x000080102000d986 */ /* 0x0027e8000c101d18 */
[----:B--2---:R3:W-:Y:S04]  /*cfd0*/  @!P4 STG.E.128 desc[UR24][R32.64+0x100], R12 ;  /* 0x0001000c2000c986 */ /* 0x0047e8000c101d18 */
[----:B------:R3:W-:Y:S02]  /*cfe0*/  @!P3 STG.E.128 desc[UR24][R32.64+0x180], R4 ;  /* 0x000180042000b986 */ /* 0x0007e4000c101d18 */
.L_x_152:
[----:B------:R-:W-:Y:S05]  /*cff0*/  BSYNC.RECONVERGENT B0 ;  /* 0x0000000000007941 */ /* 0x000fea0003800200 */
.L_x_151:
[----:B---34-:R3:W4:Y:S01]  /*d000*/  LDS.128 R20, [R0+0x800] ;  /* 0x0008000000147984 */ /* 0x0187220000000c00 */
        /* <DEDUP_REMOVED lines=8> */
[----:B------:R-:W3:Y:S01]  /*d090*/  LDCU UR8, c[0x0][0x440] ;  /* 0x00008800ff0877ac */ /* 0x000ee20008000800 */
[----:B------:R-:W-:Y:S02]  /*d0a0*/  IMAD.MOV.U32 R33, RZ, RZ, R29 ;  /* 0x000000ffff217224 */ /* 0x000fe400078e001d */
[----:B------:R-:W-:Y:S01]  /*d0b0*/  IMAD.X R3, RZ, RZ, R25, P2 ;  /* 0x000000ffff037224 */ /* 0x000fe200010e0619 */
[----:B------:R-:W4:Y:S03]  /*d0c0*/  LDCU.64 UR4, c[0x0][0x3f0] ;  /* 0x00007e00ff0477ac */ /* 0x000f260008000a00 */
[----:B-----5:R-:W-:-:S02]  /*d0d0*/  IMAD R3, R3, UR6, RZ ;  /* 0x0000000603037c24 */ /* 0x020fc4000f8e02ff */
[----:B------:R-:W-:Y:S01]  /*d0e0*/  IMAD.WIDE.U32 R32, R30, UR6, R32 ;  /* 0x000000061e207c25 */ /* 0x000fe2000f8e0020 */
[----:B---3--:R-:W-:-:S03]  /*d0f0*/  ISETP.GE.AND P5, PT, R2, UR8, PT ;  /* 0x0000000802007c0c */ /* 0x008fc6000bfa6270 */
[----:B------:R-:W-:Y:S01]  /*d100*/  IMAD R3, R30, UR7, R3 ;  /* 0x000000071e037c24 */ /* 0x000fe2000f8e0203 */
[----:B------:R-:W-:Y:S02]  /*d110*/  ISETP.GE.AND P4, PT, R244, UR8, PT ;  /* 0x00000008f4007c0c */ /* 0x000fe4000bf86270 */
[----:B------:R-:W-:Y:S01]  /*d120*/  ISETP.GE.AND P3, PT, R243, UR8, PT ;  /* 0x00000008f3007c0c */ /* 0x000fe2000bf66270 */
[----:B------:R-:W-:Y:S01]  /*d130*/  IMAD.IADD R3, R3, 0x1, R33 ;  /* 0x0000000103037824 */ /* 0x000fe200078e0221 */
[----:B------:R-:W-:Y:S02]  /*d140*/  ISETP.GE.AND P2, PT, R242, UR8, PT ;  /* 0x00000008f2007c0c */ /* 0x000fe4000bf46270 */
[----:B----4-:R-:W-:-:S04]  /*d150*/  LEA R30, P6, R32, UR4, 0x1 ;  /* 0x00000004201e7c11 */ /* 0x010fc8000f8c08ff */
[----:B------:R-:W-:-:S05]  /*d160*/  LEA.HI.X R31, R32, UR5, R3, 0x1, P6 ;  /* 0x00000005201f7c11 */ /* 0x000fca000b0f0c03 */
[----:B------:R3:W-:Y:S04]  /*d170*/  @!P5 STG.E.128 desc[UR24][R30.64], R20 ;  /* 0x000000141e00d986 */ /* 0x0007e8000c101d18 */
[----:B-1----:R3:W-:Y:S04]  /*d180*/  @!P4 STG.E.128 desc[UR24][R30.64+0x80], R16 ;  /* 0x000080101e00c986 */ /* 0x0027e8000c101d18 */
[----:B--2---:R3:W-:Y:S04]  /*d190*/  @!P3 STG.E.128 desc[UR24][R30.64+0x100], R12 ;  /* 0x0001000c1e00b986 */ /* 0x0047e8000c101d18 */
[----:B------:R3:W-:Y:S02]  /*d1a0*/  @!P2 STG.E.128 desc[UR24][R30.64+0x180], R4 ;  /* 0x000180041e00a986 */ /* 0x0007e4000c101d18 */
.L_x_154:
[----:B------:R-:W-:Y:S05]  /*d1b0*/  BSYNC.RECONVERGENT B0 ;  /* 0x0000000000007941 */ /* 0x000fea0003800200 */
.L_x_153:
        /* <DEDUP_REMOVED lines=27> */
.L_x_156:
[----:B------:R-:W-:Y:S05]  /*d370*/  BSYNC.RECONVERGENT B0 ;  /* 0x0000000000007941 */ /* 0x000fea0003800200 */
.L_x_155:
[----:B--23--:R2:W3:Y:S04]  /*d380*/  LDS.128 R12, [R0+0x3800] ;  /* 0x00380000000c7984 */ /* 0x00c4e80000000c00 */
[----:B-1----:R2:W1:Y:S01]  /*d390*/  LDS.128 R4, [R0+0x5800] ;  /* 0x0058000000047984 */ /* 0x0024620000000c00 */
[----:B------:R-:W-:Y:S05]  /*d3a0*/  @P0 EXIT ;  /* 0x000000000000094d */ /* 0x000fea0003800000 */
[----:B------:R-:W5:Y:S01]  /*d3b0*/  LDCU.64 UR6, c[0x0][0x408] ;  /* 0x00008100ff0677ac */ /* 0x000f620008000a00 */
[----:B------:R-:W-:Y:S01]  /*d3c0*/  IADD3 R3, P0, PT, R24, 0x30, RZ ;  /* 0x0000003018037810 */ /* 0x000fe20007f1e0ff */
[----:B------:R1:W1:Y:S01]  /*d3d0*/  LDS.128 R16, [R0+0x7800] ;  /* 0x0078000000107984 */ /* 0x0002620000000c00 */
[----:B----4-:R-:W-:Y:S01]  /*d3e0*/  IMAD.MOV.U32 R22, RZ, RZ, R26 ;  /* 0x000000ffff167224 */ /* 0x010fe200078e001a */
        /* <DEDUP_REMOVED lines=9> */
[----:B--2---:R-:W-:Y:S01]  /*d480*/  LEA R2, P0, R22, UR4, 0x1 ;  /* 0x0000000416027c11 */ /* 0x004fe2000f8008ff */
[----:B------:R-:W-:Y:S01]  /*d490*/  IMAD.IADD R20, R20, 0x1, R23 ;  /* 0x0000000114147824 */ /* 0x000fe200078e0217 */
[----:B------:R-:W-:-:S04]  /*d4a0*/  ISETP.GE.AND P1, PT, R243, UR8, PT ;  /* 0x00000008f3007c0c */ /* 0x000fc8000bf26270 */
[----:B------:R-:W-:Y:S02]  /*d4b0*/  LEA.HI.X R3, R22, UR5, R20, 0x1, P0 ;  /* 0x0000000516037c11 */ /* 0x000fe400080f0c14 */
[----:B------:R-:W-:-:S03]  /*d4c0*/  ISETP.GE.AND P0, PT, R242, UR8, PT ;  /* 0x00000008f2007c0c */ /* 0x000fc6000bf06270 */
[----:B------:R2:W-:Y:S04]  /*d4d0*/  @!P3 STG.E.128 desc[UR24][R2.64], R8 ;  /* 0x000000080200b986 */ /* 0x0005e8000c101d18 */
[----:B---3--:R2:W-:Y:S04]  /*d4e0*/  @!P2 STG.E.128 desc[UR24][R2.64+0x80], R12 ;  /* 0x0000800c0200a986 */ /* 0x0085e8000c101d18 */
[----:B-1----:R2:W-:Y:S02]  /*d4f0*/  @!P1 STG.E.128 desc[UR24][R2.64+0x100], R4 ;  /* 0x0001000402009986 */ /* 0x0025e4000c101d18 */
[----:B------:R-:W-:Y:S05]  /*d500*/  @P0 EXIT ;  /* 0x000000000000094d */ /* 0x000fea0003800000 */
[----:B------:R-:W-:Y:S01]  /*d510*/  STG.E.128 desc[UR24][R2.64+0x180], R16 ;  /* 0x0001801002007986 */ /* 0x000fe2000c101d18 */
[----:B------:R-:W-:Y:S05]  /*d520*/  EXIT ;  /* 0x000000000000794d */ /* 0x000fea0003800000 */
.L_x_157:
        /* <DEDUP_REMOVED lines=13> */
.L_x_2335:


//--------------------- .text._ZN5flash16flash_fwd_kernelI23Flash_fwd_kernel_traitsILi256ELi64ELi64ELi4ELb0ELb0EN7cutlass6half_tE19Flash_kernel_traitsILi256ELi64ELi64ELi4ES3_EELb0ELb0ELb1ELb0ELb0ELb1ELb0ELb0EEEvNS_16Flash_fwd_paramsE --------------------------
	.section	.text._ZN5flash16flash_fwd_kernelI23Flash_fwd_kernel_traitsILi256ELi64ELi64ELi4ELb0ELb0EN7cutlass6half_tE19Flash_kernel_traitsILi256ELi64ELi64ELi4ES3_EELb0ELb0ELb1ELb0ELb0ELb1ELb0ELb0EEEvNS_16Flash_fwd_paramsE,"ax",@progbits
	.align	128
        .global         _ZN5flash16flash_fwd_kernelI23Flash_fwd_kernel_traitsILi256ELi64ELi64ELi4ELb0ELb0EN7cutlass6half_tE19Flash_kernel_traitsILi256ELi64ELi64ELi4ES3_EELb0ELb0ELb1ELb0ELb0ELb1ELb0ELb0EEEvNS_16Flash_fwd_paramsE
        .type           _ZN5flash16flash_fwd_kernelI23Flash_fwd_kernel_traitsILi256ELi64ELi64ELi4ELb0ELb0EN7cutlass6half_tE19Flash_kernel_traitsILi256ELi64ELi64ELi4ES3_EELb0ELb0ELb1ELb0ELb0ELb1ELb0ELb0EEEvNS_16Flash_fwd_paramsE,@function
        .size           _ZN5flash16flash_fwd_kernelI23Flash_fwd_kernel_traitsILi256ELi64ELi64ELi4ELb0ELb0EN7cutlass6half_tE19Flash_kernel_traitsILi256ELi64ELi64ELi4ES3_EELb0ELb0ELb1ELb0ELb0ELb1ELb0ELb0EEEvNS_16Flash_fwd_paramsE,(.L_x_2336 - _ZN5flash16flash_fwd_kernelI23Flash_fwd_kernel_traitsILi256ELi64ELi64ELi4ELb0ELb0EN7cutlass6half_tE19Flash_kernel_traitsILi256ELi64ELi64ELi4ES3_EELb0ELb0ELb1ELb0ELb0ELb1ELb0ELb0EEEvNS_16Flash_fwd_paramsE)
        .other          _ZN5flash16flash_fwd_kernelI23Flash_fwd_kernel_traitsILi256ELi64ELi64ELi4ELb0ELb0EN7cutlass6half_tE19Flash_kernel_traitsILi256ELi64ELi64ELi4ES3_EELb0ELb0ELb1ELb0ELb0ELb1ELb0ELb0EEEvNS_16Flash_fwd_paramsE,@"STO_CUDA_ENTRY STV_DEFAULT"
_ZN5flash16flash_fwd_kernelI23Flash_fwd_kernel_traitsILi256ELi64ELi64ELi4ELb0ELb0EN7cutlass6half_tE19Flash_kernel_traitsILi256ELi64ELi64ELi4ES3_EELb0ELb0ELb1ELb0ELb0ELb1ELb0ELb0EEEvNS_16Flash_fwd_paramsE:
.text._ZN5flash16flash_fwd_kernelI23Flash_fwd_kernel_traitsILi256ELi64ELi64ELi4ELb0ELb0EN7cutlass6half_tE19Flash_kernel_traitsILi256ELi64ELi64ELi4ES3_EELb0ELb0ELb1ELb0ELb0ELb1ELb0ELb0EEEvNS_16Flash_fwd_paramsE:
[----:B------:R-:W-:Y:S01]  /*0000*/  LDC R1, c[0x0][0x37c] ;  /* 0x0000df00ff017b82 */ /* 0x000fe20000000800 */
[----:B------:R-:W1:Y:S07]  /*0010*/  LDCU.64 UR10, c[0x0][0x460] ;  /* 0x00008c00ff0a77ac */ /* 0x000e6e0008000a00 */
[----:B------:R-:W2:Y:S01]  /*0020*/  S2UR UR20, SR_CTAID.Y ;  /* 0x00000000001479c3 */ /* 0x000ea20000002600 */
[----:B------:R-:W3:Y:S01]  /*0030*/  LDCU.64 UR8, c[0x0][0x470] ;  /* 0x00008e00ff0877ac */ /* 0x000ee20008000a00 */
[----:B------:R-:W2:Y:S01]  /*0040*/  LDCU.64 UR14, c[0x0][0x460] ;  /* 0x00008c00ff0e77ac */ /* 0x000ea20008000a00 */
[----:B------:R-:W4:Y:S01]  /*0050*/  LDCU.U8 UR12, c[0x0][0x532] ;  /* 0x0000a640ff0c77ac */ /* 0x000f220008000000 */
[----:B------:R-:W4:Y:S01]  /*0060*/  LDCU.64 UR6, c[0x0][0x468] ;  /* 0x00008d00ff0677ac */ /* 0x000f220008000a00 */
[----:B-1----:R-:W-:Y:S01]  /*0070*/  ISETP.NE.U32.AND P4, PT, RZ, UR10, PT ;  /* 0x0000000aff007c0c */ /* 0x002fe2000bf85070 */
[----:B------:R-:W-:Y:S01]  /*0080*/  UISETP.NE.U32.AND UP4, UPT, UR10, URZ, UPT ;  /* 0x000000ff0a00728c */ /* 0x000fe2000bf85070 */
[----:B------:R-:W1:Y:S02]  /*0090*/  LDCU.64 UR4, c[0x0][0x478] ;  /* 0x00008f00ff0477ac */ /* 0x000e640008000a00 */
[----:B------:R-:W-:Y:S01]  /*00a0*/  ISETP.NE.AND.EX P4, PT, RZ, UR11, PT, P4 ;  /* 0x0000000bff007c0c */ /* 0x000fe2000bf85340 */
[----:B---3--:R-:W-:-:S02]  /*00b0*/  UISETP.NE.U32.AND UP3, UPT, UR8, URZ, UPT ;  /* 0x000000ff0800728c */ /* 0x008fc4000bf65070 */
[----:B------:R-:W-:Y:S01]  /*00c0*/  UISETP.NE.AND.EX UP4, UPT, UR11, URZ, UPT, UP4 ;  /* 0x000000ff0b00728c */ /* 0x000fe2000bf85340 */
[----:B------:R-:W3:Y:S01]  /*00d0*/  LDCU.64 UR16, c[0x0][0x358] ;  /* 0x00006b00ff1077ac */ /* 0x000ee20008000a00 */
[----:B------:R-:W-:-:S04]  /*00e0*/  UISETP.NE.AND.EX UP3, UPT, UR9, URZ, UPT, UP3 ;  /* 0x000000ff0900728c */ /* 0x000fc8000bf65330 */
[----:B------:R-:W-:Y:S01]  /*00f0*/  PLOP3.LUT P2, PT, PT, PT, UP4, 0x80, 0x8 ;  /* 0x000000000008781c */ /* 0x000fe20003f4f048 */
[----:B--2---:R-:W-:Y:S02]  /*0100*/  UIMAD.WIDE.U32 UR14, UR20, 0x4, UR14 ;  /* 0x00000004140e78a5 */ /* 0x004fe4000f8e000e */
[----:B------:R-:W-:Y:S02]  /*0110*/  USHF.L.U32 UR11, UR20, 0x2, URZ ;  /* 0x00000002140b7899 */ /* 0x000fe400080006ff */
[----:B----4-:R-:W-:Y:S02]  /*0120*/  UISETP.NE.AND UP5, UPT, UR12, URZ, UPT ;  /* 0x000000ff0c00728c */ /* 0x010fe4000bfa5270 */
[----:B------:R-:W-:Y:S01]  /*0130*/  UISETP.EQ.U32.AND UP2, UPT, UR6, URZ, UPT ;  /* 0x000000ff0600728c */ /* 0x000fe2000bf42070 */
[----:B------:R-:W-:Y:S01]  /*0140*/  IMAD.U32 R6, RZ, RZ, UR14 ;  /* 0x0000000eff067e24 */ /* 0x000fe2000f8e00ff */
[----:B------:R-:W-:Y:S01]  /*0150*/  USHF.R.U32.HI UR10, URZ, 0x1e, UR20 ;  /* 0x0000001eff0a7899 */ /* 0x000fe20008011614 */
[----:B------:R-:W-:Y:S01]  /*0160*/  IMAD.U32 R7, RZ, RZ, UR15 ;  /* 0x0000000fff077e24 */ /* 0x000fe2000f8e00ff */
[----:B------:R-:W-:-:S02]  /*0170*/  @UP3 UIADD3 UR12, UP1, UPT, UR11, UR8, URZ ;  /* 0x000000080b0c3290 */ /* 0x000fc4000ff3e0ff */
[----:B------:R-:W-:Y:S02]  /*0180*/  UISETP.EQ.OR.EX UP2, UPT, UR7, URZ, !UP5, UP2 ;  /* 0x000000ff0700728c */ /* 0x000fe4000ef42720 */
[----:B-1----:R-:W-:Y:S01]  /*0190*/  UISETP.NE.U32.AND UP0, UPT, UR4, URZ, UPT ;  /* 0x000000ff0400728c */ /* 0x002fe2000bf05070 */
[----:B---3--:R-:W2:Y:S01]  /*01a0*/  @P4 LDG.E R5, desc[UR16][R6.64] ;  /* 0x0000001006054981 */ /* 0x008ea2000c1e1900 */
[----:B------:R-:W-:Y:S02]  /*01b0*/  @UP3 UIADD3.X UR13, UPT, UPT, UR10, UR9, URZ, UP1, !UPT ;  /* 0x000000090a0d3290 */ /* 0x000fe40008ffe4ff */
[----:B------:R-:W-:Y:S01]  /*01c0*/  UIADD3 UR8, UP1, UPT, UR11, UR6, URZ ;  /* 0x000000060b087290 */ /* 0x000fe2000ff3e0ff */
[----:B------:R1:W3:Y:S01]  /*01d0*/  @P2 LDG.E R2, desc[UR16][R6.64+0x4] ;  /* 0x0000041006022981 */ /* 0x0002e2000c1e1900 */
[----:B------:R-:W-:Y:S01]  /*01e0*/  UISETP.NE.AND.EX UP0, UPT, UR5, URZ, UPT, UP0 ;  /* 0x000000ff0500728c */ /* 0x000fe2000bf05300 */
[----:B------:R-:W-:Y:S01]  /*01f0*/  PLOP3.LUT P3, PT, PT, PT, UP2, 0x80, 0x8 ;  /* 0x000000000008781c */ /* 0x000fe20003f6f028 */
[----:B------:R-:W-:Y:S01]  /*0200*/  UIADD3.X UR9, UPT, UPT, UR10, UR7, URZ, UP1, !UPT ;  /* 0x000000070a097290 */ /* 0x000fe20008ffe4ff */
[----:B------:R-:W-:Y:S01]  /*0210*/  PLOP3.LUT P1, PT, PT, PT, UP3, 0x80, 0x8 ;  /* 0x000000000008781c */ /* 0x000fe20003f2f038 */
[----:B------:R-:W-:-:S02]  /*0220*/  IMAD.U32 R10, RZ, RZ, UR12 ;  /* 0x0000000cff0a7e24 */ /* 0x000fc4000f8e00ff */
[----:B------:R-:W-:Y:S01]  /*0230*/  PLOP3.LUT P0, PT, PT, PT, UP0, 0x80, 0x8 ;  /* 0x000000000008781c */ /* 0x000fe20003f0f008 */
[----:B------:R-:W-:-:S04]  /*0240*/  IMAD.U32 R11, RZ, RZ, UR13 ;  /* 0x0000000dff0b7e24 */ /* 0x000fc8000f8e00ff */
[----:B------:R-:W-:-:S04]  /*0250*/  @UP0 UIADD3 UR4, UP1, UPT, UR11, UR4, URZ ;  /* 0x000000040b040290 */ /* 0x000fc8000ff3e0ff */
[----:B------:R-:W-:Y:S01]  /*0260*/  @UP0 UIADD3.X UR5, UPT, UPT, UR10, UR5, URZ, UP1, !UPT ;  /* 0x000000050a050290 */ /* 0x000fe20008ffe4ff */
[----:B------:R-:W4:Y:S01]  /*0270*/  @P1 LDG.E R3, desc[UR16][R10.64] ;  /* 0x000000100a031981 */ /* 0x000f22000c1e1900 */
[----:B-1----:R-:W-:Y:S02]  /*0280*/  IMAD.U32 R6, RZ, RZ, UR8 ;  /* 0x00000008ff067e24 */ /* 0x002fe4000f8e00ff */
[----:B------:R-:W-:Y:S02]  /*0290*/  IMAD.U32 R7, RZ, RZ, UR9 ;  /* 0x00000009ff077e24 */ /* 0x000fe4000f8e00ff */
[----:B------:R-:W-:Y:S01]  /*02a0*/  IMAD.U32 R8, RZ, RZ, UR4 ;  /* 0x00000004ff087e24 */ /* 0x000fe2000f8e00ff */
[----:B------:R-:W1:Y:S01]  /*02b0*/  S2UR UR24, SR_CTAID.X ;  /* 0x00000000001879c3 */ /* 0x000e620000002500 */
[----:B------:R-:W-:Y:S01]  /*02c0*/  IMAD.U32 R9, RZ, RZ, UR5 ;  /* 0x00000005ff097e24 */ /* 0x000fe2000f8e00ff */
[----:B------:R-:W4:Y:S01]  /*02d0*/  @!P3 LDG.E R4, desc[UR16][R6.64] ;  /* 0x000000100604b981 */ /* 0x000f22000c1e1900 */
[----:B------:R-:W3:Y:S03]  /*02e0*/  @!UP4 LDCU UR26, c[0x0][0x434] ;  /* 0x00008680ff1ac7ac */ /* 0x000ee60008000800 */
[----:B------:R2:W5:Y:S01]  /*02f0*/  @P0 LDG.E R0, desc[UR16][R8.64] ;  /* 0x0000001008000981 */ /* 0x000562000c1e1900 */
[----:B------:R-:W-:Y:S01]  /*0300*/  UMOV UR15, 0xffffffff ;  /* 0xffffffff000f7882 */ /* 0x000fe20000000000 */
[----:B------:R-:W-:Y:S01]  /*0310*/  UISETP.NE.U32.AND UP1, UPT, UR6, URZ, UPT ;  /* 0x000000ff0600728c */ /* 0x000fe2000bf25070 */
[----:B------:R-:W-:Y:S01]  /*0320*/  UMOV UR22, 0xffffffff ;  /* 0xffffffff00167882 */ /* 0x000fe20000000000 */
[----:B------:R-:W2:Y:S02]  /*0330*/  @!UP0 LDCU UR8, c[0x0][0x43c] ;  /* 0x00008780ff0887ac */ /* 0x000ea40008000800 */
[----:B------:R-:W-:-:S03]  /*0340*/  UISETP.NE.AND.EX UP1, UPT, UR7, URZ, UPT, UP1 ;  /* 0x000000ff0700728c */ /* 0x000fc6000bf25310 */
[----:B------:R-:W-:Y:S01]  /*0350*/  UMOV UR7, URZ ;  /* 0x000000ff00077c82 */ /* 0x000fe20008000000 */
[----:B-1----:R-:W-:-:S07]  /*0360*/  USHF.L.U32 UR24, UR24, 0x6, URZ ;  /* 0x0000000618187899 */ /* 0x002fce00080006ff */
[----:B------:R-:W1:Y:S01]  /*0370*/  @!UP1 LDCU UR6, c[0x0][0x438] ;  /* 0x00008700ff0697ac */ /* 0x000e620008000800 */
[----:B--2---:R-:W-:Y:S02]  /*0380*/  @P4 R2UR UR15, R5 ;  /* 0x00000000050f42ca */ /* 0x004fe400000e0000 */
[----:B---3--:R-:W-:-:S13]  /*0390*/  @P2 R2UR UR4, R2 ;  /* 0x00000000020422ca */ /* 0x008fda00000e0000 */
[----:B------:R-:W-:Y:S01]  /*03a0*/  @UP4 UIADD3 UR26, UPT, UPT, UR4, -UR15, URZ ;  /* 0x8000000f041a4290 */ /* 0x000fe2000fffe0ff */
[----:B------:R-:W2:Y:S01]  /*03b0*/  @!UP0 LDCU.64 UR4, c[0x0][0x488] ;  /* 0x00009100ff0487ac */ /* 0x000ea20008000a00 */
[----:B----4-:R-:W-:Y:S02]  /*03c0*/  @P1 R2UR UR7, R3 ;  /* 0x00000000030712ca */ /* 0x010fe400000e0000 */
[----:B------:R-:W-:-:S06]  /*03d0*/  UISETP.GT.AND UP2, UPT, UR26, UR24, UPT ;  /* 0x000000181a00728c */ /* 0x000fcc000bf44270 */
[----:B------:R-:W-:Y:S02]  /*03e0*/  PLOP3.LUT P1, PT, PT, PT, UP2, 0x80, 0x8 ;  /* 0x000000000008781c */ /* 0x000fe40003f2f028 */
[----:B------:R-:W-:Y:S01]  /*03f0*/  @!P3 R2UR UR22, R4 ;  /* 0x000000000416b2ca */ /* 0x000fe200000e0000 */
[----:B-12---:R-:W-:-:S14]  /*0400*/  BRA.U !UP1, `(.L_x_158) ;  /* 0x0000000109187547 */ /* 0x006fdc000b800000 */
[----:B------:R-:W-:-:S13]  /*0410*/  PLOP3.LUT P2, PT, PT, PT, UP5, 0x80, 0x8 ;  /* 0x000000000008781c */ /* 0x000fda0003f4f058 */
[----:B------:R-:W2:Y:S04]  /*0420*/  @P2 LDG.E R2, desc[UR16][R6.64+0x4] ;  /* 0x0000041006022981 */ /* 0x000ea8000c1e1900 */
[----:B------:R-:W3:Y:S01]  /*0430*/  @!P2 LDG.E R3, desc[UR16][R6.64] ;  /* 0x000000100603a981 */ /* 0x000ee2000c1e1900 */
[----:B--2---:R-:W-:-:S13]  /*0440*/  @P2 R2UR UR6, R2 ;  /* 0x00000000020622ca */ /* 0x004fda00000e0000 */
[----:B------:R-:W-:-:S07]  /*0450*/  @UP5 UIADD3 UR6, UPT, UPT, UR6, -UR22, URZ ;  /* 0x8000001606065290 */ /* 0x000fce000fffe0ff */
[----:B---3--:R-:W-:Y:S02]  /*0460*/  @!P2 R2UR UR6, R3 ;  /* 0x000000000306a2ca */ /* 0x008fe400000e0000 */
.L_x_158:
[----:B-----5:R-:W-:Y:S01]  /*0470*/  @P0 R2UR UR25, R0 ;  /* 0x00000000001902ca */ /* 0x020fe200000e0000 */
[----:B------:R-:W-:Y:S01]  /*0480*/  @!UP0 UISETP.NE.U32.AND UP1, UPT, UR4, URZ, UPT ;  /* 0x000000ff0400828c */ /* 0x000fe2000bf25070 */
[----:B------:R-:W-:-:S13]  /*0490*/  @!P1 EXIT ;  /* 0x000000000000994d */ /* 0x000fda0003800000 */
[----:B------:R-:W1:Y:S01]  /*04a0*/  LDCU UR21, c[0x0][0x504] ;  /* 0x0000a080ff1577ac */ /* 0x000e620008000800 */
[----:B------:R-:W2:Y:S01]  /*04b0*/  S2R R180, SR_TID.X ;  /* 0x0000000000b47919 */ /* 0x000ea20000002100 */
[----:B------:R-:W-:Y:S01]  /*04c0*/  @!UP0 UISETP.NE.AND.EX UP1, UPT, UR5, URZ, UPT, UP1 ;  /* 0x000000ff0500828c */ /* 0x000fe2000bf25310 */
[----:B------:R-:W3:Y:S03]  /*04d0*/  LDCU UR23, c[0x0][0x508] ;  /* 0x0000a100ff1777ac */ /* 0x000ee60008000800 */
[----:B------:R-:W-:Y:S02]  /*04e0*/  @!UP0 USEL UR8, UR8, URZ, UP1 ;  /* 0x000000ff08088287 */ /* 0x000fe40008800000 */
[----:B------:R-:W-:Y:S02]  /*04f0*/  @UP0 UIADD3 UR25, UPT, UPT, UR25, -UR7, URZ ;  /* 0x8000000719190290 */ /* 0x000fe4000fffe0ff */
[----:B------:R-:W-:-:S04]  /*0500*/  @!UP0 UIADD3 UR25, UPT, UPT, UR8, UR6, -UR7 ;  /* 0x0000000608198290 */ /* 0x000fc8000fffe807 */
[----:B------:R-:W-:Y:S02]  /*0510*/  UIADD3 UR8, UPT, UPT, UR25, 0x3f, URZ ;  /* 0x0000003f19087890 */ /* 0x000fe4000fffe0ff */
[----:B-1----:R-:W-:Y:S02]  /*0520*/  UIADD3 UR21, UPT, UPT, UR26, UR21, URZ ;  /* 0x000000151a157290 */ /* 0x002fe4000fffe0ff */
[----:B------:R-:W-:Y:S02]  /*0530*/  UIADD3 UR5, UPT, UPT, UR8, UR24, -UR26 ;  /* 0x0000001808057290 */ /* 0x000fe4000fffe81a */
[----:B------:R-:W-:Y:S02]  /*0540*/  UIADD3 UR6, UPT, UPT, -UR21, UR24, UR25 ;  /* 0x0000001815067290 */ /* 0x000fe4000fffe119 */
[----:B---3--:R-:W-:Y:S02]  /*0550*/  UIADD3 UR5, UPT, UPT, UR5, 0x40, UR23 ;  /* 0x0000004005057890 */ /* 0x008fe4000fffe017 */
[----:B------:R-:W-:-:S02]  /*0560*/  USHF.R.S32.HI UR4, URZ, 0x1f, UR8 ;  /* 0x0000001fff047899 */ /* 0x000fc40008011408 */
[----:B------:R-:W-:Y:S02]  /*0570*/  USHF.R.S32.HI UR14, URZ, 0x1f, UR6 ;  /* 0x0000001fff0e7899 */ /* 0x000fe40008011406 */
[----:B------:R-:W-:Y:S02]  /*0580*/  USHF.R.S32.HI UR19, URZ, 0x1f, UR5 ;  /* 0x0000001fff137899 */ /* 0x000fe40008011405 */
[----:B------:R-:W-:Y:S02]  /*0590*/  ULEA.HI UR4, UR4, UR8, URZ, 0x6 ;  /* 0x0000000804047291 */ /* 0x000fe4000f8f30ff */
[----:B------:R-:W-:Y:S01]  /*05a0*/  ULEA.HI UR14, UR14, UR6, URZ, 0x6 ;  /* 0x000000060e0e7291 */ /* 0x000fe2000f8f30ff */
[----:B------:R-:W1:Y:S01]  /*05b0*/  S2UR UR6, SR_CTAID.Z ;  /* 0x00000000000679c3 */ /* 0x000e620000002700 */
[----:B------:R-:W-:Y:S02]  /*05c0*/  ULEA.HI UR19, UR19, UR5, URZ, 0x6 ;  /* 0x0000000513137291 */ /* 0x000fe4000f8f30ff */
[----:B------:R-:W-:-:S02]  /*05d0*/  USHF.R.S32.HI UR4, URZ, 0x6, UR4 ;  /* 0x00000006ff047899 */ /* 0x000fc40008011404 */
[----:B------:R-:W-:Y:S02]  /*05e0*/  USHF.R.S32.HI UR14, URZ, 0x6, UR14 ;  /* 0x00000006ff0e7899 */ /* 0x000fe4000801140e */
[----:B------:R-:W-:Y:S02]  /*05f0*/  USHF.R.S32.HI UR19, URZ, 0x6, UR19 ;  /* 0x00000006ff137899 */ /* 0x000fe40008011413 */
[----:B------:R-:W-:Y:S02]  /*0600*/  UISETP.LT.AND UP1, UPT, URZ, UR14, UPT ;  /* 0x0000000eff00728c */ /* 0x000fe4000bf21270 */
[----:B------:R-:W-:Y:S02]  /*0610*/  UISETP.LT.AND UP0, UPT, UR4, UR19, UPT ;  /* 0x000000130400728c */ /* 0x000fe4000bf01270 */
[----:B------:R-:W-:Y:S02]  /*0620*/  USEL UR14, URZ, UR14, !UP1 ;  /* 0x0000000eff0e7287 */ /* 0x000fe4000c800000 */
[----:B------:R-:W-:-:S04]  /*0630*/  USEL UR19, UR4, UR19, UP0 ;  /* 0x0000001304137287 */ /* 0x000fc80008000000 */
[----:B------:R-:W-:-:S09]  /*0640*/  UISETP.GT.AND UP0, UPT, UR19, UR14, UPT ;  /* 0x0000000e1300728c */ /* 0x000fd2000bf04270 */
[----:B-12---:R-:W-:Y:S05]  /*0650*/  BRA.U UP0, `(.L_x_159) ;  /* 0x0000000900d87547 */ /* 0x006fea000b800000 */
        /* <DEDUP_REMOVED lines=26> */
.L_x_160:
[----:B------:R-:W2:Y:S01]  /*0800*/  LDCU.64 UR4, c[0x0][0x410] ;  /* 0x00008200ff0477ac */ /* 0x000ea20008000a00 */
[----:B------:R-:W3:Y:S01]  /*0810*/  S2R R13, SR_CTAID.X ;  /* 0x00000000000d7919 */ /* 0x000ee20000002500 */
[----:B------:R-:W-:Y:S01]  /*0820*/  IMAD.SHL.U32 R0, R180, 0x8, RZ ;  /* 0x00000008b4007824 */ /* 0x000fe200078e00ff */
[----:B------:R-:W-:Y:S01]  /*0830*/  SHF.R.U32.HI R6, RZ, 0x3, R180 ;  /* 0x00000003ff067819 */ /* 0x000fe200000116b4 */
[----:B------:R-:W5:Y:S01]  /*0840*/  LDCU UR7, c[0x0][0x434] ;  /* 0x00008680ff0777ac */ /* 0x000f620008000800 */
[----:B------:R-:W-:Y:S01]  /*0850*/  MOV R7, RZ ;  /* 0x000000ff00077202 */ /* 0x000fe20000000f00 */
[----:B------:R-:W-:Y:S01]  /*0860*/  BSSY.RECONVERGENT B0, `(.L_x_161) ;  /* 0x0000030000007945 */ /* 0x000fe20003800200 */
[----:B------:R-:W-:Y:S01]  /*0870*/  LOP3.LUT R0, R0, 0x38, RZ, 0xc0, !PT ;  /* 0x0000003800007812 */ /* 0x000fe200078ec0ff */
[----:B------:R-:W-:Y:S01]  /*0880*/  UISETP.NE.AND UP1, UPT, UR10, URZ, !UP1 ;  /* 0x000000ff0a00728c */ /* 0x000fe2000cf25270 */
[----:B------:R-:W-:Y:S01]  /*0890*/  VIADD R4, R6, 0x10 ;  /* 0x0000001006047836 */ /* 0x000fe20000000000 */
[----:B----4-:R-:W-:Y:S01]  /*08a0*/  UIMAD UR13, UR6, UR13, URZ ;  /* 0x0000000d060d72a4 */ /* 0x010fe2000f8e02ff */
[----:B------:R-:W-:Y:S01]  /*08b0*/  IADD3 R14, P1, PT, R0, UR12, RZ ;  /* 0x0000000c000e7c10 */ /* 0x000fe2000ff3e0ff */
[----:B------:R-:W-:Y:S01]  /*08c0*/  UISETP.NE.AND UP0, UPT, UR15, -0x1, UPT ;  /* 0xffffffff0f00788c */ /* 0x000fe2000bf05270 */
[C---:B------:R-:W-:Y:S01]  /*08d0*/  IADD3 R3, PT, PT, R6.reuse, 0x20, RZ ;  /* 0x0000002006037810 */ /* 0x040fe20007ffe0ff */
[----:B------:R-:W-:Y:S01]  /*08e0*/  VIADD R2, R6, 0x30 ;  /* 0x0000003006027836 */ /* 0x000fe20000000000 */
[----:B------:R-:W-:Y:S01]  /*08f0*/  LOP3.LUT P6, R180, R180, 0x7, RZ, 0xc0, !PT ;  /* 0x00000007b4b47812 */ /* 0x000fe200078cc0ff */
[----:B------:R-:W-:-:S02]  /*0900*/  IMAD.X R15, RZ, RZ, UR11, P1 ;  /* 0x0000000bff0f7e24 */ /* 0x000fc400088e06ff */
[----:B--2---:R-:W-:Y:S01]  /*0910*/  IMAD.U32 R8, RZ, RZ, UR4 ;  /* 0x00000004ff087e24 */ /* 0x004fe2000f8e00ff */
[----:B-1----:R-:W-:Y:S01]  /*0920*/  UIMAD UR4, UR24, UR8, URZ ;  /* 0x00000008180472a4 */ /* 0x002fe2000f8e02ff */
[----:B------:R-:W-:Y:S01]  /*0930*/  IMAD.U32 R11, RZ, RZ, UR5 ;  /* 0x00000005ff0b7e24 */ /* 0x000fe2000f8e00ff */
[----:B------:R-:W-:Y:S01]  /*0940*/  UIADD3 UR24, UPT, UPT, -UR24, UR26, URZ ;  /* 0x0000001a18187290 */ /* 0x000fe2000fffe1ff */
[----:B------:R-:W-:Y:S01]  /*0950*/  IMAD.WIDE.U32 R8, R8, UR6, R14 ;  /* 0x0000000608087c25 */ /* 0x000fe2000f8e000e */
[----:B-----5:R-:W-:Y:S02]  /*0960*/  UIMAD UR7, UR20, UR7, URZ ;  /* 0x00000007140772a4 */ /* 0x020fe4000f8e02ff */
[----:B------:R-:W-:Y:S01]  /*0970*/  @!UP1 UIMAD UR13, UR20, UR9, UR13 ;  /* 0x00000009140d92a4 */ /* 0x000fe2000f8e020d */
[----:B------:R-:W-:Y:S01]  /*0980*/  IMAD R11, R11, UR6, R9 ;  /* 0x000000060b0b7c24 */ /* 0x000fe2000f8e0209 */
[----:B------:R-:W-:Y:S01]  /*0990*/  USEL UR9, UR7, UR15, !UP0 ;  /* 0x0000000f07097287 */ /* 0x000fe2000c000000 */
[----:B------:R-:W-:Y:S01]  /*09a0*/  ISETP.GE.AND P3, PT, R6, UR24, PT ;  /* 0x0000001806007c0c */ /* 0x000fe2000bf66270 */
[----:B------:R-:W-:Y:S01]  /*09b0*/  USHF.R.S32.HI UR10, URZ, 0x1f, UR4 ;  /* 0x0000001fff0a7899 */ /* 0x000fe20008011404 */
[----:B------:R-:W-:Y:S01]  /*09c0*/  ISETP.GE.AND P0, PT, R4, UR24, PT ;  /* 0x0000001804007c0c */ /* 0x000fe2000bf06270 */
[----:B------:R-:W-:Y:S01]  /*09d0*/  USHF.R.S32.HI UR5, URZ, 0x1f, UR9 ;  /* 0x0000001fff057899 */ /* 0x000fe20008011409 */
[----:B------:R-:W-:Y:S01]  /*09e0*/  ISETP.GE.AND P2, PT, R3, UR24, PT ;  /* 0x0000001803007c0c */ /* 0x000fe2000bf46270 */
[----:B------:R-:W-:Y:S01]  /*09f0*/  USEL UR9, UR9, URZ, UP1 ;  /* 0x000000ff09097287 */ /* 0x000fe20008800000 */
[----:B------:R-:W-:Y:S01]  /*0a00*/  ISETP.GE.AND P1, PT, R2, UR24, PT ;  /* 0x0000001802007c0c */ /* 0x000fe2000bf26270 */
[----:B------:R-:W-:Y:S01]  /*0a10*/  USEL UR5, UR5, URZ, UP1 ;  /* 0x000000ff05057287 */ /* 0x000fe20008800000 */
[C---:B------:R-:W-:Y:S01]  /*0a20*/  ISETP.NE.OR P5, PT, R180.reuse, RZ, P0 ;  /* 0x000000ffb400720c */ /* 0x040fe200007a5670 */
[----:B------:R-:W-:Y:S01]  /*0a30*/  USHF.R.S32.HI UR7, URZ, 0x1f, UR13 ;  /* 0x0000001fff077899 */ /* 0x000fe2000801140d */
[----:B------:R-:W-:Y:S01]  /*0a40*/  ISETP.NE.OR P4, PT, R180, RZ, P2 ;  /* 0x000000ffb400720c */ /* 0x000fe20001785670 */
[----:B------:R-:W-:Y:S01]  /*0a50*/  UIADD3 UR9, UP1, UP0, UR4, UR9, UR13 ;  /* 0x0000000904097290 */ /* 0x000fe2000f83e00d */
[----:B---3--:R-:W-:-:S03]  /*0a60*/  IMAD.WIDE.U32 R12, R13, 0x40, R6 ;  /* 0x000000400d0c7825 */ /* 0x008fc600078e0006 */
        /* <DEDUP_REMOVED lines=15> */
.L_x_162:
[----:B------:R-:W-:Y:S05]  /*0b60*/  BSYNC.RECONVERGENT B0 ;  /* 0x0000000000007941 */ /* 0x000fea0003800200 */
.L_x_161:
        /* <DEDUP_REMOVED lines=20> */
.L_x_164:
[----:B------:R-:W-:Y:S05]  /*0cb0*/  BSYNC.RECONVERGENT B0 ;  /* 0x0000000000007941 */ /* 0x000fea0003800200 */
.L_x_163:
        /* <DEDUP_REMOVED lines=18> */
.L_x_166:
[----:B------:R-:W-:Y:S05]  /*0de0*/  BSYNC.RECONVERGENT B0 ;  /* 0x0000000000007941 */ /* 0x000fea0003800200 */
.L_x_165:
        /* <DEDUP_REMOVED lines=17> */
.L_x_168:
[----:B------:R-:W-:Y:S05]  /*0f00*/  BSYNC.RECONVERGENT B0 ;  /* 0x0000000000007941 */ /* 0x000fea0003800200 */
.L_x_167:
        /* <DEDUP_REMOVED lines=10> */
.L_x_170:
[----:B------:R-:W-:Y:S05]  /*0fb0*/  BSYNC.RECONVERGENT B0 ;  /* 0x0000000000007941 */ /* 0x000fea0003800200 */
.L_x_169:
        /* <DEDUP_REMOVED lines=10> */
.L_x_172:
[----:B------:R-:W-:Y:S05]  /*1060*/  BSYNC.RECONVERGENT B0 ;  /* 0x0000000000007941 */ /* 0x000fea0003800200 */
.L_x_171:
        /* <DEDUP_REMOVED lines=10> */
.L_x_174:
[----:B------:R-:W-:Y:S05]  /*1110*/  BSYNC.RECONVERGENT B0 ;  /* 0x0000000000007941 */ /* 0x000fea0003800200 */
.L_x_173:
        /* <DEDUP_REMOVED lines=10> */
.L_x_159:
        /* <DEDUP_REMOVED lines=19> */
[----:B------:R-:W-:Y:S11]  /*12f0*/  BRA `(.L_x_176) ;  /* 0x0000000000147947 */ /* 0x000ff60003800000 */
.L_x_175:
[----:B------:R-:W1:Y:S01]  /*1300*/  LDCU.64 UR12, c[0x0][0x3b8] ;  /* 0x00007700ff0c77ac */ /* 0x000e620008000a00 */
[----:B------:R-:W-:-:S04]  /*1310*/  UIADD3 UR8, UPT, UPT, UR7, UR22, URZ ;  /* 0x0000001607087290 */ /* 0x000fc8000fffe0ff */
[----:B-1----:R-:W-:Y:S02]  /*1320*/  UIMAD.WIDE.U32 UR30, UR8, UR12, URZ ;  /* 0x0000000c081e72a5 */ /* 0x002fe4000f8e00ff */
[----:B------:R-:W-:-:S04]  /*1330*/  UIMAD UR8, UR8, UR13, URZ ;  /* 0x0000000d080872a4 */ /* 0x000fc8000f8e02ff */
[----:B------:R-:W-:Y:S02]  /*1340*/  UIADD3 UR8, UPT, UPT, UR31, UR8, URZ ;  /* 0x000000081f087290 */ /* 0x000fe4000fffe0ff */
.L_x_176:
        /* <DEDUP_REMOVED lines=43> */
.L_x_177:
[----:B------:R-:W1:Y:S01]  /*1600*/  LDCU.64 UR10, c[0x0][0x3c0] ;  /* 0x00007800ff0a77ac */ /* 0x000e620008000a00 */
[----:B------:R-:W-:-:S04]  /*1610*/  UIADD3 UR7, UPT, UPT, UR7, UR22, URZ ;  /* 0x0000001607077290 */ /* 0x000fc8000fffe0ff */
[----:B-1----:R-:W-:Y:S02]  /*1620*/  UIMAD.WIDE.U32 UR4, UR7, UR10, URZ ;  /* 0x0000000a070472a5 */ /* 0x002fe4000f8e00ff */
[----:B------:R-:W-:-:S04]  /*1630*/  UIMAD UR7, UR7, UR11, URZ ;  /* 0x0000000b070772a4 */ /* 0x000fc8000f8e02ff */
[----:B------:R-:W-:Y:S01]  /*1640*/  UIADD3 UR20, UPT, UPT, UR5, UR7, URZ ;  /* 0x0000000705147290 */ /* 0x000fe2000fffe0ff */
[----:B------:R-:W-:-:S11]  /*1650*/  UMOV UR22, UR4 ;  /* 0x0000000400167c82 */ /* 0x000fd60008000000 */
.L_x_178:
[----:B------:R-:W-:Y:S01]  /*1660*/  UIADD3 UR7, UPT, UPT, -UR24, UR26, URZ ;  /* 0x0000001a18077290 */ /* 0x000fe2000fffe1ff */
[----:B------:R-:W1:Y:S01]  /*1670*/  S2R R19, SR_CTAID.X ;  /* 0x0000000000137919 */ /* 0x000e620000002500 */
[--C-:B------:R-:W-:Y:S01]  /*1680*/  SHF.R.U32.HI R0, RZ, 0x3, R180.reuse ;  /* 0x00000003ff007819 */ /* 0x100fe200000116b4 */
[----:B------:R-:W2:Y:S01]  /*1690*/  LDCU.64 UR4, c[0x0][0x3c8] ;  /* 0x00007900ff0477ac */ /* 0x000ea20008000a00 */
[C---:B------:R-:W-:Y:S01]  /*16a0*/  IMAD.SHL.U32 R178, R180.reuse, 0x40, RZ ;  /* 0x00000040b4b27824 */ /* 0x040fe200078e00ff */
[----:B------:R-:W-:Y:S01]  /*16b0*/  SHF.R.U32.HI R181, RZ, 0x1, R180 ;  /* 0x00000001ffb57819 */ /* 0x000fe200000116b4 */
[----:B------:R-:W-:Y:S01]  /*16c0*/  IMAD.SHL.U32 R186, R180, 0x8, RZ ;  /* 0x00000008b4ba7824 */ /* 0x000fe200078e00ff */
[----:B------:R-:W-:Y:S01]  /*16d0*/  ISETP.GE.AND P1, PT, R0, UR7, PT ;  /* 0x0000000700007c0c */ /* 0x000fe2000bf26270 */
[----:B------:R-:W-:Y:S01]  /*16e0*/  IMAD.SHL.U32 R16, R180, 0x20, RZ ;  /* 0x00000020b4107824 */ /* 0x000fe200078e00ff */
[----:B------:R-:W-:Y:S01]  /*16f0*/  LOP3.LUT R5, R178, 0x200, RZ, 0xc0, !PT ;  /* 0x00000200b2057812 */ /* 0x000fe200078ec0ff */
[----:B------:R-:W-:Y:S01]  /*1700*/  VIADD R7, R0, 0x10 ;  /* 0x0000001000077836 */ /* 0x000fe20000000000 */
[----:B------:R-:W-:Y:S01]  /*1710*/  LOP3.LUT R167, R186, 0x38, RZ, 0xc0, !PT ;  /* 0x00000038baa77812 */ /* 0x000fe200078ec0ff */
[----:B------:R-:W-:Y:S01]  /*1720*/  UIADD3 UR27, UPT, UPT, UR19, -0x1, URZ ;  /* 0xffffffff131b7890 */ /* 0x000fe2000fffe0ff */
[----:B------:R-:W-:Y:S01]  /*1730*/  LOP3.LUT R16, R5, 0x7c00, R16, 0xf8, !PT ;  /* 0x00007c0005107812 */ /* 0x000fe200078ef810 */
[C---:B------:R-:W-:Y:S01]  /*1740*/  VIADD R17, R0.reuse, 0x20 ;  /* 0x0000002000117836 */ /* 0x040fe20000000000 */
[----:B------:R-:W-:Y:S01]  /*1750*/  IADD3 R2, P0, PT, R167, UR28, RZ ;  /* 0x0000001ca7027c10 */ /* 0x000fe2000ff1e0ff */
[----:B------:R-:W-:Y:S01]  /*1760*/  VIADD R18, R0, 0x30 ;  /* 0x0000003000127836 */ /* 0x000fe20000000000 */
[----:B------:R-:W-:Y:S01]  /*1770*/  ISETP.GE.AND P6, PT, R7, UR7, PT ;  /* 0x0000000707007c0c */ /* 0x000fe2000bfc6270 */
[----:B------:R-:W-:Y:S01]  /*1780*/  USHF.L.U32 UR29, UR27, 0x6, URZ ;  /* 0x000000061b1d7899 */ /* 0x000fe200080006ff */
[C---:B------:R-:W-:Y:S01]  /*1790*/  LOP3.LUT R165, R186.reuse, 0x1f8, RZ, 0xc0, !PT ;  /* 0x000001f8baa57812 */ /* 0x040fe200078ec0ff */
[----:B------:R-:W3:Y:S01]  /*17a0*/  @!P1 LDC.64 R4, c[0x0][0x3b0] ;  /* 0x0000ec00ff049b82 */ /* 0x000ee20000000a00 */
[----:B------:R-:W-:Y:S01]  /*17b0*/  IMAD.X R3, RZ, RZ, UR9, P0 ;  /* 0x00000009ff037e24 */ /* 0x000fe200080e06ff */
[----:B------:R-:W-:Y:S01]  /*17c0*/  LOP3.LUT R6, R186, 0x1e00, RZ, 0xc0, !PT ;  /* 0x00001e00ba067812 */ /* 0x000fe200078ec0ff */
[----:B--2---:R-:W-:Y:S01]  /*17d0*/  IMAD.U32 R20, RZ, RZ, UR4 ;  /* 0x00000004ff147e24 */ /* 0x004fe2000f8e00ff */
[----:B------:R-:W-:Y:S01]  /*17e0*/  LOP3.LUT R165, R165, 0x38, R180, 0x78, !PT ;  /* 0x00000038a5a57812 */ /* 0x000fe200078e78b4 */
[----:B------:R-:W-:Y:S01]  /*17f0*/  IMAD.U32 R10, RZ, RZ, UR5 ;  /* 0x00000005ff0a7e24 */ /* 0x000fe2000f8e00ff */
[----:B------:R-:W-:Y:S01]  /*1800*/  ISETP.GE.AND P3, PT, R17, UR7, PT ;  /* 0x0000000711007c0c */ /* 0x000fe2000bf66270 */
[----:B------:R-:W-:Y:S01]  /*1810*/  IMAD.WIDE.U32 R20, R20, UR6, R2 ;  /* 0x0000000614147c25 */ /* 0x000fe2000f8e0002 */
[----:B------:R-:W2:Y:S01]  /*1820*/  S2UR UR9, SR_CgaCtaId ;  /* 0x00000000000979c3 */ /* 0x000ea20000008800 */
[----:B------:R-:W-:Y:S01]  /*1830*/  ISETP.GE.AND P2, PT, R18, UR7, PT ;  /* 0x0000000712007c0c */ /* 0x000fe2000bf46270 */
[----:B------:R-:W-:Y:S01]  /*1840*/  UIADD3 UR28, UPT, UPT, -UR29, UR25, URZ ;  /* 0x000000191d1c7290 */ /* 0x000fe2000fffe1ff */
[----:B------:R-:W-:Y:S01]  /*1850*/  IMAD R11, R10, UR6, R21 ;  /* 0x000000060a0b7c24 */ /* 0x000fe2000f8e0215 */
[----:B------:R-:W-:Y:S01]  /*1860*/  LOP3.LUT R165, R165, R6, RZ, 0xfc, !PT ;  /* 0x00000006a5a57212 */ /* 0x000fe200078efcff */
[----:B------:R-:W-:Y:S01]  /*1870*/  @!P1 IMAD.MOV.U32 R10, RZ, RZ, R20 ;  /* 0x000000ffff0a9224 */ /* 0x000fe200078e0014 */
[----:B-1----:R-:W-:Y:S01]  /*1880*/  LEA R24, P0, R19, R0, 0x6 ;  /* 0x0000000013187211 */ /* 0x002fe200078030ff */
[----:B------:R-:W1:Y:S01]  /*1890*/  LDCU.64 UR4, c[0x0][0x3d0] ;  /* 0x00007a00ff0477ac */ /* 0x000e620008000a00 */
[----:B------:R-:W4:Y:S01]  /*18a0*/  @!P1 LDC.64 R2, c[0x0][0x380] ;  /* 0x0000e000ff029b82 */ /* 0x000f220000000a00 */
[----:B------:R-:W-:Y:S01]  /*18b0*/  ISETP.GE.AND P4, PT, R7, UR28, PT ;  /* 0x0000001c07007c0c */ /* 0x000fe2000bf86270 */
[--C-:B------:R-:W-:Y:S01]  /*18c0*/  @!P6 IMAD.MOV.U32 R27, RZ, RZ, R11.reuse ;  /* 0x000000ffff1be224 */ /* 0x100fe200078e000b */
[----:B------:R-:W-:Y:S01]  /*18d0*/  LEA.HI.X R19, R19, RZ, RZ, 0x6, P0 ;  /* 0x000000ff13137211 */ /* 0x000fe200000f34ff */
[----:B------:R-:W-:Y:S01]  /*18e0*/  UMOV UR6, 0x400 ;  /* 0x0000040000067882 */ /* 0x000fe20000000000 */
[----:B------:R-:W-:Y:S01]  /*18f0*/  IADD3 R6, P0, PT, R167, UR30, RZ ;  /* 0x0000001ea7067c10 */ /* 0x000fe2000ff1e0ff */
[--C-:B------:R-:W-:Y:S01]  /*1900*/  @!P3 IMAD.MOV.U32 R23, RZ, RZ, R11.reuse ;  /* 0x000000ffff17b224 */ /* 0x100fe200078e000b */
[----:B------:R-:W-:Y:S01]  /*1910*/  ISETP.GE.AND P5, PT, R7, UR28, PT ;  /* 0x0000001c07007c0c */ /* 0x000fe2000bfa6270 */
[-C--:B---3--:R-:W-:Y:S01]  /*1920*/  @!P1 IMAD R8, R19, R4.reuse, RZ ;  /* 0x0000000413089224 */ /* 0x088fe200078e02ff */
[----:B------:R-:W3:Y:S01]  /*1930*/  @!P6 LDC.64 R14, c[0x0][0x3b0] ;  /* 0x0000ec00ff0eeb82 */ /* 0x000ee20000000a00 */
[----:B------:R-:W-:Y:S01]  /*1940*/  IMAD.X R7, RZ, RZ, UR8, P0 ;  /* 0x00000008ff077e24 */ /* 0x000fe200080e06ff */
[----:B------:R-:W-:Y:S01]  /*1950*/  USHF.R.S32.HI UR30, URZ, 0x1f, UR18 ;  /* 0x0000001fff1e7899 */ /* 0x000fe20008011412 */
[C---:B------:R-:W-:Y:S01]  /*1960*/  @!P1 IMAD R5, R24.reuse, R5, R8 ;  /* 0x0000000518059224 */ /* 0x040fe200078e0208 */
[----:B------:R-:W-:Y:S01]  /*1970*/  USHF.L.U64.HI UR33, UR12, 0x6, UR13 ;  /* 0x000000060c217899 */ /* 0x000fe2000801020d */
[----:B------:R-:W-:Y:S01]  /*1980*/  @!P1 IMAD.WIDE.U32 R8, R24, R4, R10 ;  /* 0x0000000418089225 */ /* 0x000fe200078e000a */
[----:B------:R-:W-:Y:S01]  /*1990*/  USHF.L.U32 UR34, UR12, 0x6, URZ ;  /* 0x000000060c227899 */ /* 0x000fe200080006ff */
[----:B------:R-:W-:Y:S01]  /*19a0*/  LOP3.LUT R176, R167, 0x1c0, R178, 0xf8, !PT ;  /* 0x000001c0a7b07812 */ /* 0x000fe200078ef8b2 */
[----:B--2---:R-:W-:Y:S01]  /*19b0*/  ULEA UR6, UR9, UR6, 0x18 ;  /* 0x0000000609067291 */ /* 0x004fe2000f8ec0ff */
[----:B------:R-:W-:Y:S01]  /*19c0*/  @!P1 IMAD.IADD R4, R9, 0x1, R5 ;  /* 0x0000000109049824 */ /* 0x000fe200078e0205 */
[----:B------:R-:W2:Y:S01]  /*19d0*/  @!P6 LDC.64 R12, c[0x0][0x380] ;  /* 0x0000e000ff0ceb82 */ /* 0x000ea20000000a00 */
[----:B------:R-:W-:Y:S01]  /*19e0*/  @!P2 IMAD.MOV.U32 R21, RZ, RZ, R11 ;  /* 0x000000ffff15a224 */ /* 0x000fe200078e000b */
[----:B-1----:R-:W-:Y:S01]  /*19f0*/  UIMAD UR9, UR30, UR4, URZ ;  /* 0x000000041e0972a4 */ /* 0x002fe2000f8e02ff */
[----:B------:R-:W-:Y:S01]  /*1a00*/  IMAD R30, R0, UR13, RZ ;  /* 0x0000000d001e7c24 */ /* 0x000fe2000f8e02ff */
[----:B------:R-:W-:Y:S01]  /*1a10*/  UIMAD.WIDE.U32 UR36, UR34, UR27, URZ ;  /* 0x0000001b222472a5 */ /* 0x000fe2000f8e00ff */
[----:B----4-:R-:W-:Y:S01]  /*1a20*/  @!P1 LEA R34, P0, R8, R2, 0x1 ;  /* 0x0000000208229211 */ /* 0x010fe200078008ff */
[----:B------:R-:W-:Y:S01]  /*1a30*/  IMAD.WIDE.U32 R6, R0, UR12, R6 ;  /* 0x0000000c00067c25 */ /* 0x000fe2000f8e0006 */
[----:B------:R-:W-:Y:S01]  /*1a40*/  UIMAD UR9, UR18, UR5, UR9 ;  /* 0x00000005120972a4 */ /* 0x000fe2000f8e0209 */
[----:B------:R-:W1:Y:S01]  /*1a50*/  @!P3 LDC.64 R10, c[0x0][0x3b0] ;  /* 0x0000ec00ff0abb82 */ /* 0x000e620000000a00 */
[----:B------:R-:W-:Y:S01]  /*1a60*/  @!P1 LEA.HI.X R35, R8, R3, R4, 0x1, P0 ;  /* 0x0000000308239211 */ /* 0x000fe200000f0c04 */
[----:B------:R-:W-:Y:S01]  /*1a70*/  IMAD.IADD R31, R7, 0x1, R30 ;  /* 0x00000001071f7824 */ /* 0x000fe200078e021e */
[----:B------:R-:W-:Y:S01]  /*1a80*/  @!P6 IADD3 R25, P0, PT, R24, 0x10, RZ ;  /* 0x000000101819e810 */ /* 0x000fe20007f1e0ff */
[----:B------:R-:W-:Y:S01]  /*1a90*/  IMAD.MOV.U32 R30, RZ, RZ, R6 ;  /* 0x000000ffff1e7224 */ /* 0x000fe200078e0006 */
[----:B------:R-:W-:Y:S01]  /*1aa0*/  LEA R3, R165, UR6, 0x1 ;  /* 0x00000006a5037c11 */ /* 0x000fe2000f8e08ff */
[----:B------:R-:W-:Y:S01]  /*1ab0*/  IMAD.U32 R224, RZ, RZ, UR4 ;  /* 0x00000004ffe07e24 */ /* 0x000fe2000f8e00ff */
[----:B------:R-:W4:Y:S01]  /*1ac0*/  LDCU.64 UR4, c[0x0][0x388] ;  /* 0x00007100ff0477ac */ /* 0x000f220008000a00 */
[----:B------:R-:W5:Y:S01]  /*1ad0*/  @!P2 LDC.64 R6, c[0x0][0x3b0] ;  /* 0x0000ec00ff06ab82 */ /* 0x000f620000000a00 */
[----:B------:R-:W-:Y:S01]  /*1ae0*/  @!P6 IMAD.X R5, RZ, RZ, R19, P0 ;  /* 0x000000ffff05e224 */ /* 0x000fe200000e0613 */
[----:B------:R-:W-:Y:S01]  /*1af0*/  @!PT LDS RZ, [RZ] ;  /* 0x00000000fffff984 */ /* 0x000fe20000000800 */
[----:B------:R-:W-:Y:S01]  /*1b00*/  @!PT LDS RZ, [RZ] ;  /* 0x00000000fffff984 */ /* 0x000fe20000000800 */
[----:B------:R-:W-:Y:S01]  /*1b10*/  @!PT LDS RZ, [RZ] ;  /* 0x00000000fffff984 */ /* 0x000fe20000000800 */
[----:B------:R-:W-:Y:S01]  /*1b20*/  @!P1 LDGSTS.E.BYPASS.LTC128B.128 [R3], desc[UR16][R34.64] ;  /* 0x0000000022039fae */ /* 0x000fe2000b981a10 */
[----:B------:R-:W-:Y:S01]  /*1b30*/  IMAD.WIDE.U32 R224, R224, UR18, R30 ;  /* 0x00000012e0e07c25 */ /* 0x000fe2000f8e001e */
[C---:B------:R-:W-:Y:S01]  /*1b40*/  @!P2 IADD3 R33, P0, PT, R24.reuse, 0x30, RZ ;  /* 0x000000301821a810 */ /* 0x040fe20007f1e0ff */
[----:B------:R-:W-:Y:S01]  /*1b50*/  UIMAD UR8, UR33, UR27, URZ ;  /* 0x0000001b210872a4 */ /* 0x000fe2000f8e02ff */
[----:B------:R-:W-:Y:S01]  /*1b60*/  @!P1 LDGSTS.E.BYPASS.LTC128B.128 [R3+0x2000], desc[UR16][R34.64+0x80] ;  /* 0x0200008022039fae */ /* 0x000fe2000b981a10 */
[-C--:B---3--:R-:W-:Y:S01]  /*1b70*/  @!P6 IMAD R2, R5, R14.reuse, RZ ;  /* 0x0000000e0502e224 */ /* 0x088fe200078e02ff */
[----:B------:R-:W3:Y:S01]  /*1b80*/  @!P3 LDC.64 R8, c[0x0][0x380] ;  /* 0x0000e000ff08bb82 */ /* 0x000ee20000000a00 */
[--C-:B------:R-:W-:Y:S01]  /*1b90*/  @!P6 IMAD.MOV.U32 R26, RZ, RZ, R20.reuse ;  /* 0x000000ffff1ae224 */ /* 0x100fe200078e0014 */
[----:B------:R-:W-:Y:S01]  /*1ba0*/  @!P1 LDGSTS.E.BYPASS.LTC128B.128 [R3+0x4000], desc[UR16][R34.64+0x100] ;  /* 0x0400010022039fae */ /* 0x000fe2000b981a10 */
[----:B------:R-:W-:Y:S01]  /*1bb0*/  @!P3 IMAD.MOV.U32 R22, RZ, RZ, R20 ;  /* 0x000000ffff16b224 */ /* 0x000fe200078e0014 */
[----:B------:R-:W-:Y:S01]  /*1bc0*/  UIADD3 UR8, UPT, UPT, UR37, UR8, URZ ;  /* 0x0000000825087290 */ /* 0x000fe2000fffe0ff */
[C---:B------:R-:W-:Y:S01]  /*1bd0*/  @!P6 IMAD R2, R25.reuse, R15, R2 ;  /* 0x0000000f1902e224 */ /* 0x040fe200078e0202 */
[----:B------:R-:W-:Y:S01]  /*1be0*/  @!P1 LDGSTS.E.BYPASS.LTC128B.128 [R3+0x6000], desc[UR16][R34.64+0x180] ;  /* 0x0600018022039fae */ /* 0x000fe2000b981a10 */
[----:B------:R-:W-:Y:S01]  /*1bf0*/  @!P3 IADD3 R29, P1, PT, R24, 0x20, RZ ;  /* 0x00000020181db810 */ /* 0x000fe20007f3e0ff */
[----:B------:R-:W4:Y:S01]  /*1c00*/  @!P2 LDC.64 R4, c[0x0][0x380] ;  /* 0x0000e000ff04ab82 */ /* 0x000f220000000a00 */
[----:B------:R-:W-:Y:S01]  /*1c10*/  @!P6 IMAD.WIDE.U32 R26, R25, R14, R26 ;  /* 0x0000000e191ae225 */ /* 0x000fe200078e001a */
[----:B------:R-:W-:Y:S01]  /*1c20*/  VOTEU.ALL UP1, P4 ;  /* 0x0000000000ff7886 */ /* 0x000fe20002020000 */
[----:B------:R-:W-:Y:S01]  /*1c30*/  USHF.L.U32 UR32, UR12, 0x4, URZ ;  /* 0x000000040c207899 */ /* 0x000fe200080006ff */
[----:B------:R-:W-:Y:S01]  /*1c40*/  LOP3.LUT R84, R178, 0x400, RZ, 0xc0, !PT ;  /* 0x00000400b2547812 */ /* 0x000fe200078ec0ff */
[--C-:B------:R-:W-:Y:S01]  /*1c50*/  @!P3 IMAD.X R31, RZ, RZ, R19.reuse, P1 ;  /* 0x000000ffff1fb224 */ /* 0x100fe200008e0613 */
[----:B--2---:R-:W-:Y:S01]  /*1c60*/  @!P6 LEA R12, P1, R26, R12, 0x1 ;  /* 0x0000000c1a0ce211 */ /* 0x004fe200078208ff */
[----:B------:R-:W-:Y:S01]  /*1c70*/  @!P2 IMAD.X R19, RZ, RZ, R19, P0 ;  /* 0x000000ffff13a224 */ /* 0x000fe200000e0613 */
[----:B------:R-:W-:Y:S01]  /*1c80*/  USHF.L.U64.HI UR31, UR12, 0x4, UR13 ;  /* 0x000000040c1f7899 */ /* 0x000fe2000801020d */
[-C--:B-1----:R-:W-:Y:S01]  /*1c90*/  @!P3 IMAD R24, R31, R10.reuse, RZ ;  /* 0x0000000a1f18b224 */ /* 0x082fe200078e02ff */
[----:B------:R-:W-:Y:S01]  /*1ca0*/  UIMAD.WIDE.U32 UR38, UR12, 0x20, URZ ;  /* 0x000000200c2678a5 */ /* 0x000fe2000f8e00ff */
[----:B------:R-:W-:Y:S01]  /*1cb0*/  @!P3 IMAD.WIDE.U32 R22, R29, R10, R22 ;  /* 0x0000000a1d16b225 */ /* 0x000fe200078e0016 */
[----:B------:R-:W-:Y:S01]  /*1cc0*/  LOP3.LUT R79, R181, 0x8, RZ, 0xc0, !PT ;  /* 0x00000008b54f7812 */ /* 0x000fe200078ec0ff */
[----:B------:R-:W-:Y:S01]  /*1cd0*/  UIADD3 UR23, UPT, UPT, UR25, UR23, -UR26 ;  /* 0x0000001719177290 */ /* 0x000fe2000fffe81a */
[----:B------:R-:W-:Y:S01]  /*1ce0*/  LOP3.LUT R36, R180, 0x4, RZ, 0xc0, !PT ;  /* 0x00000004b4247812 */ /* 0x000fe200078ec0ff */
[----:B------:R-:W-:Y:S01]  /*1cf0*/  @!P3 IMAD R11, R29, R11, R24 ;  /* 0x0000000b1d0bb224 */ /* 0x000fe200078e0218 */
[----:B---3--:R-:W-:Y:S01]  /*1d00*/  @!P3 LEA R8, P0, R22, R8, 0x1 ;  /* 0x000000081608b211 */ /* 0x008fe200078008ff */
[----:B-----5:R-:W-:Y:S01]  /*1d10*/  @!P2 IMAD R14, R19, R6, RZ ;  /* 0x00000006130ea224 */ /* 0x020fe200078e02ff */
[----:B------:R-:W-:Y:S01]  /*1d20*/  LOP3.LUT R79, R176, R79, RZ, 0x3c, !PT ;  /* 0x0000004fb04f7212 */ /* 0x000fe200078e3cff */
[----:B------:R-:W-:Y:S01]  /*1d30*/  @!P6 IMAD.IADD R2, R27, 0x1, R2 ;  /* 0x000000011b02e824 */ /* 0x000fe200078e0202 */
[----:B------:R-:W-:Y:S01]  /*1d40*/  LOP3.LUT R221, R181, 0x1f0, RZ, 0xc0, !PT ;  /* 0x000001f0b5dd7812 */ /* 0x000fe200078ec0ff */
[----:B------:R-:W-:-:S02]  /*1d50*/  @!P3 IMAD.IADD R11, R23, 0x1, R11 ;  /* 0x00000001170bb824 */ /* 0x000fc400078e020b */
[C---:B------:R-:W-:Y:S01]  /*1d60*/  @!P2 IMAD R7, R33.reuse, R7, R14 ;  /* 0x000000072107a224 */ /* 0x040fe200078e020e */
[----:B------:R-:W-:Y:S01]  /*1d70*/  @!P6 LEA.HI.X R13, R26, R13, R2, 0x1, P1 ;  /* 0x0000000d1a0de211 */ /* 0x000fe200008f0c02 */
[----:B------:R-:W-:Y:S01]  /*1d80*/  @!P2 IMAD.WIDE.U32 R20, R33, R6, R20 ;  /* 0x000000062114a225 */ /* 0x000fe200078e0014 */
[----:B------:R-:W-:Y:S02]  /*1d90*/  @!P3 LEA.HI.X R9, R22, R9, R11, 0x1, P0 ;  /* 0x000000091609b211 */ /* 0x000fe400000f0c0b */
[----:B------:R-:W-:Y:S01]  /*1da0*/  ISETP.GE.AND P1, PT, R18, UR28, PT ;  /* 0x0000001c12007c0c */ /* 0x000fe2000bf26270 */
[----:B------:R-:W-:Y:S01]  /*1db0*/  @!P2 IMAD.IADD R7, R21, 0x1, R7 ;  /* 0x000000011507a824 */ /* 0x000fe200078e0207 */
[C---:B----4-:R-:W-:Y:S01]  /*1dc0*/  @!P2 LEA R4, P0, R20.reuse, R4, 0x1 ;  /* 0x000000041404a211 */ /* 0x050fe200078008ff */
[----:B------:R-:W-:Y:S01]  /*1dd0*/  @!P6 LDGSTS.E.BYPASS.LTC128B.128 [R3+0x800], desc[UR16][R12.64] ;  /* 0x008000000c03efae */ /* 0x000fe2000b981a10 */
[----:B------:R-:W-:Y:S02]  /*1de0*/  IMAD.U32 R6, RZ, RZ, UR36 ;  /* 0x00000024ff067e24 */ /* 0x000fe4000f8e00ff */
[----:B------:R-:W-:Y:S01]  /*1df0*/  @!P2 LEA.HI.X R5, R20, R5, R7, 0x1, P0 ;  /* 0x000000051405a211 */ /* 0x000fe200000f0c07 */
[----:B------:R-:W-:Y:S01]  /*1e00*/  @!P6 LDGSTS.E.BYPASS.LTC128B.128 [R3+0x2800], desc[UR16][R12.64+0x80] ;  /* 0x028000800c03efae */ /* 0x000fe2000b981a10 */
[----:B------:R-:W-:Y:S01]  /*1e10*/  VIADD R7, R225, UR9 ;  /* 0x00000009e1077c36 */ /* 0x000fe20008000000 */
[C---:B------:R-:W-:Y:S01]  /*1e20*/  LEA R225, P0, R224.reuse, UR4, 0x1 ;  /* 0x00000004e0e17c11 */ /* 0x040fe2000f8008ff */
[----:B------:R-:W-:Y:S01]  /*1e30*/  USHF.L.U32 UR9, UR13, 0x5, URZ ;  /* 0x000000050d097899 */ /* 0x000fe200080006ff */
[----:B------:R-:W-:Y:S01]  /*1e40*/  @!P6 LDGSTS.E.BYPASS.LTC128B.128 [R3+0x4800], desc[UR16][R12.64+0x100] ;  /* 0x048001000c03efae */ /* 0x000fe2000b981a10 */
[----:B------:R-:W-:Y:S01]  /*1e50*/  IMAD.U32 R10, RZ, RZ, UR12 ;  /* 0x0000000cff0a7e24 */ /* 0x000fe2000f8e00ff */
[----:B------:R-:W-:Y:S01]  /*1e60*/  LEA.HI.X R224, R224, UR5, R7, 0x1, P0 ;  /* 0x00000005e0e07c11 */ /* 0x000fe200080f0c07 */
[----:B------:R-:W-:Y:S01]  /*1e70*/  IMAD.U32 R7, RZ, RZ, UR37 ;  /* 0x00000025ff077e24 */ /* 0x000fe2000f8e00ff */
[----:B------:R1:W-:Y:S01]  /*1e80*/  @!P6 LDGSTS.E.BYPASS.LTC128B.128 [R3+0x6800], desc[UR16][R12.64+0x180] ;  /* 0x068001800c03efae */ /* 0x0003e2000b981a10 */
[C---:B------:R-:W-:Y:S01]  /*1e90*/  ISETP.GE.AND P6, PT, R0.reuse, UR28, PT ;  /* 0x0000001c00007c0c */ /* 0x040fe2000bfc6270 */
[----:B------:R-:W-:Y:S01]  /*1ea0*/  IMAD.U32 R7, RZ, RZ, UR8 ;  /* 0x00000008ff077e24 */ /* 0x000fe2000f8e00ff */
[----:B------:R-:W2:Y:S01]  /*1eb0*/  LDCU.64 UR4, c[0x0][0x3d8] ;  /* 0x00007b00ff0477ac */ /* 0x000ea20008000a00 */
[----:B------:R-:W-:Y:S01]  /*1ec0*/  @!P3 LDGSTS.E.BYPASS.LTC128B.128 [R3+0x1000], desc[UR16][R8.64] ;  /* 0x010000000803bfae */ /* 0x000fe2000b981a10 */
[----:B------:R-:W-:-:S02]  /*1ed0*/  IMAD R2, R0, UR11, RZ ;  /* 0x0000000b00027c24 */ /* 0x000fc4000f8e02ff */
[----:B------:R-:W-:Y:S01]  /*1ee0*/  IMAD.IADD R16, R79, 0x1, R16 ;  /* 0x000000014f107824 */ /* 0x000fe200078e0210 */
[----:B------:R-:W-:Y:S01]  /*1ef0*/  @!P3 LDGSTS.E.BYPASS.LTC128B.128 [R3+0x3000], desc[UR16][R8.64+0x80] ;  /* 0x030000800803bfae */ /* 0x000fe2000b981a10 */
[----:B------:R-:W-:Y:S02]  /*1f00*/  IMAD.MOV.U32 R216, RZ, RZ, 0x20 ;  /* 0x00000020ffd87424 */ /* 0x000fe400078e00ff */
[----:B------:R-:W-:Y:S01]  /*1f10*/  IMAD.MOV.U32 R185, RZ, RZ, 0x40 ;  /* 0x00000040ffb97424 */ /* 0x000fe200078e00ff */
[----:B------:R-:W-:Y:S01]  /*1f20*/  @!P3 LDGSTS.E.BYPASS.LTC128B.128 [R3+0x5000], desc[UR16][R8.64+0x100] ;  /* 0x050001000803bfae */ /* 0x000fe2000b981a10 */
[----:B------:R-:W-:Y:S01]  /*1f30*/  LEA R86, R16, UR6, 0x1 ;  /* 0x0000000610567c11 */ /* 0x000fe2000f8e08ff */
[----:B------:R-:W-:Y:S02]  /*1f40*/  IMAD.SHL.U32 R187, R180, 0x2, RZ ;  /* 0x00000002b4bb7824 */ /* 0x000fe400078e00ff */
[----:B------:R-:W-:Y:S01]  /*1f50*/  @!P3 LDGSTS.E.BYPASS.LTC128B.128 [R3+0x7000], desc[UR16][R8.64+0x180] ;  /* 0x070001800803bfae */ /* 0x000fe2000b981a10 */
[----:B------:R-:W-:-:S02]  /*1f60*/  ISETP.GE.AND P3, PT, R18, UR28, PT ;  /* 0x0000001c12007c0c */ /* 0x000fc4000bf66270 */
[----:B------:R-:W-:Y:S01]  /*1f70*/  LOP3.LUT R187, R187, 0x6, RZ, 0xc0, !PT ;  /* 0x00000006bbbb7812 */ /* 0x000fe200078ec0ff */
[----:B------:R-:W-:Y:S01]  /*1f80*/  @!P2 LDGSTS.E.BYPASS.LTC128B.128 [R3+0x1800], desc[UR16][R4.64] ;  /* 0x018000000403afae */ /* 0x000fe2000b981a10 */
[----:B--2---:R-:W-:-:S03]  /*1f90*/  UIMAD UR30, UR30, UR4, URZ ;  /* 0x000000041e1e72a4 */ /* 0x004fc6000f8e02ff */
[----:B------:R-:W-:Y:S01]  /*1fa0*/  @!P2 LDGSTS.E.BYPASS.LTC128B.128 [R3+0x3800], desc[UR16][R4.64+0x80] ;  /* 0x038000800403afae */ /* 0x000fe2000b981a10 */
[----:B------:R-:W-:Y:S01]  /*1fb0*/  UIMAD UR30, UR18, UR5, UR30 ;  /* 0x00000005121e72a4 */ /* 0x000fe2000f8e021e */
[----:B-1----:R-:W-:Y:S02]  /*1fc0*/  @!P6 LEA R12, P0, R6, R225, 0x1 ;  /* 0x000000e1060ce211 */ /* 0x002fe400078008ff */
[----:B------:R-:W-:Y:S04]  /*1fd0*/  @!P2 LDGSTS.E.BYPASS.LTC128B.128 [R3+0x5800], desc[UR16][R4.64+0x100] ;  /* 0x058001000403afae */ /* 0x000fe8000b981a10 */
[----:B------:R1:W-:Y:S01]  /*1fe0*/  @!P2 LDGSTS.E.BYPASS.LTC128B.128 [R3+0x7800], desc[UR16][R4.64+0x180] ;  /* 0x078001800403afae */ /* 0x0003e2000b981a10 */
[----:B------:R-:W-:-:S13]  /*1ff0*/  ISETP.GE.AND P2, PT, R17, UR28, PT ;  /* 0x0000001c11007c0c */ /* 0x000fda000bf46270 */
[----:B------:R-:W-:Y:S01]  /*2000*/  VOTEU.ALL UP0, P2 ;  /* 0x0000000000ff7886 */ /* 0x000fe20001000000 */
[----:B-1----:R-:W-:Y:S01]  /*2010*/  IMAD.U32 R5, RZ, RZ, UR37 ;  /* 0x00000025ff057e24 */ /* 0x002fe2000f8e00ff */
[----:B------:R-:W-:Y:S01]  /*2020*/  @!UP1 UIADD3 UR37, UP2, UPT, UR32, UR36, URZ ;  /* 0x0000002420259290 */ /* 0x000fe2000ff5e0ff */
[----:B------:R-:W-:Y:S02]  /*2030*/  IMAD.U32 R5, RZ, RZ, UR8 ;  /* 0x00000008ff057e24 */ /* 0x000fe4000f8e00ff */
[----:B------:R-:W-:Y:S01]  /*2040*/  IMAD.U32 R4, RZ, RZ, UR36 ;  /* 0x00000024ff047e24 */ /* 0x000fe2000f8e00ff */
[----:B------:R-:W-:Y:S02]  /*2050*/  @!UP1 UIADD3.X UR35, UPT, UPT, UR31, UR8, URZ, UP2, !UPT ;  /* 0x000000081f239290 */ /* 0x000fe400097fe4ff */
[-C--:B------:R-:W-:Y:S01]  /*2060*/  @!P6 LEA.HI.X R13, R6, R224.reuse, R5, 0x1, P0 ;  /* 0x000000e0060de211 */ /* 0x080fe200000f0c05 */
[----:B------:R-:W-:Y:S01]  /*2070*/  @!P1 IMAD.MOV.U32 R6, RZ, RZ, R4 ;  /* 0x000000ffff069224 */ /* 0x000fe200078e0004 */
[----:B------:R-:W-:Y:S01]  /*2080*/  IADD3 R8, P0, PT, R167, UR22, RZ ;  /* 0x00000016a7087c10 */ /* 0x000fe2000ff1e0ff */
[----:B------:R-:W-:Y:S01]  /*2090*/  IMAD.U32 R4, RZ, RZ, UR37 ;  /* 0x00000025ff047e24 */ /* 0x000fe2000f8e00ff */
[----:B------:R-:W-:Y:S01]  /*20a0*/  @!UP0 UIADD3 UR36, UP1, UPT, UR36, UR38, URZ ;  /* 0x0000002624248290 */ /* 0x000fe2000ff3e0ff */
[----:B------:R-:W-:Y:S01]  /*20b0*/  IMAD.U32 R5, RZ, RZ, UR35 ;  /* 0x00000023ff057e24 */ /* 0x000fe2000f8e00ff */
[----:B------:R-:W-:Y:S01]  /*20c0*/  @!P6 LDGSTS.E.BYPASS.LTC128B.128 [R3+0x8000], desc[UR16][R12.64] ;  /* 0x080000000c03efae */ /* 0x000fe2000b981a10 */
[----:B------:R-:W-:Y:S01]  /*20d0*/  IMAD.X R9, RZ, RZ, UR20, P0 ;  /* 0x00000014ff097e24 */ /* 0x000fe200080e06ff */
[-C--:B------:R-:W-:Y:S01]  /*20e0*/  @!P4 LEA R18, P0, R4, R225.reuse, 0x1 ;  /* 0x000000e10412c211 */ /* 0x080fe200078008ff */
[----:B------:R-:W-:Y:S01]  /*20f0*/  @!UP0 UIADD3.X UR9, UPT, UPT, UR8, UR39, UR9, UP1, !UPT ;  /* 0x0000002708098290 */ /* 0x000fe20008ffe409 */
[----:B------:R-:W-:Y:S01]  /*2100*/  @!P1 IMAD.WIDE.U32 R10, R10, 0x30, R6 ;  /* 0x000000300a0a9825 */ /* 0x000fe200078e0006 */
[----:B------:R-:W-:Y:S01]  /*2110*/  @!P6 LDGSTS.E.BYPASS.LTC128B.128 [R3+0xa000], desc[UR16][R12.64+0x80] ;  /* 0x0a0000800c03efae */ /* 0x000fe2000b981a10 */
[-C--:B------:R-:W-:Y:S01]  /*2120*/  @!P4 LEA.HI.X R19, R4, R224.reuse, R5, 0x1, P0 ;  /* 0x000000e00413c211 */ /* 0x080fe200000f0c05 */
[----:B------:R-:W-:Y:S01]  /*2130*/  USHF.L.U64.HI UR35, UR10, 0x6, UR11 ;  /* 0x000000060a237899 */ /* 0x000fe2000801020b */
[----:B------:R-:W-:Y:S01]  /*2140*/  IMAD.U32 R6, RZ, RZ, UR36 ;  /* 0x00000024ff067e24 */ /* 0x000fe2000f8e00ff */
[----:B------:R-:W-:Y:S01]  /*2150*/  @!P6 LDGSTS.E.BYPASS.LTC128B.128 [R3+0xc000], desc[UR16][R12.64+0x100] ;  /* 0x0c0001000c03efae */ /* 0x000fe2000b981a10 */
[----:B------:R-:W-:Y:S01]  /*2160*/  IMAD.U32 R4, RZ, RZ, UR13 ;  /* 0x0000000dff047e24 */ /* 0x000fe2000f8e00ff */
[----:B------:R-:W-:Y:S01]  /*2170*/  USHF.L.U32 UR38, UR10, 0x6, URZ ;  /* 0x000000060a267899 */ /* 0x000fe200080006ff */
[----:B------:R-:W-:Y:S01]  /*2180*/  IMAD.U32 R5, RZ, RZ, UR9 ;  /* 0x00000009ff057e24 */ /* 0x000fe2000f8e00ff */
[-C--:B------:R-:W-:Y:S01]  /*2190*/  @!P2 LEA R14, P0, R6, R225.reuse, 0x1 ;  /* 0x000000e1060ea211 */ /* 0x080fe200078008ff */
[----:B------:R-:W-:Y:S01]  /*21a0*/  @!P1 IMAD R4, R4, 0x30, RZ ;  /* 0x0000003004049824 */ /* 0x000fe200078e02ff */
[----:B------:R1:W-:Y:S01]  /*21b0*/  @!P6 LDGSTS.E.BYPASS.LTC128B.128 [R3+0xe000], desc[UR16][R12.64+0x180] ;  /* 0x0e0001800c03efae */ /* 0x0003e2000b981a10 */
[----:B------:R-:W2:Y:S01]  /*21c0*/  LDCU.64 UR8, c[0x0][0x390] ;  /* 0x00007200ff0877ac */ /* 0x000ea20008000a00 */
[-C--:B------:R-:W-:Y:S01]  /*21d0*/  @!P2 LEA.HI.X R15, R6, R224.reuse, R5, 0x1, P0 ;  /* 0x000000e0060fa211 */ /* 0x080fe200000f0c05 */
[----:B------:R-:W-:Y:S01]  /*21e0*/  @!P1 IMAD.IADD R7, R11, 0x1, R4 ;  /* 0x000000010b079824 */ /* 0x000fe200078e0204 */
[----:B------:R-:W-:Y:S01]  /*21f0*/  @!P1 LEA R20, P0, R10, R225, 0x1 ;  /* 0x000000e10a149211 */ /* 0x000fe200078008ff */
[----:B------:R-:W-:Y:S01]  /*2200*/  @!P4 LDGSTS.E.BYPASS.LTC128B.128 [R3+0x8800], desc[UR16][R18.64] ;  /* 0x088000001203cfae */ /* 0x000fe2000b981a10 */
[----:B------:R-:W-:Y:S01]  /*2210*/  IMAD.WIDE.U32 R8, R0, UR10, R8 ;  /* 0x0000000a00087c25 */ /* 0x000fe2000f8e0008 */
[----:B------:R-:W-:Y:S01]  /*2220*/  UIMAD.WIDE.U32 UR38, UR38, UR27, URZ ;  /* 0x0000001b262672a5 */ /* 0x000fe2000f8e00ff */
[----:B------:R-:W-:Y:S01]  /*2230*/  @!P1 LEA.HI.X R21, R10, R224, R7, 0x1, P0 ;  /* 0x000000e00a159211 */ /* 0x000fe200000f0c07 */
[----:B------:R-:W-:Y:S01]  /*2240*/  @!P4 LDGSTS.E.BYPASS.LTC128B.128 [R3+0xa800], desc[UR16][R18.64+0x80] ;  /* 0x0a8000801203cfae */ /* 0x000fe2000b981a10 */
[----:B------:R-:W-:Y:S01]  /*2250*/  UIMAD UR35, UR35, UR27, URZ ;  /* 0x0000001b232372a4 */ /* 0x000fe2000f8e02ff */
[----:B------:R-:W-:Y:S01]  /*2260*/  IMAD.IADD R9, R9, 0x1, R2 ;  /* 0x0000000109097824 */ /* 0x000fe200078e0202 */
[----:B------:R-:W-:Y:S01]  /*2270*/  UIMAD.WIDE.U32 UR36, UR10, 0x20, URZ ;  /* 0x000000200a2478a5 */ /* 0x000fe2000f8e00ff */
[----:B------:R-:W-:Y:S01]  /*2280*/  @!P4 LDGSTS.E.BYPASS.LTC128B.128 [R3+0xc800], desc[UR16][R18.64+0x100] ;  /* 0x0c8001001203cfae */ /* 0x000fe2000b981a10 */
[----:B------:R-:W-:Y:S01]  /*2290*/  IMAD.U32 R5, RZ, RZ, UR4 ;  /* 0x00000004ff057e24 */ /* 0x000fe2000f8e00ff */
[----:B------:R-:W-:Y:S01]  /*22a0*/  UIADD3 UR5, UPT, UPT, UR39, UR35, URZ ;  /* 0x0000002327057290 */ /* 0x000fe2000fffe0ff */
[----:B------:R-:W-:Y:S01]  /*22b0*/  IMAD.U32 R6, RZ, RZ, UR10 ;  /* 0x0000000aff067e24 */ /* 0x000fe2000f8e00ff */
[----:B------:R3:W-:Y:S01]  /*22c0*/  @!P4 LDGSTS.E.BYPASS.LTC128B.128 [R3+0xe800], desc[UR16][R18.64+0x180] ;  /* 0x0e8001801203cfae */ /* 0x0007e2000b981a10 */
[----:B------:R-:W-:Y:S01]  /*22d0*/  ISETP.GE.AND P4, PT, R17, UR28, PT ;  /* 0x0000001c11007c0c */ /* 0x000fe2000bf86270 */
[----:B------:R-:W-:Y:S01]  /*22e0*/  IMAD.WIDE.U32 R4, R5, UR18, R8 ;  /* 0x0000001205047c25 */ /* 0x000fe2000f8e0008 */
[----:B------:R-:W-:Y:S01]  /*22f0*/  USHF.L.U32 UR28, UR11, 0x5, URZ ;  /* 0x000000050b1c7899 */ /* 0x000fe200080006ff */
[----:B------:R-:W-:Y:S01]  /*2300*/  @!P2 LDGSTS.E.BYPASS.LTC128B.128 [R3+0x9000], desc[UR16][R14.64] ;  /* 0x090000000e03afae */ /* 0x000fe2000b981a10 */
[----:B------:R-:W-:Y:S01]  /*2310*/  LOP3.LUT R11, R180, 0x8, RZ, 0xc0, !PT ;  /* 0x00000008b40b7812 */ /* 0x000fe200078ec0ff */
[----:B------:R-:W-:Y:S01]  /*2320*/  IMAD.U32 R9, RZ, RZ, UR39 ;  /* 0x00000027ff097e24 */ /* 0x000fe2000f8e00ff */
[----:B------:R-:W-:Y:S01]  /*2330*/  UIADD3 UR28, UPT, UPT, UR37, UR28, URZ ;  /* 0x0000001c251c7290 */ /* 0x000fe2000fffe0ff */
[----:B------:R-:W-:Y:S01]  /*2340*/  @!P2 LDGSTS.E.BYPASS.LTC128B.128 [R3+0xb000], desc[UR16][R14.64+0x80] ;  /* 0x0b0000800e03afae */ /* 0x000fe2000b981a10 */
[----:B------:R-:W-:Y:S01]  /*2350*/  VIADD R7, R5, UR30 ;  /* 0x0000001e05077c36 */ /* 0x000fe20008000000 */
[C---:B--2---:R-:W-:Y:S01]  /*2360*/  LEA R5, P0, R4.reuse, UR8, 0x1 ;  /* 0x0000000804057c11 */ /* 0x044fe2000f8008ff */
[----:B------:R-:W-:Y:S01]  /*2370*/  IMAD.U32 R8, RZ, RZ, UR38 ;  /* 0x00000026ff087e24 */ /* 0x000fe2000f8e00ff */
[----:B------:R-:W-:Y:S01]  /*2380*/  @!P2 LDGSTS.E.BYPASS.LTC128B.128 [R3+0xd000], desc[UR16][R14.64+0x100] ;  /* 0x0d0001000e03afae */ /* 0x000fe2000b981a10 */
[----:B------:R-:W-:Y:S01]  /*2390*/  IMAD.U32 R9, RZ, RZ, UR5 ;  /* 0x00000005ff097e24 */ /* 0x000fe2000f8e00ff */
[----:B------:R-:W-:Y:S01]  /*23a0*/  VOTEU.ALL UP0, P4 ;  /* 0x0000000000ff7886 */ /* 0x000fe20002000000 */
[----:B------:R-:W-:Y:S01]  /*23b0*/  LEA.HI.X R4, R4, UR9, R7, 0x1, P0 ;  /* 0x0000000904047c11 */ /* 0x000fe200080f0c07 */
[----:B------:R2:W-:Y:S01]  /*23c0*/  @!P2 LDGSTS.E.BYPASS.LTC128B.128 [R3+0xf000], desc[UR16][R14.64+0x180] ;  /* 0x0f0001800e03afae */ /* 0x0005e2000b981a10 */
[C---:B-1----:R-:W-:Y:S01]  /*23d0*/  @!P3 IMAD.WIDE.U32 R12, R6.reuse, 0x30, R8 ;  /* 0x00000030060cb825 */ /* 0x042fe200078e0008 */
[----:B------:R-:W-:Y:S01]  /*23e0*/  @!P5 LEA R6, P0, R6, UR38, 0x4 ;  /* 0x000000260606dc11 */ /* 0x000fe2000f8020ff */
[----:B------:R-:W-:Y:S01]  /*23f0*/  @!UP0 UIADD3 UR35, UP1, UPT, UR38, UR36, URZ ;  /* 0x0000002426238290 */ /* 0x000fe2000ff3e0ff */
[----:B------:R-:W-:Y:S01]  /*2400*/  @!P1 LDGSTS.E.BYPASS.LTC128B.128 [R3+0x9800], desc[UR16][R20.64] ;  /* 0x0980000014039fae */ /* 0x000fe2000b981a10 */
[----:B------:R-:W-:Y:S01]  /*2410*/  IMAD.U32 R8, RZ, RZ, UR10 ;  /* 0x0000000aff087e24 */ /* 0x000fe2000f8e00ff */
[----:B------:R-:W-:Y:S01]  /*2420*/  LOP3.LUT R11, R176, R11, RZ, 0x3c, !PT ;  /* 0x0000000bb00b7212 */ /* 0x000fe200078e3cff */
[----:B------:R-:W-:Y:S01]  /*2430*/  IMAD.U32 R7, RZ, RZ, UR11 ;  /* 0x0000000bff077e24 */ /* 0x000fe2000f8e00ff */
[----:B------:R-:W-:Y:S01]  /*2440*/  @!P1 LDGSTS.E.BYPASS.LTC128B.128 [R3+0xb800], desc[UR16][R20.64+0x80] ;  /* 0x0b80008014039fae */ /* 0x000fe2000b981a10 */
[----:B------:R-:W-:-:S02]  /*2450*/  IMAD.U32 R9, RZ, RZ, UR5 ;  /* 0x00000005ff097e24 */ /* 0x000fc4000f8e00ff */
[----:B---3--:R-:W-:Y:S01]  /*2460*/  IMAD.U32 R18, RZ, RZ, UR38 ;  /* 0x00000026ff127e24 */ /* 0x008fe2000f8e00ff */
[----:B------:R-:W-:Y:S01]  /*2470*/  @!P1 LDGSTS.E.BYPASS.LTC128B.128 [R3+0xd800], desc[UR16][R20.64+0x100] ;  /* 0x0d80010014039fae */ /* 0x000fe2000b981a10 */
[----:B------:R-:W-:Y:S01]  /*2480*/  @!UP0 UIADD3.X UR38, UPT, UPT, UR28, UR5, URZ, UP1, !UPT ;  /* 0x000000051c268290 */ /* 0x000fe20008ffe4ff */
[----:B------:R-:W-:Y:S01]  /*2490*/  @!P5 LEA.HI.X R7, R8, UR5, R7, 0x4, P0 ;  /* 0x000000050807dc11 */ /* 0x000fe200080f2407 */
[----:B------:R-:W-:Y:S01]  /*24a0*/  IMAD.U32 R8, RZ, RZ, UR35 ;  /* 0x00000023ff087e24 */ /* 0x000fe2000f8e00ff */
[----:B------:R1:W-:Y:S01]  /*24b0*/  @!P1 LDGSTS.E.BYPASS.LTC128B.128 [R3+0xf800], desc[UR16][R20.64+0x180] ;  /* 0x0f80018014039fae */ /* 0x0003e2000b981a10 */
[----:B------:R-:W-:Y:S01]  /*24c0*/  IMAD.U32 R10, RZ, RZ, UR11 ;  /* 0x0000000bff0a7e24 */ /* 0x000fe2000f8e00ff */
[----:B------:R-:W-:Y:S01]  /*24d0*/  UISETP.GT.U32.AND UP0, UPT, UR27, UR14, UPT ;  /* 0x0000000e1b00728c */ /* 0x000fe2000bf04070 */
[----:B------:R-:W-:Y:S01]  /*24e0*/  IMAD.U32 R19, RZ, RZ, UR39 ;  /* 0x00000027ff137e24 */ /* 0x000fe2000f8e00ff */
[----:B------:R-:W0:Y:S01]  /*24f0*/  LDGDEPBAR ;  /* 0x00000000000079af */ /* 0x000e220000000000 */
[----:B------:R-:W-:-:S02]  /*2500*/  @!P3 IMAD R10, R10, 0x30, RZ ;  /* 0x000000300a0ab824 */ /* 0x000fc400078e02ff */
[----:B------:R-:W-:Y:S02]  /*2510*/  IMAD R84, R11, 0x2, R84 ;  /* 0x000000020b547824 */ /* 0x000fe400078e0254 */
[----:B------:R-:W-:Y:S01]  /*2520*/  @!P3 IMAD.IADD R11, R13, 0x1, R10 ;  /* 0x000000010d0bb824 */ /* 0x000fe200078e020a */
[-C--:B------:R-:W-:Y:S01]  /*2530*/  @!P3 LEA R10, P0, R12, R5.reuse, 0x1 ;  /* 0x000000050c0ab211 */ /* 0x080fe200078008ff */
[----:B------:R-:W-:Y:S01]  /*2540*/  VIADD R220, R84, UR6 ;  /* 0x0000000654dc7c36 */ /* 0x000fe20008000000 */
[-C--:B--2---:R-:W-:Y:S02]  /*2550*/  @!P6 LEA R14, P1, R18, R5.reuse, 0x1 ;  /* 0x00000005120ee211 */ /* 0x084fe400078208ff */
[-C--:B------:R-:W-:Y:S02]  /*2560*/  @!P3 LEA.HI.X R11, R12, R4.reuse, R11, 0x1, P0 ;  /* 0x000000040c0bb211 */ /* 0x080fe400000f0c0b */
[----:B------:R-:W-:Y:S01]  /*2570*/  @!P6 LEA.HI.X R15, R18, R4, R9, 0x1, P1 ;  /* 0x00000004120fe211 */ /* 0x000fe200008f0c09 */
[----:B------:R-:W-:Y:S01]  /*2580*/  IMAD.U32 R9, RZ, RZ, UR38 ;  /* 0x00000026ff097e24 */ /* 0x000fe2000f8e00ff */
[----:B------:R-:W-:-:S02]  /*2590*/  @!P5 LEA R18, P2, R6, R5, 0x1 ;  /* 0x000000050612d211 */ /* 0x000fc400078408ff */
[----:B------:R-:W-:Y:S02]  /*25a0*/  ISETP.NE.AND P0, PT, R36, RZ, PT ;  /* 0x000000ff2400720c */ /* 0x000fe40003f05270 */
[----:B------:R-:W-:Y:S02]  /*25b0*/  @!P5 LEA.HI.X R19, R6, R4, R7, 0x1, P2 ;  /* 0x000000040613d211 */ /* 0x000fe400010f0c07 */
[----:B------:R-:W-:Y:S02]  /*25c0*/  SEL R185, R185, 0xffffffc0, !P0 ;  /* 0xffffffc0b9b97807 */ /* 0x000fe40004000000 */
[----:B-1----:R-:W-:Y:S01]  /*25d0*/  @!P4 LEA R20, P1, R8, R5, 0x1 ;  /* 0x000000050814c211 */ /* 0x002fe200078208ff */
[----:B------:R-:W-:-:S04]  /*25e0*/  DEPBAR.LE SB0, 0x0 ;  /* 0x000080000000791a */ /* 0x000fc80000000000 */
[----:B------:R-:W-:Y:S01]  /*25f0*/  BAR.SYNC.DEFER_BLOCKING 0x0 ;  /* 0x0000000000007b1d */ /* 0x000fe20000010000 */
[----:B------:R-:W-:Y:S01]  /*2600*/  @!P4 LEA.HI.X R21, R8, R4, R9, 0x1, P1 ;  /* 0x000000040815c211 */ /* 0x000fe200008f0c09 */
[--C-:B------:R-:W-:Y:S01]  /*2610*/  IMAD.IADD R82, R86, 0x1, R185.reuse ;  /* 0x0000000156527824 */ /* 0x100fe200078e02b9 */
[----:B------:R-:W-:Y:S01]  /*2620*/  LOP3.LUT P1, RZ, R180, 0x2, RZ, 0xc0, !PT ;  /* 0x00000002b4ff7812 */ /* 0x000fe2000782c0ff */
[----:B------:R-:W-:-:S03]  /*2630*/  IMAD.IADD R78, R220, 0x1, R185 ;  /* 0x00000001dc4e7824 */ /* 0x000fc600078e02b9 */
[----:B------:R-:W-:-:S05]  /*2640*/  SEL R77, R216, 0xffffffe0, !P1 ;  /* 0xffffffe0d84d7807 */ /* 0x000fca0004800000 */
[--C-:B------:R-:W-:Y:S02]  /*2650*/  IMAD.IADD R83, R86, 0x1, R77.reuse ;  /* 0x0000000156537824 */ /* 0x100fe400078e024d */
[----:B------:R-:W-:Y:S02]  /*2660*/  IMAD.IADD R80, R220, 0x1, R77 ;  /* 0x00000001dc507824 */ /* 0x000fe400078e024d */
[C---:B------:R-:W-:Y:S02]  /*2670*/  IMAD.IADD R81, R77.reuse, 0x1, R82 ;  /* 0x000000014d517824 */ /* 0x040fe400078e0252 */
        /* <DEDUP_REMOVED lines=46> */
[----:B-1----:R-:W1:Y:S04]  /*2960*/  LDSM.16.M88.4 R20, [R84+UR6+0x8000] ;  /* 0x008000065414783b */ /* 0x002e680008000200 */
[----:B------:R-:W3:Y:S04]  /*2970*/  LDSM.16.M88.4 R12, [R84+UR6+0x8800] ;  /* 0x00880006540c783b */ /* 0x000ee80008000200 */
[----:B------:R-:W4:Y:S04]  /*2980*/  LDSM.16.M88.4 R56, [R84+UR6+0x9000] ;  /* 0x009000065438783b */ /* 0x000f280008000200 */
[----:B------:R-:W5:Y:S04]  /*2990*/  LDSM.16.M88.4 R4, [R84+UR6+0x9800] ;  /* 0x009800065404783b */ /* 0x000f680008000200 */
[----:B------:R-:W-:Y:S04]  /*29a0*/  LDSM.16.M88.4 R28, [R83] ;  /* 0x00000000531c783b */ /* 0x000fe80000000200 */
[----:B------:R-:W5:Y:S04]  /*29b0*/  LDSM.16.M88.4 R32, [R80+0x8000] ;  /* 0x008000005020783b */ /* 0x000f680000000200 */
[----:B--2---:R-:W2:Y:S04]  /*29c0*/  LDSM.16.M88.4 R8, [R80+0x8800] ;  /* 0x008800005008783b */ /* 0x004ea80000000200 */
[----:B------:R-:W2:Y:S04]  /*29d0*/  LDSM.16.M88.4 R40, [R80+0x9000] ;  /* 0x009000005028783b */ /* 0x000ea80000000200 */
[----:B------:R-:W2:Y:S04]  /*29e0*/  LDSM.16.M88.4 R36, [R80+0x9800] ;  /* 0x009800005024783b */ /* 0x000ea80000000200 */
[----:B------:R-:W-:Y:S01]  /*29f0*/  LDSM.16.M88.4 R68, [R78+0x8000] ;  /* 0x008000004e44783b */ /* 0x000fe20000000200 */
[C---:B-1----:R-:W-:Y:S03]  /*2a00*/  HMMA.16816.F32 R24, R48.reuse, R20, RZ ;  /* 0x000000143018723c */ /* 0x042fe600000018ff */
[----:B------:R-:W-:Y:S04]  /*2a10*/  LDSM.16.M88.4 R64, [R78+0x8800] ;  /* 0x008800004e40783b */ /* 0x000fe80000000200 */
[----:B------:R-:W-:Y:S01]  /*2a20*/  LDSM.16.M88.4 R44, [R76+0x8000] ;  /* 0x008000004c2c783b */ /* 0x000fe20000000200 */
[C---:B---3--:R-:W-:Y:S03]  /*2a30*/  HMMA.16816.F32 R16, R48.reuse, R12, RZ ;  /* 0x0000000c3010723c */ /* 0x048fe600000018ff */
[----:B------:R-:W-:Y:S04]  /*2a40*/  LDSM.16.M88.4 R72, [R84+UR6+0xb000] ;  /* 0x00b000065448783b */ /* 0x000fe80008000200 */
[----:B------:R-:W0:Y:S01]  /*2a50*/  LDGDEPBAR ;  /* 0x00000000000079af */ /* 0x000e220000000000 */
[C---:B----4-:R-:W-:Y:S08]  /*2a60*/  HMMA.16816.F32 R60, R48.reuse, R56, RZ ;  /* 0x00000038303c723c */ /* 0x050ff000000018ff */
[C---:B------:R-:W-:Y:S08]  /*2a70*/  HMMA.16816.F32 R20, R48.reuse, R22, RZ ;  /* 0x000000163014723c */ /* 0x040ff000000018ff */
[C---:B------:R-:W-:Y:S08]  /*2a80*/  HMMA.16816.F32 R12, R48.reuse, R14, RZ ;  /* 0x0000000e300c723c */ /* 0x040ff000000018ff */
[C---:B------:R-:W-:Y:S08]  /*2a90*/  HMMA.16816.F32 R56, R48.reuse, R58, RZ ;  /* 0x0000003a3038723c */ /* 0x040ff000000018ff */
[C---:B-----5:R-:W-:Y:S08]  /*2aa0*/  HMMA.16816.F32 R52, R48.reuse, R4, RZ ;  /* 0x000000043034723c */ /* 0x060ff000000018ff */
[----:B------:R-:W-:Y:S01]  /*2ab0*/  HMMA.16816.F32 R48, R48, R6, RZ ;  /* 0x000000063030723c */ /* 0x000fe200000018ff */
[----:B------:R-:W1:Y:S07]  /*2ac0*/  LDSM.16.M88.4 R4, [R82] ;  /* 0x000000005204783b */ /* 0x000e6e0000000200 */
[C---:B------:R-:W-:Y:S08]  /*2ad0*/  HMMA.16816.F32 R24, R28.reuse, R32, R24 ;  /* 0x000000201c18723c */ /* 0x040ff00000001818 */
[C---:B------:R-:W-:Y:S01]  /*2ae0*/  HMMA.16816.F32 R20, R28.reuse, R34, R20 ;  /* 0x000000221c14723c */ /* 0x040fe20000001814 */
[----:B------:R-:W3:Y:S07]  /*2af0*/  LDSM.16.M88.4 R32, [R78+0x9000] ;  /* 0x009000004e20783b */ /* 0x000eee0000000200 */
[C---:B--2---:R-:W-:Y:S08]  /*2b00*/  HMMA.16816.F32 R16, R28.reuse, R8, R16 ;  /* 0x000000081c10723c */ /* 0x044ff00000001810 */
[C---:B------:R-:W-:Y:S01]  /*2b10*/  HMMA.16816.F32 R12, R28.reuse, R10, R12 ;  /* 0x0000000a1c0c723c */ /* 0x040fe2000000180c */
[----:B------:R-:W2:Y:S07]  /*2b20*/  LDSM.16.M88.4 R8, [R78+0x9800] ;  /* 0x009800004e08783b */ /* 0x000eae0000000200 */
[C---:B------:R-:W-:Y:S08]  /*2b30*/  HMMA.16816.F32 R60, R28.reuse, R40, R60 ;  /* 0x000000281c3c723c */ /* 0x040ff0000000183c */
[C---:B------:R-:W-:Y:S01]  /*2b40*/  HMMA.16816.F32 R56, R28.reuse, R42, R56 ;  /* 0x0000002a1c38723c */ /* 0x040fe20000001838 */
[----:B------:R-:W4:Y:S07]  /*2b50*/  LDSM.16.M88.4 R40, [R81] ;  /* 0x000000005128783b */ /* 0x000f2e0000000200 */
[C---:B------:R-:W-:Y:S08]  /*2b60*/  HMMA.16816.F32 R52, R28.reuse, R36, R52 ;  /* 0x000000241c34723c */ /* 0x040ff00000001834 */
[----:B------:R-:W-:Y:S01]  /*2b70*/  HMMA.16816.F32 R48, R28, R38, R48 ;  /* 0x000000261c30723c */ /* 0x000fe20000001830 */
[----:B------:R-:W5:Y:S04]  /*2b80*/  LDSM.16.M88.4 R36, [R76+0x8800] ;  /* 0x008800004c24783b */ /* 0x000f680000000200 */
[----:B------:R-:W5:Y:S03]  /*2b90*/  LDSM.16.M88.4 R28, [R76+0x9000] ;  /* 0x009000004c1c783b */ /* 0x000f660000000200 */
        /* <DEDUP_REMOVED lines=8> */
[----:B------:R-:W-:Y:S07]  /*2c20*/  LDSM.16.M88.4 R32, [R84+UR6+0xa000] ;  /* 0x00a000065420783b */ /* 0x000fee0008000200 */
[C---:B--2---:R-:W-:Y:S08]  /*2c30*/  HMMA.16816.F32 R52, R4.reuse, R8, R52 ;  /* 0x000000080434723c */ /* 0x044ff00000001834 */
[----:B------:R-:W-:Y:S01]  /*2c40*/  HMMA.16816.F32 R48, R4, R10, R48 ;  /* 0x0000000a0430723c */ /* 0x000fe20000001830 */
[----:B------:R-:W2:Y:S04]  /*2c50*/  LDSM.16.M88.4 R4, [R86+0x2000] ;  /* 0x002000005604783b */ /* 0x000ea80000000200 */
[----:B------:R-:W3:Y:S03]  /*2c60*/  LDSM.16.M88.4 R8, [R84+UR6+0xa800] ;  /* 0x00a800065408783b */ /* 0x000ee60008000200 */
[C---:B----4-:R-:W-:Y:S08]  /*2c70*/  HMMA.16816.F32 R24, R40.reuse, R44, R24 ;  /* 0x0000002c2818723c */ /* 0x050ff00000001818 */
[C---:B------:R-:W-:Y:S01]  /*2c80*/  HMMA.16816.F32 R20, R40.reuse, R46, R20 ;  /* 0x0000002e2814723c */ /* 0x040fe20000001814 */
[----:B------:R-:W4:Y:S07]  /*2c90*/  LDSM.16.M88.4 R44, [R84+UR6+0xb800] ;  /* 0x00b80006542c783b */ /* 0x000f2e0008000200 */
[C---:B-----5:R-:W-:Y:S08]  /*2ca0*/  HMMA.16816.F32 R16, R40.reuse, R36, R16 ;  /* 0x000000242810723c */ /* 0x060ff00000001810 */
[C---:B------:R-:W-:Y:S01]  /*2cb0*/  HMMA.16816.F32 R12, R40.reuse, R38, R12 ;  /* 0x00000026280c723c */ /* 0x040fe2000000180c */
[----:B------:R-:W-:Y:S07]  /*2cc0*/  LDSM.16.M88.4 R36, [R80+0xa000] ;  /* 0x00a000005024783b */ /* 0x000fee0000000200 */
[C---:B------:R-:W-:Y:S08]  /*2cd0*/  HMMA.16816.F32 R60, R40.reuse, R28, R60 ;  /* 0x0000001c283c723c */ /* 0x040ff0000000183c */
[C---:B------:R-:W-:Y:S01]  /*2ce0*/  HMMA.16816.F32 R56, R40.reuse, R30, R56 ;  /* 0x0000001e2838723c */ /* 0x040fe20000001838 */
[----:B------:R-:W5:Y:S07]  /*2cf0*/  LDSM.16.M88.4 R28, [R83+0x2000] ;  /* 0x00200000531c783b */ /* 0x000f6e0000000200 */
[C---:B-1----:R-:W-:Y:S08]  /*2d00*/  HMMA.16816.F32 R52, R40.reuse, R64, R52 ;  /* 0x000000402834723c */ /* 0x042ff00000001834 */
[----:B------:R-:W-:Y:S01]  /*2d10*/  HMMA.16816.F32 R48, R40, R66, R48 ;  /* 0x000000422830723c */ /* 0x000fe20000001830 */
[----:B------:R-:W1:Y:S04]  /*2d20*/  LDSM.16.M88.4 R64, [R80+0xb000] ;  /* 0x00b000005040783b */ /* 0x000e680000000200 */
[----:B------:R-:W1:Y:S03]  /*2d30*/  LDSM.16.M88.4 R40, [R80+0xb800] ;  /* 0x00b800005028783b */ /* 0x000e660000000200 */
[C---:B--2---:R-:W-:Y:S08]  /*2d40*/  HMMA.16816.F32 R24, R4.reuse, R32, R24 ;  /* 0x000000200418723c */ /* 0x044ff00000001818 */
[C---:B------:R-:W-:Y:S01]  /*2d50*/  HMMA.16816.F32 R20, R4.reuse, R34, R20 ;  /* 0x000000220414723c */ /* 0x040fe20000001814 */
[----:B------:R-:W-:Y:S07]  /*2d60*/  LDSM.16.M88.4 R32, [R82+0x2000] ;  /* 0x002000005220783b */ /* 0x000fee0000000200 */
[C---:B---3--:R-:W-:Y:S08]  /*2d70*/  HMMA.16816.F32 R16, R4.reuse, R8, R16 ;  /* 0x000000080410723c */ /* 0x048ff00000001810 */
[C---:B------:R-:W-:Y:S01]  /*2d80*/  HMMA.16816.F32 R12, R4.reuse, R10, R12 ;  /* 0x0000000a040c723c */ /* 0x040fe2000000180c */
[----:B------:R-:W2:Y:S07]  /*2d90*/  LDSM.16.M88.4 R8, [R78+0xa000] ;  /* 0x00a000004e08783b */ /* 0x000eae0000000200 */
[C---:B------:R-:W-:Y:S08]  /*2da0*/  HMMA.16816.F32 R60, R4.reuse, R72, R60 ;  /* 0x00000048043c723c */ /* 0x040ff0000000183c */
        /* <DEDUP_REMOVED lines=11> */
[----:B------:R-:W-:Y:S07]  /*2e60*/  LDSM.16.M88.4 R68, [R84+UR6+0xd800] ;  /* 0x00d800065444783b */ /* 0x000fee0008000200 */
[C---:B-1----:R-:W-:Y:S08]  /*2e70*/  HMMA.16816.F32 R60, R28.reuse, R64, R60 ;  /* 0x000000401c3c723c */ /* 0x042ff0000000183c */
        /* <DEDUP_REMOVED lines=8> */
[----:B------:R-:W1:Y:S07]  /*2f00*/  LDSM.16.M88.4 R8, [R76+0xa000] ;  /* 0x00a000004c08783b */ /* 0x000e6e0000000200 */
[C---:B---3--:R-:W-:Y:S08]  /*2f10*/  HMMA.16816.F32 R16, R32.reuse, R4, R16 ;  /* 0x000000042010723c */ /* 0x048ff00000001810 */
[C---:B------:R-:W-:Y:S01]  /*2f20*/  HMMA.16816.F32 R12, R32.reuse, R6, R12 ;  /* 0x00000006200c723c */ /* 0x040fe2000000180c */
[----:B------:R-:W2:Y:S07]  /*2f30*/  LDSM.16.M88.4 R4, [R76+0xa800] ;  /* 0x00a800004c04783b */ /* 0x000eae0000000200 */
[C---:B----4-:R-:W-:Y:S08]  /*2f40*/  HMMA.16816.F32 R60, R32.reuse, R36, R60 ;  /* 0x00000024203c723c */ /* 0x050ff0000000183c */
[C---:B------:R-:W-:Y:S01]  /*2f50*/  HMMA.16816.F32 R56, R32.reuse, R38, R56 ;  /* 0x000000262038723c */ /* 0x040fe20000001838 */
[----:B------:R-:W3:Y:S07]  /*2f60*/  LDSM.16.M88.4 R36, [R76+0xb800] ;  /* 0x00b800004c24783b */ /* 0x000eee0000000200 */
[C---:B------:R-:W-:Y:S08]  /*2f70*/  HMMA.16816.F32 R52, R32.reuse, R44, R52 ;  /* 0x0000002c2034723c */ /* 0x040ff00000001834 */
[----:B------:R-:W-:Y:S01]  /*2f80*/  HMMA.16816.F32 R48, R32, R46, R48 ;  /* 0x0000002e2030723c */ /* 0x000fe20000001830 */
[----:B------:R-:W4:Y:S04]  /*2f90*/  LDSM.16.M88.4 R32, [R84+UR6+0xc000] ;  /* 0x00c000065420783b */ /* 0x000f280008000200 */
[----:B------:R-:W-:Y:S03]  /*2fa0*/  LDSM.16.M88.4 R44, [R80+0xc000] ;  /* 0x00c00000502c783b */ /* 0x000fe60000000200 */
[C---:B-1----:R-:W-:Y:S08]  /*2fb0*/  HMMA.16816.F32 R24, R28.reuse, R8, R24 ;  /* 0x000000081c18723c */ /* 0x042ff00000001818 */
[C---:B------:R-:W-:Y:S01]  /*2fc0*/  HMMA.16816.F32 R20, R28.reuse, R10, R20 ;  /* 0x0000000a1c14723c */ /* 0x040fe20000001814 */
[----:B------:R-:W1:Y:S07]  /*2fd0*/  LDSM.16.M88.4 R8, [R84+UR6+0xc800] ;  /* 0x00c800065408783b */ /* 0x000e6e0008000200 */
[C---:B--2---:R-:W-:Y:S08]  /*2fe0*/  HMMA.16816.F32 R16, R28.reuse, R4, R16 ;  /* 0x000000041c10723c */ /* 0x044ff00000001810 */
[C---:B------:R-:W-:Y:S01]  /*2ff0*/  HMMA.16816.F32 R12, R28.reuse, R6, R12 ;  /* 0x000000061c0c723c */ /* 0x040fe2000000180c */
[----:B------:R-:W2:Y:S07]  /*3000*/  LDSM.16.M88.4 R4, [R84+UR6+0xd000] ;  /* 0x00d000065404783b */ /* 0x000eae0008000200 */
[C---:B------:R-:W-:Y:S08]  /*3010*/  HMMA.16816.F32 R60, R28.reuse, R40, R60 ;  /* 0x000000281c3c723c */ /* 0x040ff0000000183c */
[C---:B------:R-:W-:Y:S01]  /*3020*/  HMMA.16816.F32 R56, R28.reuse, R42, R56 ;  /* 0x0000002a1c38723c */ /* 0x040fe20000001838 */
[----:B------:R-:W-:Y:S07]  /*3030*/  LDSM.16.M88.4 R40, [R80+0xc800] ;  /* 0x00c800005028783b */ /* 0x000fee0000000200 */
[C---:B---3--:R-:W-:Y:S08]  /*3040*/  HMMA.16816.F32 R52, R28.reuse, R36, R52 ;  /* 0x000000241c34723c */ /* 0x048ff00000001834 */
[----:B------:R-:W-:Y:S01]  /*3050*/  HMMA.16816.F32 R48, R28, R38, R48 ;  /* 0x000000261c30723c */ /* 0x000fe20000001830 */
[----:B------:R-:W3:Y:S04]  /*3060*/  LDSM.16.M88.4 R28, [R83+0x4000] ;  /* 0x00400000531c783b */ /* 0x000ee80000000200 */
[----:B------:R-:W-:Y:S03]  /*3070*/  LDSM.16.M88.4 R36, [R80+0xd000] ;  /* 0x00d000005024783b */ /* 0x000fe60000000200 */
[C---:B----4-:R-:W-:Y:S08]  /*3080*/  HMMA.16816.F32 R24, R64.reuse, R32, R24 ;  /* 0x000000204018723c */ /* 0x050ff00000001818 */
[C---:B------:R-:W-:Y:S01]  /*3090*/  HMMA.16816.F32 R20, R64.reuse, R34, R20 ;  /* 0x000000224014723c */ /* 0x040fe20000001814 */
[----:B------:R-:W4:Y:S07]  /*30a0*/  LDSM.16.M88.4 R32, [R80+0xd800] ;  /* 0x00d800005020783b */ /* 0x000f2e0000000200 */
[C---:B-1----:R-:W-:Y:S08]  /*30b0*/  HMMA.16816.F32 R16, R64.reuse, R8, R16 ;  /* 0x000000084010723c */ /* 0x042ff00000001810 */
[C---:B------:R-:W-:Y:S01]  /*30c0*/  HMMA.16816.F32 R12, R64.reuse, R10, R12 ;  /* 0x0000000a400c723c */ /* 0x040fe2000000180c */
[----:B------:R-:W1:Y:S07]  /*30d0*/  LDSM.16.M88.4 R8, [R78+0xc000] ;  /* 0x00c000004e08783b */ /* 0x000e6e0000000200 */
[C---:B--2---:R-:W-:Y:S08]  /*30e0*/  HMMA.16816.F32 R60, R64.reuse, R4, R60 ;  /* 0x00000004403c723c */ /* 0x044ff0000000183c */
[C---:B------:R-:W-:Y:S01]  /*30f0*/  HMMA.16816.F32 R56, R64.reuse, R6, R56 ;  /* 0x000000064038723c */ /* 0x040fe20000001838 */
[----:B------:R-:W2:Y:S07]  /*3100*/  LDSM.16.M88.4 R4, [R78+0xc800] ;  /* 0x00c800004e04783b */ /* 0x000eae0000000200 */
[C---:B------:R-:W-:Y:S08]  /*3110*/  HMMA.16816.F32 R52, R64.reuse, R68, R52 ;  /* 0x000000444034723c */ /* 0x040ff00000001834 */
[----:B------:R-:W-:Y:S01]  /*3120*/  HMMA.16816.F32 R48, R64, R70, R48 ;  /* 0x000000464030723c */ /* 0x000fe20000001830 */
[----:B------:R-:W5:Y:S04]  /*3130*/  LDSM.16.M88.4 R64, [R78+0xd800] ;  /* 0x00d800004e40783b */ /* 0x000f680000000200 */
[----:B------:R-:W-:Y:S03]  /*3140*/  LDSM.16.M88.4 R68, [R78+0xd000] ;  /* 0x00d000004e44783b */ /* 0x000fe60000000200 */
[C---:B---3--:R-:W-:Y:S08]  /*3150*/  HMMA.16816.F32 R24, R28.reuse, R44, R24 ;  /* 0x0000002c1c18723c */ /* 0x048ff00000001818 */
[C---:B------:R-:W-:Y:S01]  /*3160*/  HMMA.16816.F32 R20, R28.reuse, R46, R20 ;  /* 0x0000002e1c14723c */ /* 0x040fe20000001814 */
[----:B------:R-:W-:Y:S07]  /*3170*/  LDSM.16.M88.4 R44, [R81+0x4000] ;  /* 0x00400000512c783b */ /* 0x000fee0000000200 */
[C---:B------:R-:W-:Y:S08]  /*3180*/  HMMA.16816.F32 R16, R28.reuse, R40, R16 ;  /* 0x000000281c10723c */ /* 0x040ff00000001810 */
[C---:B------:R-:W-:Y:S01]  /*3190*/  HMMA.16816.F32 R12, R28.reuse, R42, R12 ;  /* 0x0000002a1c0c723c */ /* 0x040fe2000000180c */
[----:B------:R-:W3:Y:S07]  /*31a0*/  LDSM.16.M88.4 R40, [R76+0xc000] ;  /* 0x00c000004c28783b */ /* 0x000eee0000000200 */
[----:B----4-:R-:W-:Y:S08]  /*31b0*/  HMMA.16816.F32 R52, R28, R32, R52 ;  /* 0x000000201c34723c */ /* 0x010ff00000001834 */
[C---:B-1----:R-:W-:Y:S08]  /*31c0*/  HMMA.16816.F32 R24, R72.reuse, R8, R24 ;  /* 0x000000084818723c */ /* 0x042ff00000001818 */
[C---:B------:R-:W-:Y:S01]  /*31d0*/  HMMA.16816.F32 R20, R72.reuse, R10, R20 ;  /* 0x0000000a4814723c */ /* 0x040fe20000001814 */
[----:B------:R-:W-:Y:S07]  /*31e0*/  LDSM.16.M88.4 R8, [R86+0x6000] ;  /* 0x006000005608783b */ /* 0x000fee0000000200 */
[C---:B--2---:R-:W-:Y:S08]  /*31f0*/  HMMA.16816.F32 R16, R72.reuse, R4, R16 ;  /* 0x000000044810723c */ /* 0x044ff00000001810 */
[----:B------:R-:W-:Y:S01]  /*3200*/  HMMA.16816.F32 R12, R72, R6, R12 ;  /* 0x00000006480c723c */ /* 0x000fe2000000180c */
[----:B------:R-:W1:Y:S07]  /*3210*/  LDSM.16.M88.4 R4, [R84+UR6+0xe000] ;  /* 0x00e000065404783b */ /* 0x000e6e0008000200 */
[C---:B------:R-:W-:Y:S08]  /*3220*/  HMMA.16816.F32 R60, R28.reuse, R36, R60 ;  /* 0x000000241c3c723c */ /* 0x040ff0000000183c */
[C---:B------:R-:W-:Y:S01]  /*3230*/  HMMA.16816.F32 R56, R28.reuse, R38, R56 ;  /* 0x000000261c38723c */ /* 0x040fe20000001838 */
[----:B------:R-:W2:Y:S07]  /*3240*/  LDSM.16.M88.4 R36, [R76+0xc800] ;  /* 0x00c800004c24783b */ /* 0x000eae0000000200 */
[----:B------:R-:W-:Y:S01]  /*3250*/  HMMA.16816.F32 R48, R28, R34, R48 ;  /* 0x000000221c30723c */ /* 0x000fe20000001830 */
[----:B------:R-:W4:Y:S04]  /*3260*/  LDSM.16.M88.4 R32, [R76+0xd000] ;  /* 0x00d000004c20783b */ /* 0x000f280000000200 */
[----:B------:R-:W4:Y:S03]  /*3270*/  LDSM.16.M88.4 R28, [R76+0xd800] ;  /* 0x00d800004c1c783b */ /* 0x000f260000000200 */
[----:B-----5:R-:W-:Y:S08]  /*3280*/  HMMA.16816.F32 R52, R72, R64, R52 ;  /* 0x000000404834723c */ /* 0x020ff00000001834 */
[----:B---3--:R-:W-:Y:S08]  /*3290*/  HMMA.16816.F32 R24, R44, R40, R24 ;  /* 0x000000282c18723c */ /* 0x008ff00000001818 */
[----:B------:R-:W-:Y:S01]  /*32a0*/  HMMA.16816.F32 R64, R72, R66, R48 ;  /* 0x000000424840723c */ /* 0x000fe20000001830 */
[----:B------:R-:W3:Y:S07]  /*32b0*/  LDSM.16.M88.4 R48, [R84+UR6+0xe800] ;  /* 0x00e800065430783b */ /* 0x000eee0008000200 */
[----:B------:R-:W-:Y:S01]  /*32c0*/  HMMA.16816.F32 R20, R44, R42, R20 ;  /* 0x0000002a2c14723c */ /* 0x000fe20000001814 */
[----:B------:R-:W5:Y:S07]  /*32d0*/  LDSM.16.M88.4 R40, [R84+UR6+0xf000] ;  /* 0x00f000065428783b */ /* 0x000f6e0008000200 */
[C---:B------:R-:W-:Y:S08]  /*32e0*/  HMMA.16816.F32 R60, R72.reuse, R68, R60 ;  /* 0x00000044483c723c */ /* 0x040ff0000000183c */
[----:B------:R-:W-:Y:S01]  /*32f0*/  HMMA.16816.F32 R56, R72, R70, R56 ;  /* 0x000000464838723c */ /* 0x000fe20000001838 */
[----:B------:R-:W-:Y:S04]  /*3300*/  LDSM.16.M88.4 R72, [R78+0xe000] ;  /* 0x00e000004e48783b */ /* 0x000fe80000000200 */
[----:B------:R-:W-:Y:S03]  /*3310*/  LDSM.16.M88.4 R68, [R80+0xf800] ;  /* 0x00f800005044783b */ /* 0x000fe60000000200 */
[C---:B-1----:R-:W-:Y:S08]  /*3320*/  HMMA.16816.F32 R24, R8.reuse, R4, R24 ;  /* 0x000000040818723c */ /* 0x042ff00000001818 */
[----:B------:R-:W-:Y:S01]  /*3330*/  HMMA.16816.F32 R20, R8, R6, R20 ;  /* 0x000000060814723c */ /* 0x000fe20000001814 */
[----:B------:R-:W1:Y:S07]  /*3340*/  LDSM.16.M88.4 R4, [R84+UR6+0xf800] ;  /* 0x00f800065404783b */ /* 0x000e6e0008000200 */
[C---:B--2---:R-:W-:Y:S08]  /*3350*/  HMMA.16816.F32 R16, R44.reuse, R36, R16 ;  /* 0x000000242c10723c */ /* 0x044ff00000001810 */
[C---:B------:R-:W-:Y:S01]  /*3360*/  HMMA.16816.F32 R12, R44.reuse, R38, R12 ;  /* 0x000000262c0c723c */ /* 0x040fe2000000180c */
[----:B------:R-:W-:Y:S07]  /*3370*/  LDSM.16.M88.4 R36, [R80+0xf000] ;  /* 0x00f000005024783b */ /* 0x000fee0000000200 */
[C---:B----4-:R-:W-:Y:S08]  /*3380*/  HMMA.16816.F32 R60, R44.reuse, R32, R60 ;  /* 0x000000202c3c723c */ /* 0x050ff0000000183c */
[C---:B------:R-:W-:Y:S01]  /*3390*/  HMMA.16816.F32 R56, R44.reuse, R34, R56 ;  /* 0x000000222c38723c */ /* 0x040fe20000001838 */
[----:B------:R-:W-:Y:S07]  /*33a0*/  LDSM.16.M88.4 R32, [R83+0x6000] ;  /* 0x006000005320783b */ /* 0x000fee0000000200 */
[C---:B------:R-:W-:Y:S08]  /*33b0*/  HMMA.16816.F32 R52, R44.reuse, R28, R52 ;  /* 0x0000001c2c34723c */ /* 0x040ff00000001834 */
[----:B------:R-:W-:Y:S01]  /*33c0*/  HMMA.16816.F32 R64, R44, R30, R64 ;  /* 0x0000001e2c40723c */ /* 0x000fe20000001840 */
[----:B------:R-:W2:Y:S04]  /*33d0*/  LDSM.16.M88.4 R28, [R80+0xe000] ;  /* 0x00e00000501c783b */ /* 0x000ea80000000200 */
[----:B------:R-:W4:Y:S03]  /*33e0*/  LDSM.16.M88.4 R44, [R80+0xe800] ;  /* 0x00e80000502c783b */ /* 0x000f260000000200 */
[C---:B---3--:R-:W-:Y:S08]  /*33f0*/  HMMA.16816.F32 R16, R8.reuse, R48, R16 ;  /* 0x000000300810723c */ /* 0x048ff00000001810 */
[C---:B------:R-:W-:Y:S01]  /*3400*/  HMMA.16816.F32 R12, R8.reuse, R50, R12 ;  /* 0x00000032080c723c */ /* 0x040fe2000000180c */
[----:B------:R-:W3:Y:S07]  /*3410*/  LDSM.16.M88.4 R48, [R82+0x6000] ;  /* 0x006000005230783b */ /* 0x000eee0000000200 */
[C---:B-----5:R-:W-:Y:S08]  /*3420*/  HMMA.16816.F32 R60, R8.reuse, R40, R60 ;  /* 0x00000028083c723c */ /* 0x060ff0000000183c */
[C---:B------:R-:W-:Y:S01]  /*3430*/  HMMA.16816.F32 R56, R8.reuse, R42, R56 ;  /* 0x0000002a0838723c */ /* 0x040fe20000001838 */
[----:B------:R-:W-:Y:S07]  /*3440*/  LDSM.16.M88.4 R40, [R78+0xe800] ;  /* 0x00e800004e28783b */ /* 0x000fee0000000200 */
[C---:B-1----:R-:W-:Y:S08]  /*3450*/  HMMA.16816.F32 R52, R8.reuse, R4, R52 ;  /* 0x000000040834723c */ /* 0x042ff00000001834 */
[----:B------:R-:W-:Y:S01]  /*3460*/  HMMA.16816.F32 R64, R8, R6, R64 ;  /* 0x000000060840723c */ /* 0x000fe20000001840 */
[----:B------:R-:W-:Y:S04]  /*3470*/  LDSM.16.M88.4 R4, [R81+0x6000] ;  /* 0x006000005104783b */ /* 0x000fe80000000200 */
[----:B------:R-:W1:Y:S03]  /*3480*/  LDSM.16.M88.4 R8, [R76+0xe000] ;  /* 0x00e000004c08783b */ /* 0x000e660000000200 */
[C---:B--2---:R-:W-:Y:S08]  /*3490*/  HMMA.16816.F32 R24, R32.reuse, R28, R24 ;  /* 0x0000001c2018723c */ /* 0x044ff00000001818 */
[C---:B------:R-:W-:Y:S01]  /*34a0*/  HMMA.16816.F32 R20, R32.reuse, R30, R20 ;  /* 0x0000001e2014723c */ /* 0x040fe20000001814 */
[----:B------:R-:W2:Y:S07]  /*34b0*/  LDSM.16.M88.4 R28, [R76+0xe800] ;  /* 0x00e800004c1c783b */ /* 0x000eae0000000200 */
[----:B----4-:R-:W-:Y:S08]  /*34c0*/  HMMA.16816.F32 R16, R32, R44, R16 ;  /* 0x0000002c2010723c */ /* 0x010ff00000001810 */
[C---:B---3--:R-:W-:Y:S08]  /*34d0*/  HMMA.16816.F32 R24, R48.reuse, R72, R24 ;  /* 0x000000483018723c */ /* 0x048ff00000001818 */
[----:B------:R-:W-:Y:S01]  /*34e0*/  HMMA.16816.F32 R72, R48, R74, R20 ;  /* 0x0000004a3048723c */ /* 0x000fe20000001814 */
[----:B------:R-:W3:Y:S07]  /*34f0*/  LDSM.16.M88.4 R20, [R78+0xf000] ;  /* 0x00f000004e14783b */ /* 0x000eee0000000200 */
[C---:B------:R-:W-:Y:S08]  /*3500*/  HMMA.16816.F32 R12, R32.reuse, R46, R12 ;  /* 0x0000002e200c723c */ /* 0x040ff0000000180c */
[----:B------:R-:W-:Y:S01]  /*3510*/  HMMA.16816.F32 R60, R32, R36, R60 ;  /* 0x00000024203c723c */ /* 0x000fe2000000183c */
[----:B------:R-:W-:-:S07]  /*3520*/  LOP3.LUT R36, R187, UR29, RZ, 0xfc, !PT ;  /* 0x0000001dbb247c12 */ /* 0x000fce000f8efcff */
[C---:B------:R-:W-:Y:S08]  /*3530*/  HMMA.16816.F32 R56, R32.reuse, R38, R56 ;  /* 0x000000262038723c */ /* 0x040ff00000001838 */
[C---:B------:R-:W-:Y:S08]  /*3540*/  HMMA.16816.F32 R52, R32.reuse, R68, R52 ;  /* 0x000000442034723c */ /* 0x040ff00000001834 */
[----:B------:R-:W-:Y:S01]  /*3550*/  HMMA.16816.F32 R64, R32, R70, R64 ;  /* 0x000000462040723c */ /* 0x000fe20000001840 */
[----:B------:R-:W-:Y:S01]  /*3560*/  SHF.R.U32.HI R32, RZ, 0x2, R180 ;  /* 0x00000002ff207819 */ /* 0x000fe200000116b4 */
[----:B------:R-:W-:-:S03]  /*3570*/  VIADD R70, R36, 0x18 ;  /* 0x0000001824467836 */ /* 0x000fc60000000000 */
[----:B------:R-:W-:-:S03]  /*3580*/  LOP3.LUT R32, R32, 0x7, RZ, 0xc0, !PT ;  /* 0x0000000720207812 */ /* 0x000fc600078ec0ff */
[----:B-1----:R-:W-:Y:S01]  /*3590*/  HMMA.16816.F32 R24, R4, R8, R24 ;  /* 0x000000080418723c */ /* 0x002fe20000001818 */
[----:B------:R-:W-:Y:S01]  /*35a0*/  IADD3 R221, PT, PT, R32, UR24, R221 ;  /* 0x0000001820dd7c10 */ /* 0x000fe2000fffe0dd */
[----:B------:R-:W-:Y:S02]  /*35b0*/  IMAD.U32 R32, RZ, RZ, UR21 ;  /* 0x00000015ff207e24 */ /* 0x000fe4000f8e00ff */
[----:B------:R-:W-:-:S03]  /*35c0*/  IMAD.U32 R8, RZ, RZ, UR23 ;  /* 0x00000017ff087e24 */ /* 0x000fc6000f8e00ff */
[C---:B------:R-:W-:Y:S01]  /*35d0*/  IADD3 R223, PT, PT, R221.reuse, UR25, -R32 ;  /* 0x00000019dddf7c10 */ /* 0x040fe2000fffe820 */
[----:B------:R-:W-:Y:S01]  /*35e0*/  HMMA.16816.F32 R16, R48, R40, R16 ;  /* 0x000000283010723c */ /* 0x000fe20000001810 */
[----:B------:R-:W-:Y:S01]  /*35f0*/  IADD3 R221, PT, PT, R221, 0x1, R8 ;  /* 0x00000001dddd7810 */ /* 0x000fe20007ffe008 */
[C---:B------:R-:W-:Y:S02]  /*3600*/  VIADD R8, R36.reuse, 0x1 ;  /* 0x0000000124087836 */ /* 0x040fe40000000000 */
[----:B------:R-:W-:Y:S01]  /*3610*/  VIADD R37, R223, 0x8 ;  /* 0x00000008df257836 */ /* 0x000fe20000000000 */
[----:B------:R-:W-:Y:S01]  /*3620*/  VIMNMX R222, PT, PT, R221, UR25, PT ;  /* 0x00000019ddde7c48 */ /* 0x000fe2000bfe0100 */
[----:B------:R-:W-:Y:S01]  /*3630*/  VIADD R32, R36, 0x8 ;  /* 0x0000000824207836 */ /* 0x000fe20000000000 */
[----:B------:R-:W-:Y:S01]  /*3640*/  ISETP.GT.AND P4, PT, R223, R8, PT ;  /* 0x00000008df00720c */ /* 0x000fe20003f84270 */
[----:B------:R-:W-:Y:S01]  /*3650*/  HMMA.16816.F32 R72, R4, R10, R72 ;  /* 0x0000000a0448723c */ /* 0x000fe20000001848 */
[----:B------:R-:W-:Y:S01]  /*3660*/  IMAD.U32 R10, RZ, RZ, UR25 ;  /* 0x00000019ff0a7e24 */ /* 0x000fe2000f8e00ff */
[----:B------:R-:W-:-:S02]  /*3670*/  ISETP.GE.AND P2, PT, R8, R222, PT ;  /* 0x000000de0800720c */ /* 0x000fc40003f46270 */
[----:B------:R-:W-:Y:S02]  /*3680*/  FSEL R25, R25, -INF , !P4 ;  /* 0xff80000019197808 */ /* 0x000fe40006000000 */
[----:B------:R-:W-:Y:S02]  /*3690*/  VIADDMNMX R221, R221, 0x8, R10, PT ;  /* 0x00000008dddd7846 */ /* 0x000fe4000380010a */
[----:B------:R-:W-:Y:S01]  /*36a0*/  ISETP.GT.AND P3, PT, R37, R8, PT ;  /* 0x000000082500720c */ /* 0x000fe20003f64270 */
[----:B------:R-:W-:Y:S01]  /*36b0*/  HMMA.16816.F32 R12, R48, R42, R12 ;  /* 0x0000002a300c723c */ /* 0x000fe2000000180c */
[----:B------:R-:W-:Y:S02]  /*36c0*/  ISETP.GE.AND P0, PT, R8, R221, PT ;  /* 0x000000dd0800720c */ /* 0x000fe40003f06270 */
[----:B------:R-:W-:Y:S01]  /*36d0*/  ISETP.GT.AND P6, PT, R223, R32, PT ;  /* 0x00000020df00720c */ /* 0x000fe20003fc4270 */
[----:B------:R-:W1:Y:S01]  /*36e0*/  LDSM.16.M88.4 R8, [R78+0xf800] ;  /* 0x00f800004e08783b */ /* 0x000e620000000200 */
[----:B------:R-:W-:-:S02]  /*36f0*/  FSEL R40, R25, -INF , !P2 ;  /* 0xff80000019287808 */ /* 0x000fc40005000000 */
[----:B------:R-:W-:Y:S01]  /*3700*/  ISETP.GE.AND P4, PT, R32, R222, PT ;  /* 0x000000de2000720c */ /* 0x000fe20003f86270 */
[----:B--2---:R-:W-:Y:S01]  /*3710*/  HMMA.16816.F32 R16, R4, R28, R16 ;  /* 0x0000001c0410723c */ /* 0x004fe20000001810 */
[----:B------:R-:W-:Y:S01]  /*3720*/  ISETP.GT.AND P5, PT, R37, R32, PT ;  /* 0x000000202500720c */ /* 0x000fe20003fa4270 */
[----:B------:R-:W-:Y:S01]  /*3730*/  VIADD R28, R36, 0x19 ;  /* 0x00000019241c7836 */ /* 0x000fe20000000000 */
[----:B------:R-:W-:Y:S02]  /*3740*/  ISETP.GE.AND P2, PT, R32, R221, PT ;  /* 0x000000dd2000720c */ /* 0x000fe40003f46270 */
[----:B------:R-:W2:Y:S01]  /*3750*/  LDSM.16.M88.4 R32, [R76+0xf000] ;  /* 0x00f000004c20783b */ /* 0x000ea20000000200 */
[----:B------:R-:W-:Y:S02]  /*3760*/  FSEL R27, R27, -INF , !P3 ;  /* 0xff8000001b1b7808 */ /* 0x000fe40005800000 */
[----:B---3--:R-:W-:Y:S01]  /*3770*/  HMMA.16816.F32 R60, R48, R20, R60 ;  /* 0x00000014303c723c */ /* 0x008fe2000000183c */
[----:B------:R-:W-:Y:S01]  /*3780*/  VIADD R20, R36, 0x9 ;  /* 0x0000000924147836 */ /* 0x000fe20000000000 */
[----:B------:R-:W-:-:S02]  /*3790*/  FSEL R46, R72, -INF , !P6 ;  /* 0xff800000482e7808 */ /* 0x000fc40007000000 */
[----:B------:R-:W-:Y:S02]  /*37a0*/  FSEL R38, R27, -INF , !P0 ;  /* 0xff8000001b267808 */ /* 0x000fe40004000000 */
[----:B------:R-:W-:Y:S02]  /*37b0*/  FSEL R46, R46, -INF , !P4 ;  /* 0xff8000002e2e7808 */ /* 0x000fe40006000000 */
[----:B------:R-:W-:Y:S01]  /*37c0*/  ISETP.GT.AND P3, PT, R223, R20, PT ;  /* 0x00000014df00720c */ /* 0x000fe20003f64270 */
[----:B------:R-:W-:Y:S01]  /*37d0*/  HMMA.16816.F32 R56, R48, R22, R56 ;  /* 0x000000163038723c */ /* 0x000fe20000001838 */
[----:B------:R-:W-:Y:S01]  /*37e0*/  ISETP.GE.AND P0, PT, R20, R222, PT ;  /* 0x000000de1400720c */ /* 0x000fe20003f06270 */
[----:B------:R-:W-:Y:S01]  /*37f0*/  VIADD R22, R36, 0x11 ;  /* 0x0000001124167836 */ /* 0x000fe20000000000 */
[----:B------:R-:W-:Y:S02]  /*3800*/  ISETP.GT.AND P6, PT, R37, R20, PT ;  /* 0x000000142500720c */ /* 0x000fe40003fc4270 */
[----:B------:R-:W-:Y:S01]  /*3810*/  ISETP.GE.AND P4, PT, R20, R221, PT ;  /* 0x000000dd1400720c */ /* 0x000fe20003f86270 */
[----:B------:R-:W-:Y:S01]  /*3820*/  VIADD R20, R36, 0x10 ;  /* 0x0000001024147836 */ /* 0x000fe20000000000 */
[----:B------:R-:W-:Y:S01]  /*3830*/  FSEL R44, R74, -INF , !P5 ;  /* 0xff8000004a2c7808 */ /* 0x000fe20006800000 */
[----:B------:R-:W-:Y:S01]  /*3840*/  HMMA.16816.F32 R12, R4, R30, R12 ;  /* 0x0000001e040c723c */ /* 0x000fe2000000180c */
[----:B------:R-:W-:-:S02]  /*3850*/  FSEL R68, R73, -INF , !P3 ;  /* 0xff80000049447808 */ /* 0x000fc40005800000 */
[----:B------:R-:W-:Y:S02]  /*3860*/  ISETP.GT.AND P5, PT, R223, R20, PT ;  /* 0x00000014df00720c */ /* 0x000fe40003fa4270 */
[----:B------:R-:W-:Y:S02]  /*3870*/  FSEL R44, R44, -INF , !P2 ;  /* 0xff8000002c2c7808 */ /* 0x000fe40005000000 */
[----:B------:R-:W-:Y:S02]  /*3880*/  ISETP.GE.AND P2, PT, R20, R222, PT ;  /* 0x000000de1400720c */ /* 0x000fe40003f46270 */
[----:B------:R-:W-:Y:S02]  /*3890*/  FSEL R42, R75, -INF , !P6 ;  /* 0xff8000004b2a7808 */ /* 0x000fe40007000000 */
[----:B------:R-:W-:Y:S01]  /*38a0*/  FSEL R16, R16, -INF , !P5 ;  /* 0xff80000010107808 */ /* 0x000fe20006800000 */
[----:B-1----:R-:W-:Y:S01]  /*38b0*/  HMMA.16816.F32 R52, R48, R8, R52 ;  /* 0x000000083034723c */ /* 0x002fe20000001834 */
[----:B------:R-:W-:-:S02]  /*38c0*/  FSEL R68, R68, -INF , !P0 ;  /* 0xff80000044447808 */ /* 0x000fc40004000000 */
[----:B------:R-:W-:Y:S02]  /*38d0*/  FSEL R42, R42, -INF , !P4 ;  /* 0xff8000002a2a7808 */ /* 0x000fe40006000000 */
[----:B------:R-:W-:Y:S02]  /*38e0*/  FSEL R30, R16, -INF , !P2 ;  /* 0xff800000101e7808 */ /* 0x000fe40005000000 */
[----:B------:R-:W-:Y:S01]  /*38f0*/  ISETP.GT.AND P3, PT, R37, R20, PT ;  /* 0x000000142500720c */ /* 0x000fe20003f64270 */
[----:B--2---:R-:W-:Y:S01]  /*3900*/  HMMA.16816.F32 R60, R4, R32, R60 ;  /* 0x00000020043c723c */ /* 0x004fe2000000183c */
[----:B------:R-:W-:Y:S01]  /*3910*/  ISETP.GE.AND P0, PT, R20, R221, PT ;  /* 0x000000dd1400720c */ /* 0x000fe20003f06270 */
[----:B------:R-:W-:Y:S01]  /*3920*/  VIADD R32, R36, 0x21 ;  /* 0x0000002124207836 */ /* 0x000fe20000000000 */
[----:B------:R-:W-:Y:S02]  /*3930*/  ISETP.GT.AND P6, PT, R223, R22, PT ;  /* 0x00000016df00720c */ /* 0x000fe40003fc4270 */
[----:B------:R-:W-:-:S02]  /*3940*/  ISETP.GE.AND P4, PT, R22, R222, PT ;  /* 0x000000de1600720c */ /* 0x000fc40003f86270 */
[----:B------:R-:W-:Y:S01]  /*3950*/  ISETP.GT.AND P5, PT, R37, R22, PT ;  /* 0x000000162500720c */ /* 0x000fe20003fa4270 */
[----:B------:R-:W-:Y:S01]  /*3960*/  HMMA.16816.F32 R64, R48, R10, R64 ;  /* 0x0000000a3040723c */ /* 0x000fe20000001840 */
[----:B------:R-:W-:Y:S02]  /*3970*/  ISETP.GE.AND P2, PT, R22, R221, PT ;  /* 0x000000dd1600720c */ /* 0x000fe40003f46270 */
[----:B------:R-:W1:Y:S01]  /*3980*/  LDSM.16.M88.4 R20, [R76+0xf800] ;  /* 0x00f800004c14783b */ /* 0x000e620000000200 */
[----:B------:R-:W-:Y:S01]  /*3990*/  FSEL R8, R18, -INF , !P3 ;  /* 0xff80000012087808 */ /* 0x000fe20005800000 */
[----:B------:R-:W-:-:S04]  /*39a0*/  DEPBAR.LE SB0, 0x0 ;  /* 0x000080000000791a */ /* 0x000fc80000000000 */
[----:B------:R-:W-:Y:S01]  /*39b0*/  BAR.SYNC.DEFER_BLOCKING 0x0 ;  /* 0x0000000000007b1d */ /* 0x000fe20000010000 */
[----:B------:R-:W-:Y:S01]  /*39c0*/  ISETP.GT.AND P3, PT, R223, R70, PT ;  /* 0x00000046df00720c */ /* 0x000fe20003f64270 */
[----:B------:R-:W-:Y:S01]  /*39d0*/  HMMA.16816.F32 R56, R4, R34, R56 ;  /* 0x000000220438723c */ /* 0x000fe20000001838 */
[----:B------:R-:W-:Y:S02]  /*39e0*/  FSEL R8, R8, -INF , !P0 ;  /* 0xff80000008087808 */ /* 0x000fe40004000000 */
[----:B------:R-:W-:Y:S02]  /*39f0*/  ISETP.GE.AND P0, PT, R70, R222, PT ;  /* 0x000000de4600720c */ /* 0x000fe40003f06270 */
[----:B------:R-:W-:Y:S02]  /*3a00*/  FSEL R19, R19, -INF , !P5 ;  /* 0xff80000013137808 */ /* 0x000fe40006800000 */
[----:B------:R-:W-:Y:S02]  /*3a10*/  FSEL R18, R12, -INF , !P3 ;  /* 0xff8000000c127808 */ /* 0x000fe40005800000 */
[----:B------:R-:W-:-:S02]  /*3a20*/  FSEL R12, R19, -INF , !P2 ;  /* 0xff800000130c7808 */ /* 0x000fc40005000000 */
[----:B------:R-:W-:Y:S02]  /*3a30*/  FSEL R18, R18, -INF , !P0 ;  /* 0xff80000012127808 */ /* 0x000fe40004000000 */
[----:B------:R-:W-:Y:S02]  /*3a40*/  FSEL R16, R17, -INF , !P6 ;  /* 0xff80000011107808 */ /* 0x000fe40007000000 */
[----:B------:R-:W-:Y:S02]  /*3a50*/  ISETP.GT.AND P5, PT, R223, R28, PT ;  /* 0x0000001cdf00720c */ /* 0x000fe40003fa4270 */
[C---:B------:R-:W-:Y:S02]  /*3a60*/  ISETP.GE.AND P2, PT, R28.reuse, R222, PT ;  /* 0x000000de1c00720c */ /* 0x040fe40003f46270 */
[C---:B------:R-:W-:Y:S02]  /*3a70*/  ISETP.GT.AND P3, PT, R37.reuse, R28, PT ;  /* 0x0000001c2500720c */ /* 0x040fe40003f64270 */
[----:B------:R-:W-:Y:S01]  /*3a80*/  ISETP.GE.AND P0, PT, R28, R221, PT ;  /* 0x000000dd1c00720c */ /* 0x000fe20003f06270 */
[----:B------:R-:W-:Y:S01]  /*3a90*/  VIADD R28, R36, 0x20 ;  /* 0x00000020241c7836 */ /* 0x000fe20000000000 */
[----:B------:R-:W-:-:S02]  /*3aa0*/  ISETP.GT.AND P6, PT, R37, R70, PT ;  /* 0x000000462500720c */ /* 0x000fc40003fc4270 */
[----:B------:R-:W-:Y:S02]  /*3ab0*/  FSEL R16, R16, -INF , !P4 ;  /* 0xff80000010107808 */ /* 0x000fe40006000000 */
[----:B------:R-:W-:Y:S02]  /*3ac0*/  FSEL R14, R14, -INF , !P6 ;  /* 0xff8000000e0e7808 */ /* 0x000fe40007000000 */
[----:B------:R-:W-:Y:S02]  /*3ad0*/  ISETP.GT.AND P6, PT, R223, R28, PT ;  /* 0x0000001cdf00720c */ /* 0x000fe40003fc4270 */
[----:B------:R-:W-:Y:S01]  /*3ae0*/  ISETP.GE.AND P4, PT, R70, R221, PT ;  /* 0x000000dd4600720c */ /* 0x000fe20003f86270 */
[----:B-1----:R-:W-:Y:S01]  /*3af0*/  HMMA.16816.F32 R52, R4, R20, R52 ;  /* 0x000000140434723c */ /* 0x002fe20000001834 */
[----:B------:R-:W-:Y:S01]  /*3b00*/  FSEL R10, R13, -INF , !P5 ;  /* 0xff8000000d0a7808 */ /* 0x000fe20006800000 */
[----:B------:R-:W-:Y:S01]  /*3b10*/  VIADD R20, R36, 0x29 ;  /* 0x0000002924147836 */ /* 0x000fe20000000000 */
[----:B------:R-:W-:-:S02]  /*3b20*/  ISETP.GE.AND P5, PT, R28, R222, PT ;  /* 0x000000de1c00720c */ /* 0x000fc40003fa6270 */
[----:B------:R-:W-:Y:S02]  /*3b30*/  FSEL R15, R15, -INF , !P3 ;  /* 0xff8000000f0f7808 */ /* 0x000fe40005800000 */
[----:B------:R-:W-:Y:S01]  /*3b40*/  FSEL R60, R60, -INF , !P6 ;  /* 0xff8000003c3c7808 */ /* 0x000fe20007000000 */
[----:B------:R-:W-:Y:S01]  /*3b50*/  HMMA.16816.F32 R64, R4, R22, R64 ;  /* 0x000000160440723c */ /* 0x000fe20000001840 */
[----:B------:R-:W-:Y:S01]  /*3b60*/  FSEL R14, R14, -INF , !P4 ;  /* 0xff8000000e0e7808 */ /* 0x000fe20006000000 */
[----:B------:R-:W-:Y:S01]  /*3b70*/  VIADD R22, R36, 0x30 ;  /* 0x0000003024167836 */ /* 0x000fe20000000000 */
[----:B------:R-:W-:Y:S01]  /*3b80*/  FSEL R10, R10, -INF , !P2 ;  /* 0xff8000000a0a7808 */ /* 0x000fe20005000000 */
[----:B------:R-:W-:Y:S01]  /*3b90*/  VIADD R4, R36, 0x31 ;  /* 0x0000003124047836 */ /* 0x000fe20000000000 */
[----:B------:R-:W-:Y:S02]  /*3ba0*/  ISETP.GT.AND P4, PT, R37, R28, PT ;  /* 0x0000001c2500720c */ /* 0x000fe40003f84270 */
[----:B------:R-:W-:-:S02]  /*3bb0*/  ISETP.GE.AND P2, PT, R28, R221, PT ;  /* 0x000000dd1c00720c */ /* 0x000fc40003f46270 */
[----:B------:R-:W-:Y:S02]  /*3bc0*/  FSEL R28, R15, -INF , !P0 ;  /* 0xff8000000f1c7808 */ /* 0x000fe40004000000 */
[----:B------:R-:W-:Y:S02]  /*3bd0*/  FSEL R200, R60, -INF , !P5 ;  /* 0xff8000003cc87808 */ /* 0x000fe40006800000 */
[----:B------:R-:W-:Y:S02]  /*3be0*/  ISETP.GT.AND P3, PT, R223, R32, PT ;  /* 0x00000020df00720c */ /* 0x000fe40003f64270 */
[C---:B------:R-:W-:Y:S02]  /*3bf0*/  ISETP.GE.AND P0, PT, R32.reuse, R222, PT ;  /* 0x000000de2000720c */ /* 0x040fe40003f06270 */
[----:B------:R-:W-:Y:S02]  /*3c00*/  ISETP.GT.AND P6, PT, R37, R32, PT ;  /* 0x000000202500720c */ /* 0x000fe40003fc4270 */
[----:B------:R-:W-:Y:S01]  /*3c10*/  ISETP.GE.AND P5, PT, R32, R221, PT ;  /* 0x000000dd2000720c */ /* 0x000fe20003fa6270 */
[----:B------:R-:W-:Y:S01]  /*3c20*/  VIADD R32, R36, 0x28 ;  /* 0x0000002824207836 */ /* 0x000fe20000000000 */
[----:B------:R-:W-:-:S02]  /*3c30*/  FSEL R62, R62, -INF , !P4 ;  /* 0xff8000003e3e7808 */ /* 0x000fc40006000000 */
[----:B------:R-:W-:Y:S02]  /*3c40*/  FSEL R61, R61, -INF , !P3 ;  /* 0xff8000003d3d7808 */ /* 0x000fe40005800000 */
[----:B------:R-:W-:Y:S02]  /*3c50*/  FSEL R63, R63, -INF , !P6 ;  /* 0xff8000003f3f7808 */ /* 0x000fe40007000000 */
[-C--:B------:R-:W-:Y:S02]  /*3c60*/  ISETP.GT.AND P4, PT, R223, R32.reuse, PT ;  /* 0x00000020df00720c */ /* 0x080fe40003f84270 */
[----:B------:R-:W-:Y:S02]  /*3c70*/  ISETP.GT.AND P3, PT, R37, R32, PT ;  /* 0x000000202500720c */ /* 0x000fe40003f64270 */
[----:B------:R-:W-:Y:S02]  /*3c80*/  ISETP.GT.AND P6, PT, R223, R20, PT ;  /* 0x00000014df00720c */ /* 0x000fe40003fc4270 */
[----:B------:R-:W-:-:S02]  /*3c90*/  FSEL R56, R56, -INF , !P4 ;  /* 0xff80000038387808 */ /* 0x000fc40006000000 */
[----:B------:R-:W-:Y:S02]  /*3ca0*/  FSEL R58, R58, -INF , !P3 ;  /* 0xff8000003a3a7808 */ /* 0x000fe40005800000 */
[----:B------:R-:W-:Y:S02]  /*3cb0*/  FSEL R57, R57, -INF , !P6 ;  /* 0xff80000039397808 */ /* 0x000fe40007000000 */
[----:B------:R-:W-:Y:S02]  /*3cc0*/  ISETP.GT.AND P4, PT, R37, R20, PT ;  /* 0x000000142500720c */ /* 0x000fe40003f84270 */
[C---:B------:R-:W-:Y:S02]  /*3cd0*/  ISETP.GE.AND P3, PT, R20.reuse, R222, PT ;  /* 0x000000de1400720c */ /* 0x040fe40003f66270 */
[----:B------:R-:W-:Y:S01]  /*3ce0*/  ISETP.GE.AND P6, PT, R20, R221, PT ;  /* 0x000000dd1400720c */ /* 0x000fe20003fc6270 */
[----:B------:R-:W-:Y:S01]  /*3cf0*/  VIADD R20, R36, 0x38 ;  /* 0x0000003824147836 */ /* 0x000fe20000000000 */
[----:B------:R-:W-:-:S02]  /*3d00*/  FSEL R206, R63, -INF , !P5 ;  /* 0xff8000003fce7808 */ /* 0x000fc40006800000 */
[----:B------:R-:W-:Y:S02]  /*3d10*/  ISETP.GT.AND P5, PT, R223, R22, PT ;  /* 0x00000016df00720c */ /* 0x000fe40003fa4270 */
[----:B------:R-:W-:Y:S02]  /*3d20*/  FSEL R59, R59, -INF , !P4 ;  /* 0xff8000003b3b7808 */ /* 0x000fe40006000000 */
[C---:B------:R-:W-:Y:S02]  /*3d30*/  ISETP.GT.AND P4, PT, R223.reuse, R20, PT ;  /* 0x00000014df00720c */ /* 0x040fe40003f84270 */
[----:B------:R-:W-:Y:S02]  /*3d40*/  FSEL R52, R52, -INF , !P5 ;  /* 0xff80000034347808 */ /* 0x000fe40006800000 */
[----:B------:R-:W-:Y:S02]  /*3d50*/  ISETP.GT.AND P5, PT, R223, R36, PT ;  /* 0x00000024df00720c */ /* 0x000fe40003fa4270 */
[----:B------:R-:W-:-:S02]  /*3d60*/  FSEL R64, R64, -INF , !P4 ;  /* 0xff80000040407808 */ /* 0x000fc40006000000 */
[----:B------:R-:W-:Y:S02]  /*3d70*/  FSEL R236, R62, -INF , !P2 ;  /* 0xff8000003eec7808 */ /* 0x000fe40005000000 */
[-C--:B------:R-:W-:Y:S02]  /*3d80*/  ISETP.GE.AND P4, PT, R36, R222.reuse, PT ;  /* 0x000000de2400720c */ /* 0x080fe40003f86270 */
[----:B------:R-:W-:Y:S02]  /*3d90*/  FSEL R6, R24, -INF , !P5 ;  /* 0xff80000018067808 */ /* 0x000fe40006800000 */
[C---:B------:R-:W-:Y:S02]  /*3da0*/  ISETP.GE.AND P2, PT, R32.reuse, R222, PT ;  /* 0x000000de2000720c */ /* 0x040fe40003f46270 */
[----:B------:R-:W-:Y:S02]  /*3db0*/  FSEL R240, R61, -INF , !P0 ;  /* 0xff8000003df07808 */ /* 0x000fe40004000000 */
[----:B------:R-:W-:-:S02]  /*3dc0*/  ISETP.GE.AND P0, PT, R32, R221, PT ;  /* 0x000000dd2000720c */ /* 0x000fc40003f06270 */
[----:B------:R-:W-:Y:S02]  /*3dd0*/  FSEL R6, R6, -INF , !P4 ;  /* 0xff80000006067808 */ /* 0x000fe40006000000 */
[----:B------:R-:W-:Y:S02]  /*3de0*/  FSEL R202, R56, -INF , !P2 ;  /* 0xff80000038ca7808 */ /* 0x000fe40005000000 */
[----:B------:R-:W-:Y:S02]  /*3df0*/  ISETP.GT.AND P2, PT, R223, R4, PT ;  /* 0x00000004df00720c */ /* 0x000fe40003f44270 */
[----:B------:R-:W-:Y:S02]  /*3e00*/  FSEL R234, R58, -INF , !P0 ;  /* 0xff8000003aea7808 */ /* 0x000fe40004000000 */
[----:B------:R-:W-:Y:S02]  /*3e10*/  ISETP.GT.AND P0, PT, R37, R36, PT ;  /* 0x000000242500720c */ /* 0x000fe40003f04270 */
[----:B------:R-:W-:-:S02]  /*3e20*/  FMNMX3.FTZ R5, R6, R40, R46, !PT ;  /* 0x0000002806057276 */ /* 0x000fc4000781002e */
[----:B------:R-:W-:Y:S02]  /*3e30*/  FSEL R53, R53, -INF , !P2 ;  /* 0xff80000035357808 */ /* 0x000fe40005000000 */
[-C--:B------:R-:W-:Y:S02]  /*3e40*/  ISETP.GE.AND P2, PT, R22, R222.reuse, PT ;  /* 0x000000de1600720c */ /* 0x080fe40003f46270 */
[----:B------:R-:W-:Y:S02]  /*3e50*/  FSEL R26, R26, -INF , !P0 ;  /* 0xff8000001a1a7808 */ /* 0x000fe40004000000 */
[----:B------:R-:W-:Y:S02]  /*3e60*/  ISETP.GE.AND P0, PT, R4, R222, PT ;  /* 0x000000de0400720c */ /* 0x000fe40003f06270 */
[----:B------:R-:W-:Y:S02]  /*3e70*/  FMNMX3.FTZ R5, R5, R68, R30, !PT ;  /* 0x0000004405057276 */ /* 0x000fe4000781001e */
[----:B------:R-:W-:-:S02]  /*3e80*/  FSEL R232, R52, -INF , !P2 ;  /* 0xff80000034e87808 */ /* 0x000fc40005000000 */
[----:B------:R-:W-:Y:S02]  /*3e90*/  ISETP.GE.AND P2, PT, R20, R222, PT ;  /* 0x000000de1400720c */ /* 0x000fe40003f46270 */
[----:B------:R-:W-:Y:S02]  /*3ea0*/  FSEL R230, R53, -INF , !P0 ;  /* 0xff80000035e67808 */ /* 0x000fe40004000000 */
[----:B------:R-:W-:Y:S02]  /*3eb0*/  FMNMX3.FTZ R5, R5, R16, R18, !PT ;  /* 0x0000001005057276 */ /* 0x000fe40007810012 */
[C---:B------:R-:W-:Y:S01]  /*3ec0*/  ISETP.GE.AND P0, PT, R36.reuse, R221, PT ;  /* 0x000000dd2400720c */ /* 0x040fe20003f06270 */
[----:B------:R-:W-:Y:S01]  /*3ed0*/  VIADD R36, R36, 0x39 ;  /* 0x0000003924247836 */ /* 0x000fe20000000000 */
[----:B------:R-:W-:Y:S02]  /*3ee0*/  FSEL R238, R57, -INF , !P3 ;  /* 0xff80000039ee7808 */ /* 0x000fe40005800000 */
[----:B------:R-:W-:-:S02]  /*3ef0*/  FSEL R228, R64, -INF , !P2 ;  /* 0xff80000040e47808 */ /* 0x000fc40005000000 */
[----:B------:R-:W-:Y:S02]  /*3f00*/  FMNMX3.FTZ R5, R5, R10, R200, !PT ;  /* 0x0000000a05057276 */ /* 0x000fe400078100c8 */
[----:B------:R-:W-:Y:S02]  /*3f10*/  ISETP.GT.AND P3, PT, R37, R4, PT ;  /* 0x000000042500720c */ /* 0x000fe40003f64270 */
[----:B------:R-:W-:Y:S02]  /*3f20*/  ISETP.GE.AND P2, PT, R4, R221, PT ;  /* 0x000000dd0400720c */ /* 0x000fe40003f46270 */
[----:B------:R-:W-:Y:S02]  /*3f30*/  FSEL R4, R26, -INF , !P0 ;  /* 0xff8000001a047808 */ /* 0x000fe40004000000 */
[----:B------:R-:W-:Y:S02]  /*3f40*/  ISETP.GT.AND P0, PT, R223, R36, PT ;  /* 0x00000024df00720c */ /* 0x000fe40003f04270 */
[----:B------:R-:W-:-:S02]  /*3f50*/  FMNMX3.FTZ R5, R5, R240, R202, !PT ;  /* 0x000000f005057276 */ /* 0x000fc400078100ca */
[----:B------:R-:W-:Y:S02]  /*3f60*/  FSEL R65, R65, -INF , !P0 ;  /* 0xff80000041417808 */ /* 0x000fe40004000000 */
[----:B------:R-:W-:Y:S02]  /*3f70*/  ISETP.GE.AND P0, PT, R36, R222, PT ;  /* 0x000000de2400720c */ /* 0x000fe40003f06270 */
[----:B------:R-:W-:Y:S02]  /*3f80*/  FMNMX3.FTZ R11, R5, R238, R232, !PT ;  /* 0x000000ee050b7276 */ /* 0x000fe400078100e8 */
[----:B------:R-:W-:Y:S02]  /*3f90*/  ISETP.GT.AND P5, PT, R37, R22, PT ;  /* 0x000000162500720c */ /* 0x000fe40003fa4270 */
[----:B------:R-:W-:Y:S02]  /*3fa0*/  ISETP.GE.AND P4, PT, R22, R221, PT ;  /* 0x000000dd1600720c */ /* 0x000fe40003f86270 */
[----:B------:R-:W-:-:S02]  /*3fb0*/  FSEL R226, R65, -INF , !P0 ;  /* 0xff80000041e27808 */ /* 0x000fc40004000000 */
[----:B------:R-:W-:Y:S02]  /*3fc0*/  FMNMX3.FTZ R9, R4, R38, R44, !PT ;  /* 0x0000002604097276 */ /* 0x000fe4000781002c */
[----:B------:R-:W-:Y:S01]  /*3fd0*/  FMNMX3.FTZ R11, R11, R230, R228, !PT ;  /* 0x000000e60b0b7276 */ /* 0x000fe200078100e4 */
[----:B------:R-:W-:Y:S06]  /*3fe0*/  BRA.U !UP0, `(.L_x_179) ;  /* 0x0000000108bc7547 */ /* 0x000fec000b800000 */
[----:B------:R-:W-:-:S04]  /*3ff0*/  UIADD3 UR5, UPT, UPT, UR19, -0x2, URZ ;  /* 0xfffffffe13057890 */ /* 0x000fc8000fffe0ff */
        /* <DEDUP_REMOVED lines=10> */
[----:B------:R-:W-:-:S02]  /*40a0*/  UIADD3.X UR5, UPT, UPT, UR31, UR5, URZ, UP0, !UPT ;  /* 0x000000051f057290 */ /* 0x000fc400087fe4ff */
[----:B------:R-:W-:Y:S02]  /*40b0*/  ULEA UR24, UP0, UR12, UR24, 0x5 ;  /* 0x000000180c187291 */ /* 0x000fe4000f8028ff */
[----:B------:R-:W-:Y:S01]  /*40c0*/  UIADD3.X UR21, UPT, UPT, UR31, UR5, URZ, UP1, !UPT ;  /* 0x000000051f157290 */ /* 0x000fe20008ffe4ff */
[-C--:B------:R-:W-:Y:S01]  /*40d0*/  LEA.HI.X R33, R22, R224.reuse, R5, 0x1, P0 ;  /* 0x000000e016217211 */ /* 0x080fe200000f0c05 */
[----:B------:R-:W-:Y:S01]  /*40e0*/  IMAD.U32 R22, RZ, RZ, UR23 ;  /* 0x00000017ff167e24 */ /* 0x000fe2000f8e00ff */
[C---:B------:R-:W-:Y:S02]  /*40f0*/  LEA R24, P0, R26.reuse, R225, 0x1 ;  /* 0x000000e11a187211 */ /* 0x040fe400078008ff */
[----:B------:R-:W-:Y:S01]  /*4100*/  MOV R5, UR5 ;  /* 0x0000000500057c02 */ /* 0x000fe20008000f00 */
[----:B------:R-:W-:Y:S01]  /*4110*/  ULEA.HI.X UR5, UR12, UR5, UR13, 0x5, UP0 ;  /* 0x000000050c057291 */ /* 0x000fe200080f2c0d */
[----:B------:R-:W-:Y:S01]  /*4120*/  IMAD.U32 R7, RZ, RZ, UR21 ;  /* 0x00000015ff077e24 */ /* 0x000fe2000f8e00ff */
[----:B------:R-:W-:Y:S01]  /*4130*/  @!PT LDS RZ, [RZ] ;  /* 0x00000000fffff984 */ /* 0x000fe20000000800 */
[----:B------:R-:W-:Y:S01]  /*4140*/  @!PT LDS RZ, [RZ] ;  /* 0x00000000fffff984 */ /* 0x000fe20000000800 */
[----:B------:R-:W-:Y:S01]  /*4150*/  @!PT LDS RZ, [RZ] ;  /* 0x00000000fffff984 */ /* 0x000fe20000000800 */
[----:B------:R1:W-:Y:S01]  /*4160*/  LDGSTS.E.BYPASS.LTC128B.128 [R3+0x8000], desc[UR16][R32.64] ;  /* 0x0800000020037fae */ /* 0x0003e2000b981a10 */
[----:B------:R-:W-:-:S02]  /*4170*/  LEA.HI.X R25, R26, R224, R5, 0x1, P0 ;  /* 0x000000e01a197211 */ /* 0x000fc400000f0c05 */
[CC--:B------:R-:W-:Y:S01]  /*4180*/  LEA R26, P0, R22.reuse, R225.reuse, 0x1 ;  /* 0x000000e1161a7211 */ /* 0x0c0fe200078008ff */
[----:B------:R1:W-:Y:S01]  /*4190*/  LDGSTS.E.BYPASS.LTC128B.128 [R3+0xa000], desc[UR16][R32.64+0x80] ;  /* 0x0a00008020037fae */ /* 0x0003e2000b981a10 */
[----:B------:R-:W-:Y:S02]  /*41a0*/  MOV R5, UR24 ;  /* 0x0000001800057c02 */ /* 0x000fe40008000f00 */
        /* <DEDUP_REMOVED lines=19> */
.L_x_179:
[----:B------:R-:W-:Y:S01]  /*42e0*/  FMNMX.FTZ R11, R226, R11, !PT ;  /* 0x0000000be20b7209 */ /* 0x000fe20007810000 */
[----:B------:R-:W2:Y:S01]  /*42f0*/  LDCU UR5, c[0x0][0x45c] ;  /* 0x00008b80ff0577ac */ /* 0x000ea20008000800 */
[----:B------:R-:W-:Y:S02]  /*4300*/  FMNMX3.FTZ R9, R9, R42, R8, !PT ;  /* 0x0000002a09097276 */ /* 0x000fe40007810008 */
[----:B------:R-:W-:Y:S01]  /*4310*/  FSEL R208, R59, -INF , !P6 ;  /* 0xff8000003bd07808 */ /* 0x000fe20007000000 */
[----:B------:R-:W-:Y:S01]  /*4320*/  UISETP.GT.U32.AND UP0, UPT, UR27, UR14, UPT ;  /* 0x0000000e1b00728c */ /* 0x000fe2000bf04070 */
[----:B------:R-:W-:Y:S02]  /*4330*/  ISETP.GT.AND P0, PT, R37, R20, PT ;  /* 0x000000142500720c */ /* 0x000fe40003f04270 */
[----:B------:R-:W-:Y:S02]  /*4340*/  ISETP.GE.AND P6, PT, R20, R221, PT ;  /* 0x000000dd1400720c */ /* 0x000fe40003fc6270 */
[----:B------:R-:W-:Y:S01]  /*4350*/  FMNMX3.FTZ R9, R9, R12, R14, !PT ;  /* 0x0000000c09097276 */ /* 0x000fe2000781000e */
[----:B------:R-:W3:Y:S01]  /*4360*/  SHFL.BFLY PT, R20, R11, 0x2, 0x1f ;  /* 0x0c401f000b147f89 */ /* 0x000ee200000e0000 */
[----:B------:R-:W-:-:S02]  /*4370*/  FSEL R54, R54, -INF , !P5 ;  /* 0xff80000036367808 */ /* 0x000fc40006800000 */
[----:B------:R-:W-:Y:S02]  /*4380*/  FMNMX3.FTZ R9, R9, R28, R236, !PT ;  /* 0x0000001c09097276 */ /* 0x000fe400078100ec */
[----:B------:R-:W-:Y:S02]  /*4390*/  ISETP.GT.AND P5, PT, R37, R36, PT ;  /* 0x000000242500720c */ /* 0x000fe40003fa4270 */
[----:B------:R-:W-:Y:S02]  /*43a0*/  FSEL R55, R55, -INF , !P3 ;  /* 0xff80000037377808 */ /* 0x000fe40005800000 */
[----:B------:R-:W-:Y:S02]  /*43b0*/  FSEL R66, R66, -INF , !P0 ;  /* 0xff80000042427808 */ /* 0x000fe40004000000 */
[----:B------:R-:W-:Y:S02]  /*43c0*/  FSEL R218, R54, -INF , !P4 ;  /* 0xff80000036da7808 */ /* 0x000fe40006000000 */
[----:B------:R-:W-:-:S02]  /*43d0*/  FMNMX3.FTZ R9, R9, R206, R234, !PT ;  /* 0x000000ce09097276 */ /* 0x000fc400078100ea */
[----:B------:R-:W-:Y:S02]  /*43e0*/  ISETP.GE.AND P3, PT, R36, R221, PT ;  /* 0x000000dd2400720c */ /* 0x000fe40003f66270 */
[----:B------:R-:W-:Y:S02]  /*43f0*/  FSEL R67, R67, -INF , !P5 ;  /* 0xff80000043437808 */ /* 0x000fe40006800000 */
[----:B------:R-:W-:Y:S02]  /*4400*/  FSEL R214, R55, -INF , !P2 ;  /* 0xff80000037d67808 */ /* 0x000fe40005000000 */
[----:B------:R-:W-:Y:S02]  /*4410*/  FSEL R212, R66, -INF , !P6 ;  /* 0xff80000042d47808 */ /* 0x000fe40007000000 */
[----:B------:R-:W-:Y:S02]  /*4420*/  FMNMX3.FTZ R9, R9, R208, R218, !PT ;  /* 0x000000d009097276 */ /* 0x000fe400078100da */
[----:B------:R-:W-:-:S02]  /*4430*/  FSEL R210, R67, -INF , !P3 ;  /* 0xff80000043d27808 */ /* 0x000fc40005800000 */
[----:B------:R-:W-:Y:S02]  /*4440*/  FMNMX3.FTZ R5, R9, R214, R212, !PT ;  /* 0x000000d609057276 */ /* 0x000fe400078100d4 */
[----:B---3--:R-:W-:Y:S02]  /*4450*/  FMNMX.FTZ R11, R11, R20, !PT ;  /* 0x000000140b0b7209 */ /* 0x008fe40007810000 */
[----:B------:R-:W-:Y:S02]  /*4460*/  FMNMX.FTZ R5, R210, R5, !PT ;  /* 0x00000005d2057209 */ /* 0x000fe40007810000 */
[----:B------:R-:W-:Y:S01]  /*4470*/  LOP3.LUT R166, R79, 0x200, R178, 0xf8, !PT ;  /* 0x000002004fa67812 */ /* 0x000fe200078ef8b2 */
[----:B------:R-:W3:Y:S03]  /*4480*/  SHFL.BFLY PT, R164, R11, 0x1, 0x1f ;  /* 0x0c201f000ba47f89 */ /* 0x000ee600000e0000 */
[----:B------:R-:W-:Y:S01]  /*4490*/  LEA R166, R166, UR6, 0x1 ;  /* 0x00000006a6a67c11 */ /* 0x000fe2000f8e08ff */
[----:B------:R-:W4:Y:S03]  /*44a0*/  SHFL.BFLY PT, R20, R5, 0x2, 0x1f ;  /* 0x0c401f0005147f89 */ /* 0x000f2600000e0000 */
[-C--:B------:R-:W-:Y:S01]  /*44b0*/  IADD3 R204, PT, PT, R77, R166.reuse, RZ ;  /* 0x000000a64dcc7210 */ /* 0x080fe20007ffe0ff */
[----:B------:R-:W-:Y:S01]  /*44c0*/  LDSM.16.MT88.4 R156, [R166+0x10000] ;  /* 0x01000000a69c783b */ /* 0x000fe20000004200 */
[----:B------:R-:W-:-:S02]  /*44d0*/  IADD3 R203, PT, PT, R185, R166, RZ ;  /* 0x000000a6b9cb7210 */ /* 0x000fc40007ffe0ff */
[----:B------:R-:W-:Y:S01]  /*44e0*/  IADD3 R213, PT, PT, R185, R166, RZ ;  /* 0x000000a6b9d57210 */ /* 0x000fe20007ffe0ff */
[----:B------:R-:W-:Y:S01]  /*44f0*/  LDSM.16.MT88.4 R148, [R204+0x10000] ;  /* 0x01000000cc94783b */ /* 0x000fe20000004200 */
[----:B------:R-:W-:-:S03]  /*4500*/  IADD3 R199, PT, PT, R77, R203, RZ ;  /* 0x000000cb4dc77210 */ /* 0x000fc60007ffe0ff */
[----:B------:R-:W-:Y:S04]  /*4510*/  LDSM.16.MT88.4 R48, [R204+0x12000] ;  /* 0x01200000cc30783b */ /* 0x000fe80000004200 */
[----:B------:R-:W-:Y:S01]  /*4520*/  LDSM.16.MT88.4 R80, [R204+0x14000] ;  /* 0x01400000cc50783b */ /* 0x000fe20000004200 */
[----:B---3--:R-:W-:-:S03]  /*4530*/  FMNMX.FTZ R164, R11, R164, !PT ;  /* 0x000000a40ba47209 */ /* 0x008fc60007810000 */
[----:B------:R-:W-:Y:S01]  /*4540*/  LDSM.16.MT88.4 R112, [R204+0x16000] ;  /* 0x01600000cc70783b */ /* 0x000fe20000004200 */
[----:B----4-:R-:W-:Y:S01]  /*4550*/  FMNMX.FTZ R20, R5, R20, !PT ;  /* 0x0000001405147209 */ /* 0x010fe20007810000 */
[C---:B--2---:R-:W-:Y:S01]  /*4560*/  FMUL.FTZ R211, R164.reuse, UR5 ;  /* 0x00000005a4d37c20 */ /* 0x044fe20008410000 */
[----:B------:R-:W-:Y:S01]  /*4570*/  FSETP.NEU.FTZ.AND P0, PT, R164, -INF , PT ;  /* 0xff800000a400780b */ /* 0x000fe20003f1d000 */
[----:B------:R-:W-:Y:S03]  /*4580*/  LDSM.16.MT88.4 R140, [R203+0x10000] ;  /* 0x01000000cb8c783b */ /* 0x000fe60000004200 */
[----:B------:R-:W-:Y:S01]  /*4590*/  FSEL R211, R211, RZ, P0 ;  /* 0x000000ffd3d37208 */ /* 0x000fe20000000000 */
[----:B-1----:R-:W1:Y:S04]  /*45a0*/  SHFL.BFLY PT, R3, R20, 0x1, 0x1f ;  /* 0x0c201f0014037f89 */ /* 0x002e6800000e0000 */
[--C-:B------:R-:W-:Y:S01]  /*45b0*/  FFMA.FTZ R198, R6, UR5, -R211.reuse ;  /* 0x0000000506c67c23 */ /* 0x100fe200080108d3 */
[--C-:B------:R-:W-:Y:S01]  /*45c0*/  FFMA.FTZ R197, R40, UR5, -R211.reuse ;  /* 0x0000000528c57c23 */ /* 0x100fe200080108d3 */
[--C-:B------:R-:W-:Y:S01]  /*45d0*/  FFMA.FTZ R194, R46, UR5, -R211.reuse ;  /* 0x000000052ec27c23 */ /* 0x100fe200080108d3 */
[--C-:B------:R-:W-:Y:S01]  /*45e0*/  FFMA.FTZ R193, R68, UR5, -R211.reuse ;  /* 0x0000000544c17c23 */ /* 0x100fe200080108d3 */
[----:B------:R-:W2:Y:S01]  /*45f0*/  LDSM.16.MT88.4 R132, [R199+0x10000] ;  /* 0x01000000c784783b */ /* 0x000ea20000004200 */
[--C-:B------:R-:W-:Y:S01]  /*4600*/  FFMA.FTZ R179, R10, UR5, -R211.reuse ;  /* 0x000000050ab37c23 */ /* 0x100fe200080108d3 */
[----:B------:R-:W-:Y:S01]  /*4610*/  MUFU.EX2 R198, R198 ;  /* 0x000000c600c67308 */ /* 0x000fe20000000800 */
[--C-:B------:R-:W-:Y:S01]  /*4620*/  FFMA.FTZ R190, R30, UR5, -R211.reuse ;  /* 0x000000051ebe7c23 */ /* 0x100fe200080108d3 */
[----:B------:R-:W-:Y:S01]  /*4630*/  LDSM.16.MT88.4 R56, [R203+0x12000] ;  /* 0x01200000cb38783b */ /* 0x000fe20000004200 */
[--C-:B------:R-:W-:Y:S01]  /*4640*/  FFMA.FTZ R189, R16, UR5, -R211.reuse ;  /* 0x0000000510bd7c23 */ /* 0x100fe200080108d3 */
[--C-:B------:R-:W-:Y:S01]  /*4650*/  FFMA.FTZ R184, R18, UR5, -R211.reuse ;  /* 0x0000000512b87c23 */ /* 0x100fe200080108d3 */
[--C-:B------:R-:W-:Y:S01]  /*4660*/  FFMA.FTZ R200, R200, UR5, -R211.reuse ;  /* 0x00000005c8c87c23 */ /* 0x100fe200080108d3 */
[----:B------:R-:W-:Y:S01]  /*4670*/  LDSM.16.MT88.4 R64, [R199+0x12000] ;  /* 0x01200000c740783b */ /* 0x000fe20000004200 */
[--C-:B------:R-:W-:Y:S01]  /*4680*/  FFMA.FTZ R201, R240, UR5, -R211.reuse ;  /* 0x00000005f0c97c23 */ /* 0x100fe200080108d3 */
[----:B------:R-:W3:Y:S01]  /*4690*/  MUFU.EX2 R197, R197 ;  /* 0x000000c500c57308 */ /* 0x000ee20000000800 */
[--C-:B------:R-:W-:Y:S01]  /*46a0*/  FFMA.FTZ R202, R202, UR5, -R211.reuse ;  /* 0x00000005caca7c23 */ /* 0x100fe200080108d3 */
[----:B------:R-:W-:Y:S01]  /*46b0*/  LDSM.16.MT88.4 R72, [R166+0x14000] ;  /* 0x01400000a648783b */ /* 0x000fe20000004200 */
[--C-:B------:R-:W-:Y:S01]  /*46c0*/  FFMA.FTZ R230, R230, UR5, -R211.reuse ;  /* 0x00000005e6e67c23 */ /* 0x100fe200080108d3 */
[--C-:B------:R-:W-:Y:S01]  /*46d0*/  FFMA.FTZ R215, R228, UR5, -R211.reuse ;  /* 0x00000005e4d77c23 */ /* 0x100fe200080108d3 */
[----:B------:R-:W-:Y:S01]  /*46e0*/  FFMA.FTZ R226, R226, UR5, -R211 ;  /* 0x00000005e2e27c23 */ /* 0x000fe200080108d3 */
[----:B-1----:R-:W-:Y:S01]  /*46f0*/  FMNMX.FTZ R3, R20, R3, !PT ;  /* 0x0000000314037209 */ /* 0x002fe20007810000 */
[----:B------:R-:W-:Y:S01]  /*4700*/  LDSM.16.MT88.4 R88, [R203+0x14000] ;  /* 0x01400000cb58783b */ /* 0x000fe20000004200 */
[----:B------:R-:W-:Y:S02]  /*4710*/  MUFU.EX2 R194, R194 ;  /* 0x000000c200c27308 */ /* 0x000fe40000000800 */
[C---:B------:R-:W-:Y:S01]  /*4720*/  FSETP.NEU.FTZ.AND P0, PT, R3.reuse, -INF , PT ;  /* 0xff8000000300780b */ /* 0x040fe20003f1d000 */
[----:B------:R-:W-:Y:S01]  /*4730*/  FMUL.FTZ R209, R3, UR5 ;  /* 0x0000000503d17c20 */ /* 0x000fe20008410000 */
[----:B------:R-:W-:Y:S04]  /*4740*/  LDSM.16.MT88.4 R96, [R199+0x14000] ;  /* 0x01400000c760783b */ /* 0x000fe80000004200 */
[----:B------:R-:W-:Y:S01]  /*4750*/  FSEL R209, R209, RZ, P0 ;  /* 0x000000ffd1d17208 */ /* 0x000fe20000000000 */
[----:B------:R-:W-:Y:S01]  /*4760*/  LDSM.16.MT88.4 R104, [R166+0x16000] ;  /* 0x01600000a668783b */ /* 0x000fe20000004200 */
[----:B------:R-:W1:Y:S01]  /*4770*/  MUFU.EX2 R193, R193 ;  /* 0x000000c100c17308 */ /* 0x000e620000000800 */
[----:B---3--:R-:W-:Y:S01]  /*4780*/  F2FP.F16.F32.PACK_AB R128, R197, R198 ;  /* 0x000000c6c580723e */ /* 0x008fe200000000ff */
[----:B------:R-:W-:Y:S01]  /*4790*/  FADD.FTZ R197, R198, R197 ;  /* 0x000000c5c6c57221 */ /* 0x000fe20000010000 */
[--C-:B------:R-:W-:Y:S01]  /*47a0*/  FFMA.FTZ R196, R4, UR5, -R209.reuse ;  /* 0x0000000504c47c23 */ /* 0x100fe200080108d1 */
[--C-:B------:R-:W-:Y:S01]  /*47b0*/  FFMA.FTZ R195, R38, UR5, -R209.reuse ;  /* 0x0000000526c37c23 */ /* 0x100fe200080108d1 */
[--C-:B------:R-:W-:Y:S01]  /*47c0*/  FFMA.FTZ R192, R44, UR5, -R209.reuse ;  /* 0x000000052cc07c23 */ /* 0x100fe200080108d1 */
[--C-:B------:R-:W-:Y:S01]  /*47d0*/  FFMA.FTZ R191, R42, UR5, -R209.reuse ;  /* 0x000000052abf7c23 */ /* 0x100fe200080108d1 */
[----:B------:R-:W-:Y:S01]  /*47e0*/  LDSM.16.MT88.4 R120, [R203+0x16000] ;  /* 0x01600000cb78783b */ /* 0x000fe20000004200 */
[--C-:B------:R-:W-:Y:S01]  /*47f0*/  FFMA.FTZ R188, R8, UR5, -R209.reuse ;  /* 0x0000000508bc7c23 */ /* 0x100fe200080108d1 */
[----:B------:R-:W-:Y:S01]  /*4800*/  MUFU.EX2 R196, R196 ;  /* 0x000000c400c47308 */ /* 0x000fe20000000800 */
[--C-:B------:R-:W-:Y:S01]  /*4810*/  FFMA.FTZ R183, R12, UR5, -R209.reuse ;  /* 0x000000050cb77c23 */ /* 0x100fe200080108d1 */
[----:B------:R-:W3:Y:S01]  /*4820*/  LDSM.16.MT88.4 R40, [R166+0x12000] ;  /* 0x01200000a628783b */ /* 0x000ee20000004200 */
[--C-:B------:R-:W-:Y:S01]  /*4830*/  FFMA.FTZ R182, R14, UR5, -R209.reuse ;  /* 0x000000050eb67c23 */ /* 0x100fe200080108d1 */
[--C-:B------:R-:W-:Y:S01]  /*4840*/  FFMA.FTZ R177, R28, UR5, -R209.reuse ;  /* 0x000000051cb17c23 */ /* 0x100fe200080108d1 */
[--C-:B------:R-:W-:Y:S01]  /*4850*/  FFMA.FTZ R205, R236, UR5, -R209.reuse ;  /* 0x00000005eccd7c23 */ /* 0x100fe200080108d1 */
[----:B------:R-:W4:Y:S01]  /*4860*/  LDSM.16.MT88.4 R4, [R199+0x16000] ;  /* 0x01600000c704783b */ /* 0x000f220000004200 */
[--C-:B------:R-:W-:Y:S01]  /*4870*/  FFMA.FTZ R206, R206, UR5, -R209.reuse ;  /* 0x00000005cece7c23 */ /* 0x100fe200080108d1 */
[----:B------:R-:W5:Y:S01]  /*4880*/  MUFU.EX2 R195, R195 ;  /* 0x000000c300c37308 */ /* 0x000f620000000800 */
[----:B-1----:R-:W-:Y:S01]  /*4890*/  F2FP.F16.F32.PACK_AB R130, R193, R194 ;  /* 0x000000c2c182723e */ /* 0x002fe200000000ff */
[----:B------:R-:W1:Y:S01]  /*48a0*/  LDSM.16.MT88.4 R8, [R204+0x10800] ;  /* 0x01080000cc08783b */ /* 0x000e620000004200 */
[--C-:B------:R-:W-:Y:S01]  /*48b0*/  FFMA.FTZ R207, R234, UR5, -R209.reuse ;  /* 0x00000005eacf7c23 */ /* 0x100fe200080108d1 */
[--C-:B------:R-:W-:Y:S01]  /*48c0*/  FFMA.FTZ R208, R208, UR5, -R209.reuse ;  /* 0x00000005d0d07c23 */ /* 0x100fe200080108d1 */
[--C-:B------:R-:W-:Y:S01]  /*48d0*/  FFMA.FTZ R214, R214, UR5, -R209.reuse ;  /* 0x00000005d6d67c23 */ /* 0x100fe200080108d1 */
[----:B------:R-:W1:Y:S01]  /*48e0*/  LDSM.16.MT88.4 R16, [R204+0x12800] ;  /* 0x01280000cc10783b */ /* 0x000e620000004200 */
[--C-:B------:R-:W-:Y:S01]  /*48f0*/  FFMA.FTZ R212, R212, UR5, -R209.reuse ;  /* 0x00000005d4d47c23 */ /* 0x100fe200080108d1 */
[----:B------:R-:W-:Y:S01]  /*4900*/  MUFU.EX2 R192, R192 ;  /* 0x000000c000c07308 */ /* 0x000fe20000000800 */
[----:B------:R-:W-:Y:S01]  /*4910*/  FFMA.FTZ R231, R210, UR5, -R209 ;  /* 0x00000005d2e77c23 */ /* 0x000fe200080108d1 */
[----:B------:R-:W1:Y:S01]  /*4920*/  LDSM.16.MT88.4 R20, [R204+0x14800] ;  /* 0x01480000cc14783b */ /* 0x000e620000004200 */
[----:B------:R-:W-:-:S03]  /*4930*/  FADD.FTZ R194, R194, R197 ;  /* 0x000000c5c2c27221 */ /* 0x000fc60000010000 */
[----:B------:R-:W1:Y:S01]  /*4940*/  LDSM.16.MT88.4 R12, [R203+0x10800] ;  /* 0x01080000cb0c783b */ /* 0x000e620000004200 */
[----:B------:R-:W-:Y:S01]  /*4950*/  FADD.FTZ R193, R193, R194 ;  /* 0x000000c2c1c17221 */ /* 0x000fe20000010000 */
[----:B------:R-:W2:Y:S01]  /*4960*/  MUFU.EX2 R191, R191 ;  /* 0x000000bf00bf7308 */ /* 0x000ea20000000800 */
[----:B-----5:R-:W-:Y:S01]  /*4970*/  F2FP.F16.F32.PACK_AB R129, R195, R196 ;  /* 0x000000c4c381723e */ /* 0x020fe200000000ff */
[----:B------:R-:W-:Y:S01]  /*4980*/  LDSM.16.MT88.4 R172, [R204+0x16800] ;  /* 0x01680000ccac783b */ /* 0x000fe20000004200 */
[----:B------:R-:W-:-:S03]  /*4990*/  FADD.FTZ R195, R196, R195 ;  /* 0x000000c3c4c37221 */ /* 0x000fc60000010000 */
[----:B------:R-:W-:Y:S02]  /*49a0*/  LDSM.16.MT88.4 R168, [R166+0x10800] ;  /* 0x01080000a6a8783b */ /* 0x000fe40000004200 */
[----:B------:R-:W-:Y:S02]  /*49b0*/  MUFU.EX2 R190, R190 ;  /* 0x000000be00be7308 */ /* 0x000fe40000000800 */
[----:B------:R-:W-:Y:S04]  /*49c0*/  LDSM.16.MT88.4 R32, [R199+0x10800] ;  /* 0x01080000c720783b */ /* 0x000fe80000004200 */
[----:B------:R-:W-:Y:S02]  /*49d0*/  LDSM.16.MT88.4 R28, [R203+0x12800] ;  /* 0x01280000cb1c783b */ /* 0x000fe40000004200 */
[----:B------:R-:W5:Y:S01]  /*49e0*/  MUFU.EX2 R189, R189 ;  /* 0x000000bd00bd7308 */ /* 0x000f620000000800 */
[----:B--2---:R-:W-:Y:S01]  /*49f0*/  F2FP.F16.F32.PACK_AB R131, R191, R192 ;  /* 0x000000c0bf83723e */ /* 0x004fe200000000ff */
[----:B------:R-:W-:Y:S01]  /*4a00*/  LDSM.16.MT88.4 R24, [R199+0x12800] ;  /* 0x01280000c718783b */ /* 0x000fe20000004200 */
[----:B------:R-:W-:-:S04]  /*4a10*/  FADD.FTZ R192, R192, R195 ;  /* 0x000000c3c0c07221 */ /* 0x000fc80000010000 */
[----:B------:R-:W-:Y:S01]  /*4a20*/  FADD.FTZ R191, R191, R192 ;  /* 0x000000c0bfbf7221 */ /* 0x000fe20000010000 */
        /* <DEDUP_REMOVED lines=14> */
[----:B------:R-:W1:Y:S01]  /*4b10*/  MUFU.EX2 R201, R201 ;  /* 0x000000c900c97308 */ /* 0x000e620000000800 */
[C---:B------:R-:W-:Y:S07]  /*4b20*/  HMMA.16816.F32 R136, R128.reuse, R132, RZ ;  /* 0x000000848088723c */ /* 0x040fee00000018ff */
[----:B------:R-:W-:Y:S01]  /*4b30*/  MUFU.EX2 R202, R202 ;  /* 0x000000ca00ca7308 */ /* 0x000fe20000000800 */
[C---:B---3--:R-:W-:Y:S07]  /*4b40*/  HMMA.16816.F32 R36, R128.reuse, R40, RZ ;  /* 0x000000288024723c */ /* 0x048fee00000018ff */
        /* <DEDUP_REMOVED lines=31> */
[----:B----4-:R-:W-:Y:S01]  /*4d40*/  HMMA.16816.F32 R124, R128, R4, RZ ;  /* 0x00000004807c723c */ /* 0x010fe200000018ff */
        /* <DEDUP_REMOVED lines=17> */
[C---:B------:R-:W-:Y:S08]  /*4e60*/  HMMA.16816.F32 R76, R4.reuse, R20, R76 ;  /* 0x00000014044c723c */ /* 0x040ff0000000184c */
[C---:B------:R-:W-:Y:S01]  /*4e70*/  HMMA.16816.F32 R80, R4.reuse, R22, R80 ;  /* 0x000000160450723c */ /* 0x040fe20000001850 */
[----:B------:R-:W4:Y:S07]  /*4e80*/  LDSM.16.MT88.4 R20, [R203+0x14800] ;  /* 0x01480000cb14783b */ /* 0x000f2e0000004200 */
[C---:B------:R-:W-:Y:S08]  /*4e90*/  HMMA.16816.F32 R144, R4.reuse, R12, R144 ;  /* 0x0000000c0490723c */ /* 0x040ff00000001890 */
[C---:B-1----:R-:W-:Y:S08]  /*4ea0*/  HMMA.16816.F32 R36, R4.reuse, R8, R36 ;  /* 0x000000080424723c */ /* 0x042ff00000001824 */
[C---:B------:R-:W-:Y:S01]  /*4eb0*/  HMMA.16816.F32 R40, R4.reuse, R10, R40 ;  /* 0x0000000a0428723c */ /* 0x040fe20000001828 */
[----:B------:R-:W1:Y:S07]  /*4ec0*/  LDSM.16.MT88.4 R8, [R166+0x16800] ;  /* 0x01680000a608783b */ /* 0x000e6e0000004200 */
[C---:B------:R-:W-:Y:S01]  /*4ed0*/  HMMA.16816.F32 R140, R4.reuse, R14, R140 ;  /* 0x0000000e048c723c */ /* 0x040fe2000000188c */
[----:B------:R-:W5:Y:S07]  /*4ee0*/  LDSM.16.MT88.4 R12, [R199+0x14800] ;  /* 0x01480000c70c783b */ /* 0x000f6e0000004200 */
[C---:B--2---:R-:W-:Y:S08]  /*4ef0*/  HMMA.16816.F32 R68, R4.reuse, R16, R68 ;  /* 0x000000100444723c */ /* 0x044ff00000001844 */
[C---:B------:R-:W-:Y:S01]  /*4f00*/  HMMA.16816.F32 R72, R4.reuse, R18, R72 ;  /* 0x000000120448723c */ /* 0x040fe20000001848 */
[----:B------:R2:W3:Y:S07]  /*4f10*/  LDSM.16.MT88.4 R16, [R203+0x16800] ;  /* 0x01680000cb10783b */ /* 0x0004ee0000004200 */
[C---:B----4-:R-:W-:Y:S08]  /*4f20*/  HMMA.16816.F32 R84, R4.reuse, R20, R84 ;  /* 0x000000140454723c */ /* 0x050ff00000001854 */
[C---:B------:R-:W-:Y:S01]  /*4f30*/  HMMA.16816.F32 R88, R4.reuse, R22, R88 ;  /* 0x000000160458723c */ /* 0x040fe20000001858 */
[----:B------:R-:W4:Y:S07]  /*4f40*/  LDSM.16.MT88.4 R20, [R199+0x16800] ;  /* 0x01680000c714783b */ /* 0x000f2e0000004200 */
[----:B-1----:R-:W-:Y:S01]  /*4f50*/  HMMA.16816.F32 R100, R4, R8, R100 ;  /* 0x000000080464723c */ /* 0x002fe20000001864 */
[----:B--2---:R-:W-:-:S06]  /*4f60*/  FFMA.FTZ R203, R238, UR5, -R211 ;  /* 0x00000005eecb7c23 */ /* 0x004fcc00080108d3 */
[----:B------:R-:W1:Y:S01]  /*4f70*/  MUFU.EX2 R203, R203 ;  /* 0x000000cb00cb7308 */ /* 0x000e620000000800 */
[C---:B------:R-:W-:Y:S01]  /*4f80*/  HMMA.16816.F32 R104, R4.reuse, R10, R104 ;  /* 0x0000000a0468723c */ /* 0x040fe20000001868 */
[----:B------:R-:W2:Y:S07]  /*4f90*/  LDSM.16.MT88.4 R8, [R204+0x13000] ;  /* 0x01300000cc08783b */ /* 0x000eae0000004200 */
[C---:B-----5:R-:W-:Y:S08]  /*4fa0*/  HMMA.16816.F32 R92, R4.reuse, R12, R92 ;  /* 0x0000000c045c723c */ /* 0x060ff0000000185c */
[C---:B------:R-:W-:Y:S01]  /*4fb0*/  HMMA.16816.F32 R96, R4.reuse, R14, R96 ;  /* 0x0000000e0460723c */ /* 0x040fe20000001860 */
[----:B------:R-:W5:Y:S07]  /*4fc0*/  LDSM.16.MT88.4 R12, [R204+0x11000] ;  /* 0x01100000cc0c783b */ /* 0x000f6e0000004200 */
        /* <DEDUP_REMOVED lines=18> */
[C---:B----4-:R-:W-:Y:S08]  /*50f0*/  HMMA.16816.F32 R124, R4.reuse, R20, R124 ;  /* 0x00000014047c723c */ /* 0x050ff0000000187c */
[----:B------:R-:W-:Y:S01]  /*5100*/  HMMA.16816.F32 R128, R4, R22, R128 ;  /* 0x000000160480723c */ /* 0x000fe20000001880 */
[----:B------:R-:W-:Y:S01]  /*5110*/  F2FP.F16.F32.PACK_AB R4, R201, R200 ;  /* 0x000000c8c904723e */ /* 0x000fe200000000ff */
[----:B------:R4:W3:Y:S01]  /*5120*/  LDSM.16.MT88.4 R20, [R213+0x13000] ;  /* 0x01300000d514783b */ /* 0x0008e20000004200 */
[----:B------:R-:W-:Y:S01]  /*5130*/  F2FP.F16.F32.PACK_AB R5, R206, R205 ;  /* 0x000000cdce05723e */ /* 0x000fe200000000ff */
[----:B------:R-:W-:Y:S01]  /*5140*/  FADD.FTZ R200, R200, R179 ;  /* 0x000000b3c8c87221 */ /* 0x000fe20000010000 */
[----:B-1----:R-:W-:-:S02]  /*5150*/  F2FP.F16.F32.PACK_AB R6, R203, R202 ;  /* 0x000000cacb06723e */ /* 0x002fc400000000ff */
[----:B------:R-:W-:Y:S01]  /*5160*/  F2FP.F16.F32.PACK_AB R7, R208, R207 ;  /* 0x000000cfd007723e */ /* 0x000fe200000000ff */
[----:B------:R-:W-:-:S06]  /*5170*/  FADD.FTZ R201, R201, R200 ;  /* 0x000000c8c9c97221 */ /* 0x000fcc0000010000 */
[C---:B--2---:R-:W-:Y:S08]  /*5180*/  HMMA.16816.F32 R44, R4.reuse, R8, R44 ;  /* 0x00000008042c723c */ /* 0x044ff0000000182c */
[----:B------:R-:W-:Y:S01]  /*5190*/  HMMA.16816.F32 R48, R4, R10, R48 ;  /* 0x0000000a0430723c */ /* 0x000fe20000001830 */
[----:B------:R-:W1:Y:S01]  /*51a0*/  LDSM.16.MT88.4 R8, [R166+0x13000] ;  /* 0x01300000a608783b */ /* 0x000e620000004200 */
[----:B----4-:R-:W-:Y:S01]  /*51b0*/  FFMA.FTZ R213, R232, UR5, -R211 ;  /* 0x00000005e8d57c23 */ /* 0x010fe200080108d3 */
[----:B------:R-:W-:Y:S01]  /*51c0*/  FFMA.FTZ R211, R218, UR5, -R209 ;  /* 0x00000005dad37c23 */ /* 0x000fe200080108d1 */
[----:B------:R-:W-:-:S04]  /*51d0*/  IADD3 R209, PT, PT, R185, R166, RZ ;  /* 0x000000a6b9d17210 */ /* 0x000fc80007ffe0ff */
[C---:B-----5:R-:W-:Y:S01]  /*51e0*/  HMMA.16816.F32 R152, R4.reuse, R12, R152 ;  /* 0x0000000c0498723c */ /* 0x060fe20000001898 */
[----:B------:R-:W2:Y:S07]  /*51f0*/  MUFU.EX2 R213, R213 ;  /* 0x000000d500d57308 */ /* 0x000eae0000000800 */
[C---:B------:R-:W-:Y:S01]  /*5200*/  HMMA.16816.F32 R148, R4.reuse, R14, R148 ;  /* 0x0000000e0494723c */ /* 0x040fe20000001894 */
[----:B------:R-:W4:Y:S01]  /*5210*/  LDSM.16.MT88.4 R12, [R166+0x11000] ;  /* 0x01100000a60c783b */ /* 0x000f220000004200 */
[----:B------:R-:W5:Y:S06]  /*5220*/  MUFU.EX2 R211, R211 ;  /* 0x000000d300d37308 */ /* 0x000f6c0000000800 */
[C---:B---3--:R-:W-:Y:S08]  /*5230*/  HMMA.16816.F32 R76, R4.reuse, R16, R76 ;  /* 0x00000010044c723c */ /* 0x048ff0000000184c */
[C---:B------:R-:W-:Y:S01]  /*5240*/  HMMA.16816.F32 R80, R4.reuse, R18, R80 ;  /* 0x000000120450723c */ /* 0x040fe20000001850 */
[----:B------:R-:W3:Y:S07]  /*5250*/  LDSM.16.MT88.4 R16, [R199+0x13000] ;  /* 0x01300000c710783b */ /* 0x000eee0000004200 */
[C---:B------:R-:W-:Y:S08]  /*5260*/  HMMA.16816.F32 R52, R4.reuse, R20, R52 ;  /* 0x000000140434723c */ /* 0x040ff00000001834 */
[C---:B-1----:R-:W-:Y:S08]  /*5270*/  HMMA.16816.F32 R36, R4.reuse, R8, R36 ;  /* 0x000000080424723c */ /* 0x042ff00000001824 */
[C---:B------:R-:W-:Y:S01]  /*5280*/  HMMA.16816.F32 R40, R4.reuse, R10, R40 ;  /* 0x0000000a0428723c */ /* 0x040fe20000001828 */
[----:B------:R-:W1:Y:S07]  /*5290*/  LDSM.16.MT88.4 R8, [R166+0x17000] ;  /* 0x01700000a608783b */ /* 0x000e6e0000004200 */
[C---:B----4-:R-:W-:Y:S08]  /*52a0*/  HMMA.16816.F32 R160, R4.reuse, R12, R160 ;  /* 0x0000000c04a0723c */ /* 0x050ff000000018a0 */
[C---:B------:R-:W-:Y:S01]  /*52b0*/  HMMA.16816.F32 R156, R4.reuse, R14, R156 ;  /* 0x0000000e049c723c */ /* 0x040fe2000000189c */
[----:B------:R-:W4:Y:S07]  /*52c0*/  LDSM.16.MT88.4 R12, [R199+0x15000] ;  /* 0x01500000c70c783b */ /* 0x000f2e0000004200 */
[C---:B---3--:R-:W-:Y:S08]  /*52d0*/  HMMA.16816.F32 R60, R4.reuse, R16, R60 ;  /* 0x00000010043c723c */ /* 0x048ff0000000183c */
[C---:B------:R-:W-:Y:S01]  /*52e0*/  HMMA.16816.F32 R64, R4.reuse, R18, R64 ;  /* 0x000000120440723c */ /* 0x040fe20000001840 */
[----:B------:R-:W3:Y:S07]  /*52f0*/  LDSM.16.MT88.4 R16, [R199+0x17000] ;  /* 0x01700000c710783b */ /* 0x000eee0000004200 */
[C---:B------:R-:W-:Y:S01]  /*5300*/  HMMA.16816.F32 R56, R4.reuse, R22, R56 ;  /* 0x000000160438723c */ /* 0x040fe20000001838 */
[----:B------:R-:W2:Y:S07]  /*5310*/  LDSM.16.MT88.4 R20, [R166+0x15000] ;  /* 0x01500000a614783b */ /* 0x000eae0000004200 */
        /* <DEDUP_REMOVED lines=24> */
[C---:B--2---:R-:W-:Y:S08]  /*54a0*/  HMMA.16816.F32 R68, R4.reuse, R20, R68 ;  /* 0x000000140444723c */ /* 0x044ff00000001844 */
[----:B------:R-:W-:Y:S01]  /*54b0*/  HMMA.16816.F32 R72, R4, R22, R72 ;  /* 0x000000160448723c */ /* 0x000fe20000001848 */
[----:B------:R-:W-:Y:S01]  /*54c0*/  F2FP.F16.F32.PACK_AB R4, R230, R213 ;  /* 0x000000d5e604723e */ /* 0x000fe200000000ff */
[----:B------:R-:W2:Y:S01]  /*54d0*/  LDSM.16.MT88.4 R20, [R204+0x15800] ;  /* 0x01580000cc14783b */ /* 0x000ea20000004200 */
[----:B-----5:R-:W-:-:S02]  /*54e0*/  F2FP.F16.F32.PACK_AB R5, R214, R211 ;  /* 0x000000d3d605723e */ /* 0x020fc400000000ff */
[----:B------:R-:W-:Y:S02]  /*54f0*/  F2FP.F16.F32.PACK_AB R6, R226, R215 ;  /* 0x000000d7e206723e */ /* 0x000fe400000000ff */
[----:B------:R-:W-:-:S07]  /*5500*/  F2FP.F16.F32.PACK_AB R7, R231, R212 ;  /* 0x000000d4e707723e */ /* 0x000fce00000000ff */
        /* <DEDUP_REMOVED lines=9> */
[C---:B--2---:R-:W-:Y:S08]  /*55a0*/  HMMA.16816.F32 R76, R4.reuse, R20, R76 ;  /* 0x00000014044c723c */ /* 0x044ff0000000184c */
[C---:B-1----:R-:W-:Y:S08]  /*55b0*/  HMMA.16816.F32 R160, R4.reuse, R8, R160 ;  /* 0x0000000804a0723c */ /* 0x042ff000000018a0 */
[C---:B------:R-:W-:Y:S01]  /*55c0*/  HMMA.16816.F32 R156, R4.reuse, R10, R156 ;  /* 0x0000000a049c723c */ /* 0x040fe2000000189c */
[----:B------:R-:W1:Y:S07]  /*55d0*/  LDSM.16.MT88.4 R8, [R166+0x17800] ;  /* 0x01780000a608783b */ /* 0x000e6e0000004200 */
[C---:B------:R-:W-:Y:S01]  /*55e0*/  HMMA.16816.F32 R80, R4.reuse, R22, R80 ;  /* 0x000000160450723c */ /* 0x040fe20000001850 */
[----:B------:R-:W2:Y:S07]  /*55f0*/  LDSM.16.MT88.4 R20, [R199+0x13800] ;  /* 0x01380000c714783b */ /* 0x000eae0000004200 */
[C---:B----4-:R-:W-:Y:S08]  /*5600*/  HMMA.16816.F32 R144, R4.reuse, R12, R144 ;  /* 0x0000000c0490723c */ /* 0x050ff00000001890 */
[C---:B------:R-:W-:Y:S01]  /*5610*/  HMMA.16816.F32 R140, R4.reuse, R14, R140 ;  /* 0x0000000e048c723c */ /* 0x040fe2000000188c */
[----:B------:R-:W4:Y:S07]  /*5620*/  LDSM.16.MT88.4 R12, [R199+0x15800] ;  /* 0x01580000c70c783b */ /* 0x000f2e0000004200 */
        /* <DEDUP_REMOVED lines=30> */
[C---:B--2---:R-:W-:Y:S08]  /*5810*/  HMMA.16816.F32 R60, R4.reuse, R20, R60 ;  /* 0x00000014043c723c */ /* 0x044ff0000000183c */
[C---:B------:R-:W-:Y:S08]  /*5820*/  HMMA.16816.F32 R64, R4.reuse, R22, R64 ;  /* 0x000000160440723c */ /* 0x040ff00000001840 */
[C---:B----4-:R-:W-:Y:S08]  /*5830*/  HMMA.16816.F32 R92, R4.reuse, R12, R92 ;  /* 0x0000000c045c723c */ /* 0x050ff0000000185c */
[C---:B------:R-:W-:Y:S08]  /*5840*/  HMMA.16816.F32 R96, R4.reuse, R14, R96 ;  /* 0x0000000e0460723c */ /* 0x040ff00000001860 */
[C---:B------:R-:W-:Y:S08]  /*5850*/  HMMA.16816.F32 R104, R4.reuse, R10, R104 ;  /* 0x0000000a0468723c */ /* 0x040ff00000001868 */
[C---:B---3--:R-:W-:Y:S08]  /*5860*/  HMMA.16816.F32 R124, R4.reuse, R16, R124 ;  /* 0x00000010047c723c */ /* 0x048ff0000000187c */
[----:B------:R-:W-:Y:S01]  /*5870*/  HMMA.16816.F32 R128, R4, R18, R128 ;  /* 0x000000120480723c */ /* 0x000fe20000001880 */
[----:B------:R-:W-:-:S04]  /*5880*/  NOP ;  /* 0x0000000000007918 */ /* 0x000fc80000000000 */
[----:B------:R-:W-:-:S15]  /*5890*/  BRA.U !UP0, `(.L_x_180) ;  /* 0x0000003d084c7547 */ /* 0x000fde000b800000 */
[----:B------:R-:W1:Y:S01]  /*58a0*/  LDCU.64 UR10, c[0x0][0x3c0] ;  /* 0x00007800ff0a77ac */ /* 0x000e620008000a00 */
[----:B------:R-:W-:Y:S01]  /*58b0*/  IADD3 R6, P0, PT, R167, UR22, RZ ;  /* 0x00000016a7067c10 */ /* 0x000fe2000ff1e0ff */
[----:B------:R-:W-:-:S04]  /*58c0*/  DEPBAR.LE SB0, 0x0 ;  /* 0x000080000000791a */ /* 0x000fc80000000000 */
[----:B------:R-:W2:Y:S01]  /*58d0*/  LDCU.64 UR4, c[0x0][0x3d8] ;  /* 0x00007b00ff0477ac */ /* 0x000ea20008000a00 */
[--C-:B------:R-:W-:Y:S01]  /*58e0*/  SHF.R.U32.HI R0, RZ, 0x3, R180.reuse ;  /* 0x00000003ff007819 */ /* 0x100fe200000116b4 */
[----:B------:R-:W-:Y:S01]  /*58f0*/  IMAD.X R7, RZ, RZ, UR20, P0 ;  /* 0x00000014ff077e24 */ /* 0x000fe200080e06ff */
[----:B------:R-:W-:Y:S01]  /*5900*/  LOP3.LUT R165, R186, 0x1f8, RZ, 0xc0, !PT ;  /* 0x000001f8baa57812 */ /* 0x000fe200078ec0ff */
[----:B------:R-:W3:Y:S01]  /*5910*/  LDCU.64 UR8, c[0x0][0x390] ;  /* 0x00007200ff0877ac */ /* 0x000ee20008000a00 */
[----:B------:R-:W-:Y:S01]  /*5920*/  IMAD.SHL.U32 R240, R180, 0x20, RZ ;  /* 0x00000020b4f07824 */ /* 0x000fe200078e00ff */
[--C-:B------:R-:W-:Y:S01]  /*5930*/  SHF.R.U32.HI R181, RZ, 0x1, R180.reuse ;  /* 0x00000001ffb57819 */ /* 0x100fe200000116b4 */
[----:B------:R-:W-:Y:S01]  /*5940*/  IMAD.IADD R184, R220, 0x1, R185 ;  /* 0x00000001dcb87824 */ /* 0x000fe200078e02b9 */
[----:B------:R-:W-:Y:S01]  /*5950*/  USHF.R.S32.HI UR21, URZ, 0x1f, UR18 ;  /* 0x0000001fff157899 */ /* 0x000fe20008011412 */
[----:B------:R-:W-:Y:S01]  /*5960*/  LOP3.LUT R165, R165, 0x38, R180, 0x78, !PT ;  /* 0x00000038a5a57812 */ /* 0x000fe200078e78b4 */
[----:B------:R-:W-:Y:S01]  /*5970*/  UIADD3 UR27, UPT, UPT, UR19, -0x2, URZ ;  /* 0xfffffffe131b7890 */ /* 0x000fe2000fffe0ff */
[----:B------:R-:W-:Y:S01]  /*5980*/  SEL R183, R216, 0xffffffe0, !P1 ;  /* 0xffffffe0d8b77807 */ /* 0x000fe20004800000 */
[C---:B-1----:R-:W-:Y:S01]  /*5990*/  IMAD R2, R0.reuse, UR11, RZ ;  /* 0x0000000b00027c24 */ /* 0x042fe2000f8e02ff */
[----:B------:R-:W-:Y:S01]  /*59a0*/  USHF.L.U32 UR25, UR10, 0x4, URZ ;  /* 0x000000040a197899 */ /* 0x000fe200080006ff */
[----:B------:R-:W-:Y:S01]  /*59b0*/  IMAD.WIDE.U32 R6, R0, UR10, R6 ;  /* 0x0000000a00067c25 */ /* 0x000fe2000f8e0006 */
[----:B------:R-:W-:Y:S01]  /*59c0*/  UIMAD.WIDE.U32 UR34, UR27, UR10, URZ ;  /* 0x0000000a1b2272a5 */ /* 0x000fe2000f8e00ff */
[----:B------:R-:W-:Y:S01]  /*59d0*/  LOP3.LUT R165, R165, 0x1e00, R186, 0xf8, !PT ;  /* 0x00001e00a5a57812 */ /* 0x000fe200078ef8ba */
[----:B------:R-:W-:Y:S01]  /*59e0*/  UIMAD UR24, UR27, UR11, URZ ;  /* 0x0000000b1b1872a4 */ /* 0x000fe2000f8e02ff */
[----:B------:R-:W-:Y:S01]  /*59f0*/  IMAD.IADD R7, R7, 0x1, R2 ;  /* 0x0000000107077824 */ /* 0x000fe200078e0202 */
[----:B--2---:R-:W-:Y:S01]  /*5a00*/  UIMAD UR21, UR21, UR4, URZ ;  /* 0x00000004151572a4 */ /* 0x004fe2000f8e02ff */
[----:B------:R-:W-:Y:S01]  /*5a10*/  IMAD.U32 R4, RZ, RZ, UR4 ;  /* 0x00000004ff047e24 */ /* 0x000fe2000f8e00ff */
[----:B------:R-:W-:Y:S01]  /*5a20*/  UIADD3 UR24, UPT, UPT, UR35, UR24, URZ ;  /* 0x0000001823187290 */ /* 0x000fe2000fffe0ff */
[----:B------:R-:W-:Y:S01]  /*5a30*/  LEA R182, R165, UR6, 0x1 ;  /* 0x00000006a5b67c11 */ /* 0x000fe2000f8e08ff */
[----:B------:R-:W-:Y:S01]  /*5a40*/  UIMAD UR30, UR18, UR5, UR21 ;  /* 0x00000005121e72a4 */ /* 0x000fe2000f8e0215 */
[----:B------:R-:W-:Y:S01]  /*5a50*/  IMAD.WIDE.U32 R4, R4, UR18, R6 ;  /* 0x0000001204047c25 */ /* 0x000fe2000f8e0006 */
[----:B------:R-:W-:Y:S01]  /*5a60*/  USHF.L.U64.HI UR23, UR10, 0x4, UR11 ;  /* 0x000000040a177899 */ /* 0x000fe2000801020b */
[----:B------:R-:W-:Y:S01]  /*5a70*/  LOP3.LUT R7, R178, 0x200, RZ, 0xc0, !PT ;  /* 0x00000200b2077812 */ /* 0x000fe200078ec0ff */
[----:B------:R-:W-:Y:S01]  /*5a80*/  ULEA UR21, UP0, UR34, UR25, 0x6 ;  /* 0x0000001922157291 */ /* 0x000fe2000f8030ff */
[----:B------:R-:W-:Y:S01]  /*5a90*/  IMAD.U32 R6, RZ, RZ, UR34 ;  /* 0x00000022ff067e24 */ /* 0x000fe2000f8e00ff */
[----:B------:R-:W-:Y:S01]  /*5aa0*/  BAR.SYNC.DEFER_BLOCKING 0x0 ;  /* 0x0000000000007b1d */ /* 0x000fe20000010000 */
[----:B------:R-:W-:Y:S01]  /*5ab0*/  VIADD R11, R5, UR30 ;  /* 0x0000001e050b7c36 */ /* 0x000fe20008000000 */
[C---:B---3--:R-:W-:Y:S01]  /*5ac0*/  LEA R13, P0, R4.reuse, UR8, 0x1 ;  /* 0x00000008040d7c11 */ /* 0x048fe2000f8008ff */
[----:B------:R-:W-:Y:S01]  /*5ad0*/  ULEA.HI.X UR5, UR34, UR23, UR24, 0x6, UP0 ;  /* 0x0000001722057291 */ /* 0x000fe200080f3418 */
[----:B------:R-:W-:Y:S01]  /*5ae0*/  IMAD.U32 R10, RZ, RZ, UR21 ;  /* 0x00000015ff0a7e24 */ /* 0x000fe2000f8e00ff */
[----:B------:R-:W-:Y:S01]  /*5af0*/  LOP3.LUT R240, R7, 0x7c00, R240, 0xf8, !PT ;  /* 0x00007c0007f07812 */ /* 0x000fe200078ef8f0 */
[----:B------:R-:W-:Y:S01]  /*5b00*/  ULEA UR26, UP0, UR10, UR21, 0x5 ;  /* 0x000000150a1a7291 */ /* 0x000fe2000f8028ff */
[----:B------:R-:W-:Y:S01]  /*5b10*/  LEA.HI.X R11, R4, UR9, R11, 0x1, P0 ;  /* 0x00000009040b7c11 */ /* 0x000fe200080f0c0b */
[----:B------:R-:W-:Y:S01]  /*5b20*/  IMAD.U32 R4, RZ, RZ, UR24 ;  /* 0x00000018ff047e24 */ /* 0x000fe2000f8e00ff */
[----:B------:R-:W-:Y:S01]  /*5b30*/  UIADD3 UR24, UP1, UPT, UR21, UR25, URZ ;  /* 0x0000001915187290 */ /* 0x000fe2000ff3e0ff */
[C---:B------:R-:W-:Y:S01]  /*5b40*/  LEA R16, P0, R6.reuse, R13, 0x7 ;  /* 0x0000000d06107211 */ /* 0x040fe200078038ff */
[----:B------:R-:W-:Y:S01]  /*5b50*/  IMAD.U32 R9, RZ, RZ, UR5 ;  /* 0x00000005ff097e24 */ /* 0x000fe2000f8e00ff */
[----:B------:R-:W-:Y:S01]  /*5b60*/  LOP3.LUT R7, R181, 0x8, RZ, 0xc0, !PT ;  /* 0x00000008b5077812 */ /* 0x000fe200078ec0ff */
[----:B------:R-:W-:Y:S01]  /*5b70*/  UIADD3.X UR23, UPT, UPT, UR5, UR23, URZ, UP1, !UPT ;  /* 0x0000001705177290 */ /* 0x000fe20008ffe4ff */
[----:B------:R-:W-:Y:S01]  /*5b80*/  LEA.HI.X R17, R6, R11, R4, 0x7, P0 ;  /* 0x0000000b06117211 */ /* 0x000fe200000f3c04 */
[----:B------:R-:W-:Y:S01]  /*5b90*/  IMAD.U32 R8, RZ, RZ, UR24 ;  /* 0x00000018ff087e24 */ /* 0x000fe2000f8e00ff */
[-C--:B------:R-:W-:Y:S01]  /*5ba0*/  LEA R14, P3, R10, R13.reuse, 0x1 ;  /* 0x0000000d0a0e7211 */ /* 0x080fe200078608ff */
[----:B------:R-:W-:Y:S01]  /*5bb0*/  ULEA.HI.X UR25, UR10, UR5, UR11, 0x5, UP0 ;  /* 0x000000050a197291 */ /* 0x000fe200080f2c0b */
[----:B------:R-:W-:Y:S01]  /*5bc0*/  LOP3.LUT R240, R240, R176, R7, 0xf6, !PT ;  /* 0x000000b0f0f07212 */ /* 0x000fe200078ef607 */
[----:B------:R-:W-:Y:S01]  /*5bd0*/  IMAD.U32 R7, RZ, RZ, UR35 ;  /* 0x00000023ff077e24 */ /* 0x000fe2000f8e00ff */
[----:B------:R-:W-:Y:S01]  /*5be0*/  LEA R12, P2, R8, R13, 0x1 ;  /* 0x0000000d080c7211 */ /* 0x000fe200078408ff */
[----:B------:R-:W-:Y:S01]  /*5bf0*/  IMAD.U32 R6, RZ, RZ, UR26 ;  /* 0x0000001aff067e24 */ /* 0x000fe2000f8e00ff */
[----:B------:R-:W-:Y:S01]  /*5c00*/  LEA.HI.X R15, R10, R11, R9, 0x1, P3 ;  /* 0x0000000b0a0f7211 */ /* 0x000fe200018f0c09 */
[----:B------:R-:W-:Y:S01]  /*5c10*/  IMAD.U32 R7, RZ, RZ, UR23 ;  /* 0x00000017ff077e24 */ /* 0x000fe2000f8e00ff */
[----:B------:R-:W-:Y:S01]  /*5c20*/  @!PT LDS RZ, [RZ] ;  /* 0x00000000fffff984 */ /* 0x000fe20000000800 */
[----:B------:R-:W-:Y:S01]  /*5c30*/  @!PT LDS RZ, [RZ] ;  /* 0x00000000fffff984 */ /* 0x000fe20000000800 */
[----:B------:R-:W-:Y:S01]  /*5c40*/  @!PT LDS RZ, [RZ] ;  /* 0x00000000fffff984 */ /* 0x000fe20000000800 */
[----:B------:R-:W-:Y:S01]  /*5c50*/  LDGSTS.E.BYPASS.LTC128B.128 [R182+0x10000], desc[UR16][R16.64] ;  /* 0x1000000010b67fae */ /* 0x000fe2000b981a10 */
[----:B------:R-:W-:Y:S01]  /*5c60*/  IMAD.U32 R5, RZ, RZ, UR25 ;  /* 0x00000019ff057e24 */ /* 0x000fe2000f8e00ff */
[----:B------:R-:W-:Y:S01]  /*5c70*/  LEA R4, P0, R6, R13, 0x1 ;  /* 0x0000000d06047211 */ /* 0x000fe200078008ff */
[----:B------:R-:W-:Y:S01]  /*5c80*/  IMAD.IADD R187, R220, 0x1, R183 ;  /* 0x00000001dcbb7824 */ /* 0x000fe200078e02b7 */
[----:B------:R-:W-:Y:S01]  /*5c90*/  LDGSTS.E.BYPASS.LTC128B.128 [R182+0x12000], desc[UR16][R16.64+0x80] ;  /* 0x1200008010b67fae */ /* 0x000fe2000b981a10 */
[-C--:B------:R-:W-:Y:S01]  /*5ca0*/  LEA.HI.X R13, R8, R11.reuse, R7, 0x1, P2 ;  /* 0x0000000b080d7211 */ /* 0x080fe200010f0c07 */
[----:B------:R-:W-:Y:S01]  /*5cb0*/  UISETP.GT.U32.AND UP0, UPT, UR27, UR14, UPT ;  /* 0x0000000e1b00728c */ /* 0x000fe2000bf04070 */
[----:B------:R-:W-:Y:S01]  /*5cc0*/  LEA.HI.X R5, R6, R11, R5, 0x1, P0 ;  /* 0x0000000b06057211 */ /* 0x000fe200000f0c05 */
[----:B------:R-:W-:Y:S01]  /*5cd0*/  LDGSTS.E.BYPASS.LTC128B.128 [R182+0x14000], desc[UR16][R16.64+0x100] ;  /* 0x1400010010b67fae */ /* 0x000fe2000b981a10 */
[----:B------:R-:W-:-:S03]  /*5ce0*/  LEA R240, R240, UR6, 0x1 ;  /* 0x00000006f0f07c11 */ /* 0x000fc6000f8e08ff */
[----:B------:R1:W-:Y:S02]  /*5cf0*/  LDGSTS.E.BYPASS.LTC128B.128 [R182+0x16000], desc[UR16][R16.64+0x180] ;  /* 0x1600018010b67fae */ /* 0x0003e4000b981a10 */
[--C-:B------:R-:W-:Y:S02]  /*5d00*/  IMAD.IADD R219, R183, 0x1, R240.reuse ;  /* 0x00000001b7db7824 */ /* 0x100fe400078e02f0 */
[----:B------:R-:W-:Y:S01]  /*5d10*/  LDGSTS.E.BYPASS.LTC128B.128 [R182+0x10800], desc[UR16][R14.64] ;  /* 0x108000000eb67fae */ /* 0x000fe2000b981a10 */
[----:B------:R-:W-:Y:S02]  /*5d20*/  IMAD.IADD R218, R185, 0x1, R240 ;  /* 0x00000001b9da7824 */ /* 0x000fe400078e02f0 */
[C---:B------:R-:W-:Y:S01]  /*5d30*/  IMAD.IADD R185, R183.reuse, 0x1, R184 ;  /* 0x00000001b7b97824 */ /* 0x040fe200078e02b8 */
[----:B------:R-:W-:Y:S01]  /*5d40*/  LDGSTS.E.BYPASS.LTC128B.128 [R182+0x12800], desc[UR16][R14.64+0x80] ;  /* 0x128000800eb67fae */ /* 0x000fe2000b981a10 */
[----:B------:R-:W-:-:S03]  /*5d50*/  IMAD.IADD R217, R183, 0x1, R218 ;  /* 0x00000001b7d97824 */ /* 0x000fc600078e02da */
[----:B------:R-:W-:Y:S04]  /*5d60*/  LDGSTS.E.BYPASS.LTC128B.128 [R182+0x14800], desc[UR16][R14.64+0x100] ;  /* 0x148001000eb67fae */ /* 0x000fe8000b981a10 */
        /* <DEDUP_REMOVED lines=10> */
[----:B------:R-:W3:Y:S04]  /*5e10*/  LDSM.16.M88.4 R24, [R220+0x8000] ;  /* 0x00800000dc18783b */ /* 0x000ee80000000200 */
[----:B------:R-:W4:Y:S04]  /*5e20*/  LDSM.16.M88.4 R200, [R220+0x8800] ;  /* 0x00880000dcc8783b */ /* 0x000f280000000200 */
[----:B------:R-:W5:Y:S04]  /*5e30*/  LDSM.16.M88.4 R192, [R220+0x9000] ;  /* 0x00900000dcc0783b */ /* 0x000f680000000200 */
[----:B------:R-:W5:Y:S04]  /*5e40*/  LDSM.16.M88.4 R32, [R220+0x9800] ;  /* 0x00980000dc20783b */ /* 0x000f680000000200 */
[----:B------:R-:W-:Y:S04]  /*5e50*/  LDSM.16.M88.4 R8, [R219] ;  /* 0x00000000db08783b */ /* 0x000fe80000000200 */
[----:B------:R-:W5:Y:S04]  /*5e60*/  LDSM.16.M88.4 R20, [R187+0x8000] ;  /* 0x00800000bb14783b */ /* 0x000f680000000200 */
[----:B-1----:R-:W1:Y:S04]  /*5e70*/  LDSM.16.M88.4 R16, [R187+0x8800] ;  /* 0x00880000bb10783b */ /* 0x002e680000000200 */
[----:B--2---:R-:W2:Y:S04]  /*5e80*/  LDSM.16.M88.4 R4, [R187+0x9000] ;  /* 0x00900000bb04783b */ /* 0x004ea80000000200 */
[----:B------:R-:W2:Y:S04]  /*5e90*/  LDSM.16.M88.4 R208, [R187+0x9800] ;  /* 0x00980000bbd0783b */ /* 0x000ea80000000200 */
[----:B------:R-:W-:Y:S01]  /*5ea0*/  LDSM.16.M88.4 R28, [R218] ;  /* 0x00000000da1c783b */ /* 0x000fe20000000200 */
[C---:B---3--:R-:W-:Y:S03]  /*5eb0*/  HMMA.16816.F32 R12, R176.reuse, R24, RZ ;  /* 0x00000018b00c723c */ /* 0x048fe600000018ff */
[----:B------:R-:W3:Y:S04]  /*5ec0*/  LDSM.16.M88.4 R168, [R184+0x8000] ;  /* 0x00800000b8a8783b */ /* 0x000ee80000000200 */
[----:B------:R-:W-:Y:S01]  /*5ed0*/  LDSM.16.M88.4 R172, [R184+0x9800] ;  /* 0x00980000b8ac783b */ /* 0x000fe20000000200 */
[C---:B------:R-:W-:Y:S03]  /*5ee0*/  HMMA.16816.F32 R24, R176.reuse, R26, RZ ;  /* 0x0000001ab018723c */ /* 0x040fe600000018ff */
[----:B------:R-:W-:Y:S04]  /*5ef0*/  LDSM.16.M88.4 R212, [R185+0x9000] ;  /* 0x00900000b9d4783b */ /* 0x000fe80000000200 */
[----:B------:R-:W-:Y:S01]  /*5f00*/  LDSM.16.M88.4 R244, [R187+0xe000] ;  /* 0x00e00000bbf4783b */ /* 0x000fe20000000200 */
[C---:B----4-:R-:W-:Y:S03]  /*5f10*/  HMMA.16816.F32 R204, R176.reuse, R200, RZ ;  /* 0x000000c8b0cc723c */ /* 0x050fe600000018ff */
[----:B------:R-:W-:Y:S04]  /*5f20*/  LDSM.16.M88.4 R236, [R220+0xe800] ;  /* 0x00e80000dcec783b */ /* 0x000fe80000000200 */
[----:B------:R-:W0:Y:S01]  /*5f30*/  LDGDEPBAR ;  /* 0x00000000000079af */ /* 0x000e220000000000 */
[C---:B-----5:R-:W-:Y:S08]  /*5f40*/  HMMA.16816.F32 R196, R176.reuse, R192, RZ ;  /* 0x000000c0b0c4723c */ /* 0x060ff000000018ff */
[C---:B------:R-:W-:Y:S08]  /*5f50*/  HMMA.16816.F32 R200, R176.reuse, R202, RZ ;  /* 0x000000cab0c8723c */ /* 0x040ff000000018ff */
[C---:B------:R-:W-:Y:S08]  /*5f60*/  HMMA.16816.F32 R192, R176.reuse, R194, RZ ;  /* 0x000000c2b0c0723c */ /* 0x040ff000000018ff */
[C---:B------:R-:W-:Y:S08]  /*5f70*/  HMMA.16816.F32 R188, R176.reuse, R32, RZ ;  /* 0x00000020b0bc723c */ /* 0x040ff000000018ff */
[----:B------:R-:W-:Y:S01]  /*5f80*/  HMMA.16816.F32 R176, R176, R34, RZ ;  /* 0x00000022b0b0723c */ /* 0x000fe200000018ff */
[----:B------:R-:W4:Y:S07]  /*5f90*/  LDSM.16.M88.4 R32, [R184+0x8800] ;  /* 0x00880000b820783b */ /* 0x000f2e0000000200 */
[C---:B------:R-:W-:Y:S08]  /*5fa0*/  HMMA.16816.F32 R12, R8.reuse, R20, R12 ;  /* 0x00000014080c723c */ /* 0x040ff0000000180c */
[C---:B------:R-:W-:Y:S01]  /*5fb0*/  HMMA.16816.F32 R24, R8.reuse, R22, R24 ;  /* 0x000000160818723c */ /* 0x040fe20000001818 */
[----:B------:R-:W5:Y:S07]  /*5fc0*/  LDSM.16.M88.4 R20, [R184+0x9000] ;  /* 0x00900000b814783b */ /* 0x000f6e0000000200 */
[C---:B-1----:R-:W-:Y:S08]  /*5fd0*/  HMMA.16816.F32 R204, R8.reuse, R16, R204 ;  /* 0x0000001008cc723c */ /* 0x042ff000000018cc */
[C---:B------:R-:W-:Y:S01]  /*5fe0*/  HMMA.16816.F32 R200, R8.reuse, R18, R200 ;  /* 0x0000001208c8723c */ /* 0x040fe200000018c8 */
[----:B------:R-:W-:Y:S07]  /*5ff0*/  LDSM.16.M88.4 R16, [R185+0x8000] ;  /* 0x00800000b910783b */ /* 0x000fee0000000200 */
[C---:B--2---:R-:W-:Y:S08]  /*6000*/  HMMA.16816.F32 R196, R8.reuse, R4, R196 ;  /* 0x0000000408c4723c */ /* 0x044ff000000018c4 */
[C---:B------:R-:W-:Y:S01]  /*6010*/  HMMA.16816.F32 R192, R8.reuse, R6, R192 ;  /* 0x0000000608c0723c */ /* 0x040fe200000018c0 */
[----:B------:R-:W1:Y:S07]  /*6020*/  LDSM.16.M88.4 R4, [R217] ;  /* 0x00000000d904783b */ /* 0x000e6e0000000200 */
        /* <DEDUP_REMOVED lines=9> */
[----:B------:R-:W-:Y:S07]  /*60c0*/  LDSM.16.M88.4 R32, [R220+0xa000] ;  /* 0x00a00000dc20783b */ /* 0x000fee0000000200 */
[C---:B-----5:R-:W-:Y:S08]  /*60d0*/  HMMA.16816.F32 R196, R28.reuse, R20, R196 ;  /* 0x000000141cc4723c */ /* 0x060ff000000018c4 */
[C---:B------:R-:W-:Y:S01]  /*60e0*/  HMMA.16816.F32 R192, R28.reuse, R22, R192 ;  /* 0x000000161cc0723c */ /* 0x040fe200000018c0 */
[----:B------:R-:W4:Y:S07]  /*60f0*/  LDSM.16.M88.4 R20, [R240+0x2000] ;  /* 0x00200000f014783b */ /* 0x000f2e0000000200 */
[C---:B------:R-:W-:Y:S08]  /*6100*/  HMMA.16816.F32 R188, R28.reuse, R172, R188 ;  /* 0x000000ac1cbc723c */ /* 0x040ff000000018bc */
[----:B------:R-:W-:Y:S01]  /*6110*/  HMMA.16816.F32 R176, R28, R174, R176 ;  /* 0x000000ae1cb0723c */ /* 0x000fe200000018b0 */
[----:B------:R-:W5:Y:S04]  /*6120*/  LDSM.16.M88.4 R172, [R220+0xb000] ;  /* 0x00b00000dcac783b */ /* 0x000f680000000200 */
[----:B------:R-:W5:Y:S03]  /*6130*/  LDSM.16.M88.4 R28, [R220+0xb800] ;  /* 0x00b80000dc1c783b */ /* 0x000f660000000200 */
        /* <DEDUP_REMOVED lines=16> */
[C---:B------:R-:W-:Y:S08]  /*6240*/  HMMA.16816.F32 R204, R20.reuse, R208, R204 ;  /* 0x000000d014cc723c */ /* 0x040ff000000018cc */
[C---:B------:R-:W-:Y:S01]  /*6250*/  HMMA.16816.F32 R200, R20.reuse, R210, R200 ;  /* 0x000000d214c8723c */ /* 0x040fe200000018c8 */
[----:B------:R-:W-:Y:S07]  /*6260*/  LDSM.16.M88.4 R208, [R185+0xa800] ;  /* 0x00a80000b9d0783b */ /* 0x000fee0000000200 */
[C---:B-----5:R-:W-:Y:S08]  /*6270*/  HMMA.16816.F32 R196, R20.reuse, R172, R196 ;  /* 0x000000ac14c4723c */ /* 0x060ff000000018c4 */
[C---:B------:R-:W-:Y:S01]  /*6280*/  HMMA.16816.F32 R192, R20.reuse, R174, R192 ;  /* 0x000000ae14c0723c */ /* 0x040fe200000018c0 */
[----:B------:R-:W-:Y:S07]  /*6290*/  LDSM.16.M88.4 R172, [R185+0xb000] ;  /* 0x00b00000b9ac783b */ /* 0x000fee0000000200 */
[C---:B------:R-:W-:Y:S08]  /*62a0*/  HMMA.16816.F32 R188, R20.reuse, R28, R188 ;  /* 0x0000001c14bc723c */ /* 0x040ff000000018bc */
[----:B------:R-:W-:Y:S01]  /*62b0*/  HMMA.16816.F32 R176, R20, R30, R176 ;  /* 0x0000001e14b0723c */ /* 0x000fe200000018b0 */
[----:B------:R-:W-:Y:S04]  /*62c0*/  LDSM.16.M88.4 R20, [R218+0x2000] ;  /* 0x00200000da14783b */ /* 0x000fe80000000200 */
[----:B------:R-:W5:Y:S03]  /*62d0*/  LDSM.16.M88.4 R28, [R184+0xa000] ;  /* 0x00a00000b81c783b */ /* 0x000f660000000200 */
        /* <DEDUP_REMOVED lines=16> */
[C---:B-1----:R-:W-:Y:S08]  /*63e0*/  HMMA.16816.F32 R204, R20.reuse, R8, R204 ;  /* 0x0000000814cc723c */ /* 0x042ff000000018cc */
[C---:B------:R-:W-:Y:S01]  /*63f0*/  HMMA.16816.F32 R200, R20.reuse, R10, R200 ;  /* 0x0000000a14c8723c */ /* 0x040fe200000018c8 */
[----:B------:R-:W-:Y:S04]  /*6400*/  LDSM.16.M88.4 R8, [R240+0x4000] ;  /* 0x00400000f008783b */ /* 0x000fe80000000200 */
[----:B------:R-:W-:Y:S03]  /*6410*/  LDSM.16.M88.4 R240, [R240+0x6000] ;  /* 0x00600000f0f0783b */ /* 0x000fe60000000200 */
[C---:B--2---:R-:W-:Y:S08]  /*6420*/  HMMA.16816.F32 R196, R20.reuse, R4, R196 ;  /* 0x0000000414c4723c */ /* 0x044ff000000018c4 */
[C---:B------:R-:W-:Y:S01]  /*6430*/  HMMA.16816.F32 R192, R20.reuse, R6, R192 ;  /* 0x0000000614c0723c */ /* 0x040fe200000018c0 */
[----:B------:R-:W1:Y:S07]  /*6440*/  LDSM.16.M88.4 R4, [R220+0xc000] ;  /* 0x00c00000dc04783b */ /* 0x000e6e0000000200 */
[C---:B------:R-:W-:Y:S08]  /*6450*/  HMMA.16816.F32 R188, R20.reuse, R212, R188 ;  /* 0x000000d414bc723c */ /* 0x040ff000000018bc */
[----:B------:R-:W-:Y:S01]  /*6460*/  HMMA.16816.F32 R176, R20, R214, R176 ;  /* 0x000000d614b0723c */ /* 0x000fe200000018b0 */
[----:B------:R-:W2:Y:S04]  /*6470*/  LDSM.16.M88.4 R20, [R220+0xd000] ;  /* 0x00d00000dc14783b */ /* 0x000ea80000000200 */
[----:B------:R-:W-:Y:S03]  /*6480*/  LDSM.16.M88.4 R212, [R220+0xf000] ;  /* 0x00f00000dcd4783b */ /* 0x000fe60000000200 */
[C---:B---3--:R-:W-:Y:S08]  /*6490*/  HMMA.16816.F32 R12, R16.reuse, R168, R12 ;  /* 0x000000a8100c723c */ /* 0x048ff0000000180c */
[C---:B------:R-:W-:Y:S01]  /*64a0*/  HMMA.16816.F32 R24, R16.reuse, R170, R24 ;  /* 0x000000aa1018723c */ /* 0x040fe20000001818 */
[----:B------:R-:W3:Y:S07]  /*64b0*/  LDSM.16.M88.4 R168, [R220+0xd800] ;  /* 0x00d80000dca8783b */ /* 0x000eee0000000200 */
[C---:B------:R-:W-:Y:S08]  /*64c0*/  HMMA.16816.F32 R204, R16.reuse, R208, R204 ;  /* 0x000000d010cc723c */ /* 0x040ff000000018cc */
[C---:B------:R-:W-:Y:S01]  /*64d0*/  HMMA.16816.F32 R200, R16.reuse, R210, R200 ;  /* 0x000000d210c8723c */ /* 0x040fe200000018c8 */
[----:B------:R-:W-:Y:S07]  /*64e0*/  LDSM.16.M88.4 R208, [R220+0xf800] ;  /* 0x00f80000dcd0783b */ /* 0x000fee0000000200 */
[C---:B------:R-:W-:Y:S08]  /*64f0*/  HMMA.16816.F32 R196, R16.reuse, R172, R196 ;  /* 0x000000ac10c4723c */ /* 0x040ff000000018c4 */
[C---:B------:R-:W-:Y:S01]  /*6500*/  HMMA.16816.F32 R192, R16.reuse, R174, R192 ;  /* 0x000000ae10c0723c */ /* 0x040fe200000018c0 */
[----:B------:R-:W-:Y:S07]  /*6510*/  LDSM.16.M88.4 R172, [R219+0x6000] ;  /* 0x00600000dbac783b */ /* 0x000fee0000000200 */
[C---:B----4-:R-:W-:Y:S08]  /*6520*/  HMMA.16816.F32 R188, R16.reuse, R28, R188 ;  /* 0x0000001c10bc723c */ /* 0x050ff000000018bc */
        /* <DEDUP_REMOVED lines=8> */
[----:B------:R-:W4:Y:S07]  /*65b0*/  LDSM.16.M88.4 R32, [R187+0xd000] ;  /* 0x00d00000bb20783b */ /* 0x000f2e0000000200 */
[C---:B--2---:R-:W-:Y:S08]  /*65c0*/  HMMA.16816.F32 R196, R8.reuse, R20, R196 ;  /* 0x0000001408c4723c */ /* 0x044ff000000018c4 */
[C---:B------:R-:W-:Y:S01]  /*65d0*/  HMMA.16816.F32 R192, R8.reuse, R22, R192 ;  /* 0x0000001608c0723c */ /* 0x040fe200000018c0 */
[----:B------:R-:W2:Y:S07]  /*65e0*/  LDSM.16.M88.4 R20, [R187+0xd800] ;  /* 0x00d80000bb14783b */ /* 0x000eae0000000200 */
[C---:B---3--:R-:W-:Y:S08]  /*65f0*/  HMMA.16816.F32 R188, R8.reuse, R168, R188 ;  /* 0x000000a808bc723c */ /* 0x048ff000000018bc */
        /* <DEDUP_REMOVED lines=8> */
[----:B------:R-:W3:Y:S07]  /*6680*/  LDSM.16.M88.4 R28, [R184+0xd000] ;  /* 0x00d00000b81c783b */ /* 0x000eee0000000200 */
[C---:B----4-:R-:W-:Y:S08]  /*6690*/  HMMA.16816.F32 R196, R4.reuse, R32, R196 ;  /* 0x0000002004c4723c */ /* 0x050ff000000018c4 */
[C---:B------:R-:W-:Y:S01]  /*66a0*/  HMMA.16816.F32 R192, R4.reuse, R34, R192 ;  /* 0x0000002204c0723c */ /* 0x040fe200000018c0 */
[----:B------:R-:W4:Y:S07]  /*66b0*/  LDSM.16.M88.4 R32, [R184+0xd800] ;  /* 0x00d80000b820783b */ /* 0x000f2e0000000200 */
[C---:B--2---:R-:W-:Y:S08]  /*66c0*/  HMMA.16816.F32 R188, R4.reuse, R20, R188 ;  /* 0x0000001404bc723c */ /* 0x044ff000000018bc */
[----:B------:R-:W-:Y:S01]  /*66d0*/  HMMA.16816.F32 R176, R4, R22, R176 ;  /* 0x0000001604b0723c */ /* 0x000fe200000018b0 */
[----:B------:R-:W-:Y:S04]  /*66e0*/  LDSM.16.M88.4 R4, [R217+0x4000] ;  /* 0x00400000d904783b */ /* 0x000fe80000000200 */
[----:B------:R-:W2:Y:S03]  /*66f0*/  LDSM.16.M88.4 R20, [R185+0xc000] ;  /* 0x00c00000b914783b */ /* 0x000ea60000000200 */
[C---:B-1----:R-:W-:Y:S08]  /*6700*/  HMMA.16816.F32 R204, R8.reuse, R16, R204 ;  /* 0x0000001008cc723c */ /* 0x042ff000000018cc */
[C---:B------:R-:W-:Y:S01]  /*6710*/  HMMA.16816.F32 R200, R8.reuse, R18, R200 ;  /* 0x0000001208c8723c */ /* 0x040fe200000018c8 */
[----:B------:R-:W1:Y:S07]  /*6720*/  LDSM.16.M88.4 R16, [R185+0xc800] ;  /* 0x00c80000b910783b */ /* 0x000e6e0000000200 */
[C---:B---3--:R-:W-:Y:S08]  /*6730*/  HMMA.16816.F32 R196, R8.reuse, R28, R196 ;  /* 0x0000001c08c4723c */ /* 0x048ff000000018c4 */
[C---:B------:R-:W-:Y:S01]  /*6740*/  HMMA.16816.F32 R192, R8.reuse, R30, R192 ;  /* 0x0000001e08c0723c */ /* 0x040fe200000018c0 */
[----:B------:R-:W3:Y:S07]  /*6750*/  LDSM.16.M88.4 R28, [R220+0xe000] ;  /* 0x00e00000dc1c783b */ /* 0x000eee0000000200 */
[C---:B------:R-:W-:Y:S08]  /*6760*/  HMMA.16816.F32 R12, R8.reuse, R168, R12 ;  /* 0x000000a8080c723c */ /* 0x040ff0000000180c */
[C---:B----4-:R-:W-:Y:S08]  /*6770*/  HMMA.16816.F32 R188, R8.reuse, R32, R188 ;  /* 0x0000002008bc723c */ /* 0x050ff000000018bc */
[C---:B------:R-:W-:Y:S01]  /*6780*/  HMMA.16816.F32 R176, R8.reuse, R34, R176 ;  /* 0x0000002208b0723c */ /* 0x040fe200000018b0 */
[----:B------:R-:W4:Y:S07]  /*6790*/  LDSM.16.M88.4 R32, [R185+0xd000] ;  /* 0x00d00000b920783b */ /* 0x000f2e0000000200 */
[----:B------:R-:W-:Y:S01]  /*67a0*/  HMMA.16816.F32 R24, R8, R170, R24 ;  /* 0x000000aa0818723c */ /* 0x000fe20000001818 */
[----:B------:R-:W5:Y:S04]  /*67b0*/  LDSM.16.M88.4 R8, [R185+0xd800] ;  /* 0x00d80000b908783b */ /* 0x000f680000000200 */
[----:B------:R-:W-:Y:S03]  /*67c0*/  LDSM.16.M88.4 R168, [R187+0xe800] ;  /* 0x00e80000bba8783b */ /* 0x000fe60000000200 */
[C---:B--2---:R-:W-:Y:S08]  /*67d0*/  HMMA.16816.F32 R12, R4.reuse, R20, R12 ;  /* 0x00000014040c723c */ /* 0x044ff0000000180c */
[C---:B-1----:R-:W-:Y:S08]  /*67e0*/  HMMA.16816.F32 R204, R4.reuse, R16, R204 ;  /* 0x0000001004cc723c */ /* 0x042ff000000018cc */
[C---:B------:R-:W-:Y:S01]  /*67f0*/  HMMA.16816.F32 R24, R4.reuse, R22, R24 ;  /* 0x000000160418723c */ /* 0x040fe20000001818 */
[----:B------:R-:W-:Y:S07]  /*6800*/  LDSM.16.M88.4 R20, [R218+0x6000] ;  /* 0x00600000da14783b */ /* 0x000fee0000000200 */
[----:B------:R-:W-:Y:S01]  /*6810*/  HMMA.16816.F32 R200, R4, R18, R200 ;  /* 0x0000001204c8723c */ /* 0x000fe200000018c8 */
[----:B------:R-:W1:Y:S07]  /*6820*/  LDSM.16.M88.4 R16, [R184+0xe000] ;  /* 0x00e00000b810783b */ /* 0x000e6e0000000200 */
[----:B---3--:R-:W-:Y:S08]  /*6830*/  HMMA.16816.F32 R12, R240, R28, R12 ;  /* 0x0000001cf00c723c */ /* 0x008ff0000000180c */
[C---:B----4-:R-:W-:Y:S08]  /*6840*/  HMMA.16816.F32 R196, R4.reuse, R32, R196 ;  /* 0x0000002004c4723c */ /* 0x050ff000000018c4 */
[----:B------:R-:W-:Y:S01]  /*6850*/  HMMA.16816.F32 R192, R4, R34, R192 ;  /* 0x0000002204c0723c */ /* 0x000fe200000018c0 */
[----:B------:R-:W-:Y:S07]  /*6860*/  LDSM.16.M88.4 R32, [R187+0xf000] ;  /* 0x00f00000bb20783b */ /* 0x000fee0000000200 */
[----:B------:R-:W-:Y:S01]  /*6870*/  HMMA.16816.F32 R24, R240, R30, R24 ;  /* 0x0000001ef018723c */ /* 0x000fe20000001818 */
[----:B------:R2:W-:Y:S07]  /*6880*/  LDSM.16.M88.4 R28, [R187+0xf800] ;  /* 0x00f80000bb1c783b */ /* 0x0005ee0000000200 */
[C---:B-----5:R-:W-:Y:S08]  /*6890*/  HMMA.16816.F32 R188, R4.reuse, R8, R188 ;  /* 0x0000000804bc723c */ /* 0x060ff000000018bc */
[----:B------:R-:W-:Y:S01]  /*68a0*/  HMMA.16816.F32 R176, R4, R10, R176 ;  /* 0x0000000a04b0723c */ /* 0x000fe200000018b0 */
[----:B------:R-:W-:Y:S04]  /*68b0*/  LDSM.16.M88.4 R8, [R217+0x6000] ;  /* 0x00600000d908783b */ /* 0x000fe80000000200 */
[----:B------:R-:W3:Y:S03]  /*68c0*/  LDSM.16.M88.4 R4, [R185+0xe000] ;  /* 0x00e00000b904783b */ /* 0x000ee60000000200 */
[----:B------:R-:W-:Y:S01]  /*68d0*/  HMMA.16816.F32 R12, R172, R244, R12 ;  /* 0x000000f4ac0c723c */ /* 0x000fe2000000180c */
[----:B--2---:R-:W-:-:S05]  /*68e0*/  IMAD.SHL.U32 R187, R180, 0x2, RZ ;  /* 0x00000002b4bb7824 */ /* 0x004fca00078e00ff */
[----:B------:R-:W-:Y:S02]  /*68f0*/  LOP3.LUT R187, R187, 0x6, RZ, 0xc0, !PT ;  /* 0x00000006bbbb7812 */ /* 0x000fe400078ec0ff */
[C---:B------:R-:W-:Y:S08]  /*6900*/  HMMA.16816.F32 R196, R240.reuse, R212, R196 ;  /* 0x000000d4f0c4723c */ /* 0x040ff000000018c4 */
[----:B------:R-:W-:Y:S01]  /*6910*/  HMMA.16816.F32 R192, R240, R214, R192 ;  /* 0x000000d6f0c0723c */ /* 0x000fe200000018c0 */
[----:B------:R-:W2:Y:S07]  /*6920*/  LDSM.16.M88.4 R212, [R184+0xe800] ;  /* 0x00e80000b8d4783b */ /* 0x000eae0000000200 */
[----:B------:R-:W-:Y:S08]  /*6930*/  HMMA.16816.F32 R24, R172, R246, R24 ;  /* 0x000000f6ac18723c */ /* 0x000ff00000001818 */
[----:B------:R-:W-:Y:S08]  /*6940*/  HMMA.16816.F32 R204, R240, R236, R204 ;  /* 0x000000ecf0cc723c */ /* 0x000ff000000018cc */
[----:B-1----:R-:W-:Y:S08]  /*6950*/  HMMA.16816.F32 R12, R20, R16, R12 ;  /* 0x00000010140c723c */ /* 0x002ff0000000180c */
[----:B------:R-:W-:Y:S08]  /*6960*/  HMMA.16816.F32 R200, R240, R238, R200 ;  /* 0x000000eef0c8723c */ /* 0x000ff000000018c8 */
[----:B------:R-:W-:Y:S01]  /*6970*/  HMMA.16816.F32 R24, R20, R18, R24 ;  /* 0x000000121418723c */ /* 0x000fe20000001818 */
[----:B------:R-:W1:Y:S07]  /*6980*/  LDSM.16.M88.4 R16, [R185+0xe800] ;  /* 0x00e80000b910783b */ /* 0x000e6e0000000200 */
[----:B------:R-:W-:Y:S08]  /*6990*/  HMMA.16816.F32 R204, R172, R168, R204 ;  /* 0x000000a8accc723c */ /* 0x000ff000000018cc */
[C---:B------:R-:W-:Y:S08]  /*69a0*/  HMMA.16816.F32 R188, R240.reuse, R208, R188 ;  /* 0x000000d0f0bc723c */ /* 0x040ff000000018bc */
[----:B------:R-:W-:Y:S08]  /*69b0*/  HMMA.16816.F32 R176, R240, R210, R176 ;  /* 0x000000d2f0b0723c */ /* 0x000ff000000018b0 */
[----:B---3--:R-:W-:Y:S08]  /*69c0*/  HMMA.16816.F32 R12, R8, R4, R12 ;  /* 0x00000004080c723c */ /* 0x008ff0000000180c */
[----:B------:R-:W-:Y:S01]  /*69d0*/  HMMA.16816.F32 R196, R172, R32, R196 ;  /* 0x00000020acc4723c */ /* 0x000fe200000018c4 */
[----:B------:R-:W-:-:S02]  /*69e0*/  IMAD.U32 R32, RZ, RZ, UR19 ;  /* 0x00000013ff207e24 */ /* 0x000fc4000f8e00ff */
[----:B------:R-:W-:Y:S02]  /*69f0*/  VIADD R33, R223, 0x8 ;  /* 0x00000008df217836 */ /* 0x000fe40000000000 */
[----:B------:R-:W-:-:S03]  /*6a00*/  IMAD R32, R32, 0x40, R187 ;  /* 0x0000004020207824 */ /* 0x000fc600078e02bb */
[----:B------:R-:W-:Y:S01]  /*6a10*/  HMMA.16816.F32 R200, R172, R170, R200 ;  /* 0x000000aaacc8723c */ /* 0x000fe200000018c8 */
[----:B------:R-:W-:-:S05]  /*6a20*/  VIADD R4, R32, 0xffffff80 ;  /* 0xffffff8020047836 */ /* 0x000fca0000000000 */
[----:B------:R-:W-:Y:S02]  /*6a30*/  ISETP.GT.AND P0, PT, R223, R4, PT ;  /* 0x00000004df00720c */ /* 0x000fe40003f04270 */
[----:B--2---:R-:W-:Y:S01]  /*6a40*/  HMMA.16816.F32 R204, R20, R212, R204 ;  /* 0x000000d414cc723c */ /* 0x004fe200000018cc */
[C---:B------:R-:W-:Y:S02]  /*6a50*/  ISETP.GE.AND P6, PT, R4.reuse, R222, PT ;  /* 0x000000de0400720c */ /* 0x040fe40003fc6270 */
[----:B------:R-:W-:Y:S02]  /*6a60*/  ISETP.GT.AND P4, PT, R33, R4, PT ;  /* 0x000000042100720c */ /* 0x000fe40003f84270 */
[----:B------:R-:W-:Y:S01]  /*6a70*/  ISETP.GE.AND P2, PT, R4, R221, PT ;  /* 0x000000dd0400720c */ /* 0x000fe20003f46270 */
[----:B------:R-:W-:Y:S01]  /*6a80*/  VIADD R4, R32, 0xffffff88 ;  /* 0xffffff8820047836 */ /* 0x000fe20000000000 */
[----:B------:R-:W-:Y:S01]  /*6a90*/  FSEL R12, R12, -INF , !P0 ;  /* 0xff8000000c0c7808 */ /* 0x000fe20004000000 */
[----:B------:R-:W-:Y:S01]  /*6aa0*/  HMMA.16816.F32 R188, R172, R28, R188 ;  /* 0x0000001cacbc723c */ /* 0x000fe200000018bc */
[----:B------:R-:W-:-:S02]  /*6ab0*/  FSEL R14, R14, -INF , !P4 ;  /* 0xff8000000e0e7808 */ /* 0x000fc40006000000 */
[----:B------:R-:W-:-:S05]  /*6ac0*/  ISETP.GT.AND P4, PT, R223, R4, PT ;  /* 0x00000004df00720c */ /* 0x000fca0003f84270 */
[----:B------:R-:W-:Y:S01]  /*6ad0*/  HMMA.16816.F32 R176, R172, R30, R176 ;  /* 0x0000001eacb0723c */ /* 0x000fe200000018b0 */
[----:B------:R-:W2:Y:S07]  /*6ae0*/  LDSM.16.M88.4 R28, [R184+0xf000] ;  /* 0x00f00000b81c783b */ /* 0x000eae0000000200 */
[----:B------:R-:W-:Y:S08]  /*6af0*/  HMMA.16816.F32 R24, R8, R6, R24 ;  /* 0x000000060818723c */ /* 0x000ff00000001818 */
[----:B------:R-:W-:Y:S01]  /*6b00*/  HMMA.16816.F32 R192, R172, R34, R192 ;  /* 0x00000022acc0723c */ /* 0x000fe200000018c0 */
[----:B------:R-:W-:Y:S01]  /*6b10*/  VIADD R34, R32, 0xffffff81 ;  /* 0xffffff8120227836 */ /* 0x000fe20000000000 */
[----:B------:R-:W-:Y:S01]  /*6b20*/  FSEL R35, R12, -INF , !P6 ;  /* 0xff8000000c237808 */ /* 0x000fe20007000000 */
[----:B------:R-:W-:-:S03]  /*6b30*/  VIADD R12, R32, 0xffffff89 ;  /* 0xffffff89200c7836 */ /* 0x000fc60000000000 */
[----:B------:R-:W-:Y:S02]  /*6b40*/  ISETP.GT.AND P5, PT, R223, R34, PT ;  /* 0x00000022df00720c */ /* 0x000fe40003fa4270 */
[C---:B------:R-:W-:Y:S01]  /*6b50*/  ISETP.GE.AND P3, PT, R34.reuse, R222, PT ;  /* 0x000000de2200720c */ /* 0x040fe20003f66270 */
[----:B------:R-:W-:Y:S01]  /*6b60*/  HMMA.16816.F32 R200, R20, R214, R200 ;  /* 0x000000d614c8723c */ /* 0x000fe200000018c8 */
[----:B------:R-:W-:Y:S02]  /*6b70*/  ISETP.GT.AND P6, PT, R33, R34, PT ;  /* 0x000000222100720c */ /* 0x000fe40003fc4270 */
[----:B------:R-:W-:Y:S02]  /*6b80*/  FSEL R13, R13, -INF , !P5 ;  /* 0xff8000000d0d7808 */ /* 0x000fe40006800000 */
[----:B------:R-:W-:Y:S02]  /*6b90*/  ISETP.GE.AND P0, PT, R34, R221, PT ;  /* 0x000000dd2200720c */ /* 0x000fe40003f06270 */
[----:B------:R-:W-:Y:S01]  /*6ba0*/  FSEL R34, R14, -INF , !P2 ;  /* 0xff8000000e227808 */ /* 0x000fe20005000000 */
[----:B-1----:R-:W-:Y:S01]  /*6bb0*/  HMMA.16816.F32 R204, R8, R16, R204 ;  /* 0x0000001008cc723c */ /* 0x002fe200000018cc */
[----:B------:R-:W-:Y:S01]  /*6bc0*/  ISETP.GE.AND P5, PT, R4, R222, PT ;  /* 0x000000de0400720c */ /* 0x000fe20003fa6270 */
[----:B------:R-:W-:Y:S01]  /*6bd0*/  VIADD R16, R32, 0xffffff90 ;  /* 0xffffff9020107836 */ /* 0x000fe20000000000 */
[----:B------:R-:W-:-:S02]  /*6be0*/  FSEL R217, R13, -INF , !P3 ;  /* 0xff8000000dd97808 */ /* 0x000fc40005800000 */
[----:B------:R-:W-:Y:S02]  /*6bf0*/  FSEL R15, R15, -INF , !P6 ;  /* 0xff8000000f0f7808 */ /* 0x000fe40007000000 */
[----:B------:R-:W-:Y:S01]  /*6c00*/  FSEL R219, R24, -INF , !P4 ;  /* 0xff80000018db7808 */ /* 0x000fe20006000000 */
[----:B--2---:R-:W-:Y:S01]  /*6c10*/  HMMA.16816.F32 R196, R20, R28, R196 ;  /* 0x0000001c14c4723c */ /* 0x004fe200000018c4 */
[----:B------:R-:W-:Y:S02]  /*6c20*/  ISETP.GE.AND P2, PT, R4, R221, PT ;  /* 0x000000dd0400720c */ /* 0x000fe40003f46270 */
[----:B------:R-:W-:Y:S02]  /*6c30*/  ISETP.GT.AND P3, PT, R33, R4, PT ;  /* 0x000000042100720c */ /* 0x000fe40003f64270 */
[----:B------:R-:W-:Y:S01]  /*6c40*/  ISETP.GT.AND P6, PT, R223, R12, PT ;  /* 0x0000000cdf00720c */ /* 0x000fe20003fc4270 */
[----:B------:R-:W1:Y:S01]  /*6c50*/  LDSM.16.M88.4 R4, [R185+0xf000] ;  /* 0x00f00000b904783b */ /* 0x000e620000000200 */
[----:B------:R-:W-:Y:S01]  /*6c60*/  FSEL R24, R15, -INF , !P0 ;  /* 0xff8000000f187808 */ /* 0x000fe20004000000 */
[----:B------:R-:W-:Y:S01]  /*6c70*/  HMMA.16816.F32 R200, R8, R18, R200 ;  /* 0x0000001208c8723c */ /* 0x000fe200000018c8 */
[----:B------:R-:W-:Y:S01]  /*6c80*/  FSEL R219, R219, -INF , !P5 ;  /* 0xff800000dbdb7808 */ /* 0x000fe20006800000 */
[----:B------:R-:W-:Y:S01]  /*6c90*/  VIADD R18, R32, 0xffffff98 ;  /* 0xffffff9820127836 */ /* 0x000fe20000000000 */
[----:B------:R-:W-:-:S02]  /*6ca0*/  ISETP.GE.AND P4, PT, R12, R222, PT ;  /* 0x000000de0c00720c */ /* 0x000fc40003f86270 */
[----:B------:R-:W-:Y:S02]  /*6cb0*/  ISETP.GE.AND P0, PT, R12, R221, PT ;  /* 0x000000dd0c00720c */ /* 0x000fe40003f06270 */
[----:B------:R-:W-:Y:S01]  /*6cc0*/  ISETP.GT.AND P5, PT, R33, R12, PT ;  /* 0x0000000c2100720c */ /* 0x000fe20003fa4270 */
[----:B------:R-:W-:Y:S01]  /*6cd0*/  HMMA.16816.F32 R192, R20, R30, R192 ;  /* 0x0000001e14c0723c */ /* 0x000fe200000018c0 */
[----:B------:R-:W-:Y:S01]  /*6ce0*/  FSEL R26, R26, -INF , !P3 ;  /* 0xff8000001a1a7808 */ /* 0x000fe20005800000 */
[----:B------:R-:W2:Y:S01]  /*6cf0*/  LDSM.16.M88.4 R12, [R184+0xf800] ;  /* 0x00f80000b80c783b */ /* 0x000ea20000000200 */
[----:B------:R-:W-:Y:S01]  /*6d00*/  FSEL R25, R25, -INF , !P6 ;  /* 0xff80000019197808 */ /* 0x000fe20007000000 */
[----:B------:R-:W-:Y:S01]  /*6d10*/  VIADD R30, R32, 0xffffff99 ;  /* 0xffffff99201e7836 */ /* 0x000fe20000000000 */
[----:B------:R-:W-:Y:S02]  /*6d20*/  FSEL R26, R26, -INF , !P2 ;  /* 0xff8000001a1a7808 */ /* 0x000fe40005000000 */
[----:B------:R-:W-:-:S02]  /*6d30*/  FSEL R25, R25, -INF , !P4 ;  /* 0xff80000019197808 */ /* 0x000fc40006000000 */
[----:B------:R-:W-:Y:S02]  /*6d40*/  ISETP.GT.AND P3, PT, R223, R16, PT ;  /* 0x00000010df00720c */ /* 0x000fe40003f64270 */
[C---:B------:R-:W-:Y:S02]  /*6d50*/  ISETP.GE.AND P6, PT, R16.reuse, R222, PT ;  /* 0x000000de1000720c */ /* 0x040fe40003fc6270 */
[----:B------:R-:W-:Y:S02]  /*6d60*/  ISETP.GE.AND P2, PT, R16, R221, PT ;  /* 0x000000dd1000720c */ /* 0x000fe40003f46270 */
[----:B------:R-:W-:Y:S01]  /*6d70*/  ISETP.GT.AND P4, PT, R33, R16, PT ;  /* 0x000000102100720c */ /* 0x000fe20003f84270 */
[----:B------:R-:W-:Y:S01]  /*6d80*/  VIADD R16, R32, 0xffffff91 ;  /* 0xffffff9120107836 */ /* 0x000fe20000000000 */
[----:B------:R-:W-:Y:S02]  /*6d90*/  FSEL R27, R27, -INF , !P5 ;  /* 0xff8000001b1b7808 */ /* 0x000fe40006800000 */
[----:B------:R-:W-:-:S02]  /*6da0*/  FSEL R204, R204, -INF , !P3 ;  /* 0xff800000cccc7808 */ /* 0x000fc40005800000 */
[----:B------:R-:W-:Y:S02]  /*6db0*/  ISETP.GT.AND P5, PT, R223, R16, PT ;  /* 0x00000010df00720c */ /* 0x000fe40003fa4270 */
[----:B------:R-:W-:Y:S02]  /*6dc0*/  ISETP.GE.AND P3, PT, R16, R222, PT ;  /* 0x000000de1000720c */ /* 0x000fe40003f66270 */
[----:B------:R-:W-:Y:S02]  /*6dd0*/  FSEL R206, R206, -INF , !P4 ;  /* 0xff800000cece7808 */ /* 0x000fe40006000000 */
[----:B------:R-:W-:Y:S02]  /*6de0*/  FSEL R205, R205, -INF , !P5 ;  /* 0xff800000cdcd7808 */ /* 0x000fe40006800000 */
[----:B------:R-:W-:Y:S01]  /*6df0*/  FSEL R28, R27, -INF , !P0 ;  /* 0xff8000001b1c7808 */ /* 0x000fe20004000000 */
[----:B-1----:R-:W-:Y:S01]  /*6e00*/  HMMA.16816.F32 R196, R8, R4, R196 ;  /* 0x0000000408c4723c */ /* 0x002fe200000018c4 */
[----:B------:R-:W-:Y:S01]  /*6e10*/  FSEL R215, R204, -INF , !P6 ;  /* 0xff800000ccd77808 */ /* 0x000fe20007000000 */
[----:B------:R-:W-:Y:S01]  /*6e20*/  VIADD R4, R32, 0xffffffa0 ;  /* 0xffffffa020047836 */ /* 0x000fe20000000000 */
[----:B------:R-:W-:-:S02]  /*6e30*/  FSEL R206, R206, -INF , !P2 ;  /* 0xff800000cece7808 */ /* 0x000fc40005000000 */
[----:B------:R-:W-:Y:S02]  /*6e40*/  FSEL R213, R205, -INF , !P3 ;  /* 0xff800000cdd57808 */ /* 0x000fe40005800000 */
[-C--:B------:R-:W-:Y:S01]  /*6e50*/  ISETP.GE.AND P0, PT, R16, R221.reuse, PT ;  /* 0x000000dd1000720c */ /* 0x080fe20003f06270 */
[----:B------:R-:W-:Y:S01]  /*6e60*/  HMMA.16816.F32 R192, R8, R6, R192 ;  /* 0x0000000608c0723c */ /* 0x000fe200000018c0 */
[----:B------:R-:W-:Y:S01]  /*6e70*/  ISETP.GT.AND P6, PT, R33, R16, PT ;  /* 0x000000102100720c */ /* 0x000fe20003fc4270 */
[----:B------:R-:W-:Y:S01]  /*6e80*/  VIADD R6, R32, 0xffffffa8 ;  /* 0xffffffa820067836 */ /* 0x000fe20000000000 */
[----:B------:R-:W-:Y:S02]  /*6e90*/  ISETP.GT.AND P4, PT, R223, R18, PT ;  /* 0x00000012df00720c */ /* 0x000fe40003f84270 */
[C---:B------:R-:W-:Y:S02]  /*6ea0*/  ISETP.GE.AND P5, PT, R18.reuse, R222, PT ;  /* 0x000000de1200720c */ /* 0x040fe40003fa6270 */
[----:B------:R-:W-:Y:S01]  /*6eb0*/  ISETP.GE.AND P2, PT, R18, R221, PT ;  /* 0x000000dd1200720c */ /* 0x000fe20003f46270 */
[----:B--2---:R-:W-:Y:S01]  /*6ec0*/  HMMA.16816.F32 R188, R20, R12, R188 ;  /* 0x0000000c14bc723c */ /* 0x004fe200000018bc */
[----:B------:R-:W-:-:S02]  /*6ed0*/  ISETP.GT.AND P3, PT, R33, R18, PT ;  /* 0x000000122100720c */ /* 0x000fc40003f64270 */
        /* <DEDUP_REMOVED lines=14> */
[----:B------:R-:W-:Y:S02]  /*6fc0*/  ISETP.GT.AND P3, PT, R223, R4, PT ;  /* 0x00000004df00720c */ /* 0x000fe40003f64270 */
[C---:B------:R-:W-:Y:S02]  /*6fd0*/  ISETP.GE.AND P6, PT, R4.reuse, R222, PT ;  /* 0x000000de0400720c */ /* 0x040fe40003fc6270 */
[----:B------:R-:W-:-:S02]  /*6fe0*/  ISETP.GE.AND P2, PT, R4, R221, PT ;  /* 0x000000dd0400720c */ /* 0x000fc40003f46270 */
[----:B------:R-:W-:Y:S01]  /*6ff0*/  ISETP.GT.AND P4, PT, R33, R4, PT ;  /* 0x000000042100720c */ /* 0x000fe20003f84270 */
[----:B------:R-:W-:Y:S01]  /*7000*/  VIADD R4, R32, 0xffffffa1 ;  /* 0xffffffa120047836 */ /* 0x000fe20000000000 */
[----:B------:R-:W-:Y:S02]  /*7010*/  FSEL R204, R204, -INF , !P0 ;  /* 0xff800000cccc7808 */ /* 0x000fe40004000000 */
[----:B------:R-:W-:Y:S02]  /*7020*/  ISETP.GE.AND P0, PT, R30, R221, PT ;  /* 0x000000dd1e00720c */ /* 0x000fe40003f06270 */
[----:B------:R-:W-:Y:S02]  /*7030*/  FSEL R168, R203, -INF , !P5 ;  /* 0xff800000cba87808 */ /* 0x000fe40006800000 */
[----:B------:R-:W-:Y:S01]  /*7040*/  FSEL R173, R196, -INF , !P3 ;  /* 0xff800000c4ad7808 */ /* 0x000fe20005800000 */
[----:B-1----:R-:W-:Y:S01]  /*7050*/  HMMA.16816.F32 R188, R8, R16, R188 ;  /* 0x0000001008bc723c */ /* 0x002fe200000018bc */
[----:B------:R-:W-:-:S02]  /*7060*/  ISETP.GT.AND P5, PT, R223, R4, PT ;  /* 0x00000004df00720c */ /* 0x000fc40003fa4270 */
[----:B------:R-:W-:Y:S02]  /*7070*/  FSEL R168, R168, -INF , !P0 ;  /* 0xff800000a8a87808 */ /* 0x000fe40004000000 */
[----:B------:R-:W-:Y:S02]  /*7080*/  FSEL R173, R173, -INF , !P6 ;  /* 0xff800000adad7808 */ /* 0x000fe40007000000 */
[----:B------:R-:W-:Y:S01]  /*7090*/  FSEL R198, R198, -INF , !P4 ;  /* 0xff800000c6c67808 */ /* 0x000fe20006000000 */
[----:B------:R-:W-:Y:S01]  /*70a0*/  HMMA.16816.F32 R8, R8, R18, R176 ;  /* 0x000000120808723c */ /* 0x000fe200000018b0 */
[C---:B------:R-:W-:Y:S02]  /*70b0*/  ISETP.GE.AND P0, PT, R4.reuse, R222, PT ;  /* 0x000000de0400720c */ /* 0x040fe40003f06270 */
[----:B------:R-:W-:Y:S02]  /*70c0*/  ISETP.GE.AND P3, PT, R4, R221, PT ;  /* 0x000000dd0400720c */ /* 0x000fe40003f66270 */
[----:B------:R-:W-:Y:S01]  /*70d0*/  ISETP.GT.AND P6, PT, R33, R4, PT ;  /* 0x000000042100720c */ /* 0x000fe20003fc4270 */
[----:B------:R-:W-:Y:S01]  /*70e0*/  VIADD R4, R32, 0xffffffa9 ;  /* 0xffffffa920047836 */ /* 0x000fe20000000000 */
[----:B------:R-:W-:-:S02]  /*70f0*/  ISETP.GT.AND P4, PT, R223, R6, PT ;  /* 0x00000006df00720c */ /* 0x000fc40003f84270 */
[----:B------:R-:W-:Y:S02]  /*7100*/  FSEL R197, R197, -INF , !P5 ;  /* 0xff800000c5c57808 */ /* 0x000fe40006800000 */
[----:B------:R-:W-:Y:S02]  /*7110*/  ISETP.GE.AND P5, PT, R6, R222, PT ;  /* 0x000000de0600720c */ /* 0x000fe40003fa6270 */
[----:B------:R-:W-:Y:S02]  /*7120*/  FSEL R199, R199, -INF , !P6 ;  /* 0xff800000c7c77808 */ /* 0x000fe40007000000 */
[----:B------:R-:W-:Y:S02]  /*7130*/  FSEL R192, R192, -INF , !P4 ;  /* 0xff800000c0c07808 */ /* 0x000fe40006000000 */
[----:B------:R-:W-:Y:S02]  /*7140*/  FSEL R211, R197, -INF , !P0 ;  /* 0xff800000c5d37808 */ /* 0x000fe40004000000 */
[----:B------:R-:W-:-:S02]  /*7150*/  ISETP.GT.AND P0, PT, R33, R6, PT ;  /* 0x000000062100720c */ /* 0x000fc40003f04270 */
[----:B------:R-:W-:Y:S02]  /*7160*/  ISETP.GT.AND P6, PT, R223, R4, PT ;  /* 0x00000004df00720c */ /* 0x000fe40003fc4270 */
[----:B------:R-:W-:Y:S02]  /*7170*/  FSEL R214, R198, -INF , !P2 ;  /* 0xff800000c6d67808 */ /* 0x000fe40005000000 */
[----:B------:R-:W-:Y:S02]  /*7180*/  FSEL R218, R199, -INF , !P3 ;  /* 0xff800000c7da7808 */ /* 0x000fe40005800000 */
[----:B------:R-:W-:Y:S02]  /*7190*/  FSEL R209, R192, -INF , !P5 ;  /* 0xff800000c0d17808 */ /* 0x000fe40006800000 */
[----:B------:R-:W-:Y:S01]  /*71a0*/  ISETP.GE.AND P2, PT, R6, R221, PT ;  /* 0x000000dd0600720c */ /* 0x000fe20003f46270 */
[----:B------:R-:W-:Y:S01]  /*71b0*/  VIADD R6, R32, 0xffffffb0 ;  /* 0xffffffb020067836 */ /* 0x000fe20000000000 */
[----:B------:R-:W-:-:S02]  /*71c0*/  ISETP.GE.AND P3, PT, R4, R222, PT ;  /* 0x000000de0400720c */ /* 0x000fc40003f66270 */
[----:B------:R-:W-:Y:S02]  /*71d0*/  ISETP.GE.AND P4, PT, R4, R221, PT ;  /* 0x000000dd0400720c */ /* 0x000fe40003f86270 */
[----:B------:R-:W-:Y:S01]  /*71e0*/  ISETP.GT.AND P5, PT, R33, R4, PT ;  /* 0x000000042100720c */ /* 0x000fe20003fa4270 */
[----:B------:R-:W-:Y:S01]  /*71f0*/  VIADD R4, R32, 0xffffffb1 ;  /* 0xffffffb120047836 */ /* 0x000fe20000000000 */
[----:B------:R-:W-:Y:S02]  /*7200*/  FSEL R174, R194, -INF , !P0 ;  /* 0xff800000c2ae7808 */ /* 0x000fe40004000000 */
[----:B------:R-:W-:Y:S02]  /*7210*/  FSEL R175, R193, -INF , !P6 ;  /* 0xff800000c1af7808 */ /* 0x000fe40007000000 */
[----:B------:R-:W-:Y:S02]  /*7220*/  FSEL R174, R174, -INF , !P2 ;  /* 0xff800000aeae7808 */ /* 0x000fe40005000000 */
[----:B------:R-:W-:-:S02]  /*7230*/  FSEL R175, R175, -INF , !P3 ;  /* 0xff800000afaf7808 */ /* 0x000fc40005800000 */
[----:B------:R-:W-:Y:S02]  /*7240*/  FSEL R172, R195, -INF , !P5 ;  /* 0xff800000c3ac7808 */ /* 0x000fe40006800000 */
[----:B------:R-:W-:Y:S02]  /*7250*/  ISETP.GT.AND P0, PT, R223, R6, PT ;  /* 0x00000006df00720c */ /* 0x000fe40003f04270 */
[C---:B------:R-:W-:Y:S02]  /*7260*/  ISETP.GE.AND P2, PT, R6.reuse, R222, PT ;  /* 0x000000de0600720c */ /* 0x040fe40003f46270 */
[----:B------:R-:W-:Y:S02]  /*7270*/  ISETP.GE.AND P6, PT, R6, R221, PT ;  /* 0x000000dd0600720c */ /* 0x000fe40003fc6270 */
[----:B------:R-:W-:Y:S02]  /*7280*/  ISETP.GT.AND P3, PT, R33, R6, PT ;  /* 0x000000062100720c */ /* 0x000fe40003f64270 */
[----:B------:R-:W-:-:S02]  /*7290*/  ISETP.GT.AND P5, PT, R223, R4, PT ;  /* 0x00000004df00720c */ /* 0x000fc40003fa4270 */
[----:B------:R-:W-:Y:S02]  /*72a0*/  FMNMX3.FTZ R6, R164, R35, R217, !PT ;  /* 0x00000023a4067276 */ /* 0x000fe400078100d9 */
[----:B------:R-:W-:Y:S02]  /*72b0*/  FSEL R207, R188, -INF , !P0 ;  /* 0xff800000bccf7808 */ /* 0x000fe40004000000 */
[----:B------:R-:W-:Y:S02]  /*72c0*/  FSEL R190, R190, -INF , !P3 ;  /* 0xff800000bebe7808 */ /* 0x000fe40005800000 */
[----:B------:R-:W-:Y:S02]  /*72d0*/  FSEL R189, R189, -INF , !P5 ;  /* 0xff800000bdbd7808 */ /* 0x000fe40006800000 */
[----:B------:R-:W-:Y:S02]  /*72e0*/  ISETP.GT.AND P0, PT, R33, R4, PT ;  /* 0x000000042100720c */ /* 0x000fe40003f04270 */
[----:B------:R-:W-:-:S02]  /*72f0*/  ISETP.GE.AND P3, PT, R4, R222, PT ;  /* 0x000000de0400720c */ /* 0x000fc40003f66270 */
[----:B------:R-:W-:Y:S01]  /*7300*/  ISETP.GE.AND P5, PT, R4, R221, PT ;  /* 0x000000dd0400720c */ /* 0x000fe20003fa6270 */
[----:B------:R-:W-:Y:S01]  /*7310*/  VIADD R4, R32, 0xffffffb8 ;  /* 0xffffffb820047836 */ /* 0x000fe20000000000 */
[----:B------:R-:W-:Y:S01]  /*7320*/  FMNMX3.FTZ R6, R6, R219, R25, !PT ;  /* 0x000000db06067276 */ /* 0x000fe20007810019 */
[----:B------:R-:W-:Y:S01]  /*7330*/  VIADD R32, R32, 0xffffffb9 ;  /* 0xffffffb920207836 */ /* 0x000fe20000000000 */
[----:B------:R-:W-:Y:S02]  /*7340*/  FSEL R188, R191, -INF , !P0 ;  /* 0xff800000bfbc7808 */ /* 0x000fe40004000000 */
[----:B------:R-:W-:Y:S02]  /*7350*/  FMNMX3.FTZ R6, R6, R215, R213, !PT ;  /* 0x000000d706067276 */ /* 0x000fe400078100d5 */
[----:B------:R-:W-:Y:S02]  /*7360*/  ISETP.GT.AND P0, PT, R223, R4, PT ;  /* 0x00000004df00720c */ /* 0x000fe40003f04270 */
[----:B------:R-:W-:-:S02]  /*7370*/  FMNMX3.FTZ R6, R6, R171, R169, !PT ;  /* 0x000000ab06067276 */ /* 0x000fc400078100a9 */
[----:B------:R-:W-:Y:S02]  /*7380*/  FSEL R172, R172, -INF , !P4 ;  /* 0xff800000acac7808 */ /* 0x000fe40006000000 */
[----:B------:R-:W-:Y:S02]  /*7390*/  FSEL R207, R207, -INF , !P2 ;  /* 0xff800000cfcf7808 */ /* 0x000fe40005000000 */
[----:B------:R-:W-:Y:S02]  /*73a0*/  FSEL R8, R8, -INF , !P0 ;  /* 0xff80000008087808 */ /* 0x000fe40004000000 */
[----:B------:R-:W-:Y:S02]  /*73b0*/  FSEL R191, R189, -INF , !P3 ;  /* 0xff800000bdbf7808 */ /* 0x000fe40005800000 */
[C---:B------:R-:W-:Y:S02]  /*73c0*/  ISETP.GE.AND P2, PT, R4.reuse, R222, PT ;  /* 0x000000de0400720c */ /* 0x040fe40003f46270 */
[----:B------:R-:W-:-:S02]  /*73d0*/  ISETP.GE.AND P4, PT, R4, R221, PT ;  /* 0x000000dd0400720c */ /* 0x000fc40003f86270 */
[----:B------:R-:W-:Y:S02]  /*73e0*/  ISETP.GT.AND P3, PT, R33, R4, PT ;  /* 0x000000042100720c */ /* 0x000fe40003f64270 */
[----:B------:R-:W-:Y:S02]  /*73f0*/  ISETP.GT.AND P0, PT, R223, R32, PT ;  /* 0x00000020df00720c */ /* 0x000fe40003f04270 */
[----:B------:R-:W-:Y:S02]  /*7400*/  FMNMX3.FTZ R4, R6, R173, R211, !PT ;  /* 0x000000ad06047276 */ /* 0x000fe400078100d3 */
[----:B------:R-:W-:Y:S02]  /*7410*/  FSEL R179, R9, -INF , !P0 ;  /* 0xff80000009b37808 */ /* 0x000fe40004000000 */
[----:B------:R-:W-:Y:S02]  /*7420*/  ISETP.GE.AND P0, PT, R32, R222, PT ;  /* 0x000000de2000720c */ /* 0x000fe40003f06270 */
[----:B------:R-:W-:-:S02]  /*7430*/  FMNMX3.FTZ R9, R3, R34, R24, !PT ;  /* 0x0000002203097276 */ /* 0x000fc40007810018 */
[----:B------:R-:W-:Y:S02]  /*7440*/  FMNMX3.FTZ R4, R4, R209, R175, !PT ;  /* 0x000000d104047276 */ /* 0x000fe400078100af */
[----:B------:R-:W-:Y:S02]  /*7450*/  FSEL R189, R8, -INF , !P2 ;  /* 0xff80000008bd7808 */ /* 0x000fe40005000000 */
[----:B------:R-:W-:Y:S02]  /*7460*/  FSEL R179, R179, -INF , !P0 ;  /* 0xff800000b3b37808 */ /* 0x000fe40004000000 */
[----:B------:R-:W-:Y:S02]  /*7470*/  FMNMX3.FTZ R9, R9, R26, R28, !PT ;  /* 0x0000001a09097276 */ /* 0x000fe4000781001c */
[----:B------:R-:W-:Y:S02]  /*7480*/  FMNMX3.FTZ R4, R4, R207, R191, !PT ;  /* 0x000000cf04047276 */ /* 0x000fe400078100bf */
[----:B------:R-:W-:-:S02]  /*7490*/  ISETP.GT.AND P2, PT, R33, R32, PT ;  /* 0x000000202100720c */ /* 0x000fc40003f44270 */
[----:B------:R-:W-:Y:S02]  /*74a0*/  FMNMX3.FTZ R9, R9, R206, R204, !PT ;  /* 0x000000ce09097276 */ /* 0x000fe400078100cc */
[----:B------:R-:W-:Y:S01]  /*74b0*/  FMNMX3.FTZ R4, R4, R189, R179, !PT ;  /* 0x000000bd04047276 */ /* 0x000fe200078100b3 */
[----:B------:R-:W-:Y:S08]  /*74c0*/  BRA.U !UP0, `(.L_x_181) ;  /* 0x0000000108b87547 */ /* 0x000ff0000b800000 */
[----:B------:R-:W-:-:S04]  /*74d0*/  UIADD3 UR5, UPT, UPT, UR19, -0x3, URZ ;  /* 0xfffffffd13057890 */ /* 0x000fc8000fffe0ff */
[----:B------:R-:W-:-:S04]  /*74e0*/  UIMAD.WIDE.U32 UR24, UR5, UR12, URZ ;  /* 0x0000000c051872a5 */ /* 0x000fc8000f8e00ff */
[----:B------:R-:W-:Y:S02]  /*74f0*/  UIMAD UR5, UR5, UR13, UR25 ;  /* 0x0000000d050572a4 */ /* 0x000fe4000f8e0219 */
[----:B------:R-:W-:Y:S01]  /*7500*/  ULEA UR21, UP0, UR24, UR32, 0x6 ;  /* 0x0000002018157291 */ /* 0x000fe2000f8030ff */
[----:B------:R-:W-:Y:S02]  /*7510*/  IMAD.U32 R6, RZ, RZ, UR24 ;  /* 0x00000018ff067e24 */ /* 0x000fe4000f8e00ff */
[----:B------:R-:W-:Y:S01]  /*7520*/  IMAD.U32 R7, RZ, RZ, UR25 ;  /* 0x00000019ff077e24 */ /* 0x000fe2000f8e00ff */
[----:B------:R-:W-:Y:S01]  /*7530*/  UIADD3 UR32, UP1, UPT, UR32, UR21, URZ ;  /* 0x0000001520207290 */ /* 0x000fe2000ff3e0ff */
[----:B------:R-:W-:Y:S01]  /*7540*/  IMAD.U32 R5, RZ, RZ, UR5 ;  /* 0x00000005ff057e24 */ /* 0x000fe2000f8e00ff */
[----:B------:R-:W-:Y:S01]  /*7550*/  ULEA.HI.X UR5, UR24, UR31, UR5, 0x6, UP0 ;  /* 0x0000001f18057291 */ /* 0x000fe200080f3405 */
[----:B------:R-:W-:Y:S01]  /*7560*/  LEA R14, P0, R6, R225, 0x7 ;  /* 0x000000e1060e7211 */ /* 0x000fe200078038ff */
[----:B------:R-:W-:Y:S01]  /*7570*/  IMAD.U32 R8, RZ, RZ, UR21 ;  /* 0x00000015ff087e24 */ /* 0x000fe2000f8e00ff */
[----:B------:R-:W-:-:S02]  /*7580*/  ULEA UR21, UP0, UR12, UR21, 0x5 ;  /* 0x000000150c157291 */ /* 0x000fc4000f8028ff */
[----:B------:R-:W-:Y:S01]  /*7590*/  UIADD3.X UR31, UPT, UPT, UR31, UR5, URZ, UP1, !UPT ;  /* 0x000000051f1f7290 */ /* 0x000fe20008ffe4ff */
[-C--:B------:R-:W-:Y:S01]  /*75a0*/  LEA.HI.X R15, R6, R224.reuse, R5, 0x7, P0 ;  /* 0x000000e0060f7211 */ /* 0x080fe200000f3c05 */
[----:B------:R-:W-:Y:S01]  /*75b0*/  IMAD.U32 R6, RZ, RZ, UR32 ;  /* 0x00000020ff067e24 */ /* 0x000fe2000f8e00ff */
[CC--:B------:R-:W-:Y:S02]  /*75c0*/  LEA R12, P0, R8.reuse, R225.reuse, 0x1 ;  /* 0x000000e1080c7211 */ /* 0x0c0fe400078008ff */
[----:B------:R-:W-:Y:S01]  /*75d0*/  MOV R5, UR5 ;  /* 0x0000000500057c02 */ /* 0x000fe20008000f00 */
[----:B------:R-:W-:Y:S01]  /*75e0*/  ULEA.HI.X UR5, UR12, UR5, UR13, 0x5, UP0 ;  /* 0x000000050c057291 */ /* 0x000fe200080f2c0d */
[----:B------:R-:W-:Y:S01]  /*75f0*/  IMAD.U32 R7, RZ, RZ, UR31 ;  /* 0x0000001fff077e24 */ /* 0x000fe2000f8e00ff */
[----:B------:R-:W-:Y:S01]  /*7600*/  @!PT LDS RZ, [RZ] ;  /* 0x00000000fffff984 */ /* 0x000fe20000000800 */
[----:B------:R-:W-:Y:S01]  /*7610*/  @!PT LDS RZ, [RZ] ;  /* 0x00000000fffff984 */ /* 0x000fe20000000800 */
[----:B------:R-:W-:Y:S01]  /*7620*/  @!PT LDS RZ, [RZ] ;  /* 0x00000000fffff984 */ /* 0x000fe20000000800 */
[----:B------:R1:W-:Y:S01]  /*7630*/  LDGSTS.E.BYPASS.LTC128B.128 [R182+0x8000], desc[UR16][R14.64] ;  /* 0x080000000eb67fae */ /* 0x0003e2000b981a10 */
[----:B------:R-:W-:Y:S02]  /*7640*/  LEA.HI.X R13, R8, R224, R5, 0x1, P0 ;  /* 0x000000e0080d7211 */ /* 0x000fe400000f0c05 */
        /* <DEDUP_REMOVED lines=22> */
.L_x_181:
[----:B------:R-:W-:Y:S01]  /*77b0*/  FMNMX3.FTZ R7, R9, R170, R168, !PT ;  /* 0x000000aa09077276 */ /* 0x000fe200078100a8 */
[----:B------:R-:W2:Y:S01]  /*77c0*/  SHFL.BFLY PT, R5, R4, 0x2, 0x1f ;  /* 0x0c401f0004057f89 */ /* 0x000ea200000e0000 */
[----:B------:R-:W-:Y:S01]  /*77d0*/  ISETP.GE.AND P0, PT, R32, R221, PT ;  /* 0x000000dd2000720c */ /* 0x000fe20003f06270 */
[----:B------:R-:W3:Y:S01]  /*77e0*/  LDCU UR5, c[0x0][0x45c] ;  /* 0x00008b80ff0577ac */ /* 0x000ee20008000800 */
[----:B------:R-:W-:Y:S01]  /*77f0*/  FMNMX3.FTZ R7, R7, R214, R218, !PT ;  /* 0x000000d607077276 */ /* 0x000fe200078100da */
[----:B-1----:R-:W-:Y:S01]  /*7800*/  LDSM.16.MT88.4 R12, [R166+0x10000] ;  /* 0x01000000a60c783b */ /* 0x002fe20000004200 */
[----:B------:R-:W-:Y:S01]  /*7810*/  FSEL R10, R10, -INF , !P3 ;  /* 0xff8000000a0a7808 */ /* 0x000fe20005800000 */
[----:B------:R-:W-:Y:S01]  /*7820*/  UISETP.GT.U32.AND UP0, UPT, UR27, UR14, UPT ;  /* 0x0000000e1b00728c */ /* 0x000fe2000bf04070 */
[----:B------:R-:W-:Y:S02]  /*7830*/  FSEL R11, R11, -INF , !P2 ;  /* 0xff8000000b0b7808 */ /* 0x000fe40005000000 */
[----:B------:R-:W-:-:S02]  /*7840*/  FSEL R190, R190, -INF , !P6 ;  /* 0xff800000bebe7808 */ /* 0x000fc40007000000 */
[----:B------:R-:W-:Y:S02]  /*7850*/  FSEL R188, R188, -INF , !P5 ;  /* 0xff800000bcbc7808 */ /* 0x000fe40006800000 */
[----:B------:R-:W-:Y:S02]  /*7860*/  FMNMX3.FTZ R7, R7, R174, R172, !PT ;  /* 0x000000ae07077276 */ /* 0x000fe400078100ac */
[----:B------:R-:W-:Y:S02]  /*7870*/  FSEL R178, R10, -INF , !P4 ;  /* 0xff8000000ab27808 */ /* 0x000fe40006000000 */
[----:B------:R-:W-:Y:S01]  /*7880*/  FSEL R176, R11, -INF , !P0 ;  /* 0xff8000000bb07808 */ /* 0x000fe20004000000 */
[----:B------:R-:W-:Y:S01]  /*7890*/  @UP0 UIADD3 UR19, UPT, UPT, UR19, -0x3, URZ ;  /* 0xfffffffd13130890 */ /* 0x000fe2000fffe0ff */
[----:B------:R-:W-:Y:S02]  /*78a0*/  FMNMX3.FTZ R7, R7, R190, R188, !PT ;  /* 0x000000be07077276 */ /* 0x000fe400078100bc */
[----:B------:R-:W-:-:S02]  /*78b0*/  IADD3 R16, PT, PT, R166, 0x10000, RZ ;  /* 0x00010000a6107810 */ /* 0x000fc40007ffe0ff */
[----:B------:R-:W-:Y:S02]  /*78c0*/  FMNMX3.FTZ R9, R7, R178, R176, !PT ;  /* 0x000000b207097276 */ /* 0x000fe400078100b0 */
[----:B--2---:R-:W-:Y:S02]  /*78d0*/  FMNMX.FTZ R7, R4, R5, !PT ;  /* 0x0000000504077209 */ /* 0x004fe40007810000 */
[----:B------:R-:W-:Y:S01]  /*78e0*/  IADD3 R210, PT, PT, R166, 0x10040, RZ ;  /* 0x00010040a6d27810 */ /* 0x000fe20007ffe0ff */
[----:B------:R-:W1:Y:S01]  /*78f0*/  SHFL.BFLY PT, R6, R9, 0x2, 0x1f ;  /* 0x0c401f0009067f89 */ /* 0x000e6200000e0000 */
[----:B------:R-:W-:-:S03]  /*7900*/  IADD3 R205, PT, PT, R183, R166, RZ ;  /* 0x000000a6b7cd7210 */ /* 0x000fc60007ffe0ff */
[----:B------:R-:W2:Y:S04]  /*7910*/  SHFL.BFLY PT, R184, R7, 0x1, 0x1f ;  /* 0x0c201f0007b87f89 */ /* 0x000ea800000e0000 */
[----:B------:R-:W-:Y:S01]  /*7920*/  LDSM.16.MT88.4 R20, [R205+0x10000] ;  /* 0x01000000cd14783b */ /* 0x000fe20000004200 */
[----:B-1----:R-:W-:Y:S02]  /*7930*/  FMNMX.FTZ R5, R9, R6, !PT ;  /* 0x0000000609057209 */ /* 0x002fe40007810000 */
[----:B--2---:R-:W-:-:S03]  /*7940*/  FMNMX.FTZ R184, R7, R184, !PT ;  /* 0x000000b807b87209 */ /* 0x004fc60007810000 */
[----:B------:R-:W1:Y:S01]  /*7950*/  SHFL.BFLY PT, R182, R5, 0x1, 0x1f ;  /* 0x0c201f0005b67f89 */ /* 0x000e6200000e0000 */
[C---:B------:R-:W-:Y:S01]  /*7960*/  FSETP.NEU.FTZ.AND P2, PT, R184.reuse, -INF , PT ;  /* 0xff800000b800780b */ /* 0x040fe20003f5d000 */
[----:B---3--:R-:W-:-:S05]  /*7970*/  FMUL.FTZ R212, R184, UR5 ;  /* 0x00000005b8d47c20 */ /* 0x008fca0008410000 */
[----:B------:R-:W-:-:S05]  /*7980*/  FSEL R212, R212, RZ, P2 ;  /* 0x000000ffd4d47208 */ /* 0x000fca0001000000 */
        /* <DEDUP_REMOVED lines=10> */
[----:B-1----:R-:W-:Y:S01]  /*7a30*/  FMNMX.FTZ R182, R5, R182, !PT ;  /* 0x000000b605b67209 */ /* 0x002fe20007810000 */
[--C-:B------:R-:W-:Y:S01]  /*7a40*/  FFMA.FTZ R213, R173, UR5, -R212.reuse ;  /* 0x00000005add57c23 */ /* 0x100fe200080108d4 */
[----:B------:R-:W-:Y:S01]  /*7a50*/  FSEL R5, R184, RZ, P2 ;  /* 0x000000ffb8057208 */ /* 0x000fe20001000000 */
[--C-:B------:R-:W-:Y:S01]  /*7a60*/  FFMA.FTZ R209, R209, UR5, -R212.reuse ;  /* 0x00000005d1d17c23 */ /* 0x100fe200080108d4 */
[C---:B------:R-:W-:Y:S01]  /*7a70*/  FSETP.NEU.FTZ.AND P0, PT, R182.reuse, -INF , PT ;  /* 0xff800000b600780b */ /* 0x040fe20003f1d000 */
[----:B------:R-:W-:Y:S01]  /*7a80*/  FMUL.FTZ R177, R182, UR5 ;  /* 0x00000005b6b17c20 */ /* 0x000fe20008410000 */
[----:B------:R-:W1:Y:S01]  /*7a90*/  MUFU.EX2 R195, R195 ;  /* 0x000000c300c37308 */ /* 0x000e620000000800 */
[----:B------:R-:W-:Y:S01]  /*7aa0*/  FADD.FTZ R4, R164, -R5 ;  /* 0x80000005a4047221 */ /* 0x000fe20000010000 */
[----:B------:R-:W-:Y:S01]  /*7ab0*/  FSEL R6, R182, RZ, P0 ;  /* 0x000000ffb6067208 */ /* 0x000fe20000000000 */
[----:B------:R-:W-:Y:S01]  /*7ac0*/  FFMA.FTZ R226, R175, UR5, -R212 ;  /* 0x00000005afe27c23 */ /* 0x000fe200080108d4 */
[----:B------:R-:W-:Y:S01]  /*7ad0*/  FSEL R177, R177, RZ, P0 ;  /* 0x000000ffb1b17208 */ /* 0x000fe20000000000 */
[----:B------:R-:W-:Y:S01]  /*7ae0*/  FMUL.FTZ R197, R4, UR5 ;  /* 0x0000000504c57c20 */ /* 0x000fe20008410000 */
[----:B------:R-:W-:Y:S01]  /*7af0*/  LOP3.LUT P0, RZ, R180, 0x4, RZ, 0xc0, !PT ;  /* 0x00000004b4ff7812 */ /* 0x000fe2000780c0ff */
[----:B------:R-:W-:Y:S01]  /*7b00*/  FADD.FTZ R6, R3, -R6 ;  /* 0x8000000603067221 */ /* 0x000fe20000010000 */
[----:B------:R-:W-:Y:S01]  /*7b10*/  MUFU.EX2 R196, R196 ;  /* 0x000000c400c47308 */ /* 0x000fe20000000800 */
[--C-:B------:R-:W-:Y:S01]  /*7b20*/  FFMA.FTZ R164, R28, UR5, -R177.reuse ;  /* 0x000000051ca47c23 */ /* 0x100fe200080108b1 */
[--C-:B------:R-:W-:Y:S01]  /*7b30*/  FFMA.FTZ R194, R34, UR5, -R177.reuse ;  /* 0x0000000522c27c23 */ /* 0x100fe200080108b1 */
[--C-:B------:R-:W-:Y:S01]  /*7b40*/  FFMA.FTZ R192, R24, UR5, -R177.reuse ;  /* 0x0000000518c07c23 */ /* 0x100fe200080108b1 */
[--C-:B------:R-:W-:Y:S01]  /*7b50*/  FFMA.FTZ R185, R26, UR5, -R177.reuse ;  /* 0x000000051ab97c23 */ /* 0x100fe200080108b1 */
[----:B------:R-:W-:Y:S01]  /*7b60*/  FMUL.FTZ R3, R6, UR5 ;  /* 0x0000000506037c20 */ /* 0x000fe20008410000 */
[--C-:B------:R-:W-:Y:S01]  /*7b70*/  FFMA.FTZ R201, R206, UR5, -R177.reuse ;  /* 0x00000005cec97c23 */ /* 0x100fe200080108b1 */
[--C-:B------:R-:W-:Y:S01]  /*7b80*/  FFMA.FTZ R204, R204, UR5, -R177.reuse ;  /* 0x00000005cccc7c23 */ /* 0x100fe200080108b1 */
[----:B------:R-:W2:Y:S01]  /*7b90*/  MUFU.EX2 R193, R193 ;  /* 0x000000c100c17308 */ /* 0x000ea20000000800 */
[----:B-1----:R-:W-:Y:S01]  /*7ba0*/  F2FP.F16.F32.PACK_AB R4, R195, R198 ;  /* 0x000000c6c304723e */ /* 0x002fe200000000ff */
[--C-:B------:R-:W-:Y:S01]  /*7bb0*/  FFMA.FTZ R206, R168, UR5, -R177.reuse ;  /* 0x00000005a8ce7c23 */ /* 0x100fe200080108b1 */
[----:B------:R-:W-:Y:S01]  /*7bc0*/  @P0 IADD3 R210, PT, PT, R16, -0x40, RZ ;  /* 0xffffffc010d20810 */ /* 0x000fe20007ffe0ff */
[--C-:B------:R-:W-:Y:S01]  /*7bd0*/  FFMA.FTZ R211, R214, UR5, -R177.reuse ;  /* 0x00000005d6d37c23 */ /* 0x100fe200080108b1 */
[--C-:B------:R-:W-:Y:S01]  /*7be0*/  FFMA.FTZ R214, R218, UR5, -R177.reuse ;  /* 0x00000005dad67c23 */ /* 0x100fe200080108b1 */
[--C-:B------:R-:W-:Y:S01]  /*7bf0*/  FFMA.FTZ R215, R174, UR5, -R177.reuse ;  /* 0x00000005aed77c23 */ /* 0x100fe200080108b1 */
[----:B------:R-:W-:Y:S01]  /*7c00*/  IADD3 R200, PT, PT, R183, R210, RZ ;  /* 0x000000d2b7c87210 */ /* 0x000fe20007ffe0ff */
[----:B------:R-:W1:Y:S01]  /*7c10*/  LDSM.16.MT88.4 R28, [R210] ;  /* 0x00000000d21c783b */ /* 0x000e620000004200 */
[----:B------:R-:W-:Y:S01]  /*7c20*/  MUFU.EX2 R194, R194 ;  /* 0x000000c200c27308 */ /* 0x000fe20000000800 */
[--C-:B------:R-:W-:Y:S01]  /*7c30*/  FFMA.FTZ R183, R170, UR5, -R177.reuse ;  /* 0x00000005aab77c23 */ /* 0x100fe200080108b1 */
[--C-:B------:R-:W-:Y:S01]  /*7c40*/  FFMA.FTZ R218, R172, UR5, -R177.reuse ;  /* 0x00000005acda7c23 */ /* 0x100fe200080108b1 */
[----:B------:R-:W-:Y:S01]  /*7c50*/  LDSM.16.MT88.4 R168, [R166+0x12800] ;  /* 0x01280000a6a8783b */ /* 0x000fe20000004200 */
[--C-:B------:R-:W-:Y:S01]  /*7c60*/  FFMA.FTZ R207, R207, UR5, -R212.reuse ;  /* 0x00000005cfcf7c23 */ /* 0x100fe200080108d4 */
[--C-:B------:R-:W-:Y:S01]  /*7c70*/  FFMA.FTZ R228, R191, UR5, -R212.reuse ;  /* 0x00000005bfe47c23 */ /* 0x100fe200080108d4 */
[--C-:B------:R-:W-:Y:S01]  /*7c80*/  FFMA.FTZ R217, R189, UR5, -R212.reuse ;  /* 0x00000005bdd97c23 */ /* 0x100fe200080108d4 */
[----:B------:R-:W-:Y:S01]  /*7c90*/  LDSM.16.MT88.4 R172, [R200+0x1000] ;  /* 0x00100000c8ac783b */ /* 0x000fe20000004200 */
[----:B------:R-:W3:Y:S01]  /*7ca0*/  MUFU.EX2 R192, R192 ;  /* 0x000000c000c07308 */ /* 0x000ee20000000800 */
[----:B--2---:R-:W-:Y:S01]  /*7cb0*/  F2FP.F16.F32.PACK_AB R6, R193, R196 ;  /* 0x000000c4c106723e */ /* 0x004fe200000000ff */
[----:B------:R-:W-:Y:S01]  /*7cc0*/  FFMA.FTZ R212, R179, UR5, -R212 ;  /* 0x00000005b3d47c23 */ /* 0x000fe200080108d4 */
[--C-:B------:R-:W-:Y:S01]  /*7cd0*/  FFMA.FTZ R219, R190, UR5, -R177.reuse ;  /* 0x00000005bedb7c23 */ /* 0x100fe200080108b1 */
[--C-:B------:R-:W-:Y:S01]  /*7ce0*/  FFMA.FTZ R230, R188, UR5, -R177.reuse ;  /* 0x00000005bce67c23 */ /* 0x100fe200080108b1 */
[--C-:B------:R-:W-:Y:S01]  /*7cf0*/  FFMA.FTZ R227, R178, UR5, -R177.reuse ;  /* 0x00000005b2e37c23 */ /* 0x100fe200080108b1 */
[----:B------:R-:W-:Y:S01]  /*7d00*/  FFMA.FTZ R232, R176, UR5, -R177 ;  /* 0x00000005b0e87c23 */ /* 0x000fe200080108b1 */
[----:B------:R-:W-:Y:S01]  /*7d10*/  LDSM.16.MT88.4 R188, [R205+0x13800] ;  /* 0x01380000cdbc783b */ /* 0x000fe20000004200 */
[----:B------:R-:W-:Y:S01]  /*7d20*/  MUFU.EX2 R185, R185 ;  /* 0x000000b900b97308 */ /* 0x000fe20000000800 */
[----:B------:R-:W-:-:S02]  /*7d30*/  PLOP3.LUT P0, PT, PT, PT, UP0, 0x80, 0x8 ;  /* 0x000000000008781c */ /* 0x000fc40003f0f008 */
[----:B------:R-:W-:Y:S05]  /*7d40*/  LDSM.16.MT88.4 R176, [R205+0x15800] ;  /* 0x01580000cdb0783b */ /* 0x000fea0000004200 */
[----:B------:R-:W2:Y:S01]  /*7d50*/  MUFU.EX2 R164, R164 ;  /* 0x000000a400a47308 */ /* 0x000ea20000000800 */
[----:B---3--:R-:W-:-:S07]  /*7d60*/  F2FP.F16.F32.PACK_AB R5, R192, R194 ;  /* 0x000000c2c005723e */ /* 0x008fce00000000ff */
[----:B------:R-:W3:Y:S08]  /*7d70*/  MUFU.EX2 R197, R197 ;  /* 0x000000c500c57308 */ /* 0x000ef00000000800 */
[----:B------:R-:W4:Y:S01]  /*7d80*/  MUFU.EX2 R3, R3 ;  /* 0x0000000300037308 */ /* 0x000f220000000800 */
[----:B--2---:R-:W-:-:S07]  /*7d90*/  F2FP.F16.F32.PACK_AB R7, R164, R185 ;  /* 0x000000b9a407723e */ /* 0x004fce00000000ff */
[----:B------:R-:W-:Y:S01]  /*7da0*/  MUFU.EX2 R208, R208 ;  /* 0x000000d000d07308 */ /* 0x000fe20000000800 */
[-C--:B---3--:R-:W-:Y:S01]  /*7db0*/  FMUL.FTZ R24, R144, R197.reuse ;  /* 0x000000c590187220 */ /* 0x088fe20000410000 */
[-C--:B------:R-:W-:Y:S01]  /*7dc0*/  FMUL.FTZ R25, R145, R197.reuse ;  /* 0x000000c591197220 */ /* 0x080fe20000410000 */
[-C--:B------:R-:W-:Y:S01]  /*7dd0*/  FMUL.FTZ R32, R140, R197.reuse ;  /* 0x000000c58c207220 */ /* 0x080fe20000410000 */
[-C--:B------:R-:W-:Y:S01]  /*7de0*/  FMUL.FTZ R33, R141, R197.reuse ;  /* 0x000000c58d217220 */ /* 0x080fe20000410000 */
[-C--:B------:R-:W-:Y:S01]  /*7df0*/  FMUL.FTZ R36, R36, R197.reuse ;  /* 0x000000c524247220 */ /* 0x080fe20000410000 */
[-C--:B------:R-:W-:Y:S01]  /*7e00*/  FMUL.FTZ R37, R37, R197.reuse ;  /* 0x000000c525257220 */ /* 0x080fe20000410000 */
[-C--:B------:R-:W-:Y:S01]  /*7e10*/  FMUL.FTZ R40, R40, R197.reuse ;  /* 0x000000c528287220 */ /* 0x080fe20000410000 */
[----:B------:R-:W-:Y:S01]  /*7e20*/  FMUL.FTZ R41, R41, R197 ;  /* 0x000000c529297220 */ /* 0x000fe20000410000 */
[-C--:B----4-:R-:W-:Y:S01]  /*7e30*/  FMUL.FTZ R26, R146, R3.reuse ;  /* 0x00000003921a7220 */ /* 0x090fe20000410000 */
[-C--:B------:R-:W-:Y:S01]  /*7e40*/  FMUL.FTZ R27, R147, R3.reuse ;  /* 0x00000003931b7220 */ /* 0x080fe20000410000 */
[-C--:B------:R-:W-:Y:S01]  /*7e50*/  FMUL.FTZ R34, R142, R3.reuse ;  /* 0x000000038e227220 */ /* 0x080fe20000410000 */
[-C--:B------:R-:W-:Y:S01]  /*7e60*/  FMUL.FTZ R35, R143, R3.reuse ;  /* 0x000000038f237220 */ /* 0x080fe20000410000 */
[----:B------:R-:W2:Y:S01]  /*7e70*/  LDSM.16.MT88.4 R144, [R210+0x2000] ;  /* 0x00200000d290783b */ /* 0x000ea20000004200 */
[-C--:B------:R-:W-:Y:S01]  /*7e80*/  FMUL.FTZ R38, R38, R3.reuse ;  /* 0x0000000326267220 */ /* 0x080fe20000410000 */
[-C--:B------:R-:W-:Y:S01]  /*7e90*/  FMUL.FTZ R39, R39, R3.reuse ;  /* 0x0000000327277220 */ /* 0x080fe20000410000 */
[-C--:B------:R-:W-:Y:S01]  /*7ea0*/  FMUL.FTZ R42, R42, R3.reuse ;  /* 0x000000032a2a7220 */ /* 0x080fe20000410000 */
[C---:B-1----:R-:W-:Y:S01]  /*7eb0*/  HMMA.16816.F32 R24, R4.reuse, R28, R24 ;  /* 0x0000001c0418723c */ /* 0x042fe20000001818 */
[----:B------:R-:W1:Y:S01]  /*7ec0*/  LDSM.16.MT88.4 R140, [R166+0x12000] ;  /* 0x01200000a68c783b */ /* 0x000e620000004200 */
[----:B------:R-:W-:Y:S01]  /*7ed0*/  FMUL.FTZ R43, R43, R3 ;  /* 0x000000032b2b7220 */ /* 0x000fe20000410000 */
[-C--:B------:R-:W-:Y:S01]  /*7ee0*/  FMUL.FTZ R44, R44, R197.reuse ;  /* 0x000000c52c2c7220 */ /* 0x080fe20000410000 */
[----:B------:R-:W-:Y:S01]  /*7ef0*/  FMUL.FTZ R45, R45, R197 ;  /* 0x000000c52d2d7220 */ /* 0x000fe20000410000 */
[-C--:B------:R-:W-:Y:S01]  /*7f00*/  FMUL.FTZ R46, R46, R3.reuse ;  /* 0x000000032e2e7220 */ /* 0x080fe20000410000 */
[----:B------:R-:W-:Y:S01]  /*7f10*/  FMUL.FTZ R47, R47, R3 ;  /* 0x000000032f2f7220 */ /* 0x000fe20000410000 */
[-C--:B------:R-:W-:Y:S01]  /*7f20*/  FMUL.FTZ R48, R48, R197.reuse ;  /* 0x000000c530307220 */ /* 0x080fe20000410000 */
[C---:B------:R-:W-:Y:S01]  /*7f30*/  HMMA.16816.F32 R28, R4.reuse, R30, R32 ;  /* 0x0000001e041c723c */ /* 0x040fe20000001820 */
[-C--:B------:R-:W-:Y:S01]  /*7f40*/  FMUL.FTZ R32, R136, R197.reuse ;  /* 0x000000c588207220 */ /* 0x080fe20000410000 */
[----:B------:R-:W-:Y:S01]  /*7f50*/  FMUL.FTZ R33, R137, R197 ;  /* 0x000000c589217220 */ /* 0x000fe20000410000 */
[-C--:B------:R-:W-:Y:S01]  /*7f60*/  FMUL.FTZ R34, R138, R3.reuse ;  /* 0x000000038a227220 */ /* 0x080fe20000410000 */
[----:B------:R-:W-:Y:S01]  /*7f70*/  FMUL.FTZ R35, R139, R3 ;  /* 0x000000038b237220 */ /* 0x000fe20000410000 */
[----:B------:R-:W-:Y:S01]  /*7f80*/  FMUL.FTZ R49, R49, R197 ;  /* 0x000000c531317220 */ /* 0x000fe20000410000 */
[----:B------:R-:W3:Y:S01]  /*7f90*/  LDSM.16.MT88.4 R136, [R205+0x12000] ;  /* 0x01200000cd88783b */ /* 0x000ee20000004200 */
[-C--:B------:R-:W-:Y:S01]  /*7fa0*/  FMUL.FTZ R50, R50, R3.reuse ;  /* 0x0000000332327220 */ /* 0x080fe20000410000 */
[----:B------:R-:W-:Y:S01]  /*7fb0*/  FMUL.FTZ R51, R51, R3 ;  /* 0x0000000333337220 */ /* 0x000fe20000410000 */
        /* <DEDUP_REMOVED lines=19> */
[C---:B--2---:R-:W-:Y:S01]  /*80f0*/  HMMA.16816.F32 R52, R4.reuse, R144, R52 ;  /* 0x000000900434723c */ /* 0x044fe20000001834 */
[----:B------:R-:W-:Y:S01]  /*8100*/  FMUL.FTZ R71, R71, R3 ;  /* 0x0000000347477220 */ /* 0x000fe20000410000 */
[-C--:B------:R-:W-:Y:S01]  /*8110*/  FMUL.FTZ R72, R72, R197.reuse ;  /* 0x000000c548487220 */ /* 0x080fe20000410000 */
[----:B------:R-:W-:Y:S01]  /*8120*/  FMUL.FTZ R73, R73, R197 ;  /* 0x000000c549497220 */ /* 0x000fe20000410000 */
[-C--:B------:R-:W-:Y:S01]  /*8130*/  FMUL.FTZ R74, R74, R3.reuse ;  /* 0x000000034a4a7220 */ /* 0x080fe20000410000 */
[----:B------:R-:W-:Y:S01]  /*8140*/  FMUL.FTZ R75, R75, R3 ;  /* 0x000000034b4b7220 */ /* 0x000fe20000410000 */
[-C--:B------:R-:W-:Y:S01]  /*8150*/  FMUL.FTZ R16, R152, R197.reuse ;  /* 0x000000c598107220 */ /* 0x080fe20000410000 */
[----:B------:R-:W-:Y:S01]  /*8160*/  FMUL.FTZ R17, R153, R197 ;  /* 0x000000c599117220 */ /* 0x000fe20000410000 */
[C---:B-1----:R-:W-:Y:S01]  /*8170*/  HMMA.16816.F32 R36, R4.reuse, R140, R36 ;  /* 0x0000008c0424723c */ /* 0x042fe20000001824 */
[-C--:B------:R-:W-:Y:S01]  /*8180*/  FMUL.FTZ R18, R154, R3.reuse ;  /* 0x000000039a127220 */ /* 0x080fe20000410000 */
[----:B------:R-:W-:Y:S01]  /*8190*/  FMUL.FTZ R19, R155, R3 ;  /* 0x000000039b137220 */ /* 0x000fe20000410000 */
[-C--:B------:R-:W-:Y:S01]  /*81a0*/  FMUL.FTZ R76, R76, R197.reuse ;  /* 0x000000c54c4c7220 */ /* 0x080fe20000410000 */
[----:B------:R-:W1:Y:S01]  /*81b0*/  LDSM.16.MT88.4 R152, [R200] ;  /* 0x00000000c898783b */ /* 0x000e620000004200 */
[----:B------:R-:W-:Y:S01]  /*81c0*/  FMUL.FTZ R77, R77, R197 ;  /* 0x000000c54d4d7220 */ /* 0x000fe20000410000 */
[-C--:B------:R-:W-:Y:S01]  /*81d0*/  FMUL.FTZ R78, R78, R3.reuse ;  /* 0x000000034e4e7220 */ /* 0x080fe20000410000 */
[----:B------:R-:W-:Y:S01]  /*81e0*/  FMUL.FTZ R79, R79, R3 ;  /* 0x000000034f4f7220 */ /* 0x000fe20000410000 */
[C---:B------:R-:W-:Y:S01]  /*81f0*/  HMMA.16816.F32 R40, R4.reuse, R142, R40 ;  /* 0x0000008e0428723c */ /* 0x040fe20000001828 */
[----:B------:R-:W2:Y:S01]  /*8200*/  LDSM.16.MT88.4 R140, [R200+0x2000] ;  /* 0x00200000c88c783b */ /* 0x000ea20000004200 */
[-C--:B------:R-:W-:Y:S01]  /*8210*/  FMUL.FTZ R80, R80, R197.reuse ;  /* 0x000000c550507220 */ /* 0x080fe20000410000 */
[----:B------:R-:W-:Y:S01]  /*8220*/  FMUL.FTZ R81, R81, R197 ;  /* 0x000000c551517220 */ /* 0x000fe20000410000 */
[-C--:B------:R-:W-:Y:S01]  /*8230*/  FMUL.FTZ R82, R82, R3.reuse ;  /* 0x0000000352527220 */ /* 0x080fe20000410000 */
[----:B------:R-:W-:Y:S01]  /*8240*/  FMUL.FTZ R83, R83, R3 ;  /* 0x0000000353537220 */ /* 0x000fe20000410000 */
[-C--:B------:R-:W-:Y:S01]  /*8250*/  FMUL.FTZ R132, R132, R197.reuse ;  /* 0x000000c584847220 */ /* 0x080fe20000410000 */
[----:B------:R-:W-:Y:S01]  /*8260*/  FMUL.FTZ R133, R133, R197 ;  /* 0x000000c585857220 */ /* 0x000fe20000410000 */
[C---:B---3--:R-:W-:Y:S01]  /*8270*/  HMMA.16816.F32 R44, R4.reuse, R136, R44 ;  /* 0x00000088042c723c */ /* 0x048fe2000000182c */
[-C--:B------:R-:W-:Y:S01]  /*8280*/  FMUL.FTZ R134, R134, R3.reuse ;  /* 0x0000000386867220 */ /* 0x080fe20000410000 */
[----:B------:R-:W-:Y:S01]  /*8290*/  FMUL.FTZ R135, R135, R3 ;  /* 0x0000000387877220 */ /* 0x000fe20000410000 */
[-C--:B------:R-:W-:Y:S01]  /*82a0*/  FMUL.FTZ R84, R84, R197.reuse ;  /* 0x000000c554547220 */ /* 0x080fe20000410000 */
[----:B------:R-:W-:Y:S01]  /*82b0*/  FMUL.FTZ R85, R85, R197 ;  /* 0x000000c555557220 */ /* 0x000fe20000410000 */
[-C--:B------:R-:W-:Y:S01]  /*82c0*/  FMUL.FTZ R86, R86, R3.reuse ;  /* 0x0000000356567220 */ /* 0x080fe20000410000 */
[----:B------:R-:W-:Y:S01]  /*82d0*/  FMUL.FTZ R87, R87, R3 ;  /* 0x0000000357577220 */ /* 0x000fe20000410000 */
[-C--:B------:R-:W-:Y:S01]  /*82e0*/  FMUL.FTZ R88, R88, R197.reuse ;  /* 0x000000c558587220 */ /* 0x080fe20000410000 */
[C---:B------:R-:W-:Y:S01]  /*82f0*/  HMMA.16816.F32 R48, R4.reuse, R138, R48 ;  /* 0x0000008a0430723c */ /* 0x040fe20000001830 */
[----:B------:R-:W3:Y:S01]  /*8300*/  LDSM.16.MT88.4 R136, [R166+0x14000] ;  /* 0x01400000a688783b */ /* 0x000ee20000004200 */
[----:B------:R-:W-:Y:S01]  /*8310*/  FMUL.FTZ R89, R89, R197 ;  /* 0x000000c559597220 */ /* 0x000fe20000410000 */
[-C--:B------:R-:W-:Y:S01]  /*8320*/  FMUL.FTZ R90, R90, R3.reuse ;  /* 0x000000035a5a7220 */ /* 0x080fe20000410000 */
[----:B------:R-:W-:Y:S01]  /*8330*/  FMUL.FTZ R91, R91, R3 ;  /* 0x000000035b5b7220 */ /* 0x000fe20000410000 */
[-C--:B------:R-:W-:Y:S01]  /*8340*/  FMUL.FTZ R92, R92, R197.reuse ;  /* 0x000000c55c5c7220 */ /* 0x080fe20000410000 */
[----:B------:R-:W-:Y:S01]  /*8350*/  FMUL.FTZ R93, R93, R197 ;  /* 0x000000c55d5d7220 */ /* 0x000fe20000410000 */
[-C--:B------:R-:W-:Y:S01]  /*8360*/  FMUL.FTZ R94, R94, R3.reuse ;  /* 0x000000035e5e7220 */ /* 0x080fe20000410000 */
[C---:B------:R-:W-:Y:S01]  /*8370*/  HMMA.16816.F32 R56, R4.reuse, R146, R56 ;  /* 0x000000920438723c */ /* 0x040fe20000001838 */
[----:B------:R-:W4:Y:S01]  /*8380*/  LDSM.16.MT88.4 R144, [R205+0x14000] ;  /* 0x01400000cd90783b */ /* 0x000f220000004200 */
        /* <DEDUP_REMOVED lines=10> */
[C---:B-1----:R-:W-:Y:S01]  /*8430*/  HMMA.16816.F32 R32, R4.reuse, R152, R32 ;  /* 0x000000980420723c */ /* 0x042fe20000001820 */
[----:B------:R-:W-:Y:S01]  /*8440*/  FMUL.FTZ R105, R105, R197 ;  /* 0x000000c569697220 */ /* 0x000fe20000410000 */
[-C--:B------:R-:W-:Y:S01]  /*8450*/  FMUL.FTZ R106, R106, R3.reuse ;  /* 0x000000036a6a7220 */ /* 0x080fe20000410000 */
[----:B------:R-:W-:Y:S01]  /*8460*/  FMUL.FTZ R107, R107, R3 ;  /* 0x000000036b6b7220 */ /* 0x000fe20000410000 */
[-C--:B------:R-:W-:Y:S01]  /*8470*/  FMUL.FTZ R8, R160, R197.reuse ;  /* 0x000000c5a0087220 */ /* 0x080fe20000410000 */
[----:B------:R-:W-:Y:S01]  /*8480*/  FMUL.FTZ R9, R161, R197 ;  /* 0x000000c5a1097220 */ /* 0x000fe20000410000 */
[-C--:B------:R-:W-:Y:S01]  /*8490*/  FMUL.FTZ R10, R162, R3.reuse ;  /* 0x00000003a20a7220 */ /* 0x080fe20000410000 */
[----:B------:R-:W-:Y:S01]  /*84a0*/  FMUL.FTZ R11, R163, R3 ;  /* 0x00000003a30b7220 */ /* 0x000fe20000410000 */
[C---:B--2---:R-:W-:Y:S01]  /*84b0*/  HMMA.16816.F32 R60, R4.reuse, R140, R60 ;  /* 0x0000008c043c723c */ /* 0x044fe2000000183c */
[-C--:B------:R-:W-:Y:S01]  /*84c0*/  FMUL.FTZ R156, R156, R197.reuse ;  /* 0x000000c59c9c7220 */ /* 0x080fe20000410000 */
[----:B------:R-:W-:Y:S01]  /*84d0*/  FMUL.FTZ R157, R157, R197 ;  /* 0x000000c59d9d7220 */ /* 0x000fe20000410000 */
[-C--:B------:R-:W-:Y:S01]  /*84e0*/  FMUL.FTZ R158, R158, R3.reuse ;  /* 0x000000039e9e7220 */ /* 0x080fe20000410000 */
[----:B------:R-:W-:Y:S01]  /*84f0*/  FMUL.FTZ R159, R159, R3 ;  /* 0x000000039f9f7220 */ /* 0x000fe20000410000 */
[----:B------:R-:W1:Y:S01]  /*8500*/  MUFU.EX2 R203, R203 ;  /* 0x000000cb00cb7308 */ /* 0x000e620000000800 */
[-C--:B------:R-:W-:Y:S01]  /*8510*/  FMUL.FTZ R148, R148, R197.reuse ;  /* 0x000000c594947220 */ /* 0x080fe20000410000 */
[----:B------:R-:W-:Y:S01]  /*8520*/  FMUL.FTZ R149, R149, R197 ;  /* 0x000000c595957220 */ /* 0x000fe20000410000 */
[C---:B------:R-:W-:Y:S01]  /*8530*/  HMMA.16816.F32 R64, R4.reuse, R142, R64 ;  /* 0x0000008e0440723c */ /* 0x040fe20000001840 */
[----:B------:R-:W2:Y:S01]  /*8540*/  LDSM.16.MT88.4 R140, [R210+0x4000] ;  /* 0x00400000d28c783b */ /* 0x000ea20000004200 */
[-C--:B------:R-:W-:Y:S01]  /*8550*/  FMUL.FTZ R150, R150, R3.reuse ;  /* 0x0000000396967220 */ /* 0x080fe20000410000 */
[----:B------:R-:W-:Y:S01]  /*8560*/  FMUL.FTZ R151, R151, R3 ;  /* 0x0000000397977220 */ /* 0x000fe20000410000 */
[-C--:B------:R-:W-:Y:S01]  /*8570*/  FMUL.FTZ R108, R108, R197.reuse ;  /* 0x000000c56c6c7220 */ /* 0x080fe20000410000 */
[----:B------:R-:W-:Y:S01]  /*8580*/  MUFU.EX2 R202, R202 ;  /* 0x000000ca00ca7308 */ /* 0x000fe20000000800 */
[----:B------:R-:W-:Y:S01]  /*8590*/  FMUL.FTZ R109, R109, R197 ;  /* 0x000000c56d6d7220 */ /* 0x000fe20000410000 */
[-C--:B------:R-:W-:Y:S01]  /*85a0*/  FMUL.FTZ R110, R110, R3.reuse ;  /* 0x000000036e6e7220 */ /* 0x080fe20000410000 */
[C---:B---3--:R-:W-:Y:S01]  /*85b0*/  HMMA.16816.F32 R68, R4.reuse, R136, R68 ;  /* 0x000000880444723c */ /* 0x048fe20000001844 */
[----:B------:R-:W-:Y:S01]  /*85c0*/  FMUL.FTZ R111, R111, R3 ;  /* 0x000000036f6f7220 */ /* 0x000fe20000410000 */
[-C--:B------:R-:W-:Y:S01]  /*85d0*/  FMUL.FTZ R112, R112, R197.reuse ;  /* 0x000000c570707220 */ /* 0x080fe20000410000 */
[----:B------:R-:W-:Y:S01]  /*85e0*/  FMUL.FTZ R113, R113, R197 ;  /* 0x000000c571717220 */ /* 0x000fe20000410000 */
[-C--:B------:R-:W-:Y:S01]  /*85f0*/  FMUL.FTZ R114, R114, R3.reuse ;  /* 0x0000000372727220 */ /* 0x080fe20000410000 */
[----:B------:R-:W-:Y:S01]  /*8600*/  MUFU.EX2 R199, R199 ;  /* 0x000000c700c77308 */ /* 0x000fe20000000800 */
[----:B------:R-:W-:Y:S01]  /*8610*/  FMUL.FTZ R115, R115, R3 ;  /* 0x0000000373737220 */ /* 0x000fe20000410000 */
[-C--:B------:R-:W-:Y:S01]  /*8620*/  FMUL.FTZ R116, R116, R197.reuse ;  /* 0x000000c574747220 */ /* 0x080fe20000410000 */
[C---:B------:R-:W-:Y:S01]  /*8630*/  HMMA.16816.F32 R72, R4.reuse, R138, R72 ;  /* 0x0000008a0448723c */ /* 0x040fe20000001848 */
[----:B------:R-:W3:Y:S01]  /*8640*/  LDSM.16.MT88.4 R136, [R200+0x4000] ;  /* 0x00400000c888783b */ /* 0x000ee20000004200 */
[----:B------:R-:W-:Y:S01]  /*8650*/  FMUL.FTZ R117, R117, R197 ;  /* 0x000000c575757220 */ /* 0x000fe20000410000 */
[-C--:B------:R-:W-:Y:S01]  /*8660*/  FMUL.FTZ R118, R118, R3.reuse ;  /* 0x0000000376767220 */ /* 0x080fe20000410000 */
[----:B------:R-:W-:Y:S01]  /*8670*/  FMUL.FTZ R119, R119, R3 ;  /* 0x0000000377777220 */ /* 0x000fe20000410000 */
[----:B------:R-:W-:Y:S01]  /*8680*/  MUFU.EX2 R201, R201 ;  /* 0x000000c900c97308 */ /* 0x000fe20000000800 */
[-C--:B------:R-:W-:Y:S01]  /*8690*/  FMUL.FTZ R120, R120, R197.reuse ;  /* 0x000000c578787220 */ /* 0x080fe20000410000 */
[----:B------:R-:W-:Y:S01]  /*86a0*/  FMUL.FTZ R121, R121, R197 ;  /* 0x000000c579797220 */ /* 0x000fe20000410000 */
[C---:B----4-:R-:W-:Y:S01]  /*86b0*/  HMMA.16816.F32 R76, R4.reuse, R144, R76 ;  /* 0x00000090044c723c */ /* 0x050fe2000000184c */
[-C--:B------:R-:W-:Y:S01]  /*86c0*/  FMUL.FTZ R122, R122, R3.reuse ;  /* 0x000000037a7a7220 */ /* 0x080fe20000410000 */
[----:B------:R-:W-:Y:S01]  /*86d0*/  FMUL.FTZ R123, R123, R3 ;  /* 0x000000037b7b7220 */ /* 0x000fe20000410000 */
[-C--:B------:R-:W-:Y:S01]  /*86e0*/  FMUL.FTZ R124, R124, R197.reuse ;  /* 0x000000c57c7c7220 */ /* 0x080fe20000410000 */
[----:B------:R-:W-:Y:S01]  /*86f0*/  FMUL.FTZ R125, R125, R197 ;  /* 0x000000c57d7d7220 */ /* 0x000fe20000410000 */
[----:B------:R-:W4:Y:S01]  /*8700*/  MUFU.EX2 R204, R204 ;  /* 0x000000cc00cc7308 */ /* 0x000f220000000800 */
[-C--:B------:R-:W-:Y:S01]  /*8710*/  FMUL.FTZ R126, R126, R3.reuse ;  /* 0x000000037e7e7220 */ /* 0x080fe20000410000 */
[----:B------:R-:W-:Y:S01]  /*8720*/  FMUL.FTZ R127, R127, R3 ;  /* 0x000000037f7f7220 */ /* 0x000fe20000410000 */
[C---:B------:R-:W-:Y:S01]  /*8730*/  HMMA.16816.F32 R80, R4.reuse, R146, R80 ;  /* 0x000000920450723c */ /* 0x040fe20000001850 */
[----:B------:R-:W5:Y:S01]  /*8740*/  LDSM.16.MT88.4 R144, [R166+0x16000] ;  /* 0x01600000a690783b */ /* 0x000f620000004200 */
[-C--:B------:R-:W-:Y:S01]  /*8750*/  FMUL.FTZ R128, R128, R197.reuse ;  /* 0x000000c580807220 */ /* 0x080fe20000410000 */
[----:B------:R-:W-:Y:S01]  /*8760*/  FMUL.FTZ R129, R129, R197 ;  /* 0x000000c581817220 */ /* 0x000fe20000410000 */
[-C--:B------:R-:W-:Y:S01]  /*8770*/  FMUL.FTZ R130, R130, R3.reuse ;  /* 0x0000000382827220 */ /* 0x080fe20000410000 */
[----:B------:R-:W-:Y:S01]  /*8780*/  MUFU.EX2 R183, R183 ;  /* 0x000000b700b77308 */ /* 0x000fe20000000800 */
[----:B------:R-:W-:Y:S01]  /*8790*/  FMUL.FTZ R131, R131, R3 ;  /* 0x0000000383837220 */ /* 0x000fe20000410000 */
[----:B------:R-:W-:Y:S01]  /*87a0*/  LDSM.16.MT88.4 R160, [R210+0x2800] ;  /* 0x00280000d2a0783b */ /* 0x000fe20000004200 */
[C---:B------:R-:W-:Y:S01]  /*87b0*/  HMMA.16816.F32 R132, R4.reuse, R154, R132 ;  /* 0x0000009a0484723c */ /* 0x040fe20000001884 */
[----:B------:R-:W-:Y:S01]  /*87c0*/  FFMA.FTZ R198, R233, R197, R198 ;  /* 0x000000c5e9c67223 */ /* 0x000fe200000100c6 */
[----:B------:R-:W-:Y:S01]  /*87d0*/  FFMA.FTZ R3, R231, R3, R194 ;  /* 0x00000003e7037223 */ /* 0x000fe200000100c2 */
[----:B------:R-:W-:Y:S02]  /*87e0*/  LDSM.16.MT88.4 R152, [R200+0x6000] ;  /* 0x00600000c898783b */ /* 0x000fe40000004200 */
[----:B------:R-:W4:Y:S01]  /*87f0*/  MUFU.EX2 R206, R206 ;  /* 0x000000ce00ce7308 */ /* 0x000f220000000800 */
[----:B------:R-:W-:Y:S01]  /*8800*/  FADD.FTZ R195, R195, R198 ;  /* 0x000000c6c3c37221 */ /* 0x000fe20000010000 */
[----:B------:R-:W-:Y:S01]  /*8810*/  FADD.FTZ R192, R192, R3 ;  /* 0x00000003c0c07221 */ /* 0x000fe20000010000 */
[C---:B--2---:R-:W-:Y:S01]  /*8820*/  HMMA.16816.F32 R84, R4.reuse, R140, R84 ;  /* 0x0000008c0454723c */ /* 0x044fe20000001854 */
[-C--:B------:R-:W-:Y:S01]  /*8830*/  MOV R3, R182.reuse ;  /* 0x000000b600037202 */ /* 0x080fe20000000f00 */
[----:B------:R-:W-:Y:S01]  /*8840*/  FADD.FTZ R196, R196, R195 ;  /* 0x000000c3c4c47221 */ /* 0x000fe20000010000 */
[----:B------:R-:W-:Y:S01]  /*8850*/  FADD.FTZ R185, R185, R192 ;  /* 0x000000c0b9b97221 */ /* 0x000fe20000010000 */
[----:B------:R-:W-:Y:S01]  /*8860*/  @P0 MOV R3, R182 ;  /* 0x000000b600030202 */ /* 0x000fe20000000f00 */
[----:B------:R-:W-:Y:S01]  /*8870*/  MUFU.EX2 R213, R213 ;  /* 0x000000d500d57308 */ /* 0x000fe20000000800 */
[----:B------:R-:W-:Y:S01]  /*8880*/  FADD.FTZ R193, R193, R196 ;  /* 0x000000c4c1c17221 */ /* 0x000fe20000010000 */
[----:B------:R-:W-:Y:S01]  /*8890*/  FADD.FTZ R164, R164, R185 ;  /* 0x000000b9a4a47221 */ /* 0x000fe20000010000 */
[C---:B------:R-:W-:Y:S01]  /*88a0*/  HMMA.16816.F32 R88, R4.reuse, R142, R88 ;  /* 0x0000008e0458723c */ /* 0x040fe20000001858 */
[----:B------:R-:W2:Y:S04]  /*88b0*/  LDSM.16.MT88.4 R140, [R205+0x16000] ;  /* 0x01600000cd8c783b */ /* 0x000ea80000004200 */
[----:B------:R-:W4:Y:S03]  /*88c0*/  MUFU.EX2 R220, R220 ;  /* 0x000000dc00dc7308 */ /* 0x000f260000000800 */
[C---:B---3--:R-:W-:Y:S05]  /*88d0*/  HMMA.16816.F32 R92, R4.reuse, R136, R92 ;  /* 0x00000088045c723c */ /* 0x048fea000000185c */
[----:B------:R-:W-:Y:S03]  /*88e0*/  MUFU.EX2 R209, R209 ;  /* 0x000000d100d17308 */ /* 0x000fe60000000800 */
[C---:B------:R-:W-:Y:S01]  /*88f0*/  HMMA.16816.F32 R96, R4.reuse, R138, R96 ;  /* 0x0000008a0460723c */ /* 0x040fe20000001860 */
[----:B------:R-:W3:Y:S04]  /*8900*/  LDSM.16.MT88.4 R136, [R210+0x6000] ;  /* 0x00600000d288783b */ /* 0x000ee80000004200 */
[----:B------:R-:W-:Y:S03]  /*8910*/  MUFU.EX2 R226, R226 ;  /* 0x000000e200e27308 */ /* 0x000fe60000000800 */
[C---:B-----5:R-:W-:Y:S05]  /*8920*/  HMMA.16816.F32 R100, R4.reuse, R144, R100 ;  /* 0x000000900464723c */ /* 0x060fea0000001864 */
[----:B------:R-:W-:Y:S03]  /*8930*/  MUFU.EX2 R211, R211 ;  /* 0x000000d300d37308 */ /* 0x000fe60000000800 */
[C---:B------:R-:W-:Y:S01]  /*8940*/  HMMA.16816.F32 R104, R4.reuse, R146, R104 ;  /* 0x000000920468723c */ /* 0x040fe20000001868 */
[----:B------:R-:W5:Y:S04]  /*8950*/  LDSM.16.MT88.4 R144, [R166+0x10800] ;  /* 0x01080000a690783b */ /* 0x000f680000004200 */
[----:B------:R-:W5:Y:S03]  /*8960*/  MUFU.EX2 R214, R214 ;  /* 0x000000d600d67308 */ /* 0x000f660000000800 */
[C---:B------:R-:W-:Y:S05]  /*8970*/  HMMA.16816.F32 R8, R4.reuse, R12, R8 ;  /* 0x0000000c0408723c */ /* 0x040fea0000001808 */
[----:B------:R-:W-:Y:S03]  /*8980*/  MUFU.EX2 R215, R215 ;  /* 0x000000d700d77308 */ /* 0x000fe60000000800 */
[C---:B------:R-:W-:Y:S01]  /*8990*/  HMMA.16816.F32 R12, R4.reuse, R14, R156 ;  /* 0x0000000e040c723c */ /* 0x040fe2000000189c */
[----:B------:R-:W-:Y:S04]  /*89a0*/  LDSM.16.MT88.4 R156, [R200+0x2800] ;  /* 0x00280000c89c783b */ /* 0x000fe80000004200 */
[----:B------:R-:W5:Y:S03]  /*89b0*/  MUFU.EX2 R218, R218 ;  /* 0x000000da00da7308 */ /* 0x000f660000000800 */
[C---:B------:R-:W-:Y:S05]  /*89c0*/  HMMA.16816.F32 R16, R4.reuse, R20, R16 ;  /* 0x000000140410723c */ /* 0x040fea0000001810 */
[----:B------:R-:W-:Y:S03]  /*89d0*/  MUFU.EX2 R207, R207 ;  /* 0x000000cf00cf7308 */ /* 0x000fe60000000800 */
[C---:B------:R-:W-:Y:S01]  /*89e0*/  HMMA.16816.F32 R20, R4.reuse, R22, R148 ;  /* 0x000000160414723c */ /* 0x040fe20000001894 */
[----:B------:R-:W5:Y:S04]  /*89f0*/  LDSM.16.MT88.4 R148, [R205+0x10800] ;  /* 0x01080000cd94783b */ /* 0x000f680000004200 */
[----:B------:R-:W5:Y:S03]  /*8a00*/  MUFU.EX2 R228, R228 ;  /* 0x000000e400e47308 */ /* 0x000f660000000800 */
[C---:B--2---:R-:W-:Y:S05]  /*8a10*/  HMMA.16816.F32 R108, R4.reuse, R140, R108 ;  /* 0x0000008c046c723c */ /* 0x044fea000000186c */
[----:B------:R-:W-:Y:S03]  /*8a20*/  MUFU.EX2 R217, R217 ;  /* 0x000000d900d97308 */ /* 0x000fe60000000800 */
[C---:B------:R-:W-:Y:S01]  /*8a30*/  HMMA.16816.F32 R112, R4.reuse, R142, R112 ;  /* 0x0000008e0470723c */ /* 0x040fe20000001870 */
[----:B------:R-:W2:Y:S04]  /*8a40*/  LDSM.16.MT88.4 R140, [R210+0x800] ;  /* 0x00080000d28c783b */ /* 0x000ea80000004200 */
[----:B------:R-:W-:Y:S03]  /*8a50*/  MUFU.EX2 R212, R212 ;  /* 0x000000d400d47308 */ /* 0x000fe60000000800 */
[C---:B---3--:R-:W-:Y:S05]  /*8a60*/  HMMA.16816.F32 R116, R4.reuse, R136, R116 ;  /* 0x000000880474723c */ /* 0x048fea0000001874 */
[----:B------:R-:W-:Y:S03]  /*8a70*/  MUFU.EX2 R219, R219 ;  /* 0x000000db00db7308 */ /* 0x000fe60000000800 */
[C---:B------:R-:W-:Y:S01]  /*8a80*/  HMMA.16816.F32 R120, R4.reuse, R138, R120 ;  /* 0x0000008a0478723c */ /* 0x040fe20000001878 */
[----:B------:R-:W-:Y:S04]  /*8a90*/  LDSM.16.MT88.4 R136, [R200+0x800] ;  /* 0x00080000c888783b */ /* 0x000fe80000004200 */
[----:B------:R-:W3:Y:S03]  /*8aa0*/  MUFU.EX2 R230, R230 ;  /* 0x000000e600e67308 */ /* 0x000ee60000000800 */
[C---:B------:R-:W-:Y:S05]  /*8ab0*/  HMMA.16816.F32 R124, R4.reuse, R152, R124 ;  /* 0x00000098047c723c */ /* 0x040fea000000187c */
[----:B------:R-:W-:Y:S03]  /*8ac0*/  MUFU.EX2 R227, R227 ;  /* 0x000000e300e37308 */ /* 0x000fe60000000800 */
[----:B------:R-:W-:Y:S01]  /*8ad0*/  HMMA.16816.F32 R4, R4, R154, R128 ;  /* 0x0000009a0404723c */ /* 0x000fe20000001880 */
[----:B-1----:R-:W-:Y:S01]  /*8ae0*/  F2FP.F16.F32.PACK_AB R128, R203, R208 ;  /* 0x000000d0cb80723e */ /* 0x002fe200000000ff */
[----:B------:R-:W1:Y:S01]  /*8af0*/  LDSM.16.MT88.4 R152, [R166+0x14800] ;  /* 0x01480000a698783b */ /* 0x000e620000004200 */
[----:B----4-:R-:W-:Y:S01]  /*8b00*/  F2FP.F16.F32.PACK_AB R129, R204, R201 ;  /* 0x000000c9cc81723e */ /* 0x010fe200000000ff */
[----:B------:R-:W-:Y:S01]  /*8b10*/  FADD.FTZ R208, R208, R193 ;  /* 0x000000c1d0d07221 */ /* 0x000fe20000010000 */
[----:B------:R-:W-:Y:S01]  /*8b20*/  F2FP.F16.F32.PACK_AB R130, R199, R202 ;  /* 0x000000cac782723e */ /* 0x000fe200000000ff */
[----:B------:R-:W4:Y:S01]  /*8b30*/  MUFU.EX2 R232, R232 ;  /* 0x000000e800e87308 */ /* 0x000f220000000800 */
[----:B------:R-:W-:Y:S01]  /*8b40*/  F2FP.F16.F32.PACK_AB R131, R206, R183 ;  /* 0x000000b7ce83723e */ /* 0x000fe200000000ff */
[----:B------:R-:W-:Y:S01]  /*8b50*/  FADD.FTZ R201, R201, R164 ;  /* 0x000000a4c9c97221 */ /* 0x000fe20000010000 */
[----:B------:R-:W-:Y:S01]  /*8b60*/  FADD.FTZ R203, R203, R208 ;  /* 0x000000d0cbcb7221 */ /* 0x000fe20000010000 */
[----:B------:R-:W-:-:S02]  /*8b70*/  MOV R164, R184 ;  /* 0x000000b800a47202 */ /* 0x000fc40000000f00 */
[----:B------:R-:W-:Y:S01]  /*8b80*/  FADD.FTZ R204, R204, R201 ;  /* 0x000000c9cccc7221 */ /* 0x000fe20000010000 */
[----:B------:R-:W-:Y:S01]  /*8b90*/  FADD.FTZ R202, R202, R203 ;  /* 0x000000cbcaca7221 */ /* 0x000fe20000010000 */
[----:B-----5:R-:W-:Y:S01]  /*8ba0*/  HMMA.16816.F32 R8, R128, R144, R8 ;  /* 0x000000908008723c */ /* 0x020fe20000001808 */
[----:B------:R-:W-:Y:S01]  /*8bb0*/  @P0 MOV R164, R184 ;  /* 0x000000b800a40202 */ /* 0x000fe20000000f00 */
[----:B------:R-:W-:Y:S01]  /*8bc0*/  FADD.FTZ R183, R183, R204 ;  /* 0x000000ccb7b77221 */ /* 0x000fe20000010000 */
[----:B------:R-:W-:-:S03]  /*8bd0*/  FADD.FTZ R202, R199, R202 ;  /* 0x000000cac7ca7221 */ /* 0x000fc60000010000 */
[----:B------:R-:W-:Y:S02]  /*8be0*/  FADD.FTZ R206, R206, R183 ;  /* 0x000000b7cece7221 */ /* 0x000fe40000010000 */
[C---:B------:R-:W-:Y:S01]  /*8bf0*/  HMMA.16816.F32 R12, R128.reuse, R146, R12 ;  /* 0x00000092800c723c */ /* 0x040fe2000000180c */
[----:B------:R-:W5:Y:S07]  /*8c00*/  LDSM.16.MT88.4 R144, [R205+0x12800] ;  /* 0x01280000cd90783b */ /* 0x000f6e0000004200 */
[C---:B------:R-:W-:Y:S08]  /*8c10*/  HMMA.16816.F32 R16, R128.reuse, R148, R16 ;  /* 0x000000948010723c */ /* 0x040ff00000001810 */
[C---:B------:R-:W-:Y:S01]  /*8c20*/  HMMA.16816.F32 R20, R128.reuse, R150, R20 ;  /* 0x000000968014723c */ /* 0x040fe20000001814 */
[----:B------:R-:W3:Y:S07]  /*8c30*/  LDSM.16.MT88.4 R148, [R205+0x14800] ;  /* 0x01480000cd94783b */ /* 0x000eee0000004200 */
[C---:B--2---:R-:W-:Y:S08]  /*8c40*/  HMMA.16816.F32 R24, R128.reuse, R140, R24 ;  /* 0x0000008c8018723c */ /* 0x044ff00000001818 */
[C---:B------:R-:W-:Y:S01]  /*8c50*/  HMMA.16816.F32 R28, R128.reuse, R142, R28 ;  /* 0x0000008e801c723c */ /* 0x040fe2000000181c */
[----:B------:R-:W2:Y:S07]  /*8c60*/  LDSM.16.MT88.4 R140, [R210+0x4800] ;  /* 0x00480000d28c783b */ /* 0x000eae0000004200 */
[C---:B-1----:R-:W-:Y:S08]  /*8c70*/  HMMA.16816.F32 R68, R128.reuse, R152, R68 ;  /* 0x000000988044723c */ /* 0x042ff00000001844 */
[C---:B-----5:R-:W-:Y:S08]  /*8c80*/  HMMA.16816.F32 R44, R128.reuse, R144, R44 ;  /* 0x00000090802c723c */ /* 0x060ff0000000182c */
[C---:B------:R-:W-:Y:S01]  /*8c90*/  HMMA.16816.F32 R48, R128.reuse, R146, R48 ;  /* 0x000000928030723c */ /* 0x040fe20000001830 */
[----:B------:R-:W1:Y:S07]  /*8ca0*/  LDSM.16.MT88.4 R144, [R166+0x16800] ;  /* 0x01680000a690783b */ /* 0x000e6e0000004200 */
[C---:B------:R-:W-:Y:S01]  /*8cb0*/  HMMA.16816.F32 R72, R128.reuse, R154, R72 ;  /* 0x0000009a8048723c */ /* 0x040fe20000001848 */
[----:B------:R-:W5:Y:S07]  /*8cc0*/  LDSM.16.MT88.4 R152, [R205+0x16800] ;  /* 0x01680000cd98783b */ /* 0x000f6e0000004200 */
[C---:B------:R-:W-:Y:S08]  /*8cd0*/  HMMA.16816.F32 R32, R128.reuse, R136, R32 ;  /* 0x000000888020723c */ /* 0x040ff00000001820 */
[C---:B------:R-:W-:Y:S01]  /*8ce0*/  HMMA.16816.F32 R132, R128.reuse, R138, R132 ;  /* 0x0000008a8084723c */ /* 0x040fe20000001884 */
[----:B------:R-:W4:Y:S07]  /*8cf0*/  LDSM.16.MT88.4 R136, [R200+0x4800] ;  /* 0x00480000c888783b */ /* 0x000f2e0000004200 */
[C---:B---3--:R-:W-:Y:S08]  /*8d00*/  HMMA.16816.F32 R76, R128.reuse, R148, R76 ;  /* 0x00000094804c723c */ /* 0x048ff0000000184c */
[C---:B------:R-:W-:Y:S01]  /*8d10*/  HMMA.16816.F32 R80, R128.reuse, R150, R80 ;  /* 0x000000968050723c */ /* 0x040fe20000001850 */
[----:B------:R-:W-:Y:S07]  /*8d20*/  LDSM.16.MT88.4 R148, [R200+0x6800] ;  /* 0x00680000c894783b */ /* 0x000fee0000004200 */
[C---:B--2---:R-:W-:Y:S08]  /*8d30*/  HMMA.16816.F32 R84, R128.reuse, R140, R84 ;  /* 0x0000008c8054723c */ /* 0x044ff00000001854 */
[C---:B------:R-:W-:Y:S01]  /*8d40*/  HMMA.16816.F32 R88, R128.reuse, R142, R88 ;  /* 0x0000008e8058723c */ /* 0x040fe20000001858 */
[----:B------:R-:W2:Y:S07]  /*8d50*/  LDSM.16.MT88.4 R140, [R210+0x6800] ;  /* 0x00680000d28c783b */ /* 0x000eae0000004200 */
[C---:B-1----:R-:W-:Y:S08]  /*8d60*/  HMMA.16816.F32 R100, R128.reuse, R144, R100 ;  /* 0x000000908064723c */ /* 0x042ff00000001864 */
[C---:B------:R-:W-:Y:S01]  /*8d70*/  HMMA.16816.F32 R104, R128.reuse, R146, R104 ;  /* 0x000000928068723c */ /* 0x040fe20000001868 */
[----:B------:R-:W-:Y:S07]  /*8d80*/  LDSM.16.MT88.4 R144, [R205+0x11000] ;  /* 0x01100000cd90783b */ /* 0x000fee0000004200 */
[C---:B-----5:R-:W-:Y:S08]  /*8d90*/  HMMA.16816.F32 R108, R128.reuse, R152, R108 ;  /* 0x00000098806c723c */ /* 0x060ff0000000186c */
[C---:B------:R-:W-:Y:S01]  /*8da0*/  HMMA.16816.F32 R112, R128.reuse, R154, R112 ;  /* 0x0000009a8070723c */ /* 0x040fe20000001870 */
[----:B------:R-:W1:Y:S07]  /*8db0*/  LDSM.16.MT88.4 R152, [R166+0x11000] ;  /* 0x01100000a698783b */ /* 0x000e6e0000004200 */
        /* <DEDUP_REMOVED lines=11> */
[----:B------:R-:W3:Y:S07]  /*8e70*/  LDSM.16.MT88.4 R136, [R210+0x1000] ;  /* 0x00100000d288783b */ /* 0x000eee0000004200 */
[C---:B--2---:R-:W-:Y:S08]  /*8e80*/  HMMA.16816.F32 R116, R128.reuse, R140, R116 ;  /* 0x0000008c8074723c */ /* 0x044ff00000001874 */
[C---:B------:R-:W-:Y:S01]  /*8e90*/  HMMA.16816.F32 R120, R128.reuse, R142, R120 ;  /* 0x0000008e8078723c */ /* 0x040fe20000001878 */
[----:B------:R-:W-:Y:S07]  /*8ea0*/  LDSM.16.MT88.4 R140, [R166+0x15000] ;  /* 0x01500000a68c783b */ /* 0x000fee0000004200 */
[C---:B------:R-:W-:Y:S08]  /*8eb0*/  HMMA.16816.F32 R124, R128.reuse, R148, R124 ;  /* 0x00000094807c723c */ /* 0x040ff0000000187c */
[----:B------:R-:W-:Y:S01]  /*8ec0*/  HMMA.16816.F32 R128, R128, R150, R4 ;  /* 0x000000968080723c */ /* 0x000fe20000001804 */
[----:B------:R-:W-:Y:S01]  /*8ed0*/  F2FP.F16.F32.PACK_AB R4, R220, R213 ;  /* 0x000000d5dc04723e */ /* 0x000fe200000000ff */
[----:B------:R-:W2:Y:S01]  /*8ee0*/  LDSM.16.MT88.4 R148, [R200+0x3000] ;  /* 0x00300000c894783b */ /* 0x000ea20000004200 */
[----:B------:R-:W-:Y:S01]  /*8ef0*/  F2FP.F16.F32.PACK_AB R5, R214, R211 ;  /* 0x000000d3d605723e */ /* 0x000fe200000000ff */
[----:B------:R-:W-:Y:S01]  /*8f00*/  FADD.FTZ R213, R213, R202 ;  /* 0x000000cad5d57221 */ /* 0x000fe20000010000 */
[----:B------:R-:W-:Y:S01]  /*8f10*/  F2FP.F16.F32.PACK_AB R6, R226, R209 ;  /* 0x000000d1e206723e */ /* 0x000fe200000000ff */
[----:B------:R-:W-:Y:S01]  /*8f20*/  FADD.FTZ R211, R211, R206 ;  /* 0x000000ced3d37221 */ /* 0x000fe20000010000 */
[----:B------:R-:W-:Y:S01]  /*8f30*/  F2FP.F16.F32.PACK_AB R7, R218, R215 ;  /* 0x000000d7da07723e */ /* 0x000fe200000000ff */
[----:B------:R-:W-:-:S02]  /*8f40*/  FADD.FTZ R220, R220, R213 ;  /* 0x000000d5dcdc7221 */ /* 0x000fc40000010000 */
[----:B------:R-:W-:Y:S02]  /*8f50*/  FADD.FTZ R214, R214, R211 ;  /* 0x000000d3d6d67221 */ /* 0x000fe40000010000 */
[----:B------:R-:W-:Y:S02]  /*8f60*/  FADD.FTZ R209, R209, R220 ;  /* 0x000000dcd1d17221 */ /* 0x000fe40000010000 */
[----:B-1----:R-:W-:Y:S01]  /*8f70*/  HMMA.16816.F32 R8, R4, R152, R8 ;  /* 0x000000980408723c */ /* 0x002fe20000001808 */
[----:B------:R-:W-:Y:S01]  /*8f80*/  FADD.FTZ R215, R215, R214 ;  /* 0x000000d6d7d77221 */ /* 0x000fe20000010000 */
[----:B------:R-:W-:-:S03]  /*8f90*/  FADD.FTZ R226, R226, R209 ;  /* 0x000000d1e2e27221 */ /* 0x000fc60000010000 */
[----:B------:R-:W-:-:S03]  /*8fa0*/  FADD.FTZ R218, R218, R215 ;  /* 0x000000d7dada7221 */ /* 0x000fc60000010000 */
[C---:B------:R-:W-:Y:S01]  /*8fb0*/  HMMA.16816.F32 R12, R4.reuse, R154, R12 ;  /* 0x0000009a040c723c */ /* 0x040fe2000000180c */
[----:B------:R-:W1:Y:S07]  /*8fc0*/  LDSM.16.MT88.4 R152, [R205+0x15000] ;  /* 0x01500000cd98783b */ /* 0x000e6e0000004200 */
[C---:B------:R-:W-:Y:S08]  /*8fd0*/  HMMA.16816.F32 R16, R4.reuse, R144, R16 ;  /* 0x000000900410723c */ /* 0x040ff00000001810 */
[C---:B------:R-:W-:Y:S01]  /*8fe0*/  HMMA.16816.F32 R20, R4.reuse, R146, R20 ;  /* 0x000000920414723c */ /* 0x040fe20000001814 */
[----:B------:R-:W4:Y:S07]  /*8ff0*/  LDSM.16.MT88.4 R144, [R210+0x5000] ;  /* 0x00500000d290783b */ /* 0x000f2e0000004200 */
[C---:B---3--:R-:W-:Y:S08]  /*9000*/  HMMA.16816.F32 R24, R4.reuse, R136, R24 ;  /* 0x000000880418723c */ /* 0x048ff00000001818 */
[C---:B------:R-:W-:Y:S08]  /*9010*/  HMMA.16816.F32 R28, R4.reuse, R138, R28 ;  /* 0x0000008a041c723c */ /* 0x040ff0000000181c */
[C---:B------:R-:W-:Y:S01]  /*9020*/  HMMA.16816.F32 R136, R4.reuse, R172, R32 ;  /* 0x000000ac0488723c */ /* 0x040fe20000001820 */
[----:B------:R-:W3:Y:S07]  /*9030*/  LDSM.16.MT88.4 R32, [R200+0x5000] ;  /* 0x00500000c820783b */ /* 0x000eee0000004200 */
[C---:B--2---:R-:W-:Y:S08]  /*9040*/  HMMA.16816.F32 R60, R4.reuse, R148, R60 ;  /* 0x00000094043c723c */ /* 0x044ff0000000183c */
[C---:B------:R-:W-:Y:S01]  /*9050*/  HMMA.16816.F32 R64, R4.reuse, R150, R64 ;  /* 0x000000960440723c */ /* 0x040fe20000001840 */
[----:B------:R-:W2:Y:S07]  /*9060*/  LDSM.16.MT88.4 R148, [R166+0x17000] ;  /* 0x01700000a694783b */ /* 0x000eae0000004200 */
[C---:B------:R-:W-:Y:S08]  /*9070*/  HMMA.16816.F32 R68, R4.reuse, R140, R68 ;  /* 0x0000008c0444723c */ /* 0x040ff00000001844 */
[C---:B------:R-:W-:Y:S01]  /*9080*/  HMMA.16816.F32 R72, R4.reuse, R142, R72 ;  /* 0x0000008e0448723c */ /* 0x040fe20000001848 */
[----:B------:R-:W5:Y:S07]  /*9090*/  LDSM.16.MT88.4 R140, [R205+0x17000] ;  /* 0x01700000cd8c783b */ /* 0x000f6e0000004200 */
[C---:B-1----:R-:W-:Y:S08]  /*90a0*/  HMMA.16816.F32 R76, R4.reuse, R152, R76 ;  /* 0x00000098044c723c */ /* 0x042ff0000000184c */
[C---:B------:R-:W-:Y:S01]  /*90b0*/  HMMA.16816.F32 R80, R4.reuse, R154, R80 ;  /* 0x0000009a0450723c */ /* 0x040fe20000001850 */
[----:B------:R-:W1:Y:S07]  /*90c0*/  LDSM.16.MT88.4 R152, [R210+0x7000] ;  /* 0x00700000d298783b */ /* 0x000e6e0000004200 */
[C---:B----4-:R-:W-:Y:S08]  /*90d0*/  HMMA.16816.F32 R84, R4.reuse, R144, R84 ;  /* 0x000000900454723c */ /* 0x050ff00000001854 */
[C---:B------:R-:W-:Y:S01]  /*90e0*/  HMMA.16816.F32 R88, R4.reuse, R146, R88 ;  /* 0x000000920458723c */ /* 0x040fe20000001858 */
[----:B------:R-:W4:Y:S07]  /*90f0*/  LDSM.16.MT88.4 R144, [R200+0x7000] ;  /* 0x00700000c890783b */ /* 0x000f2e0000004200 */
[C---:B------:R-:W-:Y:S08]  /*9100*/  HMMA.16816.F32 R52, R4.reuse, R156, R52 ;  /* 0x0000009c0434723c */ /* 0x040ff00000001834 */
[C---:B------:R-:W-:Y:S01]  /*9110*/  HMMA.16816.F32 R56, R4.reuse, R158, R56 ;  /* 0x0000009e0438723c */ /* 0x040fe20000001838 */
[----:B------:R-:W4:Y:S07]  /*9120*/  LDSM.16.MT88.4 R156, [R166+0x11800] ;  /* 0x01180000a69c783b */ /* 0x000f2e0000004200 */
[C---:B------:R-:W-:Y:S01]  /*9130*/  HMMA.16816.F32 R132, R4.reuse, R174, R132 ;  /* 0x000000ae0484723c */ /* 0x040fe20000001884 */
[----:B------:R-:W-:Y:S07]  /*9140*/  LDSM.16.MT88.4 R172, [R210+0x3800] ;  /* 0x00380000d2ac783b */ /* 0x000fee0000004200 */
[C---:B------:R-:W-:Y:S08]  /*9150*/  HMMA.16816.F32 R36, R4.reuse, R168, R36 ;  /* 0x000000a80424723c */ /* 0x040ff00000001824 */
[C---:B------:R-:W-:Y:S01]  /*9160*/  HMMA.16816.F32 R40, R4.reuse, R170, R40 ;  /* 0x000000aa0428723c */ /* 0x040fe20000001828 */
[----:B------:R-:W-:Y:S07]  /*9170*/  LDSM.16.MT88.4 R168, [R210+0x5800] ;  /* 0x00580000d2a8783b */ /* 0x000fee0000004200 */
[C---:B------:R-:W-:Y:S08]  /*9180*/  HMMA.16816.F32 R44, R4.reuse, R160, R44 ;  /* 0x000000a0042c723c */ /* 0x040ff0000000182c */
[C---:B------:R-:W-:Y:S08]  /*9190*/  HMMA.16816.F32 R48, R4.reuse, R162, R48 ;  /* 0x000000a20430723c */ /* 0x040ff00000001830 */
[C---:B---3--:R-:W-:Y:S08]  /*91a0*/  HMMA.16816.F32 R92, R4.reuse, R32, R92 ;  /* 0x00000020045c723c */ /* 0x048ff0000000185c */
[C---:B------:R-:W-:Y:S01]  /*91b0*/  HMMA.16816.F32 R96, R4.reuse, R34, R96 ;  /* 0x000000220460723c */ /* 0x040fe20000001860 */
[----:B------:R-:W-:Y:S07]  /*91c0*/  LDSM.16.MT88.4 R32, [R166+0x15800] ;  /* 0x01580000a620783b */ /* 0x000fee0000004200 */
[C---:B--2---:R-:W-:Y:S08]  /*91d0*/  HMMA.16816.F32 R100, R4.reuse, R148, R100 ;  /* 0x000000940464723c */ /* 0x044ff00000001864 */
[C---:B------:R-:W-:Y:S01]  /*91e0*/  HMMA.16816.F32 R104, R4.reuse, R150, R104 ;  /* 0x000000960468723c */ /* 0x040fe20000001868 */
[----:B------:R-:W-:Y:S07]  /*91f0*/  LDSM.16.MT88.4 R148, [R205+0x11800] ;  /* 0x01180000cd94783b */ /* 0x000fee0000004200 */
[C---:B-----5:R-:W-:Y:S08]  /*9200*/  HMMA.16816.F32 R108, R4.reuse, R140, R108 ;  /* 0x0000008c046c723c */ /* 0x060ff0000000186c */
[C---:B------:R-:W-:Y:S01]  /*9210*/  HMMA.16816.F32 R112, R4.reuse, R142, R112 ;  /* 0x0000008e0470723c */ /* 0x040fe20000001870 */
[----:B------:R-:W2:Y:S07]  /*9220*/  LDSM.16.MT88.4 R140, [R166+0x13800] ;  /* 0x01380000a68c783b */ /* 0x000eae0000004200 */
[C---:B-1----:R-:W-:Y:S08]  /*9230*/  HMMA.16816.F32 R116, R4.reuse, R152, R116 ;  /* 0x000000980474723c */ /* 0x042ff00000001874 */
[C---:B------:R-:W-:Y:S01]  /*9240*/  HMMA.16816.F32 R120, R4.reuse, R154, R120 ;  /* 0x0000009a0478723c */ /* 0x040fe20000001878 */
[----:B------:R-:W1:Y:S07]  /*9250*/  LDSM.16.MT88.4 R152, [R166+0x17800] ;  /* 0x01780000a698783b */ /* 0x000e6e0000004200 */
[C---:B----4-:R-:W-:Y:S08]  /*9260*/  HMMA.16816.F32 R124, R4.reuse, R144, R124 ;  /* 0x00000090047c723c */ /* 0x050ff0000000187c */
[----:B------:R-:W-:Y:S01]  /*9270*/  HMMA.16816.F32 R128, R4, R146, R128 ;  /* 0x000000920480723c */ /* 0x000fe20000001880 */
[----:B------:R-:W-:Y:S01]  /*9280*/  F2FP.F16.F32.PACK_AB R4, R228, R207 ;  /* 0x000000cfe404723e */ /* 0x000fe200000000ff */
[----:B------:R-:W-:Y:S01]  /*9290*/  LDSM.16.MT88.4 R144, [R205+0x17800] ;  /* 0x01780000cd90783b */ /* 0x000fe20000004200 */
        /* <DEDUP_REMOVED lines=8> */
[----:B------:R-:W-:Y:S01]  /*9320*/  HMMA.16816.F32 R160, R4, R156, R8 ;  /* 0x0000009c04a0723c */ /* 0x000fe20000001808 */
[----:B------:R-:W3:Y:S01]  /*9330*/  LDSM.16.MT88.4 R8, [R200+0x1800] ;  /* 0x00180000c808783b */ /* 0x000ee20000004200 */
[----:B------:R-:W-:Y:S01]  /*9340*/  FADD.FTZ R227, R227, R230 ;  /* 0x000000e6e3e37221 */ /* 0x000fe20000010000 */
[----:B------:R-:W-:-:S03]  /*9350*/  FADD.FTZ R233, R212, R217 ;  /* 0x000000d9d4e97221 */ /* 0x000fc60000010000 */
[----:B------:R-:W-:Y:S02]  /*9360*/  FADD.FTZ R231, R232, R227 ;  /* 0x000000e3e8e77221 */ /* 0x000fe40000010000 */
[C---:B--2---:R-:W-:Y:S08]  /*9370*/  HMMA.16816.F32 R36, R4.reuse, R140, R36 ;  /* 0x0000008c0424723c */ /* 0x044ff00000001824 */
[C---:B------:R-:W-:Y:S01]  /*9380*/  HMMA.16816.F32 R40, R4.reuse, R142, R40 ;  /* 0x0000008e0428723c */ /* 0x040fe20000001828 */
[----:B------:R-:W2:Y:S07]  /*9390*/  LDSM.16.MT88.4 R140, [R210+0x1800] ;  /* 0x00180000d28c783b */ /* 0x000eae0000004200 */
[C---:B-1----:R-:W-:Y:S08]  /*93a0*/  HMMA.16816.F32 R100, R4.reuse, R152, R100 ;  /* 0x000000980464723c */ /* 0x042ff00000001864 */
[C---:B------:R-:W-:Y:S08]  /*93b0*/  HMMA.16816.F32 R104, R4.reuse, R154, R104 ;  /* 0x0000009a0468723c */ /* 0x040ff00000001868 */
[C---:B------:R-:W-:Y:S01]  /*93c0*/  HMMA.16816.F32 R156, R4.reuse, R158, R12 ;  /* 0x0000009e049c723c */ /* 0x040fe2000000180c */
[----:B------:R-:W-:Y:S07]  /*93d0*/  LDSM.16.MT88.4 R12, [R200+0x3800] ;  /* 0x00380000c80c783b */ /* 0x000fee0000004200 */
[C---:B------:R-:W-:Y:S08]  /*93e0*/  HMMA.16816.F32 R68, R4.reuse, R32, R68 ;  /* 0x000000200444723c */ /* 0x040ff00000001844 */
[C---:B------:R-:W-:Y:S01]  /*93f0*/  HMMA.16816.F32 R72, R4.reuse, R34, R72 ;  /* 0x000000220448723c */ /* 0x040fe20000001848 */
[----:B------:R-:W1:Y:S07]  /*9400*/  LDSM.16.MT88.4 R32, [R210+0x7800] ;  /* 0x00780000d220783b */ /* 0x000e6e0000004200 */
[C---:B------:R-:W-:Y:S01]  /*9410*/  HMMA.16816.F32 R152, R4.reuse, R148, R16 ;  /* 0x000000940498723c */ /* 0x040fe20000001810 */
[----:B------:R-:W4:Y:S07]  /*9420*/  LDSM.16.MT88.4 R16, [R200+0x5800] ;  /* 0x00580000c810783b */ /* 0x000f2e0000004200 */
[C---:B---3--:R-:W-:Y:S08]  /*9430*/  HMMA.16816.F32 R136, R4.reuse, R8, R136 ;  /* 0x000000080488723c */ /* 0x048ff00000001888 */
[C---:B------:R-:W-:Y:S01]  /*9440*/  HMMA.16816.F32 R132, R4.reuse, R10, R132 ;  /* 0x0000000a0484723c */ /* 0x040fe20000001884 */
[----:B------:R-:W3:Y:S07]  /*9450*/  LDSM.16.MT88.4 R8, [R200+0x7800] ;  /* 0x00780000c808783b */ /* 0x000eee0000004200 */
[C---:B------:R-:W-:Y:S08]  /*9460*/  HMMA.16816.F32 R108, R4.reuse, R144, R108 ;  /* 0x00000090046c723c */ /* 0x040ff0000000186c */
[C---:B------:R-:W-:Y:S08]  /*9470*/  HMMA.16816.F32 R112, R4.reuse, R146, R112 ;  /* 0x000000920470723c */ /* 0x040ff00000001870 */
[C---:B--2---:R-:W-:Y:S08]  /*9480*/  HMMA.16816.F32 R144, R4.reuse, R140, R24 ;  /* 0x0000008c0490723c */ /* 0x044ff00000001818 */
[C---:B------:R-:W-:Y:S08]  /*9490*/  HMMA.16816.F32 R148, R4.reuse, R150, R20 ;  /* 0x000000960494723c */ /* 0x040ff00000001814 */
        /* <DEDUP_REMOVED lines=9> */
[C---:B-1----:R-:W-:Y:S08]  /*9530*/  HMMA.16816.F32 R116, R4.reuse, R32, R116 ;  /* 0x000000200474723c */ /* 0x042ff00000001874 */
[C---:B------:R-:W-:Y:S08]  /*9540*/  HMMA.16816.F32 R120, R4.reuse, R34, R120 ;  /* 0x000000220478723c */ /* 0x040ff00000001878 */
[C---:B------:R-:W-:Y:S08]  /*9550*/  HMMA.16816.F32 R60, R4.reuse, R12, R60 ;  /* 0x0000000c043c723c */ /* 0x040ff0000000183c */
[C---:B------:R-:W-:Y:S08]  /*9560*/  HMMA.16816.F32 R64, R4.reuse, R14, R64 ;  /* 0x0000000e0440723c */ /* 0x040ff00000001840 */
[C---:B----4-:R-:W-:Y:S08]  /*9570*/  HMMA.16816.F32 R92, R4.reuse, R16, R92 ;  /* 0x00000010045c723c */ /* 0x050ff0000000185c */
[C---:B------:R-:W-:Y:S08]  /*9580*/  HMMA.16816.F32 R96, R4.reuse, R18, R96 ;  /* 0x000000120460723c */ /* 0x040ff00000001860 */
[C---:B---3--:R-:W-:Y:S08]  /*9590*/  HMMA.16816.F32 R124, R4.reuse, R8, R124 ;  /* 0x00000008047c723c */ /* 0x048ff0000000187c */
[----:B------:R-:W-:Y:S01]  /*95a0*/  HMMA.16816.F32 R128, R4, R10, R128 ;  /* 0x0000000a0480723c */ /* 0x000fe20000001880 */
[----:B------:R-:W-:-:S04]  /*95b0*/  NOP ;  /* 0x0000000000007918 */ /* 0x000fc80000000000 */
[----:B------:R-:W-:-:S15]  /*95c0*/  BRA.U UP0, `(.L_x_182) ;  /* 0x0000000100047547 */ /* 0x000fde000b800000 */
.L_x_180:
[----:B------:R-:W-:-:S12]  /*95d0*/  UIADD3 UR19, UPT, UPT, UR27, -0x1, URZ ;  /* 0xffffffff1b137890 */ /* 0x000fd8000fffe0ff */
.L_x_182:
[----:B------:R-:W-:-:S09]  /*95e0*/  UISETP.GE.AND UP0, UPT, UR19, UR14, UPT ;  /* 0x0000000e1300728c */ /* 0x000fd2000bf06270 */
[----:B------:R-:W-:Y:S05]  /*95f0*/  BRA.U !UP0, `(.L_x_183) ;  /* 0x0000003d08747547 */ /* 0x000fea000b800000 */
[----:B------:R-:W-:Y:S01]  /*9600*/  IMAD.U32 R4, RZ, RZ, UR22 ;  /* 0x00000016ff047e24 */ /* 0x000fe2000f8e00ff */
[----:B------:R-:W1:Y:S01]  /*9610*/  S2UR UR5, SR_CgaCtaId ;  /* 0x00000000000579c3 */ /* 0x000e620000008800 */
[----:B------:R-:W-:Y:S01]  /*9620*/  IMAD.U32 R5, RZ, RZ, UR20 ;  /* 0x00000014ff057e24 */ /* 0x000fe2000f8e00ff */
[----:B------:R-:W-:Y:S01]  /*9630*/  UIMAD.WIDE.U32 UR20, UR19, UR10, URZ ;  /* 0x0000000a131472a5 */ /* 0x000fe2000f8e00ff */
[----:B------:R-:W-:Y:S01]  /*9640*/  IMAD.SHL.U32 R215, R180, 0x40, RZ ;  /* 0x00000040b4d77824 */ /* 0x000fe200078e00ff */
[----:B------:R-:W2:Y:S01]  /*9650*/  S2R R227, SR_TID.X ;  /* 0x0000000000e37919 */ /* 0x000ea20000002100 */
[----:B------:R-:W-:Y:S01]  /*9660*/  IMAD.WIDE.U32 R4, R0, UR10, R4 ;  /* 0x0000000a00047c25 */ /* 0x000fe2000f8e0004 */
[----:B------:R-:W-:Y:S01]  /*9670*/  LOP3.LUT P0, RZ, R180, 0x4, RZ, 0xc0, !PT ;  /* 0x00000004b4ff7812 */ /* 0x000fe2000780c0ff */
[----:B------:R-:W-:Y:S01]  /*9680*/  UMOV UR6, 0x400 ;  /* 0x0000040000067882 */ /* 0x000fe20000000000 */
[C---:B------:R-:W-:Y:S01]  /*9690*/  LOP3.LUT R7, R215.reuse, 0x1c0, RZ, 0xc0, !PT ;  /* 0x000001c0d7077812 */ /* 0x040fe200078ec0ff */
[----:B------:R-:W-:Y:S01]  /*96a0*/  IMAD.U32 R0, RZ, RZ, UR4 ;  /* 0x00000004ff007e24 */ /* 0x000fe2000f8e00ff */
[----:B------:R-:W-:Y:S01]  /*96b0*/  IADD3 R9, PT, PT, R2, R5, RZ ;  /* 0x0000000502097210 */ /* 0x000fe20007ffe0ff */
[----:B------:R-:W-:Y:S01]  /*96c0*/  IMAD.MOV.U32 R8, RZ, RZ, R4 ;  /* 0x000000ffff087224 */ /* 0x000fe200078e0004 */
[----:B------:R-:W-:Y:S01]  /*96d0*/  LOP3.LUT R5, R215, 0x200, RZ, 0xc0, !PT ;  /* 0x00000200d7057812 */ /* 0x000fe200078ec0ff */
[----:B------:R-:W-:Y:S01]  /*96e0*/  IMAD.SHL.U32 R2, R180, 0x20, RZ ;  /* 0x00000020b4027824 */ /* 0x000fe200078e00ff */
[----:B------:R-:W-:Y:S01]  /*96f0*/  LOP3.LUT R7, R7, 0x38, R186, 0xf8, !PT ;  /* 0x0000003807077812 */ /* 0x000fe200078ef8ba */
[----:B------:R-:W-:Y:S01]  /*9700*/  IMAD.WIDE.U32 R8, R0, UR18, R8 ;  /* 0x0000001200087c25 */ /* 0x000fe2000f8e0008 */
[----:B------:R-:W-:Y:S01]  /*9710*/  SHF.R.U32.HI R0, RZ, 0x1, R180 ;  /* 0x00000001ff007819 */ /* 0x000fe200000116b4 */
[----:B------:R-:W3:Y:S01]  /*9720*/  S2UR UR12, SR_CgaCtaId ;  /* 0x00000000000c79c3 */ /* 0x000ee20000008800 */
[----:B------:R-:W-:Y:S01]  /*9730*/  LOP3.LUT R2, R5, 0x7c00, R2, 0xf8, !PT ;  /* 0x00007c0005027812 */ /* 0x000fe200078ef802 */
[----:B------:R-:W-:Y:S01]  /*9740*/  IMAD.U32 R6, RZ, RZ, UR19 ;  /* 0x00000013ff067e24 */ /* 0x000fe2000f8e00ff */
[----:B------:R-:W-:Y:S01]  /*9750*/  IADD3 R167, P2, PT, R167, R8, RZ ;  /* 0x00000008a7a77210 */ /* 0x000fe20007f5e0ff */
[----:B------:R-:W-:Y:S01]  /*9760*/  UIMAD UR4, UR19, UR11, UR21 ;  /* 0x0000000b130472a4 */ /* 0x000fe2000f8e0215 */
[----:B------:R-:W-:Y:S01]  /*9770*/  LOP3.LUT R5, R7, 0x8, R0, 0x78, !PT ;  /* 0x0000000807057812 */ /* 0x000fe200078e7800 */
[----:B------:R-:W-:Y:S01]  /*9780*/  IMAD R187, R6, 0x40, R187 ;  /* 0x0000004006bb7824 */ /* 0x000fe200078e02bb */
[----:B------:R-:W-:Y:S01]  /*9790*/  IADD3.X R0, PT, PT, R9, UR30, RZ, P2, !PT ;  /* 0x0000001e09007c10 */ /* 0x000fe200097fe4ff */
[----:B-1----:R-:W-:Y:S01]  /*97a0*/  ULEA UR5, UR5, UR6, 0x18 ;  /* 0x0000000605057291 */ /* 0x002fe2000f8ec0ff */
[----:B------:R-:W-:Y:S01]  /*97b0*/  LOP3.LUT R180, R7, 0x8, R180, 0x78, !PT ;  /* 0x0000000807b47812 */ /* 0x000fe200078e78b4 */
[----:B------:R-:W-:Y:S01]  /*97c0*/  IMAD.U32 R6, RZ, RZ, UR20 ;  /* 0x00000014ff067e24 */ /* 0x000fe2000f8e00ff */
[----:B------:R-:W-:Y:S01]  /*97d0*/  LOP3.LUT R215, R215, 0x400, RZ, 0xc0, !PT ;  /* 0x00000400d7d77812 */ /* 0x000fe200078ec0ff */
[----:B------:R-:W-:Y:S01]  /*97e0*/  IMAD.MOV.U32 R219, RZ, RZ, 0x20 ;  /* 0x00000020ffdb7424 */ /* 0x000fe200078e00ff */
[----:B------:R-:W-:Y:S01]  /*97f0*/  LOP3.LUT R214, R2, R5, RZ, 0xfc, !PT ;  /* 0x0000000502d67212 */ /* 0x000fe200078efcff */
[----:B------:R-:W-:Y:S01]  /*9800*/  IMAD.MOV.U32 R2, RZ, RZ, R3 ;  /* 0x000000ffff027224 */ /* 0x000fe200078e0003 */
[C---:B------:R-:W-:Y:S01]  /*9810*/  SHF.L.U64.HI R0, R167.reuse, 0x1, R0 ;  /* 0x00000001a7007819 */ /* 0x040fe20000010200 */
[----:B------:R-:W-:Y:S01]  /*9820*/  IMAD.MOV.U32 R3, RZ, RZ, 0x40 ;  /* 0x00000040ff037424 */ /* 0x000fe200078e00ff */
[----:B------:R-:W-:Y:S01]  /*9830*/  MOV R7, UR21 ;  /* 0x0000001500077c02 */ /* 0x000fe20008000f00 */
[----:B------:R-:W-:Y:S01]  /*9840*/  IMAD.SHL.U32 R167, R167, 0x2, RZ ;  /* 0x00000002a7a77824 */ /* 0x000fe200078e00ff */
[----:B------:R-:W-:Y:S01]  /*9850*/  LEA R214, R214, UR5, 0x1 ;  /* 0x00000005d6d67c11 */ /* 0x000fe2000f8e08ff */
[----:B------:R-:W-:Y:S01]  /*9860*/  IMAD R215, R180, 0x2, R215 ;  /* 0x00000002b4d77824 */ /* 0x000fe200078e02d7 */
[----:B------:R-:W-:Y:S01]  /*9870*/  SEL R3, R3, 0xffffffc0, !P0 ;  /* 0xffffffc003037807 */ /* 0x000fe20004000000 */
[----:B------:R-:W-:Y:S01]  /*9880*/  IMAD.U32 R7, RZ, RZ, UR4 ;  /* 0x00000004ff077e24 */ /* 0x000fe2000f8e00ff */
[----:B------:R-:W-:Y:S01]  /*9890*/  LEA R167, P2, R6, R167, 0x7 ;  /* 0x000000a706a77211 */ /* 0x000fe200078438ff */
[----:B------:R-:W-:Y:S01]  /*98a0*/  VIADD R4, R215, UR5 ;  /* 0x00000005d7047c36 */ /* 0x000fe20008000000 */
[----:B------:R-:W-:Y:S01]  /*98b0*/  SEL R219, R219, 0xffffffe0, !P1 ;  /* 0xffffffe0dbdb7807 */ /* 0x000fe20004800000 */
[----:B------:R-:W-:Y:S01]  /*98c0*/  IMAD.IADD R220, R214, 0x1, R3 ;  /* 0x00000001d6dc7824 */ /* 0x000fe200078e0203 */
[----:B------:R-:W-:Y:S01]  /*98d0*/  LEA.HI.X R7, R6, R0, R7, 0x7, P2 ;  /* 0x0000000006077211 */ /* 0x000fe200010f3c07 */
[C---:B------:R-:W-:Y:S01]  /*98e0*/  IMAD.IADD R218, R4.reuse, 0x1, R3 ;  /* 0x0000000104da7824 */ /* 0x040fe200078e0203 */
[----:B------:R-:W-:Y:S01]  /*98f0*/  IADD3 R234, P2, PT, R167, UR8, RZ ;  /* 0x00000008a7ea7c10 */ /* 0x000fe2000ff5e0ff */
[----:B------:R-:W-:Y:S01]  /*9900*/  UIADD3 UR36, UP0, UPT, UR36, -0x180, URZ ;  /* 0xfffffe8024247890 */ /* 0x000fe2000ff1e0ff */
[----:B------:R-:W-:Y:S01]  /*9910*/  IMAD.IADD R213, R4, 0x1, R219 ;  /* 0x0000000104d57824 */ /* 0x000fe200078e02db */
[C---:B------:R-:W-:Y:S01]  /*9920*/  IADD3 R212, PT, PT, R219.reuse, R214, RZ ;  /* 0x000000d6dbd47210 */ /* 0x040fe20007ffe0ff */
[----:B------:R-:W-:Y:S01]  /*9930*/  IMAD.IADD R217, R219, 0x1, R218 ;  /* 0x00000001dbd97824 */ /* 0x000fe200078e02da */
[----:B------:R-:W-:Y:S01]  /*9940*/  IADD3.X R235, PT, PT, R7, UR9, RZ, P2, !PT ;  /* 0x0000000907eb7c10 */ /* 0x000fe200097fe4ff */
[----:B------:R-:W-:Y:S01]  /*9950*/  VIADD R226, R223, 0x8 ;  /* 0x00000008dfe27836 */ /* 0x000fe20000000000 */
[----:B------:R-:W-:Y:S01]  /*9960*/  MOV R0, R164 ;  /* 0x000000a400007202 */ /* 0x000fe20000000f00 */
[----:B------:R-:W-:Y:S01]  /*9970*/  IMAD.IADD R219, R219, 0x1, R220 ;  /* 0x00000001dbdb7824 */ /* 0x000fe200078e02dc */
[----:B------:R-:W-:Y:S01]  /*9980*/  LEA R228, R165, UR5, 0x1 ;  /* 0x00000005a5e47c11 */ /* 0x000fe2000f8e08ff */
[----:B------:R-:W-:Y:S01]  /*9990*/  UMOV UR8, 0x400 ;  /* 0x0000040000087882 */ /* 0x000fe20000000000 */
[----:B------:R-:W-:Y:S01]  /*99a0*/  IADD3 R229, PT, PT, R187, 0x20, RZ ;  /* 0x00000020bbe57810 */ /* 0x000fe20007ffe0ff */
[----:B------:R-:W-:-:S02]  /*99b0*/  USHF.L.U64.HI UR11, UR10, 0x5, UR11 ;  /* 0x000000050a0b7899 */ /* 0x000fc4000801020b */
[----:B------:R-:W-:Y:S02]  /*99c0*/  USHF.L.U32 UR10, UR10, 0x5, URZ ;  /* 0x000000050a0a7899 */ /* 0x000fe400080006ff */
[----:B------:R-:W-:Y:S01]  /*99d0*/  UIADD3 UR19, UPT, UPT, UR19, 0x1, URZ ;  /* 0x0000000113137890 */ /* 0x000fe2000fffe0ff */
[----:B------:R-:W1:Y:S01]  /*99e0*/  LDCU UR4, c[0x0][0x45c] ;  /* 0x00008b80ff0477ac */ /* 0x000e620008000800 */
[----:B------:R-:W-:Y:S02]  /*99f0*/  UIADD3.X UR28, UPT, UPT, UR28, -0x1, URZ, UP0, !UPT ;  /* 0xffffffff1c1c7890 */ /* 0x000fe400087fe4ff */
[----:B---3--:R-:W-:Y:S01]  /*9a00*/  ULEA UR6, UR12, UR8, 0x18 ;  /* 0x000000080c067291 */ /* 0x008fe2000f8ec0ff */
[----:B--2---:R-:W-:Y:S11]  /*9a10*/  BRA `(.L_x_184) ;  /* 0x0000000000a47947 */ /* 0x004ff60003800000 */
.L_x_186:
[----:B------:R-:W1:Y:S01]  /*9a20*/  LDC.64 R4, c[0x0][0x3b8] ;  /* 0x0000ee00ff047b82 */ /* 0x000e620000000a00 */
[----:B------:R-:W-:Y:S06]  /*9a30*/  UIADD3 UR9, UPT, UPT, UR19, -0x2, URZ ;  /* 0xfffffffe13097890 */ /* 0x000fec000fffe0ff */
[C---:B-1----:R-:W-:Y:S01]  /*9a40*/  IMAD.WIDE.U32 R20, R4.reuse, UR9, RZ ;  /* 0x0000000904147c25 */ /* 0x042fe2000f8e00ff */
[----:B------:R-:W-:Y:S03]  /*9a50*/  SHF.L.U64.HI R7, R4, 0x4, R5 ;  /* 0x0000000404077819 */ /* 0x000fe60000010205 */
[----:B------:R-:W-:Y:S01]  /*9a60*/  IMAD R8, R5, UR9, R21 ;  /* 0x0000000905087c24 */ /* 0x000fe2000f8e0215 */
[----:B------:R-:W-:Y:S01]  /*9a70*/  LEA R22, P2, R20, R225, 0x7 ;  /* 0x000000e114167211 */ /* 0x000fe200078438ff */
[----:B------:R-:W-:Y:S03]  /*9a80*/  IMAD.SHL.U32 R3, R4, 0x10, RZ ;  /* 0x0000001004037824 */ /* 0x000fe600078e00ff */
[CCC-:B------:R-:W-:Y:S02]  /*9a90*/  LEA.HI.X R23, R20.reuse, R224.reuse, R8.reuse, 0x7, P2 ;  /* 0x000000e014177211 */ /* 0x1c0fe400010f3c08 */
[C---:B------:R-:W-:Y:S03]  /*9aa0*/  LEA R17, P0, R20.reuse, R3, 0x6 ;  /* 0x0000000314117211 */ /* 0x040fe600078030ff */
[----:B------:R-:W-:Y:S01]  /*9ab0*/  @!PT LDS RZ, [RZ] ;  /* 0x00000000fffff984 */ /* 0x000fe20000000800 */
[----:B------:R-:W-:Y:S01]  /*9ac0*/  @!PT LDS RZ, [RZ] ;  /* 0x00000000fffff984 */ /* 0x000fe20000000800 */
[----:B------:R-:W-:Y:S01]  /*9ad0*/  @!PT LDS RZ, [RZ] ;  /* 0x00000000fffff984 */ /* 0x000fe20000000800 */
[----:B------:R1:W-:Y:S01]  /*9ae0*/  LDGSTS.E.BYPASS.LTC128B.128 [R228+0x8000], desc[UR16][R22.64] ;  /* 0x0800000016e47fae */ /* 0x0003e2000b981a10 */
[----:B------:R-:W-:Y:S02]  /*9af0*/  LEA.HI.X R12, R20, R7, R8, 0x6, P0 ;  /* 0x00000007140c7211 */ /* 0x000fe400000f3408 */
[----:B------:R-:W-:Y:S01]  /*9b00*/  LEA R20, P2, R17, R225, 0x1 ;  /* 0x000000e111147211 */ /* 0x000fe200078408ff */
[----:B------:R1:W-:Y:S01]  /*9b10*/  LDGSTS.E.BYPASS.LTC128B.128 [R228+0xa000], desc[UR16][R22.64+0x80] ;  /* 0x0a00008016e47fae */ /* 0x0003e2000b981a10 */
[-C--:B------:R-:W-:Y:S02]  /*9b20*/  IADD3 R3, P0, PT, R3, R17.reuse, RZ ;  /* 0x0000001103037210 */ /* 0x080fe40007f1e0ff */
[--C-:B------:R-:W-:Y:S01]  /*9b30*/  LEA.HI.X R21, R17, R224, R12.reuse, 0x1, P2 ;  /* 0x000000e011157211 */ /* 0x100fe200010f0c0c */
[----:B------:R1:W-:Y:S01]  /*9b40*/  LDGSTS.E.BYPASS.LTC128B.128 [R228+0xc000], desc[UR16][R22.64+0x100] ;  /* 0x0c00010016e47fae */ /* 0x0003e2000b981a10 */
[C---:B------:R-:W-:Y:S01]  /*9b50*/  LEA R16, P1, R4.reuse, R17, 0x5 ;  /* 0x0000001104107211 */ /* 0x040fe200078228ff */
[----:B------:R-:W-:Y:S02]  /*9b60*/  IMAD.X R7, R7, 0x1, R12, P0 ;  /* 0x0000000107077824 */ /* 0x000fe400000e060c */
[----:B------:R1:W-:Y:S01]  /*9b70*/  LDGSTS.E.BYPASS.LTC128B.128 [R228+0xe000], desc[UR16][R22.64+0x180] ;  /* 0x0e00018016e47fae */ /* 0x0003e2000b981a10 */
[----:B------:R-:W-:Y:S02]  /*9b80*/  LEA.HI.X R5, R4, R12, R5, 0x5, P1 ;  /* 0x0000000c04057211 */ /* 0x000fe400008f2c05 */
[CC--:B------:R-:W-:Y:S01]  /*9b90*/  LEA R24, P1, R3.reuse, R225.reuse, 0x1 ;  /* 0x000000e103187211 */ /* 0x0c0fe200078208ff */
[----:B------:R1:W-:Y:S01]  /*9ba0*/  LDGSTS.E.BYPASS.LTC128B.128 [R228+0x8800], desc[UR16][R20.64] ;  /* 0x0880000014e47fae */ /* 0x0003e2000b981a10 */
[C---:B------:R-:W-:Y:S02]  /*9bb0*/  LEA R4, P0, R16.reuse, R225, 0x1 ;  /* 0x000000e110047211 */ /* 0x040fe400078008ff */
        /* <DEDUP_REMOVED lines=15> */
.L_x_184:
[----:B------:R-:W-:Y:S04]  /*9cb0*/  DEPBAR.LE SB0, 0x0 ;  /* 0x000080000000791a */ /* 0x000fe80000000000 */
[----:B------:R-:W-:Y:S01]  /*9cc0*/  BAR.SYNC.DEFER_BLOCKING 0x0 ;  /* 0x0000000000007b1d */ /* 0x000fe20000010000 */
[----:B------:R-:W-:Y:S01]  /*9cd0*/  IADD3 R208, P0, PT, R234, UR10, RZ ;  /* 0x0000000aead07c10 */ /* 0x000fe2000ff1e0ff */
[C---:B------:R-:W-:Y:S01]  /*9ce0*/  VIADD R3, R229.reuse, 0xffffffe1 ;  /* 0xffffffe1e5037836 */ /* 0x040fe20000000000 */
[----:B------:R-:W-:Y:S01]  /*9cf0*/  UIADD3 UR8, UPT, UPT, UR19, -0x1, URZ ;  /* 0xffffffff13087890 */ /* 0x000fe2000fffe0ff */
[----:B------:R-:W-:Y:S01]  /*9d00*/  VIADD R236, R229, 0xfffffff1 ;  /* 0xfffffff1e5ec7836 */ /* 0x000fe20000000000 */
[----:B------:R-:W-:Y:S01]  /*9d10*/  IADD3.X R209, PT, PT, R235, UR11, RZ, P0, !PT ;  /* 0x0000000bebd17c10 */ /* 0x000fe200087fe4ff */
[C---:B------:R-:W-:Y:S01]  /*9d20*/  VIADD R238, R229.reuse, 0xfffffff8 ;  /* 0xfffffff8e5ee7836 */ /* 0x040fe20000000000 */
[----:B------:R-:W-:Y:S01]  /*9d30*/  IADD3 R166, P0, PT, R208, UR36, RZ ;  /* 0x00000024d0a67c10 */ /* 0x000fe2000ff1e0ff */
[----:B------:R-:W-:Y:S01]  /*9d40*/  VIADD R237, R229, 0xfffffff9 ;  /* 0xfffffff9e5ed7836 */ /* 0x000fe20000000000 */
[-C--:B------:R-:W-:Y:S01]  /*9d50*/  ISETP.GT.AND P4, PT, R223, R3.reuse, PT ;  /* 0x00000003df00720c */ /* 0x080fe20003f84270 */
[----:B------:R-:W-:Y:S01]  /*9d60*/  VIADD R239, R229, 0x1 ;  /* 0x00000001e5ef7836 */ /* 0x000fe20000000000 */
[----:B------:R-:W-:Y:S01]  /*9d70*/  IADD3.X R167, PT, PT, R209, UR28, RZ, P0, !PT ;  /* 0x0000001cd1a77c10 */ /* 0x000fe200087fe4ff */
[----:B------:R-:W-:Y:S01]  /*9d80*/  VIADD R240, R229, 0x9 ;  /* 0x00000009e5f07836 */ /* 0x000fe20000000000 */
[----:B------:R-:W-:Y:S01]  /*9d90*/  IADD3 R164, P0, PT, R166, UR36, RZ ;  /* 0x00000024a6a47c10 */ /* 0x000fe2000ff1e0ff */
[----:B------:R-:W-:Y:S01]  /*9da0*/  UISETP.GT.AND UP0, UPT, UR8, UR14, UPT ;  /* 0x0000000e0800728c */ /* 0x000fe2000bf04270 */
[----:B------:R-:W-:Y:S02]  /*9db0*/  ISETP.GE.AND P5, PT, R3, R222, PT ;  /* 0x000000de0300720c */ /* 0x000fe40003fa6270 */
[----:B------:R-:W-:Y:S02]  /*9dc0*/  IADD3.X R165, PT, PT, R167, UR28, RZ, P0, !PT ;  /* 0x0000001ca7a57c10 */ /* 0x000fe400087fe4ff */
[C---:B------:R-:W-:Y:S01]  /*9dd0*/  ISETP.GT.AND P0, PT, R226.reuse, R3, PT ;  /* 0x00000003e200720c */ /* 0x040fe20003f04270 */
[----:B------:R-:W-:Y:S01]  /*9de0*/  @!PT LDS RZ, [RZ] ;  /* 0x00000000fffff984 */ /* 0x000fe20000000800 */
[----:B------:R-:W-:Y:S01]  /*9df0*/  @!PT LDS RZ, [RZ] ;  /* 0x00000000fffff984 */ /* 0x000fe20000000800 */
[----:B------:R-:W-:Y:S01]  /*9e00*/  @!PT LDS RZ, [RZ] ;  /* 0x00000000fffff984 */ /* 0x000fe20000000800 */
[----:B------:R-:W-:Y:S05]  /*9e10*/  LDGSTS.E.BYPASS.LTC128B.128 [R228+0x10000], desc[UR16][R234.64] ;  /* 0x10000000eae47fae */ /* 0x000fea000b981a10 */
        /* <DEDUP_REMOVED lines=14> */
[----:B------:R2:W-:Y:S05]  /*9f00*/  LDGSTS.E.BYPASS.LTC128B.128 [R228+0x17800], desc[UR16][R164.64+0x480] ;  /* 0x17800480a4e47fae */ /* 0x0005ea000b981a10 */
[----:B------:R-:W-:Y:S05]  /*9f10*/  LDSM.16.M88.4 R168, [R214] ;  /* 0x00000000d6a8783b */ /* 0x000fea0000000200 */
[----:B------:R-:W3:Y:S05]  /*9f20*/  LDSM.16.M88.4 R172, [R215+UR5+0x8000] ;  /* 0x00800005d7ac783b */ /* 0x000eea0008000200 */
[----:B------:R-:W4:Y:S05]  /*9f30*/  LDSM.16.M88.4 R176, [R215+UR5+0x8800] ;  /* 0x00880005d7b0783b */ /* 0x000f2a0008000200 */
[----:B------:R-:W5:Y:S05]  /*9f40*/  LDSM.16.M88.4 R180, [R215+UR5+0x9000] ;  /* 0x00900005d7b4783b */ /* 0x000f6a0008000200 */
[----:B------:R-:W0:Y:S05]  /*9f50*/  LDGDEPBAR ;  /* 0x00000000000079af */ /* 0x000e2a0000000000 */
[----:B------:R-:W1:Y:S05]  /*9f60*/  LDSM.16.M88.4 R184, [R215+UR5+0x9800] ;  /* 0x00980005d7b8783b */ /* 0x000e6a0008000200 */
[----:B------:R-:W-:Y:S05]  /*9f70*/  LDSM.16.M88.4 R188, [R212] ;  /* 0x00000000d4bc783b */ /* 0x000fea0000000200 */
[----:B------:R-:W1:Y:S05]  /*9f80*/  LDSM.16.M88.4 R192, [R213+0x8000] ;  /* 0x00800000d5c0783b */ /* 0x000e6a0000000200 */
[----:B------:R-:W1:Y:S05]  /*9f90*/  LDSM.16.M88.4 R196, [R213+0x8800] ;  /* 0x00880000d5c4783b */ /* 0x000e6a0000000200 */
[----:B------:R-:W-:Y:S01]  /*9fa0*/  LDSM.16.M88.4 R200, [R213+0x9800] ;  /* 0x00980000d5c8783b */ /* 0x000fe20000000200 */
[C---:B---3--:R-:W-:Y:S04]  /*9fb0*/  HMMA.16816.F32 R4, R168.reuse, R172, RZ ;  /* 0x000000aca804723c */ /* 0x048fe800000018ff */
[----:B------:R-:W-:Y:S04]  /*9fc0*/  LDSM.16.M88.4 R204, [R220] ;  /* 0x00000000dccc783b */ /* 0x000fe80000000200 */
[C---:B------:R-:W-:Y:S01]  /*9fd0*/  HMMA.16816.F32 R8, R168.reuse, R174, RZ ;  /* 0x000000aea808723c */ /* 0x040fe200000018ff */
[----:B------:R-:W3:Y:S05]  /*9fe0*/  LDSM.16.M88.4 R172, [R213+0x9000] ;  /* 0x00900000d5ac783b */ /* 0x000eea0000000200 */
[----:B--2---:R-:W-:Y:S02]  /*9ff0*/  LDSM.16.M88.4 R164, [R218+0x9000] ;  /* 0x00900000daa4783b */ /* 0x004fe40000000200 */
[C---:B----4-:R-:W-:Y:S03]  /*a000*/  HMMA.16816.F32 R12, R168.reuse, R176, RZ ;  /* 0x000000b0a80c723c */ /* 0x050fe600000018ff */
[----:B------:R-:W-:Y:S05]  /*a010*/  LDSM.16.M88.4 R208, [R217+0xd000] ;  /* 0x00d00000d9d0783b */ /* 0x000fea0000000200 */
[C---:B------:R-:W-:Y:S01]  /*a020*/  HMMA.16816.F32 R16, R168.reuse, R178, RZ ;  /* 0x000000b2a810723c */ /* 0x040fe200000018ff */
[----:B------:R-:W2:Y:S07]  /*a030*/  LDSM.16.M88.4 R176, [R218+0x8000] ;  /* 0x00800000dab0783b */ /* 0x000eae0000000200 */
[C---:B-----5:R-:W-:Y:S08]  /*a040*/  HMMA.16816.F32 R20, R168.reuse, R180, RZ ;  /* 0x000000b4a814723c */ /* 0x060ff000000018ff */
[C---:B------:R-:W-:Y:S01]  /*a050*/  HMMA.16816.F32 R24, R168.reuse, R182, RZ ;  /* 0x000000b6a818723c */ /* 0x040fe200000018ff */
[----:B------:R-:W-:Y:S07]  /*a060*/  LDSM.16.M88.4 R180, [R218+0x9800] ;  /* 0x00980000dab4783b */ /* 0x000fee0000000200 */
[C---:B-1----:R-:W-:Y:S08]  /*a070*/  HMMA.16816.F32 R28, R168.reuse, R184, RZ ;  /* 0x000000b8a81c723c */ /* 0x042ff000000018ff */
[----:B------:R-:W-:Y:S01]  /*a080*/  HMMA.16816.F32 R32, R168, R186, RZ ;  /* 0x000000baa820723c */ /* 0x000fe200000018ff */
[----:B------:R-:W1:Y:S05]  /*a090*/  LDSM.16.M88.4 R168, [R218+0x8800] ;  /* 0x00880000daa8783b */ /* 0x000e6a0000000200 */
[----:B------:R-:W-:Y:S02]  /*a0a0*/  LDSM.16.M88.4 R184, [R217+0x9800] ;  /* 0x00980000d9b8783b */ /* 0x000fe40000000200 */
        /* <DEDUP_REMOVED lines=8> */
[----:B------:R-:W-:Y:S07]  /*a130*/  LDSM.16.M88.4 R172, [R219] ;  /* 0x00000000dbac783b */ /* 0x000fee0000000200 */
[C---:B------:R-:W-:Y:S08]  /*a140*/  HMMA.16816.F32 R28, R188.reuse, R200, R28 ;  /* 0x000000c8bc1c723c */ /* 0x040ff0000000181c */
[----:B------:R-:W-:Y:S01]  /*a150*/  HMMA.16816.F32 R32, R188, R202, R32 ;  /* 0x000000cabc20723c */ /* 0x000fe20000001820 */
[----:B------:R-:W-:Y:S05]  /*a160*/  LDSM.16.M88.4 R188, [R215+UR5+0xa000] ;  /* 0x00a00005d7bc783b */ /* 0x000fea0008000200 */
[----:B------:R-:W-:Y:S02]  /*a170*/  LDSM.16.M88.4 R200, [R218+0xa800] ;  /* 0x00a80000dac8783b */ /* 0x000fe40000000200 */
        /* <DEDUP_REMOVED lines=8> */
[----:B------:R-:W3:Y:S07]  /*a200*/  LDSM.16.M88.4 R164, [R217+0x9000] ;  /* 0x00900000d9a4783b */ /* 0x000eee0000000200 */
[C---:B------:R-:W-:Y:S08]  /*a210*/  HMMA.16816.F32 R28, R204.reuse, R180, R28 ;  /* 0x000000b4cc1c723c */ /* 0x040ff0000000181c */
[----:B------:R-:W-:Y:S01]  /*a220*/  HMMA.16816.F32 R32, R204, R182, R32 ;  /* 0x000000b6cc20723c */ /* 0x000fe20000001820 */
[----:B------:R-:W4:Y:S05]  /*a230*/  LDSM.16.M88.4 R180, [R214+0x2000] ;  /* 0x00200000d6b4783b */ /* 0x000f2a0000000200 */
[----:B------:R-:W-:Y:S02]  /*a240*/  LDSM.16.M88.4 R204, [R218+0xc800] ;  /* 0x00c80000dacc783b */ /* 0x000fe40000000200 */
[C---:B--2---:R-:W-:Y:S08]  /*a250*/  HMMA.16816.F32 R4, R172.reuse, R176, R4 ;  /* 0x000000b0ac04723c */ /* 0x044ff00000001804 */
[C---:B------:R-:W-:Y:S01]  /*a260*/  HMMA.16816.F32 R8, R172.reuse, R178, R8 ;  /* 0x000000b2ac08723c */ /* 0x040fe20000001808 */
[----:B------:R-:W2:Y:S07]  /*a270*/  LDSM.16.M88.4 R176, [R215+UR5+0xa800] ;  /* 0x00a80005d7b0783b */ /* 0x000eae0008000200 */
[C---:B-1----:R-:W-:Y:S08]  /*a280*/  HMMA.16816.F32 R12, R172.reuse, R168, R12 ;  /* 0x000000a8ac0c723c */ /* 0x042ff0000000180c */
[C---:B------:R-:W-:Y:S01]  /*a290*/  HMMA.16816.F32 R16, R172.reuse, R170, R16 ;  /* 0x000000aaac10723c */ /* 0x040fe20000001810 */
[----:B------:R-:W1:Y:S07]  /*a2a0*/  LDSM.16.M88.4 R168, [R215+UR5+0xb000] ;  /* 0x00b00005d7a8783b */ /* 0x000e6e0008000200 */
[C---:B---3--:R-:W-:Y:S08]  /*a2b0*/  HMMA.16816.F32 R20, R172.reuse, R164, R20 ;  /* 0x000000a4ac14723c */ /* 0x048ff00000001814 */
[C---:B------:R-:W-:Y:S01]  /*a2c0*/  HMMA.16816.F32 R24, R172.reuse, R166, R24 ;  /* 0x000000a6ac18723c */ /* 0x040fe20000001818 */
[----:B------:R-:W3:Y:S07]  /*a2d0*/  LDSM.16.M88.4 R164, [R215+UR5+0xb800] ;  /* 0x00b80005d7a4783b */ /* 0x000eee0008000200 */
[C---:B------:R-:W-:Y:S08]  /*a2e0*/  HMMA.16816.F32 R28, R172.reuse, R184, R28 ;  /* 0x000000b8ac1c723c */ /* 0x040ff0000000181c */
[----:B------:R-:W-:Y:S01]  /*a2f0*/  HMMA.16816.F32 R32, R172, R186, R32 ;  /* 0x000000baac20723c */ /* 0x000fe20000001820 */
[----:B------:R-:W-:Y:S05]  /*a300*/  LDSM.16.M88.4 R172, [R212+0x2000] ;  /* 0x00200000d4ac783b */ /* 0x000fea0000000200 */
[----:B------:R-:W5:Y:S02]  /*a310*/  LDSM.16.M88.4 R184, [R213+0xa000] ;  /* 0x00a00000d5b8783b */ /* 0x000f640000000200 */
[C---:B----4-:R-:W-:Y:S08]  /*a320*/  HMMA.16816.F32 R4, R180.reuse, R188, R4 ;  /* 0x000000bcb404723c */ /* 0x050ff00000001804 */
[C---:B------:R-:W-:Y:S01]  /*a330*/  HMMA.16816.F32 R8, R180.reuse, R190, R8 ;  /* 0x000000beb408723c */ /* 0x040fe20000001808 */
[----:B------:R-:W-:Y:S07]  /*a340*/  LDSM.16.M88.4 R188, [R218+0xa000] ;  /* 0x00a00000dabc783b */ /* 0x000fee0000000200 */
[C---:B--2---:R-:W-:Y:S08]  /*a350*/  HMMA.16816.F32 R12, R180.reuse, R176, R12 ;  /* 0x000000b0b40c723c */ /* 0x044ff0000000180c */
[C---:B------:R-:W-:Y:S01]  /*a360*/  HMMA.16816.F32 R16, R180.reuse, R178, R16 ;  /* 0x000000b2b410723c */ /* 0x040fe20000001810 */
[----:B------:R-:W2:Y:S07]  /*a370*/  LDSM.16.M88.4 R176, [R213+0xb800] ;  /* 0x00b80000d5b0783b */ /* 0x000eae0000000200 */
[C---:B-1----:R-:W-:Y:S08]  /*a380*/  HMMA.16816.F32 R20, R180.reuse, R168, R20 ;  /* 0x000000a8b414723c */ /* 0x042ff00000001814 */
[C---:B------:R-:W-:Y:S01]  /*a390*/  HMMA.16816.F32 R24, R180.reuse, R170, R24 ;  /* 0x000000aab418723c */ /* 0x040fe20000001818 */
[----:B------:R-:W1:Y:S07]  /*a3a0*/  LDSM.16.M88.4 R168, [R220+0x2000] ;  /* 0x00200000dca8783b */ /* 0x000e6e0000000200 */
[C---:B---3--:R-:W-:Y:S08]  /*a3b0*/  HMMA.16816.F32 R28, R180.reuse, R164, R28 ;  /* 0x000000a4b41c723c */ /* 0x048ff0000000181c */
[----:B------:R-:W-:Y:S01]  /*a3c0*/  HMMA.16816.F32 R32, R180, R166, R32 ;  /* 0x000000a6b420723c */ /* 0x000fe20000001820 */
[----:B------:R-:W3:Y:S05]  /*a3d0*/  LDSM.16.M88.4 R164, [R218+0xb000] ;  /* 0x00b00000daa4783b */ /* 0x000eea0000000200 */
[----:B------:R-:W4:Y:S02]  /*a3e0*/  LDSM.16.M88.4 R180, [R218+0xb800] ;  /* 0x00b80000dab4783b */ /* 0x000f240000000200 */
[C---:B-----5:R-:W-:Y:S08]  /*a3f0*/  HMMA.16816.F32 R4, R172.reuse, R184, R4 ;  /* 0x000000b8ac04723c */ /* 0x060ff00000001804 */
[C---:B------:R-:W-:Y:S01]  /*a400*/  HMMA.16816.F32 R8, R172.reuse, R186, R8 ;  /* 0x000000baac08723c */ /* 0x040fe20000001808 */
[----:B------:R-:W-:Y:S07]  /*a410*/  LDSM.16.M88.4 R184, [R219+0x2000] ;  /* 0x00200000dbb8783b */ /* 0x000fee0000000200 */
[C---:B------:R-:W-:Y:S08]  /*a420*/  HMMA.16816.F32 R12, R172.reuse, R192, R12 ;  /* 0x000000c0ac0c723c */ /* 0x040ff0000000180c */
[C---:B------:R-:W-:Y:S01]  /*a430*/  HMMA.16816.F32 R16, R172.reuse, R194, R16 ;  /* 0x000000c2ac10723c */ /* 0x040fe20000001810 */
[----:B------:R-:W5:Y:S07]  /*a440*/  LDSM.16.M88.4 R192, [R217+0xa000] ;  /* 0x00a00000d9c0783b */ /* 0x000f6e0000000200 */
[C---:B------:R-:W-:Y:S08]  /*a450*/  HMMA.16816.F32 R20, R172.reuse, R196, R20 ;  /* 0x000000c4ac14723c */ /* 0x040ff00000001814 */
[C---:B------:R-:W-:Y:S01]  /*a460*/  HMMA.16816.F32 R24, R172.reuse, R198, R24 ;  /* 0x000000c6ac18723c */ /* 0x040fe20000001818 */
[----:B------:R-:W-:Y:S07]  /*a470*/  LDSM.16.M88.4 R196, [R214+0x4000] ;  /* 0x00400000d6c4783b */ /* 0x000fee0000000200 */
[C---:B--2---:R-:W-:Y:S08]  /*a480*/  HMMA.16816.F32 R28, R172.reuse, R176, R28 ;  /* 0x000000b0ac1c723c */ /* 0x044ff0000000181c */
[----:B------:R-:W-:Y:S01]  /*a490*/  HMMA.16816.F32 R32, R172, R178, R32 ;  /* 0x000000b2ac20723c */ /* 0x000fe20000001820 */
[----:B------:R-:W2:Y:S05]  /*a4a0*/  LDSM.16.M88.4 R172, [R217+0xa800] ;  /* 0x00a80000d9ac783b */ /* 0x000eaa0000000200 */
[----:B------:R-:W2:Y:S02]  /*a4b0*/  LDSM.16.M88.4 R176, [R217+0xb000] ;  /* 0x00b00000d9b0783b */ /* 0x000ea40000000200 */
[C---:B-1----:R-:W-:Y:S08]  /*a4c0*/  HMMA.16816.F32 R4, R168.reuse, R188, R4 ;  /* 0x000000bca804723c */ /* 0x042ff00000001804 */
[C---:B------:R-:W-:Y:S01]  /*a4d0*/  HMMA.16816.F32 R8, R168.reuse, R190, R8 ;  /* 0x000000bea808723c */ /* 0x040fe20000001808 */
[----:B------:R-:W1:Y:S07]  /*a4e0*/  LDSM.16.M88.4 R188, [R217+0xb800] ;  /* 0x00b80000d9bc783b */ /* 0x000e6e0000000200 */
[C---:B------:R-:W-:Y:S08]  /*a4f0*/  HMMA.16816.F32 R12, R168.reuse, R200, R12 ;  /* 0x000000c8a80c723c */ /* 0x040ff0000000180c */
[C---:B------:R-:W-:Y:S01]  /*a500*/  HMMA.16816.F32 R16, R168.reuse, R202, R16 ;  /* 0x000000caa810723c */ /* 0x040fe20000001810 */
[----:B------:R-:W1:Y:S07]  /*a510*/  LDSM.16.M88.4 R200, [R215+UR5+0xc000] ;  /* 0x00c00005d7c8783b */ /* 0x000e6e0008000200 */
[C---:B---3--:R-:W-:Y:S08]  /*a520*/  HMMA.16816.F32 R20, R168.reuse, R164, R20 ;  /* 0x000000a4a814723c */ /* 0x048ff00000001814 */
[C---:B------:R-:W-:Y:S01]  /*a530*/  HMMA.16816.F32 R24, R168.reuse, R166, R24 ;  /* 0x000000a6a818723c */ /* 0x040fe20000001818 */
[----:B------:R-:W3:Y:S07]  /*a540*/  LDSM.16.M88.4 R164, [R215+UR5+0xc800] ;  /* 0x00c80005d7a4783b */ /* 0x000eee0008000200 */
[C---:B----4-:R-:W-:Y:S08]  /*a550*/  HMMA.16816.F32 R28, R168.reuse, R180, R28 ;  /* 0x000000b4a81c723c */ /* 0x050ff0000000181c */
[----:B------:R-:W-:Y:S01]  /*a560*/  HMMA.16816.F32 R32, R168, R182, R32 ;  /* 0x000000b6a820723c */ /* 0x000fe20000001820 */
[----:B------:R-:W4:Y:S05]  /*a570*/  LDSM.16.M88.4 R168, [R215+UR5+0xd000] ;  /* 0x00d00005d7a8783b */ /* 0x000f2a0008000200 */
[----:B------:R-:W-:Y:S02]  /*a580*/  LDSM.16.M88.4 R180, [R213+0xc000] ;  /* 0x00c00000d5b4783b */ /* 0x000fe40000000200 */
[C---:B-----5:R-:W-:Y:S08]  /*a590*/  HMMA.16816.F32 R4, R184.reuse, R192, R4 ;  /* 0x000000c0b804723c */ /* 0x060ff00000001804 */
[C---:B------:R-:W-:Y:S01]  /*a5a0*/  HMMA.16816.F32 R8, R184.reuse, R194, R8 ;  /* 0x000000c2b808723c */ /* 0x040fe20000001808 */
[----:B------:R-:W-:Y:S07]  /*a5b0*/  LDSM.16.M88.4 R192, [R220+0x4000] ;  /* 0x00400000dcc0783b */ /* 0x000fee0000000200 */
[C---:B--2---:R-:W-:Y:S08]  /*a5c0*/  HMMA.16816.F32 R12, R184.reuse, R172, R12 ;  /* 0x000000acb80c723c */ /* 0x044ff0000000180c */
[C---:B------:R-:W-:Y:S01]  /*a5d0*/  HMMA.16816.F32 R16, R184.reuse, R174, R16 ;  /* 0x000000aeb810723c */ /* 0x040fe20000001810 */
[----:B------:R-:W2:Y:S07]  /*a5e0*/  LDSM.16.M88.4 R172, [R215+UR5+0xd800] ;  /* 0x00d80005d7ac783b */ /* 0x000eae0008000200 */
[C---:B------:R-:W-:Y:S08]  /*a5f0*/  HMMA.16816.F32 R20, R184.reuse, R176, R20 ;  /* 0x000000b0b814723c */ /* 0x040ff00000001814 */
[C---:B------:R-:W-:Y:S01]  /*a600*/  HMMA.16816.F32 R24, R184.reuse, R178, R24 ;  /* 0x000000b2b818723c */ /* 0x040fe20000001818 */
[----:B------:R-:W5:Y:S07]  /*a610*/  LDSM.16.M88.4 R176, [R212+0x4000] ;  /* 0x00400000d4b0783b */ /* 0x000f6e0000000200 */
[C---:B-1----:R-:W-:Y:S08]  /*a620*/  HMMA.16816.F32 R28, R184.reuse, R188, R28 ;  /* 0x000000bcb81c723c */ /* 0x042ff0000000181c */
[----:B------:R-:W-:Y:S01]  /*a630*/  HMMA.16816.F32 R32, R184, R190, R32 ;  /* 0x000000beb820723c */ /* 0x000fe20000001820 */
[----:B------:R-:W1:Y:S05]  /*a640*/  LDSM.16.M88.4 R184, [R213+0xc800] ;  /* 0x00c80000d5b8783b */ /* 0x000e6a0000000200 */
[----:B------:R-:W1:Y:S02]  /*a650*/  LDSM.16.M88.4 R188, [R213+0xd000] ;  /* 0x00d00000d5bc783b */ /* 0x000e640000000200 */
[C---:B------:R-:W-:Y:S08]  /*a660*/  HMMA.16816.F32 R4, R196.reuse, R200, R4 ;  /* 0x000000c8c404723c */ /* 0x040ff00000001804 */
[C---:B------:R-:W-:Y:S01]  /*a670*/  HMMA.16816.F32 R8, R196.reuse, R202, R8 ;  /* 0x000000cac408723c */ /* 0x040fe20000001808 */
[----:B------:R-:W-:Y:S07]  /*a680*/  LDSM.16.M88.4 R200, [R218+0xc000] ;  /* 0x00c00000dac8783b */ /* 0x000fee0000000200 */
[C---:B---3--:R-:W-:Y:S08]  /*a690*/  HMMA.16816.F32 R12, R196.reuse, R164, R12 ;  /* 0x000000a4c40c723c */ /* 0x048ff0000000180c */
[C---:B------:R-:W-:Y:S01]  /*a6a0*/  HMMA.16816.F32 R16, R196.reuse, R166, R16 ;  /* 0x000000a6c410723c */ /* 0x040fe20000001810 */
[----:B------:R-:W3:Y:S07]  /*a6b0*/  LDSM.16.M88.4 R164, [R213+0xd800] ;  /* 0x00d80000d5a4783b */ /* 0x000eee0000000200 */
[C---:B----4-:R-:W-:Y:S08]  /*a6c0*/  HMMA.16816.F32 R20, R196.reuse, R168, R20 ;  /* 0x000000a8c414723c */ /* 0x050ff00000001814 */
[C---:B------:R-:W-:Y:S01]  /*a6d0*/  HMMA.16816.F32 R24, R196.reuse, R170, R24 ;  /* 0x000000aac418723c */ /* 0x040fe20000001818 */
[----:B------:R-:W4:Y:S07]  /*a6e0*/  LDSM.16.M88.4 R168, [R218+0xd000] ;  /* 0x00d00000daa8783b */ /* 0x000f2e0000000200 */
[C---:B--2---:R-:W-:Y:S08]  /*a6f0*/  HMMA.16816.F32 R28, R196.reuse, R172, R28 ;  /* 0x000000acc41c723c */ /* 0x044ff0000000181c */
[----:B------:R-:W-:Y:S01]  /*a700*/  HMMA.16816.F32 R32, R196, R174, R32 ;  /* 0x000000aec420723c */ /* 0x000fe20000001820 */
[----:B------:R-:W2:Y:S05]  /*a710*/  LDSM.16.M88.4 R172, [R218+0xd800] ;  /* 0x00d80000daac783b */ /* 0x000eaa0000000200 */
[----:B------:R-:W-:Y:S02]  /*a720*/  LDSM.16.M88.4 R196, [R217+0xc800] ;  /* 0x00c80000d9c4783b */ /* 0x000fe40000000200 */
[C---:B-----5:R-:W-:Y:S08]  /*a730*/  HMMA.16816.F32 R4, R176.reuse, R180, R4 ;  /* 0x000000b4b004723c */ /* 0x060ff00000001804 */
[C---:B------:R-:W-:Y:S01]  /*a740*/  HMMA.16816.F32 R8, R176.reuse, R182, R8 ;  /* 0x000000b6b008723c */ /* 0x040fe20000001808 */
[----:B------:R-:W-:Y:S07]  /*a750*/  LDSM.16.M88.4 R180, [R219+0x4000] ;  /* 0x00400000dbb4783b */ /* 0x000fee0000000200 */
[C---:B-1----:R-:W-:Y:S08]  /*a760*/  HMMA.16816.F32 R12, R176.reuse, R184, R12 ;  /* 0x000000b8b00c723c */ /* 0x042ff0000000180c */
[C---:B------:R-:W-:Y:S01]  /*a770*/  HMMA.16816.F32 R16, R176.reuse, R186, R16 ;  /* 0x000000bab010723c */ /* 0x040fe20000001810 */
[----:B------:R-:W1:Y:S07]  /*a780*/  LDSM.16.M88.4 R184, [R217+0xc000] ;  /* 0x00c00000d9b8783b */ /* 0x000e6e0000000200 */
[C---:B------:R-:W-:Y:S08]  /*a790*/  HMMA.16816.F32 R20, R176.reuse, R188, R20 ;  /* 0x000000bcb014723c */ /* 0x040ff00000001814 */
[C---:B------:R-:W-:Y:S01]  /*a7a0*/  HMMA.16816.F32 R24, R176.reuse, R190, R24 ;  /* 0x000000beb018723c */ /* 0x040fe20000001818 */
[----:B------:R-:W-:Y:S07]  /*a7b0*/  LDSM.16.M88.4 R188, [R215+UR5+0xe000] ;  /* 0x00e00005d7bc783b */ /* 0x000fee0008000200 */
[C---:B---3--:R-:W-:Y:S08]  /*a7c0*/  HMMA.16816.F32 R28, R176.reuse, R164, R28 ;  /* 0x000000a4b01c723c */ /* 0x048ff0000000181c */
[----:B------:R-:W-:Y:S01]  /*a7d0*/  HMMA.16816.F32 R32, R176, R166, R32 ;  /* 0x000000a6b020723c */ /* 0x000fe20000001820 */
[----:B------:R-:W3:Y:S05]  /*a7e0*/  LDSM.16.M88.4 R164, [R217+0xd800] ;  /* 0x00d80000d9a4783b */ /* 0x000eea0000000200 */
[----:B------:R-:W5:Y:S02]  /*a7f0*/  LDSM.16.M88.4 R176, [R214+0x6000] ;  /* 0x00600000d6b0783b */ /* 0x000f640000000200 */
[C---:B------:R-:W-:Y:S08]  /*a800*/  HMMA.16816.F32 R4, R192.reuse, R200, R4 ;  /* 0x000000c8c004723c */ /* 0x040ff00000001804 */
[C---:B------:R-:W-:Y:S01]  /*a810*/  HMMA.16816.F32 R8, R192.reuse, R202, R8 ;  /* 0x000000cac008723c */ /* 0x040fe20000001808 */
[----:B------:R-:W5:Y:S07]  /*a820*/  LDSM.16.M88.4 R200, [R215+UR5+0xe800] ;  /* 0x00e80005d7c8783b */ /* 0x000f6e0008000200 */
[C---:B------:R-:W-:Y:S08]  /*a830*/  HMMA.16816.F32 R12, R192.reuse, R204, R12 ;  /* 0x000000ccc00c723c */ /* 0x040ff0000000180c */
[C---:B------:R-:W-:Y:S01]  /*a840*/  HMMA.16816.F32 R16, R192.reuse, R206, R16 ;  /* 0x000000cec010723c */ /* 0x040fe20000001810 */
[----:B------:R-:W5:Y:S07]  /*a850*/  LDSM.16.M88.4 R204, [R215+UR5+0xf000] ;  /* 0x00f00005d7cc783b */ /* 0x000f6e0008000200 */
[C---:B----4-:R-:W-:Y:S08]  /*a860*/  HMMA.16816.F32 R20, R192.reuse, R168, R20 ;  /* 0x000000a8c014723c */ /* 0x050ff00000001814 */
[C---:B------:R-:W-:Y:S01]  /*a870*/  HMMA.16816.F32 R24, R192.reuse, R170, R24 ;  /* 0x000000aac018723c */ /* 0x040fe20000001818 */
[----:B------:R-:W4:Y:S07]  /*a880*/  LDSM.16.M88.4 R168, [R215+UR5+0xf800] ;  /* 0x00f80005d7a8783b */ /* 0x000f2e0008000200 */
[C---:B--2---:R-:W-:Y:S08]  /*a890*/  HMMA.16816.F32 R28, R192.reuse, R172, R28 ;  /* 0x000000acc01c723c */ /* 0x044ff0000000181c */
[----:B------:R-:W-:Y:S01]  /*a8a0*/  HMMA.16816.F32 R32, R192, R174, R32 ;  /* 0x000000aec020723c */ /* 0x000fe20000001820 */
[----:B------:R-:W-:Y:S05]  /*a8b0*/  LDSM.16.M88.4 R172, [R212+0x6000] ;  /* 0x00600000d4ac783b */ /* 0x000fea0000000200 */
[----:B------:R-:W-:Y:S02]  /*a8c0*/  LDSM.16.M88.4 R192, [R220+0x6000] ;  /* 0x00600000dcc0783b */ /* 0x000fe40000000200 */
[C---:B-1----:R-:W-:Y:S08]  /*a8d0*/  HMMA.16816.F32 R4, R180.reuse, R184, R4 ;  /* 0x000000b8b404723c */ /* 0x042ff00000001804 */
[C---:B------:R-:W-:Y:S01]  /*a8e0*/  HMMA.16816.F32 R8, R180.reuse, R186, R8 ;  /* 0x000000bab408723c */ /* 0x040fe20000001808 */
[----:B------:R-:W1:Y:S07]  /*a8f0*/  LDSM.16.M88.4 R184, [R213+0xe000] ;  /* 0x00e00000d5b8783b */ /* 0x000e6e0000000200 */
[C---:B------:R-:W-:Y:S08]  /*a900*/  HMMA.16816.F32 R12, R180.reuse, R196, R12 ;  /* 0x000000c4b40c723c */ /* 0x040ff0000000180c */
[C---:B------:R-:W-:Y:S01]  /*a910*/  HMMA.16816.F32 R16, R180.reuse, R198, R16 ;  /* 0x000000c6b410723c */ /* 0x040fe20000001810 */
[----:B------:R-:W-:Y:S07]  /*a920*/  LDSM.16.M88.4 R196, [R218+0xe000] ;  /* 0x00e00000dac4783b */ /* 0x000fee0000000200 */
[C---:B------:R-:W-:Y:S03]  /*a930*/  HMMA.16816.F32 R20, R180.reuse, R208, R20 ;  /* 0x000000d0b414723c */ /* 0x040fe60000001814 */
[----:B------:R-:W-:Y:S05]  /*a940*/  VIADD R208, R229, 0xffffffe0 ;  /* 0xffffffe0e5d07836 */ /* 0x000fea0000000000 */
[C---:B------:R-:W-:Y:S03]  /*a950*/  HMMA.16816.F32 R24, R180.reuse, R210, R24 ;  /* 0x000000d2b418723c */ /* 0x040fe60000001818 */
[-C--:B------:R-:W-:Y:S02]  /*a960*/  ISETP.GT.AND P2, PT, R223, R208.reuse, PT ;  /* 0x000000d0df00720c */ /* 0x080fe40003f44270 */
[----:B------:R-:W-:Y:S02]  /*a970*/  ISETP.GT.AND P1, PT, R226, R208, PT ;  /* 0x000000d0e200720c */ /* 0x000fe40003f24270 */
[C---:B------:R-:W-:Y:S01]  /*a980*/  ISETP.GE.AND P6, PT, R208.reuse, R222, PT ;  /* 0x000000ded000720c */ /* 0x040fe20003fc6270 */
[C---:B---3--:R-:W-:Y:S03]  /*a990*/  HMMA.16816.F32 R28, R180.reuse, R164, R28 ;  /* 0x000000a4b41c723c */ /* 0x048fe6000000181c */
[-C--:B------:R-:W-:Y:S05]  /*a9a0*/  ISETP.GE.AND P3, PT, R208, R221.reuse, PT ;  /* 0x000000ddd000720c */ /* 0x080fea0003f66270 */
[----:B------:R-:W-:Y:S01]  /*a9b0*/  HMMA.16816.F32 R32, R180, R166, R32 ;  /* 0x000000a6b420723c */ /* 0x000fe20000001820 */
[----:B------:R-:W2:Y:S05]  /*a9c0*/  LDSM.16.M88.4 R164, [R213+0xe800] ;  /* 0x00e80000d5a4783b */ /* 0x000eaa0000000200 */
[----:B------:R-:W3:Y:S02]  /*a9d0*/  LDSM.16.M88.4 R180, [R213+0xf000] ;  /* 0x00f00000d5b4783b */ /* 0x000ee40000000200 */
[C---:B-----5:R-:W-:Y:S08]  /*a9e0*/  HMMA.16816.F32 R4, R176.reuse, R188, R4 ;  /* 0x000000bcb004723c */ /* 0x060ff00000001804 */
[C---:B------:R-:W-:Y:S01]  /*a9f0*/  HMMA.16816.F32 R8, R176.reuse, R190, R8 ;  /* 0x000000beb008723c */ /* 0x040fe20000001808 */
[----:B------:R-:W5:Y:S07]  /*aa00*/  LDSM.16.M88.4 R188, [R213+0xf800] ;  /* 0x00f80000d5bc783b */ /* 0x000f6e0000000200 */
        /* <DEDUP_REMOVED lines=8> */
[----:B------:R-:W4:Y:S05]  /*aa90*/  LDSM.16.M88.4 R168, [R218+0xe800] ;  /* 0x00e80000daa8783b */ /* 0x000f2a0000000200 */
        /* <DEDUP_REMOVED lines=8> */
[C---:B------:R-:W-:Y:S08]  /*ab20*/  HMMA.16816.F32 R24, R172.reuse, R182, R24 ;  /* 0x000000b6ac18723c */ /* 0x040ff00000001818 */
[C---:B-----5:R-:W-:Y:S08]  /*ab30*/  HMMA.16816.F32 R28, R172.reuse, R188, R28 ;  /* 0x000000bcac1c723c */ /* 0x060ff0000000181c */
[----:B------:R-:W-:Y:S01]  /*ab40*/  HMMA.16816.F32 R32, R172, R190, R32 ;  /* 0x000000beac20723c */ /* 0x000fe20000001820 */
[----:B------:R-:W-:Y:S07]  /*ab50*/  LDSM.16.M88.4 R172, [R217+0xf800] ;  /* 0x00f80000d9ac783b */ /* 0x000fee0000000200 */
[C---:B------:R-:W-:Y:S05]  /*ab60*/  HMMA.16816.F32 R4, R192.reuse, R196, R4 ;  /* 0x000000c4c004723c */ /* 0x040fea0000001804 */
[C---:B------:R-:W-:Y:S03]  /*ab70*/  VIADD R197, R229.reuse, 0x11 ;  /* 0x00000011e5c57836 */ /* 0x040fe60000000000 */
[C---:B------:R-:W-:Y:S08]  /*ab80*/  HMMA.16816.F32 R8, R192.reuse, R198, R8 ;  /* 0x000000c6c008723c */ /* 0x040ff00000001808 */
[C---:B----4-:R-:W-:Y:S08]  /*ab90*/  HMMA.16816.F32 R12, R192.reuse, R168, R12 ;  /* 0x000000a8c00c723c */ /* 0x050ff0000000180c */
[C---:B------:R-:W-:Y:S01]  /*aba0*/  HMMA.16816.F32 R16, R192.reuse, R170, R16 ;  /* 0x000000aac010723c */ /* 0x040fe20000001810 */
[----:B------:R-:W3:Y:S01]  /*abb0*/  LDSM.16.M88.4 R168, [R217+0xf000] ;  /* 0x00f00000d9a8783b */ /* 0x000ee20000000200 */
[----:B------:R-:W-:Y:S04]  /*abc0*/  DEPBAR.LE SB0, 0x0 ;  /* 0x000080000000791a */ /* 0x000fe80000000000 */
[----:B------:R-:W-:Y:S02]  /*abd0*/  BAR.SYNC.DEFER_BLOCKING 0x0 ;  /* 0x0000000000007b1d */ /* 0x000fe40000010000 */
[C---:B------:R-:W-:Y:S08]  /*abe0*/  HMMA.16816.F32 R20, R192.reuse, R176, R20 ;  /* 0x000000b0c014723c */ /* 0x040ff00000001814 */
[C---:B------:R-:W-:Y:S08]  /*abf0*/  HMMA.16816.F32 R24, R192.reuse, R178, R24 ;  /* 0x000000b2c018723c */ /* 0x040ff00000001818 */
[C---:B------:R-:W-:Y:S08]  /*ac00*/  HMMA.16816.F32 R28, R192.reuse, R200, R28 ;  /* 0x000000c8c01c723c */ /* 0x040ff0000000181c */
[----:B------:R-:W-:Y:S03]  /*ac10*/  HMMA.16816.F32 R32, R192, R202, R32 ;  /* 0x000000cac020723c */ /* 0x000fe60000001820 */
[C---:B------:R-:W-:Y:S02]  /*ac20*/  VIADD R195, R229.reuse, 0x10 ;  /* 0x00000010e5c37836 */ /* 0x040fe40000000000 */
[C---:B------:R-:W-:Y:S03]  /*ac30*/  VIADD R194, R229.reuse, 0x19 ;  /* 0x00000019e5c27836 */ /* 0x040fe60000000000 */
[C---:B-1----:R-:W-:Y:S08]  /*ac40*/  HMMA.16816.F32 R4, R184.reuse, R204, R4 ;  /* 0x000000ccb804723c */ /* 0x042ff00000001804 */
[C---:B------:R-:W-:Y:S08]  /*ac50*/  HMMA.16816.F32 R8, R184.reuse, R206, R8 ;  /* 0x000000ceb808723c */ /* 0x040ff00000001808 */
[C---:B--2---:R-:W-:Y:S03]  /*ac60*/  HMMA.16816.F32 R12, R184.reuse, R164, R12 ;  /* 0x000000a4b80c723c */ /* 0x044fe6000000180c */
[----:B------:R-:W-:Y:S01]  /*ac70*/  FSEL R165, R4, -INF , !P2 ;  /* 0xff80000004a57808 */ /* 0x000fe20005000000 */
[----:B------:R-:W-:Y:S01]  /*ac80*/  VIADD R164, R229, 0xffffffe8 ;  /* 0xffffffe8e5a47836 */ /* 0x000fe20000000000 */
[----:B------:R-:W-:Y:S01]  /*ac90*/  ISETP.GE.AND P2, PT, R3, R221, PT ;  /* 0x000000dd0300720c */ /* 0x000fe20003f46270 */
[----:B------:R-:W-:Y:S01]  /*aca0*/  VIADD R3, R229, 0xffffffe9 ;  /* 0xffffffe9e5037836 */ /* 0x000fe20000000000 */
[----:B------:R-:W-:Y:S01]  /*acb0*/  FSEL R210, R7, -INF , !P0 ;  /* 0xff80000007d27808 */ /* 0x000fe20004000000 */
[C---:B------:R-:W-:Y:S03]  /*acc0*/  HMMA.16816.F32 R16, R184.reuse, R166, R16 ;  /* 0x000000a6b810723c */ /* 0x040fe60000001810 */
[----:B------:R-:W-:Y:S01]  /*acd0*/  ISETP.GT.AND P0, PT, R223, R164, PT ;  /* 0x000000a4df00720c */ /* 0x000fe20003f04270 */
[----:B------:R-:W-:Y:S01]  /*ace0*/  VIADD R166, R229, 0xfffffff0 ;  /* 0xfffffff0e5a67836 */ /* 0x000fe20000000000 */
[----:B------:R-:W-:Y:S02]  /*acf0*/  FSEL R208, R5, -INF , !P4 ;  /* 0xff80000005d07808 */ /* 0x000fe40006000000 */
[----:B------:R-:W-:Y:S01]  /*ad00*/  FSEL R167, R8, -INF , !P0 ;  /* 0xff80000008a77808 */ /* 0x000fe20004000000 */
[C---:B---3--:R-:W-:Y:S03]  /*ad10*/  HMMA.16816.F32 R20, R184.reuse, R168, R20 ;  /* 0x000000a8b814723c */ /* 0x048fe60000001814 */
[-C--:B------:R-:W-:Y:S02]  /*ad20*/  ISETP.GT.AND P0, PT, R226, R3.reuse, PT ;  /* 0x00000003e200720c */ /* 0x080fe40003f04270 */
[----:B------:R-:W-:Y:S02]  /*ad30*/  ISETP.GT.AND P4, PT, R223, R3, PT ;  /* 0x00000003df00720c */ /* 0x000fe40003f84270 */
[----:B------:R-:W-:Y:S01]  /*ad40*/  FSEL R232, R11, -INF , !P0 ;  /* 0xff8000000be87808 */ /* 0x000fe20004000000 */
[C---:B------:R-:W-:Y:S03]  /*ad50*/  HMMA.16816.F32 R24, R184.reuse, R170, R24 ;  /* 0x000000aab818723c */ /* 0x040fe60000001818 */
[----:B------:R-:W-:Y:S02]  /*ad60*/  ISETP.GT.AND P0, PT, R223, R166, PT ;  /* 0x000000a6df00720c */ /* 0x000fe40003f04270 */
[----:B------:R-:W-:Y:S02]  /*ad70*/  FSEL R211, R9, -INF , !P4 ;  /* 0xff80000009d37808 */ /* 0x000fe40006000000 */
[----:B------:R-:W-:Y:S01]  /*ad80*/  FSEL R250, R12, -INF , !P0 ;  /* 0xff8000000cfa7808 */ /* 0x000fe20004000000 */
[C---:B------:R-:W-:Y:S03]  /*ad90*/  HMMA.16816.F32 R28, R184.reuse, R172, R28 ;  /* 0x000000acb81c723c */ /* 0x040fe6000000181c */
[-C--:B------:R-:W-:Y:S02]  /*ada0*/  ISETP.GT.AND P0, PT, R226, R236.reuse, PT ;  /* 0x000000ece200720c */ /* 0x080fe40003f04270 */
[----:B------:R-:W-:Y:S02]  /*adb0*/  ISETP.GT.AND P4, PT, R223, R236, PT ;  /* 0x000000ecdf00720c */ /* 0x000fe40003f84270 */
[----:B------:R-:W-:Y:S01]  /*adc0*/  FSEL R251, R15, -INF , !P0 ;  /* 0xff8000000ffb7808 */ /* 0x000fe20004000000 */
[----:B------:R-:W-:Y:S03]  /*add0*/  HMMA.16816.F32 R32, R184, R174, R32 ;  /* 0x000000aeb820723c */ /* 0x000fe60000001820 */
[----:B------:R-:W-:Y:S02]  /*ade0*/  ISETP.GT.AND P0, PT, R223, R238, PT ;  /* 0x000000eedf00720c */ /* 0x000fe40003f04270 */
[----:B------:R-:W-:Y:S02]  /*adf0*/  FSEL R209, R6, -INF , !P1 ;  /* 0xff80000006d17808 */ /* 0x000fe40004800000 */
[----:B------:R-:W-:Y:S02]  /*ae00*/  FSEL R244, R16, -INF , !P0 ;  /* 0xff80000010f47808 */ /* 0x000fe40004000000 */
[CC--:B------:R-:W-:Y:S02]  /*ae10*/  ISETP.GT.AND P0, PT, R226.reuse, R237.reuse, PT ;  /* 0x000000ede200720c */ /* 0x0c0fe40003f04270 */
[----:B------:R-:W-:Y:S02]  /*ae20*/  ISETP.GT.AND P1, PT, R226, R164, PT ;  /* 0x000000a4e200720c */ /* 0x000fe40003f24270 */
[----:B------:R-:W-:Y:S02]  /*ae30*/  FSEL R248, R13, -INF , !P4 ;  /* 0xff8000000df87808 */ /* 0x000fe40006000000 */
[----:B------:R-:W-:Y:S01]  /*ae40*/  FSEL R247, R19, -INF , !P0 ;  /* 0xff80000013f77808 */ /* 0x000fe20004000000 */
[----:B------:R-:W-:Y:S01]  /*ae50*/  VIADD R19, R229, 0x18 ;  /* 0x00000018e5137836 */ /* 0x000fe20000000000 */
[C---:B------:R-:W-:Y:S02]  /*ae60*/  ISETP.GT.AND P4, PT, R223.reuse, R237, PT ;  /* 0x000000eddf00720c */ /* 0x040fe40003f84270 */
[-C--:B------:R-:W-:Y:S02]  /*ae70*/  ISETP.GT.AND P0, PT, R223, R239.reuse, PT ;  /* 0x000000efdf00720c */ /* 0x080fe40003f04270 */
[----:B------:R-:W-:Y:S02]  /*ae80*/  FSEL R230, R10, -INF , !P1 ;  /* 0xff8000000ae67808 */ /* 0x000fe40004800000 */
[C---:B------:R-:W-:Y:S02]  /*ae90*/  ISETP.GT.AND P1, PT, R226.reuse, R166, PT ;  /* 0x000000a6e200720c */ /* 0x040fe40003f24270 */
[----:B------:R-:W-:Y:S01]  /*aea0*/  FSEL R242, R17, -INF , !P4 ;  /* 0xff80000011f27808 */ /* 0x000fe20006000000 */
[----:B------:R-:W-:Y:S01]  /*aeb0*/  VIADD R17, R229, 0x8 ;  /* 0x00000008e5117836 */ /* 0x000fe20000000000 */
[----:B------:R-:W-:Y:S02]  /*aec0*/  FSEL R241, R21, -INF , !P0 ;  /* 0xff80000015f17808 */ /* 0x000fe40004000000 */
[----:B------:R-:W-:Y:S02]  /*aed0*/  ISETP.GT.AND P0, PT, R226, R239, PT ;  /* 0x000000efe200720c */ /* 0x000fe40003f04270 */
[----:B------:R-:W-:Y:S02]  /*aee0*/  FSEL R246, R14, -INF , !P1 ;  /* 0xff8000000ef67808 */ /* 0x000fe40004800000 */
[----:B------:R-:W-:Y:S02]  /*aef0*/  ISETP.GT.AND P1, PT, R226, R238, PT ;  /* 0x000000eee200720c */ /* 0x000fe40003f24270 */
[----:B------:R-:W-:Y:S02]  /*af00*/  FSEL R243, R23, -INF , !P0 ;  /* 0xff80000017f37808 */ /* 0x000fe40004000000 */
[C---:B------:R-:W-:Y:S02]  /*af10*/  ISETP.GT.AND P0, PT, R223.reuse, R17, PT ;  /* 0x00000011df00720c */ /* 0x040fe40003f04270 */
[----:B------:R-:W-:Y:S02]  /*af20*/  FSEL R249, R18, -INF , !P1 ;  /* 0xff80000012f97808 */ /* 0x000fe40004800000 */
[-C--:B------:R-:W-:Y:S02]  /*af30*/  ISETP.GT.AND P1, PT, R226, R229.reuse, PT ;  /* 0x000000e5e200720c */ /* 0x080fe40003f24270 */
[----:B------:R-:W-:Y:S02]  /*af40*/  FSEL R23, R24, -INF , !P0 ;  /* 0xff80000018177808 */ /* 0x000fe40004000000 */
[----:B------:R-:W-:Y:S02]  /*af50*/  ISETP.GT.AND P4, PT, R223, R229, PT ;  /* 0x000000e5df00720c */ /* 0x000fe40003f84270 */
[-C--:B------:R-:W-:Y:S02]  /*af60*/  ISETP.GT.AND P0, PT, R226, R240.reuse, PT ;  /* 0x000000f0e200720c */ /* 0x080fe40003f04270 */
[----:B------:R-:W-:Y:S02]  /*af70*/  FSEL R245, R22, -INF , !P1 ;  /* 0xff80000016f57808 */ /* 0x000fe40004800000 */
[----:B------:R-:W-:Y:S02]  /*af80*/  ISETP.GT.AND P1, PT, R226, R17, PT ;  /* 0x00000011e200720c */ /* 0x000fe40003f24270 */
[----:B------:R-:W-:Y:S02]  /*af90*/  FSEL R11, R20, -INF , !P4 ;  /* 0xff800000140b7808 */ /* 0x000fe40006000000 */
[----:B------:R-:W-:Y:S02]  /*afa0*/  FSEL R27, R27, -INF , !P0 ;  /* 0xff8000001b1b7808 */ /* 0x000fe40004000000 */
[C---:B------:R-:W-:Y:S02]  /*afb0*/  ISETP.GT.AND P4, PT, R223.reuse, R240, PT ;  /* 0x000000f0df00720c */ /* 0x040fe40003f84270 */
[C---:B------:R-:W-:Y:S02]  /*afc0*/  ISETP.GT.AND P0, PT, R223.reuse, R195, PT ;  /* 0x000000c3df00720c */ /* 0x040fe40003f04270 */
[----:B------:R-:W-:Y:S02]  /*afd0*/  FSEL R26, R26, -INF , !P1 ;  /* 0xff8000001a1a7808 */ /* 0x000fe40004800000 */
[----:B------:R-:W-:Y:S02]  /*afe0*/  ISETP.GT.AND P1, PT, R223, R197, PT ;  /* 0x000000c5df00720c */ /* 0x000fe40003f24270 */
[----:B------:R-:W-:Y:S02]  /*aff0*/  FSEL R25, R25, -INF , !P4 ;  /* 0xff80000019197808 */ /* 0x000fe40006000000 */
[----:B------:R-:W-:Y:S02]  /*b000*/  FSEL R22, R28, -INF , !P0 ;  /* 0xff8000001c167808 */ /* 0x000fe40004000000 */
[C---:B------:R-:W-:Y:S02]  /*b010*/  ISETP.GT.AND P4, PT, R226.reuse, R195, PT ;  /* 0x000000c3e200720c */ /* 0x040fe40003f84270 */
[----:B------:R-:W-:Y:S02]  /*b020*/  ISETP.GT.AND P0, PT, R226, R197, PT ;  /* 0x000000c5e200720c */ /* 0x000fe40003f04270 */
[----:B------:R-:W-:Y:S02]  /*b030*/  FSEL R29, R29, -INF , !P1 ;  /* 0xff8000001d1d7808 */ /* 0x000fe40004800000 */
[-C--:B------:R-:W-:Y:S02]  /*b040*/  ISETP.GT.AND P1, PT, R223, R194.reuse, PT ;  /* 0x000000c2df00720c */ /* 0x080fe40003f24270 */
[----:B------:R-:W-:Y:S02]  /*b050*/  FSEL R30, R30, -INF , !P4 ;  /* 0xff8000001e1e7808 */ /* 0x000fe40006000000 */
[----:B------:R-:W-:Y:S02]  /*b060*/  FSEL R31, R31, -INF , !P0 ;  /* 0xff8000001f1f7808 */ /* 0x000fe40004000000 */
[-C--:B------:R-:W-:Y:S02]  /*b070*/  ISETP.GT.AND P4, PT, R223, R19.reuse, PT ;  /* 0x00000013df00720c */ /* 0x080fe40003f84270 */
[C---:B------:R-:W-:Y:S02]  /*b080*/  ISETP.GT.AND P0, PT, R226.reuse, R194, PT ;  /* 0x000000c2e200720c */ /* 0x040fe40003f04270 */
[----:B------:R-:W-:Y:S02]  /*b090*/  FSEL R33, R33, -INF , !P1 ;  /* 0xff80000021217808 */ /* 0x000fe40004800000 */
[----:B------:R-:W-:Y:S02]  /*b0a0*/  ISETP.GT.AND P1, PT, R226, R19, PT ;  /* 0x00000013e200720c */ /* 0x000fe40003f24270 */
[----:B------:R-:W-:Y:S02]  /*b0b0*/  FSEL R21, R32, -INF , !P4 ;  /* 0xff80000020157808 */ /* 0x000fe40006000000 */
[----:B------:R-:W-:Y:S02]  /*b0c0*/  FSEL R35, R35, -INF , !P0 ;  /* 0xff80000023237808 */ /* 0x000fe40004000000 */
[CC--:B------:R-:W-:Y:S02]  /*b0d0*/  ISETP.GE.AND P4, PT, R164.reuse, R222.reuse, PT ;  /* 0x000000dea400720c */ /* 0x0c0fe40003f86270 */
[-C--:B------:R-:W-:Y:S02]  /*b0e0*/  ISETP.GE.AND P0, PT, R164, R221.reuse, PT ;  /* 0x000000dda400720c */ /* 0x080fe40003f06270 */
[----:B------:R-:W-:Y:S02]  /*b0f0*/  FSEL R164, R34, -INF , !P1 ;  /* 0xff80000022a47808 */ /* 0x000fe40004800000 */
[-C--:B------:R-:W-:Y:S02]  /*b100*/  ISETP.GE.AND P1, PT, R3, R222.reuse, PT ;  /* 0x000000de0300720c */ /* 0x080fe40003f26270 */
[----:B------:R-:W-:Y:S02]  /*b110*/  FSEL R18, R165, -INF , !P6 ;  /* 0xff800000a5127808 */ /* 0x000fe40007000000 */
[----:B------:R-:W-:Y:S02]  /*b120*/  FSEL R14, R208, -INF , !P5 ;  /* 0xff800000d00e7808 */ /* 0x000fe40006800000 */
[-C--:B------:R-:W-:Y:S02]  /*b130*/  ISETP.GE.AND P6, PT, R3, R221.reuse, PT ;  /* 0x000000dd0300720c */ /* 0x080fe40003fc6270 */
[----:B------:R-:W-:Y:S02]  /*b140*/  FSEL R15, R210, -INF , !P2 ;  /* 0xff800000d20f7808 */ /* 0x000fe40005000000 */
[-C--:B------:R-:W-:Y:S02]  /*b150*/  ISETP.GE.AND P5, PT, R166, R222.reuse, PT ;  /* 0x000000dea600720c */ /* 0x080fe40003fa6270 */
[----:B------:R-:W-:Y:S02]  /*b160*/  FSEL R13, R209, -INF , !P3 ;  /* 0xff800000d10d7808 */ /* 0x000fe40005800000 */
[----:B------:R-:W-:Y:S02]  /*b170*/  ISETP.GE.AND P2, PT, R236, R222, PT ;  /* 0x000000deec00720c */ /* 0x000fe40003f46270 */
[----:B------:R-:W-:Y:S02]  /*b180*/  FSEL R167, R167, -INF , !P4 ;  /* 0xff800000a7a77808 */ /* 0x000fe40006000000 */
[----:B------:R-:W-:Y:S02]  /*b190*/  FSEL R10, R211, -INF , !P1 ;  /* 0xff800000d30a7808 */ /* 0x000fe40004800000 */
[----:B------:R-:W-:Y:S02]  /*b1a0*/  FMNMX3.FTZ R165, R0, R18, R14, !PT ;  /* 0x0000001200a57276 */ /* 0x000fe4000781000e */
[----:B------:R-:W-:Y:S02]  /*b1b0*/  FSEL R252, R232, -INF , !P6 ;  /* 0xff800000e8fc7808 */ /* 0x000fe40007000000 */
[-C--:B------:R-:W-:Y:S02]  /*b1c0*/  ISETP.GE.AND P6, PT, R237, R222.reuse, PT ;  /* 0x000000deed00720c */ /* 0x080fe40003fc6270 */
[-C--:B------:R-:W-:Y:S02]  /*b1d0*/  ISETP.GE.AND P3, PT, R166, R221.reuse, PT ;  /* 0x000000dda600720c */ /* 0x080fe40003f66270 */
[----:B------:R-:W-:Y:S02]  /*b1e0*/  ISETP.GE.AND P4, PT, R236, R221, PT ;  /* 0x000000ddec00720c */ /* 0x000fe40003f86270 */
[-C--:B------:R-:W-:Y:S02]  /*b1f0*/  ISETP.GE.AND P1, PT, R238, R222.reuse, PT ;  /* 0x000000deee00720c */ /* 0x080fe40003f26270 */
[----:B------:R-:W-:Y:S02]  /*b200*/  FSEL R9, R230, -INF , !P0 ;  /* 0xff800000e6097808 */ /* 0x000fe40004000000 */
[----:B------:R-:W-:Y:S02]  /*b210*/  FSEL R250, R250, -INF , !P5 ;  /* 0xff800000fafa7808 */ /* 0x000fe40006800000 */
[----:B------:R-:W-:Y:S02]  /*b220*/  FSEL R248, R248, -INF , !P2 ;  /* 0xff800000f8f87808 */ /* 0x000fe40005000000 */
[----:B------:R-:W-:Y:S02]  /*b230*/  FMNMX3.FTZ R3, R2, R13, R15, !PT ;  /* 0x0000000d02037276 */ /* 0x000fe4000781000f */
[----:B------:R-:W-:Y:S02]  /*b240*/  FMNMX3.FTZ R165, R165, R167, R10, !PT ;  /* 0x000000a7a5a57276 */ /* 0x000fe4000781000a */
[-C--:B------:R-:W-:Y:S02]  /*b250*/  ISETP.GE.AND P0, PT, R238, R221.reuse, PT ;  /* 0x000000ddee00720c */ /* 0x080fe40003f06270 */
[----:B------:R-:W-:Y:S02]  /*b260*/  ISETP.GE.AND P5, PT, R237, R221, PT ;  /* 0x000000dded00720c */ /* 0x000fe40003fa6270 */
[-C--:B------:R-:W-:Y:S02]  /*b270*/  ISETP.GE.AND P2, PT, R239, R222.reuse, PT ;  /* 0x000000deef00720c */ /* 0x080fe40003f46270 */
[----:B------:R-:W-:Y:S02]  /*b280*/  FSEL R242, R242, -INF , !P6 ;  /* 0xff800000f2f27808 */ /* 0x000fe40007000000 */
[----:B------:R-:W-:Y:S02]  /*b290*/  FSEL R246, R246, -INF , !P3 ;  /* 0xff800000f6f67808 */ /* 0x000fe40005800000 */
[----:B------:R-:W-:Y:S02]  /*b2a0*/  FSEL R251, R251, -INF , !P4 ;  /* 0xff800000fbfb7808 */ /* 0x000fe40006000000 */
[----:B------:R-:W-:Y:S02]  /*b2b0*/  FSEL R244, R244, -INF , !P1 ;  /* 0xff800000f4f47808 */ /* 0x000fe40004800000 */
[----:B------:R-:W-:Y:S02]  /*b2c0*/  ISETP.GE.AND P6, PT, R229, R222, PT ;  /* 0x000000dee500720c */ /* 0x000fe40003fc6270 */
[----:B------:R-:W-:Y:S02]  /*b2d0*/  FMNMX3.FTZ R3, R3, R9, R252, !PT ;  /* 0x0000000903037276 */ /* 0x000fe400078100fc */
[----:B------:R-:W-:Y:S02]  /*b2e0*/  FMNMX3.FTZ R165, R165, R250, R248, !PT ;  /* 0x000000faa5a57276 */ /* 0x000fe400078100f8 */
[----:B------:R-:W-:Y:S02]  /*b2f0*/  FSEL R249, R249, -INF , !P0 ;  /* 0xff800000f9f97808 */ /* 0x000fe40004000000 */
[----:B------:R-:W-:Y:S02]  /*b300*/  FSEL R247, R247, -INF , !P5 ;  /* 0xff800000f7f77808 */ /* 0x000fe40006800000 */
[----:B------:R-:W-:Y:S02]  /*b310*/  FSEL R238, R241, -INF , !P2 ;  /* 0xff800000f1ee7808 */ /* 0x000fe40005000000 */
[CC--:B------:R-:W-:Y:S02]  /*b320*/  ISETP.GE.AND P0, PT, R240.reuse, R222.reuse, PT ;  /* 0x000000def000720c */ /* 0x0c0fe40003f06270 */
[-C--:B------:R-:W-:Y:S02]  /*b330*/  ISETP.GE.AND P5, PT, R240, R221.reuse, PT ;  /* 0x000000ddf000720c */ /* 0x080fe40003fa6270 */
[-C--:B------:R-:W-:Y:S02]  /*b340*/  ISETP.GE.AND P2, PT, R229, R221.reuse, PT ;  /* 0x000000dde500720c */ /* 0x080fe40003f46270 */
[-C--:B------:R-:W-:Y:S02]  /*b350*/  ISETP.GE.AND P3, PT, R239, R221.reuse, PT ;  /* 0x000000ddef00720c */ /* 0x080fe40003f66270 */
[----:B------:R-:W-:Y:S02]  /*b360*/  ISETP.GE.AND P4, PT, R17, R222, PT ;  /* 0x000000de1100720c */ /* 0x000fe40003f86270 */
[----:B------:R-:W-:Y:S02]  /*b370*/  FSEL R240, R11, -INF , !P6 ;  /* 0xff8000000bf07808 */ /* 0x000fe40007000000 */
[----:B------:R-:W-:Y:S02]  /*b380*/  FMNMX3.FTZ R166, R3, R246, R251, !PT ;  /* 0x000000f603a67276 */ /* 0x000fe400078100fb */
[----:B------:R-:W-:Y:S02]  /*b390*/  FMNMX3.FTZ R165, R165, R244, R242, !PT ;  /* 0x000000f4a5a57276 */ /* 0x000fe400078100f2 */
[----:B------:R-:W-:Y:S02]  /*b3a0*/  FSEL R245, R245, -INF , !P2 ;  /* 0xff800000f5f57808 */ /* 0x000fe40005000000 */
[----:B------:R-:W-:Y:S02]  /*b3b0*/  ISETP.GE.AND P1, PT, R17, R221, PT ;  /* 0x000000dd1100720c */ /* 0x000fe40003f26270 */
[-C--:B------:R-:W-:Y:S02]  /*b3c0*/  ISETP.GE.AND P6, PT, R195, R222.reuse, PT ;  /* 0x000000dec300720c */ /* 0x080fe40003fc6270 */
[----:B------:R-:W-:Y:S02]  /*b3d0*/  FSEL R243, R243, -INF , !P3 ;  /* 0xff800000f3f37808 */ /* 0x000fe40005800000 */
[----:B------:R-:W-:Y:S02]  /*b3e0*/  ISETP.GE.AND P2, PT, R197, R222, PT ;  /* 0x000000dec500720c */ /* 0x000fe40003f46270 */
[----:B------:R-:W-:Y:S02]  /*b3f0*/  FSEL R236, R23, -INF , !P4 ;  /* 0xff80000017ec7808 */ /* 0x000fe40006000000 */
[----:B------:R-:W-:Y:S02]  /*b400*/  FSEL R232, R25, -INF , !P0 ;  /* 0xff80000019e87808 */ /* 0x000fe40004000000 */
[----:B------:R-:W-:Y:S02]  /*b410*/  FMNMX3.FTZ R166, R166, R249, R247, !PT ;  /* 0x000000f9a6a67276 */ /* 0x000fe400078100f7 */
[----:B------:R-:W-:Y:S02]  /*b420*/  FMNMX3.FTZ R165, R165, R240, R238, !PT ;  /* 0x000000f0a5a57276 */ /* 0x000fe400078100ee */
[----:B------:R-:W-:Y:S02]  /*b430*/  FSEL R239, R27, -INF , !P5 ;  /* 0xff8000001bef7808 */ /* 0x000fe40006800000 */
[-C--:B------:R-:W-:Y:S02]  /*b440*/  ISETP.GE.AND P3, PT, R195, R221.reuse, PT ;  /* 0x000000ddc300720c */ /* 0x080fe40003f66270 */
[----:B------:R-:W-:Y:S02]  /*b450*/  ISETP.GE.AND P4, PT, R197, R221, PT ;  /* 0x000000ddc500720c */ /* 0x000fe40003f86270 */
[-C--:B------:R-:W-:Y:S02]  /*b460*/  ISETP.GE.AND P0, PT, R194, R222.reuse, PT ;  /* 0x000000dec200720c */ /* 0x080fe40003f06270 */
[----:B------:R-:W-:Y:S02]  /*b470*/  FSEL R241, R26, -INF , !P1 ;  /* 0xff8000001af17808 */ /* 0x000fe40004800000 */
[----:B------:R-:W-:Y:S02]  /*b480*/  ISETP.GE.AND P5, PT, R19, R222, PT ;  /* 0x000000de1300720c */ /* 0x000fe40003fa6270 */
[----:B------:R-:W-:Y:S02]  /*b490*/  FSEL R230, R22, -INF , !P6 ;  /* 0xff80000016e67808 */ /* 0x000fe40007000000 */
[----:B------:R-:W-:Y:S02]  /*b4a0*/  FMNMX3.FTZ R166, R166, R245, R243, !PT ;  /* 0x000000f5a6a67276 */ /* 0x000fe400078100f3 */
[----:B------:R-:W-:Y:S02]  /*b4b0*/  FSEL R210, R29, -INF , !P2 ;  /* 0xff8000001dd27808 */ /* 0x000fe40005000000 */
[----:B------:R-:W-:Y:S02]  /*b4c0*/  FMNMX3.FTZ R165, R165, R236, R232, !PT ;  /* 0x000000eca5a57276 */ /* 0x000fe400078100e8 */
[-C--:B------:R-:W-:Y:S02]  /*b4d0*/  ISETP.GE.AND P1, PT, R194, R221.reuse, PT ;  /* 0x000000ddc200720c */ /* 0x080fe40003f26270 */
[----:B------:R-:W-:Y:S02]  /*b4e0*/  ISETP.GE.AND P6, PT, R19, R221, PT ;  /* 0x000000dd1300720c */ /* 0x000fe40003fc6270 */
[----:B------:R-:W-:Y:S02]  /*b4f0*/  FSEL R237, R30, -INF , !P3 ;  /* 0xff8000001eed7808 */ /* 0x000fe40005800000 */
[----:B------:R-:W-:Y:S02]  /*b500*/  FSEL R211, R31, -INF , !P4 ;  /* 0xff8000001fd37808 */ /* 0x000fe40006000000 */
[----:B------:R-:W-:Y:S02]  /*b510*/  FMNMX3.FTZ R3, R166, R241, R239, !PT ;  /* 0x000000f1a6037276 */ /* 0x000fe400078100ef */
[----:B------:R-:W-:Y:S02]  /*b520*/  FSEL R208, R33, -INF , !P0 ;  /* 0xff80000021d07808 */ /* 0x000fe40004000000 */
[----:B------:R-:W-:Y:S02]  /*b530*/  FSEL R209, R21, -INF , !P5 ;  /* 0xff80000015d17808 */ /* 0x000fe40006800000 */
[----:B------:R-:W-:Y:S02]  /*b540*/  FMNMX3.FTZ R11, R165, R230, R210, !PT ;  /* 0x000000e6a50b7276 */ /* 0x000fe400078100d2 */
[----:B------:R-:W-:Y:S02]  /*b550*/  FSEL R165, R35, -INF , !P1 ;  /* 0xff80000023a57808 */ /* 0x000fe40004800000 */
[----:B------:R-:W-:Y:S02]  /*b560*/  FSEL R166, R164, -INF , !P6 ;  /* 0xff800000a4a67808 */ /* 0x000fe40007000000 */
[----:B------:R-:W-:Y:S02]  /*b570*/  FMNMX3.FTZ R6, R3, R237, R211, !PT ;  /* 0x000000ed03067276 */ /* 0x000fe400078100d3 */
[----:B------:R-:W-:Y:S01]  /*b580*/  FMNMX3.FTZ R11, R11, R209, R208, !PT ;  /* 0x000000d10b0b7276 */ /* 0x000fe200078100d0 */
[----:B------:R-:W-:Y:S06]  /*b590*/  BRA.U.ANY UP0, `(.L_x_186) ;  /* 0xffffffe500207547 */ /* 0x000fec000b93ffff */
.L_x_185:
[----:B------:R-:W-:Y:S01]  /*b5a0*/  SHFL.BFLY PT, R8, R11, 0x2, 0x1f ;  /* 0x0c401f000b087f89 */ /* 0x000fe200000e0000 */
[----:B------:R-:W-:Y:S01]  /*b5b0*/  FMNMX3.FTZ R6, R6, R166, R165, !PT ;  /* 0x000000a606067276 */ /* 0x000fe200078100a5 */
[----:B------:R-:W-:Y:S01]  /*b5c0*/  UISETP.GT.AND UP0, UPT, UR8, UR14, UPT ;  /* 0x0000000e0800728c */ /* 0x000fe2000bf04270 */
[----:B------:R-:W-:Y:S01]  /*b5d0*/  MOV R180, R227 ;  /* 0x000000e300b47202 */ /* 0x000fe20000000f00 */
[----:B------:R-:W-:Y:S01]  /*b5e0*/  UMOV UR19, UR8 ;  /* 0x0000000800137c82 */ /* 0x000fe20008000000 */
[----:B------:R-:W-:Y:S03]  /*b5f0*/  IADD3 R229, PT, PT, R229, -0x40, RZ ;  /* 0xffffffc0e5e57810 */ /* 0x000fe60007ffe0ff */
[----:B------:R-:W1:Y:S01]  /*b600*/  SHFL.BFLY PT, R3, R6, 0x2, 0x1f ;  /* 0x0c401f0006037f89 */ /* 0x000e6200000e0000 */
[----:B------:R-:W-:Y:S02]  /*b610*/  SHF.L.U32 R186, R180, 0x3, RZ ;  /* 0x00000003b4ba7819 */ /* 0x000fe400000006ff */
[----:B------:R-:W-:Y:S02]  /*b620*/  SHF.R.U32.HI R181, RZ, 0x1, R180 ;  /* 0x00000001ffb57819 */ /* 0x000fe400000116b4 */
[----:B-1----:R-:W-:Y:S02]  /*b630*/  FMNMX.FTZ R4, R6, R3, !PT ;  /* 0x0000000306047209 */ /* 0x002fe40007810000 */
[----:B------:R-:W-:Y:S02]  /*b640*/  FMNMX.FTZ R5, R11, R8, !PT ;  /* 0x000000080b057209 */ /* 0x000fe40007810000 */
[----:B------:R-:W-:Y:S01]  /*b650*/  SHF.L.U32 R6, R180, 0x6, RZ ;  /* 0x00000006b4067819 */ /* 0x000fe200000006ff */
[----:B------:R-:W1:Y:S08]  /*b660*/  SHFL.BFLY PT, R3, R4, 0x1, 0x1f ;  /* 0x0c201f0004037f89 */ /* 0x000e7000000e0000 */
[----:B------:R-:W2:Y:S01]  /*b670*/  SHFL.BFLY PT, R164, R5, 0x1, 0x1f ;  /* 0x0c201f0005a47f89 */ /* 0x000ea200000e0000 */
[----:B-1----:R-:W-:Y:S02]  /*b680*/  FMNMX.FTZ R3, R4, R3, !PT ;  /* 0x0000000304037209 */ /* 0x002fe40007810000 */
[----:B------:R-:W-:Y:S02]  /*b690*/  LOP3.LUT R4, R181, 0x8, RZ, 0xc0, !PT ;  /* 0x00000008b5047812 */ /* 0x000fe400078ec0ff */
[----:B--2---:R-:W-:Y:S01]  /*b6a0*/  FMNMX.FTZ R164, R5, R164, !PT ;  /* 0x000000a405a47209 */ /* 0x004fe20007810000 */
[C---:B------:R-:W-:Y:S01]  /*b6b0*/  FMUL.FTZ R176, R3.reuse, UR4 ;  /* 0x0000000403b07c20 */ /* 0x040fe20008410000 */
[----:B------:R-:W-:Y:S02]  /*b6c0*/  FSETP.NEU.FTZ.AND P0, PT, R3, -INF , PT ;  /* 0xff8000000300780b */ /* 0x000fe40003f1d000 */
[C---:B------:R-:W-:Y:S01]  /*b6d0*/  FSETP.NEU.FTZ.AND P1, PT, R164.reuse, -INF , PT ;  /* 0xff800000a400780b */ /* 0x040fe20003f3d000 */
[----:B------:R-:W-:Y:S01]  /*b6e0*/  FMUL.FTZ R177, R164, UR4 ;  /* 0x00000004a4b17c20 */ /* 0x000fe20008410000 */
[----:B------:R-:W-:Y:S04]  /*b6f0*/  FSEL R176, R176, RZ, P0 ;  /* 0x000000ffb0b07208 */ /* 0x000fe80000000000 */
[----:B------:R-:W-:Y:S01]  /*b700*/  FSEL R177, R177, RZ, P1 ;  /* 0x000000ffb1b17208 */ /* 0x000fe20000800000 */
[--C-:B------:R-:W-:Y:S01]  /*b710*/  FFMA.FTZ R191, R13, UR4, -R176.reuse ;  /* 0x000000040dbf7c23 */ /* 0x100fe200080108b0 */
[--C-:B------:R-:W-:Y:S01]  /*b720*/  FFMA.FTZ R190, R15, UR4, -R176.reuse ;  /* 0x000000040fbe7c23 */ /* 0x100fe200080108b0 */
[--C-:B------:R-:W-:Y:S01]  /*b730*/  FFMA.FTZ R189, R9, UR4, -R176.reuse ;  /* 0x0000000409bd7c23 */ /* 0x100fe200080108b0 */
[----:B------:R-:W-:Y:S01]  /*b740*/  FFMA.FTZ R194, R252, UR4, -R176 ;  /* 0x00000004fcc27c23 */ /* 0x000fe200080108b0 */
[--C-:B------:R-:W-:Y:S01]  /*b750*/  FFMA.FTZ R188, R167, UR4, -R177.reuse ;  /* 0x00000004a7bc7c23 */ /* 0x100fe200080108b1 */
[----:B------:R-:W-:Y:S01]  /*b760*/  LOP3.LUT R167, R186, 0x38, RZ, 0xc0, !PT ;  /* 0x00000038baa77812 */ /* 0x000fe200078ec0ff */
[--C-:B------:R-:W-:Y:S01]  /*b770*/  FFMA.FTZ R192, R14, UR4, -R177.reuse ;  /* 0x000000040ec07c23 */ /* 0x100fe200080108b1 */
[--C-:B------:R-:W-:Y:S01]  /*b780*/  FFMA.FTZ R193, R18, UR4, -R177.reuse ;  /* 0x0000000412c17c23 */ /* 0x100fe200080108b1 */
[--C-:B------:R-:W-:Y:S01]  /*b790*/  FFMA.FTZ R187, R10, UR4, -R177.reuse ;  /* 0x000000040abb7c23 */ /* 0x100fe200080108b1 */
[----:B------:R-:W-:Y:S01]  /*b7a0*/  LOP3.LUT R5, R167, 0x1c0, R6, 0xf8, !PT ;  /* 0x000001c0a7057812 */ /* 0x000fe200078ef806 */
[----:B------:R-:W-:Y:S01]  /*b7b0*/  MUFU.EX2 R191, R191 ;  /* 0x000000bf00bf7308 */ /* 0x000fe20000000800 */
[--C-:B------:R-:W-:Y:S01]  /*b7c0*/  FFMA.FTZ R195, R250, UR4, -R177.reuse ;  /* 0x00000004fac37c23 */ /* 0x100fe200080108b1 */
[--C-:B------:R-:W-:Y:S01]  /*b7d0*/  FFMA.FTZ R196, R248, UR4, -R177.reuse ;  /* 0x00000004f8c47c23 */ /* 0x100fe200080108b1 */
[----:B------:R-:W-:Y:S01]  /*b7e0*/  LOP3.LUT R5, R5, R4, RZ, 0x3c, !PT ;  /* 0x0000000405057212 */ /* 0x000fe200078e3cff */
[--C-:B------:R-:W-:Y:S01]  /*b7f0*/  FFMA.FTZ R197, R246, UR4, -R176.reuse ;  /* 0x00000004f6c57c23 */ /* 0x100fe200080108b0 */
[----:B------:R-:W-:Y:S01]  /*b800*/  FFMA.FTZ R198, R251, UR4, -R176 ;  /* 0x00000004fbc67c23 */ /* 0x000fe200080108b0 */
[--C-:B------:R-:W-:Y:S01]  /*b810*/  FFMA.FTZ R199, R244, UR4, -R177.reuse ;  /* 0x00000004f4c77c23 */ /* 0x100fe200080108b1 */
[----:B------:R-:W-:Y:S03]  /*b820*/  LOP3.LUT R6, R5, 0x200, R6, 0xf8, !PT ;  /* 0x0000020005067812 */ /* 0x000fe600078ef806 */
[----:B------:R-:W-:Y:S01]  /*b830*/  MUFU.EX2 R193, R193 ;  /* 0x000000c100c17308 */ /* 0x000fe20000000800 */
[----:B------:R-:W-:Y:S01]  /*b840*/  FSEL R5, R164, RZ, P1 ;  /* 0x000000ffa4057208 */ /* 0x000fe20000800000 */
[--C-:B------:R-:W-:Y:S01]  /*b850*/  FFMA.FTZ R200, R242, UR4, -R177.reuse ;  /* 0x00000004f2c87c23 */ /* 0x100fe200080108b1 */
[----:B------:R-:W-:Y:S01]  /*b860*/  LEA R182, R6, UR6, 0x1 ;  /* 0x0000000606b67c11 */ /* 0x000fe2000f8e08ff */
[----:B------:R-:W-:Y:S01]  /*b870*/  FFMA.FTZ R201, R249, UR4, -R176 ;  /* 0x00000004f9c97c23 */ /* 0x000fe200080108b0 */
[----:B------:R-:W-:Y:S01]  /*b880*/  R2P PR, R180, 0x6 ;  /* 0x00000006b4007804 */ /* 0x000fe20000000000 */
[----:B------:R-:W-:Y:S01]  /*b890*/  FADD.FTZ R0, -R5, R0 ;  /* 0x0000000005007221 */ /* 0x000fe20000010100 */
[----:B------:R-:W-:Y:S01]  /*b8a0*/  FSEL R5, R3, RZ, P0 ;  /* 0x000000ff03057208 */ /* 0x000fe20000000000 */
[----:B------:R-:W1:Y:S02]  /*b8b0*/  LDSM.16.MT88.4 R12, [R182+0x10000] ;  /* 0x01000000b60c783b */ /* 0x000e640000004200 */
[----:B------:R-:W2:Y:S01]  /*b8c0*/  MUFU.EX2 R192, R192 ;  /* 0x000000c000c07308 */ /* 0x000ea20000000800 */
[----:B------:R-:W-:Y:S01]  /*b8d0*/  FMUL.FTZ R4, R0, UR4 ;  /* 0x0000000400047c20 */ /* 0x000fe20008410000 */
[----:B------:R-:W-:Y:S01]  /*b8e0*/  SEL R185, R216, 0xffffffe0, !P1 ;  /* 0xffffffe0d8b97807 */ /* 0x000fe20004800000 */
[----:B------:R-:W-:Y:S01]  /*b8f0*/  FADD.FTZ R0, -R5, R2 ;  /* 0x0000000205007221 */ /* 0x000fe20000010100 */
[----:B------:R-:W-:Y:S01]  /*b900*/  IADD3 R8, PT, PT, R182, 0x10000, RZ ;  /* 0x00010000b6087810 */ /* 0x000fe20007ffe0ff */
[--C-:B------:R-:W-:Y:S01]  /*b910*/  FFMA.FTZ R202, R247, UR4, -R176.reuse ;  /* 0x00000004f7ca7c23 */ /* 0x100fe200080108b0 */
[----:B------:R-:W-:Y:S01]  /*b920*/  IADD3 R184, PT, PT, R185, R182, RZ ;  /* 0x000000b6b9b87210 */ /* 0x000fe20007ffe0ff */
[----:B------:R-:W-:Y:S03]  /*b930*/  FMUL.FTZ R6, R0, UR4 ;  /* 0x0000000400067c20 */ /* 0x000fe60008410000 */
[----:B------:R-:W3:Y:S01]  /*b940*/  MUFU.EX2 R190, R190 ;  /* 0x000000be00be7308 */ /* 0x000ee20000000800 */
[----:B------:R-:W-:Y:S01]  /*b950*/  IADD3 R183, PT, PT, R182, 0x10040, RZ ;  /* 0x00010040b6b77810 */ /* 0x000fe20007ffe0ff */
[--C-:B------:R-:W-:Y:S01]  /*b960*/  FFMA.FTZ R207, R236, UR4, -R177.reuse ;  /* 0x00000004eccf7c23 */ /* 0x100fe200080108b1 */
[----:B------:R-:W4:Y:S01]  /*b970*/  LDSM.16.MT88.4 R20, [R184+0x10000] ;  /* 0x01000000b814783b */ /* 0x000f220000004200 */
[----:B------:R-:W-:Y:S01]  /*b980*/  @P2 IADD3 R183, PT, PT, R8, -0x40, RZ ;  /* 0xffffffc008b72810 */ /* 0x000fe20007ffe0ff */
[--C-:B------:R-:W-:Y:S01]  /*b990*/  FFMA.FTZ R203, R240, UR4, -R177.reuse ;  /* 0x00000004f0cb7c23 */ /* 0x100fe200080108b1 */
[--C-:B------:R-:W-:Y:S01]  /*b9a0*/  FFMA.FTZ R204, R238, UR4, -R177.reuse ;  /* 0x00000004eecc7c23 */ /* 0x100fe200080108b1 */
[--C-:B------:R-:W-:Y:S03]  /*b9b0*/  FFMA.FTZ R205, R245, UR4, -R176.reuse ;  /* 0x00000004f5cd7c23 */ /* 0x100fe600080108b0 */
[----:B------:R-:W-:Y:S01]  /*b9c0*/  MUFU.EX2 R188, R188 ;  /* 0x000000bc00bc7308 */ /* 0x000fe20000000800 */
[----:B--2---:R-:W-:Y:S01]  /*b9d0*/  F2FP.F16.F32.PACK_AB R168, R192, R193 ;  /* 0x000000c1c0a8723e */ /* 0x004fe200000000ff */
[--C-:B------:R-:W-:Y:S01]  /*b9e0*/  FFMA.FTZ R206, R243, UR4, -R176.reuse ;  /* 0x00000004f3ce7c23 */ /* 0x100fe200080108b0 */
[----:B------:R-:W2:Y:S01]  /*b9f0*/  LDSM.16.MT88.4 R28, [R183] ;  /* 0x00000000b71c783b */ /* 0x000ea20000004200 */
[----:B------:R-:W-:Y:S01]  /*ba00*/  IADD3 R185, PT, PT, R185, R183, RZ ;  /* 0x000000b7b9b97210 */ /* 0x000fe20007ffe0ff */
[--C-:B------:R-:W-:Y:S01]  /*ba10*/  FFMA.FTZ R232, R232, UR4, -R177.reuse ;  /* 0x00000004e8e87c23 */ /* 0x100fe200080108b1 */
[--C-:B------:R-:W-:Y:S01]  /*ba20*/  FFMA.FTZ R236, R241, UR4, -R176.reuse ;  /* 0x00000004f1ec7c23 */ /* 0x100fe200080108b0 */
[--C-:B------:R-:W-:Y:S03]  /*ba30*/  FFMA.FTZ R239, R239, UR4, -R176.reuse ;  /* 0x00000004efef7c23 */ /* 0x100fe600080108b0 */
[----:B------:R-:W5:Y:S01]  /*ba40*/  MUFU.EX2 R187, R187 ;  /* 0x000000bb00bb7308 */ /* 0x000f620000000800 */
[----:B---3--:R-:W-:Y:S01]  /*ba50*/  F2FP.F16.F32.PACK_AB R169, R190, R191 ;  /* 0x000000bfbea9723e */ /* 0x008fe200000000ff */
[--C-:B------:R-:W-:Y:S01]  /*ba60*/  FFMA.FTZ R241, R210, UR4, -R177.reuse ;  /* 0x00000004d2f17c23 */ /* 0x100fe200080108b1 */
[----:B------:R-:W-:Y:S01]  /*ba70*/  LDSM.16.MT88.4 R172, [R183+0x4800] ;  /* 0x00480000b7ac783b */ /* 0x000fe20000004200 */
[--C-:B------:R-:W-:Y:S01]  /*ba80*/  FFMA.FTZ R230, R230, UR4, -R177.reuse ;  /* 0x00000004e6e67c23 */ /* 0x100fe200080108b1 */
[--C-:B------:R-:W-:Y:S01]  /*ba90*/  FFMA.FTZ R210, R237, UR4, -R176.reuse ;  /* 0x00000004edd27c23 */ /* 0x100fe200080108b0 */
[--C-:B------:R-:W-:Y:S01]  /*baa0*/  FFMA.FTZ R211, R211, UR4, -R176.reuse ;  /* 0x00000004d3d37c23 */ /* 0x100fe200080108b0 */
[--C-:B------:R-:W-:Y:S03]  /*bab0*/  FFMA.FTZ R209, R209, UR4, -R177.reuse ;  /* 0x00000004d1d17c23 */ /* 0x100fe600080108b1 */
[----:B------:R-:W-:Y:S01]  /*bac0*/  MUFU.EX2 R189, R189 ;  /* 0x000000bd00bd7308 */ /* 0x000fe20000000800 */
[----:B------:R-:W-:Y:S01]  /*bad0*/  FFMA.FTZ R177, R208, UR4, -R177 ;  /* 0x00000004d0b17c23 */ /* 0x000fe200080108b1 */
[--C-:B------:R-:W-:Y:S01]  /*bae0*/  FFMA.FTZ R166, R166, UR4, -R176.reuse ;  /* 0x00000004a6a67c23 */ /* 0x100fe200080108b0 */
[----:B------:R-:W-:Y:S07]  /*baf0*/  FFMA.FTZ R176, R165, UR4, -R176 ;  /* 0x00000004a5b07c23 */ /* 0x000fee00080108b0 */
[----:B------:R-:W3:Y:S01]  /*bb00*/  MUFU.EX2 R194, R194 ;  /* 0x000000c200c27308 */ /* 0x000ee20000000800 */
[----:B-----5:R-:W-:Y:S09]  /*bb10*/  F2FP.F16.F32.PACK_AB R170, R187, R188 ;  /* 0x000000bcbbaa723e */ /* 0x020ff200000000ff */
[----:B------:R-:W5:Y:S10]  /*bb20*/  MUFU.EX2 R2, R4 ;  /* 0x0000000400027308 */ /* 0x000f740000000800 */
[----:B------:R-:W1:Y:S01]  /*bb30*/  MUFU.EX2 R0, R6 ;  /* 0x0000000600007308 */ /* 0x000e620000000800 */
[----:B---3--:R-:W-:Y:S09]  /*bb40*/  F2FP.F16.F32.PACK_AB R171, R194, R189 ;  /* 0x000000bdc2ab723e */ /* 0x008ff200000000ff */
[----:B------:R-:W-:Y:S01]  /*bb50*/  MUFU.EX2 R208, R177 ;  /* 0x000000b100d07308 */ /* 0x000fe20000000800 */
[C---:B-----5:R-:W-:Y:S01]  /*bb60*/  FMUL.FTZ R4, R2.reuse, R160 ;  /* 0x000000a002047220 */ /* 0x060fe20000410000 */
[C---:B------:R-:W-:Y:S01]  /*bb70*/  FMUL.FTZ R5, R2.reuse, R161 ;  /* 0x000000a102057220 */ /* 0x040fe20000410000 */
[C---:B------:R-:W-:Y:S01]  /*bb80*/  FMUL.FTZ R8, R2.reuse, R156 ;  /* 0x0000009c02087220 */ /* 0x040fe20000410000 */
[C---:B------:R-:W-:Y:S01]  /*bb90*/  FMUL.FTZ R9, R2.reuse, R157 ;  /* 0x0000009d02097220 */ /* 0x040fe20000410000 */
[C---:B------:R-:W-:Y:S01]  /*bba0*/  FMUL.FTZ R16, R2.reuse, R148 ;  /* 0x0000009402107220 */ /* 0x040fe20000410000 */
[C---:B------:R-:W-:Y:S01]  /*bbb0*/  FMUL.FTZ R17, R2.reuse, R149 ;  /* 0x0000009502117220 */ /* 0x040fe20000410000 */
[C---:B------:R-:W-:Y:S01]  /*bbc0*/  FMUL.FTZ R24, R2.reuse, R140 ;  /* 0x0000008c02187220 */ /* 0x040fe20000410000 */
[----:B------:R-:W-:Y:S01]  /*bbd0*/  FMUL.FTZ R25, R2, R141 ;  /* 0x0000008d02197220 */ /* 0x000fe20000410000 */
[C---:B-1----:R-:W-:Y:S01]  /*bbe0*/  FMUL.FTZ R6, R0.reuse, R162 ;  /* 0x000000a200067220 */ /* 0x042fe20000410000 */
[C---:B------:R-:W-:Y:S01]  /*bbf0*/  FMUL.FTZ R7, R0.reuse, R163 ;  /* 0x000000a300077220 */ /* 0x040fe20000410000 */
[C---:B------:R-:W-:Y:S01]  /*bc00*/  FMUL.FTZ R10, R0.reuse, R158 ;  /* 0x0000009e000a7220 */ /* 0x040fe20000410000 */
[----:B------:R-:W-:Y:S01]  /*bc10*/  LDSM.16.MT88.4 R160, [R185+0x2800] ;  /* 0x00280000b9a0783b */ /* 0x000fe20000004200 */
[C---:B------:R-:W-:Y:S01]  /*bc20*/  FMUL.FTZ R11, R0.reuse, R159 ;  /* 0x0000009f000b7220 */ /* 0x040fe20000410000 */
[C---:B------:R-:W-:Y:S01]  /*bc30*/  FMUL.FTZ R18, R0.reuse, R150 ;  /* 0x0000009600127220 */ /* 0x040fe20000410000 */
[C---:B------:R-:W-:Y:S01]  /*bc40*/  FMUL.FTZ R19, R0.reuse, R151 ;  /* 0x0000009700137220 */ /* 0x040fe20000410000 */
[----:B------:R-:W-:Y:S01]  /*bc50*/  FMUL.FTZ R26, R0, R142 ;  /* 0x0000008e001a7220 */ /* 0x000fe20000410000 */
[C---:B------:R-:W-:Y:S01]  /*bc60*/  HMMA.16816.F32 R4, R168.reuse, R12, R4 ;  /* 0x0000000ca804723c */ /* 0x040fe20000001804 */
[----:B------:R1:W-:Y:S02]  /*bc70*/  MUFU.EX2 R165, R176 ;  /* 0x000000b000a57308 */ /* 0x0003e40000000800 */
[----:B------:R-:W-:Y:S02]  /*bc80*/  LDSM.16.MT88.4 R148, [R185+0x800] ;  /* 0x00080000b994783b */ /* 0x000fe40000004200 */
[C---:B------:R-:W-:Y:S01]  /*bc90*/  FMUL.FTZ R12, R2.reuse, R152 ;  /* 0x00000098020c7220 */ /* 0x040fe20000410000 */
[----:B------:R-:W-:Y:S01]  /*bca0*/  FMUL.FTZ R13, R2, R153 ;  /* 0x00000099020d7220 */ /* 0x000fe20000410000 */
[C---:B------:R-:W-:Y:S01]  /*bcb0*/  FMUL.FTZ R27, R0.reuse, R143 ;  /* 0x0000008f001b7220 */ /* 0x040fe20000410000 */
[C---:B------:R-:W-:Y:S03]  /*bcc0*/  HMMA.16816.F32 R8, R168.reuse, R14, R8 ;  /* 0x0000000ea808723c */ /* 0x040fe60000001808 */
[----:B------:R-:W-:Y:S01]  /*bcd0*/  MUFU.EX2 R203, R203 ;  /* 0x000000cb00cb7308 */ /* 0x000fe20000000800 */
[C---:B------:R-:W-:Y:S01]  /*bce0*/  FMUL.FTZ R14, R0.reuse, R154 ;  /* 0x0000009a000e7220 */ /* 0x040fe20000410000 */
[----:B------:R-:W-:Y:S01]  /*bcf0*/  FMUL.FTZ R15, R0, R155 ;  /* 0x0000009b000f7220 */ /* 0x000fe20000410000 */
[----:B------:R-:W-:Y:S01]  /*bd00*/  LDSM.16.MT88.4 R140, [R185+0x2000] ;  /* 0x00200000b98c783b */ /* 0x000fe20000004200 */
[C---:B------:R-:W-:Y:S01]  /*bd10*/  FMUL.FTZ R32, R2.reuse, R132 ;  /* 0x0000008402207220 */ /* 0x040fe20000410000 */
[----:B------:R-:W-:Y:S01]  /*bd20*/  FMUL.FTZ R33, R2, R133 ;  /* 0x0000008502217220 */ /* 0x000fe20000410000 */
[C---:B------:R-:W-:Y:S01]  /*bd30*/  FMUL.FTZ R34, R0.reuse, R134 ;  /* 0x0000008600227220 */ /* 0x040fe20000410000 */
[----:B------:R-:W-:Y:S01]  /*bd40*/  FMUL.FTZ R35, R0, R135 ;  /* 0x0000008700237220 */ /* 0x000fe20000410000 */
[C---:B------:R-:W-:Y:S01]  /*bd50*/  FMUL.FTZ R36, R2.reuse, R36 ;  /* 0x0000002402247220 */ /* 0x040fe20000410000 */
[C---:B----4-:R-:W-:Y:S01]  /*bd60*/  HMMA.16816.F32 R12, R168.reuse, R20, R12 ;  /* 0x00000014a80c723c */ /* 0x050fe2000000180c */
[----:B------:R-:W-:Y:S01]  /*bd70*/  MUFU.EX2 R204, R204 ;  /* 0x000000cc00cc7308 */ /* 0x000fe20000000800 */
[----:B------:R-:W3:Y:S01]  /*bd80*/  LDSM.16.MT88.4 R152, [R185] ;  /* 0x00000000b998783b */ /* 0x000ee20000004200 */
[C---:B------:R-:W-:Y:S01]  /*bd90*/  FMUL.FTZ R20, R2.reuse, R144 ;  /* 0x0000009002147220 */ /* 0x040fe20000410000 */
[C---:B------:R-:W-:Y:S01]  /*bda0*/  FMUL.FTZ R21, R2.reuse, R145 ;  /* 0x0000009102157220 */ /* 0x040fe20000410000 */
[----:B------:R-:W-:Y:S01]  /*bdb0*/  FMUL.FTZ R37, R2, R37 ;  /* 0x0000002502257220 */ /* 0x000fe20000410000 */
[C---:B------:R-:W-:Y:S01]  /*bdc0*/  FMUL.FTZ R38, R0.reuse, R38 ;  /* 0x0000002600267220 */ /* 0x040fe20000410000 */
[C---:B------:R-:W-:Y:S01]  /*bdd0*/  FMUL.FTZ R39, R0.reuse, R39 ;  /* 0x0000002700277220 */ /* 0x040fe20000410000 */
[C---:B------:R-:W-:Y:S03]  /*bde0*/  HMMA.16816.F32 R16, R168.reuse, R22, R16 ;  /* 0x00000016a810723c */ /* 0x040fe60000001810 */
[----:B------:R-:W-:Y:S01]  /*bdf0*/  MUFU.EX2 R205, R205 ;  /* 0x000000cd00cd7308 */ /* 0x000fe20000000800 */
[----:B------:R-:W-:Y:S01]  /*be00*/  LDSM.16.MT88.4 R132, [R183+0x2000] ;  /* 0x00200000b784783b */ /* 0x000fe20000004200 */
[C---:B------:R-:W-:Y:S01]  /*be10*/  FMUL.FTZ R22, R0.reuse, R146 ;  /* 0x0000009200167220 */ /* 0x040fe20000410000 */
[----:B------:R-:W-:Y:S01]  /*be20*/  FMUL.FTZ R23, R0, R147 ;  /* 0x0000009300177220 */ /* 0x000fe20000410000 */
[C---:B------:R-:W-:Y:S01]  /*be30*/  FMUL.FTZ R40, R2.reuse, R40 ;  /* 0x0000002802287220 */ /* 0x040fe20000410000 */
[----:B------:R-:W-:Y:S01]  /*be40*/  FMUL.FTZ R41, R2, R41 ;  /* 0x0000002902297220 */ /* 0x000fe20000410000 */
[C---:B------:R-:W-:Y:S01]  /*be50*/  FMUL.FTZ R42, R0.reuse, R42 ;  /* 0x0000002a002a7220 */ /* 0x040fe20000410000 */
[----:B------:R-:W-:Y:S01]  /*be60*/  FMUL.FTZ R43, R0, R43 ;  /* 0x0000002b002b7220 */ /* 0x000fe20000410000 */
[C---:B------:R-:W-:Y:S01]  /*be70*/  FMUL.FTZ R44, R2.reuse, R44 ;  /* 0x0000002c022c7220 */ /* 0x040fe20000410000 */
[----:B------:R-:W4:Y:S01]  /*be80*/  LDSM.16.MT88.4 R144, [R182+0x12000] ;  /* 0x01200000b690783b */ /* 0x000f220000004200 */
[C---:B--2---:R-:W-:Y:S01]  /*be90*/  HMMA.16816.F32 R20, R168.reuse, R28, R20 ;  /* 0x0000001ca814723c */ /* 0x044fe20000001814 */
[----:B------:R-:W-:Y:S02]  /*bea0*/  MUFU.EX2 R206, R206 ;  /* 0x000000ce00ce7308 */ /* 0x000fe40000000800 */
[C---:B------:R-:W-:Y:S01]  /*beb0*/  FMUL.FTZ R28, R2.reuse, R136 ;  /* 0x00000088021c7220 */ /* 0x040fe20000410000 */
[C---:B------:R-:W-:Y:S01]  /*bec0*/  FMUL.FTZ R29, R2.reuse, R137 ;  /* 0x00000089021d7220 */ /* 0x040fe20000410000 */
[----:B------:R-:W-:Y:S01]  /*bed0*/  FMUL.FTZ R45, R2, R45 ;  /* 0x0000002d022d7220 */ /* 0x000fe20000410000 */
[C---:B------:R-:W-:Y:S01]  /*bee0*/  FMUL.FTZ R46, R0.reuse, R46 ;  /* 0x0000002e002e7220 */ /* 0x040fe20000410000 */
[----:B------:R-:W-:Y:S01]  /*bef0*/  LDSM.16.MT88.4 R156, [R184+0x12800] ;  /* 0x01280000b89c783b */ /* 0x000fe20000004200 */
[C---:B------:R-:W-:Y:S03]  /*bf00*/  HMMA.16816.F32 R24, R168.reuse, R30, R24 ;  /* 0x0000001ea818723c */ /* 0x040fe60000001818 */
[----:B------:R-:W-:Y:S01]  /*bf10*/  MUFU.EX2 R207, R207 ;  /* 0x000000cf00cf7308 */ /* 0x000fe20000000800 */
[C---:B------:R-:W-:Y:S01]  /*bf20*/  FMUL.FTZ R30, R0.reuse, R138 ;  /* 0x0000008a001e7220 */ /* 0x040fe20000410000 */
[C---:B------:R-:W-:Y:S01]  /*bf30*/  FMUL.FTZ R31, R0.reuse, R139 ;  /* 0x0000008b001f7220 */ /* 0x040fe20000410000 */
[----:B------:R-:W-:Y:S01]  /*bf40*/  FMUL.FTZ R47, R0, R47 ;  /* 0x0000002f002f7220 */ /* 0x000fe20000410000 */
[C---:B------:R-:W-:Y:S01]  /*bf50*/  FMUL.FTZ R48, R2.reuse, R48 ;  /* 0x0000003002307220 */ /* 0x040fe20000410000 */
[----:B------:R-:W2:Y:S01]  /*bf60*/  LDSM.16.MT88.4 R136, [R184+0x12000] ;  /* 0x01200000b888783b */ /* 0x000ea20000004200 */
[----:B------:R-:W-:Y:S01]  /*bf70*/  FMUL.FTZ R49, R2, R49 ;  /* 0x0000003102317220 */ /* 0x000fe20000410000 */
[C---:B------:R-:W-:Y:S01]  /*bf80*/  FMUL.FTZ R50, R0.reuse, R50 ;  /* 0x0000003200327220 */ /* 0x040fe20000410000 */
[----:B------:R-:W-:Y:S01]  /*bf90*/  FMUL.FTZ R51, R0, R51 ;  /* 0x0000003300337220 */ /* 0x000fe20000410000 */
[C---:B------:R-:W-:Y:S01]  /*bfa0*/  FMUL.FTZ R52, R2.reuse, R52 ;  /* 0x0000003402347220 */ /* 0x040fe20000410000 */
[----:B------:R-:W-:Y:S01]  /*bfb0*/  FMUL.FTZ R53, R2, R53 ;  /* 0x0000003502357220 */ /* 0x000fe20000410000 */
[C---:B------:R-:W-:Y:S01]  /*bfc0*/  FMUL.FTZ R54, R0.reuse, R54 ;  /* 0x0000003600367220 */ /* 0x040fe20000410000 */
[----:B------:R-:W-:Y:S01]  /*bfd0*/  FMUL.FTZ R55, R0, R55 ;  /* 0x0000003700377220 */ /* 0x000fe20000410000 */
[C---:B---3--:R-:W-:Y:S01]  /*bfe0*/  HMMA.16816.F32 R28, R168.reuse, R152, R28 ;  /* 0x00000098a81c723c */ /* 0x048fe2000000181c */
[----:B-1----:R-:W-:Y:S01]  /*bff0*/  LDSM.16.MT88.4 R176, [R183+0x5800] ;  /* 0x00580000b7b0783b */ /* 0x002fe20000004200 */
        /* <DEDUP_REMOVED lines=8> */
[----:B------:R-:W-:Y:S01]  /*c080*/  MUFU.EX2 R236, R236 ;  /* 0x000000ec00ec7308 */ /* 0x000fe20000000800 */
[----:B------:R-:W-:Y:S01]  /*c090*/  FMUL.FTZ R61, R2, R61 ;  /* 0x0000003d023d7220 */ /* 0x000fe20000410000 */
[C---:B------:R-:W-:Y:S01]  /*c0a0*/  FMUL.FTZ R62, R0.reuse, R62 ;  /* 0x0000003e003e7220 */ /* 0x040fe20000410000 */
[----:B------:R-:W-:Y:S01]  /*c0b0*/  FMUL.FTZ R63, R0, R63 ;  /* 0x0000003f003f7220 */ /* 0x000fe20000410000 */
[C---:B------:R-:W-:Y:S01]  /*c0c0*/  FMUL.FTZ R64, R2.reuse, R64 ;  /* 0x0000004002407220 */ /* 0x040fe20000410000 */
[----:B------:R-:W-:Y:S01]  /*c0d0*/  FMUL.FTZ R65, R2, R65 ;  /* 0x0000004102417220 */ /* 0x000fe20000410000 */
[C---:B----4-:R-:W-:Y:S04]  /*c0e0*/  HMMA.16816.F32 R36, R168.reuse, R144, R36 ;  /* 0x00000090a824723c */ /* 0x050fe80000001824 */
        /* <DEDUP_REMOVED lines=14> */
[C---:B--2---:R-:W-:Y:S04]  /*c1d0*/  HMMA.16816.F32 R44, R168.reuse, R136, R44 ;  /* 0x00000088a82c723c */ /* 0x044fe8000000182c */
[----:B------:R-:W1:Y:S01]  /*c1e0*/  MUFU.EX2 R196, R196 ;  /* 0x000000c400c47308 */ /* 0x000e620000000800 */
[C---:B------:R-:W-:Y:S01]  /*c1f0*/  FMUL.FTZ R76, R2.reuse, R76 ;  /* 0x0000004c024c7220 */ /* 0x040fe20000410000 */
[----:B------:R-:W-:Y:S01]  /*c200*/  FMUL.FTZ R77, R2, R77 ;  /* 0x0000004d024d7220 */ /* 0x000fe20000410000 */
[C---:B------:R-:W-:Y:S01]  /*c210*/  FMUL.FTZ R78, R0.reuse, R78 ;  /* 0x0000004e004e7220 */ /* 0x040fe20000410000 */
[----:B------:R-:W-:Y:S01]  /*c220*/  FMUL.FTZ R79, R0, R79 ;  /* 0x0000004f004f7220 */ /* 0x000fe20000410000 */
[C---:B------:R-:W-:Y:S01]  /*c230*/  FMUL.FTZ R80, R2.reuse, R80 ;  /* 0x0000005002507220 */ /* 0x040fe20000410000 */
[C---:B------:R-:W-:Y:S01]  /*c240*/  HMMA.16816.F32 R48, R168.reuse, R138, R48 ;  /* 0x0000008aa830723c */ /* 0x040fe20000001830 */
[----:B------:R-:W2:Y:S03]  /*c250*/  LDSM.16.MT88.4 R136, [R182+0x14000] ;  /* 0x01400000b688783b */ /* 0x000ea60000004200 */
[----:B------:R-:W-:Y:S01]  /*c260*/  MUFU.EX2 R197, R197 ;  /* 0x000000c500c57308 */ /* 0x000fe20000000800 */
[----:B------:R-:W-:Y:S01]  /*c270*/  FMUL.FTZ R81, R2, R81 ;  /* 0x0000005102517220 */ /* 0x000fe20000410000 */
[C---:B------:R-:W-:Y:S01]  /*c280*/  FMUL.FTZ R82, R0.reuse, R82 ;  /* 0x0000005200527220 */ /* 0x040fe20000410000 */
[----:B------:R-:W-:Y:S01]  /*c290*/  FMUL.FTZ R83, R0, R83 ;  /* 0x0000005300537220 */ /* 0x000fe20000410000 */
[C---:B------:R-:W-:Y:S01]  /*c2a0*/  FMUL.FTZ R84, R2.reuse, R84 ;  /* 0x0000005402547220 */ /* 0x040fe20000410000 */
[----:B------:R-:W-:Y:S01]  /*c2b0*/  FMUL.FTZ R85, R2, R85 ;  /* 0x0000005502557220 */ /* 0x000fe20000410000 */
[C---:B------:R-:W-:Y:S04]  /*c2c0*/  HMMA.16816.F32 R52, R168.reuse, R132, R52 ;  /* 0x00000084a834723c */ /* 0x040fe80000001834 */
[----:B------:R-:W3:Y:S01]  /*c2d0*/  MUFU.EX2 R198, R198 ;  /* 0x000000c600c67308 */ /* 0x000ee20000000800 */
[C---:B------:R-:W-:Y:S01]  /*c2e0*/  FMUL.FTZ R86, R0.reuse, R86 ;  /* 0x0000005600567220 */ /* 0x040fe20000410000 */
[----:B------:R-:W-:Y:S01]  /*c2f0*/  FMUL.FTZ R87, R0, R87 ;  /* 0x0000005700577220 */ /* 0x000fe20000410000 */
[C---:B------:R-:W-:Y:S01]  /*c300*/  FMUL.FTZ R88, R2.reuse, R88 ;  /* 0x0000005802587220 */ /* 0x040fe20000410000 */
[----:B------:R-:W-:Y:S01]  /*c310*/  FMUL.FTZ R89, R2, R89 ;  /* 0x0000005902597220 */ /* 0x000fe20000410000 */
[C---:B------:R-:W-:Y:S01]  /*c320*/  FMUL.FTZ R90, R0.reuse, R90 ;  /* 0x0000005a005a7220 */ /* 0x040fe20000410000 */
[C---:B------:R-:W-:Y:S01]  /*c330*/  HMMA.16816.F32 R56, R168.reuse, R134, R56 ;  /* 0x00000086a838723c */ /* 0x040fe20000001838 */
[----:B------:R-:W4:Y:S03]  /*c340*/  LDSM.16.MT88.4 R132, [R184+0x14000] ;  /* 0x01400000b884783b */ /* 0x000f260000004200 */
[----:B------:R-:W-:Y:S01]  /*c350*/  MUFU.EX2 R199, R199 ;  /* 0x000000c700c77308 */ /* 0x000fe20000000800 */
[----:B------:R-:W-:Y:S01]  /*c360*/  FMUL.FTZ R91, R0, R91 ;  /* 0x0000005b005b7220 */ /* 0x000fe20000410000 */
[C---:B------:R-:W-:Y:S01]  /*c370*/  FMUL.FTZ R92, R2.reuse, R92 ;  /* 0x0000005c025c7220 */ /* 0x040fe20000410000 */
[----:B------:R-:W-:Y:S01]  /*c380*/  FMUL.FTZ R93, R2, R93 ;  /* 0x0000005d025d7220 */ /* 0x000fe20000410000 */
[C---:B------:R-:W-:Y:S01]  /*c390*/  FMUL.FTZ R94, R0.reuse, R94 ;  /* 0x0000005e005e7220 */ /* 0x040fe20000410000 */
[----:B------:R-:W-:Y:S01]  /*c3a0*/  FMUL.FTZ R95, R0, R95 ;  /* 0x0000005f005f7220 */ /* 0x000fe20000410000 */
[C---:B------:R-:W-:Y:S04]  /*c3b0*/  HMMA.16816.F32 R60, R168.reuse, R140, R60 ;  /* 0x0000008ca83c723c */ /* 0x040fe8000000183c */
[----:B------:R-:W5:Y:S01]  /*c3c0*/  MUFU.EX2 R200, R200 ;  /* 0x000000c800c87308 */ /* 0x000f620000000800 */
[C---:B------:R-:W-:Y:S01]  /*c3d0*/  FMUL.FTZ R96, R2.reuse, R96 ;  /* 0x0000006002607220 */ /* 0x040fe20000410000 */
[----:B------:R-:W-:Y:S01]  /*c3e0*/  FMUL.FTZ R97, R2, R97 ;  /* 0x0000006102617220 */ /* 0x000fe20000410000 */
[C---:B------:R-:W-:Y:S01]  /*c3f0*/  FMUL.FTZ R98, R0.reuse, R98 ;  /* 0x0000006200627220 */ /* 0x040fe20000410000 */
[----:B------:R-:W-:Y:S01]  /*c400*/  FMUL.FTZ R99, R0, R99 ;  /* 0x0000006300637220 */ /* 0x000fe20000410000 */
[C---:B------:R-:W-:Y:S01]  /*c410*/  FMUL.FTZ R100, R2.reuse, R100 ;  /* 0x0000006402647220 */ /* 0x040fe20000410000 */
[C---:B------:R-:W-:Y:S01]  /*c420*/  HMMA.16816.F32 R64, R168.reuse, R142, R64 ;  /* 0x0000008ea840723c */ /* 0x040fe20000001840 */
[----:B------:R-:W1:Y:S03]  /*c430*/  LDSM.16.MT88.4 R140, [R183+0x4000] ;  /* 0x00400000b78c783b */ /* 0x000e660000004200 */
[----:B------:R-:W-:Y:S01]  /*c440*/  MUFU.EX2 R201, R201 ;  /* 0x000000c900c97308 */ /* 0x000fe20000000800 */
[----:B------:R-:W-:Y:S01]  /*c450*/  FMUL.FTZ R101, R2, R101 ;  /* 0x0000006502657220 */ /* 0x000fe20000410000 */
[C---:B------:R-:W-:Y:S01]  /*c460*/  FMUL.FTZ R102, R0.reuse, R102 ;  /* 0x0000006600667220 */ /* 0x040fe20000410000 */
[----:B------:R-:W-:Y:S01]  /*c470*/  FMUL.FTZ R103, R0, R103 ;  /* 0x0000006700677220 */ /* 0x000fe20000410000 */
[C---:B------:R-:W-:Y:S01]  /*c480*/  FMUL.FTZ R104, R2.reuse, R104 ;  /* 0x0000006802687220 */ /* 0x040fe20000410000 */
[----:B------:R-:W-:Y:S01]  /*c490*/  FMUL.FTZ R105, R2, R105 ;  /* 0x0000006902697220 */ /* 0x000fe20000410000 */
[C---:B------:R-:W-:Y:S01]  /*c4a0*/  FMUL.FTZ R106, R0.reuse, R106 ;  /* 0x0000006a006a7220 */ /* 0x040fe20000410000 */
[C---:B--2---:R-:W-:Y:S03]  /*c4b0*/  HMMA.16816.F32 R68, R168.reuse, R136, R68 ;  /* 0x00000088a844723c */ /* 0x044fe60000001844 */
[----:B------:R-:W2:Y:S01]  /*c4c0*/  MUFU.EX2 R202, R202 ;  /* 0x000000ca00ca7308 */ /* 0x000ea20000000800 */
[----:B------:R-:W-:Y:S01]  /*c4d0*/  FMUL.FTZ R107, R0, R107 ;  /* 0x0000006b006b7220 */ /* 0x000fe20000410000 */
[C---:B------:R-:W-:Y:S01]  /*c4e0*/  FMUL.FTZ R108, R2.reuse, R108 ;  /* 0x0000006c026c7220 */ /* 0x040fe20000410000 */
[----:B------:R-:W-:Y:S01]  /*c4f0*/  FMUL.FTZ R109, R2, R109 ;  /* 0x0000006d026d7220 */ /* 0x000fe20000410000 */
[C---:B------:R-:W-:Y:S01]  /*c500*/  FMUL.FTZ R110, R0.reuse, R110 ;  /* 0x0000006e006e7220 */ /* 0x040fe20000410000 */
[----:B------:R-:W-:Y:S01]  /*c510*/  FMUL.FTZ R111, R0, R111 ;  /* 0x0000006f006f7220 */ /* 0x000fe20000410000 */
[C---:B------:R-:W-:Y:S01]  /*c520*/  HMMA.16816.F32 R72, R168.reuse, R138, R72 ;  /* 0x0000008aa848723c */ /* 0x040fe20000001848 */
[----:B------:R-:W3:Y:S03]  /*c530*/  LDSM.16.MT88.4 R136, [R185+0x4000] ;  /* 0x00400000b988783b */ /* 0x000ee60000004200 */
[----:B------:R-:W-:Y:S01]  /*c540*/  MUFU.EX2 R230, R230 ;  /* 0x000000e600e67308 */ /* 0x000fe20000000800 */
[C---:B------:R-:W-:Y:S01]  /*c550*/  FMUL.FTZ R112, R2.reuse, R112 ;  /* 0x0000007002707220 */ /* 0x040fe20000410000 */
[----:B------:R-:W-:Y:S01]  /*c560*/  FMUL.FTZ R113, R2, R113 ;  /* 0x0000007102717220 */ /* 0x000fe20000410000 */
[C---:B------:R-:W-:Y:S01]  /*c570*/  FMUL.FTZ R114, R0.reuse, R114 ;  /* 0x0000007200727220 */ /* 0x040fe20000410000 */
[----:B------:R-:W-:Y:S01]  /*c580*/  FMUL.FTZ R115, R0, R115 ;  /* 0x0000007300737220 */ /* 0x000fe20000410000 */
[C---:B------:R-:W-:Y:S01]  /*c590*/  FMUL.FTZ R116, R2.reuse, R116 ;  /* 0x0000007402747220 */ /* 0x040fe20000410000 */
[C---:B----4-:R-:W-:Y:S04]  /*c5a0*/  HMMA.16816.F32 R76, R168.reuse, R132, R76 ;  /* 0x00000084a84c723c */ /* 0x050fe8000000184c */
[----:B------:R-:W4:Y:S01]  /*c5b0*/  MUFU.EX2 R241, R241 ;  /* 0x000000f100f17308 */ /* 0x000f220000000800 */
[----:B------:R-:W-:Y:S01]  /*c5c0*/  FMUL.FTZ R117, R2, R117 ;  /* 0x0000007502757220 */ /* 0x000fe20000410000 */
[C---:B------:R-:W-:Y:S01]  /*c5d0*/  FMUL.FTZ R118, R0.reuse, R118 ;  /* 0x0000007600767220 */ /* 0x040fe20000410000 */
[----:B------:R-:W-:Y:S01]  /*c5e0*/  FMUL.FTZ R119, R0, R119 ;  /* 0x0000007700777220 */ /* 0x000fe20000410000 */
[C---:B------:R-:W-:Y:S01]  /*c5f0*/  FMUL.FTZ R120, R2.reuse, R120 ;  /* 0x0000007802787220 */ /* 0x040fe20000410000 */
[----:B------:R-:W-:Y:S01]  /*c600*/  FMUL.FTZ R121, R2, R121 ;  /* 0x0000007902797220 */ /* 0x000fe20000410000 */
[C---:B------:R-:W-:Y:S01]  /*c610*/  HMMA.16816.F32 R80, R168.reuse, R134, R80 ;  /* 0x00000086a850723c */ /* 0x040fe20000001850 */
[----:B------:R-:W5:Y:S03]  /*c620*/  LDSM.16.MT88.4 R132, [R182+0x16000] ;  /* 0x01600000b684783b */ /* 0x000f660000004200 */
[----:B------:R-:W-:Y:S01]  /*c630*/  MUFU.EX2 R210, R210 ;  /* 0x000000d200d27308 */ /* 0x000fe20000000800 */
[C---:B------:R-:W-:Y:S01]  /*c640*/  FMUL.FTZ R122, R0.reuse, R122 ;  /* 0x0000007a007a7220 */ /* 0x040fe20000410000 */
[----:B------:R-:W-:Y:S01]  /*c650*/  FMUL.FTZ R123, R0, R123 ;  /* 0x0000007b007b7220 */ /* 0x000fe20000410000 */
[C---:B------:R-:W-:Y:S01]  /*c660*/  FMUL.FTZ R124, R2.reuse, R124 ;  /* 0x0000007c027c7220 */ /* 0x040fe20000410000 */
[----:B------:R-:W-:Y:S01]  /*c670*/  FMUL.FTZ R125, R2, R125 ;  /* 0x0000007d027d7220 */ /* 0x000fe20000410000 */
[C---:B------:R-:W-:Y:S01]  /*c680*/  FMUL.FTZ R126, R0.reuse, R126 ;  /* 0x0000007e007e7220 */ /* 0x040fe20000410000 */
[C---:B-1----:R-:W-:Y:S04]  /*c690*/  HMMA.16816.F32 R84, R168.reuse, R140, R84 ;  /* 0x0000008ca854723c */ /* 0x042fe80000001854 */
[----:B------:R-:W1:Y:S01]  /*c6a0*/  MUFU.EX2 R211, R211 ;  /* 0x000000d300d37308 */ /* 0x000e620000000800 */
[----:B------:R-:W-:Y:S01]  /*c6b0*/  FMUL.FTZ R127, R0, R127 ;  /* 0x0000007f007f7220 */ /* 0x000fe20000410000 */
[C---:B------:R-:W-:Y:S01]  /*c6c0*/  FMUL.FTZ R128, R2.reuse, R128 ;  /* 0x0000008002807220 */ /* 0x040fe20000410000 */
[----:B------:R-:W-:Y:S01]  /*c6d0*/  FMUL.FTZ R129, R2, R129 ;  /* 0x0000008102817220 */ /* 0x000fe20000410000 */
[C---:B------:R-:W-:Y:S01]  /*c6e0*/  FMUL.FTZ R130, R0.reuse, R130 ;  /* 0x0000008200827220 */ /* 0x040fe20000410000 */
[----:B------:R-:W-:Y:S01]  /*c6f0*/  FMUL.FTZ R131, R0, R131 ;  /* 0x0000008300837220 */ /* 0x000fe20000410000 */
[C---:B------:R-:W-:Y:S01]  /*c700*/  HMMA.16816.F32 R88, R168.reuse, R142, R88 ;  /* 0x0000008ea858723c */ /* 0x040fe20000001858 */
[----:B------:R-:W2:Y:S03]  /*c710*/  LDSM.16.MT88.4 R140, [R184+0x16000] ;  /* 0x01600000b88c783b */ /* 0x000ea60000004200 */
[----:B------:R-:W1:Y:S01]  /*c720*/  MUFU.EX2 R209, R209 ;  /* 0x000000d100d17308 */ /* 0x000e620000000800 */
[----:B------:R-:W-:Y:S01]  /*c730*/  FFMA.FTZ R193, R2, R233, R193 ;  /* 0x000000e902c17223 */ /* 0x000fe200000100c1 */
[----:B------:R-:W-:Y:S01]  /*c740*/  MOV R2, R3 ;  /* 0x0000000300027202 */ /* 0x000fe20000000f00 */
[----:B------:R-:W-:Y:S02]  /*c750*/  FFMA.FTZ R191, R0, R231, R191 ;  /* 0x000000e700bf7223 */ /* 0x000fe400000100bf */
[----:B------:R-:W-:Y:S01]  /*c760*/  FADD.FTZ R193, R192, R193 ;  /* 0x000000c1c0c17221 */ /* 0x000fe20000010000 */
[C---:B---3--:R-:W-:Y:S04]  /*c770*/  HMMA.16816.F32 R92, R168.reuse, R136, R92 ;  /* 0x00000088a85c723c */ /* 0x048fe8000000185c */
[----:B------:R-:W3:Y:S01]  /*c780*/  MUFU.EX2 R166, R166 ;  /* 0x000000a600a67308 */ /* 0x000ee20000000800 */
[----:B------:R-:W-:Y:S01]  /*c790*/  FADD.FTZ R190, R190, R191 ;  /* 0x000000bfbebe7221 */ /* 0x000fe20000010000 */
[----:B------:R-:W-:Y:S03]  /*c7a0*/  FADD.FTZ R0, R188, R193 ;  /* 0x000000c1bc007221 */ /* 0x000fe60000010000 */
[----:B------:R-:W-:Y:S01]  /*c7b0*/  FADD.FTZ R189, R189, R190 ;  /* 0x000000bebdbd7221 */ /* 0x000fe20000010000 */
[C---:B------:R-:W-:Y:S01]  /*c7c0*/  HMMA.16816.F32 R96, R168.reuse, R138, R96 ;  /* 0x0000008aa860723c */ /* 0x040fe20000001860 */
[----:B------:R-:W4:Y:S02]  /*c7d0*/  LDSM.16.MT88.4 R136, [R183+0x6000] ;  /* 0x00600000b788783b */ /* 0x000f240000004200 */
[----:B------:R-:W-:Y:S01]  /*c7e0*/  FADD.FTZ R0, R187, R0 ;  /* 0x00000000bb007221 */ /* 0x000fe20000010000 */
[----:B------:R-:W-:Y:S04]  /*c7f0*/  FADD.FTZ R194, R194, R189 ;  /* 0x000000bdc2c27221 */ /* 0x000fe80000010000 */
[C---:B-----5:R-:W-:Y:S08]  /*c800*/  HMMA.16816.F32 R100, R168.reuse, R132, R100 ;  /* 0x00000084a864723c */ /* 0x060ff00000001864 */
[C---:B------:R-:W-:Y:S01]  /*c810*/  HMMA.16816.F32 R104, R168.reuse, R134, R104 ;  /* 0x00000086a868723c */ /* 0x040fe20000001868 */
[----:B------:R-:W5:Y:S07]  /*c820*/  LDSM.16.MT88.4 R132, [R185+0x6000] ;  /* 0x00600000b984783b */ /* 0x000f6e0000004200 */
[C---:B--2---:R-:W-:Y:S08]  /*c830*/  HMMA.16816.F32 R108, R168.reuse, R140, R108 ;  /* 0x0000008ca86c723c */ /* 0x044ff0000000186c */
[C---:B------:R-:W-:Y:S01]  /*c840*/  HMMA.16816.F32 R112, R168.reuse, R142, R112 ;  /* 0x0000008ea870723c */ /* 0x040fe20000001870 */
[----:B------:R-:W2:Y:S07]  /*c850*/  LDSM.16.MT88.4 R140, [R182+0x10800] ;  /* 0x01080000b68c783b */ /* 0x000eae0000004200 */
[C---:B----4-:R-:W-:Y:S08]  /*c860*/  HMMA.16816.F32 R116, R168.reuse, R136, R116 ;  /* 0x00000088a874723c */ /* 0x050ff00000001874 */
[C---:B------:R-:W-:Y:S01]  /*c870*/  HMMA.16816.F32 R120, R168.reuse, R138, R120 ;  /* 0x0000008aa878723c */ /* 0x040fe20000001878 */
[----:B------:R-:W4:Y:S07]  /*c880*/  LDSM.16.MT88.4 R136, [R184+0x10800] ;  /* 0x01080000b888783b */ /* 0x000f2e0000004200 */
[C---:B-----5:R-:W-:Y:S03]  /*c890*/  HMMA.16816.F32 R124, R168.reuse, R132, R124 ;  /* 0x00000084a87c723c */ /* 0x060fe6000000187c */
[----:B------:R-:W-:Y:S01]  /*c8a0*/  F2FP.F16.F32.PACK_AB R132, R196, R195 ;  /* 0x000000c3c484723e */ /* 0x000fe200000000ff */
[----:B------:R-:W-:Y:S01]  /*c8b0*/  FADD.FTZ R195, R195, R0 ;  /* 0x00000000c3c37221 */ /* 0x000fe20000010000 */
[----:B------:R-:W-:Y:S01]  /*c8c0*/  F2FP.F16.F32.PACK_AB R133, R198, R197 ;  /* 0x000000c5c685723e */ /* 0x000fe200000000ff */
[----:B------:R-:W-:Y:S02]  /*c8d0*/  FADD.FTZ R197, R197, R194 ;  /* 0x000000c2c5c57221 */ /* 0x000fe40000010000 */
[----:B------:R-:W-:Y:S01]  /*c8e0*/  HMMA.16816.F32 R128, R168, R134, R128 ;  /* 0x00000086a880723c */ /* 0x000fe20000001880 */
[----:B------:R-:W-:Y:S02]  /*c8f0*/  LDSM.16.MT88.4 R168, [R184+0x14800] ;  /* 0x01480000b8a8783b */ /* 0x000fe40000004200 */
[----:B------:R-:W-:Y:S01]  /*c900*/  F2FP.F16.F32.PACK_AB R134, R200, R199 ;  /* 0x000000c7c886723e */ /* 0x000fe200000000ff */
[----:B------:R-:W-:Y:S01]  /*c910*/  FADD.FTZ R196, R196, R195 ;  /* 0x000000c3c4c47221 */ /* 0x000fe20000010000 */
[----:B------:R-:W-:Y:S01]  /*c920*/  F2FP.F16.F32.PACK_AB R135, R202, R201 ;  /* 0x000000c9ca87723e */ /* 0x000fe200000000ff */
[----:B------:R-:W-:Y:S02]  /*c930*/  FADD.FTZ R198, R198, R197 ;  /* 0x000000c5c6c67221 */ /* 0x000fe40000010000 */
[----:B------:R-:W-:Y:S02]  /*c940*/  FADD.FTZ R199, R199, R196 ;  /* 0x000000c4c7c77221 */ /* 0x000fe40000010000 */
[----:B------:R-:W-:Y:S02]  /*c950*/  FADD.FTZ R201, R201, R198 ;  /* 0x000000c6c9c97221 */ /* 0x000fe40000010000 */
[C---:B--2---:R-:W-:Y:S05]  /*c960*/  HMMA.16816.F32 R4, R132.reuse, R140, R4 ;  /* 0x0000008c8404723c */ /* 0x044fea0000001804 */
[----:B------:R-:W-:Y:S01]  /*c970*/  FADD.FTZ R200, R200, R199 ;  /* 0x000000c7c8c87221 */ /* 0x000fe20000010000 */
[----:B------:R-:W-:Y:S02]  /*c980*/  FADD.FTZ R202, R202, R201 ;  /* 0x000000c9caca7221 */ /* 0x000fe40000010000 */
[C---:B------:R-:W-:Y:S01]  /*c990*/  HMMA.16816.F32 R8, R132.reuse, R142, R8 ;  /* 0x0000008e8408723c */ /* 0x040fe20000001808 */
[----:B------:R-:W2:Y:S07]  /*c9a0*/  LDSM.16.MT88.4 R140, [R183+0x2800] ;  /* 0x00280000b78c783b */ /* 0x000eae0000004200 */
[C---:B----4-:R-:W-:Y:S08]  /*c9b0*/  HMMA.16816.F32 R12, R132.reuse, R136, R12 ;  /* 0x00000088840c723c */ /* 0x050ff0000000180c */
[C---:B------:R-:W-:Y:S01]  /*c9c0*/  HMMA.16816.F32 R16, R132.reuse, R138, R16 ;  /* 0x0000008a8410723c */ /* 0x040fe20000001810 */
[----:B------:R-:W4:Y:S07]  /*c9d0*/  LDSM.16.MT88.4 R136, [R182+0x14800] ;  /* 0x01480000b688783b */ /* 0x000f2e0000004200 */
[C---:B------:R-:W-:Y:S08]  /*c9e0*/  HMMA.16816.F32 R20, R132.reuse, R144, R20 ;  /* 0x000000908414723c */ /* 0x040ff00000001814 */
[C---:B------:R-:W-:Y:S01]  /*c9f0*/  HMMA.16816.F32 R24, R132.reuse, R146, R24 ;  /* 0x000000928418723c */ /* 0x040fe20000001818 */
[----:B------:R-:W5:Y:S07]  /*ca00*/  LDSM.16.MT88.4 R144, [R185+0x4800] ;  /* 0x00480000b990783b */ /* 0x000f6e0000004200 */
[C---:B------:R-:W-:Y:S08]  /*ca10*/  HMMA.16816.F32 R28, R132.reuse, R148, R28 ;  /* 0x00000094841c723c */ /* 0x040ff0000000181c */
        /* <DEDUP_REMOVED lines=8> */
[C---:B--2---:R-:W-:Y:S08]  /*caa0*/  HMMA.16816.F32 R52, R132.reuse, R140, R52 ;  /* 0x0000008c8434723c */ /* 0x044ff00000001834 */
[C---:B------:R-:W-:Y:S01]  /*cab0*/  HMMA.16816.F32 R56, R132.reuse, R142, R56 ;  /* 0x0000008e8438723c */ /* 0x040fe20000001838 */
[----:B------:R-:W2:Y:S07]  /*cac0*/  LDSM.16.MT88.4 R140, [R184+0x16800] ;  /* 0x01680000b88c783b */ /* 0x000eae0000004200 */
[C---:B------:R-:W-:Y:S08]  /*cad0*/  HMMA.16816.F32 R60, R132.reuse, R160, R60 ;  /* 0x000000a0843c723c */ /* 0x040ff0000000183c */
[C---:B------:R-:W-:Y:S01]  /*cae0*/  HMMA.16816.F32 R64, R132.reuse, R162, R64 ;  /* 0x000000a28440723c */ /* 0x040fe20000001840 */
[----:B------:R-:W-:Y:S07]  /*caf0*/  LDSM.16.MT88.4 R160, [R183+0x3000] ;  /* 0x00300000b7a0783b */ /* 0x000fee0000004200 */
[C---:B----4-:R-:W-:Y:S08]  /*cb00*/  HMMA.16816.F32 R68, R132.reuse, R136, R68 ;  /* 0x000000888444723c */ /* 0x050ff00000001844 */
        /* <DEDUP_REMOVED lines=11> */
[C---:B-1----:R-:W-:Y:S08]  /*cbc0*/  HMMA.16816.F32 R100, R132.reuse, R148, R100 ;  /* 0x000000948464723c */ /* 0x042ff00000001864 */
[C---:B------:R-:W-:Y:S01]  /*cbd0*/  HMMA.16816.F32 R104, R132.reuse, R150, R104 ;  /* 0x000000968468723c */ /* 0x040fe20000001868 */
[----:B------:R-:W-:Y:S07]  /*cbe0*/  LDSM.16.MT88.4 R148, [R184+0x11000] ;  /* 0x01100000b894783b */ /* 0x000fee0000004200 */
[C---:B--2---:R-:W-:Y:S08]  /*cbf0*/  HMMA.16816.F32 R108, R132.reuse, R140, R108 ;  /* 0x0000008c846c723c */ /* 0x044ff0000000186c */
[C---:B------:R-:W-:Y:S01]  /*cc00*/  HMMA.16816.F32 R112, R132.reuse, R142, R112 ;  /* 0x0000008e8470723c */ /* 0x040fe20000001870 */
[----:B------:R-:W1:Y:S07]  /*cc10*/  LDSM.16.MT88.4 R140, [R182+0x11000] ;  /* 0x01100000b68c783b */ /* 0x000e6e0000004200 */
[C---:B----4-:R-:W-:Y:S08]  /*cc20*/  HMMA.16816.F32 R116, R132.reuse, R136, R116 ;  /* 0x000000888474723c */ /* 0x050ff00000001874 */
[C---:B------:R-:W-:Y:S01]  /*cc30*/  HMMA.16816.F32 R120, R132.reuse, R138, R120 ;  /* 0x0000008a8478723c */ /* 0x040fe20000001878 */
[----:B------:R-:W2:Y:S07]  /*cc40*/  LDSM.16.MT88.4 R136, [R183+0x1000] ;  /* 0x00100000b788783b */ /* 0x000eae0000004200 */
[C---:B-----5:R-:W-:Y:S08]  /*cc50*/  HMMA.16816.F32 R124, R132.reuse, R144, R124 ;  /* 0x00000090847c723c */ /* 0x060ff0000000187c */
[----:B------:R-:W-:Y:S01]  /*cc60*/  HMMA.16816.F32 R128, R132, R146, R128 ;  /* 0x000000928480723c */ /* 0x000fe20000001880 */
[----:B------:R-:W4:Y:S02]  /*cc70*/  LDSM.16.MT88.4 R144, [R184+0x13000] ;  /* 0x01300000b890783b */ /* 0x000f240000004200 */
[----:B------:R-:W-:Y:S01]  /*cc80*/  F2FP.F16.F32.PACK_AB R132, R204, R203 ;  /* 0x000000cbcc84723e */ /* 0x000fe200000000ff */
[----:B------:R-:W-:Y:S01]  /*cc90*/  FADD.FTZ R203, R203, R200 ;  /* 0x000000c8cbcb7221 */ /* 0x000fe20000010000 */
[----:B------:R-:W-:Y:S02]  /*cca0*/  F2FP.F16.F32.PACK_AB R133, R206, R205 ;  /* 0x000000cdce85723e */ /* 0x000fe400000000ff */
[----:B------:R-:W-:Y:S01]  /*ccb0*/  F2FP.F16.F32.PACK_AB R134, R232, R207 ;  /* 0x000000cfe886723e */ /* 0x000fe200000000ff */
[----:B------:R-:W-:Y:S01]  /*ccc0*/  FADD.FTZ R204, R204, R203 ;  /* 0x000000cbcccc7221 */ /* 0x000fe20000010000 */
[----:B------:R-:W-:Y:S03]  /*ccd0*/  F2FP.F16.F32.PACK_AB R135, R239, R236 ;  /* 0x000000ecef87723e */ /* 0x000fe600000000ff */
[----:B------:R-:W-:Y:S04]  /*cce0*/  FADD.FTZ R207, R207, R204 ;  /* 0x000000cccfcf7221 */ /* 0x000fe80000010000 */
[C---:B-1----:R-:W-:Y:S08]  /*ccf0*/  HMMA.16816.F32 R4, R132.reuse, R140, R4 ;  /* 0x0000008c8404723c */ /* 0x042ff00000001804 */
[C---:B------:R-:W-:Y:S01]  /*cd00*/  HMMA.16816.F32 R8, R132.reuse, R142, R8 ;  /* 0x0000008e8408723c */ /* 0x040fe20000001808 */
[----:B------:R-:W1:Y:S07]  /*cd10*/  LDSM.16.MT88.4 R140, [R182+0x15000] ;  /* 0x01500000b68c783b */ /* 0x000e6e0000004200 */
[C---:B------:R-:W-:Y:S08]  /*cd20*/  HMMA.16816.F32 R12, R132.reuse, R148, R12 ;  /* 0x00000094840c723c */ /* 0x040ff0000000180c */
[C---:B------:R-:W-:Y:S01]  /*cd30*/  HMMA.16816.F32 R16, R132.reuse, R150, R16 ;  /* 0x000000968410723c */ /* 0x040fe20000001810 */
[----:B------:R-:W5:Y:S07]  /*cd40*/  LDSM.16.MT88.4 R148, [R183+0x5000] ;  /* 0x00500000b794783b */ /* 0x000f6e0000004200 */
[C---:B--2---:R-:W-:Y:S08]  /*cd50*/  HMMA.16816.F32 R20, R132.reuse, R136, R20 ;  /* 0x000000888414723c */ /* 0x044ff00000001814 */
[C---:B------:R-:W-:Y:S01]  /*cd60*/  HMMA.16816.F32 R24, R132.reuse, R138, R24 ;  /* 0x0000008a8418723c */ /* 0x040fe20000001818 */
[----:B------:R-:W2:Y:S07]  /*cd70*/  LDSM.16.MT88.4 R136, [R185+0x5000] ;  /* 0x00500000b988783b */ /* 0x000eae0000004200 */
[C---:B------:R-:W-:Y:S08]  /*cd80*/  HMMA.16816.F32 R28, R132.reuse, R152, R28 ;  /* 0x00000098841c723c */ /* 0x040ff0000000181c */
[C---:B------:R-:W-:Y:S08]  /*cd90*/  HMMA.16816.F32 R32, R132.reuse, R154, R32 ;  /* 0x0000009a8420723c */ /* 0x040ff00000001820 */
[C---:B------:R-:W-:Y:S08]  /*cda0*/  HMMA.16816.F32 R36, R132.reuse, R156, R36 ;  /* 0x0000009c8424723c */ /* 0x040ff00000001824 */
[C---:B------:R-:W-:Y:S01]  /*cdb0*/  HMMA.16816.F32 R40, R132.reuse, R158, R40 ;  /* 0x0000009e8428723c */ /* 0x040fe20000001828 */
[----:B------:R-:W-:Y:S07]  /*cdc0*/  LDSM.16.MT88.4 R156, [R182+0x11800] ;  /* 0x01180000b69c783b */ /* 0x000fee0000004200 */
[C---:B----4-:R-:W-:Y:S08]  /*cdd0*/  HMMA.16816.F32 R44, R132.reuse, R144, R44 ;  /* 0x00000090842c723c */ /* 0x050ff0000000182c */
[C---:B------:R-:W-:Y:S01]  /*cde0*/  HMMA.16816.F32 R48, R132.reuse, R146, R48 ;  /* 0x000000928430723c */ /* 0x040fe20000001830 */
[----:B------:R-:W4:Y:S07]  /*cdf0*/  LDSM.16.MT88.4 R144, [R182+0x17000] ;  /* 0x01700000b690783b */ /* 0x000f2e0000004200 */
[C---:B------:R-:W-:Y:S08]  /*ce00*/  HMMA.16816.F32 R52, R132.reuse, R160, R52 ;  /* 0x000000a08434723c */ /* 0x040ff00000001834 */
[C---:B------:R-:W-:Y:S08]  /*ce10*/  HMMA.16816.F32 R56, R132.reuse, R162, R56 ;  /* 0x000000a28438723c */ /* 0x040ff00000001838 */
[C---:B------:R-:W-:Y:S03]  /*ce20*/  HMMA.16816.F32 R60, R132.reuse, R168, R60 ;  /* 0x000000a8843c723c */ /* 0x040fe6000000183c */
[----:B------:R-:W-:Y:S02]  /*ce30*/  F2FP.F16.F32.PACK_AB R168, R241, R230 ;  /* 0x000000e6f1a8723e */ /* 0x000fe400000000ff */
[----:B------:R-:W-:Y:S03]  /*ce40*/  F2FP.F16.F32.PACK_AB R169, R211, R210 ;  /* 0x000000d2d3a9723e */ /* 0x000fe600000000ff */
[C---:B------:R-:W-:Y:S03]  /*ce50*/  HMMA.16816.F32 R64, R132.reuse, R170, R64 ;  /* 0x000000aa8440723c */ /* 0x040fe60000001840 */
[----:B------:R-:W-:Y:S02]  /*ce60*/  F2FP.F16.F32.PACK_AB R170, R208, R209 ;  /* 0x000000d1d0aa723e */ /* 0x000fe400000000ff */
[----:B---3--:R-:W-:Y:S03]  /*ce70*/  F2FP.F16.F32.PACK_AB R171, R165, R166 ;  /* 0x000000a6a5ab723e */ /* 0x008fe600000000ff */
[C---:B-1----:R-:W-:Y:S08]  /*ce80*/  HMMA.16816.F32 R68, R132.reuse, R140, R68 ;  /* 0x0000008c8444723c */ /* 0x042ff00000001844 */
[C---:B------:R-:W-:Y:S01]  /*ce90*/  HMMA.16816.F32 R72, R132.reuse, R142, R72 ;  /* 0x0000008e8448723c */ /* 0x040fe20000001848 */
[----:B------:R-:W1:Y:S07]  /*cea0*/  LDSM.16.MT88.4 R140, [R184+0x17000] ;  /* 0x01700000b88c783b */ /* 0x000e6e0000004200 */
[C---:B------:R-:W-:Y:S08]  /*ceb0*/  HMMA.16816.F32 R76, R132.reuse, R172, R76 ;  /* 0x000000ac844c723c */ /* 0x040ff0000000184c */
[C---:B------:R-:W-:Y:S01]  /*cec0*/  HMMA.16816.F32 R80, R132.reuse, R174, R80 ;  /* 0x000000ae8450723c */ /* 0x040fe20000001850 */
[----:B------:R-:W-:Y:S07]  /*ced0*/  LDSM.16.MT88.4 R172, [R183+0x3800] ;  /* 0x00380000b7ac783b */ /* 0x000fee0000004200 */
[C---:B-----5:R-:W-:Y:S08]  /*cee0*/  HMMA.16816.F32 R84, R132.reuse, R148, R84 ;  /* 0x000000948454723c */ /* 0x060ff00000001854 */
[C---:B------:R-:W-:Y:S01]  /*cef0*/  HMMA.16816.F32 R88, R132.reuse, R150, R88 ;  /* 0x000000968458723c */ /* 0x040fe20000001858 */
[----:B------:R-:W-:Y:S07]  /*cf00*/  LDSM.16.MT88.4 R148, [R185+0x7000] ;  /* 0x00700000b994783b */ /* 0x000fee0000004200 */
[C---:B--2---:R-:W-:Y:S08]  /*cf10*/  HMMA.16816.F32 R92, R132.reuse, R136, R92 ;  /* 0x00000088845c723c */ /* 0x044ff0000000185c */
[C---:B------:R-:W-:Y:S01]  /*cf20*/  HMMA.16816.F32 R96, R132.reuse, R138, R96 ;  /* 0x0000008a8460723c */ /* 0x040fe20000001860 */
[----:B------:R-:W2:Y:S07]  /*cf30*/  LDSM.16.MT88.4 R136, [R183+0x7000] ;  /* 0x00700000b788783b */ /* 0x000eae0000004200 */
[C---:B----4-:R-:W-:Y:S08]  /*cf40*/  HMMA.16816.F32 R100, R132.reuse, R144, R100 ;  /* 0x000000908464723c */ /* 0x050ff00000001864 */
[C---:B------:R-:W-:Y:S01]  /*cf50*/  HMMA.16816.F32 R104, R132.reuse, R146, R104 ;  /* 0x000000928468723c */ /* 0x040fe20000001868 */
[----:B------:R-:W3:Y:S07]  /*cf60*/  LDSM.16.MT88.4 R144, [R184+0x11800] ;  /* 0x01180000b890783b */ /* 0x000eee0000004200 */
[C---:B-1----:R-:W-:Y:S08]  /*cf70*/  HMMA.16816.F32 R108, R132.reuse, R140, R108 ;  /* 0x0000008c846c723c */ /* 0x042ff0000000186c */
[C---:B------:R-:W-:Y:S01]  /*cf80*/  HMMA.16816.F32 R112, R132.reuse, R142, R112 ;  /* 0x0000008e8470723c */ /* 0x040fe20000001870 */
[----:B------:R-:W1:Y:S07]  /*cf90*/  LDSM.16.MT88.4 R140, [R183+0x1800] ;  /* 0x00180000b78c783b */ /* 0x000e6e0000004200 */
[C---:B--2---:R-:W-:Y:S08]  /*cfa0*/  HMMA.16816.F32 R116, R132.reuse, R136, R116 ;  /* 0x000000888474723c */ /* 0x044ff00000001874 */
[C---:B------:R-:W-:Y:S08]  /*cfb0*/  HMMA.16816.F32 R120, R132.reuse, R138, R120 ;  /* 0x0000008a8478723c */ /* 0x040ff00000001878 */
[C---:B------:R-:W-:Y:S08]  /*cfc0*/  HMMA.16816.F32 R124, R132.reuse, R148, R124 ;  /* 0x00000094847c723c */ /* 0x040ff0000000187c */
[----:B------:R-:W-:Y:S01]  /*cfd0*/  HMMA.16816.F32 R128, R132, R150, R128 ;  /* 0x000000968480723c */ /* 0x000fe20000001880 */
[----:B------:R-:W2:Y:S07]  /*cfe0*/  LDSM.16.MT88.4 R132, [R185+0x1800] ;  /* 0x00180000b984783b */ /* 0x000eae0000004200 */
[C---:B------:R-:W-:Y:S01]  /*cff0*/  HMMA.16816.F32 R160, R168.reuse, R156, R4 ;  /* 0x0000009ca8a0723c */ /* 0x040fe20000001804 */
[----:B------:R-:W4:Y:S07]  /*d000*/  LDSM.16.MT88.4 R4, [R182+0x13800] ;  /* 0x01380000b604783b */ /* 0x000f2e0000004200 */
[C---:B------:R-:W-:Y:S01]  /*d010*/  HMMA.16816.F32 R156, R168.reuse, R158, R8 ;  /* 0x0000009ea89c723c */ /* 0x040fe20000001808 */
[----:B------:R-:W5:Y:S07]  /*d020*/  LDSM.16.MT88.4 R8, [R184+0x13800] ;  /* 0x01380000b808783b */ /* 0x000f6e0000004200 */
[C---:B---3--:R-:W-:Y:S01]  /*d030*/  HMMA.16816.F32 R152, R168.reuse, R144, R12 ;  /* 0x00000090a898723c */ /* 0x048fe2000000180c */
[----:B------:R-:W3:Y:S07]  /*d040*/  LDSM.16.MT88.4 R12, [R185+0x3800] ;  /* 0x00380000b90c783b */ /* 0x000eee0000004200 */
[C---:B------:R-:W-:Y:S01]  /*d050*/  HMMA.16816.F32 R148, R168.reuse, R146, R16 ;  /* 0x00000092a894723c */ /* 0x040fe20000001810 */
[----:B------:R-:W3:Y:S07]  /*d060*/  LDSM.16.MT88.4 R16, [R182+0x15800] ;  /* 0x01580000b610783b */ /* 0x000eee0000004200 */
[C---:B-1----:R-:W-:Y:S01]  /*d070*/  HMMA.16816.F32 R144, R168.reuse, R140, R20 ;  /* 0x0000008ca890723c */ /* 0x042fe20000001814 */
[----:B------:R-:W1:Y:S07]  /*d080*/  LDSM.16.MT88.4 R20, [R184+0x15800] ;  /* 0x01580000b814783b */ /* 0x000e6e0000004200 */
[C---:B------:R-:W-:Y:S01]  /*d090*/  HMMA.16816.F32 R140, R168.reuse, R142, R24 ;  /* 0x0000008ea88c723c */ /* 0x040fe20000001818 */
[----:B------:R-:W1:Y:S07]  /*d0a0*/  LDSM.16.MT88.4 R24, [R185+0x5800] ;  /* 0x00580000b918783b */ /* 0x000e6e0000004200 */
[C---:B--2---:R-:W-:Y:S01]  /*d0b0*/  HMMA.16816.F32 R136, R168.reuse, R132, R28 ;  /* 0x00000084a888723c */ /* 0x044fe2000000181c */
[----:B------:R-:W2:Y:S07]  /*d0c0*/  LDSM.16.MT88.4 R28, [R182+0x17800] ;  /* 0x01780000b61c783b */ /* 0x000eae0000004200 */
[C---:B------:R-:W-:Y:S08]  /*d0d0*/  HMMA.16816.F32 R132, R168.reuse, R134, R32 ;  /* 0x00000086a884723c */ /* 0x040ff00000001820 */
[C---:B----4-:R-:W-:Y:S08]  /*d0e0*/  HMMA.16816.F32 R36, R168.reuse, R4, R36 ;  /* 0x00000004a824723c */ /* 0x050ff00000001824 */
[C---:B------:R-:W-:Y:S01]  /*d0f0*/  HMMA.16816.F32 R40, R168.reuse, R6, R40 ;  /* 0x00000006a828723c */ /* 0x040fe20000001828 */
[----:B------:R-:W4:Y:S07]  /*d100*/  LDSM.16.MT88.4 R4, [R184+0x17800] ;  /* 0x01780000b804783b */ /* 0x000f2e0000004200 */
[C---:B-----5:R-:W-:Y:S08]  /*d110*/  HMMA.16816.F32 R44, R168.reuse, R8, R44 ;  /* 0x00000008a82c723c */ /* 0x060ff0000000182c */
[C---:B------:R-:W-:Y:S01]  /*d120*/  HMMA.16816.F32 R48, R168.reuse, R10, R48 ;  /* 0x0000000aa830723c */ /* 0x040fe20000001830 */
[----:B------:R-:W5:Y:S07]  /*d130*/  LDSM.16.MT88.4 R8, [R183+0x7800] ;  /* 0x00780000b708783b */ /* 0x000f6e0000004200 */
[C---:B------:R-:W-:Y:S08]  /*d140*/  HMMA.16816.F32 R52, R168.reuse, R172, R52 ;  /* 0x000000aca834723c */ /* 0x040ff00000001834 */
[C---:B------:R-:W-:Y:S08]  /*d150*/  HMMA.16816.F32 R56, R168.reuse, R174, R56 ;  /* 0x000000aea838723c */ /* 0x040ff00000001838 */
[C---:B---3--:R-:W-:Y:S08]  /*d160*/  HMMA.16816.F32 R60, R168.reuse, R12, R60 ;  /* 0x0000000ca83c723c */ /* 0x048ff0000000183c */
[C---:B------:R-:W-:Y:S01]  /*d170*/  HMMA.16816.F32 R64, R168.reuse, R14, R64 ;  /* 0x0000000ea840723c */ /* 0x040fe20000001840 */
[----:B------:R-:W3:Y:S07]  /*d180*/  LDSM.16.MT88.4 R12, [R185+0x7800] ;  /* 0x00780000b90c783b */ /* 0x000eee0000004200 */
[C---:B------:R-:W-:Y:S08]  /*d190*/  HMMA.16816.F32 R68, R168.reuse, R16, R68 ;  /* 0x00000010a844723c */ /* 0x040ff00000001844 */
[C---:B------:R-:W-:Y:S08]  /*d1a0*/  HMMA.16816.F32 R72, R168.reuse, R18, R72 ;  /* 0x00000012a848723c */ /* 0x040ff00000001848 */
[C---:B-1----:R-:W-:Y:S08]  /*d1b0*/  HMMA.16816.F32 R76, R168.reuse, R20, R76 ;  /* 0x00000014a84c723c */ /* 0x042ff0000000184c */
[C---:B------:R-:W-:Y:S08]  /*d1c0*/  HMMA.16816.F32 R80, R168.reuse, R22, R80 ;  /* 0x00000016a850723c */ /* 0x040ff00000001850 */
[C---:B------:R-:W-:Y:S08]  /*d1d0*/  HMMA.16816.F32 R84, R168.reuse, R176, R84 ;  /* 0x000000b0a854723c */ /* 0x040ff00000001854 */
[C---:B------:R-:W-:Y:S08]  /*d1e0*/  HMMA.16816.F32 R88, R168.reuse, R178, R88 ;  /* 0x000000b2a858723c */ /* 0x040ff00000001858 */
[C---:B------:R-:W-:Y:S08]  /*d1f0*/  HMMA.16816.F32 R92, R168.reuse, R24, R92 ;  /* 0x00000018a85c723c */ /* 0x040ff0000000185c */
[C---:B------:R-:W-:Y:S08]  /*d200*/  HMMA.16816.F32 R96, R168.reuse, R26, R96 ;  /* 0x0000001aa860723c */ /* 0x040ff00000001860 */
[C---:B--2---:R-:W-:Y:S08]  /*d210*/  HMMA.16816.F32 R100, R168.reuse, R28, R100 ;  /* 0x0000001ca864723c */ /* 0x044ff00000001864 */
[C---:B------:R-:W-:Y:S08]  /*d220*/  HMMA.16816.F32 R104, R168.reuse, R30, R104 ;  /* 0x0000001ea868723c */ /* 0x040ff00000001868 */
[C---:B----4-:R-:W-:Y:S01]  /*d230*/  HMMA.16816.F32 R108, R168.reuse, R4, R108 ;  /* 0x00000004a86c723c */ /* 0x050fe2000000186c */
[----:B------:R-:W1:Y:S07]  /*d240*/  LDC.64 R4, c[0x0][0x3c0] ;  /* 0x0000f000ff047b82 */ /* 0x000e6e0000000a00 */
[C---:B------:R-:W-:Y:S03]  /*d250*/  HMMA.16816.F32 R112, R168.reuse, R6, R112 ;  /* 0x00000006a870723c */ /* 0x040fe60000001870 */
[----:B------:R-:W-:Y:S04]  /*d260*/  FADD.FTZ R7, R205, R202 ;  /* 0x000000cacd077221 */ /* 0x000fe80000010000 */
[----:B------:R-:W-:Y:S01]  /*d270*/  FADD.FTZ R7, R206, R7 ;  /* 0x00000007ce077221 */ /* 0x000fe20000010000 */
[C---:B-----5:R-:W-:Y:S03]  /*d280*/  HMMA.16816.F32 R116, R168.reuse, R8, R116 ;  /* 0x00000008a874723c */ /* 0x060fe60000001874 */
[----:B------:R-:W-:Y:S01]  /*d290*/  FADD.FTZ R236, R236, R7 ;  /* 0x00000007ecec7221 */ /* 0x000fe20000010000 */
[----:B------:R-:W-:Y:S03]  /*d2a0*/  FADD.FTZ R7, R232, R207 ;  /* 0x000000cfe8077221 */ /* 0x000fe60000010000 */
[----:B------:R-:W-:Y:S01]  /*d2b0*/  FADD.FTZ R239, R239, R236 ;  /* 0x000000ecefef7221 */ /* 0x000fe20000010000 */
[C---:B------:R-:W-:Y:S03]  /*d2c0*/  HMMA.16816.F32 R120, R168.reuse, R10, R120 ;  /* 0x0000000aa878723c */ /* 0x040fe60000001878 */
[----:B-1----:R-:W-:Y:S01]  /*d2d0*/  SHF.L.U64.HI R5, R4, 0x7, R5 ;  /* 0x0000000704057819 */ /* 0x002fe20000010205 */
[----:B------:R-:W-:Y:S01]  /*d2e0*/  FADD.FTZ R0, R230, R7 ;  /* 0x00000007e6007221 */ /* 0x000fe20000010000 */
[----:B------:R-:W-:Y:S01]  /*d2f0*/  FADD.FTZ R210, R210, R239 ;  /* 0x000000efd2d27221 */ /* 0x000fe20000010000 */
[----:B------:R-:W-:Y:S02]  /*d300*/  LEA R234, P0, -R4, R234, 0x7 ;  /* 0x000000ea04ea7211 */ /* 0x000fe400078039ff */
[C---:B---3--:R-:W-:Y:S03]  /*d310*/  HMMA.16816.F32 R124, R168.reuse, R12, R124 ;  /* 0x0000000ca87c723c */ /* 0x048fe6000000187c */
[----:B------:R-:W-:Y:S01]  /*d320*/  FADD.FTZ R0, R241, R0 ;  /* 0x00000000f1007221 */ /* 0x000fe20000010000 */
[----:B------:R-:W-:Y:S01]  /*d330*/  FADD.FTZ R211, R211, R210 ;  /* 0x000000d2d3d37221 */ /* 0x000fe20000010000 */
[----:B------:R-:W-:Y:S02]  /*d340*/  IADD3.X R235, PT, PT, R235, ~R5, RZ, P0, !PT ;  /* 0x80000005ebeb7210 */ /* 0x000fe400007fe4ff */
[----:B------:R-:W-:Y:S01]  /*d350*/  FADD.FTZ R209, R209, R0 ;  /* 0x00000000d1d17221 */ /* 0x000fe20000010000 */
[----:B------:R-:W-:Y:S03]  /*d360*/  HMMA.16816.F32 R128, R168, R14, R128 ;  /* 0x0000000ea880723c */ /* 0x000fe60000001880 */
[----:B------:R-:W-:Y:S01]  /*d370*/  FADD.FTZ R166, R166, R211 ;  /* 0x000000d3a6a67221 */ /* 0x000fe20000010000 */
[----:B------:R-:W-:Y:S01]  /*d380*/  FADD.FTZ R233, R208, R209 ;  /* 0x000000d1d0e97221 */ /* 0x000fe20000010000 */
[----:B------:R-:W-:Y:S02]  /*d390*/  MOV R0, R164 ;  /* 0x000000a400007202 */ /* 0x000fe40000000f00 */
[----:B------:R-:W-:Y:S01]  /*d3a0*/  FADD.FTZ R231, R165, R166 ;  /* 0x000000a6a5e77221 */ /* 0x000fe20000010000 */
[----:B------:R-:W-:Y:S01]  /*d3b0*/  @!UPT UIADD3 URZ, UPT, UPT, URZ, URZ, URZ ;  /* 0x000000fffffff290 */ /* 0x000fe2000fffe0ff */
[----:B------:R-:W-:Y:S11]  /*d3c0*/  BRA.U UP0, `(.L_x_184) ;  /* 0xffffffc900387547 */ /* 0x000ff6000b83ffff */
.L_x_183:
[----:B------:R-:W1:Y:S01]  /*d3d0*/  SHFL.BFLY PT, R10, R233, 0x2, 0x1f ;  /* 0x0c401f00e90a7f89 */ /* 0x000e6200000e0000 */
[C---:B------:R-:W-:Y:S01]  /*d3e0*/  SHF.L.U32 R2, R180.reuse, 0x1, RZ ;  /* 0x00000001b4027819 */ /* 0x040fe200000006ff */
[----:B------:R-:W-:Y:S01]  /*d3f0*/  UISETP.NE.AND UP3, UPT, UR15, -0x1, UPT ;  /* 0xffffffff0f00788c */ /* 0x000fe2000bf65270 */
[C---:B------:R-:W-:Y:S01]  /*d400*/  SHF.L.U32 R7, R180.reuse, 0x4, RZ ;  /* 0x00000004b4077819 */ /* 0x040fe200000006ff */
[----:B------:R-:W2:Y:S01]  /*d410*/  SHFL.BFLY PT, R0, R231, 0x2, 0x1f ;  /* 0x0c401f00e7007f89 */ /* 0x000ea200000e0000 */
[C---:B------:R-:W-:Y:S01]  /*d420*/  LOP3.LUT P1, RZ, R180.reuse, 0x10, RZ, 0xc0, !PT ;  /* 0x00000010b4ff7812 */ /* 0x040fe2000782c0ff */
[----:B------:R-:W3:Y:S01]  /*d430*/  LDCU.U8 UR12, c[0x0][0x549] ;  /* 0x0000a920ff0c77ac */ /* 0x000ee20008000000 */
[----:B------:R-:W-:Y:S01]  /*d440*/  LOP3.LUT R7, R7, 0x1c0, RZ, 0xc0, !PT ;  /* 0x000001c007077812 */ /* 0x000fe200078ec0ff */
[----:B------:R-:W4:Y:S01]  /*d450*/  S2UR UR10, SR_CTAID.Y ;  /* 0x00000000000a79c3 */ /* 0x000f220000002600 */
[----:B------:R-:W-:Y:S01]  /*d460*/  LOP3.LUT P2, RZ, R180, 0x8, RZ, 0xc0, !PT ;  /* 0x00000008b4ff7812 */ /* 0x000fe2000784c0ff */
[----:B------:R-:W-:Y:S01]  /*d470*/  UISETP.NE.AND UP2, UPT, UR15, -0x1, UPT ;  /* 0xffffffff0f00788c */ /* 0x000fe2000bf45270 */
[----:B------:R-:W-:-:S02]  /*d480*/  LOP3.LUT R7, R7, 0x38, R2, 0xf8, !PT ;  /* 0x0000003807077812 */ /* 0x000fc400078ef802 */
[----:B------:R-:W-:Y:S01]  /*d490*/  LOP3.LUT P0, RZ, R180, 0x4, RZ, 0xc0, !PT ;  /* 0x00000004b4ff7812 */ /* 0x000fe2000780c0ff */
[----:B------:R-:W4:Y:S01]  /*d4a0*/  @!UP3 LDCU.64 UR8, c[0x0][0x400] ;  /* 0x00008000ff08b7ac */ /* 0x000f220008000a00 */
[----:B------:R-:W-:Y:S01]  /*d4b0*/  SEL R216, R216, 0xffffffe0, !P2 ;  /* 0xffffffe0d8d87807 */ /* 0x000fe20005000000 */
[----:B------:R-:W5:Y:S01]  /*d4c0*/  @UP3 LDCU.64 UR4, c[0x0][0x408] ;  /* 0x00008100ff0437ac */ /* 0x000f620008000a00 */
[----:B-1----:R-:W-:Y:S01]  /*d4d0*/  FADD.FTZ R10, R10, R233 ;  /* 0x000000e90a0a7221 */ /* 0x002fe20000010000 */
[----:B---3--:R-:W-:Y:S01]  /*d4e0*/  UISETP.NE.AND UP1, UPT, UR12, URZ, UPT ;  /* 0x000000ff0c00728c */ /* 0x008fe2000bf25270 */
[----:B------:R-:W1:Y:S01]  /*d4f0*/  LDCU UR12, c[0x0][0x434] ;  /* 0x00008680ff0c77ac */ /* 0x000e620008000800 */
[----:B--2---:R-:W-:Y:S02]  /*d500*/  FADD.FTZ R11, R0, R231 ;  /* 0x000000e7000b7221 */ /* 0x004fe40000010000 */
[----:B------:R-:W2:Y:S01]  /*d510*/  SHFL.BFLY PT, R5, R10, 0x1, 0x1f ;  /* 0x0c201f000a057f89 */ /* 0x000ea200000e0000 */
[----:B------:R-:W-:Y:S01]  /*d520*/  SHF.L.U32 R0, R180, 0x5, RZ ;  /* 0x00000005b4007819 */ /* 0x000fe200000006ff */
[----:B----4-:R-:W-:-:S02]  /*d530*/  @!UP3 UIMAD.WIDE.U32 UR18, UR10, UR8, URZ ;  /* 0x000000080a12b2a5 */ /* 0x010fc4000f8e00ff */
[----:B------:R-:W3:Y:S01]  /*d540*/  SHFL.BFLY PT, R4, R11, 0x1, 0x1f ;  /* 0x0c201f000b047f89 */ /* 0x000ee200000e0000 */
[----:B------:R-:W4:Y:S01]  /*d550*/  LDCU UR8, c[0x0][0x434] ;  /* 0x00008680ff0877ac */ /* 0x000f220008000800 */
[----:B-----5:R-:W-:Y:S01]  /*d560*/  @UP3 UIMAD.WIDE.U32 UR20, UR15, UR4, URZ ;  /* 0x000000040f1432a5 */ /* 0x020fe2000f8e00ff */
[----:B------:R-:W1:Y:S01]  /*d570*/  @UP1 LDCU UR4, c[0x0][0x430] ;  /* 0x00008600ff0417ac */ /* 0x000e620008000800 */
[----:B------:R-:W-:Y:S01]  /*d580*/  @!UP3 UIMAD UR11, UR10, UR9, UR19 ;  /* 0x000000090a0bb2a4 */ /* 0x000fe2000f8e0213 */
[----:B------:R-:W5:Y:S01]  /*d590*/  LDCU.U8 UR9, c[0x0][0x548] ;  /* 0x0000a900ff0977ac */ /* 0x000f620008000000 */
[----:B------:R-:W-:Y:S02]  /*d5a0*/  @UP3 UIMAD UR11, UR15, UR5, UR21 ;  /* 0x000000050f0b32a4 */ /* 0x000fe4000f8e0215 */
[----:B----4-:R-:W-:Y:S01]  /*d5b0*/  @!UP2 UIMAD UR15, UR10, UR8, URZ ;  /* 0x000000080a0fa2a4 */ /* 0x010fe2000f8e02ff */
[----:B--2---:R-:W-:Y:S01]  /*d5c0*/  FADD.FTZ R6, R10, R5 ;  /* 0x000000050a067221 */ /* 0x004fe20000010000 */
[----:B------:R-:W-:Y:S01]  /*d5d0*/  LOP3.LUT R5, R2, 0x6, RZ, 0xc0, !PT ;  /* 0x0000000602057812 */ /* 0x000fe200078ec0ff */
[----:B------:R-:W2:Y:S01]  /*d5e0*/  @UP1 LDCU UR13, c[0x0][0x430] ;  /* 0x00008600ff0d17ac */ /* 0x000ea20008000800 */
[----:B------:R-:W-:Y:S01]  /*d5f0*/  MOV R2, 0x10 ;  /* 0x0000001000027802 */ /* 0x000fe20000000f00 */
[----:B---3--:R-:W-:Y:S01]  /*d600*/  FADD.FTZ R4, R11, R4 ;  /* 0x000000040b047221 */ /* 0x008fe20000010000 */
[----:B------:R-:W3:Y:S01]  /*d610*/  MUFU.RCP R9, R6 ;  /* 0x0000000600097308 */ /* 0x000ee20000001000 */
[----:B------:R-:W-:Y:S01]  /*d620*/  FSETP.NE.FTZ.AND P4, PT, R6, RZ, PT ;  /* 0x000000ff0600720b */ /* 0x000fe20003f95000 */
[----:B-1----:R-:W-:Y:S01]  /*d630*/  @UP1 UIMAD UR12, UR4, UR8, URZ ;  /* 0x00000008040c12a4 */ /* 0x002fe2000f8e02ff */
[----:B------:R-:W-:Y:S01]  /*d640*/  LOP3.LUT R0, R5, 0x7c00, R0, 0xf8, !PT ;  /* 0x00007c0005007812 */ /* 0x000fe200078ef800 */
[----:B------:R-:W1:Y:S01]  /*d650*/  S2UR UR4, SR_CTAID.Z ;  /* 0x00000000000479c3 */ /* 0x000e620000002700 */
[----:B------:R-:W-:Y:S01]  /*d660*/  FSETP.NE.FTZ.AND P3, PT, R4, RZ, PT ;  /* 0x000000ff0400720b */ /* 0x000fe20003f75000 */
[----:B-----5:R-:W-:Y:S01]  /*d670*/  UISETP.NE.AND UP0, UPT, UR9, URZ, !UP1 ;  /* 0x000000ff0900728c */ /* 0x020fe2000cf05270 */
[----:B------:R-:W-:Y:S01]  /*d680*/  LOP3.LUT R0, R0, R7, RZ, 0xfc, !PT ;  /* 0x0000000700007212 */ /* 0x000fe200078efcff */
[----:B------:R-:W4:Y:S01]  /*d690*/  MUFU.RCP R8, R4 ;  /* 0x0000000400087308 */ /* 0x000f220000001000 */
[----:B------:R-:W-:Y:S01]  /*d6a0*/  SEL R2, R2, 0xfffffff0, !P0 ;  /* 0xfffffff002027807 */ /* 0x000fe20004000000 */
[----:B------:R-:W-:Y:S01]  /*d6b0*/  @UP1 UMOV UR5, 0x1 ;  /* 0x0000000100051882 */ /* 0x000fe20000000000 */
[----:B------:R-:W-:Y:S01]  /*d6c0*/  LEA R5, R0, UR6, 0x1 ;  /* 0x0000000600057c11 */ /* 0x000fe2000f8e08ff */
[----:B------:R-:W-:Y:S01]  /*d6d0*/  @UP3 UMOV UR18, UR20 ;  /* 0x0000001400123c82 */ /* 0x000fe20008000000 */
[----:B------:R-:W-:-:S02]  /*d6e0*/  USHF.R.S32.HI UR14, URZ, 0x1f, UR15 ;  /* 0x0000001fff0e7899 */ /* 0x000fc4000801140f */
[----:B------:R-:W-:Y:S02]  /*d6f0*/  IADD3 R13, PT, PT, R5, 0x40, RZ ;  /* 0x00000040050d7810 */ /* 0x000fe40007ffe0ff */
[----:B---3--:R-:W-:Y:S02]  /*d700*/  FSEL R9, R9, 1, P4 ;  /* 0x3f80000009097808 */ /* 0x008fe40002000000 */
[C---:B------:R-:W-:Y:S02]  /*d710*/  IADD3 R11, PT, PT, R5.reuse, R216, RZ ;  /* 0x000000d8050b7210 */ /* 0x040fe40007ffe0ff */
[----:B------:R-:W-:Y:S01]  /*d720*/  @P1 IADD3 R13, PT, PT, R5, -0x40, RZ ;  /* 0xffffffc0050d1810 */ /* 0x000fe20007ffe0ff */
[C---:B------:R-:W-:Y:S01]  /*d730*/  FMUL.FTZ R160, R9.reuse, R160 ;  /* 0x000000a009a07220 */ /* 0x040fe20000410000 */
[C---:B------:R-:W-:Y:S01]  /*d740*/  FMUL.FTZ R161, R9.reuse, R161 ;  /* 0x000000a109a17220 */ /* 0x040fe20000410000 */
[C---:B------:R-:W-:Y:S01]  /*d750*/  FMUL.FTZ R156, R9.reuse, R156 ;  /* 0x0000009c099c7220 */ /* 0x040fe20000410000 */
[----:B----4-:R-:W-:Y:S01]  /*d760*/  FSEL R8, R8, 1, P3 ;  /* 0x3f80000008087808 */ /* 0x010fe20001800000 */
        /* <DEDUP_REMOVED lines=19> */
[C---:B------:R-:W-:Y:S01]  /*d8a0*/  FMUL.FTZ R142, R8.reuse, R142 ;  /* 0x0000008e088e7220 */ /* 0x040fe20000410000 */
[C---:B------:R-:W-:Y:S01]  /*d8b0*/  FMUL.FTZ R143, R8.reuse, R143 ;  /* 0x0000008f088f7220 */ /* 0x040fe20000410000 */
[----:B------:R-:W-:Y:S01]  /*d8c0*/  F2FP.F16.F32.PACK_AB R160, R161, R160 ;  /* 0x000000a0a1a0723e */ /* 0x000fe200000000ff */
[----:B------:R-:W-:Y:S01]  /*d8d0*/  FMUL.FTZ R136, R9, R136 ;  /* 0x0000008809887220 */ /* 0x000fe20000410000 */
[----:B------:R-:W-:Y:S01]  /*d8e0*/  F2FP.F16.F32.PACK_AB R162, R163, R162 ;  /* 0x000000a2a3a2723e */ /* 0x000fe200000000ff */
[----:B------:R-:W-:Y:S01]  /*d8f0*/  FMUL.FTZ R137, R9, R137 ;  /* 0x0000008909897220 */ /* 0x000fe20000410000 */
[C---:B------:R-:W-:Y:S01]  /*d900*/  FMUL.FTZ R138, R8.reuse, R138 ;  /* 0x0000008a088a7220 */ /* 0x040fe20000410000 */
[C---:B------:R-:W-:Y:S01]  /*d910*/  FMUL.FTZ R139, R8.reuse, R139 ;  /* 0x0000008b088b7220 */ /* 0x040fe20000410000 */
[----:B------:R-:W-:Y:S01]  /*d920*/  F2FP.F16.F32.PACK_AB R156, R157, R156 ;  /* 0x0000009c9d9c723e */ /* 0x000fe200000000ff */
[----:B------:R-:W-:Y:S01]  /*d930*/  FMUL.FTZ R132, R9, R132 ;  /* 0x0000008409847220 */ /* 0x000fe20000410000 */
[----:B------:R-:W-:Y:S01]  /*d940*/  F2FP.F16.F32.PACK_AB R158, R159, R158 ;  /* 0x0000009e9f9e723e */ /* 0x000fe200000000ff */
[----:B------:R-:W-:Y:S01]  /*d950*/  FMUL.FTZ R133, R9, R133 ;  /* 0x0000008509857220 */ /* 0x000fe20000410000 */
[----:B------:R-:W-:Y:S01]  /*d960*/  IADD3 R7, PT, PT, R5, R2, RZ ;  /* 0x0000000205077210 */ /* 0x000fe20007ffe0ff */
[C---:B------:R-:W-:Y:S01]  /*d970*/  FMUL.FTZ R134, R8.reuse, R134 ;  /* 0x0000008608867220 */ /* 0x040fe20000410000 */
[C---:B------:R-:W-:Y:S01]  /*d980*/  FMUL.FTZ R135, R8.reuse, R135 ;  /* 0x0000008708877220 */ /* 0x040fe20000410000 */
[----:B------:R-:W-:Y:S01]  /*d990*/  F2FP.F16.F32.PACK_AB R152, R153, R152 ;  /* 0x000000989998723e */ /* 0x000fe200000000ff */
[----:B------:R-:W-:Y:S01]  /*d9a0*/  FMUL.FTZ R36, R9, R36 ;  /* 0x0000002409247220 */ /* 0x000fe20000410000 */
[----:B------:R-:W-:Y:S01]  /*d9b0*/  F2FP.F16.F32.PACK_AB R154, R155, R154 ;  /* 0x0000009a9b9a723e */ /* 0x000fe200000000ff */
[----:B------:R-:W-:Y:S01]  /*d9c0*/  FMUL.FTZ R37, R9, R37 ;  /* 0x0000002509257220 */ /* 0x000fe20000410000 */
[C---:B------:R-:W-:Y:S01]  /*d9d0*/  FMUL.FTZ R38, R8.reuse, R38 ;  /* 0x0000002608267220 */ /* 0x040fe20000410000 */
[----:B------:R-:W-:Y:S01]  /*d9e0*/  FMUL.FTZ R39, R8, R39 ;  /* 0x0000002708277220 */ /* 0x000fe20000410000 */
[----:B------:R-:W-:Y:S01]  /*d9f0*/  F2FP.F16.F32.PACK_AB R148, R149, R148 ;  /* 0x000000949594723e */ /* 0x000fe200000000ff */
[----:B------:R-:W-:Y:S01]  /*da00*/  FMUL.FTZ R40, R9, R40 ;  /* 0x0000002809287220 */ /* 0x000fe20000410000 */
[----:B------:R-:W-:Y:S01]  /*da10*/  F2FP.F16.F32.PACK_AB R150, R151, R150 ;  /* 0x000000969796723e */ /* 0x000fe200000000ff */
[----:B------:R-:W-:Y:S01]  /*da20*/  FMUL.FTZ R41, R9, R41 ;  /* 0x0000002909297220 */ /* 0x000fe20000410000 */
[----:B------:R-:W-:Y:S01]  /*da30*/  IADD3 R15, PT, PT, R2, R11, RZ ;  /* 0x0000000b020f7210 */ /* 0x000fe20007ffe0ff */
[----:B------:R-:W-:Y:S01]  /*da40*/  FMUL.FTZ R42, R8, R42 ;  /* 0x0000002a082a7220 */ /* 0x000fe20000410000 */
[----:B------:R-:W-:Y:S01]  /*da50*/  IADD3 R17, PT, PT, R216, R13, RZ ;  /* 0x0000000dd8117210 */ /* 0x000fe20007ffe0ff */
        /* <DEDUP_REMOVED lines=15> */
[C---:B------:R-:W-:Y:S01]  /*db50*/  FMUL.FTZ R51, R8.reuse, R51 ;  /* 0x0000003308337220 */ /* 0x040fe20000410000 */
        /* <DEDUP_REMOVED lines=58> */
[----:B------:R-:W-:Y:S01]  /*df00*/  STS [R5+0x2000], R36 ;  /* 0x0020002405007388 */ /* 0x000fe20000000800 */
        /* <DEDUP_REMOVED lines=118> */
[----:B------:R-:W-:-:S03]  /*e670*/  F2FP.F16.F32.PACK_AB R130, R131, R130 ;  /* 0x000000828382723e */ /* 0x000fc600000000ff */
        /* <DEDUP_REMOVED lines=9> */
[----:B---3--:R-:W-:-:S03]  /*e710*/  LOP3.LUT R5, R186, 0x1f8, RZ, 0xc0, !PT ;  /* 0x000001f8ba057812 */ /* 0x008fc600078ec0ff */
        /* <DEDUP_REMOVED lines=8> */
[----:B-12---:R-:W-:Y:S05]  /*e7a0*/  BRA.U UP1, `(.L_x_187) ;  /* 0x0000000101207547 */ /* 0x006fea000b800000 */
        /* <DEDUP_REMOVED lines=8> */
.L_x_187:
[----:B------:R1:W-:Y:S01]  /*e830*/  STS [R21+0x6000], R128 ;  /* 0x0060008015007388 */ /* 0x0003e20000000800 */
[----:B------:R-:W-:Y:S01]  /*e840*/  LEA R0, R0, UR6, 0x1 ;  /* 0x0000000600007c11 */ /* 0x000fe2000f8e08ff */
[----:B------:R-:W2:Y:S01]  /*e850*/  S2UR UR6, SR_CTAID.X ;  /* 0x00000000000679c3 */ /* 0x000ea20000002500 */
[----:B------:R-:W3:Y:S01]  /*e860*/  @P4 MUFU.LG2 R6, R6 ;  /* 0x0000000600064308 */ /* 0x000ee20000000c00 */
[----:B------:R1:W-:Y:S01]  /*e870*/  STS [R21+0x6400], R130 ;  /* 0x0064008215007388 */ /* 0x0003e20000000800 */
[----:B------:R-:W-:Y:S01]  /*e880*/  UIMAD UR12, UR4, UR12, URZ ;  /* 0x0000000c040c72a4 */ /* 0x000fe2000f8e02ff */
[----:B------:R-:W-:Y:S01]  /*e890*/  LOP3.LUT P0, RZ, R180, 0x3, RZ, 0xc0, !PT ;  /* 0x00000003b4ff7812 */ /* 0x000fe2000780c0ff */
[----:B------:R-:W-:-:S03]  /*e8a0*/  USEL UR15, UR15, URZ, UP0 ;  /* 0x000000ff0f0f7287 */ /* 0x000fc60008000000 */
[----:B------:R-:W-:Y:S01]  /*e8b0*/  BAR.SYNC.DEFER_BLOCKING 0x0 ;  /* 0x0000000000007b1d */ /* 0x000fe20000010000 */
[----:B------:R-:W-:Y:S01]  /*e8c0*/  @!UP0 UIMAD UR12, UR10, UR5, UR12 ;  /* 0x000000050a0c82a4 */ /* 0x000fe2000f8e020c */
[----:B------:R-:W-:Y:S01]  /*e8d0*/  LOP3.LUT R14, R181, 0x30, RZ, 0xc0, !PT ;  /* 0x00000030b50e7812 */ /* 0x000fe200078ec0ff */
[----:B------:R-:W-:Y:S01]  /*e8e0*/  USEL UR14, UR14, URZ, UP0 ;  /* 0x000000ff0e0e7287 */ /* 0x000fe20008000000 */
[----:B----4-:R-:W-:Y:S01]  /*e8f0*/  SHF.R.U32.HI R13, RZ, 0x2, R180 ;  /* 0x00000002ff0d7819 */ /* 0x010fe200000116b4 */
[----:B------:R-:W-:-:S03]  /*e900*/  USHF.R.S32.HI UR8, URZ, 0x1f, UR12 ;  /* 0x0000001fff087899 */ /* 0x000fc6000801140c */
[----:B------:R-:W4:Y:S01]  /*e910*/  @P4 LDC R5, c[0x0][0x458] ;  /* 0x00011600ff054b82 */ /* 0x000f220000000800 */
[----:B------:R-:W5:Y:S01]  /*e920*/  @P3 MUFU.LG2 R4, R4 ;  /* 0x0000000400043308 */ /* 0x000f620000000c00 */
[----:B------:R-:W1:Y:S01]  /*e930*/  S2R R24, SR_CTAID.X ;  /* 0x0000000000187919 */ /* 0x000e620000002500 */
[----:B------:R-:W-:Y:S01]  /*e940*/  BSSY.RECONVERGENT B0, `(.L_x_188) ;  /* 0x0000021000007945 */ /* 0x000fe20003800200 */
[----:B------:R-:W-:Y:S01]  /*e950*/  IMAD.MOV.U32 R12, RZ, RZ, 0x7f800000 ;  /* 0x7f800000ff0c7424 */ /* 0x000fe200078e00ff */
[----:B------:R-:W-:Y:S01]  /*e960*/  MOV R7, 0x7f800000 ;  /* 0x7f80000000077802 */ /* 0x000fe20000000f00 */
[----:B---3--:R-:W-:Y:S01]  /*e970*/  @P4 FMUL.FTZ R15, R6, 0.69314718246459960938 ;  /* 0x3f317218060f4820 */ /* 0x008fe20000410000 */
[----:B------:R-:W-:Y:S01]  /*e980*/  LOP3.LUT R6, R14, 0x7, R13, 0xf8, !PT ;  /* 0x000000070e067812 */ /* 0x000fe200078ef80d */
[----:B------:R-:W3:Y:S01]  /*e990*/  @P3 LDC R2, c[0x0][0x458] ;  /* 0x00011600ff023b82 */ /* 0x000ee20000000800 */
[----:B--2---:R-:W-:-:S04]  /*e9a0*/  UIMAD UR9, UR6, UR13, URZ ;  /* 0x0000000d060972a4 */ /* 0x004fc8000f8e02ff */
[----:B------:R-:W-:Y:S01]  /*e9b0*/  USHF.L.U32 UR9, UR9, 0x6, URZ ;  /* 0x0000000609097899 */ /* 0x000fe200080006ff */
[----:B------:R2:W1:Y:S01]  /*e9c0*/  LDS.128 R8, [R0+0x1800] ;  /* 0x0018000000087984 */ /* 0x0004620000000c00 */
[----:B-----5:R-:W-:Y:S02]  /*e9d0*/  @P3 FMUL.FTZ R4, R4, 0.69314718246459960938 ;  /* 0x3f31721804043820 */ /* 0x020fe40000410000 */
[----:B------:R-:W-:Y:S02]  /*e9e0*/  USHF.R.S32.HI UR5, URZ, 0x1f, UR9 ;  /* 0x0000001fff057899 */ /* 0x000fe40008011409 */
[----:B------:R-:W-:Y:S01]  /*e9f0*/  UIADD3 UR15, UP1, UP0, UR9, UR15, UR12 ;  /* 0x0000000f090f7290 */ /* 0x000fe2000f83e00c */
[----:B----4-:R-:W-:-:S03]  /*ea00*/  @P4 FFMA.FTZ R12, R164, R5, R15 ;  /* 0x00000005a40c4223 */ /* 0x010fc6000001000f */
[----:B------:R-:W-:Y:S01]  /*ea10*/  UIADD3.X UR5, UPT, UPT, UR5, UR14, UR8, UP1, UP0 ;  /* 0x0000000e05057290 */ /* 0x000fe20008fe0408 */
[----:B---3--:R-:W-:Y:S01]  /*ea20*/  @P3 FFMA.FTZ R7, R3, R2, R4 ;  /* 0x0000000203073223 */ /* 0x008fe20000010004 */
        /* <DEDUP_REMOVED lines=9> */
[C---:B------:R-:W-:Y:S02]  /*eac0*/  @!P2 IADD3 R14, P0, PT, R15.reuse, UR15, RZ ;  /* 0x0000000f0f0eac10 */ /* 0x040fe4000ff1e0ff */
        /* <DEDUP_REMOVED lines=8> */
.L_x_189:
[----:B------:R-:W-:Y:S05]  /*eb50*/  BSYNC.RECONVERGENT B0 ;  /* 0x0000000000007941 */ /* 0x000fea0003800200 */
.L_x_188:
[----:B------:R-:W2:Y:S01]  /*eb60*/  LDCU.64 UR8, c[0x0][0x410] ;  /* 0x00008200ff0877ac */ /* 0x000ea20008000a00 */
[----:B-1----:R-:W-:Y:S01]  /*eb70*/  SHF.R.U32.HI R2, RZ, 0x3, R180 ;  /* 0x00000003ff027819 */ /* 0x002fe200000116b4 */
[----:B------:R1:W3:Y:S01]  /*eb80*/  LDS.128 R20, [R0] ;  /* 0x0000000000147984 */ /* 0x0002e20000000c00 */
[----:B------:R-:W-:Y:S01]  /*eb90*/  IADD3 R6, P0, PT, R167, UR18, RZ ;  /* 0x00000012a7067c10 */ /* 0x000fe2000ff1e0ff */
[----:B------:R-:W-:Y:S01]  /*eba0*/  IMAD.MOV.U32 R3, RZ, RZ, RZ ;  /* 0x000000ffff037224 */ /* 0x000fe200078e00ff */
[C---:B------:R-:W-:Y:S01]  /*ebb0*/  ISETP.GE.AND P3, PT, R2.reuse, UR7, PT ;  /* 0x0000000702007c0c */ /* 0x040fe2000bf66270 */
[----:B------:R-:W-:Y:S01]  /*ebc0*/  VIADD R4, R2, 0x10 ;  /* 0x0000001002047836 */ /* 0x000fe20000000000 */
[----:B------:R-:W-:Y:S01]  /*ebd0*/  IADD3.X R7, PT, PT, RZ, UR11, RZ, P0, !PT ;  /* 0x0000000bff077c10 */ /* 0x000fe200087fe4ff */
[----:B------:R1:W4:Y:S01]  /*ebe0*/  LDS.128 R16, [R0+0x2000] ;  /* 0x0020000000107984 */ /* 0x0003220000000c00 */
[----:B------:R-:W-:Y:S01]  /*ebf0*/  IMAD.WIDE.U32 R24, R24, 0x40, R2 ;  /* 0x0000004018187825 */ /* 0x000fe200078e0002 */
[----:B------:R-:W-:Y:S01]  /*ec00*/  IADD3 R3, PT, PT, R2, 0x20, RZ ;  /* 0x0000002002037810 */ /* 0x000fe20007ffe0ff */
[----:B------:R-:W-:Y:S01]  /*ec10*/  BSSY.RECONVERGENT B0, `(.L_x_190) ;  /* 0x0000019000007945 */ /* 0x000fe20003800200 */
[----:B------:R-:W-:Y:S01]  /*ec20*/  ISETP.GE.AND P2, PT, R4, UR7, PT ;  /* 0x0000000704007c0c */ /* 0x000fe2000bf46270 */
[----:B------:R1:W1:Y:S01]  /*ec30*/  LDS.128 R12, [R0+0x4000] ;  /* 0x00400000000c7984 */ /* 0x0002620000000c00 */
[----:B------:R-:W-:Y:S01]  /*ec40*/  VIADD R2, R2, 0x30 ;  /* 0x0000003002027836 */ /* 0x000fe20000000000 */
[----:B------:R-:W-:Y:S01]  /*ec50*/  ISETP.GE.AND P1, PT, R3, UR7, PT ;  /* 0x0000000703007c0c */ /* 0x000fe2000bf26270 */
[----:B--2---:R-:W-:Y:S01]  /*ec60*/  IMAD.U32 R26, RZ, RZ, UR8 ;  /* 0x00000008ff1a7e24 */ /* 0x004fe2000f8e00ff */
[----:B------:R-:W-:-:S02]  /*ec70*/  MOV R29, UR9 ;  /* 0x00000009001d7c02 */ /* 0x000fc40008000f00 */
[----:B------:R-:W-:Y:S01]  /*ec80*/  ISETP.GE.AND P0, PT, R2, UR7, PT ;  /* 0x0000000702007c0c */ /* 0x000fe2000bf06270 */
[----:B------:R-:W-:Y:S02]  /*ec90*/  IMAD.WIDE.U32 R26, R26, UR4, R6 ;  /* 0x000000041a1a7c25 */ /* 0x000fe4000f8e0006 */
[----:B------:R2:W1:Y:S02]  /*eca0*/  LDS.128 R4, [R0+0x6000] ;  /* 0x0060000000047984 */ /* 0x0004640000000c00 */
[----:B------:R-:W-:Y:S01]  /*ecb0*/  IMAD R29, R29, UR4, R27 ;  /* 0x000000041d1d7c24 */ /* 0x000fe2000f8e021b */
[----:B------:R-:W-:Y:S07]  /*ecc0*/  @P3 BRA `(.L_x_191) ;  /* 0x0000000000343947 */ /* 0x000fee0003800000 */
[----:B------:R-:W5:Y:S01]  /*ecd0*/  LDCU.64 UR8, c[0x0][0x408] ;  /* 0x00008100ff0877ac */ /* 0x000f620008000a00 */
[----:B------:R-:W-:Y:S01]  /*ece0*/  MOV R28, R26 ;  /* 0x0000001a001c7202 */ /* 0x000fe20000000f00 */
[----:B------:R-:W3:Y:S01]  /*ecf0*/  LDCU.64 UR4, c[0x0][0x3f0] ;  /* 0x00007e00ff0477ac */ /* 0x000ee20008000a00 */
[----:B-----5:R-:W-:-:S03]  /*ed00*/  IMAD R3, R25, UR8, RZ ;  /* 0x0000000819037c24 */ /* 0x020fc6000f8e02ff */
[----:B------:R-:W-:-:S04]  /*ed10*/  IMAD.WIDE.U32 R30, R24, UR8, R28 ;  /* 0x00000008181e7c25 */ /* 0x000fc8000f8e001c */
[----:B------:R-:W-:Y:S01]  /*ed20*/  IMAD R2, R24, UR9, R3 ;  /* 0x0000000918027c24 */ /* 0x000fe2000f8e0203 */
[----:B---3--:R-:W-:-:S04]  /*ed30*/  LEA R32, P3, R30, UR4, 0x1 ;  /* 0x000000041e207c11 */ /* 0x008fc8000f8608ff */
[----:B------:R-:W-:-:S04]  /*ed40*/  IADD3 R2, PT, PT, R2, R31, RZ ;  /* 0x0000001f02027210 */ /* 0x000fc80007ffe0ff */
[----:B------:R-:W-:-:S05]  /*ed50*/  LEA.HI.X R33, R30, UR5, R2, 0x1, P3 ;  /* 0x000000051e217c11 */ /* 0x000fca00098f0c02 */
[----:B------:R3:W-:Y:S04]  /*ed60*/  STG.E.128 desc[UR16][R32.64], R20 ;  /* 0x0000001420007986 */ /* 0x0007e8000c101d10 */
[----:B----4-:R3:W-:Y:S04]  /*ed70*/  STG.E.128 desc[UR16][R32.64+0x80], R16 ;  /* 0x0000801020007986 */ /* 0x0107e8000c101d10 */
[----:B-1----:R3:W-:Y:S04]  /*ed80*/  STG.E.128 desc[UR16][R32.64+0x100], R12 ;  /* 0x0001000c20007986 */ /* 0x0027e8000c101d10 */
[----:B------:R3:W-:Y:S02]  /*ed90*/  STG.E.128 desc[UR16][R32.64+0x180], R4 ;  /* 0x0001800420007986 */ /* 0x0007e4000c101d10 */
.L_x_191:
[----:B------:R-:W-:Y:S05]  /*eda0*/  BSYNC.RECONVERGENT B0 ;  /* 0x0000000000007941 */ /* 0x000fea0003800200 */
.L_x_190:
[----:B---3--:R3:W2:Y:S01]  /*edb0*/  LDS.128 R20, [R0+0x800] ;  /* 0x0008000000147984 */ /* 0x0086a20000000c00 */
[----:B------:R-:W-:Y:S03]  /*edc0*/  BSSY.RECONVERGENT B0, `(.L_x_192) ;  /* 0x0000015000007945 */ /* 0x000fe60003800200 */
[----:B----4-:R3:W4:Y:S04]  /*edd0*/  LDS.128 R16, [R0+0x2800] ;  /* 0x0028000000107984 */ /* 0x0107280000000c00 */
[----:B-1----:R3:W1:Y:S04]  /*ede0*/  LDS.128 R12, [R0+0x4800] ;  /* 0x00480000000c7984 */ /* 0x0026680000000c00 */
[----:B------:R3:W1:Y:S01]  /*edf0*/  LDS.128 R4, [R0+0x6800] ;  /* 0x0068000000047984 */ /* 0x0006620000000c00 */
[----:B------:R-:W-:Y:S05]  /*ee00*/  @P2 BRA `(.L_x_193) ;  /* 0x0000000000402947 */ /* 0x000fea0003800000 */
[----:B------:R-:W5:Y:S01]  /*ee10*/  LDCU.64 UR8, c[0x0][0x408] ;  /* 0x00008100ff0877ac */ /* 0x000f620008000a00 */
[----:B------:R-:W-:Y:S01]  /*ee20*/  IADD3 R3, P2, PT, R24, 0x10, RZ ;  /* 0x0000001018037810 */ /* 0x000fe20007f5e0ff */
[----:B------:R-:W-:Y:S01]  /*ee30*/  IMAD.MOV.U32 R30, RZ, RZ, R26 ;  /* 0x000000ffff1e7224 */ /* 0x000fe200078e001a */
[----:B------:R-:W-:Y:S01]  /*ee40*/  MOV R31, R29 ;  /* 0x0000001d001f7202 */ /* 0x000fe20000000f00 */
[----:B------:R-:W3:Y:S02]  /*ee50*/  LDCU.64 UR4, c[0x0][0x3f0] ;  /* 0x00007e00ff0477ac */ /* 0x000ee40008000a00 */
[----:B------:R-:W-:-:S04]  /*ee60*/  IMAD.X R2, RZ, RZ, R25, P2 ;  /* 0x000000ffff027224 */ /* 0x000fc800010e0619 */
[----:B-----5:R-:W-:Y:S02]  /*ee70*/  IMAD R2, R2, UR8, RZ ;  /* 0x0000000802027c24 */ /* 0x020fe4000f8e02ff */
[----:B------:R-:W-:-:S04]  /*ee80*/  IMAD.WIDE.U32 R30, R3, UR8, R30 ;  /* 0x00000008031e7c25 */ /* 0x000fc8000f8e001e */
[----:B------:R-:W-:Y:S01]  /*ee90*/  IMAD R2, R3, UR9, R2 ;  /* 0x0000000903027c24 */ /* 0x000fe2000f8e0202 */
[----:B---3--:R-:W-:-:S04]  /*eea0*/  LEA R32, P2, R30, UR4, 0x1 ;  /* 0x000000041e207c11 */ /* 0x008fc8000f8408ff */
[----:B------:R-:W-:-:S04]  /*eeb0*/  IADD3 R2, PT, PT, R2, R31, RZ ;  /* 0x0000001f02027210 */ /* 0x000fc80007ffe0ff */
[----:B------:R-:W-:-:S05]  /*eec0*/  LEA.HI.X R33, R30, UR5, R2, 0x1, P2 ;  /* 0x000000051e217c11 */ /* 0x000fca00090f0c02 */
[----:B--2---:R2:W-:Y:S04]  /*eed0*/  STG.E.128 desc[UR16][R32.64], R20 ;  /* 0x0000001420007986 */ /* 0x0045e8000c101d10 */
[----:B----4-:R2:W-:Y:S04]  /*eee0*/  STG.E.128 desc[UR16][R32.64+0x80], R16 ;  /* 0x0000801020007986 */ /* 0x0105e8000c101d10 */
[----:B-1----:R2:W-:Y:S04]  /*eef0*/  STG.E.128 desc[UR16][R32.64+0x100], R12 ;  /* 0x0001000c20007986 */ /* 0x0025e8000c101d10 */
[----:B------:R2:W-:Y:S02]  /*ef00*/  STG.E.128 desc[UR16][R32.64+0x180], R4 ;  /* 0x0001800420007986 */ /* 0x0005e4000c101d10 */
.L_x_193:
[----:B------:R-:W-:Y:S05]  /*ef10*/  BSYNC.RECONVERGENT B0 ;  /* 0x0000000000007941 */ /* 0x000fea0003800200 */
.L_x_192:
[----:B--2---:R2:W2:Y:S01]  /*ef20*/  LDS.128 R20, [R0+0x1000] ;  /* 0x0010000000147984 */ /* 0x0044a20000000c00 */
[----:B------:R-:W-:Y:S03]  /*ef30*/  BSSY.RECONVERGENT B0, `(.L_x_194) ;  /* 0x0000015000007945 */ /* 0x000fe60003800200 */
[----:B----4-:R4:W2:Y:S04]  /*ef40*/  LDS.128 R16, [R0+0x3000] ;  /* 0x0030000000107984 */ /* 0x0108a80000000c00 */
        /* <DEDUP_REMOVED lines=16> */
[----:B------:R2:W-:Y:S04]  /*f050*/  STG.E.128 desc[UR16][R32.64+0x80], R16 ;  /* 0x0000801020007986 */ /* 0x0005e8000c101d10 */
[----:B-1----:R2:W-:Y:S04]  /*f060*/  STG.E.128 desc[UR16][R32.64+0x100], R12 ;  /* 0x0001000c20007986 */ /* 0x0025e8000c101d10 */
[----:B------:R2:W-:Y:S02]  /*f070*/  STG.E.128 desc[UR16][R32.64+0x180], R4 ;  /* 0x0001800420007986 */ /* 0x0005e4000c101d10 */
.L_x_195:
[----:B------:R-:W-:Y:S05]  /*f080*/  BSYNC.RECONVERGENT B0 ;  /* 0x0000000000007941 */ /* 0x000fea0003800200 */
.L_x_194:
[----:B-12---:R1:W2:Y:S04]  /*f090*/  LDS.128 R12, [R0+0x3800] ;  /* 0x00380000000c7984 */ /* 0x0062a80000000c00 */
        /* <DEDUP_REMOVED lines=16> */
[----:B--2---:R-:W-:Y:S04]  /*f1a0*/  STG.E.128 desc[UR16][R2.64+0x80], R12 ;  /* 0x0000800c02007986 */ /* 0x004fe8000c101d10 */
[----:B------:R-:W-:Y:S04]  /*f1b0*/  STG.E.128 desc[UR16][R2.64+0x100], R4 ;  /* 0x0001000402007986 */ /* 0x000fe8000c101d10 */
[----:B------:R-:W-:Y:S01]  /*f1c0*/  STG.E.128 desc[UR16][R2.64+0x180], R16 ;  /* 0x0001801002007986 */ /* 0x000fe2000c101d10 */
[----:B------:R-:W-:Y:S05]  /*f1d0*/  EXIT ;  /* 0x000000000000794d */ /* 0x000fea0003800000 */
.L_x_196:
        /* <DEDUP_REMOVED lines=10> */
.L_x_2336:


//--------------------- .text._ZN5flash16flash_fwd_kernelI23Flash_fwd_kernel_traitsILi256ELi64ELi64ELi4ELb0ELb0EN7cutlass6half_tE19Flash_kernel_traitsILi256ELi64ELi64ELi4ES3_EELb0ELb0ELb1ELb0ELb0ELb0ELb0ELb0EEEvNS_16Flash_fwd_paramsE --------------------------
	.section	.text._ZN5flash16flash_fwd_kernelI23Flash_fwd_kernel_traitsILi256ELi64ELi64ELi4ELb0ELb0EN7cutlass6half_tE19Flash_kernel_traitsILi256ELi64ELi64ELi4ES3_EELb0ELb0ELb1ELb0ELb0ELb0ELb0ELb0EEEvNS_16Flash_fwd_paramsE,"ax",@progbits
	.align	128
        .global         _ZN5flash16flash_fwd_kernelI23Flash_fwd_kernel_traitsILi256ELi64ELi64ELi4ELb0ELb0EN7cutlass6half_tE19Flash_kernel_traitsILi256ELi64ELi64ELi4ES3_EELb0ELb0ELb1ELb0ELb0ELb0ELb0ELb0EEEvNS_16Flash_fwd_paramsE
        .type           _ZN5flash16flash_fwd_kernelI23Flash_fwd_kernel_traitsILi256ELi64ELi64ELi4ELb0ELb0EN7cutlass6half_tE19Flash_kernel_traitsILi256ELi64ELi64ELi4ES3_EELb0ELb0ELb1ELb0ELb0ELb0ELb0ELb0EEEvNS_16Flash_fwd_paramsE,@function
        .size           _ZN5flash16flash_fwd_kernelI23Flash_fwd_kernel_traitsILi256ELi64ELi64ELi4ELb0ELb0EN7cutlass6half_tE19Flash_kernel_traitsILi256ELi64ELi64ELi4ES3_EELb0ELb0ELb1ELb0ELb0ELb0ELb0ELb0EEEvNS_16Flash_fwd_paramsE,(.L_x_2337 - _ZN5flash16flash_fwd_kernelI23Flash_fwd_kernel_traitsILi256ELi64ELi64ELi4ELb0ELb0EN7cutlass6half_tE19Flash_kernel_traitsILi256ELi64ELi64ELi4ES3_EELb0ELb0ELb1ELb0ELb0ELb0ELb0ELb0EEEvNS_16Flash_fwd_paramsE)
        .other          _ZN5flash16flash_fwd_kernelI23Flash_fwd_kernel_traitsILi256ELi64ELi64ELi4ELb0ELb0EN7cutlass6half_tE19Flash_kernel_traitsILi256ELi64ELi64ELi4ES3_EELb0ELb0ELb1ELb0ELb0ELb0ELb0ELb0EEEvNS_16Flash_fwd_paramsE,@"STO_CUDA_ENTRY STV_DEFAULT"
_ZN5flash16flash_fwd_kernelI23Flash_fwd_kernel_traitsILi256ELi64ELi64ELi4ELb0ELb0EN7cutlass6half_tE19Flash_kernel_traitsILi256ELi64ELi64ELi4ES3_EELb0ELb0ELb1ELb0ELb0ELb0ELb0ELb0EEEvNS_16Flash_fwd_paramsE:
.text._ZN5flash16flash_fwd_kernelI23Flash_fwd_kernel_traitsILi256ELi64ELi64ELi4ELb0ELb0EN7cutlass6half_tE19Flash_kernel_traitsILi256ELi64ELi64ELi4ES3_EELb0ELb0ELb1ELb0ELb0ELb0ELb0ELb0EEEvNS_16Flash_fwd_paramsE:
        /* <DEDUP_REMOVED lines=51> */
[----:B------:R-:W-:-:S02]  /*0330*/  UMOV UR13, URZ ;  /* 0x000000ff000d7c82 */ /* 0x000fc40008000000 */
[----:B------:R-:W-:Y:S01]  /*0340*/  UISETP.NE.AND.EX UP1, UPT, UR7, URZ, UPT, UP1 ;  /* 0x000000ff0700728c */ /* 0x000fe2000bf25310 */
[----:B------:R-:W2:Y:S10]  /*0350*/  @!UP0 LDCU UR8, c[0x0][0x43c] ;  /* 0x00008780ff0887ac */ /* 0x000eb40008000800 */
[----:B------:R-:W2:Y:S01]  /*0360*/  @!UP1 LDCU UR6, c[0x0][0x438] ;  /* 0x00008700ff0697ac */ /* 0x000ea20008000800 */
[----:B-1----:R-:W-:Y:S01]  /*0370*/  USHF.L.U32 UR23, UR23, 0x6, URZ ;  /* 0x0000000617177899 */ /* 0x002fe200080006ff */
[----:B--2---:R-:W-:-:S02]  /*0380*/  @P4 R2UR UR19, R5 ;  /* 0x00000000051342ca */ /* 0x004fc400000e0000 */
[----:B---3--:R-:W-:-:S13]  /*0390*/  @P2 R2UR UR4, R2 ;  /* 0x00000000020422ca */ /* 0x008fda00000e0000 */
[----:B------:R-:W-:Y:S01]  /*03a0*/  @UP4 UIADD3 UR27, UPT, UPT, UR4, -UR19, URZ ;  /* 0x80000013041b4290 */ /* 0x000fe2000fffe0ff */
[----:B------:R-:W1:Y:S01]  /*03b0*/  @!UP0 LDCU.64 UR4, c[0x0][0x488] ;  /* 0x00009100ff0487ac */ /* 0x000e620008000a00 */
[----:B----4-:R-:W-:Y:S02]  /*03c0*/  @P1 R2UR UR13, R3 ;  /* 0x00000000030d12ca */ /* 0x010fe400000e0000 */
[----:B------:R-:W-:-:S06]  /*03d0*/  UISETP.GT.AND UP2, UPT, UR27, UR23, UPT ;  /* 0x000000171b00728c */ /* 0x000fcc000bf44270 */
[----:B------:R-:W-:Y:S02]  /*03e0*/  PLOP3.LUT P1, PT, PT, PT, UP2, 0x80, 0x8 ;  /* 0x000000000008781c */ /* 0x000fe40003f2f028 */
[----:B------:R-:W-:Y:S01]  /*03f0*/  @!P3 R2UR UR15, R4 ;  /* 0x00000000040fb2ca */ /* 0x000fe200000e0000 */
[----:B-1----:R-:W-:-:S14]  /*0400*/  BRA.U !UP1, `(.L_x_197) ;  /* 0x0000000109187547 */ /* 0x002fdc000b800000 */
[----:B------:R-:W-:-:S13]  /*0410*/  PLOP3.LUT P2, PT, PT, PT, UP5, 0x80, 0x8 ;  /* 0x000000000008781c */ /* 0x000fda0003f4f058 */
[----:B------:R-:W2:Y:S04]  /*0420*/  @P2 LDG.E R2, desc[UR24][R6.64+0x4] ;  /* 0x0000041806022981 */ /* 0x000ea8000c1e1900 */
[----:B------:R-:W3:Y:S01]  /*0430*/  @!P2 LDG.E R3, desc[UR24][R6.64] ;  /* 0x000000180603a981 */ /* 0x000ee2000c1e1900 */
[----:B--2---:R-:W-:-:S13]  /*0440*/  @P2 R2UR UR6, R2 ;  /* 0x00000000020622ca */ /* 0x004fda00000e0000 */
[----:B------:R-:W-:-:S07]  /*0450*/  @UP5 UIADD3 UR6, UPT, UPT, UR6, -UR15, URZ ;  /* 0x8000000f06065290 */ /* 0x000fce000fffe0ff */
[----:B---3--:R-:W-:Y:S02]  /*0460*/  @!P2 R2UR UR6, R3 ;  /* 0x000000000306a2ca */ /* 0x008fe400000e0000 */
.L_x_197:
[----:B-----5:R-:W-:Y:S01]  /*0470*/  @P0 R2UR UR26, R0 ;  /* 0x00000000001a02ca */ /* 0x020fe200000e0000 */
[----:B------:R-:W-:Y:S01]  /*0480*/  @!UP0 UISETP.NE.U32.AND UP1, UPT, UR4, URZ, UPT ;  /* 0x000000ff0400828c */ /* 0x000fe2000bf25070 */
[----:B------:R-:W-:-:S13]  /*0490*/  @!P1 EXIT ;  /* 0x000000000000994d */ /* 0x000fda0003800000 */
[----:B------:R-:W1:Y:S01]  /*04a0*/  LDCU UR21, c[0x0][0x504] ;  /* 0x0000a080ff1577ac */ /* 0x000e620008000800 */
[----:B------:R-:W2:Y:S01]  /*04b0*/  S2R R216, SR_TID.X ;  /* 0x0000000000d87919 */ /* 0x000ea20000002100 */
[----:B------:R-:W3:Y:S01]  /*04c0*/  S2UR UR28, SR_CTAID.Z ;  /* 0x00000000001c79c3 */ /* 0x000ee20000002700 */
[----:B------:R-:W-:Y:S01]  /*04d0*/  @!UP0 UISETP.NE.AND.EX UP1, UPT, UR5, URZ, UPT, UP1 ;  /* 0x000000ff0500828c */ /* 0x000fe2000bf25310 */
[----:B------:R-:W4:Y:S03]  /*04e0*/  LDCU UR22, c[0x0][0x508] ;  /* 0x0000a100ff1677ac */ /* 0x000f260008000800 */
[----:B------:R-:W-:Y:S02]  /*04f0*/  @!UP0 USEL UR8, UR8, URZ, UP1 ;  /* 0x000000ff08088287 */ /* 0x000fe40008800000 */
[----:B------:R-:W-:Y:S02]  /*0500*/  @UP0 UIADD3 UR26, UPT, UPT, UR26, -UR13, URZ ;  /* 0x8000000d1a1a0290 */ /* 0x000fe4000fffe0ff */
[----:B------:R-:W-:-:S04]  /*0510*/  @!UP0 UIADD3 UR26, UPT, UPT, UR8, UR6, -UR13 ;  /* 0x00000006081a8290 */ /* 0x000fc8000fffe80d */
[----:B------:R-:W-:Y:S02]  /*0520*/  UIADD3 UR7, UPT, UPT, UR26, 0x3f, URZ ;  /* 0x0000003f1a077890 */ /* 0x000fe4000fffe0ff */
[----:B-1----:R-:W-:Y:S02]  /*0530*/  UIADD3 UR21, UPT, UPT, UR27, UR21, URZ ;  /* 0x000000151b157290 */ /* 0x002fe4000fffe0ff */
[----:B------:R-:W-:Y:S02]  /*0540*/  UIADD3 UR5, UPT, UPT, UR7, UR23, -UR27 ;  /* 0x0000001707057290 */ /* 0x000fe4000fffe81b */
[----:B------:R-:W-:Y:S02]  /*0550*/  UIADD3 UR6, UPT, UPT, -UR21, UR23, UR26 ;  /* 0x0000001715067290 */ /* 0x000fe4000fffe11a */
[----:B----4-:R-:W-:Y:S02]  /*0560*/  UIADD3 UR5, UPT, UPT, UR5, 0x40, UR22 ;  /* 0x0000004005057890 */ /* 0x010fe4000fffe016 */
[----:B------:R-:W-:-:S02]  /*0570*/  USHF.R.S32.HI UR4, URZ, 0x1f, UR7 ;  /* 0x0000001fff047899 */ /* 0x000fc40008011407 */
[----:B------:R-:W-:Y:S02]  /*0580*/  USHF.R.S32.HI UR18, URZ, 0x1f, UR6 ;  /* 0x0000001fff127899 */ /* 0x000fe40008011406 */
[----:B------:R-:W-:Y:S02]  /*0590*/  USHF.R.S32.HI UR20, URZ, 0x1f, UR5 ;  /* 0x0000001fff147899 */ /* 0x000fe40008011405 */
[----:B------:R-:W-:Y:S02]  /*05a0*/  ULEA.HI UR4, UR4, UR7, URZ, 0x6 ;  /* 0x0000000704047291 */ /* 0x000fe4000f8f30ff */
[----:B------:R-:W-:Y:S02]  /*05b0*/  ULEA.HI UR18, UR18, UR6, URZ, 0x6 ;  /* 0x0000000612127291 */ /* 0x000fe4000f8f30ff */
        /* <DEDUP_REMOVED lines=9> */
[----:B--23--:R-:W-:Y:S05]  /*0650*/  BRA.U UP0, `(.L_x_198) ;  /* 0x0000000d00347547 */ /* 0x00cfea000b800000 */
        /* <DEDUP_REMOVED lines=8> */
[----:B----4-:R-:W-:Y:S01]  /*06e0*/  @!UP0 UIMAD.WIDE.U32 UR14, UR12, UR8, URZ ;  /* 0x000000080c0e82a5 */ /* 0x010fe2000f8e00ff */
[----:B------:R-:W-:-:S03]  /*06f0*/  @UP1 UMOV UR10, 0x1 ;  /* 0x00000001000a1882 */ /* 0x000fc60000000000 */
        /* <DEDUP_REMOVED lines=17> */
.L_x_199:
        /* <DEDUP_REMOVED lines=9> */
[----:B------:R-:W-:Y:S01]  /*08a0*/  VIADD R5, R216, 0x20 ;  /* 0x00000020d8057836 */ /* 0x000fe20000000000 */
[----:B------:R-:W-:Y:S01]  /*08b0*/  IADD3 R2, P0, PT, R0, UR14, RZ ;  /* 0x0000000e00027c10 */ /* 0x000fe2000ff1e0ff */
[----:B------:R-:W-:Y:S01]  /*08c0*/  UIADD3 UR27, UPT, UPT, -UR23, UR27, URZ ;  /* 0x0000001b171b7290 */ /* 0x000fe2000fffe1ff */
[----:B------:R-:W-:Y:S01]  /*08d0*/  IMAD.WIDE.U32 R14, R15, 0x40, R216 ;  /* 0x000000400f0e7825 */ /* 0x000fe200078e00d8 */
[----:B------:R-:W-:Y:S01]  /*08e0*/  UISETP.NE.AND UP0, UPT, UR19, -0x1, UPT ;  /* 0xffffffff1300788c */ /* 0x000fe2000bf05270 */
[C---:B------:R-:W-:Y:S01]  /*08f0*/  IADD3 R4, PT, PT, R216.reuse, 0x30, RZ ;  /* 0x00000030d8047810 */ /* 0x040fe20007ffe0ff */
[----:B----4-:R-:W-:Y:S01]  /*0900*/  UIMAD UR8, UR28, UR8, URZ ;  /* 0x000000081c0872a4 */ /* 0x010fe2000f8e02ff */
[----:B------:R-:W-:Y:S01]  /*0910*/  IMAD.X R3, RZ, RZ, UR9, P0 ;  /* 0x00000009ff037e24 */ /* 0x000fe200080e06ff */
[----:B------:R-:W-:Y:S01]  /*0920*/  ISETP.GE.AND P0, PT, R216, UR27, PT ;  /* 0x0000001bd8007c0c */ /* 0x000fe2000bf06270 */
[----:B--2---:R-:W-:Y:S01]  /*0930*/  UIMAD UR7, UR12, UR7, URZ ;  /* 0x000000070c0772a4 */ /* 0x004fe2000f8e02ff */
[----:B------:R-:W-:Y:S01]  /*0940*/  ISETP.GE.AND P2, PT, R6, UR27, PT ;  /* 0x0000001b06007c0c */ /* 0x000fe2000bf46270 */
[----:B-1----:R-:W-:Y:S01]  /*0950*/  UIMAD UR23, UR23, UR6, URZ ;  /* 0x00000006171772a4 */ /* 0x002fe2000f8e02ff */
[----:B------:R-:W-:Y:S01]  /*0960*/  ISETP.GE.AND P1, PT, R5, UR27, PT ;  /* 0x0000001b05007c0c */ /* 0x000fe2000bf26270 */
[----:B------:R-:W-:Y:S01]  /*0970*/  USEL UR7, UR7, UR19, !UP0 ;  /* 0x0000001307077287 */ /* 0x000fe2000c000000 */
[----:B---3--:R-:W-:Y:S01]  /*0980*/  IMAD.U32 R10, RZ, RZ, UR4 ;  /* 0x00000004ff0a7e24 */ /* 0x008fe2000f8e00ff */
[----:B------:R-:W-:Y:S01]  /*0990*/  @!UP1 UIMAD UR8, UR12, UR10, UR8 ;  /* 0x0000000a0c0892a4 */ /* 0x000fe2000f8e0208 */
[----:B------:R-:W-:Y:S01]  /*09a0*/  MOV R13, UR5 ;  /* 0x00000005000d7c02 */ /* 0x000fe20008000f00 */
[----:B------:R-:W-:Y:S01]  /*09b0*/  USHF.R.S32.HI UR4, URZ, 0x1f, UR7 ;  /* 0x0000001fff047899 */ /* 0x000fe20008011407 */
[----:B------:R-:W-:Y:S01]  /*09c0*/  IMAD.WIDE.U32 R10, R10, UR28, R2 ;  /* 0x0000001c0a0a7c25 */ /* 0x000fe2000f8e0002 */
[----:B------:R-:W-:Y:S01]  /*09d0*/  USEL UR7, UR7, URZ, UP1 ;  /* 0x000000ff07077287 */ /* 0x000fe20008800000 */
[C---:B------:R-:W-:Y:S01]  /*09e0*/  LOP3.LUT R9, R0.reuse, 0x40, RZ, 0xfc, !PT ;  /* 0x0000004000097812 */ /* 0x040fe200078efcff */
[----:B------:R-:W-:Y:S01]  /*09f0*/  USEL UR4, UR4, URZ, UP1 ;  /* 0x000000ff04047287 */ /* 0x000fe20008800000 */
[----:B------:R-:W-:Y:S01]  /*0a00*/  IMAD R13, R13, UR28, R11 ;  /* 0x0000001c0d0d7c24 */ /* 0x000fe2000f8e020b */
[----:B------:R-:W-:Y:S01]  /*0a10*/  USHF.R.S32.HI UR10, URZ, 0x1f, UR23 ;  /* 0x0000001fff0a7899 */ /* 0x000fe20008011417 */
[C---:B------:R-:W-:Y:S01]  /*0a20*/  LOP3.LUT R8, R0.reuse, 0x80, RZ, 0xfc, !PT ;  /* 0x0000008000087812 */ /* 0x040fe200078efcff */
[----:B------:R-:W-:Y:S01]  /*0a30*/  USHF.R.S32.HI UR5, URZ, 0x1f, UR8 ;  /* 0x0000001fff057899 */ /* 0x000fe20008011408 */
[----:B------:R-:W-:Y:S01]  /*0a40*/  LOP3.LUT R7, R0, 0xc0, RZ, 0xfc, !PT ;  /* 0x000000c000077812 */ /* 0x000fe200078efcff */
        /* <DEDUP_REMOVED lines=21> */
.L_x_201:
[----:B------:R-:W-:Y:S05]  /*0ba0*/  BSYNC.RECONVERGENT B0 ;  /* 0x0000000000007941 */ /* 0x000fea0003800200 */
.L_x_200:
        /* <DEDUP_REMOVED lines=24> */
.L_x_203:
[----:B------:R-:W-:Y:S05]  /*0d30*/  BSYNC.RECONVERGENT B0 ;  /* 0x0000000000007941 */ /* 0x000fea0003800200 */
.L_x_202:
        /* <DEDUP_REMOVED lines=24> */
.L_x_205:
[----:B------:R-:W-:Y:S05]  /*0ec0*/  BSYNC.RECONVERGENT B0 ;  /* 0x0000000000007941 */ /* 0x000fea0003800200 */
.L_x_204:
        /* <DEDUP_REMOVED lines=26> */
.L_x_207:
[----:B------:R-:W-:Y:S05]  /*1070*/  BSYNC.RECONVERGENT B0 ;  /* 0x0000000000007941 */ /* 0x000fea0003800200 */
.L_x_206:
        /* <DEDUP_REMOVED lines=10> */
.L_x_209:
[----:B------:R-:W-:Y:S05]  /*1120*/  BSYNC.RECONVERGENT B0 ;  /* 0x0000000000007941 */ /* 0x000fea0003800200 */
.L_x_208:
        /* <DEDUP_REMOVED lines=10> */
.L_x_211:
[----:B------:R-:W-:Y:S05]  /*11d0*/  BSYNC.RECONVERGENT B0 ;  /* 0x0000000000007941 */ /* 0x000fea0003800200 */
.L_x_210:
        /* <DEDUP_REMOVED lines=10> */
.L_x_213:
[----:B------:R-:W-:Y:S05]  /*1280*/  BSYNC.RECONVERGENT B0 ;  /* 0x0000000000007941 */ /* 0x000fea0003800200 */
.L_x_212:
        /* <DEDUP_REMOVED lines=10> */
.L_x_198:
        /* <DEDUP_REMOVED lines=21> */
.L_x_214:
[----:B------:R-:W1:Y:S01]  /*1480*/  LDCU.64 UR10, c[0x0][0x3b8] ;  /* 0x00007700ff0a77ac */ /* 0x000e620008000a00 */
[----:B------:R-:W-:-:S04]  /*1490*/  UIADD3 UR14, UPT, UPT, UR13, UR15, URZ ;  /* 0x0000000f0d0e7290 */ /* 0x000fc8000fffe0ff */
[----:B-1----:R-:W-:Y:S02]  /*14a0*/  UIMAD.WIDE.U32 UR6, UR14, UR10, URZ ;  /* 0x0000000a0e0672a5 */ /* 0x002fe4000f8e00ff */
[----:B------:R-:W-:-:S04]  /*14b0*/  UIMAD UR14, UR14, UR11, URZ ;  /* 0x0000000b0e0e72a4 */ /* 0x000fc8000f8e02ff */
[----:B------:R-:W-:Y:S02]  /*14c0*/  UIADD3 UR14, UPT, UPT, UR7, UR14, URZ ;  /* 0x0000000e070e7290 */ /* 0x000fe4000fffe0ff */
.L_x_215:
        /* <DEDUP_REMOVED lines=38> */
.L_x_216:
[----:B------:R-:W1:Y:S01]  /*1730*/  LDCU.64 UR8, c[0x0][0x3c0] ;  /* 0x00007800ff0877ac */ /* 0x000e620008000a00 */
[----:B------:R-:W-:-:S04]  /*1740*/  UIADD3 UR13, UPT, UPT, UR13, UR15, URZ ;  /* 0x0000000f0d0d7290 */ /* 0x000fc8000fffe0ff */
[----:B-1----:R-:W-:Y:S02]  /*1750*/  UIMAD.WIDE.U32 UR4, UR13, UR8, URZ ;  /* 0x000000080d0472a5 */ /* 0x002fe4000f8e00ff */
[----:B------:R-:W-:-:S04]  /*1760*/  UIMAD UR13, UR13, UR9, URZ ;  /* 0x000000090d0d72a4 */ /* 0x000fc8000f8e02ff */
[----:B------:R-:W-:Y:S01]  /*1770*/  UIADD3 UR15, UPT, UPT, UR5, UR13, URZ ;  /* 0x0000000d050f7290 */ /* 0x000fe2000fffe0ff */
[----:B------:R-:W-:-:S11]  /*1780*/  UMOV UR12, UR4 ;  /* 0x00000004000c7c82 */ /* 0x000fd60008000000 */
.L_x_217:
[----:B------:R-:W-:Y:S01]  /*1790*/  IMAD.SHL.U32 R249, R216, 0x8, RZ ;  /* 0x00000008d8f97824 */ /* 0x000fe200078e00ff */
[----:B------:R-:W-:Y:S01]  /*17a0*/  SHF.R.U32.HI R0, RZ, 0x3, R216 ;  /* 0x00000003ff007819 */ /* 0x000fe200000116d8 */
[----:B------:R-:W1:Y:S01]  /*17b0*/  S2UR UR31, SR_CgaCtaId ;  /* 0x00000000001f79c3 */ /* 0x000e620000008800 */
[----:B------:R-:W-:Y:S01]  /*17c0*/  SHF.R.S32.HI R7, RZ, 0x1f, R2 ;  /* 0x0000001fff077819 */ /* 0x000fe20000011402 */
[----:B------:R-:W2:Y:S01]  /*17d0*/  LDCU.64 UR16, c[0x0][0x388] ;  /* 0x00007100ff1077ac */ /* 0x000ea20008000a00 */
[C---:B------:R-:W-:Y:S01]  /*17e0*/  LOP3.LUT R217, R249.reuse, 0x38, RZ, 0xc0, !PT ;  /* 0x00000038f9d97812 */ /* 0x040fe200078ec0ff */
[----:B------:R-:W-:Y:S01]  /*17f0*/  VIADD R4, R0, 0x10 ;  /* 0x0000001000047836 */ /* 0x000fe20000000000 */
[----:B------:R-:W-:Y:S01]  /*1800*/  LOP3.LUT R5, R249, 0x1f8, RZ, 0xc0, !PT ;  /* 0x000001f8f9057812 */ /* 0x000fe200078ec0ff */
[----:B------:R-:W-:Y:S01]  /*1810*/  BSSY.RECONVERGENT B0, `(.L_x_218) ;  /* 0x0000055000007945 */ /* 0x000fe20003800200 */
[C---:B------:R-:W-:Y:S01]  /*1820*/  IADD3 R8, P1, PT, R217.reuse, UR6, RZ ;  /* 0x00000006d9087c10 */ /* 0x040fe2000ff3e0ff */
[----:B------:R-:W3:Y:S01]  /*1830*/  LDCU.128 UR4, c[0x0][0x3d0] ;  /* 0x00007a00ff0477ac */ /* 0x000ee20008000c00 */
[----:B------:R-:W-:-:S02]  /*1840*/  IADD3 R14, P0, PT, R217, UR12, RZ ;  /* 0x0000000cd90e7c10 */ /* 0x000fc4000ff1e0ff */
[----:B------:R-:W-:Y:S01]  /*1850*/  LOP3.LUT R238, R5, 0x38, R216, 0x78, !PT ;  /* 0x0000003805ee7812 */ /* 0x000fe200078e78d8 */
[----:B------:R-:W-:Y:S01]  /*1860*/  IMAD.X R9, RZ, RZ, UR14, P1 ;  /* 0x0000000eff097e24 */ /* 0x000fe200088e06ff */
[----:B------:R-:W4:Y:S01]  /*1870*/  S2R R5, SR_CTAID.X ;  /* 0x0000000000057919 */ /* 0x000f220000002500 */
[----:B------:R-:W-:Y:S01]  /*1880*/  IMAD.X R15, RZ, RZ, UR15, P0 ;  /* 0x0000000fff0f7e24 */ /* 0x000fe200080e06ff */
[----:B------:R-:W5:Y:S01]  /*1890*/  LDCU.64 UR14, c[0x0][0x390] ;  /* 0x00007200ff0e77ac */ /* 0x000f620008000a00 */
[C---:B------:R-:W-:Y:S01]  /*18a0*/  IMAD.WIDE.U32 R8, R0.reuse, UR10, R8 ;  /* 0x0000000a00087c25 */ /* 0x040fe2000f8e0008 */
[----:B------:R-:W-:Y:S01]  /*18b0*/  LOP3.LUT R3, R249, 0x1e00, RZ, 0xc0, !PT ;  /* 0x00001e00f9037812 */ /* 0x000fe200078ec0ff */
[----:B------:R-:W5:Y:S02]  /*18c0*/  LDCU.64 UR12, c[0x0][0x3c8] ;  /* 0x00007900ff0c77ac */ /* 0x000f640008000a00 */
[----:B------:R-:W-:Y:S01]  /*18d0*/  IMAD.WIDE.U32 R14, R0, UR8, R14 ;  /* 0x00000008000e7c25 */ /* 0x000fe2000f8e000e */
[----:B------:R-:W-:-:S02]  /*18e0*/  LOP3.LUT R238, R238, R3, RZ, 0xfc, !PT ;  /* 0x00000003eeee7212 */ /* 0x000fc400078efcff */
[C---:B------:R-:W-:Y:S01]  /*18f0*/  IADD3 R12, P0, PT, R217.reuse, UR30, RZ ;  /* 0x0000001ed90c7c10 */ /* 0x040fe2000ff1e0ff */
[C---:B------:R-:W-:Y:S01]  /*1900*/  IMAD R9, R0.reuse, UR11, R9 ;  /* 0x0000000b00097c24 */ /* 0x040fe2000f8e0209 */
[----:B------:R-:W-:Y:S01]  /*1910*/  LOP3.LUT R248, R217, 0x40, RZ, 0xfc, !PT ;  /* 0x00000040d9f87812 */ /* 0x000fe200078efcff */
[----:B---3--:R-:W-:Y:S01]  /*1920*/  IMAD R11, R7, UR4, RZ ;  /* 0x00000004070b7c24 */ /* 0x008fe2000f8e02ff */
[----:B------:R-:W-:Y:S01]  /*1930*/  LOP3.LUT R247, R217, 0x80, RZ, 0xfc, !PT ;  /* 0x00000080d9f77812 */ /* 0x000fe200078efcff */
[----:B------:R-:W-:Y:S01]  /*1940*/  IMAD R7, R7, UR6, RZ ;  /* 0x0000000607077c24 */ /* 0x000fe2000f8e02ff */
[----:B------:R-:W-:Y:S01]  /*1950*/  LOP3.LUT R246, R217, 0xc0, RZ, 0xfc, !PT ;  /* 0x000000c0d9f67812 */ /* 0x000fe200078efcff */
[----:B------:R-:W-:Y:S02]  /*1960*/  IMAD R15, R0, UR9, R15 ;  /* 0x00000009000f7c24 */ /* 0x000fe4000f8e020f */
[C---:B------:R-:W-:Y:S01]  /*1970*/  IMAD R11, R2.reuse, UR5, R11 ;  /* 0x00000005020b7c24 */ /* 0x040fe2000f8e020b */
[----:B------:R-:W-:Y:S01]  /*1980*/  UMOV UR5, 0x400 ;  /* 0x0000040000057882 */ /* 0x000fe20000000000 */
[----:B------:R-:W-:Y:S01]  /*1990*/  IMAD.WIDE.U32 R8, R2, UR4, R8 ;  /* 0x0000000402087c25 */ /* 0x000fe2000f8e0008 */
[----:B------:R-:W-:-:S02]  /*19a0*/  UIADD3 UR4, UPT, UPT, UR20, -0x1, URZ ;  /* 0xffffffff14047890 */ /* 0x000fc4000fffe0ff */
[----:B-1----:R-:W-:Y:S01]  /*19b0*/  ULEA UR5, UR31, UR5, 0x18 ;  /* 0x000000051f057291 */ /* 0x002fe2000f8ec0ff */
[----:B------:R-:W-:Y:S01]  /*19c0*/  IMAD R7, R2, UR7, R7 ;  /* 0x0000000702077c24 */ /* 0x000fe2000f8e0207 */
[----:B--2---:R-:W-:Y:S01]  /*19d0*/  LEA R237, P1, R8, UR16, 0x1 ;  /* 0x0000001008ed7c11 */ /* 0x004fe2000f8208ff */
[----:B------:R-:W-:Y:S01]  /*19e0*/  IMAD.WIDE.U32 R2, R2, UR6, R14 ;  /* 0x0000000602027c25 */ /* 0x000fe2000f8e000e */
[----:B------:R-:W-:Y:S02]  /*19f0*/  USHF.L.U32 UR16, UR4, 0x6, URZ ;  /* 0x0000000604107899 */ /* 0x000fe400080006ff */
[----:B------:R-:W-:Y:S01]  /*1a00*/  LEA R238, R238, UR5, 0x1 ;  /* 0x00000005eeee7c11 */ /* 0x000fe2000f8e08ff */
[----:B------:R-:W-:Y:S01]  /*1a10*/  IMAD.X R13, RZ, RZ, UR29, P0 ;  /* 0x0000001dff0d7e24 */ /* 0x000fe200080e06ff */
[----:B-----5:R-:W-:Y:S01]  /*1a20*/  LEA R235, P0, R2, UR14, 0x1 ;  /* 0x0000000e02eb7c11 */ /* 0x020fe2000f8008ff */
[----:B------:R-:W-:Y:S01]  /*1a30*/  UIADD3 UR14, UPT, UPT, -UR23, UR27, URZ ;  /* 0x0000001b170e7290 */ /* 0x000fe2000fffe1ff */
[----:B------:R-:W-:Y:S01]  /*1a40*/  IMAD.U32 R10, RZ, RZ, UR12 ;  /* 0x0000000cff0a7e24 */ /* 0x000fe2000f8e00ff */
[----:B----4-:R-:W-:Y:S01]  /*1a50*/  LEA R6, P2, R5, R0, 0x6 ;  /* 0x0000000005067211 */ /* 0x010fe200078430ff */
[----:B------:R-:W-:-:S02]  /*1a60*/  IMAD.IADD R234, R3, 0x1, R7 ;  /* 0x0000000103ea7824 */ /* 0x000fc400078e0207 */
[----:B------:R-:W-:Y:S01]  /*1a70*/  IMAD.IADD R236, R9, 0x1, R11 ;  /* 0x0000000109ec7824 */ /* 0x000fe200078e020b */
[----:B------:R-:W-:Y:S01]  /*1a80*/  ISETP.GE.AND P3, PT, R0, UR14, PT ;  /* 0x0000000e00007c0c */ /* 0x000fe2000bf66270 */
[----:B------:R-:W-:Y:S01]  /*1a90*/  IMAD.WIDE.U32 R10, R10, UR28, R12 ;  /* 0x0000001c0a0a7c25 */ /* 0x000fe2000f8e000c */
[----:B------:R-:W-:Y:S01]  /*1aa0*/  LEA.HI.X R234, R2, UR15, R234, 0x1, P0 ;  /* 0x0000000f02ea7c11 */ /* 0x000fe200080f0cea */
[----:B------:R-:W-:Y:S01]  /*1ab0*/  UIADD3 UR15, UPT, UPT, -UR16, UR26, URZ ;  /* 0x0000001a100f7290 */ /* 0x000fe2000fffe1ff */
[----:B------:R-:W-:Y:S01]  /*1ac0*/  LEA.HI.X R236, R8, UR17, R236, 0x1, P1 ;  /* 0x0000001108ec7c11 */ /* 0x000fe200088f0cec */
[----:B------:R-:W-:Y:S01]  /*1ad0*/  IMAD.U32 R15, RZ, RZ, UR13 ;  /* 0x0000000dff0f7e24 */ /* 0x000fe2000f8e00ff */
[----:B------:R-:W-:Y:S01]  /*1ae0*/  ISETP.GE.AND P0, PT, R4, UR14, PT ;  /* 0x0000000e04007c0c */ /* 0x000fe2000bf06270 */
[----:B------:R-:W-:Y:S01]  /*1af0*/  VIADD R2, R0, 0x20 ;  /* 0x0000002000027836 */ /* 0x000fe20000000000 */
[----:B------:R-:W-:Y:S01]  /*1b00*/  LEA.HI.X R5, R5, RZ, RZ, 0x6, P2 ;  /* 0x000000ff05057211 */ /* 0x000fe200010f34ff */
[----:B------:R-:W-:-:S03]  /*1b10*/  IMAD R15, R15, UR28, R11 ;  /* 0x0000001c0f0f7c24 */ /* 0x000fc6000f8e020b */
[----:B------:R-:W-:Y:S01]  /*1b20*/  ISETP.GE.AND P1, PT, R2, UR14, PT ;  /* 0x0000000e02007c0c */ /* 0x000fe2000bf26270 */
[----:B------:R-:W-:-:S12]  /*1b30*/  @P3 BRA `(.L_x_219) ;  /* 0x0000000000883947 */ /* 0x000fd80003800000 */
        /* <DEDUP_REMOVED lines=34> */
.L_x_219:
[----:B------:R-:W-:Y:S05]  /*1d60*/  BSYNC.RECONVERGENT B0 ;  /* 0x0000000000007941 */ /* 0x000fea0003800200 */
.L_x_218:
[----:B------:R-:W-:Y:S01]  /*1d70*/  USHF.L.U64.HI UR17, UR10, 0x6, UR11 ;  /* 0x000000060a117899 */ /* 0x000fe2000801020b */
[----:B------:R-:W-:Y:S01]  /*1d80*/  BSSY.RECONVERGENT B0, `(.L_x_220) ;  /* 0x0000029000007945 */ /* 0x000fe20003800200 */
[C---:B------:R-:W-:Y:S02]  /*1d90*/  ISETP.GE.AND P6, PT, R0.reuse, UR15, PT ;  /* 0x0000000f00007c0c */ /* 0x040fe4000bfc6270 */
[----:B------:R-:W-:Y:S01]  /*1da0*/  IADD3 R0, PT, PT, R0, 0x30, RZ ;  /* 0x0000003000007810 */ /* 0x000fe20007ffe0ff */
[----:B------:R-:W-:Y:S05]  /*1db0*/  @P0 BRA `(.L_x_221) ;  /* 0x0000000000940947 */ /* 0x000fea0003800000 */
        /* <DEDUP_REMOVED lines=37> */
.L_x_221:
[----:B------:R-:W-:Y:S05]  /*2010*/  BSYNC.RECONVERGENT B0 ;  /* 0x0000000000007941 */ /* 0x000fea0003800200 */
.L_x_220:
[----:B------:R-:W-:Y:S01]  /*2020*/  USHF.L.U32 UR28, UR10, 0x6, URZ ;  /* 0x000000060a1c7899 */ /* 0x000fe200080006ff */
[----:B------:R-:W-:Y:S01]  /*2030*/  BSSY.RECONVERGENT B0, `(.L_x_222) ;  /* 0x0000028000007945 */ /* 0x000fe20003800200 */
[----:B------:R-:W-:-:S03]  /*2040*/  ISETP.GE.AND P0, PT, R0, UR14, PT ;  /* 0x0000000e00007c0c */ /* 0x000fc6000bf06270 */
[----:B------:R-:W-:Y:S10]  /*2050*/  @P1 BRA `(.L_x_223) ;  /* 0x0000000000941947 */ /* 0x000ff40003800000 */
        /* <DEDUP_REMOVED lines=37> */
.L_x_223:
[----:B------:R-:W-:Y:S05]  /*22b0*/  BSYNC.RECONVERGENT B0 ;  /* 0x0000000000007941 */ /* 0x000fea0003800200 */
.L_x_222:
[----:B------:R-:W-:Y:S01]  /*22c0*/  UIMAD.WIDE.U32 UR30, UR28, UR4, URZ ;  /* 0x000000041c1e72a5 */ /* 0x000fe2000f8e00ff */
[----:B------:R-:W-:Y:S01]  /*22d0*/  BSSY.RECONVERGENT B0, `(.L_x_224) ;  /* 0x0000028000007945 */ /* 0x000fe20003800200 */
[----:B------:R-:W-:-:S03]  /*22e0*/  ISETP.GE.AND P1, PT, R4, UR15, PT ;  /* 0x0000000f04007c0c */ /* 0x000fc6000bf26270 */
[----:B------:R-:W-:Y:S10]  /*22f0*/  @P0 BRA `(.L_x_225) ;  /* 0x0000000000940947 */ /* 0x000ff40003800000 */
        /* <DEDUP_REMOVED lines=37> */
.L_x_225:
[----:B------:R-:W-:Y:S05]  /*2550*/  BSYNC.RECONVERGENT B0 ;  /* 0x0000000000007941 */ /* 0x000fea0003800200 */
.L_x_224:
[----:B------:R-:W-:Y:S01]  /*2560*/  UIMAD UR7, UR17, UR4, URZ ;  /* 0x00000004110772a4 */ /* 0x000fe2000f8e02ff */
[----:B------:R-:W-:Y:S03]  /*2570*/  BSSY.RECONVERGENT B0, `(.L_x_226) ;  /* 0x0000021000007945 */ /* 0x000fe60003800200 */
[----:B------:R-:W-:Y:S01]  /*2580*/  UIADD3 UR7, UPT, UPT, UR31, UR7, URZ ;  /* 0x000000071f077290 */ /* 0x000fe2000fffe0ff */
[----:B------:R-:W-:Y:S11]  /*2590*/  @P6 BRA `(.L_x_227) ;  /* 0x0000000000786947 */ /* 0x000ff60003800000 */
        /* <DEDUP_REMOVED lines=30> */
.L_x_227:
[----:B------:R-:W-:Y:S05]  /*2780*/  BSYNC.RECONVERGENT B0 ;  /* 0x0000000000007941 */ /* 0x000fea0003800200 */
.L_x_226:
        /* <DEDUP_REMOVED lines=11> */
[----:B--23--:R-:W-:Y:S02]  /*2840*/  LEA R8, P5, R6, R237, 0x1 ;  /* 0x000000ed06087211 */ /* 0x00cfe400078a08ff */
        /* <DEDUP_REMOVED lines=25> */
.L_x_229:
[----:B------:R-:W-:Y:S05]  /*29e0*/  BSYNC.RECONVERGENT B0 ;  /* 0x0000000000007941 */ /* 0x000fea0003800200 */
.L_x_228:
        /* <DEDUP_REMOVED lines=13> */
[----:B--23--:R-:W-:Y:S02]  /*2ac0*/  LEA R8, P4, R6, R237, 0x1 ;  /* 0x000000ed06087211 */ /* 0x00cfe400078808ff */
        /* <DEDUP_REMOVED lines=23> */
.L_x_231:
[----:B------:R-:W-:Y:S05]  /*2c40*/  BSYNC.RECONVERGENT B0 ;  /* 0x0000000000007941 */ /* 0x000fea0003800200 */
.L_x_230:
        /* <DEDUP_REMOVED lines=37> */
.L_x_233:
[----:B------:R-:W-:Y:S05]  /*2ea0*/  BSYNC.RECONVERGENT B0 ;  /* 0x0000000000007941 */ /* 0x000fea0003800200 */
.L_x_232:
[----:B------:R-:W0:Y:S01]  /*2eb0*/  LDGDEPBAR ;  /* 0x00000000000079af */ /* 0x000e220000000000 */
[C---:B------:R-:W-:Y:S01]  /*2ec0*/  IMAD.SHL.U32 R219, R216.reuse, 0x20, RZ ;  /* 0x00000020d8db7824 */ /* 0x040fe200078e00ff */
[----:B------:R-:W-:Y:S01]  /*2ed0*/  SHF.R.U32.HI R221, RZ, 0x1, R216 ;  /* 0x00000001ffdd7819 */ /* 0x000fe200000116d8 */
[----:B------:R-:W-:Y:S01]  /*2ee0*/  IMAD.SHL.U32 R78, R216, 0x40, RZ ;  /* 0x00000040d84e7824 */ /* 0x000fe200078e00ff */
[----:B------:R-:W-:Y:S01]  /*2ef0*/  UIMAD.WIDE.U32 UR34, UR34, UR4, URZ ;  /* 0x00000004222272a5 */ /* 0x000fe2000f8e00ff */
[----:B------:R-:W-:Y:S01]  /*2f00*/  BSSY.RECONVERGENT B0, `(.L_x_234) ;  /* 0x0000031000007945 */ /* 0x000fe20003800200 */
[----:B------:R-:W-:Y:S01]  /*2f10*/  UIMAD UR7, UR33, UR4, URZ ;  /* 0x00000004210772a4 */ /* 0x000fe2000f8e02ff */
[----:B------:R-:W-:Y:S01]  /*2f20*/  LOP3.LUT R219, R219, 0x7c00, RZ, 0xc0, !PT ;  /* 0x00007c00dbdb7812 */ /* 0x000fe200078ec0ff */
[----:B------:R-:W-:Y:S01]  /*2f30*/  UIADD3 UR22, UPT, UPT, UR26, UR22, -UR27 ;  /* 0x000000161a167290 */ /* 0x000fe2000fffe81b */
[----:B------:R-:W-:Y:S01]  /*2f40*/  LOP3.LUT R166, R221, 0x8, RZ, 0xc0, !PT ;  /* 0x00000008dda67812 */ /* 0x000fe200078ec0ff */
[----:B------:R-:W-:Y:S01]  /*2f50*/  UIADD3 UR7, UPT, UPT, UR35, UR7, URZ ;  /* 0x0000000723077290 */ /* 0x000fe2000fffe0ff */
[----:B------:R-:W-:Y:S01]  /*2f60*/  LOP3.LUT R5, R217, 0x1c0, R78, 0xf8, !PT ;  /* 0x000001c0d9057812 */ /* 0x000fe200078ef84e */
[----:B------:R-:W-:Y:S01]  /*2f70*/  UMOV UR13, UR4 ;  /* 0x00000004000d7c82 */ /* 0x000fe20008000000 */
[----:B------:R-:W-:-:S02]  /*2f80*/  LOP3.LUT R83, R221, 0x1f0, RZ, 0xc0, !PT ;  /* 0x000001f0dd537812 */ /* 0x000fc400078ec0ff */
[----:B------:R-:W-:Y:S02]  /*2f90*/  LOP3.LUT R165, R219, 0x200, R78, 0xf8, !PT ;  /* 0x00000200dba57812 */ /* 0x000fe400078ef84e */
[----:B------:R-:W-:Y:S01]  /*2fa0*/  LOP3.LUT R166, R5, R166, RZ, 0x3c, !PT ;  /* 0x000000a605a67212 */ /* 0x000fe200078e3cff */
[----:B------:R-:W-:-:S04]  /*2fb0*/  DEPBAR.LE SB0, 0x0 ;  /* 0x000080000000791a */ /* 0x000fc80000000000 */
[----:B------:R-:W-:Y:S06]  /*2fc0*/  BAR.SYNC.DEFER_BLOCKING 0x0 ;  /* 0x0000000000007b1d */ /* 0x000fec0000010000 */
[----:B------:R-:W-:Y:S05]  /*2fd0*/  @P6 BRA `(.L_x_235) ;  /* 0x00000000007c6947 */ /* 0x000fea0003800000 */
        /* <DEDUP_REMOVED lines=31> */
.L_x_235:
[----:B------:R1:W-:Y:S04]  /*31d0*/  STS.128 [R238+0x10000], RZ ;  /* 0x010000ffee007388 */ /* 0x0003e80000000c00 */
[----:B------:R1:W-:Y:S04]  /*31e0*/  STS.128 [R238+0x12000], RZ ;  /* 0x012000ffee007388 */ /* 0x0003e80000000c00 */
[----:B------:R1:W-:Y:S04]  /*31f0*/  STS.128 [R238+0x14000], RZ ;  /* 0x014000ffee007388 */ /* 0x0003e80000000c00 */
[----:B------:R1:W-:Y:S02]  /*3200*/  STS.128 [R238+0x16000], RZ ;  /* 0x016000ffee007388 */ /* 0x0003e40000000c00 */
.L_x_236:
[----:B------:R-:W-:Y:S05]  /*3210*/  BSYNC.RECONVERGENT B0 ;  /* 0x0000000000007941 */ /* 0x000fea0003800200 */
.L_x_234:
[----:B------:R-:W-:Y:S01]  /*3220*/  ISETP.GE.AND P0, PT, R4, UR15, PT ;  /* 0x0000000f04007c0c */ /* 0x000fe2000bf06270 */
[----:B------:R-:W-:Y:S01]  /*3230*/  IMAD.IADD R84, R166, 0x1, R165 ;  /* 0x00000001a6547824 */ /* 0x000fe200078e02a5 */
[----:B------:R-:W-:Y:S01]  /*3240*/  LOP3.LUT R4, R216, 0x8, RZ, 0xc0, !PT ;  /* 0x00000008d8047812 */ /* 0x000fe200078ec0ff */
[----:B------:R-:W-:Y:S01]  /*3250*/  BSSY.RECONVERGENT B0, `(.L_x_237) ;  /* 0x000002b000007945 */ /* 0x000fe20003800200 */
[----:B------:R-:W-:Y:S02]  /*3260*/  LOP3.LUT R82, R78, 0x400, RZ, 0xc0, !PT ;  /* 0x000004004e527812 */ /* 0x000fe400078ec0ff */
[----:B------:R-:W-:Y:S02]  /*3270*/  LOP3.LUT R5, R5, R4, RZ, 0x3c, !PT ;  /* 0x0000000405057212 */ /* 0x000fe400078e3cff */
[----:B------:R-:W-:Y:S02]  /*3280*/  ISETP.GE.AND P6, PT, R2, UR15, PT ;  /* 0x0000000f02007c0c */ /* 0x000fe4000bfc6270 */
[----:B------:R-:W-:Y:S01]  /*3290*/  ISETP.GE.AND P5, PT, R0, UR15, PT ;  /* 0x0000000f00007c0c */ /* 0x000fe2000bfa6270 */
[----:B------:R-:W-:Y:S01]  /*32a0*/  IMAD R82, R5, 0x2, R82 ;  /* 0x0000000205527824 */ /* 0x000fe200078e0252 */
[----:B------:R-:W-:Y:S01]  /*32b0*/  LEA R84, R84, UR5, 0x1 ;  /* 0x0000000554547c11 */ /* 0x000fe2000f8e08ff */
[----:B------:R1:W-:Y:S04]  /*32c0*/  @P0 STS.128 [R238+0x10800], RZ ;  /* 0x010800ffee000388 */ /* 0x0003e80000000c00 */
        /* <DEDUP_REMOVED lines=35> */
.L_x_238:
[----:B------:R-:W-:Y:S05]  /*3500*/  BSYNC.RECONVERGENT B0 ;  /* 0x0000000000007941 */ /* 0x000fea0003800200 */
.L_x_237:
[----:B------:R1:W-:Y:S01]  /*3510*/  @P6 STS.128 [R238+0x11000], RZ ;  /* 0x011000ffee006388 */ /* 0x0003e20000000c00 */
[----:B------:R-:W-:Y:S03]  /*3520*/  BSSY.RECONVERGENT B0, `(.L_x_239) ;  /* 0x0000026000007945 */ /* 0x000fe60003800200 */
[----:B------:R1:W-:Y:S04]  /*3530*/  @P6 STS.128 [R238+0x13000], RZ ;  /* 0x013000ffee006388 */ /* 0x0003e80000000c00 */
        /* <DEDUP_REMOVED lines=10> */
[----:B-1----:R-:W-:Y:S01]  /*35e0*/  IMAD.U32 R3, RZ, RZ, UR6 ;  /* 0x00000006ff037e24 */ /* 0x002fe2000f8e00ff */
        /* <DEDUP_REMOVED lines=25> */
.L_x_240:
[----:B------:R-:W-:Y:S05]  /*3780*/  BSYNC.RECONVERGENT B0 ;  /* 0x0000000000007941 */ /* 0x000fea0003800200 */
.L_x_239:
        /* <DEDUP_REMOVED lines=41> */
.L_x_242:
[----:B------:R-:W-:Y:S05]  /*3a20*/  BSYNC.RECONVERGENT B0 ;  /* 0x0000000000007941 */ /* 0x000fea0003800200 */
.L_x_241:
[----:B------:R-:W-:Y:S01]  /*3a30*/  LDSM.16.M88.4 R60, [R84] ;  /* 0x00000000543c783b */ /* 0x000fe20000000200 */
[----:B------:R-:W-:Y:S01]  /*3a40*/  IMAD.MOV.U32 R76, RZ, RZ, 0x20 ;  /* 0x00000020ff4c7424 */ /* 0x000fe200078e00ff */
[----:B-1----:R-:W-:Y:S01]  /*3a50*/  LOP3.LUT P0, R2, R216, 0x2, RZ, 0xc0, !PT ;  /* 0x00000002d8027812 */ /* 0x002fe2000780c0ff */
[----:B------:R-:W-:Y:S01]  /*3a60*/  VIADD R211, R82, UR5 ;  /* 0x0000000552d37c36 */ /* 0x000fe20008000000 */
[----:B------:R-:W1:Y:S01]  /*3a70*/  LDSM.16.M88.4 R32, [R82+UR5+0x8000] ;  /* 0x008000055220783b */ /* 0x000e620008000200 */
[----:B------:R-:W-:Y:S01]  /*3a80*/  LOP3.LUT R0, R216, 0x4, RZ, 0xc0, !PT ;  /* 0x00000004d8007812 */ /* 0x000fe200078ec0ff */
[----:B------:R-:W-:Y:S01]  /*3a90*/  IMAD.MOV.U32 R167, RZ, RZ, 0x40 ;  /* 0x00000040ffa77424 */ /* 0x000fe200078e00ff */
[----:B------:R-:W-:Y:S01]  /*3aa0*/  SEL R76, R76, 0xffffffe0, !P0 ;  /* 0xffffffe04c4c7807 */ /* 0x000fe20004000000 */
[----:B------:R-:W5:Y:S01]  /*3ab0*/  LDSM.16.M88.4 R24, [R82+UR5+0x8800] ;  /* 0x008800055218783b */ /* 0x000f620008000200 */
[----:B------:R-:W-:Y:S01]  /*3ac0*/  ISETP.NE.AND P5, PT, R0, RZ, PT ;  /* 0x000000ff0000720c */ /* 0x000fe20003fa5270 */
[----:B------:R-:W-:Y:S01]  /*3ad0*/  UISETP.GT.U32.AND UP0, UPT, UR13, UR18, UPT ;  /* 0x000000120d00728c */ /* 0x000fe2000bf04070 */
[----:B------:R-:W-:Y:S01]  /*3ae0*/  IMAD.U32 R228, RZ, RZ, UR26 ;  /* 0x0000001affe47e24 */ /* 0x000fe2000f8e00ff */
[----:B------:R-:W5:Y:S01]  /*3af0*/  LDSM.16.M88.4 R16, [R82+UR5+0x9000] ;  /* 0x009000055210783b */ /* 0x000f620008000200 */
[C-C-:B------:R-:W-:Y:S01]  /*3b00*/  IMAD.IADD R80, R84.reuse, 0x1, R76.reuse ;  /* 0x0000000154507824 */ /* 0x140fe200078e024c */
[----:B------:R-:W-:Y:S01]  /*3b10*/  SEL R167, R167, 0xffffffc0, !P5 ;  /* 0xffffffc0a7a77807 */ /* 0x000fe20006800000 */
[C---:B------:R-:W-:Y:S01]  /*3b20*/  IMAD.IADD R77, R211.reuse, 0x1, R76 ;  /* 0x00000001d34d7824 */ /* 0x040fe200078e024c */
[----:B----4-:R-:W4:Y:S03]  /*3b30*/  LDSM.16.M88.4 R4, [R82+UR5+0x9800] ;  /* 0x009800055204783b */ /* 0x010f260008000200 */
[--C-:B------:R-:W-:Y:S01]  /*3b40*/  IMAD.IADD R81, R84, 0x1, R167.reuse ;  /* 0x0000000154517824 */ /* 0x100fe200078e02a7 */
[----:B------:R-:W-:Y:S01]  /*3b50*/  LDSM.16.M88.4 R40, [R80] ;  /* 0x000000005028783b */ /* 0x000fe20000000200 */
[----:B------:R-:W-:-:S02]  /*3b60*/  IMAD.IADD R3, R211, 0x1, R167 ;  /* 0x00000001d3037824 */ /* 0x000fc400078e02a7 */
[C---:B------:R-:W-:Y:S01]  /*3b70*/  IMAD.IADD R79, R76.reuse, 0x1, R81 ;  /* 0x000000014c4f7824 */ /* 0x040fe200078e0251 */
[----:B------:R-:W4:Y:S02]  /*3b80*/  LDSM.16.M88.4 R52, [R77+0x8000] ;  /* 0x008000004d34783b */ /* 0x000f240000000200 */
[----:B------:R-:W-:Y:S02]  /*3b90*/  IADD3 R0, PT, PT, R76, R3, RZ ;  /* 0x000000034c007210 */ /* 0x000fe40007ffe0ff */
[----:B------:R-:W4:Y:S04]  /*3ba0*/  LDSM.16.M88.4 R48, [R77+0x8800] ;  /* 0x008800004d30783b */ /* 0x000f280000000200 */
[----:B------:R-:W4:Y:S04]  /*3bb0*/  LDSM.16.M88.4 R56, [R77+0x9000] ;  /* 0x009000004d38783b */ /* 0x000f280000000200 */
[----:B------:R-:W4:Y:S04]  /*3bc0*/  LDSM.16.M88.4 R44, [R77+0x9800] ;  /* 0x009800004d2c783b */ /* 0x000f280000000200 */
[----:B--23--:R-:W-:Y:S01]  /*3bd0*/  LDSM.16.M88.4 R8, [R81] ;  /* 0x000000005108783b */ /* 0x00cfe20000000200 */
[C---:B-1----:R-:W-:Y:S03]  /*3be0*/  HMMA.16816.F32 R36, R60.reuse, R32, RZ ;  /* 0x000000203c24723c */ /* 0x042fe600000018ff */
[----:B------:R-:W1:Y:S04]  /*3bf0*/  LDSM.16.M88.4 R12, [R3+0x8000] ;  /* 0x00800000030c783b */ /* 0x000e680000000200 */
[----:B------:R-:W-:Y:S01]  /*3c00*/  LDSM.16.M88.4 R72, [R0+0x9800] ;  /* 0x009800000048783b */ /* 0x000fe20000000200 */
[C---:B-----5:R-:W-:Y:S03]  /*3c10*/  HMMA.16816.F32 R28, R60.reuse, R24, RZ ;  /* 0x000000183c1c723c */ /* 0x060fe600000018ff */
[----:B------:R-:W-:Y:S04]  /*3c20*/  LDSM.16.M88.4 R68, [R82+UR5+0xa800] ;  /* 0x00a800055244783b */ /* 0x000fe80008000200 */
[----:B------:R-:W0:Y:S01]  /*3c30*/  LDGDEPBAR ;  /* 0x00000000000079af */ /* 0x000e220000000000 */
[C---:B------:R-:W-:Y:S08]  /*3c40*/  HMMA.16816.F32 R20, R60.reuse, R16, RZ ;  /* 0x000000103c14723c */ /* 0x040ff000000018ff */
[C---:B------:R-:W-:Y:S08]  /*3c50*/  HMMA.16816.F32 R32, R60.reuse, R34, RZ ;  /* 0x000000223c20723c */ /* 0x040ff000000018ff */
[C---:B------:R-:W-:Y:S08]  /*3c60*/  HMMA.16816.F32 R24, R60.reuse, R26, RZ ;  /* 0x0000001a3c18723c */ /* 0x040ff000000018ff */
[C---:B------:R-:W-:Y:S08]  /*3c70*/  HMMA.16816.F32 R16, R60.reuse, R18, RZ ;  /* 0x000000123c10723c */ /* 0x040ff000000018ff */
[C---:B----4-:R-:W-:Y:S08]  /*3c80*/  HMMA.16816.F32 R64, R60.reuse, R4, RZ ;  /* 0x000000043c40723c */ /* 0x050ff000000018ff */
[----:B------:R-:W-:Y:S01]  /*3c90*/  HMMA.16816.F32 R60, R60, R6, RZ ;  /* 0x000000063c3c723c */ /* 0x000fe200000018ff */
[----:B------:R-:W2:Y:S07]  /*3ca0*/  LDSM.16.M88.4 R4, [R3+0x8800] ;  /* 0x008800000304783b */ /* 0x000eae0000000200 */
[C---:B------:R-:W-:Y:S08]  /*3cb0*/  HMMA.16816.F32 R36, R40.reuse, R52, R36 ;  /* 0x000000342824723c */ /* 0x040ff00000001824 */
[C---:B------:R-:W-:Y:S01]  /*3cc0*/  HMMA.16816.F32 R32, R40.reuse, R54, R32 ;  /* 0x000000362820723c */ /* 0x040fe20000001820 */
[----:B------:R-:W3:Y:S07]  /*3cd0*/  LDSM.16.M88.4 R52, [R3+0x9000] ;  /* 0x009000000334783b */ /* 0x000eee0000000200 */
[C---:B------:R-:W-:Y:S08]  /*3ce0*/  HMMA.16816.F32 R28, R40.reuse, R48, R28 ;  /* 0x00000030281c723c */ /* 0x040ff0000000181c */
[C---:B------:R-:W-:Y:S01]  /*3cf0*/  HMMA.16816.F32 R24, R40.reuse, R50, R24 ;  /* 0x000000322818723c */ /* 0x040fe20000001818 */
[----:B------:R-:W4:Y:S07]  /*3d00*/  LDSM.16.M88.4 R48, [R3+0x9800] ;  /* 0x009800000330783b */ /* 0x000f2e0000000200 */
[C---:B------:R-:W-:Y:S08]  /*3d10*/  HMMA.16816.F32 R20, R40.reuse, R56, R20 ;  /* 0x000000382814723c */ /* 0x040ff00000001814 */
[C---:B------:R-:W-:Y:S01]  /*3d20*/  HMMA.16816.F32 R16, R40.reuse, R58, R16 ;  /* 0x0000003a2810723c */ /* 0x040fe20000001810 */
[----:B------:R-:W-:Y:S07]  /*3d30*/  LDSM.16.M88.4 R56, [R82+UR5+0xb000] ;  /* 0x00b000055238783b */ /* 0x000fee0008000200 */
[C---:B------:R-:W-:Y:S08]  /*3d40*/  HMMA.16816.F32 R64, R40.reuse, R44, R64 ;  /* 0x0000002c2840723c */ /* 0x040ff00000001840 */
[----:B------:R-:W-:Y:S01]  /*3d50*/  HMMA.16816.F32 R60, R40, R46, R60 ;  /* 0x0000002e283c723c */ /* 0x000fe2000000183c */
[----:B------:R-:W-:Y:S04]  /*3d60*/  LDSM.16.M88.4 R40, [R79] ;  /* 0x000000004f28783b */ /* 0x000fe80000000200 */
[----:B------:R-:W-:Y:S03]  /*3d70*/  LDSM.16.M88.4 R44, [R0+0x8000] ;  /* 0x00800000002c783b */ /* 0x000fe60000000200 */
        /* <DEDUP_REMOVED lines=8> */
[----:B------:R-:W-:Y:S07]  /*3e00*/  LDSM.16.M88.4 R52, [R82+UR5+0xb800] ;  /* 0x00b800055234783b */ /* 0x000fee0008000200 */
[C---:B----4-:R-:W-:Y:S08]  /*3e10*/  HMMA.16816.F32 R64, R8.reuse, R48, R64 ;  /* 0x000000300840723c */ /* 0x050ff00000001840 */
[----:B------:R-:W-:Y:S01]  /*3e20*/  HMMA.16816.F32 R60, R8, R50, R60 ;  /* 0x00000032083c723c */ /* 0x000fe2000000183c */
[----:B------:R-:W-:Y:S04]  /*3e30*/  LDSM.16.M88.4 R8, [R84+0x2000] ;  /* 0x002000005408783b */ /* 0x000fe80000000200 */
[----:B------:R-:W3:Y:S03]  /*3e40*/  LDSM.16.M88.4 R48, [R82+UR5+0xa000] ;  /* 0x00a000055230783b */ /* 0x000ee60008000200 */
        /* <DEDUP_REMOVED lines=8> */
[----:B------:R-:W2:Y:S07]  /*3ed0*/  LDSM.16.M88.4 R44, [R77+0xa800] ;  /* 0x00a800004d2c783b */ /* 0x000eae0000000200 */
[C---:B------:R-:W-:Y:S08]  /*3ee0*/  HMMA.16816.F32 R64, R40.reuse, R72, R64 ;  /* 0x000000482840723c */ /* 0x040ff00000001840 */
[----:B------:R-:W-:Y:S01]  /*3ef0*/  HMMA.16816.F32 R60, R40, R74, R60 ;  /* 0x0000004a283c723c */ /* 0x000fe2000000183c */
[----:B------:R-:W4:Y:S04]  /*3f00*/  LDSM.16.M88.4 R40, [R77+0xb000] ;  /* 0x00b000004d28783b */ /* 0x000f280000000200 */
[----:B------:R-:W-:Y:S03]  /*3f10*/  LDSM.16.M88.4 R72, [R0+0xb800] ;  /* 0x00b800000048783b */ /* 0x000fe60000000200 */
[C---:B---3--:R-:W-:Y:S08]  /*3f20*/  HMMA.16816.F32 R36, R8.reuse, R48, R36 ;  /* 0x000000300824723c */ /* 0x048ff00000001824 */
[C---:B------:R-:W-:Y:S01]  /*3f30*/  HMMA.16816.F32 R32, R8.reuse, R50, R32 ;  /* 0x000000320820723c */ /* 0x040fe20000001820 */
[----:B------:R-:W3:Y:S07]  /*3f40*/  LDSM.16.M88.4 R48, [R77+0xb800] ;  /* 0x00b800004d30783b */ /* 0x000eee0000000200 */
[C---:B------:R-:W-:Y:S08]  /*3f50*/  HMMA.16816.F32 R28, R8.reuse, R68, R28 ;  /* 0x00000044081c723c */ /* 0x040ff0000000181c */
[C---:B------:R-:W-:Y:S01]  /*3f60*/  HMMA.16816.F32 R24, R8.reuse, R70, R24 ;  /* 0x000000460818723c */ /* 0x040fe20000001818 */
[----:B------:R-:W-:Y:S07]  /*3f70*/  LDSM.16.M88.4 R68, [R82+UR5+0xc800] ;  /* 0x00c800055244783b */ /* 0x000fee0008000200 */
[C---:B------:R-:W-:Y:S08]  /*3f80*/  HMMA.16816.F32 R20, R8.reuse, R56, R20 ;  /* 0x000000380814723c */ /* 0x040ff00000001814 */
[C---:B------:R-:W-:Y:S01]  /*3f90*/  HMMA.16816.F32 R16, R8.reuse, R58, R16 ;  /* 0x0000003a0810723c */ /* 0x040fe20000001810 */
[----:B------:R-:W-:Y:S07]  /*3fa0*/  LDSM.16.M88.4 R56, [R82+UR5+0xd000] ;  /* 0x00d000055238783b */ /* 0x000fee0008000200 */
[C---:B------:R-:W-:Y:S08]  /*3fb0*/  HMMA.16816.F32 R64, R8.reuse, R52, R64 ;  /* 0x000000340840723c */ /* 0x040ff00000001840 */
[----:B------:R-:W-:Y:S01]  /*3fc0*/  HMMA.16816.F32 R60, R8, R54, R60 ;  /* 0x00000036083c723c */ /* 0x000fe2000000183c */
[----:B------:R-:W-:Y:S04]  /*3fd0*/  LDSM.16.M88.4 R8, [R81+0x2000] ;  /* 0x002000005108783b */ /* 0x000fe80000000200 */
        /* <DEDUP_REMOVED lines=14> */
[C---:B-1----:R-:W-:Y:S08]  /*40c0*/  HMMA.16816.F32 R36, R8.reuse, R4, R36 ;  /* 0x000000040824723c */ /* 0x042ff00000001824 */
[C---:B------:R-:W-:Y:S01]  /*40d0*/  HMMA.16816.F32 R32, R8.reuse, R6, R32 ;  /* 0x000000060820723c */ /* 0x040fe20000001820 */
[----:B------:R-:W1:Y:S07]  /*40e0*/  LDSM.16.M88.4 R4, [R0+0xa800] ;  /* 0x00a800000004783b */ /* 0x000e6e0000000200 */
[C---:B------:R-:W-:Y:S08]  /*40f0*/  HMMA.16816.F32 R28, R8.reuse, R52, R28 ;  /* 0x00000034081c723c */ /* 0x040ff0000000181c */
[C---:B------:R-:W-:Y:S01]  /*4100*/  HMMA.16816.F32 R24, R8.reuse, R54, R24 ;  /* 0x000000360818723c */ /* 0x040fe20000001818 */
[----:B------:R-:W5:Y:S07]  /*4110*/  LDSM.16.M88.4 R52, [R0+0xb000] ;  /* 0x00b000000034783b */ /* 0x000f6e0000000200 */
[C---:B--2---:R-:W-:Y:S08]  /*4120*/  HMMA.16816.F32 R20, R8.reuse, R44, R20 ;  /* 0x0000002c0814723c */ /* 0x044ff00000001814 */
[C---:B------:R-:W-:Y:S01]  /*4130*/  HMMA.16816.F32 R16, R8.reuse, R46, R16 ;  /* 0x0000002e0810723c */ /* 0x040fe20000001810 */
[----:B------:R-:W-:Y:S07]  /*4140*/  LDSM.16.M88.4 R44, [R82+UR5+0xc000] ;  /* 0x00c00005522c783b */ /* 0x000fee0008000200 */
[C---:B----4-:R-:W-:Y:S08]  /*4150*/  HMMA.16816.F32 R64, R8.reuse, R40, R64 ;  /* 0x000000280840723c */ /* 0x050ff00000001840 */
[----:B------:R-:W-:Y:S01]  /*4160*/  HMMA.16816.F32 R60, R8, R42, R60 ;  /* 0x0000002a083c723c */ /* 0x000fe2000000183c */
[----:B------:R-:W2:Y:S04]  /*4170*/  LDSM.16.M88.4 R8, [R84+0x4000] ;  /* 0x004000005408783b */ /* 0x000ea80000000200 */
[----:B------:R-:W-:Y:S03]  /*4180*/  LDSM.16.M88.4 R40, [R80+0x4000] ;  /* 0x004000005028783b */ /* 0x000fe60000000200 */
[C---:B---3--:R-:W-:Y:S08]  /*4190*/  HMMA.16816.F32 R36, R48.reuse, R12, R36 ;  /* 0x0000000c3024723c */ /* 0x048ff00000001824 */
[C---:B------:R-:W-:Y:S01]  /*41a0*/  HMMA.16816.F32 R32, R48.reuse, R14, R32 ;  /* 0x0000000e3020723c */ /* 0x040fe20000001820 */
[----:B------:R-:W3:Y:S07]  /*41b0*/  LDSM.16.M88.4 R12, [R82+UR5+0xd800] ;  /* 0x00d80005520c783b */ /* 0x000eee0008000200 */
[C---:B-1----:R-:W-:Y:S08]  /*41c0*/  HMMA.16816.F32 R28, R48.reuse, R4, R28 ;  /* 0x00000004301c723c */ /* 0x042ff0000000181c */
[C---:B------:R-:W-:Y:S01]  /*41d0*/  HMMA.16816.F32 R24, R48.reuse, R6, R24 ;  /* 0x000000063018723c */ /* 0x040fe20000001818 */
[----:B------:R-:W1:Y:S07]  /*41e0*/  LDSM.16.M88.4 R4, [R77+0xc000] ;  /* 0x00c000004d04783b */ /* 0x000e6e0000000200 */
[C---:B-----5:R-:W-:Y:S08]  /*41f0*/  HMMA.16816.F32 R20, R48.reuse, R52, R20 ;  /* 0x000000343014723c */ /* 0x060ff00000001814 */
[C---:B------:R-:W-:Y:S01]  /*4200*/  HMMA.16816.F32 R16, R48.reuse, R54, R16 ;  /* 0x000000363010723c */ /* 0x040fe20000001810 */
[----:B------:R-:W4:Y:S07]  /*4210*/  LDSM.16.M88.4 R52, [R77+0xc800] ;  /* 0x00c800004d34783b */ /* 0x000f2e0000000200 */
[C---:B------:R-:W-:Y:S08]  /*4220*/  HMMA.16816.F32 R64, R48.reuse, R72, R64 ;  /* 0x000000483040723c */ /* 0x040ff00000001840 */
[----:B------:R-:W-:Y:S01]  /*4230*/  HMMA.16816.F32 R60, R48, R74, R60 ;  /* 0x0000004a303c723c */ /* 0x000fe2000000183c */
[----:B------:R-:W5:Y:S04]  /*4240*/  LDSM.16.M88.4 R48, [R77+0xd000] ;  /* 0x00d000004d30783b */ /* 0x000f680000000200 */
[----:B------:R-:W-:Y:S03]  /*4250*/  LDSM.16.M88.4 R72, [R81+0x4000] ;  /* 0x004000005148783b */ /* 0x000fe60000000200 */
[C---:B--2---:R-:W-:Y:S08]  /*4260*/  HMMA.16816.F32 R36, R8.reuse, R44, R36 ;  /* 0x0000002c0824723c */ /* 0x044ff00000001824 */
[C---:B------:R-:W-:Y:S01]  /*4270*/  HMMA.16816.F32 R32, R8.reuse, R46, R32 ;  /* 0x0000002e0820723c */ /* 0x040fe20000001820 */
[----:B------:R-:W2:Y:S07]  /*4280*/  LDSM.16.M88.4 R44, [R77+0xd800] ;  /* 0x00d800004d2c783b */ /* 0x000eae0000000200 */
[C---:B------:R-:W-:Y:S08]  /*4290*/  HMMA.16816.F32 R28, R8.reuse, R68, R28 ;  /* 0x00000044081c723c */ /* 0x040ff0000000181c */
[C---:B------:R-:W-:Y:S01]  /*42a0*/  HMMA.16816.F32 R24, R8.reuse, R70, R24 ;  /* 0x000000460818723c */ /* 0x040fe20000001818 */
[----:B------:R-:W-:Y:S07]  /*42b0*/  LDSM.16.M88.4 R68, [R3+0xd800] ;  /* 0x00d800000344783b */ /* 0x000fee0000000200 */
[C---:B------:R-:W-:Y:S08]  /*42c0*/  HMMA.16816.F32 R20, R8.reuse, R56, R20 ;  /* 0x000000380814723c */ /* 0x040ff00000001814 */
[C---:B------:R-:W-:Y:S01]  /*42d0*/  HMMA.16816.F32 R16, R8.reuse, R58, R16 ;  /* 0x0000003a0810723c */ /* 0x040fe20000001810 */
[----:B------:R-:W-:Y:S07]  /*42e0*/  LDSM.16.M88.4 R56, [R79+0x4000] ;  /* 0x004000004f38783b */ /* 0x000fee0000000200 */
[C---:B---3--:R-:W-:Y:S08]  /*42f0*/  HMMA.16816.F32 R64, R8.reuse, R12, R64 ;  /* 0x0000000c0840723c */ /* 0x048ff00000001840 */
[----:B------:R-:W-:Y:S01]  /*4300*/  HMMA.16816.F32 R60, R8, R14, R60 ;  /* 0x0000000e083c723c */ /* 0x000fe2000000183c */
[----:B------:R-:W3:Y:S04]  /*4310*/  LDSM.16.M88.4 R12, [R3+0xc000] ;  /* 0x00c00000030c783b */ /* 0x000ee80000000200 */
[----:B------:R-:W3:Y:S03]  /*4320*/  LDSM.16.M88.4 R8, [R3+0xc800] ;  /* 0x00c800000308783b */ /* 0x000ee60000000200 */
[C---:B-1----:R-:W-:Y:S08]  /*4330*/  HMMA.16816.F32 R36, R40.reuse, R4, R36 ;  /* 0x000000042824723c */ /* 0x042ff00000001824 */
[C---:B------:R-:W-:Y:S01]  /*4340*/  HMMA.16816.F32 R32, R40.reuse, R6, R32 ;  /* 0x000000062820723c */ /* 0x040fe20000001820 */
[----:B------:R-:W1:Y:S07]  /*4350*/  LDSM.16.M88.4 R4, [R3+0xd000] ;  /* 0x00d000000304783b */ /* 0x000e6e0000000200 */
[C---:B----4-:R-:W-:Y:S08]  /*4360*/  HMMA.16816.F32 R28, R40.reuse, R52, R28 ;  /* 0x00000034281c723c */ /* 0x050ff0000000181c */
[C---:B------:R-:W-:Y:S01]  /*4370*/  HMMA.16816.F32 R24, R40.reuse, R54, R24 ;  /* 0x000000362818723c */ /* 0x040fe20000001818 */
[----:B------:R-:W4:Y:S07]  /*4380*/  LDSM.16.M88.4 R52, [R0+0xc000] ;  /* 0x00c000000034783b */ /* 0x000f2e0000000200 */
[C---:B-----5:R-:W-:Y:S08]  /*4390*/  HMMA.16816.F32 R20, R40.reuse, R48, R20 ;  /* 0x000000302814723c */ /* 0x060ff00000001814 */
[C---:B------:R-:W-:Y:S01]  /*43a0*/  HMMA.16816.F32 R16, R40.reuse, R50, R16 ;  /* 0x000000322810723c */ /* 0x040fe20000001810 */
[----:B------:R-:W5:Y:S07]  /*43b0*/  LDSM.16.M88.4 R48, [R0+0xc800] ;  /* 0x00c800000030783b */ /* 0x000f6e0000000200 */
[C---:B--2---:R-:W-:Y:S08]  /*43c0*/  HMMA.16816.F32 R64, R40.reuse, R44, R64 ;  /* 0x0000002c2840723c */ /* 0x044ff00000001840 */
[----:B------:R-:W-:Y:S01]  /*43d0*/  HMMA.16816.F32 R60, R40, R46, R60 ;  /* 0x0000002e283c723c */ /* 0x000fe2000000183c */
[----:B------:R-:W2:Y:S04]  /*43e0*/  LDSM.16.M88.4 R40, [R0+0xd800] ;  /* 0x00d800000028783b */ /* 0x000ea80000000200 */
[----:B------:R-:W2:Y:S03]  /*43f0*/  LDSM.16.M88.4 R44, [R0+0xd000] ;  /* 0x00d00000002c783b */ /* 0x000ea60000000200 */
[C---:B---3--:R-:W-:Y:S08]  /*4400*/  HMMA.16816.F32 R36, R72.reuse, R12, R36 ;  /* 0x0000000c4824723c */ /* 0x048ff00000001824 */
[C---:B------:R-:W-:Y:S01]  /*4410*/  HMMA.16816.F32 R32, R72.reuse, R14, R32 ;  /* 0x0000000e4820723c */ /* 0x040fe20000001820 */
[----:B------:R-:W-:Y:S07]  /*4420*/  LDSM.16.M88.4 R12, [R84+0x6000] ;  /* 0x00600000540c783b */ /* 0x000fee0000000200 */
[C---:B------:R-:W-:Y:S08]  /*4430*/  HMMA.16816.F32 R28, R72.reuse, R8, R28 ;  /* 0x00000008481c723c */ /* 0x040ff0000000181c */
[C---:B------:R-:W-:Y:S01]  /*4440*/  HMMA.16816.F32 R24, R72.reuse, R10, R24 ;  /* 0x0000000a4818723c */ /* 0x040fe20000001818 */
[----:B------:R-:W3:Y:S07]  /*4450*/  LDSM.16.M88.4 R8, [R82+UR5+0xe000] ;  /* 0x00e000055208783b */ /* 0x000eee0008000200 */
[C---:B-1----:R-:W-:Y:S08]  /*4460*/  HMMA.16816.F32 R20, R72.reuse, R4, R20 ;  /* 0x000000044814723c */ /* 0x042ff00000001814 */
[C---:B------:R-:W-:Y:S01]  /*4470*/  HMMA.16816.F32 R16, R72.reuse, R6, R16 ;  /* 0x000000064810723c */ /* 0x040fe20000001810 */
[----:B------:R-:W1:Y:S07]  /*4480*/  LDSM.16.M88.4 R4, [R82+UR5+0xe800] ;  /* 0x00e800055204783b */ /* 0x000e6e0008000200 */
[C---:B------:R-:W-:Y:S08]  /*4490*/  HMMA.16816.F32 R64, R72.reuse, R68, R64 ;  /* 0x000000444840723c */ /* 0x040ff00000001840 */
[----:B------:R-:W-:Y:S01]  /*44a0*/  HMMA.16816.F32 R60, R72, R70, R60 ;  /* 0x00000046483c723c */ /* 0x000fe2000000183c */
[----:B------:R-:W-:Y:S04]  /*44b0*/  LDSM.16.M88.4 R72, [R80+0x6000] ;  /* 0x006000005048783b */ /* 0x000fe80000000200 */
[----:B------:R-:W-:Y:S03]  /*44c0*/  LDSM.16.M88.4 R68, [R77+0xe000] ;  /* 0x00e000004d44783b */ /* 0x000fe60000000200 */
[C---:B----4-:R-:W-:Y:S08]  /*44d0*/  HMMA.16816.F32 R36, R56.reuse, R52, R36 ;  /* 0x000000343824723c */ /* 0x050ff00000001824 */
[C---:B------:R-:W-:Y:S01]  /*44e0*/  HMMA.16816.F32 R32, R56.reuse, R54, R32 ;  /* 0x000000363820723c */ /* 0x040fe20000001820 */
[----:B------:R-:W-:Y:S07]  /*44f0*/  LDSM.16.M88.4 R52, [R82+UR5+0xf800] ;  /* 0x00f800055234783b */ /* 0x000fee0008000200 */
[C---:B-----5:R-:W-:Y:S08]  /*4500*/  HMMA.16816.F32 R28, R56.reuse, R48, R28 ;  /* 0x00000030381c723c */ /* 0x060ff0000000181c */
[C---:B------:R-:W-:Y:S01]  /*4510*/  HMMA.16816.F32 R24, R56.reuse, R50, R24 ;  /* 0x000000323818723c */ /* 0x040fe20000001818 */
[----:B------:R-:W4:Y:S07]  /*4520*/  LDSM.16.M88.4 R48, [R82+UR5+0xf000] ;  /* 0x00f000055230783b */ /* 0x000f2e0008000200 */
[C---:B--2---:R-:W-:Y:S08]  /*4530*/  HMMA.16816.F32 R64, R56.reuse, R40, R64 ;  /* 0x000000283840723c */ /* 0x044ff00000001840 */
        /* <DEDUP_REMOVED lines=9> */
[C---:B-1----:R-:W-:Y:S08]  /*45d0*/  HMMA.16816.F32 R28, R12.reuse, R4, R28 ;  /* 0x000000040c1c723c */ /* 0x042ff0000000181c */
[C---:B------:R-:W-:Y:S01]  /*45e0*/  HMMA.16816.F32 R24, R12.reuse, R6, R24 ;  /* 0x000000060c18723c */ /* 0x040fe20000001818 */
[----:B------:R-:W1:Y:S07]  /*45f0*/  LDSM.16.M88.4 R4, [R77+0xf800] ;  /* 0x00f800004d04783b */ /* 0x000e6e0000000200 */
[C---:B----4-:R-:W-:Y:S08]  /*4600*/  HMMA.16816.F32 R20, R12.reuse, R48, R20 ;  /* 0x000000300c14723c */ /* 0x050ff00000001814 */
[C---:B------:R-:W-:Y:S01]  /*4610*/  HMMA.16816.F32 R16, R12.reuse, R50, R16 ;  /* 0x000000320c10723c */ /* 0x040fe20000001810 */
[----:B------:R-:W-:Y:S07]  /*4620*/  LDSM.16.M88.4 R48, [R3+0xe800] ;  /* 0x00e800000330783b */ /* 0x000fee0000000200 */
[C---:B------:R-:W-:Y:S08]  /*4630*/  HMMA.16816.F32 R64, R12.reuse, R52, R64 ;  /* 0x000000340c40723c */ /* 0x040ff00000001840 */
[----:B------:R-:W-:Y:S01]  /*4640*/  HMMA.16816.F32 R60, R12, R54, R60 ;  /* 0x000000360c3c723c */ /* 0x000fe2000000183c */
[----:B------:R-:W4:Y:S04]  /*4650*/  LDSM.16.M88.4 R12, [R3+0xe000] ;  /* 0x00e00000030c783b */ /* 0x000f280000000200 */
[----:B------:R-:W-:Y:S03]  /*4660*/  LDSM.16.M88.4 R52, [R79+0x6000] ;  /* 0x006000004f34783b */ /* 0x000fe60000000200 */
[C---:B--2---:R-:W-:Y:S08]  /*4670*/  HMMA.16816.F32 R28, R72.reuse, R40, R28 ;  /* 0x00000028481c723c */ /* 0x044ff0000000181c */
[C---:B------:R-:W-:Y:S01]  /*4680*/  HMMA.16816.F32 R24, R72.reuse, R42, R24 ;  /* 0x0000002a4818723c */ /* 0x040fe20000001818 */
[----:B------:R-:W2:Y:S07]  /*4690*/  LDSM.16.M88.4 R40, [R3+0xf000] ;  /* 0x00f000000328783b */ /* 0x000eae0000000200 */
[C---:B------:R-:W-:Y:S08]  /*46a0*/  HMMA.16816.F32 R36, R72.reuse, R68, R36 ;  /* 0x000000444824723c */ /* 0x040ff00000001824 */
[C---:B------:R-:W-:Y:S01]  /*46b0*/  HMMA.16816.F32 R32, R72.reuse, R70, R32 ;  /* 0x000000464820723c */ /* 0x040fe20000001820 */
[----:B------:R-:W-:Y:S07]  /*46c0*/  LDSM.16.M88.4 R68, [R0+0xe000] ;  /* 0x00e000000044783b */ /* 0x000fee0000000200 */
[C---:B---3--:R-:W-:Y:S08]  /*46d0*/  HMMA.16816.F32 R20, R72.reuse, R8, R20 ;  /* 0x000000084814723c */ /* 0x048ff00000001814 */
[C---:B------:R-:W-:Y:S01]  /*46e0*/  HMMA.16816.F32 R16, R72.reuse, R10, R16 ;  /* 0x0000000a4810723c */ /* 0x040fe20000001810 */
[----:B------:R-:W3:Y:S07]  /*46f0*/  LDSM.16.M88.4 R8, [R3+0xf800] ;  /* 0x00f800000308783b */ /* 0x000eee0000000200 */
[C---:B-1----:R-:W-:Y:S08]  /*4700*/  HMMA.16816.F32 R64, R72.reuse, R4, R64 ;  /* 0x000000044840723c */ /* 0x042ff00000001840 */
[----:B------:R-:W-:Y:S01]  /*4710*/  HMMA.16816.F32 R60, R72, R6, R60 ;  /* 0x00000006483c723c */ /* 0x000fe2000000183c */
[----:B------:R-:W1:Y:S07]  /*4720*/  LDSM.16.M88.4 R4, [R0+0xf000] ;  /* 0x00f000000004783b */ /* 0x000e6e0000000200 */
[C---:B----4-:R-:W-:Y:S08]  /*4730*/  HMMA.16816.F32 R36, R44.reuse, R12, R36 ;  /* 0x0000000c2c24723c */ /* 0x050ff00000001824 */
[----:B------:R-:W-:Y:S01]  /*4740*/  HMMA.16816.F32 R32, R44, R14, R32 ;  /* 0x0000000e2c20723c */ /* 0x000fe20000001820 */
[----:B------:R4:W5:Y:S01]  /*4750*/  LDSM.16.M88.4 R12, [R0+0xf800] ;  /* 0x00f80000000c783b */ /* 0x0009620000000200 */
[----:B------:R-:W-:-:S06]  /*4760*/  DEPBAR.LE SB0, 0x0 ;  /* 0x000080000000791a */ /* 0x000fcc0000000000 */
[C---:B--2---:R-:W-:Y:S08]  /*4770*/  HMMA.16816.F32 R20, R44.reuse, R40, R20 ;  /* 0x000000282c14723c */ /* 0x044ff00000001814 */
[C---:B------:R-:W-:Y:S08]  /*4780*/  HMMA.16816.F32 R28, R44.reuse, R48, R28 ;  /* 0x000000302c1c723c */ /* 0x040ff0000000181c */
[----:B------:R-:W-:Y:S01]  /*4790*/  HMMA.16816.F32 R24, R44, R50, R24 ;  /* 0x000000322c18723c */ /* 0x000fe20000001818 */
[----:B----4-:R-:W-:-:S07]  /*47a0*/  SHF.R.U32.HI R0, RZ, 0x2, R216 ;  /* 0x00000002ff007819 */ /* 0x010fce00000116d8 */
[C---:B---3--:R-:W-:Y:S08]  /*47b0*/  HMMA.16816.F32 R64, R44.reuse, R8, R64 ;  /* 0x000000082c40723c */ /* 0x048ff00000001840 */
[C---:B------:R-:W-:Y:S08]  /*47c0*/  HMMA.16816.F32 R60, R44.reuse, R10, R60 ;  /* 0x0000000a2c3c723c */ /* 0x040ff0000000183c */
[----:B------:R-:W-:Y:S08]  /*47d0*/  HMMA.16816.F32 R16, R44, R42, R16 ;  /* 0x0000002a2c10723c */ /* 0x000ff00000001810 */
[----:B-1----:R-:W-:Y:S01]  /*47e0*/  HMMA.16816.F32 R20, R52, R4, R20 ;  /* 0x000000043414723c */ /* 0x002fe20000001814 */
[----:B------:R-:W-:Y:S01]  /*47f0*/  LOP3.LUT R4, R0, 0x7, RZ, 0xc0, !PT ;  /* 0x0000000700047812 */ /* 0x000fe200078ec0ff */
[----:B------:R-:W-:-:S03]  /*4800*/  IMAD.SHL.U32 R0, R216, 0x2, RZ ;  /* 0x00000002d8007824 */ /* 0x000fc600078e00ff */
[----:B------:R-:W-:Y:S01]  /*4810*/  IADD3 R83, PT, PT, R4, UR23, R83 ;  /* 0x0000001704537c10 */ /* 0x000fe2000fffe053 */
[----:B------:R-:W-:Y:S01]  /*4820*/  IMAD.U32 R4, RZ, RZ, UR22 ;  /* 0x00000016ff047e24 */ /* 0x000fe2000f8e00ff */
[----:B------:R-:W-:Y:S01]  /*4830*/  LOP3.LUT R0, R0, 0x6, RZ, 0xc0, !PT ;  /* 0x0000000600007812 */ /* 0x000fe200078ec0ff */
[----:B------:R-:W-:Y:S03]  /*4840*/  HMMA.16816.F32 R36, R52, R68, R36 ;  /* 0x000000443424723c */ /* 0x000fe60000001824 */
[----:B------:R-:W-:-:S05]  /*4850*/  LOP3.LUT R3, R0, UR16, RZ, 0xfc, !PT ;  /* 0x0000001000037c12 */ /* 0x000fca000f8efcff */
[----:B------:R-:W-:Y:S01]  /*4860*/  HMMA.16816.F32 R32, R52, R70, R32 ;  /* 0x000000463420723c */ /* 0x000fe20000001820 */
[----:B------:R-:W-:-:S07]  /*4870*/  VIADD R5, R3, 0x8 ;  /* 0x0000000803057836 */ /* 0x000fce0000000000 */
[C---:B------:R-:W-:Y:S08]  /*4880*/  HMMA.16816.F32 R28, R52.reuse, R56, R28 ;  /* 0x00000038341c723c */ /* 0x040ff0000000181c */
[C---:B------:R-:W-:Y:S08]  /*4890*/  HMMA.16816.F32 R24, R52.reuse, R58, R24 ;  /* 0x0000003a3418723c */ /* 0x040ff00000001818 */
[C---:B-----5:R-:W-:Y:S08]  /*48a0*/  HMMA.16816.F32 R64, R52.reuse, R12, R64 ;  /* 0x0000000c3440723c */ /* 0x060ff00000001840 */
[C---:B------:R-:W-:Y:S08]  /*48b0*/  HMMA.16816.F32 R60, R52.reuse, R14, R60 ;  /* 0x0000000e343c723c */ /* 0x040ff0000000183c */
[----:B------:R-:W-:Y:S01]  /*48c0*/  HMMA.16816.F32 R16, R52, R6, R16 ;  /* 0x000000063410723c */ /* 0x000fe20000001810 */
[----:B------:R-:W-:Y:S01]  /*48d0*/  IMAD.U32 R6, RZ, RZ, UR21 ;  /* 0x00000015ff067e24 */ /* 0x000fe2000f8e00ff */
[----:B------:R-:W-:-:S04]  /*48e0*/  IADD3 R7, PT, PT, R3, 0x1, RZ ;  /* 0x0000000103077810 */ /* 0x000fc80007ffe0ff */
[C---:B------:R-:W-:Y:S02]  /*48f0*/  IADD3 R233, PT, PT, R83.reuse, UR26, -R6 ;  /* 0x0000001a53e97c10 */ /* 0x040fe4000fffe806 */
[----:B------:R-:W-:Y:S01]  /*4900*/  IADD3 R83, PT, PT, R83, 0x1, R4 ;  /* 0x0000000153537810 */ /* 0x000fe20007ffe004 */
[----:B------:R-:W-:Y:S01]  /*4910*/  BAR.SYNC.DEFER_BLOCKING 0x0 ;  /* 0x0000000000007b1d */ /* 0x000fe20000010000 */
[C---:B------:R-:W-:Y:S01]  /*4920*/  ISETP.GT.AND P6, PT, R233.reuse, R7, PT ;  /* 0x00000007e900720c */ /* 0x040fe20003fc4270 */
[----:B------:R-:W-:Y:S01]  /*4930*/  VIADD R48, R233, 0x8 ;  /* 0x00000008e9307836 */ /* 0x000fe20000000000 */
[C---:B------:R-:W-:Y:S02]  /*4940*/  VIADDMNMX R228, R83.reuse, 0x8, R228, PT ;  /* 0x0000000853e47846 */ /* 0x040fe400038001e4 */
[----:B------:R-:W-:Y:S01]  /*4950*/  VIMNMX R232, PT, PT, R83, UR26, PT ;  /* 0x0000001a53e87c48 */ /* 0x000fe2000bfe0100 */
[----:B------:R-:W-:Y:S08]  /*4960*/  BRA.U !UP0, `(.L_x_243) ;  /* 0x0000000508c47547 */ /* 0x000ff0000b800000 */
[----:B------:R-:W-:-:S04]  /*4970*/  UIADD3 UR4, UPT, UPT, UR20, -0x2, URZ ;  /* 0xfffffffe14047890 */ /* 0x000fc8000fffe0ff */
        /* <DEDUP_REMOVED lines=12> */
[-C--:B------:R-:W-:Y:S01]  /*4a40*/  LEA R10, P0, R4, R237.reuse, 0x1 ;  /* 0x000000ed040a7211 */ /* 0x080fe200078008ff */
[----:B------:R-:W-:Y:S01]  /*4a50*/  IMAD.U32 R9, RZ, RZ, UR6 ;  /* 0x00000006ff097e24 */ /* 0x000fe2000f8e00ff */
[----:B------:R-:W-:Y:S01]  /*4a60*/  UIADD3.X UR12, UPT, UPT, UR29, UR6, URZ, UP0, !UPT ;  /* 0x000000061d0c7290 */ /* 0x000fe200087fe4ff */
[----:B------:R-:W-:Y:S01]  /*4a70*/  IMAD.U32 R6, RZ, RZ, UR15 ;  /* 0x0000000fff067e24 */ /* 0x000fe2000f8e00ff */
[-C--:B------:R-:W-:Y:S01]  /*4a80*/  LEA.HI.X R13, R8, R236.reuse, R11, 0x1, P1 ;  /* 0x000000ec080d7211 */ /* 0x080fe200008f0c0b */
[----:B------:R-:W-:Y:S01]  /*4a90*/  ULEA UR7, UP0, UR10, UR7, 0x5 ;  /* 0x000000070a077291 */ /* 0x000fe2000f8028ff */
[----:B------:R-:W-:Y:S02]  /*4aa0*/  LEA.HI.X R11, R4, R236, R9, 0x1, P0 ;  /* 0x000000ec040b7211 */ /* 0x000fe400000f0c09 */
        /* <DEDUP_REMOVED lines=93> */
.L_x_243:
[C---:B------:R-:W-:Y:S01]  /*5080*/  ISETP.GT.AND P1, PT, R48.reuse, R7, PT ;  /* 0x000000073000720c */ /* 0x040fe20003f24270 */
[----:B-1----:R-:W-:Y:S01]  /*5090*/  VIADD R9, R3, 0x9 ;  /* 0x0000000903097836 */ /* 0x002fe20000000000 */
[----:B------:R-:W-:Y:S01]  /*50a0*/  ISETP.GE.AND P2, PT, R7, R232, PT ;  /* 0x000000e80700720c */ /* 0x000fe20003f46270 */
[----:B------:R-:W-:Y:S01]  /*50b0*/  VIADD R13, R3, 0x28 ;  /* 0x00000028030d7836 */ /* 0x000fe20000000000 */
[----:B------:R-:W-:Y:S01]  /*50c0*/  ISETP.GE.AND P0, PT, R7, R228, PT ;  /* 0x000000e40700720c */ /* 0x000fe20003f06270 */
[----:B------:R-:W-:Y:S01]  /*50d0*/  VIADD R7, R3, 0x10 ;  /* 0x0000001003077836 */ /* 0x000fe20000000000 */
[----:B------:R-:W-:Y:S01]  /*50e0*/  FSEL R37, R37, -INF , !P6 ;  /* 0xff80000025257808 */ /* 0x000fe20007000000 */
[----:B------:R-:W-:Y:S01]  /*50f0*/  VIADD R11, R3, 0x29 ;  /* 0x00000029030b7836 */ /* 0x000fe20000000000 */
[-C--:B------:R-:W-:Y:S01]  /*5100*/  ISETP.GT.AND P6, PT, R233, R5.reuse, PT ;  /* 0x00000005e900720c */ /* 0x080fe20003fc4270 */
[----:B------:R-:W1:Y:S01]  /*5110*/  LDCU UR12, c[0x0][0x45c] ;  /* 0x00008b80ff0c77ac */ /* 0x000e620008000800 */
[----:B------:R-:W-:-:S02]  /*5120*/  ISETP.GT.AND P3, PT, R48, R5, PT ;  /* 0x000000053000720c */ /* 0x000fc40003f64270 */
[----:B------:R-:W-:Y:S01]  /*5130*/  FSEL R39, R39, -INF , !P1 ;  /* 0xff80000027277808 */ /* 0x000fe20004800000 */
[----:B------:R-:W-:Y:S01]  /*5140*/  UISETP.GT.U32.AND UP0, UPT, UR13, UR18, UPT ;  /* 0x000000120d00728c */ /* 0x000fe2000bf04070 */
[----:B------:R-:W-:Y:S02]  /*5150*/  FSEL R44, R37, -INF , !P2 ;  /* 0xff800000252c7808 */ /* 0x000fe40005000000 */
[C---:B------:R-:W-:Y:S02]  /*5160*/  ISETP.GE.AND P4, PT, R5.reuse, R232, PT ;  /* 0x000000e80500720c */ /* 0x040fe40003f86270 */
[----:B------:R-:W-:Y:S01]  /*5170*/  ISETP.GE.AND P2, PT, R5, R228, PT ;  /* 0x000000e40500720c */ /* 0x000fe20003f46270 */
[----:B------:R-:W-:Y:S01]  /*5180*/  VIADD R5, R3, 0x11 ;  /* 0x0000001103057836 */ /* 0x000fe20000000000 */
[----:B------:R-:W-:Y:S02]  /*5190*/  ISETP.GT.AND P1, PT, R233, R9, PT ;  /* 0x00000009e900720c */ /* 0x000fe40003f24270 */
[----:B------:R-:W-:-:S02]  /*51a0*/  FSEL R32, R32, -INF , !P6 ;  /* 0xff80000020207808 */ /* 0x000fc40007000000 */
[----:B------:R-:W-:Y:S02]  /*51b0*/  FSEL R40, R39, -INF , !P0 ;  /* 0xff80000027287808 */ /* 0x000fe40004000000 */
[----:B------:R-:W-:Y:S02]  /*51c0*/  FSEL R34, R34, -INF , !P3 ;  /* 0xff80000022227808 */ /* 0x000fe40005800000 */
[----:B------:R-:W-:Y:S02]  /*51d0*/  ISETP.GT.AND P0, PT, R48, R9, PT ;  /* 0x000000093000720c */ /* 0x000fe40003f04270 */
[----:B------:R-:W-:Y:S02]  /*51e0*/  ISETP.GT.AND P3, PT, R233, R7, PT ;  /* 0x00000007e900720c */ /* 0x000fe40003f64270 */
[----:B------:R-:W-:Y:S02]  /*51f0*/  ISETP.GE.AND P6, PT, R9, R232, PT ;  /* 0x000000e80900720c */ /* 0x000fe40003fc6270 */
[----:B------:R-:W-:-:S02]  /*5200*/  FSEL R42, R32, -INF , !P4 ;  /* 0xff800000202a7808 */ /* 0x000fc40006000000 */
[----:B------:R-:W-:Y:S02]  /*5210*/  FSEL R33, R33, -INF , !P1 ;  /* 0xff80000021217808 */ /* 0x000fe40004800000 */
[----:B------:R-:W-:Y:S02]  /*5220*/  FSEL R34, R34, -INF , !P2 ;  /* 0xff80000022227808 */ /* 0x000fe40005000000 */
[----:B------:R-:W-:Y:S01]  /*5230*/  ISETP.GE.AND P4, PT, R9, R228, PT ;  /* 0x000000e40900720c */ /* 0x000fe20003f86270 */
[----:B------:R-:W-:Y:S01]  /*5240*/  VIADD R9, R3, 0x30 ;  /* 0x0000003003097836 */ /* 0x000fe20000000000 */
[----:B------:R-:W-:Y:S02]  /*5250*/  ISETP.GE.AND P2, PT, R7, R232, PT ;  /* 0x000000e80700720c */ /* 0x000fe40003f46270 */
[----:B------:R-:W-:Y:S02]  /*5260*/  FSEL R32, R35, -INF , !P0 ;  /* 0xff80000023207808 */ /* 0x000fe40004000000 */
[----:B------:R-:W-:-:S02]  /*5270*/  FSEL R28, R28, -INF , !P3 ;  /* 0xff8000001c1c7808 */ /* 0x000fc40005800000 */
[----:B------:R-:W-:Y:S02]  /*5280*/  FSEL R46, R33, -INF , !P6 ;  /* 0xff800000212e7808 */ /* 0x000fe40007000000 */
[----:B------:R-:W-:Y:S02]  /*5290*/  ISETP.GT.AND P1, PT, R48, R7, PT ;  /* 0x000000073000720c */ /* 0x000fe40003f24270 */
[----:B------:R-:W-:Y:S01]  /*52a0*/  ISETP.GE.AND P6, PT, R7, R228, PT ;  /* 0x000000e40700720c */ /* 0x000fe20003fc6270 */
[----:B------:R-:W-:Y:S01]  /*52b0*/  VIADD R7, R3, 0x18 ;  /* 0x0000001803077836 */ /* 0x000fe20000000000 */
[----:B------:R-:W-:Y:S02]  /*52c0*/  FSEL R32, R32, -INF , !P4 ;  /* 0xff80000020207808 */ /* 0x000fe40006000000 */
[----:B------:R-:W-:Y:S02]  /*52d0*/  FSEL R28, R28, -INF , !P2 ;  /* 0xff8000001c1c7808 */ /* 0x000fe40005000000 */
[----:B------:R-:W-:-:S02]  /*52e0*/  ISETP.GT.AND P0, PT, R233, R5, PT ;  /* 0x00000005e900720c */ /* 0x000fc40003f04270 */
[C---:B------:R-:W-:Y:S02]  /*52f0*/  ISETP.GE.AND P4, PT, R5.reuse, R232, PT ;  /* 0x000000e80500720c */ /* 0x040fe40003f86270 */
[----:B------:R-:W-:Y:S02]  /*5300*/  ISETP.GT.AND P3, PT, R48, R5, PT ;  /* 0x000000053000720c */ /* 0x000fe40003f64270 */
[----:B------:R-:W-:Y:S01]  /*5310*/  ISETP.GE.AND P2, PT, R5, R228, PT ;  /* 0x000000e40500720c */ /* 0x000fe20003f46270 */
[----:B------:R-:W-:Y:S01]  /*5320*/  VIADD R5, R3, 0x19 ;  /* 0x0000001903057836 */ /* 0x000fe20000000000 */
[----:B------:R-:W-:Y:S02]  /*5330*/  FSEL R8, R30, -INF , !P1 ;  /* 0xff8000001e087808 */ /* 0x000fe40004800000 */
[----:B------:R-:W-:Y:S02]  /*5340*/  FSEL R6, R29, -INF , !P0 ;  /* 0xff8000001d067808 */ /* 0x000fe40004000000 */
[----:B------:R-:W-:-:S02]  /*5350*/  ISETP.GT.AND P1, PT, R233, R7, PT ;  /* 0x00000007e900720c */ /* 0x000fc40003f24270 */
[----:B------:R-:W-:Y:S02]  /*5360*/  FSEL R31, R31, -INF , !P3 ;  /* 0xff8000001f1f7808 */ /* 0x000fe40005800000 */
[----:B------:R-:W-:Y:S02]  /*5370*/  ISETP.GT.AND P0, PT, R48, R7, PT ;  /* 0x000000073000720c */ /* 0x000fe40003f04270 */
[----:B------:R-:W-:Y:S02]  /*5380*/  ISETP.GT.AND P3, PT, R233, R5, PT ;  /* 0x00000005e900720c */ /* 0x000fe40003f64270 */
[----:B------:R-:W-:Y:S02]  /*5390*/  FSEL R8, R8, -INF , !P6 ;  /* 0xff80000008087808 */ /* 0x000fe40007000000 */
[----:B------:R-:W-:Y:S02]  /*53a0*/  FSEL R6, R6, -INF , !P4 ;  /* 0xff80000006067808 */ /* 0x000fe40006000000 */
[----:B------:R-:W-:-:S02]  /*53b0*/  ISETP.GE.AND P6, PT, R7, R232, PT ;  /* 0x000000e80700720c */ /* 0x000fc40003fc6270 */
[----:B------:R-:W-:Y:S01]  /*53c0*/  ISETP.GE.AND P4, PT, R7, R228, PT ;  /* 0x000000e40700720c */ /* 0x000fe20003f86270 */
[----:B------:R-:W-:Y:S01]  /*53d0*/  VIADD R7, R3, 0x20 ;  /* 0x0000002003077836 */ /* 0x000fe20000000000 */
[----:B------:R-:W-:Y:S02]  /*53e0*/  FSEL R4, R24, -INF , !P1 ;  /* 0xff80000018047808 */ /* 0x000fe40004800000 */
[----:B------:R-:W-:Y:S02]  /*53f0*/  ISETP.GE.AND P1, PT, R5, R232, PT ;  /* 0x000000e80500720c */ /* 0x000fe40003f26270 */
[----:B------:R-:W-:Y:S02]  /*5400*/  FSEL R14, R26, -INF , !P0 ;  /* 0xff8000001a0e7808 */ /* 0x000fe40004000000 */
[----:B------:R-:W-:Y:S02]  /*5410*/  FSEL R10, R25, -INF , !P3 ;  /* 0xff800000190a7808 */ /* 0x000fe40005800000 */
[----:B------:R-:W-:-:S02]  /*5420*/  ISETP.GT.AND P0, PT, R48, R5, PT ;  /* 0x000000053000720c */ /* 0x000fc40003f04270 */
[----:B------:R-:W-:Y:S01]  /*5430*/  ISETP.GE.AND P3, PT, R5, R228, PT ;  /* 0x000000e40500720c */ /* 0x000fe20003f66270 */
[----:B------:R-:W-:Y:S01]  /*5440*/  VIADD R5, R3, 0x21 ;  /* 0x0000002103057836 */ /* 0x000fe20000000000 */
[----:B------:R-:W-:Y:S02]  /*5450*/  FSEL R24, R31, -INF , !P2 ;  /* 0xff8000001f187808 */ /* 0x000fe40005000000 */
[----:B------:R-:W-:Y:S02]  /*5460*/  FSEL R14, R14, -INF , !P4 ;  /* 0xff8000000e0e7808 */ /* 0x000fe40006000000 */
[----:B------:R-:W-:Y:S02]  /*5470*/  FSEL R10, R10, -INF , !P1 ;  /* 0xff8000000a0a7808 */ /* 0x000fe40004800000 */
[C---:B------:R-:W-:Y:S02]  /*5480*/  ISETP.GT.AND P2, PT, R48.reuse, R7, PT ;  /* 0x000000073000720c */ /* 0x040fe40003f44270 */
[----:B------:R-:W-:-:S02]  /*5490*/  ISETP.GT.AND P1, PT, R48, R13, PT ;  /* 0x0000000d3000720c */ /* 0x000fc40003f24270 */
[C---:B------:R-:W-:Y:S02]  /*54a0*/  ISETP.GT.AND P4, PT, R233.reuse, R11, PT ;  /* 0x0000000be900720c */ /* 0x040fe40003f84270 */
[----:B------:R-:W-:Y:S02]  /*54b0*/  FSEL R4, R4, -INF , !P6 ;  /* 0xff80000004047808 */ /* 0x000fe40007000000 */
[----:B------:R-:W-:Y:S02]  /*54c0*/  ISETP.GT.AND P6, PT, R233, R5, PT ;  /* 0x00000005e900720c */ /* 0x000fe40003fc4270 */
[----:B------:R-:W-:Y:S02]  /*54d0*/  FSEL R22, R22, -INF , !P2 ;  /* 0xff80000016167808 */ /* 0x000fe40005000000 */
[----:B------:R-:W-:Y:S02]  /*54e0*/  FSEL R200, R18, -INF , !P1 ;  /* 0xff80000012c87808 */ /* 0x000fe40004800000 */
[----:B------:R-:W-:-:S02]  /*54f0*/  FSEL R17, R17, -INF , !P4 ;  /* 0xff80000011117808 */ /* 0x000fc40006000000 */
[----:B------:R-:W-:Y:S02]  /*5500*/  ISETP.GT.AND P2, PT, R48, R5, PT ;  /* 0x000000053000720c */ /* 0x000fe40003f44270 */
[C---:B------:R-:W-:Y:S02]  /*5510*/  ISETP.GE.AND P1, PT, R5.reuse, R232, PT ;  /* 0x000000e80500720c */ /* 0x040fe40003f26270 */
[-C--:B------:R-:W-:Y:S01]  /*5520*/  ISETP.GE.AND P4, PT, R5, R228.reuse, PT ;  /* 0x000000e40500720c */ /* 0x080fe20003f86270 */
[----:B------:R-:W-:Y:S01]  /*5530*/  VIADD R5, R3, 0x38 ;  /* 0x0000003803057836 */ /* 0x000fe20000000000 */
[----:B------:R-:W-:Y:S02]  /*5540*/  FSEL R12, R27, -INF , !P0 ;  /* 0xff8000001b0c7808 */ /* 0x000fe40004000000 */
[----:B------:R-:W-:Y:S02]  /*5550*/  FSEL R21, R21, -INF , !P6 ;  /* 0xff80000015157808 */ /* 0x000fe40007000000 */
[----:B------:R-:W-:-:S02]  /*5560*/  ISETP.GE.AND P6, PT, R7, R228, PT ;  /* 0x000000e40700720c */ /* 0x000fc40003fc6270 */
[----:B------:R-:W-:Y:S02]  /*5570*/  FSEL R12, R12, -INF , !P3 ;  /* 0xff8000000c0c7808 */ /* 0x000fe40005800000 */
[----:B------:R-:W-:Y:S02]  /*5580*/  FSEL R198, R22, -INF , !P6 ;  /* 0xff80000016c67808 */ /* 0x000fe40007000000 */
[C---:B------:R-:W-:Y:S02]  /*5590*/  ISETP.GT.AND P3, PT, R233.reuse, R5, PT ;  /* 0x00000005e900720c */ /* 0x040fe40003f64270 */
[----:B------:R-:W-:Y:S02]  /*55a0*/  ISETP.GT.AND P6, PT, R233, R3, PT ;  /* 0x00000003e900720c */ /* 0x000fe40003fc4270 */
[----:B------:R-:W-:Y:S02]  /*55b0*/  FSEL R23, R23, -INF , !P2 ;  /* 0xff80000017177808 */ /* 0x000fe40005000000 */
[----:B------:R-:W-:-:S02]  /*55c0*/  ISETP.GT.AND P2, PT, R233, R13, PT ;  /* 0x0000000de900720c */ /* 0x000fc40003f44270 */
[----:B------:R-:W-:Y:S02]  /*55d0*/  FSEL R60, R60, -INF , !P3 ;  /* 0xff8000003c3c7808 */ /* 0x000fe40005800000 */
[----:B------:R-:W-:Y:S02]  /*55e0*/  ISETP.GE.AND P3, PT, R3, R232, PT ;  /* 0x000000e80300720c */ /* 0x000fe40003f66270 */
[----:B------:R-:W-:Y:S02]  /*55f0*/  FSEL R18, R36, -INF , !P6 ;  /* 0xff80000024127808 */ /* 0x000fe40007000000 */
[----:B------:R-:W-:Y:S02]  /*5600*/  FSEL R16, R16, -INF , !P2 ;  /* 0xff80000010107808 */ /* 0x000fe40005000000 */
[----:B------:R-:W-:Y:S02]  /*5610*/  ISETP.GT.AND P2, PT, R48, R11, PT ;  /* 0x0000000b3000720c */ /* 0x000fe40003f44270 */
[----:B------:R-:W-:-:S02]  /*5620*/  FSEL R18, R18, -INF , !P3 ;  /* 0xff80000012127808 */ /* 0x000fc40005800000 */
[----:B------:R-:W-:Y:S02]  /*5630*/  ISETP.GT.AND P0, PT, R233, R7, PT ;  /* 0x00000007e900720c */ /* 0x000fe40003f04270 */
[C---:B------:R-:W-:Y:S02]  /*5640*/  ISETP.GE.AND P6, PT, R11.reuse, R232, PT ;  /* 0x000000e80b00720c */ /* 0x040fe40003fc6270 */
[----:B------:R-:W-:Y:S02]  /*5650*/  ISETP.GE.AND P3, PT, R11, R228, PT ;  /* 0x000000e40b00720c */ /* 0x000fe40003f66270 */
[----:B------:R-:W-:Y:S02]  /*5660*/  FSEL R19, R19, -INF , !P2 ;  /* 0xff80000013137808 */ /* 0x000fe40005000000 */
[----:B------:R-:W-:Y:S02]  /*5670*/  FMNMX3.FTZ R11, R18, R44, R42, !PT ;  /* 0x0000002c120b7276 */ /* 0x000fe4000781002a */
[----:B------:R-:W-:-:S02]  /*5680*/  ISETP.GT.AND P2, PT, R233, R9, PT ;  /* 0x00000009e900720c */ /* 0x000fc40003f44270 */
[----:B------:R-:W-:Y:S02]  /*5690*/  FSEL R20, R20, -INF , !P0 ;  /* 0xff80000014147808 */ /* 0x000fe40004000000 */
[----:B------:R-:W-:Y:S01]  /*56a0*/  ISETP.GE.AND P0, PT, R7, R232, PT ;  /* 0x000000e80700720c */ /* 0x000fe20003f06270 */
[----:B------:R-:W-:Y:S01]  /*56b0*/  VIADD R7, R3, 0x31 ;  /* 0x0000003103077836 */ /* 0x000fe20000000000 */
[----:B------:R-:W-:Y:S02]  /*56c0*/  FSEL R194, R21, -INF , !P1 ;  /* 0xff80000015c27808 */ /* 0x000fe40004800000 */
[----:B------:R-:W-:Y:S02]  /*56d0*/  FMNMX3.FTZ R11, R11, R46, R28, !PT ;  /* 0x0000002e0b0b7276 */ /* 0x000fe4000781001c */
[----:B------:R-:W-:Y:S02]  /*56e0*/  FSEL R64, R64, -INF , !P2 ;  /* 0xff80000040407808 */ /* 0x000fe40005000000 */
[----:B------:R-:W-:-:S02]  /*56f0*/  ISETP.GT.AND P1, PT, R48, R3, PT ;  /* 0x000000033000720c */ /* 0x000fc40003f24270 */
[----:B------:R-:W-:Y:S02]  /*5700*/  ISETP.GE.AND P2, PT, R13, R232, PT ;  /* 0x000000e80d00720c */ /* 0x000fe40003f46270 */
[----:B------:R-:W-:Y:S02]  /*5710*/  FSEL R230, R20, -INF , !P0 ;  /* 0xff80000014e67808 */ /* 0x000fe40004000000 */
[----:B------:R-:W-:Y:S02]  /*5720*/  FMNMX3.FTZ R11, R11, R6, R4, !PT ;  /* 0x000000060b0b7276 */ /* 0x000fe40007810004 */
[----:B------:R-:W-:Y:S02]  /*5730*/  FSEL R38, R38, -INF , !P1 ;  /* 0xff80000026267808 */ /* 0x000fe40004800000 */
[C---:B------:R-:W-:Y:S01]  /*5740*/  ISETP.GE.AND P1, PT, R3.reuse, R228, PT ;  /* 0x000000e40300720c */ /* 0x040fe20003f26270 */
[----:B------:R-:W-:Y:S01]  /*5750*/  VIADD R3, R3, 0x39 ;  /* 0x0000003903037836 */ /* 0x000fe20000000000 */
[----:B------:R-:W-:-:S02]  /*5760*/  FSEL R226, R16, -INF , !P2 ;  /* 0xff80000010e27808 */ /* 0x000fc40005000000 */
[----:B------:R-:W-:Y:S02]  /*5770*/  ISETP.GT.AND P0, PT, R233, R7, PT ;  /* 0x00000007e900720c */ /* 0x000fe40003f04270 */
[----:B------:R-:W-:Y:S02]  /*5780*/  ISETP.GE.AND P2, PT, R9, R232, PT ;  /* 0x000000e80900720c */ /* 0x000fe40003f46270 */
[----:B------:R-:W-:Y:S02]  /*5790*/  FMNMX3.FTZ R11, R11, R10, R230, !PT ;  /* 0x0000000a0b0b7276 */ /* 0x000fe400078100e6 */
[----:B------:R-:W-:Y:S02]  /*57a0*/  FSEL R224, R23, -INF , !P4 ;  /* 0xff80000017e07808 */ /* 0x000fe40006000000 */
[----:B------:R-:W-:Y:S02]  /*57b0*/  FSEL R65, R65, -INF , !P0 ;  /* 0xff80000041417808 */ /* 0x000fe40004000000 */
[----:B------:R-:W-:-:S02]  /*57c0*/  FSEL R196, R17, -INF , !P6 ;  /* 0xff80000011c47808 */ /* 0x000fc40007000000 */
[-C--:B------:R-:W-:Y:S02]  /*57d0*/  ISETP.GE.AND P4, PT, R7, R232.reuse, PT ;  /* 0x000000e80700720c */ /* 0x080fe40003f86270 */
[----:B------:R-:W-:Y:S02]  /*57e0*/  FSEL R218, R64, -INF , !P2 ;  /* 0xff80000040da7808 */ /* 0x000fe40005000000 */
[----:B------:R-:W-:Y:S02]  /*57f0*/  ISETP.GE.AND P2, PT, R5, R232, PT ;  /* 0x000000e80500720c */ /* 0x000fe40003f46270 */
[----:B------:R-:W-:Y:S02]  /*5800*/  ISETP.GT.AND P6, PT, R233, R3, PT ;  /* 0x00000003e900720c */ /* 0x000fe40003fc4270 */
[----:B------:R-:W-:Y:S02]  /*5810*/  FMNMX3.FTZ R11, R11, R194, R226, !PT ;  /* 0x000000c20b0b7276 */ /* 0x000fe400078100e2 */
[----:B------:R-:W-:-:S02]  /*5820*/  FSEL R214, R65, -INF , !P4 ;  /* 0xff80000041d67808 */ /* 0x000fc40006000000 */
[----:B------:R-:W-:Y:S02]  /*5830*/  FSEL R212, R60, -INF , !P2 ;  /* 0xff8000003cd47808 */ /* 0x000fe40005000000 */
[----:B------:R-:W-:Y:S02]  /*5840*/  ISETP.GE.AND P4, PT, R3, R232, PT ;  /* 0x000000e80300720c */ /* 0x000fe40003f86270 */
[----:B------:R-:W-:Y:S02]  /*5850*/  FSEL R61, R61, -INF , !P6 ;  /* 0xff8000003d3d7808 */ /* 0x000fe40007000000 */
[----:B------:R-:W-:Y:S02]  /*5860*/  FMNMX3.FTZ R11, R11, R196, R218, !PT ;  /* 0x000000c40b0b7276 */ /* 0x000fe400078100da */
[----:B------:R-:W-:Y:S02]  /*5870*/  FSEL R16, R38, -INF , !P1 ;  /* 0xff80000026107808 */ /* 0x000fe40004800000 */
[----:B------:R-:W-:-:S02]  /*5880*/  ISETP.GT.AND P2, PT, R48, R9, PT ;  /* 0x000000093000720c */ /* 0x000fc40003f44270 */
[----:B------:R-:W-:Y:S02]  /*5890*/  ISETP.GE.AND P6, PT, R9, R228, PT ;  /* 0x000000e40900720c */ /* 0x000fe40003fc6270 */
[----:B------:R-:W-:Y:S02]  /*58a0*/  FSEL R210, R61, -INF , !P4 ;  /* 0xff8000003dd27808 */ /* 0x000fe40006000000 */
[----:B------:R-:W-:Y:S02]  /*58b0*/  FMNMX3.FTZ R11, R11, R214, R212, !PT ;  /* 0x000000d60b0b7276 */ /* 0x000fe400078100d4 */
[----:B------:R-:W-:Y:S02]  /*58c0*/  FMNMX3.FTZ R9, R16, R40, R34, !PT ;  /* 0x0000002810097276 */ /* 0x000fe40007810022 */
[----:B------:R-:W-:Y:S02]  /*58d0*/  ISETP.GT.AND P1, PT, R48, R7, PT ;  /* 0x000000073000720c */ /* 0x000fe40003f24270 */
[----:B------:R-:W-:-:S02]  /*58e0*/  ISETP.GE.AND P4, PT, R7, R228, PT ;  /* 0x000000e40700720c */ /* 0x000fc40003f86270 */
[----:B------:R-:W-:Y:S02]  /*58f0*/  FMNMX.FTZ R7, R210, R11, !PT ;  /* 0x0000000bd2077209 */ /* 0x000fe40007810000 */
[----:B------:R-:W-:Y:S02]  /*5900*/  FMNMX3.FTZ R9, R9, R32, R8, !PT ;  /* 0x0000002009097276 */ /* 0x000fe40007810008 */
[----:B------:R-:W-:Y:S01]  /*5910*/  ISETP.GE.AND P0, PT, R13, R228, PT ;  /* 0x000000e40d00720c */ /* 0x000fe20003f06270 */
[----:B------:R-:W2:Y:S01]  /*5920*/  SHFL.BFLY PT, R20, R7, 0x2, 0x1f ;  /* 0x0c401f0007147f89 */ /* 0x000ea200000e0000 */
[----:B------:R-:W-:Y:S02]  /*5930*/  FMNMX3.FTZ R9, R9, R24, R14, !PT ;  /* 0x0000001809097276 */ /* 0x000fe4000781000e */
[----:B------:R-:W-:Y:S02]  /*5940*/  FSEL R200, R200, -INF , !P0 ;  /* 0xff800000c8c87808 */ /* 0x000fe40004000000 */
[----:B------:R-:W-:-:S02]  /*5950*/  ISETP.GT.AND P0, PT, R48, R5, PT ;  /* 0x000000053000720c */ /* 0x000fc40003f04270 */
[----:B------:R-:W-:Y:S02]  /*5960*/  FSEL R66, R66, -INF , !P2 ;  /* 0xff80000042427808 */ /* 0x000fe40005000000 */
[----:B------:R-:W-:Y:S02]  /*5970*/  FMNMX3.FTZ R9, R9, R12, R198, !PT ;  /* 0x0000000c09097276 */ /* 0x000fe400078100c6 */
[----:B------:R-:W-:Y:S02]  /*5980*/  FSEL R222, R19, -INF , !P3 ;  /* 0xff80000013de7808 */ /* 0x000fe40005800000 */
[----:B------:R-:W-:Y:S02]  /*5990*/  ISETP.GE.AND P3, PT, R5, R228, PT ;  /* 0x000000e40500720c */ /* 0x000fe40003f66270 */
[----:B------:R-:W-:Y:S02]  /*59a0*/  ISETP.GT.AND P2, PT, R48, R3, PT ;  /* 0x000000033000720c */ /* 0x000fe40003f44270 */
[----:B------:R-:W-:-:S02]  /*59b0*/  FSEL R67, R67, -INF , !P1 ;  /* 0xff80000043437808 */ /* 0x000fc40004800000 */
[----:B------:R-:W-:Y:S02]  /*59c0*/  FSEL R62, R62, -INF , !P0 ;  /* 0xff8000003e3e7808 */ /* 0x000fe40004000000 */
[----:B------:R-:W-:Y:S02]  /*59d0*/  FSEL R208, R66, -INF , !P6 ;  /* 0xff80000042d07808 */ /* 0x000fe40007000000 */
[----:B------:R-:W-:Y:S02]  /*59e0*/  FMNMX3.FTZ R9, R9, R224, R200, !PT ;  /* 0x000000e009097276 */ /* 0x000fe400078100c8 */
[----:B------:R-:W-:Y:S02]  /*59f0*/  ISETP.GE.AND P1, PT, R3, R228, PT ;  /* 0x000000e40300720c */ /* 0x000fe40003f26270 */
[----:B------:R-:W-:Y:S02]  /*5a00*/  FSEL R63, R63, -INF , !P2 ;  /* 0xff8000003f3f7808 */ /* 0x000fe40005000000 */
[----:B------:R-:W-:-:S02]  /*5a10*/  FSEL R206, R67, -INF , !P4 ;  /* 0xff80000043ce7808 */ /* 0x000fc40006000000 */
[----:B------:R-:W-:Y:S02]  /*5a20*/  FSEL R204, R62, -INF , !P3 ;  /* 0xff8000003ecc7808 */ /* 0x000fe40005800000 */
[----:B------:R-:W-:Y:S02]  /*5a30*/  FMNMX3.FTZ R9, R9, R222, R208, !PT ;  /* 0x000000de09097276 */ /* 0x000fe400078100d0 */
[----:B------:R-:W-:Y:S02]  /*5a40*/  FSEL R202, R63, -INF , !P1 ;  /* 0xff8000003fca7808 */ /* 0x000fe40004800000 */
[----:B------:R-:W-:Y:S02]  /*5a50*/  FMNMX3.FTZ R5, R9, R206, R204, !PT ;  /* 0x000000ce09057276 */ /* 0x000fe400078100cc */
[----:B--2---:R-:W-:Y:S02]  /*5a60*/  FMNMX.FTZ R7, R7, R20, !PT ;  /* 0x0000001407077209 */ /* 0x004fe40007810000 */
[----:B------:R-:W-:-:S02]  /*5a70*/  FMNMX.FTZ R5, R202, R5, !PT ;  /* 0x00000005ca057209 */ /* 0x000fc40007810000 */
[----:B------:R-:W-:Y:S01]  /*5a80*/  LOP3.LUT R220, R166, 0x200, R78, 0xf8, !PT ;  /* 0x00000200a6dc7812 */ /* 0x000fe200078ef84e */
[----:B------:R-:W2:Y:S03]  /*5a90*/  SHFL.BFLY PT, R164, R7, 0x1, 0x1f ;  /* 0x0c201f0007a47f89 */ /* 0x000ea600000e0000 */
[----:B------:R-:W-:Y:S01]  /*5aa0*/  LEA R220, R220, UR5, 0x1 ;  /* 0x00000005dcdc7c11 */ /* 0x000fe2000f8e08ff */
[----:B------:R-:W3:Y:S04]  /*5ab0*/  SHFL.BFLY PT, R20, R5, 0x2, 0x1f ;  /* 0x0c401f0005147f89 */ /* 0x000ee800000e0000 */
[--C-:B------:R-:W-:Y:S01]  /*5ac0*/  IMAD.IADD R197, R76, 0x1, R220.reuse ;  /* 0x000000014cc57824 */ /* 0x100fe200078e02dc */
[----:B------:R-:W-:Y:S01]  /*5ad0*/  LDSM.16.MT88.4 R156, [R220+0x10000] ;  /* 0x01000000dc9c783b */ /* 0x000fe20000004200 */
[----:B------:R-:W-:-:S02]  /*5ae0*/  IMAD.IADD R199, R167, 0x1, R220 ;  /* 0x00000001a7c77824 */ /* 0x000fc400078e02dc */
[----:B------:R-:W-:Y:S01]  /*5af0*/  IMAD.IADD R207, R167, 0x1, R220 ;  /* 0x00000001a7cf7824 */ /* 0x000fe200078e02dc */
[----:B------:R-:W-:Y:S01]  /*5b00*/  LDSM.16.MT88.4 R148, [R197+0x10000] ;  /* 0x01000000c594783b */ /* 0x000fe20000004200 */
[----:B------:R-:W-:-:S03]  /*5b10*/  IMAD.IADD R192, R76, 0x1, R199 ;  /* 0x000000014cc07824 */ /* 0x000fc600078e02c7 */
[----:B------:R-:W-:Y:S04]  /*5b20*/  LDSM.16.MT88.4 R48, [R197+0x12000] ;  /* 0x01200000c530783b */ /* 0x000fe80000004200 */
[----:B------:R-:W-:Y:S01]  /*5b30*/  LDSM.16.MT88.4 R80, [R197+0x14000] ;  /* 0x01400000c550783b */ /* 0x000fe20000004200 */
[----:B--2---:R-:W-:-:S03]  /*5b40*/  FMNMX.FTZ R164, R7, R164, !PT ;  /* 0x000000a407a47209 */ /* 0x004fc60007810000 */
[----:B------:R-:W-:Y:S01]  /*5b50*/  LDSM.16.MT88.4 R112, [R197+0x16000] ;  /* 0x01600000c570783b */ /* 0x000fe20000004200 */
[----:B---3--:R-:W-:Y:S01]  /*5b60*/  FMNMX.FTZ R20, R5, R20, !PT ;  /* 0x0000001405147209 */ /* 0x008fe20007810000 */
[C---:B-1----:R-:W-:Y:S01]  /*5b70*/  FMUL.FTZ R205, R164.reuse, UR12 ;  /* 0x0000000ca4cd7c20 */ /* 0x042fe20008410000 */
[----:B------:R-:W-:Y:S01]  /*5b80*/  FSETP.NEU.FTZ.AND P0, PT, R164, -INF , PT ;  /* 0xff800000a400780b */ /* 0x000fe20003f1d000 */
[----:B------:R-:W-:Y:S03]  /*5b90*/  LDSM.16.MT88.4 R140, [R199+0x10000] ;  /* 0x01000000c78c783b */ /* 0x000fe60000004200 */
[----:B------:R-:W-:Y:S01]  /*5ba0*/  FSEL R205, R205, RZ, P0 ;  /* 0x000000ffcdcd7208 */ /* 0x000fe20000000000 */
[----:B------:R-:W1:Y:S04]  /*5bb0*/  SHFL.BFLY PT, R3, R20, 0x1, 0x1f ;  /* 0x0c201f0014037f89 */ /* 0x000e6800000e0000 */
[--C-:B------:R-:W-:Y:S01]  /*5bc0*/  FFMA.FTZ R189, R18, UR12, -R205.reuse ;  /* 0x0000000c12bd7c23 */ /* 0x100fe200080108cd */
[--C-:B------:R-:W-:Y:S01]  /*5bd0*/  FFMA.FTZ R188, R44, UR12, -R205.reuse ;  /* 0x0000000c2cbc7c23 */ /* 0x100fe200080108cd */
[--C-:B------:R-:W-:Y:S01]  /*5be0*/  FFMA.FTZ R185, R42, UR12, -R205.reuse ;  /* 0x0000000c2ab97c23 */ /* 0x100fe200080108cd */
[--C-:B------:R-:W-:Y:S01]  /*5bf0*/  FFMA.FTZ R184, R46, UR12, -R205.reuse ;  /* 0x0000000c2eb87c23 */ /* 0x100fe200080108cd */
[----:B------:R-:W2:Y:S01]  /*5c00*/  LDSM.16.MT88.4 R132, [R192+0x10000] ;  /* 0x01000000c084783b */ /* 0x000ea20000004200 */
[--C-:B------:R-:W-:Y:S01]  /*5c10*/  FFMA.FTZ R182, R6, UR12, -R205.reuse ;  /* 0x0000000c06b67c23 */ /* 0x100fe200080108cd */
[--C-:B------:R-:W-:Y:S01]  /*5c20*/  FFMA.FTZ R179, R4, UR12, -R205.reuse ;  /* 0x0000000c04b37c23 */ /* 0x100fe200080108cd */
[----:B------:R-:W-:Y:S01]  /*5c30*/  MUFU.EX2 R189, R189 ;  /* 0x000000bd00bd7308 */ /* 0x000fe20000000800 */
[----:B------:R-:W-:Y:S01]  /*5c40*/  LDSM.16.MT88.4 R56, [R199+0x12000] ;  /* 0x01200000c738783b */ /* 0x000fe20000004200 */
[--C-:B------:R-:W-:Y:S01]  /*5c50*/  FFMA.FTZ R178, R10, UR12, -R205.reuse ;  /* 0x0000000c0ab27c23 */ /* 0x100fe200080108cd */
[--C-:B------:R-:W-:Y:S01]  /*5c60*/  FFMA.FTZ R183, R28, UR12, -R205.reuse ;  /* 0x0000000c1cb77c23 */ /* 0x100fe200080108cd */
[--C-:B------:R-:W-:Y:S01]  /*5c70*/  FFMA.FTZ R193, R230, UR12, -R205.reuse ;  /* 0x0000000ce6c17c23 */ /* 0x100fe200080108cd */
[----:B------:R-:W-:Y:S01]  /*5c80*/  LDSM.16.MT88.4 R64, [R192+0x12000] ;  /* 0x01200000c040783b */ /* 0x000fe20000004200 */
[--C-:B------:R-:W-:Y:S01]  /*5c90*/  FFMA.FTZ R194, R194, UR12, -R205.reuse ;  /* 0x0000000cc2c27c23 */ /* 0x100fe200080108cd */
[--C-:B------:R-:W-:Y:S01]  /*5ca0*/  FFMA.FTZ R195, R226, UR12, -R205.reuse ;  /* 0x0000000ce2c37c23 */ /* 0x100fe200080108cd */
[----:B------:R-:W3:Y:S01]  /*5cb0*/  MUFU.EX2 R188, R188 ;  /* 0x000000bc00bc7308 */ /* 0x000ee20000000800 */
[----:B------:R-:W-:Y:S01]  /*5cc0*/  LDSM.16.MT88.4 R72, [R220+0x14000] ;  /* 0x01400000dc48783b */ /* 0x000fe20000004200 */
[--C-:B------:R-:W-:Y:S01]  /*5cd0*/  FFMA.FTZ R196, R196, UR12, -R205.reuse ;  /* 0x0000000cc4c47c23 */ /* 0x100fe200080108cd */
[--C-:B------:R-:W-:Y:S01]  /*5ce0*/  FFMA.FTZ R214, R214, UR12, -R205.reuse ;  /* 0x0000000cd6d67c23 */ /* 0x100fe200080108cd */
[--C-:B------:R-:W-:Y:S01]  /*5cf0*/  FFMA.FTZ R209, R212, UR12, -R205.reuse ;  /* 0x0000000cd4d17c23 */ /* 0x100fe200080108cd */
[----:B-1----:R-:W-:Y:S01]  /*5d00*/  FMNMX.FTZ R3, R20, R3, !PT ;  /* 0x0000000314037209 */ /* 0x002fe20007810000 */
[----:B------:R-:W-:Y:S01]  /*5d10*/  LDSM.16.MT88.4 R88, [R199+0x14000] ;  /* 0x01400000c758783b */ /* 0x000fe20000004200 */
[----:B------:R-:W-:Y:S01]  /*5d20*/  FFMA.FTZ R250, R210, UR12, -R205 ;  /* 0x0000000cd2fa7c23 */ /* 0x000fe200080108cd */
[----:B------:R-:W-:Y:S01]  /*5d30*/  MUFU.EX2 R185, R185 ;  /* 0x000000b900b97308 */ /* 0x000fe20000000800 */
        /* <DEDUP_REMOVED lines=12> */
[----:B------:R-:W3:Y:S01]  /*5e00*/  LDSM.16.MT88.4 R40, [R220+0x12000] ;  /* 0x01200000dc28783b */ /* 0x000ee20000004200 */
[--C-:B------:R-:W-:Y:S01]  /*5e10*/  FFMA.FTZ R181, R8, UR12, -R201.reuse ;  /* 0x0000000c08b57c23 */ /* 0x100fe200080108c9 */
[----:B------:R-:W-:Y:S01]  /*5e20*/  MUFU.EX2 R191, R191 ;  /* 0x000000bf00bf7308 */ /* 0x000fe20000000800 */
[--C-:B------:R-:W-:Y:S01]  /*5e30*/  FFMA.FTZ R180, R24, UR12, -R201.reuse ;  /* 0x0000000c18b47c23 */ /* 0x100fe200080108c9 */
[----:B------:R-:W4:Y:S01]  /*5e40*/  LDSM.16.MT88.4 R120, [R199+0x16000] ;  /* 0x01600000c778783b */ /* 0x000f220000004200 */
[--C-:B------:R-:W-:Y:S01]  /*5e50*/  FFMA.FTZ R177, R14, UR12, -R201.reuse ;  /* 0x0000000c0eb17c23 */ /* 0x100fe200080108c9 */
[--C-:B------:R-:W-:Y:S01]  /*5e60*/  FFMA.FTZ R176, R12, UR12, -R201.reuse ;  /* 0x0000000c0cb07c23 */ /* 0x100fe200080108c9 */
[--C-:B------:R-:W-:Y:S01]  /*5e70*/  FFMA.FTZ R198, R198, UR12, -R201.reuse ;  /* 0x0000000cc6c67c23 */ /* 0x100fe200080108c9 */
[----:B------:R-:W5:Y:S01]  /*5e80*/  LDSM.16.MT88.4 R4, [R192+0x16000] ;  /* 0x01600000c004783b */ /* 0x000f620000004200 */
[--C-:B------:R-:W-:Y:S01]  /*5e90*/  FFMA.FTZ R200, R200, UR12, -R201.reuse ;  /* 0x0000000cc8c87c23 */ /* 0x100fe200080108c9 */
[----:B------:R-:W2:Y:S01]  /*5ea0*/  MUFU.EX2 R190, R190 ;  /* 0x000000be00be7308 */ /* 0x000ea20000000800 */
[----:B-1----:R-:W-:Y:S01]  /*5eb0*/  F2FP.F16.F32.PACK_AB R130, R184, R185 ;  /* 0x000000b9b882723e */ /* 0x002fe200000000ff */
[----:B------:R-:W1:Y:S01]  /*5ec0*/  LDSM.16.MT88.4 R8, [R197+0x10800] ;  /* 0x01080000c508783b */ /* 0x000e620000004200 */
[--C-:B------:R-:W-:Y:S01]  /*5ed0*/  FFMA.FTZ R203, R222, UR12, -R201.reuse ;  /* 0x0000000cdecb7c23 */ /* 0x100fe200080108c9 */
[--C-:B------:R-:W-:Y:S01]  /*5ee0*/  FFMA.FTZ R206, R206, UR12, -R201.reuse ;  /* 0x0000000ccece7c23 */ /* 0x100fe200080108c9 */
[--C-:B------:R-:W-:Y:S01]  /*5ef0*/  FFMA.FTZ R204, R204, UR12, -R201.reuse ;  /* 0x0000000ccccc7c23 */ /* 0x100fe200080108c9 */
[----:B------:R-:W1:Y:S01]  /*5f00*/  LDSM.16.MT88.4 R16, [R197+0x12800] ;  /* 0x01280000c510783b */ /* 0x000e620000004200 */
[----:B------:R-:W-:Y:S01]  /*5f10*/  FFMA.FTZ R251, R202, UR12, -R201 ;  /* 0x0000000ccafb7c23 */ /* 0x000fe200080108c9 */
[----:B------:R-:W-:Y:S01]  /*5f20*/  MUFU.EX2 R187, R187 ;  /* 0x000000bb00bb7308 */ /* 0x000fe20000000800 */
[----:B------:R-:W-:Y:S01]  /*5f30*/  FADD.FTZ R185, R185, R188 ;  /* 0x000000bcb9b97221 */ /* 0x000fe20000010000 */
[----:B------:R-:W1:Y:S03]  /*5f40*/  LDSM.16.MT88.4 R20, [R197+0x14800] ;  /* 0x01480000c514783b */ /* 0x000e660000004200 */
[----:B------:R-:W-:Y:S01]  /*5f50*/  FADD.FTZ R184, R184, R185 ;  /* 0x000000b9b8b87221 */ /* 0x000fe20000010000 */
[----:B------:R-:W1:Y:S02]  /*5f60*/  LDSM.16.MT88.4 R12, [R199+0x10800] ;  /* 0x01080000c70c783b */ /* 0x000e640000004200 */
[----:B------:R-:W3:Y:S01]  /*5f70*/  MUFU.EX2 R186, R186 ;  /* 0x000000ba00ba7308 */ /* 0x000ee20000000800 */
[----:B--2---:R-:W-:Y:S01]  /*5f80*/  F2FP.F16.F32.PACK_AB R129, R190, R191 ;  /* 0x000000bfbe81723e */ /* 0x004fe200000000ff */
[----:B------:R-:W-:Y:S01]  /*5f90*/  LDSM.16.MT88.4 R172, [R197+0x16800] ;  /* 0x01680000c5ac783b */ /* 0x000fe20000004200 */
[----:B------:R-:W-:-:S03]  /*5fa0*/  FADD.FTZ R190, R191, R190 ;  /* 0x000000bebfbe7221 */ /* 0x000fc60000010000 */
[----:B------:R-:W-:Y:S02]  /*5fb0*/  LDSM.16.MT88.4 R168, [R220+0x10800] ;  /* 0x01080000dca8783b */ /* 0x000fe40000004200 */
[----:B------:R-:W-:Y:S02]  /*5fc0*/  MUFU.EX2 R183, R183 ;  /* 0x000000b700b77308 */ /* 0x000fe40000000800 */
[----:B------:R-:W-:Y:S04]  /*5fd0*/  LDSM.16.MT88.4 R32, [R192+0x10800] ;  /* 0x01080000c020783b */ /* 0x000fe80000004200 */
[----:B------:R-:W-:Y:S02]  /*5fe0*/  LDSM.16.MT88.4 R28, [R199+0x12800] ;  /* 0x01280000c71c783b */ /* 0x000fe40000004200 */
[----:B------:R-:W2:Y:S01]  /*5ff0*/  MUFU.EX2 R182, R182 ;  /* 0x000000b600b67308 */ /* 0x000ea20000000800 */
[----:B---3--:R-:W-:Y:S01]  /*6000*/  F2FP.F16.F32.PACK_AB R131, R186, R187 ;  /* 0x000000bbba83723e */ /* 0x008fe200000000ff */
        /* <DEDUP_REMOVED lines=34> */
[C---:B----4-:R-:W-:Y:S07]  /*6230*/  HMMA.16816.F32 R116, R128.reuse, R120, RZ ;  /* 0x000000788074723c */ /* 0x050fee00000018ff */
        /* <DEDUP_REMOVED lines=17> */
[----:B-----5:R-:W-:Y:S01]  /*6350*/  HMMA.16816.F32 R124, R128, R4, RZ ;  /* 0x00000004807c723c */ /* 0x020fe200000018ff */
        /* <DEDUP_REMOVED lines=19> */
[----:B------:R-:W3:Y:S07]  /*6490*/  LDSM.16.MT88.4 R20, [R199+0x14800] ;  /* 0x01480000c714783b */ /* 0x000eee0000004200 */
[C---:B------:R-:W-:Y:S08]  /*64a0*/  HMMA.16816.F32 R144, R4.reuse, R12, R144 ;  /* 0x0000000c0490723c */ /* 0x040ff00000001890 */
[C---:B-1----:R-:W-:Y:S08]  /*64b0*/  HMMA.16816.F32 R36, R4.reuse, R8, R36 ;  /* 0x000000080424723c */ /* 0x042ff00000001824 */
[C---:B------:R-:W-:Y:S01]  /*64c0*/  HMMA.16816.F32 R40, R4.reuse, R10, R40 ;  /* 0x0000000a0428723c */ /* 0x040fe20000001828 */
[----:B------:R-:W1:Y:S07]  /*64d0*/  LDSM.16.MT88.4 R8, [R220+0x16800] ;  /* 0x01680000dc08783b */ /* 0x000e6e0000004200 */
[C---:B------:R-:W-:Y:S01]  /*64e0*/  HMMA.16816.F32 R140, R4.reuse, R14, R140 ;  /* 0x0000000e048c723c */ /* 0x040fe2000000188c */
[----:B------:R-:W4:Y:S07]  /*64f0*/  LDSM.16.MT88.4 R12, [R192+0x14800] ;  /* 0x01480000c00c783b */ /* 0x000f2e0000004200 */
[C---:B--2---:R-:W-:Y:S08]  /*6500*/  HMMA.16816.F32 R68, R4.reuse, R16, R68 ;  /* 0x000000100444723c */ /* 0x044ff00000001844 */
[C---:B------:R-:W-:Y:S01]  /*6510*/  HMMA.16816.F32 R72, R4.reuse, R18, R72 ;  /* 0x000000120448723c */ /* 0x040fe20000001848 */
[----:B------:R2:W5:Y:S07]  /*6520*/  LDSM.16.MT88.4 R16, [R199+0x16800] ;  /* 0x01680000c710783b */ /* 0x00056e0000004200 */
[C---:B---3--:R-:W-:Y:S08]  /*6530*/  HMMA.16816.F32 R84, R4.reuse, R20, R84 ;  /* 0x000000140454723c */ /* 0x048ff00000001854 */
[C---:B------:R-:W-:Y:S01]  /*6540*/  HMMA.16816.F32 R88, R4.reuse, R22, R88 ;  /* 0x000000160458723c */ /* 0x040fe20000001858 */
[----:B------:R-:W3:Y:S07]  /*6550*/  LDSM.16.MT88.4 R20, [R192+0x16800] ;  /* 0x01680000c014783b */ /* 0x000eee0000004200 */
[----:B-1----:R-:W-:Y:S01]  /*6560*/  HMMA.16816.F32 R100, R4, R8, R100 ;  /* 0x000000080464723c */ /* 0x002fe20000001864 */
[----:B--2---:R-:W-:-:S06]  /*6570*/  FFMA.FTZ R199, R224, UR12, -R201 ;  /* 0x0000000ce0c77c23 */ /* 0x004fcc00080108c9 */
[----:B------:R-:W1:Y:S01]  /*6580*/  MUFU.EX2 R199, R199 ;  /* 0x000000c700c77308 */ /* 0x000e620000000800 */
[C---:B------:R-:W-:Y:S01]  /*6590*/  HMMA.16816.F32 R104, R4.reuse, R10, R104 ;  /* 0x0000000a0468723c */ /* 0x040fe20000001868 */
[----:B------:R-:W2:Y:S07]  /*65a0*/  LDSM.16.MT88.4 R8, [R197+0x13000] ;  /* 0x01300000c508783b */ /* 0x000eae0000004200 */
[C---:B----4-:R-:W-:Y:S08]  /*65b0*/  HMMA.16816.F32 R92, R4.reuse, R12, R92 ;  /* 0x0000000c045c723c */ /* 0x050ff0000000185c */
[C---:B------:R-:W-:Y:S01]  /*65c0*/  HMMA.16816.F32 R96, R4.reuse, R14, R96 ;  /* 0x0000000e0460723c */ /* 0x040fe20000001860 */
[----:B------:R-:W4:Y:S07]  /*65d0*/  LDSM.16.MT88.4 R12, [R197+0x11000] ;  /* 0x01100000c50c783b */ /* 0x000f2e0000004200 */
        /* <DEDUP_REMOVED lines=18> */
[C---:B---3--:R-:W-:Y:S08]  /*6700*/  HMMA.16816.F32 R124, R4.reuse, R20, R124 ;  /* 0x00000014047c723c */ /* 0x048ff0000000187c */
[----:B------:R-:W-:Y:S01]  /*6710*/  HMMA.16816.F32 R128, R4, R22, R128 ;  /* 0x000000160480723c */ /* 0x000fe20000001880 */
[----:B------:R-:W-:Y:S01]  /*6720*/  F2FP.F16.F32.PACK_AB R4, R194, R193 ;  /* 0x000000c1c204723e */ /* 0x000fe200000000ff */
[----:B------:R3:W5:Y:S01]  /*6730*/  LDSM.16.MT88.4 R20, [R207+0x13000] ;  /* 0x01300000cf14783b */ /* 0x0007620000004200 */
[----:B-1----:R-:W-:Y:S01]  /*6740*/  F2FP.F16.F32.PACK_AB R5, R199, R198 ;  /* 0x000000c6c705723e */ /* 0x002fe200000000ff */
[----:B------:R-:W-:Y:S01]  /*6750*/  FADD.FTZ R193, R193, R178 ;  /* 0x000000b2c1c17221 */ /* 0x000fe20000010000 */
[----:B------:R-:W-:-:S02]  /*6760*/  F2FP.F16.F32.PACK_AB R6, R196, R195 ;  /* 0x000000c3c406723e */ /* 0x000fc400000000ff */
[----:B------:R-:W-:Y:S01]  /*6770*/  F2FP.F16.F32.PACK_AB R7, R203, R200 ;  /* 0x000000c8cb07723e */ /* 0x000fe200000000ff */
[----:B------:R-:W-:-:S04]  /*6780*/  FADD.FTZ R194, R194, R193 ;  /* 0x000000c1c2c27221 */ /* 0x000fc80000010000 */
[----:B------:R-:W-:Y:S02]  /*6790*/  FADD.FTZ R195, R195, R194 ;  /* 0x000000c2c3c37221 */ /* 0x000fe40000010000 */
[----:B--2---:R-:W-:Y:S02]  /*67a0*/  HMMA.16816.F32 R44, R4, R8, R44 ;  /* 0x00000008042c723c */ /* 0x004fe4000000182c */
[----:B------:R-:W-:-:S06]  /*67b0*/  FADD.FTZ R196, R196, R195 ;  /* 0x000000c3c4c47221 */ /* 0x000fcc0000010000 */
[----:B------:R-:W-:Y:S01]  /*67c0*/  HMMA.16816.F32 R48, R4, R10, R48 ;  /* 0x0000000a0430723c */ /* 0x000fe20000001830 */
[----:B------:R-:W1:Y:S01]  /*67d0*/  LDSM.16.MT88.4 R8, [R220+0x13000] ;  /* 0x01300000dc08783b */ /* 0x000e620000004200 */
[----:B---3--:R-:W-:Y:S01]  /*67e0*/  FFMA.FTZ R207, R218, UR12, -R205 ;  /* 0x0000000cdacf7c23 */ /* 0x008fe200080108cd */
[----:B------:R-:W-:Y:S01]  /*67f0*/  FFMA.FTZ R205, R208, UR12, -R201 ;  /* 0x0000000cd0cd7c23 */ /* 0x000fe200080108c9 */
[----:B------:R-:W-:-:S04]  /*6800*/  IMAD.IADD R201, R167, 0x1, R220 ;  /* 0x00000001a7c97824 */ /* 0x000fc800078e02dc */
[C---:B----4-:R-:W-:Y:S01]  /*6810*/  HMMA.16816.F32 R152, R4.reuse, R12, R152 ;  /* 0x0000000c0498723c */ /* 0x050fe20000001898 */
[----:B------:R-:W2:Y:S07]  /*6820*/  MUFU.EX2 R207, R207 ;  /* 0x000000cf00cf7308 */ /* 0x000eae0000000800 */
[C---:B------:R-:W-:Y:S01]  /*6830*/  HMMA.16816.F32 R148, R4.reuse, R14, R148 ;  /* 0x0000000e0494723c */ /* 0x040fe20000001894 */
[----:B------:R-:W3:Y:S01]  /*6840*/  LDSM.16.MT88.4 R12, [R220+0x11000] ;  /* 0x01100000dc0c783b */ /* 0x000ee20000004200 */
[----:B------:R-:W4:Y:S06]  /*6850*/  MUFU.EX2 R205, R205 ;  /* 0x000000cd00cd7308 */ /* 0x000f2c0000000800 */
[C---:B-----5:R-:W-:Y:S08]  /*6860*/  HMMA.16816.F32 R76, R4.reuse, R16, R76 ;  /* 0x00000010044c723c */ /* 0x060ff0000000184c */
[C---:B------:R-:W-:Y:S01]  /*6870*/  HMMA.16816.F32 R80, R4.reuse, R18, R80 ;  /* 0x000000120450723c */ /* 0x040fe20000001850 */
[----:B------:R-:W5:Y:S07]  /*6880*/  LDSM.16.MT88.4 R16, [R192+0x13000] ;  /* 0x01300000c010783b */ /* 0x000f6e0000004200 */
[C---:B------:R-:W-:Y:S08]  /*6890*/  HMMA.16816.F32 R52, R4.reuse, R20, R52 ;  /* 0x000000140434723c */ /* 0x040ff00000001834 */
[C---:B-1----:R-:W-:Y:S08]  /*68a0*/  HMMA.16816.F32 R36, R4.reuse, R8, R36 ;  /* 0x000000080424723c */ /* 0x042ff00000001824 */
[C---:B------:R-:W-:Y:S01]  /*68b0*/  HMMA.16816.F32 R40, R4.reuse, R10, R40 ;  /* 0x0000000a0428723c */ /* 0x040fe20000001828 */
[----:B------:R-:W1:Y:S07]  /*68c0*/  LDSM.16.MT88.4 R8, [R220+0x17000] ;  /* 0x01700000dc08783b */ /* 0x000e6e0000004200 */
[C---:B---3--:R-:W-:Y:S08]  /*68d0*/  HMMA.16816.F32 R160, R4.reuse, R12, R160 ;  /* 0x0000000c04a0723c */ /* 0x048ff000000018a0 */
[C---:B------:R-:W-:Y:S01]  /*68e0*/  HMMA.16816.F32 R156, R4.reuse, R14, R156 ;  /* 0x0000000e049c723c */ /* 0x040fe2000000189c */
[----:B------:R-:W3:Y:S07]  /*68f0*/  LDSM.16.MT88.4 R12, [R192+0x15000] ;  /* 0x01500000c00c783b */ /* 0x000eee0000004200 */
        /* <DEDUP_REMOVED lines=33> */
[----:B----4-:R-:W-:Y:S01]  /*6b10*/  F2FP.F16.F32.PACK_AB R5, R206, R205 ;  /* 0x000000cdce05723e */ /* 0x010fe200000000ff */
        /* <DEDUP_REMOVED lines=9> */
[C---:B---3--:R-:W-:Y:S08]  /*6bb0*/  HMMA.16816.F32 R152, R4.reuse, R12, R152 ;  /* 0x0000000c0498723c */ /* 0x048ff00000001898 */
[C---:B------:R-:W-:Y:S01]  /*6bc0*/  HMMA.16816.F32 R148, R4.reuse, R14, R148 ;  /* 0x0000000e0494723c */ /* 0x040fe20000001894 */
[----:B------:R-:W3:Y:S07]  /*6bd0*/  LDSM.16.MT88.4 R12, [R201+0x11800] ;  /* 0x01180000c90c783b */ /* 0x000eee0000004200 */
[C---:B-----5:R-:W-:Y:S08]  /*6be0*/  HMMA.16816.F32 R108, R4.reuse, R16, R108 ;  /* 0x00000010046c723c */ /* 0x060ff0000000186c */
[C---:B------:R-:W-:Y:S01]  /*6bf0*/  HMMA.16816.F32 R112, R4.reuse, R18, R112 ;  /* 0x000000120470723c */ /* 0x040fe20000001870 */
[----:B------:R-:W4:Y:S07]  /*6c00*/  LDSM.16.MT88.4 R16, [R220+0x15800] ;  /* 0x01580000dc10783b */ /* 0x000f2e0000004200 */
[C---:B--2---:R-:W-:Y:S08]  /*6c10*/  HMMA.16816.F32 R76, R4.reuse, R20, R76 ;  /* 0x00000014044c723c */ /* 0x044ff0000000184c */
[C---:B-1----:R-:W-:Y:S08]  /*6c20*/  HMMA.16816.F32 R160, R4.reuse, R8, R160 ;  /* 0x0000000804a0723c */ /* 0x042ff000000018a0 */
[C---:B------:R-:W-:Y:S01]  /*6c30*/  HMMA.16816.F32 R156, R4.reuse, R10, R156 ;  /* 0x0000000a049c723c */ /* 0x040fe2000000189c */
[----:B------:R-:W1:Y:S07]  /*6c40*/  LDSM.16.MT88.4 R8, [R220+0x17800] ;  /* 0x01780000dc08783b */ /* 0x000e6e0000004200 */
[C---:B------:R-:W-:Y:S01]  /*6c50*/  HMMA.16816.F32 R80, R4.reuse, R22, R80 ;  /* 0x000000160450723c */ /* 0x040fe20000001850 */
[----:B------:R-:W2:Y:S07]  /*6c60*/  LDSM.16.MT88.4 R20, [R192+0x13800] ;  /* 0x01380000c014783b */ /* 0x000eae0000004200 */
[C---:B---3--:R-:W-:Y:S08]  /*6c70*/  HMMA.16816.F32 R144, R4.reuse, R12, R144 ;  /* 0x0000000c0490723c */ /* 0x048ff00000001890 */
[C---:B------:R-:W-:Y:S01]  /*6c80*/  HMMA.16816.F32 R140, R4.reuse, R14, R140 ;  /* 0x0000000e048c723c */ /* 0x040fe2000000188c */
[----:B------:R-:W3:Y:S07]  /*6c90*/  LDSM.16.MT88.4 R12, [R192+0x15800] ;  /* 0x01580000c00c783b */ /* 0x000eee0000004200 */
[C---:B----4-:R-:W-:Y:S08]  /*6ca0*/  HMMA.16816.F32 R68, R4.reuse, R16, R68 ;  /* 0x000000100444723c */ /* 0x050ff00000001844 */
[C---:B------:R-:W-:Y:S01]  /*6cb0*/  HMMA.16816.F32 R72, R4.reuse, R18, R72 ;  /* 0x000000120448723c */ /* 0x040fe20000001848 */
[----:B------:R-:W4:Y:S07]  /*6cc0*/  LDSM.16.MT88.4 R16, [R192+0x17800] ;  /* 0x01780000c010783b */ /* 0x000f2e0000004200 */
        /* <DEDUP_REMOVED lines=23> */
[C---:B---3--:R-:W-:Y:S08]  /*6e40*/  HMMA.16816.F32 R92, R4.reuse, R12, R92 ;  /* 0x0000000c045c723c */ /* 0x048ff0000000185c */
[C---:B------:R-:W-:Y:S08]  /*6e50*/  HMMA.16816.F32 R96, R4.reuse, R14, R96 ;  /* 0x0000000e0460723c */ /* 0x040ff00000001860 */
[C---:B------:R-:W-:Y:S08]  /*6e60*/  HMMA.16816.F32 R104, R4.reuse, R10, R104 ;  /* 0x0000000a0468723c */ /* 0x040ff00000001868 */
[C---:B----4-:R-:W-:Y:S08]  /*6e70*/  HMMA.16816.F32 R124, R4.reuse, R16, R124 ;  /* 0x00000010047c723c */ /* 0x050ff0000000187c */
[----:B------:R-:W-:Y:S01]  /*6e80*/  HMMA.16816.F32 R128, R4, R18, R128 ;  /* 0x000000120480723c */ /* 0x000fe20000001880 */
[----:B------:R-:W-:-:S04]  /*6e90*/  NOP ;  /* 0x0000000000007918 */ /* 0x000fc80000000000 */
[----:B------:R-:W-:-:S15]  /*6ea0*/  BRA.U !UP0, `(.L_x_244) ;  /* 0x0000004108fc7547 */ /* 0x000fde000b800000 */
[----:B------:R-:W-:Y:S01]  /*6eb0*/  UIADD3 UR13, UPT, UPT, UR20, -0x2, URZ ;  /* 0xfffffffe140d7890 */ /* 0x000fe2000fffe0ff */
[----:B------:R-:W-:-:S04]  /*6ec0*/  DEPBAR.LE SB0, 0x0 ;  /* 0x000080000000791a */ /* 0x000fc80000000000 */
[----:B------:R-:W-:Y:S01]  /*6ed0*/  UIMAD.WIDE.U32 UR22, UR13, UR8, URZ ;  /* 0x000000080d1672a5 */ /* 0x000fe2000f8e00ff */
[----:B------:R-:W-:Y:S01]  /*6ee0*/  LOP3.LUT R212, R165, R166, RZ, 0xfc, !PT ;  /* 0x000000a6a5d47212 */ /* 0x000fe200078efcff */
[----:B------:R-:W-:Y:S01]  /*6ef0*/  UIMAD UR15, UR13, UR9, URZ ;  /* 0x000000090d0f72a4 */ /* 0x000fe2000f8e02ff */
[----:B------:R-:W-:Y:S01]  /*6f00*/  ISETP.NE.AND P4, PT, R2, RZ, PT ;  /* 0x000000ff0200720c */ /* 0x000fe20003f85270 */
[----:B------:R-:W-:Y:S01]  /*6f10*/  USHF.L.U32 UR17, UR8, 0x4, URZ ;  /* 0x0000000408117899 */ /* 0x000fe200080006ff */
[----:B------:R-:W-:Y:S01]  /*6f20*/  LEA R212, R212, UR5, 0x1 ;  /* 0x00000005d4d47c11 */ /* 0x000fe2000f8e08ff */
[----:B------:R-:W-:Y:S01]  /*6f30*/  USHF.L.U64.HI UR16, UR8, 0x4, UR9 ;  /* 0x0000000408107899 */ /* 0x000fe20008010209 */
[----:B------:R-:W-:Y:S01]  /*6f40*/  IMAD.U32 R6, RZ, RZ, UR22 ;  /* 0x00000016ff067e24 */ /* 0x000fe2000f8e00ff */
[----:B------:R-:W-:Y:S01]  /*6f50*/  UIADD3 UR6, UPT, UPT, UR15, UR23, URZ ;  /* 0x000000170f067290 */ /* 0x000fe2000fffe0ff */
[----:B------:R-:W-:Y:S01]  /*6f60*/  IMAD.U32 R7, RZ, RZ, UR23 ;  /* 0x00000017ff077e24 */ /* 0x000fe2000f8e00ff */
[----:B------:R-:W-:Y:S01]  /*6f70*/  ULEA UR7, UP0, UR22, UR17, 0x6 ;  /* 0x0000001116077291 */ /* 0x000fe2000f8030ff */
[----:B------:R-:W-:Y:S01]  /*6f80*/  IMAD.MOV.U32 R2, RZ, RZ, 0x20 ;  /* 0x00000020ff027424 */ /* 0x000fe200078e00ff */
[----:B------:R-:W1:Y:S01]  /*6f90*/  LDCU UR4, c[0x0][0x440] ;  /* 0x00008800ff0477ac */ /* 0x000e620008000800 */
[----:B------:R-:W-:Y:S01]  /*6fa0*/  LEA R14, P1, R6, R235, 0x7 ;  /* 0x000000eb060e7211 */ /* 0x000fe200078238ff */
[----:B------:R-:W-:Y:S01]  /*6fb0*/  IMAD.IADD R167, R167, 0x1, R212 ;  /* 0x00000001a7a77824 */ /* 0x000fe200078e02d4 */
[----:B------:R-:W-:Y:S01]  /*6fc0*/  UIADD3 UR15, UPT, UPT, UR23, UR15, URZ ;  /* 0x0000000f170f7290 */ /* 0x000fe2000fffe0ff */
[----:B------:R-:W-:Y:S01]  /*6fd0*/  IMAD.U32 R4, RZ, RZ, UR7 ;  /* 0x00000007ff047e24 */ /* 0x000fe2000f8e00ff */
[----:B------:R-:W-:Y:S01]  /*6fe0*/  ULEA.HI.X UR6, UR22, UR16, UR6, 0x6, UP0 ;  /* 0x0000001016067291 */ /* 0x000fe200080f3406 */
[----:B------:R-:W-:Y:S01]  /*6ff0*/  SEL R166, R2, 0xffffffe0, !P4 ;  /* 0xffffffe002a67807 */ /* 0x000fe20006000000 */
[----:B------:R-:W-:-:S02]  /*7000*/  UIADD3 UR17, UP1, UPT, UR7, UR17, URZ ;  /* 0x0000001107117290 */ /* 0x000fc4000ff3e0ff */
[----:B------:R-:W-:Y:S01]  /*7010*/  IMAD.U32 R7, RZ, RZ, UR15 ;  /* 0x0000000fff077e24 */ /* 0x000fe2000f8e00ff */
[----:B------:R-:W-:Y:S01]  /*7020*/  ULEA UR7, UP0, UR8, UR7, 0x5 ;  /* 0x0000000708077291 */ /* 0x000fe2000f8028ff */
[----:B------:R-:W-:Y:S01]  /*7030*/  IMAD.U32 R5, RZ, RZ, UR6 ;  /* 0x00000006ff057e24 */ /* 0x000fe2000f8e00ff */
[-C--:B------:R-:W-:Y:S01]  /*7040*/  LEA R12, P0, R4, R235.reuse, 0x1 ;  /* 0x000000eb040c7211 */ /* 0x080fe200078008ff */
[----:B------:R-:W-:Y:S01]  /*7050*/  UIADD3.X UR16, UPT, UPT, UR6, UR16, URZ, UP1, !UPT ;  /* 0x0000001006107290 */ /* 0x000fe20008ffe4ff */
[-C--:B------:R-:W-:Y:S01]  /*7060*/  LEA.HI.X R15, R6, R234.reuse, R7, 0x7, P1 ;  /* 0x000000ea060f7211 */ /* 0x080fe200008f3c07 */
[----:B------:R-:W-:Y:S01]  /*7070*/  ULEA.HI.X UR6, UR8, UR6, UR9, 0x5, UP0 ;  /* 0x0000000608067291 */ /* 0x000fe200080f2c09 */
[----:B------:R-:W-:Y:S01]  /*7080*/  IMAD.U32 R6, RZ, RZ, UR17 ;  /* 0x00000011ff067e24 */ /* 0x000fe2000f8e00ff */
[-C--:B------:R-:W-:Y:S01]  /*7090*/  LEA.HI.X R13, R4, R234.reuse, R5, 0x1, P0 ;  /* 0x000000ea040d7211 */ /* 0x080fe200000f0c05 */
[----:B------:R-:W-:Y:S01]  /*70a0*/  IMAD.U32 R4, RZ, RZ, UR7 ;  /* 0x00000007ff047e24 */ /* 0x000fe2000f8e00ff */
[----:B-1----:R-:W-:Y:S01]  /*70b0*/  ISETP.GE.AND P3, PT, R217, UR4, PT ;  /* 0x00000004d9007c0c */ /* 0x002fe2000bf66270 */
[----:B------:R-:W-:Y:S01]  /*70c0*/  BAR.SYNC.DEFER_BLOCKING 0x0 ;  /* 0x0000000000007b1d */ /* 0x000fe20000010000 */
[----:B------:R-:W-:Y:S01]  /*70d0*/  IMAD.U32 R7, RZ, RZ, UR16 ;  /* 0x00000010ff077e24 */ /* 0x000fe2000f8e00ff */
[-C--:B------:R-:W-:Y:S01]  /*70e0*/  LEA R10, P1, R6, R235.reuse, 0x1 ;  /* 0x000000eb060a7211 */ /* 0x080fe200078208ff */
[----:B------:R-:W-:Y:S01]  /*70f0*/  IMAD.U32 R5, RZ, RZ, UR6 ;  /* 0x00000006ff057e24 */ /* 0x000fe2000f8e00ff */
[----:B------:R-:W-:Y:S01]  /*7100*/  LEA R8, P0, R4, R235, 0x1 ;  /* 0x000000eb04087211 */ /* 0x000fe200078008ff */
[----:B------:R-:W-:Y:S01]  /*7110*/  IMAD.IADD R210, R166, 0x1, R212 ;  /* 0x00000001a6d27824 */ /* 0x000fe200078e02d4 */
[----:B------:R-:W-:Y:S01]  /*7120*/  ISETP.GE.AND P2, PT, R248, UR4, PT ;  /* 0x00000004f8007c0c */ /* 0x000fe2000bf46270 */
[----:B------:R-:W-:Y:S01]  /*7130*/  IMAD.IADD R209, R166, 0x1, R167 ;  /* 0x00000001a6d17824 */ /* 0x000fe200078e02a7 */
[----:B------:R-:W-:Y:S01]  /*7140*/  LEA.HI.X R11, R6, R234, R7, 0x1, P1 ;  /* 0x000000ea060b7211 */ /* 0x000fe200008f0c07 */
[----:B------:R-:W-:Y:S01]  /*7150*/  UISETP.GT.U32.AND UP0, UPT, UR13, UR18, UPT ;  /* 0x000000120d00728c */ /* 0x000fe2000bf04070 */
[----:B------:R-:W-:-:S02]  /*7160*/  ISETP.GE.AND P1, PT, R247, UR4, PT ;  /* 0x00000004f7007c0c */ /* 0x000fc4000bf26270 */
[----:B------:R-:W-:Y:S02]  /*7170*/  LEA.HI.X R9, R4, R234, R5, 0x1, P0 ;  /* 0x000000ea04097211 */ /* 0x000fe400000f0c05 */
[----:B------:R-:W-:Y:S02]  /*7180*/  ISETP.GE.AND P0, PT, R246, UR4, PT ;  /* 0x00000004f6007c0c */ /* 0x000fe4000bf06270 */
[----:B------:R-:W-:Y:S01]  /*7190*/  IADD3 R208, PT, PT, R211, R166, RZ ;  /* 0x000000a6d3d07210 */ /* 0x000fe20007ffe0ff */
        /* <DEDUP_REMOVED lines=81> */
[----:B------:R-:W2:Y:S04]  /*76b0*/  LDSM.16.M88.4 R32, [R211+0x8000] ;  /* 0x00800000d320783b */ /* 0x000ea80000000200 */
[----:B------:R-:W3:Y:S04]  /*76c0*/  LDSM.16.M88.4 R24, [R211+0x8800] ;  /* 0x00880000d318783b */ /* 0x000ee80000000200 */
[----:B------:R-:W4:Y:S04]  /*76d0*/  LDSM.16.M88.4 R16, [R211+0x9000] ;  /* 0x00900000d310783b */ /* 0x000f280000000200 */
[----:B------:R-:W5:Y:S01]  /*76e0*/  LDSM.16.M88.4 R4, [R211+0x9800] ;  /* 0x00980000d304783b */ /* 0x000f620000000200 */
[----:B-1----:R-:W-:-:S03]  /*76f0*/  IMAD.MOV.U32 R8, RZ, RZ, 0x40 ;  /* 0x00000040ff087424 */ /* 0x002fc600078e00ff */
[----:B------:R-:W-:Y:S04]  /*7700*/  LDSM.16.M88.4 R172, [R210] ;  /* 0x00000000d2ac783b */ /* 0x000fe80000000200 */
[----:B------:R-:W1:Y:S01]  /*7710*/  LDSM.16.M88.4 R184, [R208+0x8000] ;  /* 0x00800000d0b8783b */ /* 0x000e620000000200 */
[----:B------:R-:W-:-:S03]  /*7720*/  SEL R8, R8, 0xffffffc0, !P5 ;  /* 0xffffffc008087807 */ /* 0x000fc60006800000 */
[----:B------:R-:W1:Y:S02]  /*7730*/  LDSM.16.M88.4 R180, [R208+0x8800] ;  /* 0x00880000d0b4783b */ /* 0x000e640000000200 */
[----:B------:R-:W-:Y:S02]  /*7740*/  IMAD.IADD R165, R211, 0x1, R8 ;  /* 0x00000001d3a57824 */ /* 0x000fe400078e0208 */
[----:B------:R-:W1:Y:S02]  /*7750*/  LDSM.16.M88.4 R188, [R208+0x9000] ;  /* 0x00900000d0bc783b */ /* 0x000e640000000200 */
[----:B------:R-:W-:Y:S02]  /*7760*/  IMAD.IADD R166, R166, 0x1, R165 ;  /* 0x00000001a6a67824 */ /* 0x000fe400078e02a5 */
[----:B------:R-:W1:Y:S04]  /*7770*/  LDSM.16.M88.4 R176, [R208+0x9800] ;  /* 0x00980000d0b0783b */ /* 0x000e680000000200 */
[----:B------:R-:W-:Y:S01]  /*7780*/  LDSM.16.M88.4 R8, [R167] ;  /* 0x00000000a708783b */ /* 0x000fe20000000200 */
[C---:B--2---:R-:W-:Y:S03]  /*7790*/  HMMA.16816.F32 R168, R192.reuse, R32, RZ ;  /* 0x00000020c0a8723c */ /* 0x044fe600000018ff */
[----:B------:R-:W2:Y:S04]  /*77a0*/  LDSM.16.M88.4 R12, [R165+0x8000] ;  /* 0x00800000a50c783b */ /* 0x000ea80000000200 */
[----:B------:R-:W-:Y:S01]  /*77b0*/  LDSM.16.M88.4 R204, [R166+0x9800] ;  /* 0x00980000a6cc783b */ /* 0x000fe20000000200 */
[C---:B---3--:R-:W-:Y:S03]  /*77c0*/  HMMA.16816.F32 R28, R192.reuse, R24, RZ ;  /* 0x00000018c01c723c */ /* 0x048fe600000018ff */
[----:B------:R-:W-:Y:S04]  /*77d0*/  LDSM.16.M88.4 R200, [R211+0xa800] ;  /* 0x00a80000d3c8783b */ /* 0x000fe80000000200 */
[----:B------:R-:W0:Y:S01]  /*77e0*/  LDGDEPBAR ;  /* 0x00000000000079af */ /* 0x000e220000000000 */
[C---:B----4-:R-:W-:Y:S08]  /*77f0*/  HMMA.16816.F32 R20, R192.reuse, R16, RZ ;  /* 0x00000010c014723c */ /* 0x050ff000000018ff */
[C---:B------:R-:W-:Y:S08]  /*7800*/  HMMA.16816.F32 R32, R192.reuse, R34, RZ ;  /* 0x00000022c020723c */ /* 0x040ff000000018ff */
[C---:B------:R-:W-:Y:S08]  /*7810*/  HMMA.16816.F32 R24, R192.reuse, R26, RZ ;  /* 0x0000001ac018723c */ /* 0x040ff000000018ff */
[C---:B------:R-:W-:Y:S08]  /*7820*/  HMMA.16816.F32 R16, R192.reuse, R18, RZ ;  /* 0x00000012c010723c */ /* 0x040ff000000018ff */
[C---:B-----5:R-:W-:Y:S08]  /*7830*/  HMMA.16816.F32 R196, R192.reuse, R4, RZ ;  /* 0x00000004c0c4723c */ /* 0x060ff000000018ff */
[----:B------:R-:W-:Y:S01]  /*7840*/  HMMA.16816.F32 R192, R192, R6, RZ ;  /* 0x00000006c0c0723c */ /* 0x000fe200000018ff */
[----:B------:R-:W3:Y:S07]  /*7850*/  LDSM.16.M88.4 R4, [R165+0x8800] ;  /* 0x00880000a504783b */ /* 0x000eee0000000200 */
[C---:B-1----:R-:W-:Y:S08]  /*7860*/  HMMA.16816.F32 R168, R172.reuse, R184, R168 ;  /* 0x000000b8aca8723c */ /* 0x042ff000000018a8 */
[C---:B------:R-:W-:Y:S01]  /*7870*/  HMMA.16816.F32 R32, R172.reuse, R186, R32 ;  /* 0x000000baac20723c */ /* 0x040fe20000001820 */
[----:B------:R-:W1:Y:S07]  /*7880*/  LDSM.16.M88.4 R184, [R165+0x9000] ;  /* 0x00900000a5b8783b */ /* 0x000e6e0000000200 */
[C---:B------:R-:W-:Y:S08]  /*7890*/  HMMA.16816.F32 R28, R172.reuse, R180, R28 ;  /* 0x000000b4ac1c723c */ /* 0x040ff0000000181c */
[C---:B------:R-:W-:Y:S01]  /*78a0*/  HMMA.16816.F32 R24, R172.reuse, R182, R24 ;  /* 0x000000b6ac18723c */ /* 0x040fe20000001818 */
[----:B------:R-:W4:Y:S07]  /*78b0*/  LDSM.16.M88.4 R180, [R165+0x9800] ;  /* 0x00980000a5b4783b */ /* 0x000f2e0000000200 */
[C---:B------:R-:W-:Y:S08]  /*78c0*/  HMMA.16816.F32 R20, R172.reuse, R188, R20 ;  /* 0x000000bcac14723c */ /* 0x040ff00000001814 */
[C---:B------:R-:W-:Y:S01]  /*78d0*/  HMMA.16816.F32 R16, R172.reuse, R190, R16 ;  /* 0x000000beac10723c */ /* 0x040fe20000001810 */
[----:B------:R-:W-:Y:S07]  /*78e0*/  LDSM.16.M88.4 R188, [R211+0xb000] ;  /* 0x00b00000d3bc783b */ /* 0x000fee0000000200 */
[C---:B------:R-:W-:Y:S08]  /*78f0*/  HMMA.16816.F32 R196, R172.reuse, R176, R196 ;  /* 0x000000b0acc4723c */ /* 0x040ff000000018c4 */
[----:B------:R-:W-:Y:S01]  /*7900*/  HMMA.16816.F32 R192, R172, R178, R192 ;  /* 0x000000b2acc0723c */ /* 0x000fe200000018c0 */
[----:B------:R-:W-:Y:S04]  /*7910*/  LDSM.16.M88.4 R172, [R209] ;  /* 0x00000000d1ac783b */ /* 0x000fe80000000200 */
[----:B------:R-:W-:Y:S03]  /*7920*/  LDSM.16.M88.4 R176, [R166+0x8000] ;  /* 0x00800000a6b0783b */ /* 0x000fe60000000200 */
[C---:B--2---:R-:W-:Y:S08]  /*7930*/  HMMA.16816.F32 R168, R8.reuse, R12, R168 ;  /* 0x0000000c08a8723c */ /* 0x044ff000000018a8 */
[C---:B------:R-:W-:Y:S01]  /*7940*/  HMMA.16816.F32 R32, R8.reuse, R14, R32 ;  /* 0x0000000e0820723c */ /* 0x040fe20000001820 */
[----:B------:R-:W2:Y:S07]  /*7950*/  LDSM.16.M88.4 R12, [R166+0x8800] ;  /* 0x00880000a60c783b */ /* 0x000eae0000000200 */
[C---:B---3--:R-:W-:Y:S08]  /*7960*/  HMMA.16816.F32 R28, R8.reuse, R4, R28 ;  /* 0x00000004081c723c */ /* 0x048ff0000000181c */
[C---:B------:R-:W-:Y:S01]  /*7970*/  HMMA.16816.F32 R24, R8.reuse, R6, R24 ;  /* 0x000000060818723c */ /* 0x040fe20000001818 */
[----:B------:R-:W3:Y:S07]  /*7980*/  LDSM.16.M88.4 R4, [R166+0x9000] ;  /* 0x00900000a604783b */ /* 0x000eee0000000200 */
[C---:B-1----:R-:W-:Y:S08]  /*7990*/  HMMA.16816.F32 R20, R8.reuse, R184, R20 ;  /* 0x000000b80814723c */ /* 0x042ff00000001814 */
[C---:B------:R-:W-:Y:S01]  /*79a0*/  HMMA.16816.F32 R16, R8.reuse, R186, R16 ;  /* 0x000000ba0810723c */ /* 0x040fe20000001810 */
[----:B------:R-:W-:Y:S07]  /*79b0*/  LDSM.16.M88.4 R184, [R211+0xb800] ;  /* 0x00b80000d3b8783b */ /* 0x000fee0000000200 */
[C---:B----4-:R-:W-:Y:S08]  /*79c0*/  HMMA.16816.F32 R196, R8.reuse, R180, R196 ;  /* 0x000000b408c4723c */ /* 0x050ff000000018c4 */
[----:B------:R-:W-:Y:S01]  /*79d0*/  HMMA.16816.F32 R192, R8, R182, R192 ;  /* 0x000000b608c0723c */ /* 0x000fe200000018c0 */
[----:B------:R-:W-:Y:S04]  /*79e0*/  LDSM.16.M88.4 R8, [R212+0x2000] ;  /* 0x00200000d408783b */ /* 0x000fe80000000200 */
        /* <DEDUP_REMOVED lines=30> */
[C---:B---3--:R-:W-:Y:S08]  /*7bd0*/  HMMA.16816.F32 R28, R12.reuse, R176, R28 ;  /* 0x000000b00c1c723c */ /* 0x048ff0000000181c */
[C---:B------:R-:W-:Y:S01]  /*7be0*/  HMMA.16816.F32 R24, R12.reuse, R178, R24 ;  /* 0x000000b20c18723c */ /* 0x040fe20000001818 */
[----:B------:R-:W3:Y:S07]  /*7bf0*/  LDSM.16.M88.4 R176, [R165+0xb000] ;  /* 0x00b00000a5b0783b */ /* 0x000eee0000000200 */
[C---:B----4-:R-:W-:Y:S08]  /*7c00*/  HMMA.16816.F32 R20, R12.reuse, R172, R20 ;  /* 0x000000ac0c14723c */ /* 0x050ff00000001814 */
[C---:B------:R-:W-:Y:S01]  /*7c10*/  HMMA.16816.F32 R16, R12.reuse, R174, R16 ;  /* 0x000000ae0c10723c */ /* 0x040fe20000001810 */
[----:B------:R-:W4:Y:S07]  /*7c20*/  LDSM.16.M88.4 R172, [R165+0xb800] ;  /* 0x00b80000a5ac783b */ /* 0x000f2e0000000200 */
[C---:B-1----:R-:W-:Y:S08]  /*7c30*/  HMMA.16816.F32 R196, R12.reuse, R180, R196 ;  /* 0x000000b40cc4723c */ /* 0x042ff000000018c4 */
[----:B------:R-:W-:Y:S01]  /*7c40*/  HMMA.16816.F32 R192, R12, R182, R192 ;  /* 0x000000b60cc0723c */ /* 0x000fe200000018c0 */
[----:B------:R-:W-:Y:S04]  /*7c50*/  LDSM.16.M88.4 R180, [R209+0x2000] ;  /* 0x00200000d1b4783b */ /* 0x000fe80000000200 */
[----:B------:R-:W1:Y:S03]  /*7c60*/  LDSM.16.M88.4 R12, [R166+0xa000] ;  /* 0x00a00000a60c783b */ /* 0x000e660000000200 */
[C---:B--2---:R-:W-:Y:S08]  /*7c70*/  HMMA.16816.F32 R168, R8.reuse, R4, R168 ;  /* 0x0000000408a8723c */ /* 0x044ff000000018a8 */
[C---:B------:R-:W-:Y:S01]  /*7c80*/  HMMA.16816.F32 R32, R8.reuse, R6, R32 ;  /* 0x000000060820723c */ /* 0x040fe20000001820 */
[----:B------:R-:W2:Y:S07]  /*7c90*/  LDSM.16.M88.4 R4, [R166+0xa800] ;  /* 0x00a80000a604783b */ /* 0x000eae0000000200 */
[C---:B------:R-:W-:Y:S08]  /*7ca0*/  HMMA.16816.F32 R28, R8.reuse, R184, R28 ;  /* 0x000000b8081c723c */ /* 0x040ff0000000181c */
[C---:B------:R-:W-:Y:S01]  /*7cb0*/  HMMA.16816.F32 R24, R8.reuse, R186, R24 ;  /* 0x000000ba0818723c */ /* 0x040fe20000001818 */
[----:B------:R-:W5:Y:S07]  /*7cc0*/  LDSM.16.M88.4 R184, [R166+0xb000] ;  /* 0x00b00000a6b8783b */ /* 0x000f6e0000000200 */
[C---:B---3--:R-:W-:Y:S08]  /*7cd0*/  HMMA.16816.F32 R20, R8.reuse, R176, R20 ;  /* 0x000000b00814723c */ /* 0x048ff00000001814 */
[C---:B------:R-:W-:Y:S01]  /*7ce0*/  HMMA.16816.F32 R16, R8.reuse, R178, R16 ;  /* 0x000000b20810723c */ /* 0x040fe20000001810 */
[----:B------:R-:W-:Y:S07]  /*7cf0*/  LDSM.16.M88.4 R176, [R211+0xc000] ;  /* 0x00c00000d3b0783b */ /* 0x000fee0000000200 */
[C---:B----4-:R-:W-:Y:S08]  /*7d00*/  HMMA.16816.F32 R196, R8.reuse, R172, R196 ;  /* 0x000000ac08c4723c */ /* 0x050ff000000018c4 */
[----:B------:R-:W-:Y:S01]  /*7d10*/  HMMA.16816.F32 R192, R8, R174, R192 ;  /* 0x000000ae08c0723c */ /* 0x000fe200000018c0 */
[----:B------:R-:W3:Y:S04]  /*7d20*/  LDSM.16.M88.4 R8, [R212+0x4000] ;  /* 0x00400000d408783b */ /* 0x000ee80000000200 */
[----:B------:R-:W-:Y:S03]  /*7d30*/  LDSM.16.M88.4 R172, [R210+0x4000] ;  /* 0x00400000d2ac783b */ /* 0x000fe60000000200 */
[C---:B-1----:R-:W-:Y:S08]  /*7d40*/  HMMA.16816.F32 R168, R180.reuse, R12, R168 ;  /* 0x0000000cb4a8723c */ /* 0x042ff000000018a8 */
[C---:B------:R-:W-:Y:S01]  /*7d50*/  HMMA.16816.F32 R32, R180.reuse, R14, R32 ;  /* 0x0000000eb420723c */ /* 0x040fe20000001820 */
[----:B------:R-:W1:Y:S07]  /*7d60*/  LDSM.16.M88.4 R12, [R211+0xd800] ;  /* 0x00d80000d30c783b */ /* 0x000e6e0000000200 */
[C---:B--2---:R-:W-:Y:S08]  /*7d70*/  HMMA.16816.F32 R28, R180.reuse, R4, R28 ;  /* 0x00000004b41c723c */ /* 0x044ff0000000181c */
[C---:B------:R-:W-:Y:S01]  /*7d80*/  HMMA.16816.F32 R24, R180.reuse, R6, R24 ;  /* 0x00000006b418723c */ /* 0x040fe20000001818 */
[----:B------:R-:W2:Y:S07]  /*7d90*/  LDSM.16.M88.4 R4, [R208+0xc000] ;  /* 0x00c00000d004783b */ /* 0x000eae0000000200 */
[C---:B-----5:R-:W-:Y:S08]  /*7da0*/  HMMA.16816.F32 R20, R180.reuse, R184, R20 ;  /* 0x000000b8b414723c */ /* 0x060ff00000001814 */
[C---:B------:R-:W-:Y:S01]  /*7db0*/  HMMA.16816.F32 R16, R180.reuse, R186, R16 ;  /* 0x000000bab410723c */ /* 0x040fe20000001810 */
[----:B------:R-:W-:Y:S07]  /*7dc0*/  LDSM.16.M88.4 R184, [R208+0xc800] ;  /* 0x00c80000d0b8783b */ /* 0x000fee0000000200 */
        /* <DEDUP_REMOVED lines=13> */
[C---:B-1----:R-:W-:Y:S08]  /*7ea0*/  HMMA.16816.F32 R196, R8.reuse, R12, R196 ;  /* 0x0000000c08c4723c */ /* 0x042ff000000018c4 */
[----:B------:R-:W-:Y:S01]  /*7eb0*/  HMMA.16816.F32 R192, R8, R14, R192 ;  /* 0x0000000e08c0723c */ /* 0x000fe200000018c0 */
[----:B------:R-:W1:Y:S04]  /*7ec0*/  LDSM.16.M88.4 R12, [R165+0xc000] ;  /* 0x00c00000a50c783b */ /* 0x000e680000000200 */
[----:B------:R-:W5:Y:S03]  /*7ed0*/  LDSM.16.M88.4 R8, [R165+0xc800] ;  /* 0x00c80000a508783b */ /* 0x000f660000000200 */
[C---:B--2---:R-:W-:Y:S08]  /*7ee0*/  HMMA.16816.F32 R168, R172.reuse, R4, R168 ;  /* 0x00000004aca8723c */ /* 0x044ff000000018a8 */
[C---:B------:R-:W-:Y:S01]  /*7ef0*/  HMMA.16816.F32 R32, R172.reuse, R6, R32 ;  /* 0x00000006ac20723c */ /* 0x040fe20000001820 */
[----:B------:R-:W2:Y:S07]  /*7f00*/  LDSM.16.M88.4 R4, [R165+0xd000] ;  /* 0x00d00000a504783b */ /* 0x000eae0000000200 */
[C---:B----4-:R-:W-:Y:S08]  /*7f10*/  HMMA.16816.F32 R20, R172.reuse, R180, R20 ;  /* 0x000000b4ac14723c */ /* 0x050ff00000001814 */
[C---:B------:R-:W-:Y:S01]  /*7f20*/  HMMA.16816.F32 R16, R172.reuse, R182, R16 ;  /* 0x000000b6ac10723c */ /* 0x040fe20000001810 */
[----:B------:R-:W4:Y:S07]  /*7f30*/  LDSM.16.M88.4 R180, [R166+0xc800] ;  /* 0x00c80000a6b4783b */ /* 0x000f2e0000000200 */
[C---:B------:R-:W-:Y:S08]  /*7f40*/  HMMA.16816.F32 R28, R172.reuse, R184, R28 ;  /* 0x000000b8ac1c723c */ /* 0x040ff0000000181c */
[C---:B------:R-:W-:Y:S01]  /*7f50*/  HMMA.16816.F32 R24, R172.reuse, R186, R24 ;  /* 0x000000baac18723c */ /* 0x040fe20000001818 */
[----:B------:R-:W4:Y:S07]  /*7f60*/  LDSM.16.M88.4 R184, [R166+0xc000] ;  /* 0x00c00000a6b8783b */ /* 0x000f2e0000000200 */
[C---:B---3--:R-:W-:Y:S08]  /*7f70*/  HMMA.16816.F32 R196, R172.reuse, R176, R196 ;  /* 0x000000b0acc4723c */ /* 0x048ff000000018c4 */
[----:B------:R-:W-:Y:S01]  /*7f80*/  HMMA.16816.F32 R192, R172, R178, R192 ;  /* 0x000000b2acc0723c */ /* 0x000fe200000018c0 */
[----:B------:R-:W3:Y:S04]  /*7f90*/  LDSM.16.M88.4 R172, [R166+0xd800] ;  /* 0x00d80000a6ac783b */ /* 0x000ee80000000200 */
[----:B------:R-:W3:Y:S03]  /*7fa0*/  LDSM.16.M88.4 R176, [R166+0xd000] ;  /* 0x00d00000a6b0783b */ /* 0x000ee60000000200 */
[C---:B-1----:R-:W-:Y:S08]  /*7fb0*/  HMMA.16816.F32 R168, R204.reuse, R12, R168 ;  /* 0x0000000ccca8723c */ /* 0x042ff000000018a8 */
[C---:B------:R-:W-:Y:S01]  /*7fc0*/  HMMA.16816.F32 R32, R204.reuse, R14, R32 ;  /* 0x0000000ecc20723c */ /* 0x040fe20000001820 */
[----:B------:R-:W-:Y:S07]  /*7fd0*/  LDSM.16.M88.4 R12, [R212+0x6000] ;  /* 0x00600000d40c783b */ /* 0x000fee0000000200 */
[C---:B-----5:R-:W-:Y:S08]  /*7fe0*/  HMMA.16816.F32 R28, R204.reuse, R8, R28 ;  /* 0x00000008cc1c723c */ /* 0x060ff0000000181c */
[C---:B------:R-:W-:Y:S01]  /*7ff0*/  HMMA.16816.F32 R24, R204.reuse, R10, R24 ;  /* 0x0000000acc18723c */ /* 0x040fe20000001818 */
[----:B------:R-:W1:Y:S07]  /*8000*/  LDSM.16.M88.4 R8, [R211+0xe000] ;  /* 0x00e00000d308783b */ /* 0x000e6e0000000200 */
[C---:B--2---:R-:W-:Y:S08]  /*8010*/  HMMA.16816.F32 R20, R204.reuse, R4, R20 ;  /* 0x00000004cc14723c */ /* 0x044ff00000001814 */
[C---:B------:R-:W-:Y:S01]  /*8020*/  HMMA.16816.F32 R16, R204.reuse, R6, R16 ;  /* 0x00000006cc10723c */ /* 0x040fe20000001810 */
[----:B------:R-:W2:Y:S07]  /*8030*/  LDSM.16.M88.4 R4, [R211+0xe800] ;  /* 0x00e80000d304783b */ /* 0x000eae0000000200 */
[C---:B------:R-:W-:Y:S08]  /*8040*/  HMMA.16816.F32 R196, R204.reuse, R200, R196 ;  /* 0x000000c8ccc4723c */ /* 0x040ff000000018c4 */
[----:B------:R-:W-:Y:S01]  /*8050*/  HMMA.16816.F32 R192, R204, R202, R192 ;  /* 0x000000caccc0723c */ /* 0x000fe200000018c0 */
[----:B------:R-:W-:Y:S07]  /*8060*/  LDSM.16.M88.4 R204, [R211+0xf800] ;  /* 0x00f80000d3cc783b */ /* 0x000fee0000000200 */
[C---:B----4-:R-:W-:Y:S08]  /*8070*/  HMMA.16816.F32 R28, R188.reuse, R180, R28 ;  /* 0x000000b4bc1c723c */ /* 0x050ff0000000181c */
[C---:B------:R-:W-:Y:S01]  /*8080*/  HMMA.16816.F32 R24, R188.reuse, R182, R24 ;  /* 0x000000b6bc18723c */ /* 0x040fe20000001818 */
[----:B------:R-:W4:Y:S07]  /*8090*/  LDSM.16.M88.4 R180, [R211+0xf000] ;  /* 0x00f00000d3b4783b */ /* 0x000f2e0000000200 */
[C---:B------:R-:W-:Y:S08]  /*80a0*/  HMMA.16816.F32 R168, R188.reuse, R184, R168 ;  /* 0x000000b8bca8723c */ /* 0x040ff000000018a8 */
[C---:B------:R-:W-:Y:S01]  /*80b0*/  HMMA.16816.F32 R32, R188.reuse, R186, R32 ;  /* 0x000000babc20723c */ /* 0x040fe20000001820 */
[----:B------:R-:W-:Y:S07]  /*80c0*/  LDSM.16.M88.4 R184, [R210+0x6000] ;  /* 0x00600000d2b8783b */ /* 0x000fee0000000200 */
[C---:B---3--:R-:W-:Y:S08]  /*80d0*/  HMMA.16816.F32 R196, R188.reuse, R172, R196 ;  /* 0x000000acbcc4723c */ /* 0x048ff000000018c4 */
[C---:B------:R-:W-:Y:S01]  /*80e0*/  HMMA.16816.F32 R192, R188.reuse, R174, R192 ;  /* 0x000000aebcc0723c */ /* 0x040fe200000018c0 */
[----:B------:R-:W3:Y:S07]  /*80f0*/  LDSM.16.M88.4 R172, [R208+0xe800] ;  /* 0x00e80000d0ac783b */ /* 0x000eee0000000200 */
[C---:B------:R-:W-:Y:S01]  /*8100*/  HMMA.16816.F32 R200, R188.reuse, R176, R20 ;  /* 0x000000b0bcc8723c */ /* 0x040fe20000001814 */
[----:B------:R-:W5:Y:S07]  /*8110*/  LDSM.16.M88.4 R20, [R208+0xe000] ;  /* 0x00e00000d014783b */ /* 0x000f6e0000000200 */
        /* <DEDUP_REMOVED lines=11> */
[----:B------:R-:W-:Y:S07]  /*81d0*/  LDSM.16.M88.4 R180, [R166+0xe800] ;  /* 0x00e80000a6b4783b */ /* 0x000fee0000000200 */
[C---:B------:R-:W-:Y:S08]  /*81e0*/  HMMA.16816.F32 R196, R12.reuse, R204, R196 ;  /* 0x000000cc0cc4723c */ /* 0x040ff000000018c4 */
[----:B------:R-:W-:Y:S01]  /*81f0*/  HMMA.16816.F32 R192, R12, R206, R192 ;  /* 0x000000ce0cc0723c */ /* 0x000fe200000018c0 */
[----:B------:R-:W4:Y:S07]  /*8200*/  LDSM.16.M88.4 R12, [R165+0xe000] ;  /* 0x00e00000a50c783b */ /* 0x000f2e0000000200 */
[C---:B---3--:R-:W-:Y:S08]  /*8210*/  HMMA.16816.F32 R28, R184.reuse, R172, R28 ;  /* 0x000000acb81c723c */ /* 0x048ff0000000181c */
[C---:B------:R-:W-:Y:S01]  /*8220*/  HMMA.16816.F32 R24, R184.reuse, R174, R24 ;  /* 0x000000aeb818723c */ /* 0x040fe20000001818 */
[----:B------:R-:W3:Y:S07]  /*8230*/  LDSM.16.M88.4 R172, [R165+0xf000] ;  /* 0x00f00000a5ac783b */ /* 0x000eee0000000200 */
[C---:B-----5:R-:W-:Y:S08]  /*8240*/  HMMA.16816.F32 R168, R184.reuse, R20, R168 ;  /* 0x00000014b8a8723c */ /* 0x060ff000000018a8 */
[C---:B------:R-:W-:Y:S01]  /*8250*/  HMMA.16816.F32 R32, R184.reuse, R22, R32 ;  /* 0x00000016b820723c */ /* 0x040fe20000001820 */
[----:B------:R-:W5:Y:S07]  /*8260*/  LDSM.16.M88.4 R20, [R165+0xe800] ;  /* 0x00e80000a514783b */ /* 0x000f6e0000000200 */
[C---:B-1----:R-:W-:Y:S08]  /*8270*/  HMMA.16816.F32 R200, R184.reuse, R8, R200 ;  /* 0x00000008b8c8723c */ /* 0x042ff000000018c8 */
[C---:B------:R-:W-:Y:S01]  /*8280*/  HMMA.16816.F32 R16, R184.reuse, R10, R16 ;  /* 0x0000000ab810723c */ /* 0x040fe20000001810 */
[----:B------:R-:W1:Y:S07]  /*8290*/  LDSM.16.M88.4 R8, [R165+0xf800] ;  /* 0x00f80000a508783b */ /* 0x000e6e0000000200 */
[C---:B--2---:R-:W-:Y:S01]  /*82a0*/  HMMA.16816.F32 R204, R184.reuse, R4, R196 ;  /* 0x00000004b8cc723c */ /* 0x044fe200000018c4 */
[----:B------:R-:W-:Y:S07]  /*82b0*/  LDSM.16.M88.4 R196, [R209+0x6000] ;  /* 0x00600000d1c4783b */ /* 0x000fee0000000200 */
[----:B------:R-:W-:Y:S01]  /*82c0*/  HMMA.16816.F32 R192, R184, R6, R192 ;  /* 0x00000006b8c0723c */ /* 0x000fe200000018c0 */
[----:B------:R-:W2:Y:S07]  /*82d0*/  LDSM.16.M88.4 R4, [R166+0xf000] ;  /* 0x00f00000a604783b */ /* 0x000eae0000000200 */
[C---:B----4-:R-:W-:Y:S08]  /*82e0*/  HMMA.16816.F32 R168, R176.reuse, R12, R168 ;  /* 0x0000000cb0a8723c */ /* 0x050ff000000018a8 */
[----:B------:R-:W-:Y:S01]  /*82f0*/  HMMA.16816.F32 R32, R176, R14, R32 ;  /* 0x0000000eb020723c */ /* 0x000fe20000001820 */
[----:B------:R-:W4:Y:S01]  /*8300*/  LDSM.16.M88.4 R12, [R166+0xf800] ;  /* 0x00f80000a60c783b */ /* 0x000f220000000200 */
[----:B------:R-:W-:-:S06]  /*8310*/  DEPBAR.LE SB0, 0x0 ;  /* 0x000080000000791a */ /* 0x000fcc0000000000 */
[C---:B---3--:R-:W-:Y:S08]  /*8320*/  HMMA.16816.F32 R200, R176.reuse, R172, R200 ;  /* 0x000000acb0c8723c */ /* 0x048ff000000018c8 */
[C---:B-----5:R-:W-:Y:S08]  /*8330*/  HMMA.16816.F32 R28, R176.reuse, R20, R28 ;  /* 0x00000014b01c723c */ /* 0x060ff0000000181c */
[C---:B------:R-:W-:Y:S08]  /*8340*/  HMMA.16816.F32 R24, R176.reuse, R22, R24 ;  /* 0x00000016b018723c */ /* 0x040ff00000001818 */
[C---:B-1----:R-:W-:Y:S08]  /*8350*/  HMMA.16816.F32 R192, R176.reuse, R10, R192 ;  /* 0x0000000ab0c0723c */ /* 0x042ff000000018c0 */
[C---:B------:R-:W-:Y:S08]  /*8360*/  HMMA.16816.F32 R16, R176.reuse, R174, R16 ;  /* 0x000000aeb010723c */ /* 0x040ff00000001810 */
[----:B------:R-:W-:Y:S08]  /*8370*/  HMMA.16816.F32 R204, R176, R8, R204 ;  /* 0x00000008b0cc723c */ /* 0x000ff000000018cc */
[----:B--2---:R-:W-:Y:S01]  /*8380*/  HMMA.16816.F32 R200, R196, R4, R200 ;  /* 0x00000004c4c8723c */ /* 0x004fe200000018c8 */
[----:B------:R-:W-:-:S07]  /*8390*/  MOV R5, UR20 ;  /* 0x0000001400057c02 */ /* 0x000fce0008000f00 */
[C---:B------:R-:W-:Y:S08]  /*83a0*/  HMMA.16816.F32 R168, R196.reuse, R188, R168 ;  /* 0x000000bcc4a8723c */ /* 0x040ff000000018a8 */
[C---:B------:R-:W-:Y:S08]  /*83b0*/  HMMA.16816.F32 R32, R196.reuse, R190, R32 ;  /* 0x000000bec420723c */ /* 0x040ff00000001820 */
[C---:B------:R-:W-:Y:S08]  /*83c0*/  HMMA.16816.F32 R28, R196.reuse, R180, R28 ;  /* 0x000000b4c41c723c */ /* 0x040ff0000000181c */
[C---:B------:R-:W-:Y:S08]  /*83d0*/  HMMA.16816.F32 R24, R196.reuse, R182, R24 ;  /* 0x000000b6c418723c */ /* 0x040ff00000001818 */
[C---:B----4-:R-:W-:Y:S08]  /*83e0*/  HMMA.16816.F32 R192, R196.reuse, R14, R192 ;  /* 0x0000000ec4c0723c */ /* 0x050ff000000018c0 */
[----:B------:R-:W-:Y:S01]  /*83f0*/  HMMA.16816.F32 R16, R196, R6, R16 ;  /* 0x00000006c410723c */ /* 0x000fe20000001810 */
[----:B------:R-:W-:-:S04]  /*8400*/  IMAD R6, R5, 0x40, R0 ;  /* 0x0000004005067824 */ /* 0x000fc800078e0200 */
[C---:B------:R-:W-:Y:S02]  /*8410*/  VIADD R5, R6.reuse, 0xffffff80 ;  /* 0xffffff8006057836 */ /* 0x040fe40000000000 */
[----:B------:R-:W-:Y:S01]  /*8420*/  VIADD R7, R6, 0xffffff81 ;  /* 0xffffff8106077836 */ /* 0x000fe20000000000 */
[----:B------:R-:W-:Y:S01]  /*8430*/  HMMA.16816.F32 R204, R196, R12, R204 ;  /* 0x0000000cc4cc723c */ /* 0x000fe200000018cc */
[----:B------:R-:W-:Y:S01]  /*8440*/  VIADD R12, R233, 0x8 ;  /* 0x00000008e90c7836 */ /* 0x000fe20000000000 */
[----:B------:R-:W-:Y:S01]  /*8450*/  BAR.SYNC.DEFER_BLOCKING 0x0 ;  /* 0x0000000000007b1d */ /* 0x000fe20000010000 */
[----:B------:R-:W-:Y:S02]  /*8460*/  ISETP.GE.AND P4, PT, R5, R232, PT ;  /* 0x000000e80500720c */ /* 0x000fe40003f86270 */
[----:B------:R-:W-:Y:S02]  /*8470*/  ISETP.GT.AND P6, PT, R233, R5, PT ;  /* 0x00000005e900720c */ /* 0x000fe40003fc4270 */
[----:B------:R-:W-:Y:S01]  /*8480*/  P2R R4, PR, RZ, 0x10 ;  /* 0x00000010ff047803 */ /* 0x000fe20000000000 */
[----:B------:R-:W-:-:S12]  /*8490*/  BRA.U !UP0, `(.L_x_245) ;  /* 0x0000000508b47547 */ /* 0x000fd8000b800000 */
[----:B------:R-:W-:-:S04]  /*84a0*/  UIADD3 UR6, UPT, UPT, UR20, -0x3, URZ ;  /* 0xfffffffd14067890 */ /* 0x000fc8000fffe0ff */
[----:B------:R-:W-:Y:S02]  /*84b0*/  UIMAD.WIDE.U32 UR8, UR6, UR10, URZ ;  /* 0x0000000a060872a5 */ /* 0x000fe4000f8e00ff */
[----:B------:R-:W-:-:S04]  /*84c0*/  UIMAD UR6, UR6, UR11, URZ ;  /* 0x0000000b060672a4 */ /* 0x000fc8000f8e02ff */
[----:B------:R-:W-:Y:S01]  /*84d0*/  UIADD3 UR4, UPT, UPT, UR9, UR6, URZ ;  /* 0x0000000609047290 */ /* 0x000fe2000fffe0ff */
[----:B------:R-:W-:Y:S01]  /*84e0*/  IMAD.U32 R9, RZ, RZ, UR9 ;  /* 0x00000009ff097e24 */ /* 0x000fe2000f8e00ff */
[----:B------:R-:W-:Y:S01]  /*84f0*/  UIADD3 UR6, UPT, UPT, UR6, UR9, URZ ;  /* 0x0000000906067290 */ /* 0x000fe2000fffe0ff */
[----:B------:R-:W-:-:S03]  /*8500*/  IMAD.U32 R8, RZ, RZ, UR8 ;  /* 0x00000008ff087e24 */ /* 0x000fc6000f8e00ff */
[----:B------:R-:W-:Y:S01]  /*8510*/  IMAD.U32 R9, RZ, RZ, UR4 ;  /* 0x00000004ff097e24 */ /* 0x000fe2000f8e00ff */
[----:B------:R-:W-:Y:S01]  /*8520*/  ULEA UR4, UP0, UR8, UR32, 0x6 ;  /* 0x0000002008047291 */ /* 0x000fe2000f8030ff */
[----:B------:R-:W-:-:S03]  /*8530*/  LEA R20, P4, R8, R237, 0x7 ;  /* 0x000000ed08147211 */ /* 0x000fc600078838ff */
[----:B------:R-:W-:Y:S01]  /*8540*/  ULEA.HI.X UR6, UR8, UR29, UR6, 0x6, UP0 ;  /* 0x0000001d08067291 */ /* 0x000fe200080f3406 */
[----:B------:R-:W-:Y:S01]  /*8550*/  LEA.HI.X R21, R8, R236, R9, 0x7, P4 ;  /* 0x000000ec08157211 */ /* 0x000fe200020f3c09 */
[----:B------:R-:W-:Y:S01]  /*8560*/  IMAD.U32 R0, RZ, RZ, UR4 ;  /* 0x00000004ff007e24 */ /* 0x000fe2000f8e00ff */
[----:B------:R-:W-:-:S03]  /*8570*/  UIADD3 UR32, UP0, UPT, UR32, UR4, URZ ;  /* 0x0000000420207290 */ /* 0x000fc6000ff1e0ff */
[----:B------:R-:W-:Y:S01]  /*8580*/  MOV R9, UR6 ;  /* 0x0000000600097c02 */ /* 0x000fe20008000f00 */
[----:B------:R-:W-:Y:S01]  /*8590*/  UIADD3.X UR29, UPT, UPT, UR29, UR6, URZ, UP0, !UPT ;  /* 0x000000061d1d7290 */ /* 0x000fe200087fe4ff */
[C---:B------:R-:W-:Y:S01]  /*85a0*/  LEA R14, P4, R0.reuse, R237, 0x1 ;  /* 0x000000ed000e7211 */ /* 0x040fe200078808ff */
[----:B------:R-:W-:Y:S01]  /*85b0*/  @!PT LDS RZ, [RZ] ;  /* 0x00000000fffff984 */ /* 0x000fe20000000800 */
[----:B------:R-:W-:Y:S01]  /*85c0*/  @!PT LDS RZ, [RZ] ;  /* 0x00000000fffff984 */ /* 0x000fe20000000800 */
[----:B------:R-:W-:Y:S01]  /*85d0*/  @!PT LDS RZ, [RZ] ;  /* 0x00000000fffff984 */ /* 0x000fe20000000800 */
[----:B------:R1:W-:Y:S01]  /*85e0*/  @!P3 LDGSTS.E.BYPASS.LTC128B.128 [R238+0x8000], desc[UR24][R20.64] ;  /* 0x0800000014eebfae */ /* 0x0003e2000b981a18 */
[----:B------:R-:W-:Y:S02]  /*85f0*/  ULEA UR4, UP0, UR10, UR4, 0x5 ;  /* 0x000000040a047291 */ /* 0x000fe4000f8028ff */
[----:B------:R-:W-:Y:S01]  /*8600*/  LEA.HI.X R15, R0, R236, R9, 0x1, P4 ;  /* 0x000000ec000f7211 */ /* 0x000fe200020f0c09 */
[----:B------:R-:W-:Y:S01]  /*8610*/  IMAD.U32 R0, RZ, RZ, UR32 ;  /* 0x00000020ff007e24 */ /* 0x000fe2000f8e00ff */
[----:B------:R1:W-:Y:S01]  /*8620*/  @P3 STS.128 [R238+0x8000], RZ ;  /* 0x008000ffee003388 */ /* 0x0003e20000000c00 */
[----:B------:R-:W-:Y:S01]  /*8630*/  IMAD.U32 R9, RZ, RZ, UR29 ;  /* 0x0000001dff097e24 */ /* 0x000fe2000f8e00ff */
[----:B------:R-:W-:-:S02]  /*8640*/  ULEA.HI.X UR6, UR10, UR6, UR11, 0x5, UP0 ;  /* 0x000000060a067291 */ /* 0x000fc400080f2c0b */
[----:B------:R-:W-:Y:S01]  /*8650*/  @!PT LDS RZ, [RZ] ;  /* 0x00000000fffff984 */ /* 0x000fe20000000800 */
[----:B------:R-:W-:Y:S01]  /*8660*/  @!PT LDS RZ, [RZ] ;  /* 0x00000000fffff984 */ /* 0x000fe20000000800 */
[----:B------:R-:W-:Y:S01]  /*8670*/  @!PT LDS RZ, [RZ] ;  /* 0x00000000fffff984 */ /* 0x000fe20000000800 */
[----:B------:R1:W-:Y:S01]  /*8680*/  @!P2 LDGSTS.E.BYPASS.LTC128B.128 [R238+0xa000], desc[UR24][R20.64+0x80] ;  /* 0x0a00008014eeafae */ /* 0x0003e2000b981a18 */
[----:B------:R-:W-:-:S03]  /*8690*/  LEA R10, P4, R0, R237, 0x1 ;  /* 0x000000ed000a7211 */ /* 0x000fc600078808ff */
[----:B------:R1:W-:Y:S01]  /*86a0*/  @P2 STS.128 [R238+0xa000], RZ ;  /* 0x00a000ffee002388 */ /* 0x0003e20000000c00 */
[-C--:B------:R-:W-:Y:S01]  /*86b0*/  LEA.HI.X R11, R0, R236.reuse, R9, 0x1, P4 ;  /* 0x000000ec000b7211 */ /* 0x080fe200020f0c09 */
[----:B------:R-:W-:Y:S01]  /*86c0*/  IMAD.U32 R9, RZ, RZ, UR6 ;  /* 0x00000006ff097e24 */ /* 0x000fe2000f8e00ff */
[----:B------:R-:W-:Y:S01]  /*86d0*/  MOV R0, UR4 ;  /* 0x0000000400007c02 */ /* 0x000fe20008000f00 */
[----:B------:R-:W-:Y:S01]  /*86e0*/  @!PT LDS RZ, [RZ] ;  /* 0x00000000fffff984 */ /* 0x000fe20000000800 */
[----:B------:R-:W-:Y:S01]  /*86f0*/  @!PT LDS RZ, [RZ] ;  /* 0x00000000fffff984 */ /* 0x000fe20000000800 */
[----:B------:R-:W-:Y:S01]  /*8700*/  @!PT LDS RZ, [RZ] ;  /* 0x00000000fffff984 */ /* 0x000fe20000000800 */
[----:B------:R1:W-:Y:S03]  /*8710*/  @!P1 LDGSTS.E.BYPASS.LTC128B.128 [R238+0xc000], desc[UR24][R20.64+0x100] ;  /* 0x0c00010014ee9fae */ /* 0x0003e6000b981a18 */
[C---:B------:R-:W-:Y:S01]  /*8720*/  LEA R8, P4, R0.reuse, R237, 0x1 ;  /* 0x000000ed00087211 */ /* 0x040fe200078808ff */
[----:B------:R1:W-:Y:S03]  /*8730*/  @P1 STS.128 [R238+0xc000], RZ ;  /* 0x00c000ffee001388 */ /* 0x0003e60000000c00 */
[----:B------:R-:W-:Y:S01]  /*8740*/  LEA.HI.X R9, R0, R236, R9, 0x1, P4 ;  /* 0x000000ec00097211 */ /* 0x000fe200020f0c09 */
        /* <DEDUP_REMOVED lines=66> */
.L_x_245:
[----:B------:R-:W-:Y:S01]  /*8b70*/  ISETP.GT.AND P0, PT, R12, R5, PT ;  /* 0x000000050c00720c */ /* 0x000fe20003f04270 */
[----:B------:R-:W-:Y:S01]  /*8b80*/  UISETP.GT.U32.AND UP0, UPT, UR13, UR18, UPT ;  /* 0x000000120d00728c */ /* 0x000fe2000bf04070 */
[----:B------:R-:W-:Y:S02]  /*8b90*/  ISETP.GT.AND P3, PT, R233, R7, PT ;  /* 0x00000007e900720c */ /* 0x000fe40003f64270 */
[----:B-1----:R-:W-:Y:S02]  /*8ba0*/  IADD3 R9, PT, PT, R6, -0x78, RZ ;  /* 0xffffff8806097810 */ /* 0x002fe40007ffe0ff */
[----:B------:R-:W-:Y:S02]  /*8bb0*/  FSEL R0, R168, -INF , !P6 ;  /* 0xff800000a8007808 */ /* 0x000fe40007000000 */
[----:B------:R-:W-:Y:S02]  /*8bc0*/  ISETP.GE.AND P1, PT, R5, R228, PT ;  /* 0x000000e40500720c */ /* 0x000fe40003f26270 */
[----:B------:R-:W-:-:S02]  /*8bd0*/  ISETP.NE.AND P6, PT, R4, RZ, PT ;  /* 0x000000ff0400720c */ /* 0x000fc40003fc5270 */
[----:B------:R-:W-:Y:S01]  /*8be0*/  ISETP.GE.AND P4, PT, R7, R232, PT ;  /* 0x000000e80700720c */ /* 0x000fe20003f86270 */
[----:B------:R-:W-:Y:S01]  /*8bf0*/  @UP0 UIADD3 UR20, UPT, UPT, UR20, -0x3, URZ ;  /* 0xfffffffd14140890 */ /* 0x000fe2000fffe0ff */
[----:B------:R-:W-:Y:S02]  /*8c00*/  FSEL R5, R170, -INF , !P0 ;  /* 0xff800000aa057808 */ /* 0x000fe40004000000 */
[----:B------:R-:W-:Y:S02]  /*8c10*/  FSEL R4, R169, -INF , !P3 ;  /* 0xff800000a9047808 */ /* 0x000fe40005800000 */
[----:B------:R-:W-:Y:S02]  /*8c20*/  ISETP.GT.AND P0, PT, R233, R9, PT ;  /* 0x00000009e900720c */ /* 0x000fe40003f04270 */
[----:B------:R-:W-:Y:S02]  /*8c30*/  FSEL R0, R0, -INF , !P6 ;  /* 0xff80000000007808 */ /* 0x000fe40007000000 */
[----:B------:R-:W-:-:S02]  /*8c40*/  ISETP.GT.AND P6, PT, R12, R7, PT ;  /* 0x000000070c00720c */ /* 0x000fc40003fc4270 */
[----:B------:R-:W-:Y:S02]  /*8c50*/  FSEL R4, R4, -INF , !P4 ;  /* 0xff80000004047808 */ /* 0x000fe40006000000 */
[----:B------:R-:W-:Y:S02]  /*8c60*/  IADD3 R11, PT, PT, R6, -0x77, RZ ;  /* 0xffffff89060b7810 */ /* 0x000fe40007ffe0ff */
[----:B------:R-:W-:Y:S02]  /*8c70*/  ISETP.GE.AND P3, PT, R9, R232, PT ;  /* 0x000000e80900720c */ /* 0x000fe40003f66270 */
[----:B------:R-:W-:Y:S02]  /*8c80*/  ISETP.GT.AND P4, PT, R12, R9, PT ;  /* 0x000000090c00720c */ /* 0x000fe40003f84270 */
[----:B------:R-:W-:Y:S02]  /*8c90*/  FSEL R10, R32, -INF , !P0 ;  /* 0xff800000200a7808 */ /* 0x000fe40004000000 */
[----:B------:R-:W-:-:S02]  /*8ca0*/  IADD3 R13, PT, PT, R6, -0x70, RZ ;  /* 0xffffff90060d7810 */ /* 0x000fc40007ffe0ff */
[-C--:B------:R-:W-:Y:S02]  /*8cb0*/  ISETP.GE.AND P2, PT, R7, R228.reuse, PT ;  /* 0x000000e40700720c */ /* 0x080fe40003f46270 */
[----:B------:R-:W-:Y:S02]  /*8cc0*/  FSEL R5, R5, -INF , !P1 ;  /* 0xff80000005057808 */ /* 0x000fe40004800000 */
[----:B------:R-:W-:Y:S02]  /*8cd0*/  ISETP.GE.AND P1, PT, R9, R228, PT ;  /* 0x000000e40900720c */ /* 0x000fe40003f26270 */
[----:B------:R-:W-:Y:S02]  /*8ce0*/  FSEL R7, R171, -INF , !P6 ;  /* 0xff800000ab077808 */ /* 0x000fe40007000000 */
[----:B------:R-:W-:Y:S02]  /*8cf0*/  ISETP.GT.AND P6, PT, R233, R11, PT ;  /* 0x0000000be900720c */ /* 0x000fe40003fc4270 */
[----:B------:R-:W-:-:S02]  /*8d00*/  FSEL R10, R10, -INF , !P3 ;  /* 0xff8000000a0a7808 */ /* 0x000fc40005800000 */
[----:B------:R-:W-:Y:S02]  /*8d10*/  FSEL R9, R34, -INF , !P4 ;  /* 0xff80000022097808 */ /* 0x000fe40006000000 */
[----:B------:R-:W-:Y:S02]  /*8d20*/  ISETP.GT.AND P3, PT, R12, R11, PT ;  /* 0x0000000b0c00720c */ /* 0x000fe40003f64270 */
[----:B------:R-:W-:Y:S02]  /*8d30*/  ISETP.GT.AND P4, PT, R233, R13, PT ;  /* 0x0000000de900720c */ /* 0x000fe40003f84270 */
[----:B------:R-:W-:Y:S02]  /*8d40*/  IADD3 R15, PT, PT, R6, -0x6f, RZ ;  /* 0xffffff91060f7810 */ /* 0x000fe40007ffe0ff */
[----:B------:R-:W-:Y:S02]  /*8d50*/  FSEL R7, R7, -INF , !P2 ;  /* 0xff80000007077808 */ /* 0x000fe40005000000 */
[----:B------:R-:W-:-:S02]  /*8d60*/  ISETP.GE.AND P2, PT, R11, R232, PT ;  /* 0x000000e80b00720c */ /* 0x000fc40003f46270 */
[----:B------:R-:W-:Y:S02]  /*8d70*/  ISETP.GE.AND P0, PT, R11, R228, PT ;  /* 0x000000e40b00720c */ /* 0x000fe40003f06270 */
[----:B------:R-:W-:Y:S02]  /*8d80*/  FSEL R8, R33, -INF , !P6 ;  /* 0xff80000021087808 */ /* 0x000fe40007000000 */
[----:B------:R-:W-:Y:S02]  /*8d90*/  ISETP.GE.AND P6, PT, R13, R232, PT ;  /* 0x000000e80d00720c */ /* 0x000fe40003fc6270 */
[----:B------:R-:W-:Y:S02]  /*8da0*/  FSEL R11, R35, -INF , !P3 ;  /* 0xff800000230b7808 */ /* 0x000fe40005800000 */
[----:B------:R-:W-:Y:S02]  /*8db0*/  FSEL R28, R28, -INF , !P4 ;  /* 0xff8000001c1c7808 */ /* 0x000fe40006000000 */
[----:B------:R-:W-:-:S02]  /*8dc0*/  ISETP.GT.AND P3, PT, R233, R15, PT ;  /* 0x0000000fe900720c */ /* 0x000fc40003f64270 */
[----:B------:R-:W-:Y:S02]  /*8dd0*/  FSEL R9, R9, -INF , !P1 ;  /* 0xff80000009097808 */ /* 0x000fe40004800000 */
[----:B------:R-:W-:Y:S02]  /*8de0*/  FSEL R8, R8, -INF , !P2 ;  /* 0xff80000008087808 */ /* 0x000fe40005000000 */
[----:B------:R-:W-:Y:S02]  /*8df0*/  ISETP.GE.AND P1, PT, R13, R228, PT ;  /* 0x000000e40d00720c */ /* 0x000fe40003f26270 */
[----:B------:R-:W-:Y:S02]  /*8e00*/  ISETP.GT.AND P2, PT, R12, R13, PT ;  /* 0x0000000d0c00720c */ /* 0x000fe40003f44270 */
[----:B------:R-:W-:Y:S02]  /*8e10*/  FSEL R11, R11, -INF , !P0 ;  /* 0xff8000000b0b7808 */ /* 0x000fe40004000000 */
[----:B------:R-:W-:-:S02]  /*8e20*/  FSEL R198, R28, -INF , !P6 ;  /* 0xff8000001cc67808 */ /* 0x000fc40007000000 */
[----:B------:R-:W-:Y:S02]  /*8e30*/  IADD3 R13, PT, PT, R6, -0x68, RZ ;  /* 0xffffff98060d7810 */ /* 0x000fe40007ffe0ff */
[C---:B------:R-:W-:Y:S02]  /*8e40*/  ISETP.GE.AND P4, PT, R15.reuse, R232, PT ;  /* 0x000000e80f00720c */ /* 0x040fe40003f86270 */
[----:B------:R-:W-:Y:S02]  /*8e50*/  ISETP.GE.AND P0, PT, R15, R228, PT ;  /* 0x000000e40f00720c */ /* 0x000fe40003f06270 */
[----:B------:R-:W-:Y:S02]  /*8e60*/  ISETP.GT.AND P6, PT, R12, R15, PT ;  /* 0x0000000f0c00720c */ /* 0x000fe40003fc4270 */
[----:B------:R-:W-:Y:S02]  /*8e70*/  FSEL R29, R29, -INF , !P3 ;  /* 0xff8000001d1d7808 */ /* 0x000fe40005800000 */
[----:B------:R-:W-:-:S02]  /*8e80*/  IADD3 R15, PT, PT, R6, -0x67, RZ ;  /* 0xffffff99060f7810 */ /* 0x000fc40007ffe0ff */
[----:B------:R-:W-:Y:S02]  /*8e90*/  FSEL R30, R30, -INF , !P2 ;  /* 0xff8000001e1e7808 */ /* 0x000fe40005000000 */
[-C--:B------:R-:W-:Y:S02]  /*8ea0*/  ISETP.GT.AND P2, PT, R233, R13.reuse, PT ;  /* 0x0000000de900720c */ /* 0x080fe40003f44270 */
[----:B------:R-:W-:Y:S02]  /*8eb0*/  FSEL R190, R29, -INF , !P4 ;  /* 0xff8000001dbe7808 */ /* 0x000fe40006000000 */
[----:B------:R-:W-:Y:S02]  /*8ec0*/  FSEL R31, R31, -INF , !P6 ;  /* 0xff8000001f1f7808 */ /* 0x000fe40007000000 */
[----:B------:R-:W-:Y:S02]  /*8ed0*/  ISETP.GT.AND P4, PT, R12, R13, PT ;  /* 0x0000000d0c00720c */ /* 0x000fe40003f84270 */
[----:B------:R-:W-:-:S02]  /*8ee0*/  ISETP.GT.AND P6, PT, R233, R15, PT ;  /* 0x0000000fe900720c */ /* 0x000fc40003fc4270 */
[----:B------:R-:W-:Y:S02]  /*8ef0*/  FSEL R213, R30, -INF , !P1 ;  /* 0xff8000001ed57808 */ /* 0x000fe40004800000 */
[C---:B------:R-:W-:Y:S02]  /*8f00*/  ISETP.GE.AND P3, PT, R13.reuse, R232, PT ;  /* 0x000000e80d00720c */ /* 0x040fe40003f66270 */
[----:B------:R-:W-:Y:S02]  /*8f10*/  FSEL R24, R24, -INF , !P2 ;  /* 0xff80000018187808 */ /* 0x000fe40005000000 */
[----:B------:R-:W-:Y:S02]  /*8f20*/  ISETP.GE.AND P1, PT, R13, R228, PT ;  /* 0x000000e40d00720c */ /* 0x000fe40003f26270 */
[----:B------:R-:W-:Y:S02]  /*8f30*/  ISETP.GE.AND P2, PT, R15, R232, PT ;  /* 0x000000e80f00720c */ /* 0x000fe40003f46270 */
[----:B------:R-:W-:-:S02]  /*8f40*/  FSEL R26, R26, -INF , !P4 ;  /* 0xff8000001a1a7808 */ /* 0x000fc40006000000 */
[----:B------:R-:W-:Y:S02]  /*8f50*/  FSEL R25, R25, -INF , !P6 ;  /* 0xff80000019197808 */ /* 0x000fe40007000000 */
[----:B------:R-:W-:Y:S02]  /*8f60*/  IADD3 R13, PT, PT, R6, -0x60, RZ ;  /* 0xffffffa0060d7810 */ /* 0x000fe40007ffe0ff */
[----:B------:R-:W-:Y:S02]  /*8f70*/  FSEL R211, R31, -INF , !P0 ;  /* 0xff8000001fd37808 */ /* 0x000fe40004000000 */
[----:B------:R-:W-:Y:S02]  /*8f80*/  FSEL R196, R24, -INF , !P3 ;  /* 0xff80000018c47808 */ /* 0x000fe40005800000 */
[----:B------:R-:W-:Y:S02]  /*8f90*/  ISETP.GE.AND P0, PT, R15, R228, PT ;  /* 0x000000e40f00720c */ /* 0x000fe40003f06270 */
[----:B------:R-:W-:-:S02]  /*8fa0*/  ISETP.GT.AND P3, PT, R12, R15, PT ;  /* 0x0000000f0c00720c */ /* 0x000fc40003f64270 */
[----:B------:R-:W-:Y:S02]  /*8fb0*/  FSEL R167, R26, -INF , !P1 ;  /* 0xff8000001aa77808 */ /* 0x000fe40004800000 */
[----:B------:R-:W-:Y:S02]  /*8fc0*/  FSEL R166, R25, -INF , !P2 ;  /* 0xff80000019a67808 */ /* 0x000fe40005000000 */
[----:B------:R-:W-:Y:S02]  /*8fd0*/  IADD3 R15, PT, PT, R6, -0x5f, RZ ;  /* 0xffffffa1060f7810 */ /* 0x000fe40007ffe0ff */
[----:B------:R-:W-:Y:S02]  /*8fe0*/  ISETP.GT.AND P4, PT, R233, R13, PT ;  /* 0x0000000de900720c */ /* 0x000fe40003f84270 */
[C---:B------:R-:W-:Y:S02]  /*8ff0*/  ISETP.GE.AND P6, PT, R13.reuse, R232, PT ;  /* 0x000000e80d00720c */ /* 0x040fe40003fc6270 */
[----:B------:R-:W-:-:S02]  /*9000*/  ISETP.GE.AND P1, PT, R13, R228, PT ;  /* 0x000000e40d00720c */ /* 0x000fc40003f26270 */
[----:B------:R-:W-:Y:S02]  /*9010*/  ISETP.GT.AND P2, PT, R12, R13, PT ;  /* 0x0000000d0c00720c */ /* 0x000fe40003f44270 */
[----:B------:R-:W-:Y:S02]  /*9020*/  IADD3 R13, PT, PT, R6, -0x58, RZ ;  /* 0xffffffa8060d7810 */ /* 0x000fe40007ffe0ff */
[----:B------:R-:W-:Y:S02]  /*9030*/  FSEL R27, R27, -INF , !P3 ;  /* 0xff8000001b1b7808 */ /* 0x000fe40005800000 */
[----:B------:R-:W-:Y:S02]  /*9040*/  ISETP.GT.AND P3, PT, R233, R15, PT ;  /* 0x0000000fe900720c */ /* 0x000fe40003f64270 */
[----:B------:R-:W-:Y:S02]  /*9050*/  FSEL R200, R200, -INF , !P4 ;  /* 0xff800000c8c87808 */ /* 0x000fe40006000000 */
[----:B------:R-:W-:-:S02]  /*9060*/  FSEL R202, R202, -INF , !P2 ;  /* 0xff800000caca7808 */ /* 0x000fc40005000000 */
[----:B------:R-:W-:Y:S02]  /*9070*/  ISETP.GT.AND P2, PT, R233, R13, PT ;  /* 0x0000000de900720c */ /* 0x000fe40003f44270 */
[----:B------:R-:W-:Y:S02]  /*9080*/  FSEL R165, R27, -INF , !P0 ;  /* 0xff8000001ba57808 */ /* 0x000fe40004000000 */
[----:B------:R-:W-:Y:S02]  /*9090*/  FSEL R210, R200, -INF , !P6 ;  /* 0xff800000c8d27808 */ /* 0x000fe40007000000 */
[----:B------:R-:W-:Y:S02]  /*90a0*/  FSEL R201, R201, -INF , !P3 ;  /* 0xff800000c9c97808 */ /* 0x000fe40005800000 */
[C---:B------:R-:W-:Y:S02]  /*90b0*/  ISETP.GE.AND P4, PT, R15.reuse, R232, PT ;  /* 0x000000e80f00720c */ /* 0x040fe40003f86270 */
[----:B------:R-:W-:-:S02]  /*90c0*/  ISETP.GE.AND P0, PT, R15, R228, PT ;  /* 0x000000e40f00720c */ /* 0x000fc40003f06270 */
[----:B------:R-:W-:Y:S02]  /*90d0*/  ISETP.GT.AND P6, PT, R12, R15, PT ;  /* 0x0000000f0c00720c */ /* 0x000fe40003fc4270 */
[----:B------:R-:W-:Y:S02]  /*90e0*/  ISETP.GE.AND P3, PT, R13, R232, PT ;  /* 0x000000e80d00720c */ /* 0x000fe40003f66270 */
[----:B------:R-:W-:Y:S02]  /*90f0*/  FSEL R16, R16, -INF , !P2 ;  /* 0xff80000010107808 */ /* 0x000fe40005000000 */
[----:B------:R-:W-:Y:S02]  /*9100*/  IADD3 R15, PT, PT, R6, -0x57, RZ ;  /* 0xffffffa9060f7810 */ /* 0x000fe40007ffe0ff */
[----:B------:R-:W-:Y:S02]  /*9110*/  FSEL R170, R16, -INF , !P3 ;  /* 0xff80000010aa7808 */ /* 0x000fe40005800000 */
[----:B------:R-:W-:-:S02]  /*9120*/  ISETP.GT.AND P3, PT, R12, R15, PT ;  /* 0x0000000f0c00720c */ /* 0x000fc40003f64270 */
[----:B------:R-:W-:Y:S02]  /*9130*/  FSEL R208, R201, -INF , !P4 ;  /* 0xff800000c9d07808 */ /* 0x000fe40006000000 */
[----:B------:R-:W-:Y:S02]  /*9140*/  FSEL R201, R203, -INF , !P6 ;  /* 0xff800000cbc97808 */ /* 0x000fe40007000000 */
[----:B------:R-:W-:Y:S02]  /*9150*/  FSEL R169, R19, -INF , !P3 ;  /* 0xff80000013a97808 */ /* 0x000fe40005800000 */
[----:B------:R-:W-:Y:S02]  /*9160*/  FMNMX3.FTZ R19, R164, R0, R4, !PT ;  /* 0x00000000a4137276 */ /* 0x000fe40007810004 */
[----:B------:R-:W-:Y:S02]  /*9170*/  ISETP.GT.AND P4, PT, R12, R13, PT ;  /* 0x0000000d0c00720c */ /* 0x000fe40003f84270 */
[----:B------:R-:W-:-:S02]  /*9180*/  ISETP.GT.AND P6, PT, R233, R15, PT ;  /* 0x0000000fe900720c */ /* 0x000fc40003fc4270 */
[----:B------:R-:W-:Y:S02]  /*9190*/  FSEL R201, R201, -INF , !P0 ;  /* 0xff800000c9c97808 */ /* 0x000fe40004000000 */
[C---:B------:R-:W-:Y:S02]  /*91a0*/  ISETP.GE.AND P2, PT, R15.reuse, R232, PT ;  /* 0x000000e80f00720c */ /* 0x040fe40003f46270 */
[----:B------:R-:W-:Y:S02]  /*91b0*/  ISETP.GE.AND P0, PT, R15, R228, PT ;  /* 0x000000e40f00720c */ /* 0x000fe40003f06270 */
[----:B------:R-:W-:Y:S02]  /*91c0*/  IADD3 R15, PT, PT, R6, -0x4f, RZ ;  /* 0xffffffb1060f7810 */ /* 0x000fe40007ffe0ff */
[----:B------:R-:W-:Y:S02]  /*91d0*/  FSEL R209, R202, -INF , !P1 ;  /* 0xff800000cad17808 */ /* 0x000fe40004800000 */
[----:B------:R-:W-:-:S02]  /*91e0*/  FMNMX3.FTZ R19, R19, R10, R8, !PT ;  /* 0x0000000a13137276 */ /* 0x000fc40007810008 */
[----:B------:R-:W-:Y:S02]  /*91f0*/  ISETP.GE.AND P1, PT, R13, R228, PT ;  /* 0x000000e40d00720c */ /* 0x000fe40003f26270 */
[----:B------:R-:W-:Y:S02]  /*9200*/  FSEL R18, R18, -INF , !P4 ;  /* 0xff80000012127808 */ /* 0x000fe40006000000 */
[----:B------:R-:W-:Y:S02]  /*9210*/  FSEL R17, R17, -INF , !P6 ;  /* 0xff80000011117808 */ /* 0x000fe40007000000 */
[----:B------:R-:W-:Y:S02]  /*9220*/  IADD3 R13, PT, PT, R6, -0x50, RZ ;  /* 0xffffffb0060d7810 */ /* 0x000fe40007ffe0ff */
[----:B------:R-:W-:Y:S02]  /*9230*/  ISETP.GT.AND P3, PT, R233, R15, PT ;  /* 0x0000000fe900720c */ /* 0x000fe40003f64270 */
[----:B------:R-:W-:-:S02]  /*9240*/  FMNMX3.FTZ R19, R19, R198, R190, !PT ;  /* 0x000000c613137276 */ /* 0x000fc400078100be */
[----:B------:R-:W-:Y:S02]  /*9250*/  FSEL R171, R18, -INF , !P1 ;  /* 0xff80000012ab7808 */ /* 0x000fe40004800000 */
[----:B------:R-:W-:Y:S02]  /*9260*/  FSEL R168, R17, -INF , !P2 ;  /* 0xff80000011a87808 */ /* 0x000fe40005000000 */
[-C--:B------:R-:W-:Y:S02]  /*9270*/  ISETP.GT.AND P4, PT, R233, R13.reuse, PT ;  /* 0x0000000de900720c */ /* 0x080fe40003f84270 */
[C---:B------:R-:W-:Y:S02]  /*9280*/  ISETP.GE.AND P6, PT, R13.reuse, R232, PT ;  /* 0x000000e80d00720c */ /* 0x040fe40003fc6270 */
[----:B------:R-:W-:Y:S02]  /*9290*/  ISETP.GE.AND P1, PT, R13, R228, PT ;  /* 0x000000e40d00720c */ /* 0x000fe40003f26270 */
[----:B------:R-:W-:-:S02]  /*92a0*/  ISETP.GT.AND P2, PT, R12, R13, PT ;  /* 0x0000000d0c00720c */ /* 0x000fc40003f44270 */
[----:B------:R-:W-:Y:S02]  /*92b0*/  FSEL R169, R169, -INF , !P0 ;  /* 0xff800000a9a97808 */ /* 0x000fe40004000000 */
[C---:B------:R-:W-:Y:S02]  /*92c0*/  IADD3 R13, PT, PT, R6.reuse, -0x48, RZ ;  /* 0xffffffb8060d7810 */ /* 0x040fe40007ffe0ff */
[----:B------:R-:W-:Y:S02]  /*92d0*/  ISETP.GE.AND P0, PT, R15, R232, PT ;  /* 0x000000e80f00720c */ /* 0x000fe40003f06270 */
[----:B------:R-:W-:Y:S02]  /*92e0*/  FSEL R200, R205, -INF , !P3 ;  /* 0xff800000cdc87808 */ /* 0x000fe40005800000 */
[----:B------:R-:W-:Y:S02]  /*92f0*/  IADD3 R17, PT, PT, R6, -0x47, RZ ;  /* 0xffffffb906117810 */ /* 0x000fe40007ffe0ff */
[----:B------:R-:W-:-:S02]  /*9300*/  FMNMX3.FTZ R19, R19, R196, R166, !PT ;  /* 0x000000c413137276 */ /* 0x000fc400078100a6 */
[----:B------:R-:W-:Y:S02]  /*9310*/  FSEL R202, R204, -INF , !P4 ;  /* 0xff800000ccca7808 */ /* 0x000fe40006000000 */
[C---:B------:R-:W-:Y:S02]  /*9320*/  ISETP.GT.AND P3, PT, R233.reuse, R13, PT ;  /* 0x0000000de900720c */ /* 0x040fe40003f64270 */
[----:B------:R-:W-:Y:S02]  /*9330*/  FSEL R200, R200, -INF , !P0 ;  /* 0xff800000c8c87808 */ /* 0x000fe40004000000 */
[----:B------:R-:W-:Y:S02]  /*9340*/  ISETP.GT.AND P0, PT, R233, R17, PT ;  /* 0x00000011e900720c */ /* 0x000fe40003f04270 */
[----:B------:R-:W-:Y:S02]  /*9350*/  FMNMX3.FTZ R19, R19, R210, R208, !PT ;  /* 0x000000d213137276 */ /* 0x000fe400078100d0 */
[----:B------:R-:W-:-:S02]  /*9360*/  FMNMX3.FTZ R6, R3, R5, R7, !PT ;  /* 0x0000000503067276 */ /* 0x000fc40007810007 */
[----:B------:R-:W-:Y:S02]  /*9370*/  FSEL R202, R202, -INF , !P6 ;  /* 0xff800000caca7808 */ /* 0x000fe40007000000 */
[----:B------:R-:W-:Y:S02]  /*9380*/  FSEL R178, R192, -INF , !P3 ;  /* 0xff800000c0b27808 */ /* 0x000fe40005800000 */
[-C--:B------:R-:W-:Y:S02]  /*9390*/  ISETP.GE.AND P6, PT, R13, R232.reuse, PT ;  /* 0x000000e80d00720c */ /* 0x080fe40003fc6270 */
[----:B------:R-:W-:Y:S02]  /*93a0*/  ISETP.GE.AND P3, PT, R17, R232, PT ;  /* 0x000000e81100720c */ /* 0x000fe40003f66270 */
[----:B------:R-:W-:Y:S02]  /*93b0*/  FSEL R176, R193, -INF , !P0 ;  /* 0xff800000c1b07808 */ /* 0x000fe40004000000 */
[----:B------:R-:W-:-:S02]  /*93c0*/  FMNMX3.FTZ R19, R19, R170, R168, !PT ;  /* 0x000000aa13137276 */ /* 0x000fc400078100a8 */
[----:B------:R-:W-:Y:S02]  /*93d0*/  FMNMX3.FTZ R6, R6, R9, R11, !PT ;  /* 0x0000000906067276 */ /* 0x000fe4000781000b */
[----:B------:R-:W-:Y:S02]  /*93e0*/  FSEL R178, R178, -INF , !P6 ;  /* 0xff800000b2b27808 */ /* 0x000fe40007000000 */
[----:B------:R-:W-:Y:S02]  /*93f0*/  FSEL R176, R176, -INF , !P3 ;  /* 0xff800000b0b07808 */ /* 0x000fe40005800000 */
[----:B------:R-:W-:Y:S02]  /*9400*/  FMNMX3.FTZ R19, R19, R202, R200, !PT ;  /* 0x000000ca13137276 */ /* 0x000fe400078100c8 */
[----:B------:R-:W-:Y:S02]  /*9410*/  FMNMX3.FTZ R14, R6, R213, R211, !PT ;  /* 0x000000d5060e7276 */ /* 0x000fe400078100d3 */
[----:B------:R-:W-:-:S02]  /*9420*/  FSEL R179, R206, -INF , !P2 ;  /* 0xff800000ceb37808 */ /* 0x000fc40005000000 */
[C---:B------:R-:W-:Y:S02]  /*9430*/  ISETP.GT.AND P0, PT, R12.reuse, R15, PT ;  /* 0x0000000f0c00720c */ /* 0x040fe40003f04270 */
[C---:B------:R-:W-:Y:S02]  /*9440*/  ISETP.GT.AND P3, PT, R12.reuse, R13, PT ;  /* 0x0000000d0c00720c */ /* 0x040fe40003f64270 */
[----:B------:R-:W-:Y:S02]  /*9450*/  ISETP.GT.AND P2, PT, R12, R17, PT ;  /* 0x000000110c00720c */ /* 0x000fe40003f44270 */
[----:B------:R-:W-:Y:S02]  /*9460*/  FMNMX3.FTZ R6, R19, R178, R176, !PT ;  /* 0x000000b213067276 */ /* 0x000fe400078100b0 */
[----:B------:R-:W-:Y:S02]  /*9470*/  FMNMX3.FTZ R12, R14, R167, R165, !PT ;  /* 0x000000a70e0c7276 */ /* 0x000fe400078100a5 */
[----:B------:R-:W-:-:S02]  /*9480*/  ISETP.GE.AND P4, PT, R15, R228, PT ;  /* 0x000000e40f00720c */ /* 0x000fc40003f86270 */
[-C--:B------:R-:W-:Y:S02]  /*9490*/  ISETP.GE.AND P6, PT, R13, R228.reuse, PT ;  /* 0x000000e40d00720c */ /* 0x080fe40003fc6270 */
[----:B------:R-:W-:Y:S01]  /*94a0*/  FSEL R177, R207, -INF , !P0 ;  /* 0xff800000cfb17808 */ /* 0x000fe20004000000 */
[----:B------:R-:W1:Y:S01]  /*94b0*/  SHFL.BFLY PT, R13, R6, 0x2, 0x1f ;  /* 0x0c401f00060d7f89 */ /* 0x000e6200000e0000 */
[----:B------:R-:W-:Y:S02]  /*94c0*/  FMNMX3.FTZ R12, R12, R209, R201, !PT ;  /* 0x000000d10c0c7276 */ /* 0x000fe400078100c9 */
[----:B------:R-:W-:Y:S02]  /*94d0*/  ISETP.GE.AND P0, PT, R17, R228, PT ;  /* 0x000000e41100720c */ /* 0x000fe40003f06270 */
[----:B------:R-:W-:Y:S02]  /*94e0*/  FSEL R175, R194, -INF , !P3 ;  /* 0xff800000c2af7808 */ /* 0x000fe40005800000 */
[----:B------:R-:W-:-:S02]  /*94f0*/  FSEL R173, R195, -INF , !P2 ;  /* 0xff800000c3ad7808 */ /* 0x000fc40005000000 */
[----:B------:R-:W-:Y:S02]  /*9500*/  FSEL R179, R179, -INF , !P1 ;  /* 0xff800000b3b37808 */ /* 0x000fe40004800000 */
[----:B------:R-:W-:Y:S02]  /*9510*/  FSEL R177, R177, -INF , !P4 ;  /* 0xff800000b1b17808 */ /* 0x000fe40006000000 */
[----:B------:R-:W-:Y:S02]  /*9520*/  FMNMX3.FTZ R12, R12, R171, R169, !PT ;  /* 0x000000ab0c0c7276 */ /* 0x000fe400078100a9 */
[----:B------:R-:W-:Y:S02]  /*9530*/  FSEL R175, R175, -INF , !P6 ;  /* 0xff800000afaf7808 */ /* 0x000fe40007000000 */
[----:B------:R-:W-:Y:S02]  /*9540*/  FSEL R173, R173, -INF , !P0 ;  /* 0xff800000adad7808 */ /* 0x000fe40004000000 */
[----:B------:R-:W-:-:S02]  /*9550*/  FMNMX3.FTZ R12, R12, R179, R177, !PT ;  /* 0x000000b30c0c7276 */ /* 0x000fc400078100b1 */
[----:B------:R-:W-:Y:S02]  /*9560*/  IADD3 R197, PT, PT, R220, 0x10040, RZ ;  /* 0x00010040dcc57810 */ /* 0x000fe40007ffe0ff */
[----:B------:R-:W-:Y:S02]  /*9570*/  FMNMX3.FTZ R17, R12, R175, R173, !PT ;  /* 0x000000af0c117276 */ /* 0x000fe400078100ad */
[----:B-1----:R-:W-:-:S03]  /*9580*/  FMNMX.FTZ R15, R6, R13, !PT ;  /* 0x0000000d060f7209 */ /* 0x002fc60007810000 */
[----:B------:R-:W1:Y:S04]  /*9590*/  SHFL.BFLY PT, R12, R17, 0x2, 0x1f ;  /* 0x0c401f00110c7f89 */ /* 0x000e6800000e0000 */
[----:B------:R-:W2:Y:S01]  /*95a0*/  SHFL.BFLY PT, R180, R15, 0x1, 0x1f ;  /* 0x0c201f000fb47f89 */ /* 0x000ea200000e0000 */
[----:B-1----:R-:W-:Y:S02]  /*95b0*/  FMNMX.FTZ R13, R17, R12, !PT ;  /* 0x0000000c110d7209 */ /* 0x002fe40007810000 */
[----:B--2---:R-:W-:-:S03]  /*95c0*/  FMNMX.FTZ R180, R15, R180, !PT ;  /* 0x000000b40fb47209 */ /* 0x004fc60007810000 */
[----:B------:R-:W1:Y:S01]  /*95d0*/  SHFL.BFLY PT, R6, R13, 0x1, 0x1f ;  /* 0x0c201f000d067f89 */ /* 0x000e6200000e0000 */
[C---:B------:R-:W-:Y:S01]  /*95e0*/  FSETP.NEU.FTZ.AND P1, PT, R180.reuse, -INF , PT ;  /* 0xff800000b400780b */ /* 0x040fe20003f3d000 */
[----:B------:R-:W-:-:S05]  /*95f0*/  FMUL.FTZ R199, R180, UR12 ;  /* 0x0000000cb4c77c20 */ /* 0x000fca0008410000 */
        /* <DEDUP_REMOVED lines=13> */
[----:B------:R-:W-:Y:S01]  /*96d0*/  LDSM.16.MT88.4 R12, [R220+0x10000] ;  /* 0x01000000dc0c783b */ /* 0x000fe20000004200 */
[--C-:B------:R-:W-:Y:S01]  /*96e0*/  FFMA.FTZ R205, R170, UR12, -R199.reuse ;  /* 0x0000000caacd7c23 */ /* 0x100fe200080108c7 */
[C---:B------:R-:W-:Y:S01]  /*96f0*/  FSETP.NEU.FTZ.AND P0, PT, R0.reuse, -INF , PT ;  /* 0xff8000000000780b */ /* 0x040fe20003f1d000 */
[----:B------:R-:W-:Y:S01]  /*9700*/  FMUL.FTZ R174, R0, UR12 ;  /* 0x0000000c00ae7c20 */ /* 0x000fe20008410000 */
[----:B------:R-:W1:Y:S01]  /*9710*/  MUFU.EX2 R185, R185 ;  /* 0x000000b900b97308 */ /* 0x000e620000000800 */
[--C-:B------:R-:W-:Y:S01]  /*9720*/  FFMA.FTZ R206, R168, UR12, -R199.reuse ;  /* 0x0000000ca8ce7c23 */ /* 0x100fe200080108c7 */
[----:B------:R-:W-:Y:S01]  /*9730*/  FSEL R6, R0, RZ, P0 ;  /* 0x000000ff00067208 */ /* 0x000fe20000000000 */
[----:B------:R-:W-:Y:S01]  /*9740*/  FFMA.FTZ R202, R202, UR12, -R199 ;  /* 0x0000000ccaca7c23 */ /* 0x000fe200080108c7 */
[----:B------:R-:W-:-:S02]  /*9750*/  FSEL R174, R174, RZ, P0 ;  /* 0x000000ffaeae7208 */ /* 0x000fc40000000000 */
[----:B------:R-:W-:Y:S01]  /*9760*/  LOP3.LUT P0, RZ, R216, 0x2, RZ, 0xc0, !PT ;  /* 0x00000002d8ff7812 */ /* 0x000fe2000780c0ff */
[----:B------:R-:W-:Y:S01]  /*9770*/  FADD.FTZ R6, R3, -R6 ;  /* 0x8000000603067221 */ /* 0x000fe20000010000 */
[----:B------:R-:W-:Y:S01]  /*9780*/  MUFU.EX2 R186, R186 ;  /* 0x000000ba00ba7308 */ /* 0x000fe20000000800 */
[--C-:B------:R-:W-:Y:S01]  /*9790*/  FFMA.FTZ R184, R5, UR12, -R174.reuse ;  /* 0x0000000c05b87c23 */ /* 0x100fe200080108ae */
[----:B------:R-:W-:Y:S01]  /*97a0*/  FSEL R5, R180, RZ, P1 ;  /* 0x000000ffb4057208 */ /* 0x000fe20000800000 */
[----:B------:R-:W-:Y:S01]  /*97b0*/  FMUL.FTZ R16, R6, UR12 ;  /* 0x0000000c06107c20 */ /* 0x000fe20008410000 */
[----:B------:R-:W-:Y:S01]  /*97c0*/  SEL R192, R2, 0xffffffe0, !P0 ;  /* 0xffffffe002c07807 */ /* 0x000fe20004000000 */
[--C-:B------:R-:W-:Y:S01]  /*97d0*/  FFMA.FTZ R182, R7, UR12, -R174.reuse ;  /* 0x0000000c07b67c23 */ /* 0x100fe200080108ae */
[--C-:B------:R-:W-:Y:S01]  /*97e0*/  FFMA.FTZ R181, R9, UR12, -R174.reuse ;  /* 0x0000000c09b57c23 */ /* 0x100fe200080108ae */
[----:B------:R-:W-:Y:S01]  /*97f0*/  FADD.FTZ R4, R164, -R5 ;  /* 0x80000005a4047221 */ /* 0x000fe20000010000 */
[----:B------:R2:W3:Y:S01]  /*9800*/  MUFU.EX2 R2, R16 ;  /* 0x0000001000027308 */ /* 0x0004e20000000800 */
[--C-:B------:R-:W-:Y:S01]  /*9810*/  FFMA.FTZ R188, R11, UR12, -R174.reuse ;  /* 0x0000000c0bbc7c23 */ /* 0x100fe200080108ae */
[----:B------:R-:W-:Y:S01]  /*9820*/  IADD3 R172, PT, PT, R220, R192, RZ ;  /* 0x000000c0dcac7210 */ /* 0x000fe20007ffe0ff */
[----:B------:R-:W-:Y:S01]  /*9830*/  FMUL.FTZ R8, R4, UR12 ;  /* 0x0000000c04087c20 */ /* 0x000fe20008410000 */
[----:B-1----:R-:W-:Y:S01]  /*9840*/  F2FP.F16.F32.PACK_AB R4, R185, R187 ;  /* 0x000000bbb904723e */ /* 0x002fe200000000ff */
[--C-:B------:R-:W-:Y:S01]  /*9850*/  FFMA.FTZ R194, R213, UR12, -R174.reuse ;  /* 0x0000000cd5c27c23 */ /* 0x100fe200080108ae */
[--C-:B------:R-:W-:Y:S01]  /*9860*/  FFMA.FTZ R195, R211, UR12, -R174.reuse ;  /* 0x0000000cd3c37c23 */ /* 0x100fe200080108ae */
[----:B------:R-:W-:Y:S01]  /*9870*/  LDSM.16.MT88.4 R20, [R172+0x10000] ;  /* 0x01000000ac14783b */ /* 0x000fe20000004200 */
[----:B------:R-:W1:Y:S01]  /*9880*/  MUFU.EX2 R3, R8 ;  /* 0x0000000800037308 */ /* 0x000e620000000800 */
[--C-:B------:R-:W-:Y:S01]  /*9890*/  FFMA.FTZ R193, R167, UR12, -R174.reuse ;  /* 0x0000000ca7c17c23 */ /* 0x100fe200080108ae */
[--C-:B------:R-:W-:Y:S01]  /*98a0*/  FFMA.FTZ R198, R165, UR12, -R174.reuse ;  /* 0x0000000ca5c67c23 */ /* 0x100fe200080108ae */
[--C-:B------:R-:W-:Y:S01]  /*98b0*/  FFMA.FTZ R208, R201, UR12, -R174.reuse ;  /* 0x0000000cc9d07c23 */ /* 0x100fe200080108ae */
[----:B------:R-:W-:Y:S01]  /*98c0*/  LDSM.16.MT88.4 R164, [R220+0x12800] ;  /* 0x01280000dca4783b */ /* 0x000fe20000004200 */
[--C-:B------:R-:W-:Y:S01]  /*98d0*/  FFMA.FTZ R207, R209, UR12, -R174.reuse ;  /* 0x0000000cd1cf7c23 */ /* 0x100fe200080108ae */
[--C-:B------:R-:W-:Y:S01]  /*98e0*/  FFMA.FTZ R201, R171, UR12, -R174.reuse ;  /* 0x0000000cabc97c23 */ /* 0x100fe200080108ae */
[--C-:B------:R-:W-:Y:S01]  /*98f0*/  FFMA.FTZ R210, R169, UR12, -R174.reuse ;  /* 0x0000000ca9d27c23 */ /* 0x100fe200080108ae */
[----:B------:R-:W4:Y:S01]  /*9900*/  MUFU.EX2 R183, R183 ;  /* 0x000000b700b77308 */ /* 0x000f220000000800 */
[----:B--2---:R-:W-:Y:S01]  /*9910*/  IADD3 R16, PT, PT, R220, 0x10000, RZ ;  /* 0x00010000dc107810 */ /* 0x004fe20007ffe0ff */
[-C--:B---3--:R-:W-:Y:S01]  /*9920*/  FMUL.FTZ R34, R142, R2.reuse ;  /* 0x000000028e227220 */ /* 0x088fe20000410000 */
[-C--:B------:R-:W-:Y:S01]  /*9930*/  FMUL.FTZ R35, R143, R2.reuse ;  /* 0x000000028f237220 */ /* 0x080fe20000410000 */
[-C--:B------:R-:W-:Y:S01]  /*9940*/  FMUL.FTZ R26, R146, R2.reuse ;  /* 0x00000002921a7220 */ /* 0x080fe20000410000 */
[----:B------:R-:W-:Y:S01]  /*9950*/  @P5 IADD3 R197, PT, PT, R16, -0x40, RZ ;  /* 0xffffffc010c55810 */ /* 0x000fe20007ffe0ff */
[-C--:B------:R-:W-:Y:S01]  /*9960*/  FMUL.FTZ R27, R147, R2.reuse ;  /* 0x00000002931b7220 */ /* 0x080fe20000410000 */
[----:B------:R-:W-:Y:S01]  /*9970*/  FMUL.FTZ R38, R38, R2 ;  /* 0x0000000226267220 */ /* 0x000fe20000410000 */
[----:B------:R-:W-:Y:S01]  /*9980*/  MUFU.EX2 R184, R184 ;  /* 0x000000b800b87308 */ /* 0x000fe20000000800 */
[-C--:B-1----:R-:W-:Y:S01]  /*9990*/  FMUL.FTZ R32, R140, R3.reuse ;  /* 0x000000038c207220 */ /* 0x082fe20000410000 */
[----:B------:R-:W1:Y:S01]  /*99a0*/  LDSM.16.MT88.4 R28, [R197] ;  /* 0x00000000c51c783b */ /* 0x000e620000004200 */
[-C--:B------:R-:W-:Y:S01]  /*99b0*/  FMUL.FTZ R33, R141, R3.reuse ;  /* 0x000000038d217220 */ /* 0x080fe20000410000 */
[-C--:B------:R-:W-:Y:S01]  /*99c0*/  FMUL.FTZ R24, R144, R3.reuse ;  /* 0x0000000390187220 */ /* 0x080fe20000410000 */
[-C--:B------:R-:W-:Y:S01]  /*99d0*/  FMUL.FTZ R25, R145, R3.reuse ;  /* 0x0000000391197220 */ /* 0x080fe20000410000 */
[----:B------:R-:W2:Y:S01]  /*99e0*/  LDSM.16.MT88.4 R140, [R220+0x12000] ;  /* 0x01200000dc8c783b */ /* 0x000ea20000004200 */
[-C--:B------:R-:W-:Y:S01]  /*99f0*/  FMUL.FTZ R36, R36, R3.reuse ;  /* 0x0000000324247220 */ /* 0x080fe20000410000 */
[----:B------:R-:W3:Y:S01]  /*9a00*/  MUFU.EX2 R182, R182 ;  /* 0x000000b600b67308 */ /* 0x000ee20000000800 */
[----:B----4-:R-:W-:Y:S01]  /*9a10*/  F2FP.F16.F32.PACK_AB R6, R183, R186 ;  /* 0x000000bab706723e */ /* 0x010fe200000000ff */
[-C--:B------:R-:W-:Y:S01]  /*9a20*/  FMUL.FTZ R37, R37, R3.reuse ;  /* 0x0000000325257220 */ /* 0x080fe20000410000 */
[-C--:B------:R-:W-:Y:S01]  /*9a30*/  FMUL.FTZ R39, R39, R2.reuse ;  /* 0x0000000227277220 */ /* 0x080fe20000410000 */
[-C--:B------:R-:W-:Y:S01]  /*9a40*/  FMUL.FTZ R40, R40, R3.reuse ;  /* 0x0000000328287220 */ /* 0x080fe20000410000 */
[----:B------:R-:W-:Y:S01]  /*9a50*/  FMUL.FTZ R41, R41, R3 ;  /* 0x0000000329297220 */ /* 0x000fe20000410000 */
[-C--:B------:R-:W-:Y:S01]  /*9a60*/  FMUL.FTZ R42, R42, R2.reuse ;  /* 0x000000022a2a7220 */ /* 0x080fe20000410000 */
[-C--:B------:R-:W-:Y:S01]  /*9a70*/  FMUL.FTZ R43, R43, R2.reuse ;  /* 0x000000022b2b7220 */ /* 0x080fe20000410000 */
[----:B------:R-:W-:Y:S01]  /*9a80*/  MUFU.EX2 R181, R181 ;  /* 0x000000b500b57308 */ /* 0x000fe20000000800 */
[----:B------:R-:W-:Y:S01]  /*9a90*/  IADD3 R192, PT, PT, R192, R197, RZ ;  /* 0x000000c5c0c07210 */ /* 0x000fe20007ffe0ff */
[----:B------:R-:W4:Y:S01]  /*9aa0*/  LDSM.16.MT88.4 R144, [R197+0x2000] ;  /* 0x00200000c590783b */ /* 0x000f220000004200 */
[-C--:B------:R-:W-:Y:S01]  /*9ab0*/  FMUL.FTZ R44, R44, R3.reuse ;  /* 0x000000032c2c7220 */ /* 0x080fe20000410000 */
[-C--:B------:R-:W-:Y:S01]  /*9ac0*/  FMUL.FTZ R45, R45, R3.reuse ;  /* 0x000000032d2d7220 */ /* 0x080fe20000410000 */
[-C--:B------:R-:W-:Y:S01]  /*9ad0*/  FMUL.FTZ R46, R46, R2.reuse ;  /* 0x000000022e2e7220 */ /* 0x080fe20000410000 */
[----:B------:R-:W-:Y:S01]  /*9ae0*/  FMUL.FTZ R47, R47, R2 ;  /* 0x000000022f2f7220 */ /* 0x000fe20000410000 */
[-C--:B------:R-:W-:Y:S01]  /*9af0*/  FMUL.FTZ R48, R48, R3.reuse ;  /* 0x0000000330307220 */ /* 0x080fe20000410000 */
[----:B------:R-:W5:Y:S01]  /*9b00*/  MUFU.EX2 R188, R188 ;  /* 0x000000bc00bc7308 */ /* 0x000f620000000800 */
[----:B---3--:R-:W-:Y:S01]  /*9b10*/  F2FP.F16.F32.PACK_AB R5, R182, R184 ;  /* 0x000000b8b605723e */ /* 0x008fe200000000ff */
[-C--:B------:R-:W-:Y:S01]  /*9b20*/  FMUL.FTZ R49, R49, R3.reuse ;  /* 0x0000000331317220 */ /* 0x080fe20000410000 */
        /* <DEDUP_REMOVED lines=11> */
[----:B------:R-:W-:Y:S01]  /*9be0*/  FMUL.FTZ R61, R61, R3 ;  /* 0x000000033d3d7220 */ /* 0x000fe20000410000 */
[-C--:B------:R-:W-:Y:S01]  /*9bf0*/  FMUL.FTZ R62, R62, R2.reuse ;  /* 0x000000023e3e7220 */ /* 0x080fe20000410000 */
[-C--:B------:R-:W-:Y:S01]  /*9c00*/  FMUL.FTZ R63, R63, R2.reuse ;  /* 0x000000023f3f7220 */ /* 0x080fe20000410000 */
[----:B-----5:R-:W-:Y:S01]  /*9c10*/  F2FP.F16.F32.PACK_AB R7, R188, R181 ;  /* 0x000000b5bc07723e */ /* 0x020fe200000000ff */
[-C--:B------:R-:W-:Y:S01]  /*9c20*/  FMUL.FTZ R64, R64, R3.reuse ;  /* 0x0000000340407220 */ /* 0x080fe20000410000 */
[-C--:B------:R-:W-:Y:S01]  /*9c30*/  FMUL.FTZ R65, R65, R3.reuse ;  /* 0x0000000341417220 */ /* 0x080fe20000410000 */
[-C--:B------:R-:W-:Y:S01]  /*9c40*/  FMUL.FTZ R66, R66, R2.reuse ;  /* 0x0000000242427220 */ /* 0x080fe20000410000 */
[-C--:B------:R-:W-:Y:S01]  /*9c50*/  FMUL.FTZ R67, R67, R2.reuse ;  /* 0x0000000243437220 */ /* 0x080fe20000410000 */
[-C--:B------:R-:W-:Y:S01]  /*9c60*/  FMUL.FTZ R68, R68, R3.reuse ;  /* 0x0000000344447220 */ /* 0x080fe20000410000 */
[-C--:B------:R-:W-:Y:S01]  /*9c70*/  FMUL.FTZ R69, R69, R3.reuse ;  /* 0x0000000345457220 */ /* 0x080fe20000410000 */
[C---:B-1----:R-:W-:Y:S01]  /*9c80*/  HMMA.16816.F32 R24, R4.reuse, R28, R24 ;  /* 0x0000001c0418723c */ /* 0x042fe20000001818 */
[-C--:B------:R-:W-:Y:S01]  /*9c90*/  FMUL.FTZ R70, R70, R2.reuse ;  /* 0x0000000246467220 */ /* 0x080fe20000410000 */
[-C--:B------:R-:W-:Y:S01]  /*9ca0*/  FMUL.FTZ R71, R71, R2.reuse ;  /* 0x0000000247477220 */ /* 0x080fe20000410000 */
[-C--:B------:R-:W-:Y:S01]  /*9cb0*/  FMUL.FTZ R72, R72, R3.reuse ;  /* 0x0000000348487220 */ /* 0x080fe20000410000 */
[-C--:B------:R-:W-:Y:S01]  /*9cc0*/  FMUL.FTZ R73, R73, R3.reuse ;  /* 0x0000000349497220 */ /* 0x080fe20000410000 */
[-C--:B------:R-:W-:Y:S01]  /*9cd0*/  FMUL.FTZ R74, R74, R2.reuse ;  /* 0x000000024a4a7220 */ /* 0x080fe20000410000 */
[-C--:B------:R-:W-:Y:S01]  /*9ce0*/  FMUL.FTZ R75, R75, R2.reuse ;  /* 0x000000024b4b7220 */ /* 0x080fe20000410000 */
[-C--:B------:R-:W-:Y:S01]  /*9cf0*/  FMUL.FTZ R16, R152, R3.reuse ;  /* 0x0000000398107220 */ /* 0x080fe20000410000 */
[C---:B------:R-:W-:Y:S01]  /*9d00*/  HMMA.16816.F32 R28, R4.reuse, R30, R32 ;  /* 0x0000001e041c723c */ /* 0x040fe20000001820 */
[-C--:B------:R-:W-:Y:S01]  /*9d10*/  FMUL.FTZ R32, R136, R3.reuse ;  /* 0x0000000388207220 */ /* 0x080fe20000410000 */
[-C--:B------:R-:W-:Y:S01]  /*9d20*/  FMUL.FTZ R33, R137, R3.reuse ;  /* 0x0000000389217220 */ /* 0x080fe20000410000 */
[-C--:B------:R-:W-:Y:S01]  /*9d30*/  FMUL.FTZ R34, R138, R2.reuse ;  /* 0x000000028a227220 */ /* 0x080fe20000410000 */
[-C--:B------:R-:W-:Y:S01]  /*9d40*/  FMUL.FTZ R35, R139, R2.reuse ;  /* 0x000000028b237220 */ /* 0x080fe20000410000 */
[-C--:B------:R-:W-:Y:S01]  /*9d50*/  FMUL.FTZ R17, R153, R3.reuse ;  /* 0x0000000399117220 */ /* 0x080fe20000410000 */
[----:B------:R-:W1:Y:S01]  /*9d60*/  LDSM.16.MT88.4 R136, [R172+0x12000] ;  /* 0x01200000ac88783b */ /* 0x000e620000004200 */
[-C--:B------:R-:W-:Y:S01]  /*9d70*/  FMUL.FTZ R18, R154, R2.reuse ;  /* 0x000000029a127220 */ /* 0x080fe20000410000 */
[C---:B--2---:R-:W-:Y:S01]  /*9d80*/  HMMA.16816.F32 R36, R4.reuse, R140, R36 ;  /* 0x0000008c0424723c */ /* 0x044fe20000001824 */
[-C--:B------:R-:W-:Y:S01]  /*9d90*/  FMUL.FTZ R19, R155, R2.reuse ;  /* 0x000000029b137220 */ /* 0x080fe20000410000 */
[-C--:B------:R-:W-:Y:S01]  /*9da0*/  FMUL.FTZ R76, R76, R3.reuse ;  /* 0x000000034c4c7220 */ /* 0x080fe20000410000 */
[----:B------:R-:W-:Y:S01]  /*9db0*/  LDSM.16.MT88.4 R152, [R192] ;  /* 0x00000000c098783b */ /* 0x000fe20000004200 */
[-C--:B------:R-:W-:Y:S01]  /*9dc0*/  FMUL.FTZ R77, R77, R3.reuse ;  /* 0x000000034d4d7220 */ /* 0x080fe20000410000 */
[-C--:B------:R-:W-:Y:S01]  /*9dd0*/  FMUL.FTZ R78, R78, R2.reuse ;  /* 0x000000024e4e7220 */ /* 0x080fe20000410000 */
[-C--:B------:R-:W-:Y:S01]  /*9de0*/  FMUL.FTZ R79, R79, R2.reuse ;  /* 0x000000024f4f7220 */ /* 0x080fe20000410000 */
[-C--:B------:R-:W-:Y:S01]  /*9df0*/  FMUL.FTZ R80, R80, R3.reuse ;  /* 0x0000000350507220 */ /* 0x080fe20000410000 */
[C---:B------:R-:W-:Y:S01]  /*9e00*/  HMMA.16816.F32 R40, R4.reuse, R142, R40 ;  /* 0x0000008e0428723c */ /* 0x040fe20000001828 */
[----:B------:R-:W2:Y:S01]  /*9e10*/  LDSM.16.MT88.4 R140, [R192+0x2000] ;  /* 0x00200000c08c783b */ /* 0x000ea20000004200 */
[-C--:B------:R-:W-:Y:S01]  /*9e20*/  FMUL.FTZ R81, R81, R3.reuse ;  /* 0x0000000351517220 */ /* 0x080fe20000410000 */
[-C--:B------:R-:W-:Y:S01]  /*9e30*/  FMUL.FTZ R82, R82, R2.reuse ;  /* 0x0000000252527220 */ /* 0x080fe20000410000 */
[-C--:B------:R-:W-:Y:S01]  /*9e40*/  FMUL.FTZ R83, R83, R2.reuse ;  /* 0x0000000253537220 */ /* 0x080fe20000410000 */
[-C--:B------:R-:W-:Y:S01]  /*9e50*/  FMUL.FTZ R84, R84, R3.reuse ;  /* 0x0000000354547220 */ /* 0x080fe20000410000 */
[-C--:B------:R-:W-:Y:S01]  /*9e60*/  FMUL.FTZ R85, R85, R3.reuse ;  /* 0x0000000355557220 */ /* 0x080fe20000410000 */
[-C--:B------:R-:W-:Y:S01]  /*9e70*/  FMUL.FTZ R86, R86, R2.reuse ;  /* 0x0000000256567220 */ /* 0x080fe20000410000 */
[C---:B----4-:R-:W-:Y:S01]  /*9e80*/  HMMA.16816.F32 R52, R4.reuse, R144, R52 ;  /* 0x000000900434723c */ /* 0x050fe20000001834 */
        /* <DEDUP_REMOVED lines=8> */
[----:B------:R-:W3:Y:S01]  /*9f10*/  LDSM.16.MT88.4 R144, [R172+0x14000] ;  /* 0x01400000ac90783b */ /* 0x000ee20000004200 */
        /* <DEDUP_REMOVED lines=21> */
[----:B------:R-:W1:Y:S01]  /*a070*/  LDSM.16.MT88.4 R136, [R220+0x14000] ;  /* 0x01400000dc88783b */ /* 0x000e620000004200 */
[-C--:B------:R-:W-:Y:S01]  /*a080*/  FMUL.FTZ R105, R105, R3.reuse ;  /* 0x0000000369697220 */ /* 0x080fe20000410000 */
[-C--:B------:R-:W-:Y:S01]  /*a090*/  FMUL.FTZ R106, R106, R2.reuse ;  /* 0x000000026a6a7220 */ /* 0x080fe20000410000 */
[-C--:B------:R-:W-:Y:S01]  /*a0a0*/  FMUL.FTZ R107, R107, R2.reuse ;  /* 0x000000026b6b7220 */ /* 0x080fe20000410000 */
[-C--:B------:R-:W-:Y:S01]  /*a0b0*/  FMUL.FTZ R108, R108, R3.reuse ;  /* 0x000000036c6c7220 */ /* 0x080fe20000410000 */
[-C--:B------:R-:W-:Y:S01]  /*a0c0*/  FMUL.FTZ R109, R109, R3.reuse ;  /* 0x000000036d6d7220 */ /* 0x080fe20000410000 */
[-C--:B------:R-:W-:Y:S01]  /*a0d0*/  FMUL.FTZ R110, R110, R2.reuse ;  /* 0x000000026e6e7220 */ /* 0x080fe20000410000 */
[C---:B--2---:R-:W-:Y:S01]  /*a0e0*/  HMMA.16816.F32 R60, R4.reuse, R140, R60 ;  /* 0x0000008c043c723c */ /* 0x044fe2000000183c */
        /* <DEDUP_REMOVED lines=15> */
[C---:B---3--:R-:W-:Y:S01]  /*a1e0*/  HMMA.16816.F32 R76, R4.reuse, R144, R76 ;  /* 0x00000090044c723c */ /* 0x048fe2000000184c */
[----:B------:R-:W-:Y:S01]  /*a1f0*/  MUFU.EX2 R191, R191 ;  /* 0x000000bf00bf7308 */ /* 0x000fe20000000800 */
[-C--:B------:R-:W-:Y:S01]  /*a200*/  FMUL.FTZ R116, R116, R3.reuse ;  /* 0x0000000374747220 */ /* 0x080fe20000410000 */
[-C--:B------:R-:W-:Y:S01]  /*a210*/  FMUL.FTZ R117, R117, R3.reuse ;  /* 0x0000000375757220 */ /* 0x080fe20000410000 */
[-C--:B------:R-:W-:Y:S01]  /*a220*/  FMUL.FTZ R118, R118, R2.reuse ;  /* 0x0000000276767220 */ /* 0x080fe20000410000 */
[-C--:B------:R-:W-:Y:S01]  /*a230*/  FMUL.FTZ R119, R119, R2.reuse ;  /* 0x0000000277777220 */ /* 0x080fe20000410000 */
[-C--:B------:R-:W-:Y:S01]  /*a240*/  FMUL.FTZ R120, R120, R3.reuse ;  /* 0x0000000378787220 */ /* 0x080fe20000410000 */
[-C--:B------:R-:W-:Y:S01]  /*a250*/  FMUL.FTZ R121, R121, R3.reuse ;  /* 0x0000000379797220 */ /* 0x080fe20000410000 */
[C---:B------:R-:W-:Y:S01]  /*a260*/  HMMA.16816.F32 R80, R4.reuse, R146, R80 ;  /* 0x000000920450723c */ /* 0x040fe20000001850 */
[----:B------:R-:W-:Y:S01]  /*a270*/  LDSM.16.MT88.4 R144, [R220+0x16000] ;  /* 0x01600000dc90783b */ /* 0x000fe20000004200 */
[----:B------:R-:W-:Y:S01]  /*a280*/  MUFU.EX2 R190, R190 ;  /* 0x000000be00be7308 */ /* 0x000fe20000000800 */
[-C--:B------:R-:W-:Y:S01]  /*a290*/  FMUL.FTZ R122, R122, R2.reuse ;  /* 0x000000027a7a7220 */ /* 0x080fe20000410000 */
[-C--:B------:R-:W-:Y:S01]  /*a2a0*/  FMUL.FTZ R123, R123, R2.reuse ;  /* 0x000000027b7b7220 */ /* 0x080fe20000410000 */
[-C--:B------:R-:W-:Y:S01]  /*a2b0*/  FMUL.FTZ R124, R124, R3.reuse ;  /* 0x000000037c7c7220 */ /* 0x080fe20000410000 */
[-C--:B------:R-:W-:Y:S01]  /*a2c0*/  FMUL.FTZ R125, R125, R3.reuse ;  /* 0x000000037d7d7220 */ /* 0x080fe20000410000 */
[-C--:B------:R-:W-:Y:S01]  /*a2d0*/  FMUL.FTZ R126, R126, R2.reuse ;  /* 0x000000027e7e7220 */ /* 0x080fe20000410000 */
[C---:B------:R-:W-:Y:S01]  /*a2e0*/  HMMA.16816.F32 R32, R4.reuse, R152, R32 ;  /* 0x000000980420723c */ /* 0x040fe20000001820 */
[-C--:B------:R-:W-:Y:S01]  /*a2f0*/  FMUL.FTZ R127, R127, R2.reuse ;  /* 0x000000027f7f7220 */ /* 0x080fe20000410000 */
[----:B------:R-:W-:Y:S01]  /*a300*/  MUFU.EX2 R196, R196 ;  /* 0x000000c400c47308 */ /* 0x000fe20000000800 */
[-C--:B------:R-:W-:Y:S01]  /*a310*/  FMUL.FTZ R128, R128, R3.reuse ;  /* 0x0000000380807220 */ /* 0x080fe20000410000 */
[-C--:B------:R-:W-:Y:S01]  /*a320*/  FMUL.FTZ R129, R129, R3.reuse ;  /* 0x0000000381817220 */ /* 0x080fe20000410000 */
[-C--:B------:R-:W-:Y:S01]  /*a330*/  FMUL.FTZ R130, R130, R2.reuse ;  /* 0x0000000282827220 */ /* 0x080fe20000410000 */
[-C--:B------:R-:W-:Y:S01]  /*a340*/  FMUL.FTZ R131, R131, R2.reuse ;  /* 0x0000000283837220 */ /* 0x080fe20000410000 */
[----:B------:R-:W-:Y:S01]  /*a350*/  LDSM.16.MT88.4 R160, [R197+0x2800] ;  /* 0x00280000c5a0783b */ /* 0x000fe20000004200 */
[C---:B-1----:R-:W-:Y:S01]  /*a360*/  HMMA.16816.F32 R68, R4.reuse, R136, R68 ;  /* 0x000000880444723c */ /* 0x042fe20000001844 */
[--C-:B------:R-:W-:Y:S01]  /*a370*/  FFMA.FTZ R209, R200, UR12, -R199.reuse ;  /* 0x0000000cc8d17c23 */ /* 0x100fe200080108c7 */
[----:B------:R-:W-:Y:S01]  /*a380*/  MUFU.EX2 R189, R189 ;  /* 0x000000bd00bd7308 */ /* 0x000fe20000000800 */
[----:B------:R-:W-:Y:S01]  /*a390*/  LDSM.16.MT88.4 R168, [R192+0x1000] ;  /* 0x00100000c0a8783b */ /* 0x000fe20000004200 */
[--C-:B------:R-:W-:Y:S01]  /*a3a0*/  FFMA.FTZ R200, R178, UR12, -R199.reuse ;  /* 0x0000000cb2c87c23 */ /* 0x100fe200080108c7 */
[----:B------:R-:W-:Y:S01]  /*a3b0*/  FFMA.FTZ R199, R176, UR12, -R199 ;  /* 0x0000000cb0c77c23 */ /* 0x000fe200080108c7 */
[--C-:B------:R-:W-:Y:S01]  /*a3c0*/  FFMA.FTZ R211, R179, UR12, -R174.reuse ;  /* 0x0000000cb3d37c23 */ /* 0x100fe200080108ae */
[--C-:B------:R-:W-:Y:S01]  /*a3d0*/  FFMA.FTZ R212, R177, UR12, -R174.reuse ;  /* 0x0000000cb1d47c23 */ /* 0x100fe200080108ae */
[C---:B------:R-:W-:Y:S01]  /*a3e0*/  HMMA.16816.F32 R72, R4.reuse, R138, R72 ;  /* 0x0000008a0448723c */ /* 0x040fe20000001848 */
[----:B------:R-:W1:Y:S01]  /*a3f0*/  LDSM.16.MT88.4 R136, [R192+0x4000] ;  /* 0x00400000c088783b */ /* 0x000e620000004200 */
[----:B------:R-:W3:Y:S01]  /*a400*/  MUFU.EX2 R194, R194 ;  /* 0x000000c200c27308 */ /* 0x000ee20000000800 */
[--C-:B------:R-:W-:Y:S01]  /*a410*/  FFMA.FTZ R213, R175, UR12, -R174.reuse ;  /* 0x0000000cafd57c23 */ /* 0x100fe200080108ae */
[----:B------:R-:W-:Y:S01]  /*a420*/  FFMA.FTZ R214, R173, UR12, -R174 ;  /* 0x0000000cadd67c23 */ /* 0x000fe200080108ae */
[----:B------:R-:W-:Y:S01]  /*a430*/  FFMA.FTZ R250, R250, R3, R187 ;  /* 0x00000003fafa7223 */ /* 0x000fe200000100bb */
[----:B------:R-:W-:Y:S01]  /*a440*/  FFMA.FTZ R251, R251, R2, R184 ;  /* 0x00000002fbfb7223 */ /* 0x000fe200000100b8 */
[----:B------:R-:W-:Y:S01]  /*a450*/  LDSM.16.MT88.4 R176, [R197+0x3800] ;  /* 0x00380000c5b0783b */ /* 0x000fe20000004200 */
[----:B--2---:R-:W-:Y:S01]  /*a460*/  HMMA.16816.F32 R84, R4, R140, R84 ;  /* 0x0000008c0454723c */ /* 0x004fe20000001854 */
[----:B------:R-:W-:Y:S01]  /*a470*/  FADD.FTZ R185, R185, R250 ;  /* 0x000000fab9b97221 */ /* 0x000fe20000010000 */
[----:B------:R-:W2:Y:S01]  /*a480*/  MUFU.EX2 R195, R195 ;  /* 0x000000c300c37308 */ /* 0x000ea20000000800 */
[----:B------:R-:W-:Y:S01]  /*a490*/  FADD.FTZ R182, R182, R251 ;  /* 0x000000fbb6b67221 */ /* 0x000fe20000010000 */
[----:B------:R-:W-:Y:S01]  /*a4a0*/  PLOP3.LUT P0, PT, PT, PT, UP0, 0x80, 0x8 ;  /* 0x000000000008781c */ /* 0x000fe20003f0f008 */
[----:B------:R-:W-:-:S02]  /*a4b0*/  FADD.FTZ R186, R186, R185 ;  /* 0x000000b9baba7221 */ /* 0x000fc40000010000 */
[----:B------:R-:W-:Y:S01]  /*a4c0*/  FADD.FTZ R3, R181, R182 ;  /* 0x000000b6b5037221 */ /* 0x000fe20000010000 */
[----:B------:R-:W-:Y:S01]  /*a4d0*/  HMMA.16816.F32 R88, R4, R142, R88 ;  /* 0x0000008e0458723c */ /* 0x000fe20000001858 */
[----:B------:R-:W4:Y:S01]  /*a4e0*/  LDSM.16.MT88.4 R140, [R172+0x16000] ;  /* 0x01600000ac8c783b */ /* 0x000f220000004200 */
[----:B------:R-:W-:Y:S01]  /*a4f0*/  MUFU.EX2 R193, R193 ;  /* 0x000000c100c17308 */ /* 0x000fe20000000800 */
[----:B------:R-:W-:Y:S01]  /*a500*/  FADD.FTZ R186, R183, R186 ;  /* 0x000000bab7ba7221 */ /* 0x000fe20000010000 */
[----:B------:R-:W-:-:S04]  /*a510*/  FADD.FTZ R3, R188, R3 ;  /* 0x00000003bc037221 */ /* 0x000fc80000010000 */
[C---:B------:R-:W-:Y:S01]  /*a520*/  HMMA.16816.F32 R132, R4.reuse, R154, R132 ;  /* 0x0000009a0484723c */ /* 0x040fe20000001884 */
[----:B------:R-:W-:Y:S01]  /*a530*/  LDSM.16.MT88.4 R152, [R192+0x6000] ;  /* 0x00600000c098783b */ /* 0x000fe20000004200 */
[----:B------:R-:W5:Y:S01]  /*a540*/  MUFU.EX2 R198, R198 ;  /* 0x000000c600c67308 */ /* 0x000f620000000800 */
[----:B---3--:R-:W-:Y:S01]  /*a550*/  FADD.FTZ R2, R194, R3 ;  /* 0x00000003c2027221 */ /* 0x008fe20000010000 */
[-C--:B------:R-:W-:Y:S02]  /*a560*/  MOV R3, R0.reuse ;  /* 0x0000000000037202 */ /* 0x080fe40000000f00 */
[----:B------:R-:W-:Y:S01]  /*a570*/  @P0 MOV R3, R0 ;  /* 0x0000000000030202 */ /* 0x000fe20000000f00 */
[C---:B--2---:R-:W-:Y:S01]  /*a580*/  FADD.FTZ R2, R195.reuse, R2 ;  /* 0x00000002c3027221 */ /* 0x044fe20000010000 */
[C---:B------:R-:W-:Y:S02]  /*a590*/  HMMA.16816.F32 R16, R4.reuse, R20, R16 ;  /* 0x000000140410723c */ /* 0x040fe40000001810 */
[----:B------:R-:W-:Y:S06]  /*a5a0*/  MUFU.EX2 R203, R203 ;  /* 0x000000cb00cb7308 */ /* 0x000fec0000000800 */
[C---:B------:R-:W-:Y:S01]  /*a5b0*/  HMMA.16816.F32 R20, R4.reuse, R22, R148 ;  /* 0x000000160414723c */ /* 0x040fe20000001894 */
[----:B------:R-:W-:Y:S01]  /*a5c0*/  LDSM.16.MT88.4 R148, [R172+0x10800] ;  /* 0x01080000ac94783b */ /* 0x000fe20000004200 */
[----:B------:R-:W2:Y:S06]  /*a5d0*/  MUFU.EX2 R204, R204 ;  /* 0x000000cc00cc7308 */ /* 0x000eac0000000800 */
[C---:B-1----:R-:W-:Y:S02]  /*a5e0*/  HMMA.16816.F32 R92, R4.reuse, R136, R92 ;  /* 0x00000088045c723c */ /* 0x042fe4000000185c */
[----:B------:R-:W-:Y:S06]  /*a5f0*/  MUFU.EX2 R205, R205 ;  /* 0x000000cd00cd7308 */ /* 0x000fec0000000800 */
[C---:B------:R-:W-:Y:S01]  /*a600*/  HMMA.16816.F32 R96, R4.reuse, R138, R96 ;  /* 0x0000008a0460723c */ /* 0x040fe20000001860 */
[----:B------:R-:W1:Y:S01]  /*a610*/  LDSM.16.MT88.4 R136, [R197+0x6000] ;  /* 0x00600000c588783b */ /* 0x000e620000004200 */
[----:B------:R-:W-:Y:S06]  /*a620*/  MUFU.EX2 R206, R206 ;  /* 0x000000ce00ce7308 */ /* 0x000fec0000000800 */
[C---:B------:R-:W-:Y:S02]  /*a630*/  HMMA.16816.F32 R100, R4.reuse, R144, R100 ;  /* 0x000000900464723c */ /* 0x040fe40000001864 */
[----:B------:R-:W-:Y:S06]  /*a640*/  MUFU.EX2 R207, R207 ;  /* 0x000000cf00cf7308 */ /* 0x000fec0000000800 */
[C---:B------:R-:W-:Y:S01]  /*a650*/  HMMA.16816.F32 R104, R4.reuse, R146, R104 ;  /* 0x000000920468723c */ /* 0x040fe20000001868 */
[----:B------:R-:W3:Y:S01]  /*a660*/  LDSM.16.MT88.4 R144, [R220+0x10800] ;  /* 0x01080000dc90783b */ /* 0x000ee20000004200 */
[----:B------:R-:W2:Y:S06]  /*a670*/  MUFU.EX2 R208, R208 ;  /* 0x000000d000d07308 */ /* 0x000eac0000000800 */
[C---:B----4-:R-:W-:Y:S02]  /*a680*/  HMMA.16816.F32 R108, R4.reuse, R140, R108 ;  /* 0x0000008c046c723c */ /* 0x050fe4000000186c */
[----:B------:R-:W-:Y:S06]  /*a690*/  MUFU.EX2 R201, R201 ;  /* 0x000000c900c97308 */ /* 0x000fec0000000800 */
[C---:B------:R-:W-:Y:S01]  /*a6a0*/  HMMA.16816.F32 R112, R4.reuse, R142, R112 ;  /* 0x0000008e0470723c */ /* 0x040fe20000001870 */
[----:B------:R-:W4:Y:S01]  /*a6b0*/  LDSM.16.MT88.4 R140, [R197+0x800] ;  /* 0x00080000c58c783b */ /* 0x000f220000004200 */
[----:B------:R-:W2:Y:S06]  /*a6c0*/  MUFU.EX2 R210, R210 ;  /* 0x000000d200d27308 */ /* 0x000eac0000000800 */
        /* <DEDUP_REMOVED lines=12> */
[----:B------:R-:W-:Y:S01]  /*a790*/  HMMA.16816.F32 R4, R4, R154, R128 ;  /* 0x0000009a0404723c */ /* 0x000fe20000001880 */
[----:B------:R-:W-:Y:S01]  /*a7a0*/  F2FP.F16.F32.PACK_AB R128, R190, R191 ;  /* 0x000000bfbe80723e */ /* 0x000fe200000000ff */
[----:B------:R-:W-:Y:S01]  /*a7b0*/  LDSM.16.MT88.4 R152, [R220+0x14800] ;  /* 0x01480000dc98783b */ /* 0x000fe20000004200 */
[----:B------:R-:W-:Y:S01]  /*a7c0*/  F2FP.F16.F32.PACK_AB R129, R195, R194 ;  /* 0x000000c2c381723e */ /* 0x000fe200000000ff */
[----:B------:R-:W2:Y:S01]  /*a7d0*/  MUFU.EX2 R212, R212 ;  /* 0x000000d400d47308 */ /* 0x000ea20000000800 */
[----:B------:R-:W-:Y:S01]  /*a7e0*/  F2FP.F16.F32.PACK_AB R130, R189, R196 ;  /* 0x000000c4bd82723e */ /* 0x000fe200000000ff */
[----:B------:R-:W-:Y:S01]  /*a7f0*/  FADD.FTZ R191, R191, R186 ;  /* 0x000000babfbf7221 */ /* 0x000fe20000010000 */
[----:B-----5:R-:W-:Y:S01]  /*a800*/  F2FP.F16.F32.PACK_AB R131, R198, R193 ;  /* 0x000000c1c683723e */ /* 0x020fe200000000ff */
[----:B------:R-:W-:-:S02]  /*a810*/  FADD.FTZ R193, R193, R2 ;  /* 0x00000002c1c17221 */ /* 0x000fc40000010000 */
[----:B------:R-:W-:Y:S02]  /*a820*/  FADD.FTZ R191, R190, R191 ;  /* 0x000000bfbebf7221 */ /* 0x000fe40000010000 */
[----:B------:R-:W-:Y:S01]  /*a830*/  MUFU.EX2 R213, R213 ;  /* 0x000000d500d57308 */ /* 0x000fe20000000800 */
[----:B------:R-:W-:Y:S01]  /*a840*/  FADD.FTZ R198, R198, R193 ;  /* 0x000000c1c6c67221 */ /* 0x000fe20000010000 */
[----:B---3--:R-:W-:Y:S01]  /*a850*/  HMMA.16816.F32 R8, R128, R144, R8 ;  /* 0x000000908008723c */ /* 0x008fe20000001808 */
[----:B------:R-:W-:-:S04]  /*a860*/  FADD.FTZ R196, R196, R191 ;  /* 0x000000bfc4c47221 */ /* 0x000fc80000010000 */
[----:B------:R-:W-:Y:S01]  /*a870*/  FADD.FTZ R196, R189, R196 ;  /* 0x000000c4bdc47221 */ /* 0x000fe20000010000 */
[----:B------:R-:W3:Y:S02]  /*a880*/  MUFU.EX2 R214, R214 ;  /* 0x000000d600d67308 */ /* 0x000ee40000000800 */
[C---:B------:R-:W-:Y:S01]  /*a890*/  HMMA.16816.F32 R12, R128.reuse, R146, R12 ;  /* 0x00000092800c723c */ /* 0x040fe2000000180c */
[----:B------:R-:W5:Y:S07]  /*a8a0*/  LDSM.16.MT88.4 R144, [R172+0x12800] ;  /* 0x01280000ac90783b */ /* 0x000f6e0000004200 */
[C---:B------:R-:W-:Y:S08]  /*a8b0*/  HMMA.16816.F32 R16, R128.reuse, R148, R16 ;  /* 0x000000948010723c */ /* 0x040ff00000001810 */
[C---:B------:R-:W-:Y:S01]  /*a8c0*/  HMMA.16816.F32 R20, R128.reuse, R150, R20 ;  /* 0x000000968014723c */ /* 0x040fe20000001814 */
[----:B------:R-:W2:Y:S07]  /*a8d0*/  LDSM.16.MT88.4 R148, [R172+0x14800] ;  /* 0x01480000ac94783b */ /* 0x000eae0000004200 */
[C---:B----4-:R-:W-:Y:S08]  /*a8e0*/  HMMA.16816.F32 R24, R128.reuse, R140, R24 ;  /* 0x0000008c8018723c */ /* 0x050ff00000001818 */
[C---:B------:R-:W-:Y:S01]  /*a8f0*/  HMMA.16816.F32 R28, R128.reuse, R142, R28 ;  /* 0x0000008e801c723c */ /* 0x040fe2000000181c */
[----:B------:R-:W4:Y:S07]  /*a900*/  LDSM.16.MT88.4 R140, [R197+0x4800] ;  /* 0x00480000c58c783b */ /* 0x000f2e0000004200 */
[C---:B-1----:R-:W-:Y:S08]  /*a910*/  HMMA.16816.F32 R32, R128.reuse, R136, R32 ;  /* 0x000000888020723c */ /* 0x042ff00000001820 */
[C---:B------:R-:W-:Y:S01]  /*a920*/  HMMA.16816.F32 R132, R128.reuse, R138, R132 ;  /* 0x0000008a8084723c */ /* 0x040fe20000001884 */
[----:B------:R-:W1:Y:S07]  /*a930*/  LDSM.16.MT88.4 R136, [R192+0x4800] ;  /* 0x00480000c088783b */ /* 0x000e6e0000004200 */
[C---:B-----5:R-:W-:Y:S08]  /*a940*/  HMMA.16816.F32 R44, R128.reuse, R144, R44 ;  /* 0x00000090802c723c */ /* 0x060ff0000000182c */
[C---:B------:R-:W-:Y:S01]  /*a950*/  HMMA.16816.F32 R48, R128.reuse, R146, R48 ;  /* 0x000000928030723c */ /* 0x040fe20000001830 */
[----:B------:R-:W5:Y:S07]  /*a960*/  LDSM.16.MT88.4 R144, [R220+0x16800] ;  /* 0x01680000dc90783b */ /* 0x000f6e0000004200 */
[C---:B------:R-:W-:Y:S08]  /*a970*/  HMMA.16816.F32 R68, R128.reuse, R152, R68 ;  /* 0x000000988044723c */ /* 0x040ff00000001844 */
[C---:B------:R-:W-:Y:S01]  /*a980*/  HMMA.16816.F32 R72, R128.reuse, R154, R72 ;  /* 0x0000009a8048723c */ /* 0x040fe20000001848 */
[----:B------:R-:W3:Y:S07]  /*a990*/  LDSM.16.MT88.4 R152, [R172+0x16800] ;  /* 0x01680000ac98783b */ /* 0x000eee0000004200 */
[C---:B--2---:R-:W-:Y:S08]  /*a9a0*/  HMMA.16816.F32 R76, R128.reuse, R148, R76 ;  /* 0x00000094804c723c */ /* 0x044ff0000000184c */
[C---:B------:R-:W-:Y:S01]  /*a9b0*/  HMMA.16816.F32 R80, R128.reuse, R150, R80 ;  /* 0x000000968050723c */ /* 0x040fe20000001850 */
[----:B------:R-:W-:Y:S07]  /*a9c0*/  LDSM.16.MT88.4 R148, [R192+0x6800] ;  /* 0x00680000c094783b */ /* 0x000fee0000004200 */
[C---:B----4-:R-:W-:Y:S08]  /*a9d0*/  HMMA.16816.F32 R84, R128.reuse, R140, R84 ;  /* 0x0000008c8054723c */ /* 0x050ff00000001854 */
[C---:B------:R-:W-:Y:S01]  /*a9e0*/  HMMA.16816.F32 R88, R128.reuse, R142, R88 ;  /* 0x0000008e8058723c */ /* 0x040fe20000001858 */
[----:B------:R-:W2:Y:S07]  /*a9f0*/  LDSM.16.MT88.4 R140, [R197+0x6800] ;  /* 0x00680000c58c783b */ /* 0x000eae0000004200 */
[C---:B------:R-:W-:Y:S08]  /*aa00*/  HMMA.16816.F32 R60, R128.reuse, R156, R60 ;  /* 0x0000009c803c723c */ /* 0x040ff0000000183c */
[C---:B------:R-:W-:Y:S01]  /*aa10*/  HMMA.16816.F32 R64, R128.reuse, R158, R64 ;  /* 0x0000009e8040723c */ /* 0x040fe20000001840 */
[----:B------:R-:W4:Y:S07]  /*aa20*/  LDSM.16.MT88.4 R156, [R220+0x11000] ;  /* 0x01100000dc9c783b */ /* 0x000f2e0000004200 */
[C---:B------:R-:W-:Y:S08]  /*aa30*/  HMMA.16816.F32 R36, R128.reuse, R164, R36 ;  /* 0x000000a48024723c */ /* 0x040ff00000001824 */
[C---:B------:R-:W-:Y:S01]  /*aa40*/  HMMA.16816.F32 R40, R128.reuse, R166, R40 ;  /* 0x000000a68028723c */ /* 0x040fe20000001828 */
[----:B------:R-:W-:Y:S07]  /*aa50*/  LDSM.16.MT88.4 R164, [R220+0x13000] ;  /* 0x01300000dca4783b */ /* 0x000fee0000004200 */
[C---:B------:R-:W-:Y:S08]  /*aa60*/  HMMA.16816.F32 R52, R128.reuse, R160, R52 ;  /* 0x000000a08034723c */ /* 0x040ff00000001834 */
[C---:B------:R-:W-:Y:S08]  /*aa70*/  HMMA.16816.F32 R56, R128.reuse, R162, R56 ;  /* 0x000000a28038723c */ /* 0x040ff00000001838 */
[C---:B-1----:R-:W-:Y:S08]  /*aa80*/  HMMA.16816.F32 R92, R128.reuse, R136, R92 ;  /* 0x00000088805c723c */ /* 0x042ff0000000185c */
[C---:B------:R-:W-:Y:S01]  /*aa90*/  HMMA.16816.F32 R96, R128.reuse, R138, R96 ;  /* 0x0000008a8060723c */ /* 0x040fe20000001860 */
[----:B------:R-:W-:Y:S07]  /*aaa0*/  LDSM.16.MT88.4 R136, [R197+0x1000] ;  /* 0x00100000c588783b */ /* 0x000fee0000004200 */
[C---:B-----5:R-:W-:Y:S08]  /*aab0*/  HMMA.16816.F32 R100, R128.reuse, R144, R100 ;  /* 0x000000908064723c */ /* 0x060ff00000001864 */
[C---:B------:R-:W-:Y:S01]  /*aac0*/  HMMA.16816.F32 R104, R128.reuse, R146, R104 ;  /* 0x000000928068723c */ /* 0x040fe20000001868 */
[----:B------:R-:W1:Y:S07]  /*aad0*/  LDSM.16.MT88.4 R144, [R172+0x11000] ;  /* 0x01100000ac90783b */ /* 0x000e6e0000004200 */
[C---:B---3--:R-:W-:Y:S08]  /*aae0*/  HMMA.16816.F32 R108, R128.reuse, R152, R108 ;  /* 0x00000098806c723c */ /* 0x048ff0000000186c */
[C---:B------:R-:W-:Y:S01]  /*aaf0*/  HMMA.16816.F32 R112, R128.reuse, R154, R112 ;  /* 0x0000009a8070723c */ /* 0x040fe20000001870 */
[----:B------:R-:W-:Y:S07]  /*ab00*/  LDSM.16.MT88.4 R152, [R172+0x13000] ;  /* 0x01300000ac98783b */ /* 0x000fee0000004200 */
[C---:B--2---:R-:W-:Y:S08]  /*ab10*/  HMMA.16816.F32 R116, R128.reuse, R140, R116 ;  /* 0x0000008c8074723c */ /* 0x044ff00000001874 */
[C---:B------:R-:W-:Y:S01]  /*ab20*/  HMMA.16816.F32 R120, R128.reuse, R142, R120 ;  /* 0x0000008e8078723c */ /* 0x040fe20000001878 */
[----:B------:R-:W-:Y:S07]  /*ab30*/  LDSM.16.MT88.4 R140, [R192+0x3000] ;  /* 0x00300000c08c783b */ /* 0x000fee0000004200 */
[C---:B------:R-:W-:Y:S08]  /*ab40*/  HMMA.16816.F32 R124, R128.reuse, R148, R124 ;  /* 0x00000094807c723c */ /* 0x040ff0000000187c */
        /* <DEDUP_REMOVED lines=11> */
[----:B----4-:R-:W-:Y:S01]  /*ac00*/  HMMA.16816.F32 R160, R4, R156, R8 ;  /* 0x0000009c04a0723c */ /* 0x010fe20000001808 */
[----:B------:R-:W2:Y:S01]  /*ac10*/  LDSM.16.MT88.4 R8, [R220+0x15000] ;  /* 0x01500000dc08783b */ /* 0x000ea20000004200 */
[----:B------:R-:W-:Y:S01]  /*ac20*/  FADD.FTZ R201, R201, R208 ;  /* 0x000000d0c9c97221 */ /* 0x000fe20000010000 */
[----:B------:R-:W-:-:S03]  /*ac30*/  FADD.FTZ R205, R206, R205 ;  /* 0x000000cdcecd7221 */ /* 0x000fc60000010000 */
[----:B------:R-:W-:Y:S02]  /*ac40*/  FADD.FTZ R210, R210, R201 ;  /* 0x000000c9d2d27221 */ /* 0x000fe40000010000 */
[C---:B------:R-:W-:Y:S01]  /*ac50*/  HMMA.16816.F32 R156, R4.reuse, R158, R12 ;  /* 0x0000009e049c723c */ /* 0x040fe2000000180c */
[----:B------:R-:W3:Y:S07]  /*ac60*/  LDSM.16.MT88.4 R12, [R172+0x15000] ;  /* 0x01500000ac0c783b */ /* 0x000eee0000004200 */
[C---:B-1----:R-:W-:Y:S08]  /*ac70*/  HMMA.16816.F32 R16, R4.reuse, R144, R16 ;  /* 0x000000900410723c */ /* 0x042ff00000001810 */
[C---:B------:R-:W-:Y:S01]  /*ac80*/  HMMA.16816.F32 R20, R4.reuse, R146, R20 ;  /* 0x000000920414723c */ /* 0x040fe20000001814 */
[----:B------:R-:W1:Y:S07]  /*ac90*/  LDSM.16.MT88.4 R144, [R197+0x5000] ;  /* 0x00500000c590783b */ /* 0x000e6e0000004200 */
[C---:B------:R-:W-:Y:S08]  /*aca0*/  HMMA.16816.F32 R24, R4.reuse, R136, R24 ;  /* 0x000000880418723c */ /* 0x040ff00000001818 */
[C---:B------:R-:W-:Y:S08]  /*acb0*/  HMMA.16816.F32 R28, R4.reuse, R138, R28 ;  /* 0x0000008a041c723c */ /* 0x040ff0000000181c */
[C---:B--2---:R-:W-:Y:S08]  /*acc0*/  HMMA.16816.F32 R68, R4.reuse, R8, R68 ;  /* 0x000000080444723c */ /* 0x044ff00000001844 */
[C---:B------:R-:W-:Y:S01]  /*acd0*/  HMMA.16816.F32 R72, R4.reuse, R10, R72 ;  /* 0x0000000a0448723c */ /* 0x040fe20000001848 */
[----:B------:R-:W2:Y:S07]  /*ace0*/  LDSM.16.MT88.4 R8, [R197+0x7000] ;  /* 0x00700000c508783b */ /* 0x000eae0000004200 */
[C---:B---3--:R-:W-:Y:S08]  /*acf0*/  HMMA.16816.F32 R76, R4.reuse, R12, R76 ;  /* 0x0000000c044c723c */ /* 0x048ff0000000184c */
[C---:B------:R-:W-:Y:S01]  /*ad00*/  HMMA.16816.F32 R80, R4.reuse, R14, R80 ;  /* 0x0000000e0450723c */ /* 0x040fe20000001850 */
[----:B------:R-:W3:Y:S07]  /*ad10*/  LDSM.16.MT88.4 R12, [R172+0x17000] ;  /* 0x01700000ac0c783b */ /* 0x000eee0000004200 */
[C---:B------:R-:W-:Y:S01]  /*ad20*/  HMMA.16816.F32 R136, R4.reuse, R168, R32 ;  /* 0x000000a80488723c */ /* 0x040fe20000001820 */
[----:B------:R-:W4:Y:S07]  /*ad30*/  LDSM.16.MT88.4 R32, [R192+0x5000] ;  /* 0x00500000c020783b */ /* 0x000f2e0000004200 */
        /* <DEDUP_REMOVED lines=12> */
[C---:B------:R-:W-:Y:S01]  /*ae00*/  HMMA.16816.F32 R132, R4.reuse, R170, R132 ;  /* 0x000000aa0484723c */ /* 0x040fe20000001884 */
[----:B------:R-:W-:Y:S07]  /*ae10*/  LDSM.16.MT88.4 R168, [R197+0x7800] ;  /* 0x00780000c5a8783b */ /* 0x000fee0000004200 */
[C---:B------:R-:W-:Y:S08]  /*ae20*/  HMMA.16816.F32 R36, R4.reuse, R164, R36 ;  /* 0x000000a40424723c */ /* 0x040ff00000001824 */
[C---:B------:R-:W-:Y:S01]  /*ae30*/  HMMA.16816.F32 R40, R4.reuse, R166, R40 ;  /* 0x000000a60428723c */ /* 0x040fe20000001828 */
[----:B------:R-:W-:Y:S07]  /*ae40*/  LDSM.16.MT88.4 R164, [R220+0x11800] ;  /* 0x01180000dca4783b */ /* 0x000fee0000004200 */
[C---:B------:R-:W-:Y:S08]  /*ae50*/  HMMA.16816.F32 R44, R4.reuse, R152, R44 ;  /* 0x00000098042c723c */ /* 0x040ff0000000182c */
[C---:B------:R-:W-:Y:S08]  /*ae60*/  HMMA.16816.F32 R48, R4.reuse, R154, R48 ;  /* 0x0000009a0430723c */ /* 0x040ff00000001830 */
[C---:B------:R-:W-:Y:S08]  /*ae70*/  HMMA.16816.F32 R52, R4.reuse, R148, R52 ;  /* 0x000000940434723c */ /* 0x040ff00000001834 */
[C---:B------:R-:W-:Y:S01]  /*ae80*/  HMMA.16816.F32 R56, R4.reuse, R150, R56 ;  /* 0x000000960438723c */ /* 0x040fe20000001838 */
[----:B------:R-:W3:Y:S07]  /*ae90*/  LDSM.16.MT88.4 R148, [R172+0x11800] ;  /* 0x01180000ac94783b */ /* 0x000eee0000004200 */
[C---:B----4-:R-:W-:Y:S08]  /*aea0*/  HMMA.16816.F32 R92, R4.reuse, R32, R92 ;  /* 0x00000020045c723c */ /* 0x050ff0000000185c */
[C---:B------:R-:W-:Y:S01]  /*aeb0*/  HMMA.16816.F32 R96, R4.reuse, R34, R96 ;  /* 0x000000220460723c */ /* 0x040fe20000001860 */
[----:B------:R-:W4:Y:S04]  /*aec0*/  LDSM.16.MT88.4 R32, [R172+0x13800] ;  /* 0x01380000ac20783b */ /* 0x000f280000004200 */
[----:B------:R-:W-:Y:S03]  /*aed0*/  LDSM.16.MT88.4 R172, [R197+0x5800] ;  /* 0x00580000c5ac783b */ /* 0x000fe60000004200 */
[C---:B-----5:R-:W-:Y:S08]  /*aee0*/  HMMA.16816.F32 R100, R4.reuse, R140, R100 ;  /* 0x0000008c0464723c */ /* 0x060ff00000001864 */
[C---:B------:R-:W-:Y:S01]  /*aef0*/  HMMA.16816.F32 R104, R4.reuse, R142, R104 ;  /* 0x0000008e0468723c */ /* 0x040fe20000001868 */
[----:B------:R-:W5:Y:S07]  /*af00*/  LDSM.16.MT88.4 R140, [R197+0x1800] ;  /* 0x00180000c58c783b */ /* 0x000f6e0000004200 */
[C---:B-1----:R-:W-:Y:S08]  /*af10*/  HMMA.16816.F32 R124, R4.reuse, R144, R124 ;  /* 0x00000090047c723c */ /* 0x042ff0000000187c */
[----:B------:R-:W-:Y:S01]  /*af20*/  HMMA.16816.F32 R128, R4, R146, R128 ;  /* 0x000000920480723c */ /* 0x000fe20000001880 */
[----:B------:R-:W-:Y:S01]  /*af30*/  F2FP.F16.F32.PACK_AB R4, R209, R202 ;  /* 0x000000cad104723e */ /* 0x000fe200000000ff */
[----:B------:R-:W-:Y:S01]  /*af40*/  FADD.FTZ R202, R202, R205 ;  /* 0x000000cdcaca7221 */ /* 0x000fe20000010000 */
        /* <DEDUP_REMOVED lines=8> */
[----:B--2---:R-:W-:Y:S01]  /*afd0*/  HMMA.16816.F32 R108, R4, R8, R108 ;  /* 0x00000008046c723c */ /* 0x004fe2000000186c */
[----:B------:R-:W-:Y:S01]  /*afe0*/  FADD.FTZ R250, R199, R200 ;  /* 0x000000c8c7fa7221 */ /* 0x000fe20000010000 */
[----:B------:R-:W-:-:S06]  /*aff0*/  FADD.FTZ R251, R214, R213 ;  /* 0x000000d5d6fb7221 */ /* 0x000fcc0000010000 */
[C---:B------:R-:W-:Y:S01]  /*b000*/  HMMA.16816.F32 R112, R4.reuse, R10, R112 ;  /* 0x0000000a0470723c */ /* 0x040fe20000001870 */
[----:B------:R-:W1:Y:S07]  /*b010*/  LDSM.16.MT88.4 R8, [R220+0x15800] ;  /* 0x01580000dc08783b */ /* 0x000e6e0000004200 */
[C---:B---3--:R-:W-:Y:S01]  /*b020*/  HMMA.16816.F32 R152, R4.reuse, R148, R16 ;  /* 0x000000940498723c */ /* 0x048fe20000001810 */
[----:B------:R-:W-:Y:S07]  /*b030*/  LDSM.16.MT88.4 R16, [R192+0x3800] ;  /* 0x00380000c010783b */ /* 0x000fee0000004200 */
[C---:B------:R-:W-:Y:S01]  /*b040*/  HMMA.16816.F32 R148, R4.reuse, R150, R20 ;  /* 0x000000960494723c */ /* 0x040fe20000001814 */
[----:B------:R-:W-:Y:S07]  /*b050*/  LDSM.16.MT88.4 R20, [R220+0x13800] ;  /* 0x01380000dc14783b */ /* 0x000fee0000004200 */
[C---:B----4-:R-:W-:Y:S08]  /*b060*/  HMMA.16816.F32 R44, R4.reuse, R32, R44 ;  /* 0x00000020042c723c */ /* 0x050ff0000000182c */
[C---:B------:R-:W-:Y:S01]  /*b070*/  HMMA.16816.F32 R48, R4.reuse, R34, R48 ;  /* 0x000000220430723c */ /* 0x040fe20000001830 */
[----:B------:R-:W2:Y:S07]  /*b080*/  LDSM.16.MT88.4 R32, [R192+0x1800] ;  /* 0x00180000c020783b */ /* 0x000eae0000004200 */
[C---:B------:R-:W-:Y:S08]  /*b090*/  HMMA.16816.F32 R76, R4.reuse, R12, R76 ;  /* 0x0000000c044c723c */ /* 0x040ff0000000184c */
[C---:B------:R-:W-:Y:S01]  /*b0a0*/  HMMA.16816.F32 R80, R4.reuse, R14, R80 ;  /* 0x0000000e0450723c */ /* 0x040fe20000001850 */
[----:B------:R-:W3:Y:S07]  /*b0b0*/  LDSM.16.MT88.4 R12, [R192+0x5800] ;  /* 0x00580000c00c783b */ /* 0x000eee0000004200 */
[C---:B-----5:R-:W-:Y:S01]  /*b0c0*/  HMMA.16816.F32 R144, R4.reuse, R140, R24 ;  /* 0x0000008c0490723c */ /* 0x060fe20000001818 */
[----:B------:R-:W4:Y:S07]  /*b0d0*/  LDSM.16.MT88.4 R24, [R220+0x17800] ;  /* 0x01780000dc18783b */ /* 0x000f2e0000004200 */
[C---:B-1----:R-:W-:Y:S08]  /*b0e0*/  HMMA.16816.F32 R68, R4.reuse, R8, R68 ;  /* 0x000000080444723c */ /* 0x042ff00000001844 */
[C---:B------:R-:W-:Y:S01]  /*b0f0*/  HMMA.16816.F32 R72, R4.reuse, R10, R72 ;  /* 0x0000000a0448723c */ /* 0x040fe20000001848 */
[----:B------:R-:W1:Y:S07]  /*b100*/  LDSM.16.MT88.4 R8, [R192+0x7800] ;  /* 0x00780000c008783b */ /* 0x000e6e0000004200 */
        /* <DEDUP_REMOVED lines=14> */
[C---:B---3--:R-:W-:Y:S08]  /*b1f0*/  HMMA.16816.F32 R92, R4.reuse, R12, R92 ;  /* 0x0000000c045c723c */ /* 0x048ff0000000185c */
[C---:B------:R-:W-:Y:S08]  /*b200*/  HMMA.16816.F32 R96, R4.reuse, R14, R96 ;  /* 0x0000000e0460723c */ /* 0x040ff00000001860 */
[C---:B----4-:R-:W-:Y:S08]  /*b210*/  HMMA.16816.F32 R100, R4.reuse, R24, R100 ;  /* 0x000000180464723c */ /* 0x050ff00000001864 */
[C---:B------:R-:W-:Y:S08]  /*b220*/  HMMA.16816.F32 R104, R4.reuse, R26, R104 ;  /* 0x0000001a0468723c */ /* 0x040ff00000001868 */
[C---:B-1----:R-:W-:Y:S08]  /*b230*/  HMMA.16816.F32 R124, R4.reuse, R8, R124 ;  /* 0x00000008047c723c */ /* 0x042ff0000000187c */
[C---:B------:R-:W-:Y:S08]  /*b240*/  HMMA.16816.F32 R128, R4.reuse, R10, R128 ;  /* 0x0000000a0480723c */ /* 0x040ff00000001880 */
[----:B------:R-:W-:Y:S01]  /*b250*/  HMMA.16816.F32 R160, R4, R164, R160 ;  /* 0x000000a404a0723c */ /* 0x000fe200000018a0 */
[----:B------:R-:W-:-:S02]  /*b260*/  MOV R164, R180 ;  /* 0x000000b400a47202 */ /* 0x000fc40000000f00 */
[----:B------:R-:W-:Y:S01]  /*b270*/  @P0 MOV R164, R180 ;  /* 0x000000b400a40202 */ /* 0x000fe20000000f00 */
[----:B------:R-:W-:-:S01]  /*b280*/  NOP ;  /* 0x0000000000007918 */ /* 0x000fc20000000000 */
[----:B------:R-:W-:-:S15]  /*b290*/  BRA.U UP0, `(.L_x_246) ;  /* 0x0000000100047547 */ /* 0x000fde000b800000 */
.L_x_244:
[----:B------:R-:W-:-:S12]  /*b2a0*/  UIADD3 UR20, UPT, UPT, UR13, -0x1, URZ ;  /* 0xffffffff0d147890 */ /* 0x000fd8000fffe0ff */
.L_x_246:
[----:B------:R-:W-:-:S09]  /*b2b0*/  UISETP.GE.AND UP0, UPT, UR20, UR18, UPT ;  /* 0x000000121400728c */ /* 0x000fd2000bf06270 */
[----:B------:R-:W-:Y:S05]  /*b2c0*/  BRA.U !UP0, `(.L_x_247) ;  /* 0x0000004508247547 */ /* 0x000fea000b800000 */
[C---:B------:R-:W-:Y:S01]  /*b2d0*/  LOP3.LUT P0, RZ, R216.reuse, 0x2, RZ, 0xc0, !PT ;  /* 0x00000002d8ff7812 */ /* 0x040fe2000780c0ff */
[----:B------:R-:W-:Y:S01]  /*b2e0*/  IMAD.SHL.U32 R243, R216, 0x2, RZ ;  /* 0x00000002d8f37824 */ /* 0x000fe200078e00ff */
[----:B------:R-:W1:Y:S01]  /*b2f0*/  LDC.64 R230, c[0x0][0x3c0] ;  /* 0x0000f000ffe67b82 */ /* 0x000e620000000a00 */
[----:B------:R-:W2:Y:S01]  /*b300*/  S2R R216, SR_TID.X ;  /* 0x0000000000d87919 */ /* 0x000ea20000002100 */
[----:B------:R-:W3:Y:S01]  /*b310*/  LDCU UR4, c[0x0][0x440] ;  /* 0x00008800ff0477ac */ /* 0x000ee20008000800 */
[----:B------:R-:W-:Y:S01]  /*b320*/  IMAD.MOV.U32 R212, RZ, RZ, 0x20 ;  /* 0x00000020ffd47424 */ /* 0x000fe200078e00ff */
[----:B------:R-:W-:Y:S01]  /*b330*/  IADD3 R239, PT, PT, R220, 0x10040, RZ ;  /* 0x00010040dcef7810 */ /* 0x000fe20007ffe0ff */
[----:B------:R-:W-:Y:S01]  /*b340*/  IMAD.MOV.U32 R218, RZ, RZ, 0x40 ;  /* 0x00000040ffda7424 */ /* 0x000fe200078e00ff */
[----:B------:R-:W-:Y:S01]  /*b350*/  LOP3.LUT R243, R243, 0x6, RZ, 0xc0, !PT ;  /* 0x00000006f3f37812 */ /* 0x000fe200078ec0ff */
[----:B------:R-:W-:Y:S01]  /*b360*/  IMAD.MOV.U32 R2, RZ, RZ, R3 ;  /* 0x000000ffff027224 */ /* 0x000fe200078e0003 */
[----:B------:R-:W4:Y:S01]  /*b370*/  S2UR UR5, SR_CgaCtaId ;  /* 0x00000000000579c3 */ /* 0x000f220000008800 */
[----:B------:R-:W-:Y:S01]  /*b380*/  SEL R215, R212, 0xffffffe0, !P0 ;  /* 0xffffffe0d4d77807 */ /* 0x000fe20004000000 */
[----:B------:R-:W-:Y:S01]  /*b390*/  IMAD.MOV.U32 R0, RZ, RZ, R164 ;  /* 0x000000ffff007224 */ /* 0x000fe200078e00a4 */
[----:B------:R-:W-:Y:S01]  /*b3a0*/  UMOV UR7, 0x400 ;  /* 0x0000040000077882 */ /* 0x000fe20000000000 */
[----:B------:R-:W-:Y:S01]  /*b3b0*/  VIADD R244, R220, 0x10000 ;  /* 0x00010000dcf47836 */ /* 0x000fe20000000000 */
[----:B------:R-:W1:Y:S01]  /*b3c0*/  LDCU UR6, c[0x0][0x440] ;  /* 0x00008800ff0677ac */ /* 0x000e620008000800 */
[----:B------:R-:W-:-:S02]  /*b3d0*/  VIADD R242, R233, 0x8 ;  /* 0x00000008e9f27836 */ /* 0x000fc40000000000 */
[----:B------:R-:W-:Y:S01]  /*b3e0*/  IMAD.IADD R215, R220, 0x1, R215 ;  /* 0x00000001dcd77824 */ /* 0x000fe200078e02d7 */
[----:B---3--:R-:W-:Y:S01]  /*b3f0*/  ISETP.GE.AND P3, PT, R217, UR4, PT ;  /* 0x00000004d9007c0c */ /* 0x008fe2000bf66270 */
[----:B------:R-:W3:Y:S01]  /*b400*/  LDCU UR4, c[0x0][0x45c] ;  /* 0x00008b80ff0477ac */ /* 0x000ee20008000800 */
[C---:B-1----:R-:W-:Y:S01]  /*b410*/  SHF.L.U64.HI R241, R230.reuse, 0x4, R231 ;  /* 0x00000004e6f17819 */ /* 0x042fe200000102e7 */
[----:B------:R-:W-:Y:S01]  /*b420*/  IMAD.SHL.U32 R240, R230, 0x10, RZ ;  /* 0x00000010e6f07824 */ /* 0x000fe200078e00ff */
[----:B----4-:R-:W-:Y:S01]  /*b430*/  ULEA UR5, UR5, UR7, 0x18 ;  /* 0x0000000705057291 */ /* 0x010fe2000f8ec0ff */
[C---:B--2---:R-:W-:Y:S01]  /*b440*/  LOP3.LUT P2, RZ, R216.reuse, 0x4, RZ, 0xc0, !PT ;  /* 0x00000004d8ff7812 */ /* 0x044fe2000784c0ff */
[C---:B------:R-:W-:Y:S01]  /*b450*/  IMAD.SHL.U32 R245, R216.reuse, 0x20, RZ ;  /* 0x00000020d8f57824 */ /* 0x040fe200078e00ff */
[C---:B------:R-:W-:Y:S02]  /*b460*/  LOP3.LUT P0, RZ, R216.reuse, 0x2, RZ, 0xc0, !PT ;  /* 0x00000002d8ff7812 */ /* 0x040fe4000780c0ff */
[----:B------:R-:W-:-:S02]  /*b470*/  SHF.L.U32 R214, R216, 0x6, RZ ;  /* 0x00000006d8d67819 */ /* 0x000fc400000006ff */
[----:B------:R-:W-:Y:S02]  /*b480*/  SEL R212, R212, 0xffffffe0, !P0 ;  /* 0xffffffe0d4d47807 */ /* 0x000fe40004000000 */
[----:B------:R-:W-:Y:S02]  /*b490*/  SEL R218, R218, 0xffffffc0, !P2 ;  /* 0xffffffc0dada7807 */ /* 0x000fe40005000000 */
[----:B------:R-:W-:Y:S01]  /*b4a0*/  LOP3.LUT R213, R214, 0x400, RZ, 0xc0, !PT ;  /* 0x00000400d6d57812 */ /* 0x000fe200078ec0ff */
[----:B---3--:R-:W-:Y:S06]  /*b4b0*/  BRA `(.L_x_248) ;  /* 0x0000000400a87947 */ /* 0x008fec0003800000 */
.L_x_250:
[----:B------:R-:W1:Y:S01]  /*b4c0*/  LDC.64 R4, c[0x0][0x3b8] ;  /* 0x0000ee00ff047b82 */ /* 0x000e620000000a00 */
[----:B------:R-:W-:Y:S06]  /*b4d0*/  UIADD3 UR7, UPT, UPT, UR20, -0x1, URZ ;  /* 0xffffffff14077890 */ /* 0x000fec000fffe0ff */
[C---:B-1----:R-:W-:Y:S01]  /*b4e0*/  IMAD.WIDE.U32 R18, R4.reuse, UR7, RZ ;  /* 0x0000000704127c25 */ /* 0x042fe2000f8e00ff */
[C---:B------:R-:W-:Y:S03]  /*b4f0*/  SHF.L.U64.HI R8, R4.reuse, 0x4, R5 ;  /* 0x0000000404087819 */ /* 0x040fe60000010205 */
[----:B------:R-:W-:Y:S01]  /*b500*/  IMAD R15, R5, UR7, R19 ;  /* 0x00000007050f7c24 */ /* 0x000fe2000f8e0213 */
[----:B------:R-:W-:Y:S01]  /*b510*/  LOP3.LUT R19, R249, 0x1f8, RZ, 0xc0, !PT ;  /* 0x000001f8f9137812 */ /* 0x000fe200078ec0ff */
[----:B------:R-:W-:Y:S01]  /*b520*/  IMAD.SHL.U32 R17, R4, 0x10, RZ ;  /* 0x0000001004117824 */ /* 0x000fe200078e00ff */
[C---:B------:R-:W-:Y:S02]  /*b530*/  LEA R14, P6, R18.reuse, R237, 0x7 ;  /* 0x000000ed120e7211 */ /* 0x040fe400078c38ff */
[----:B------:R-:W-:Y:S02]  /*b540*/  LOP3.LUT R10, R19, 0x38, R216, 0x78, !PT ;  /* 0x00000038130a7812 */ /* 0x000fe400078e78d8 */
[----:B------:R-:W-:Y:S02]  /*b550*/  LEA R12, P5, R18, R17, 0x6 ;  /* 0x00000011120c7211 */ /* 0x000fe400078a30ff */
[----:B------:R-:W-:Y:S02]  /*b560*/  LOP3.LUT R10, R10, 0x1e00, R249, 0xf8, !PT ;  /* 0x00001e000a0a7812 */ /* 0x000fe400078ef8f9 */
[C-C-:B------:R-:W-:Y:S02]  /*b570*/  LEA.HI.X R13, R18.reuse, R8, R15.reuse, 0x6, P5 ;  /* 0x00000008120d7211 */ /* 0x140fe400028f340f */
[----:B------:R-:W-:Y:S02]  /*b580*/  LEA.HI.X R15, R18, R236, R15, 0x7, P6 ;  /* 0x000000ec120f7211 */ /* 0x000fe400030f3c0f */
[----:B------:R-:W-:Y:S02]  /*b590*/  LEA R238, R10, UR5, 0x1 ;  /* 0x000000050aee7c11 */ /* 0x000fe4000f8e08ff */
[----:B------:R-:W-:Y:S02]  /*b5a0*/  LEA R16, P6, R12, R237, 0x1 ;  /* 0x000000ed0c107211 */ /* 0x000fe400078c08ff */
[CC--:B------:R-:W-:Y:S01]  /*b5b0*/  LEA R3, P5, R4.reuse, R12.reuse, 0x5 ;  /* 0x0000000c04037211 */ /* 0x0c0fe200078a28ff */
[----:B------:R-:W-:Y:S01]  /*b5c0*/  @!PT LDS RZ, [RZ] ;  /* 0x00000000fffff984 */ /* 0x000fe20000000800 */
[----:B------:R-:W-:Y:S01]  /*b5d0*/  @!PT LDS RZ, [RZ] ;  /* 0x00000000fffff984 */ /* 0x000fe20000000800 */
[----:B------:R-:W-:Y:S01]  /*b5e0*/  @!PT LDS RZ, [RZ] ;  /* 0x00000000fffff984 */ /* 0x000fe20000000800 */
[----:B------:R1:W-:Y:S03]  /*b5f0*/  @!P3 LDGSTS.E.BYPASS.LTC128B.128 [R238+0x8000], desc[UR24][R14.64] ;  /* 0x080000000eeebfae */ /* 0x0003e6000b981a18 */
[----:B------:R-:W-:Y:S01]  /*b600*/  LEA.HI.X R5, R4, R13, R5, 0x5, P5 ;  /* 0x0000000d04057211 */ /* 0x000fe200028f2c05 */
[----:B------:R1:W-:Y:S01]  /*b610*/  @P3 STS.128 [R238+0x8000], RZ ;  /* 0x008000ffee003388 */ /* 0x0003e20000000c00 */
[----:B------:R-:W-:Y:S02]  /*b620*/  IADD3 R4, P5, PT, R17, R12, RZ ;  /* 0x0000000c11047210 */ /* 0x000fe40007fbe0ff */
[-CC-:B------:R-:W-:Y:S01]  /*b630*/  LEA.HI.X R17, R12, R236.reuse, R13.reuse, 0x1, P6 ;  /* 0x000000ec0c117211 */ /* 0x180fe200030f0c0d */
[----:B------:R-:W-:Y:S01]  /*b640*/  @!PT LDS RZ, [RZ] ;  /* 0x00000000fffff984 */ /* 0x000fe20000000800 */
[----:B------:R-:W-:Y:S01]  /*b650*/  @!PT LDS RZ, [RZ] ;  /* 0x00000000fffff984 */ /* 0x000fe20000000800 */
[----:B------:R-:W-:Y:S01]  /*b660*/  @!PT LDS RZ, [RZ] ;  /* 0x00000000fffff984 */ /* 0x000fe20000000800 */
[----:B------:R1:W-:Y:S01]  /*b670*/  @!P4 LDGSTS.E.BYPASS.LTC128B.128 [R238+0xa000], desc[UR24][R14.64+0x80] ;  /* 0x0a0000800eeecfae */ /* 0x0003e2000b981a18 */
[-C--:B------:R-:W-:Y:S01]  /*b680*/  LEA R18, P6, R4, R237.reuse, 0x1 ;  /* 0x000000ed04127211 */ /* 0x080fe200078c08ff */
[----:B------:R-:W-:Y:S01]  /*b690*/  IMAD.X R19, R8, 0x1, R13, P5 ;  /* 0x0000000108137824 */ /* 0x000fe200028e060d */
[C---:B------:R-:W-:Y:S01]  /*b6a0*/  LEA R12, P5, R3.reuse, R237, 0x1 ;  /* 0x000000ed030c7211 */ /* 0x040fe200078a08ff */
[----:B------:R1:W-:Y:S03]  /*b6b0*/  @P4 STS.128 [R238+0xa000], RZ ;  /* 0x00a000ffee004388 */ /* 0x0003e60000000c00 */
        /* <DEDUP_REMOVED lines=74> */
.L_x_248:
[----:B------:R-:W-:Y:S04]  /*bb60*/  DEPBAR.LE SB0, 0x0 ;  /* 0x000080000000791a */ /* 0x000fe80000000000 */
[----:B------:R-:W-:Y:S01]  /*bb70*/  BAR.SYNC.DEFER_BLOCKING 0x0 ;  /* 0x0000000000007b1d */ /* 0x000fe20000010000 */
[----:B------:R-:W-:Y:S01]  /*bb80*/  IMAD.SHL.U32 R249, R216, 0x8, RZ ;  /* 0x00000008d8f97824 */ /* 0x000fe200078e00ff */
[----:B------:R-:W-:Y:S01]  /*bb90*/  LOP3.LUT R219, R245, 0x7c00, RZ, 0xc0, !PT ;  /* 0x00007c00f5db7812 */ /* 0x000fe200078ec0ff */
[----:B------:R-:W-:Y:S01]  /*bba0*/  IMAD.WIDE.U32 R204, R230, UR20, RZ ;  /* 0x00000014e6cc7c25 */ /* 0x000fe2000f8e00ff */
[----:B------:R-:W-:Y:S01]  /*bbb0*/  SHF.R.U32.HI R221, RZ, 0x1, R216 ;  /* 0x00000001ffdd7819 */ /* 0x000fe200000116d8 */
[----:B------:R-:W-:Y:S01]  /*bbc0*/  UISETP.GT.AND UP0, UPT, UR20, UR18, UPT ;  /* 0x000000121400728c */ /* 0x000fe2000bf04270 */
[----:B------:R-:W-:Y:S01]  /*bbd0*/  LOP3.LUT R217, R249, 0x38, RZ, 0xc0, !PT ;  /* 0x00000038f9d97812 */ /* 0x000fe200078ec0ff */
[----:B------:R-:W-:Y:S01]  /*bbe0*/  IMAD R205, R231, UR20, R205 ;  /* 0x00000014e7cd7c24 */ /* 0x000fe2000f8e02cd */
[CC--:B------:R-:W-:Y:S02]  /*bbf0*/  LEA R6, P1, R204.reuse, R235.reuse, 0x7 ;  /* 0x000000ebcc067211 */ /* 0x0c0fe400078238ff */
[----:B------:R-:W-:Y:S02]  /*bc00*/  LOP3.LUT R248, R217, 0x40, RZ, 0xfc, !PT ;  /* 0x00000040d9f87812 */ /* 0x000fe400078efcff */
[C---:B------:R-:W-:Y:S02]  /*bc10*/  LEA R165, P0, R204.reuse, R240, 0x6 ;  /* 0x000000f0cca57211 */ /* 0x040fe400078030ff */
[--C-:B------:R-:W-:Y:S02]  /*bc20*/  LEA.HI.X R7, R204, R234, R205.reuse, 0x7, P1 ;  /* 0x000000eacc077211 */ /* 0x100fe400008f3ccd */
[----:B------:R-:W-:Y:S02]  /*bc30*/  ISETP.GE.AND P4, PT, R248, UR6, PT ;  /* 0x00000006f8007c0c */ /* 0x000fe4000bf86270 */
[C---:B------:R-:W-:Y:S02]  /*bc40*/  IADD3 R166, P1, PT, R165.reuse, R240, RZ ;  /* 0x000000f0a5a67210 */ /* 0x040fe40007f3e0ff */
[----:B------:R-:W-:Y:S02]  /*bc50*/  LEA R210, P5, R165, R235, 0x1 ;  /* 0x000000eba5d27211 */ /* 0x000fe400078a08ff */
[----:B------:R-:W-:Y:S02]  /*bc60*/  LEA.HI.X R205, R204, R241, R205, 0x6, P0 ;  /* 0x000000f1cccd7211 */ /* 0x000fe400000f34cd */
[----:B------:R-:W-:Y:S01]  /*bc70*/  LOP3.LUT R247, R217, 0x80, RZ, 0xfc, !PT ;  /* 0x00000080d9f77812 */ /* 0x000fe200078efcff */
[----:B------:R-:W-:Y:S01]  /*bc80*/  @!PT LDS RZ, [RZ] ;  /* 0x00000000fffff984 */ /* 0x000fe20000000800 */
[----:B------:R-:W-:Y:S01]  /*bc90*/  @!PT LDS RZ, [RZ] ;  /* 0x00000000fffff984 */ /* 0x000fe20000000800 */
[----:B------:R-:W-:Y:S01]  /*bca0*/  @!PT LDS RZ, [RZ] ;  /* 0x00000000fffff984 */ /* 0x000fe20000000800 */
[----:B------:R-:W-:Y:S01]  /*bcb0*/  @!P3 LDGSTS.E.BYPASS.LTC128B.128 [R238+0x10000], desc[UR24][R6.64] ;  /* 0x1000000006eebfae */ /* 0x000fe2000b981a18 */
[C---:B------:R-:W-:Y:S02]  /*bcc0*/  LEA R206, P0, R230.reuse, R165, 0x5 ;  /* 0x000000a5e6ce7211 */ /* 0x040fe400078028ff */
[-C--:B------:R-:W-:Y:S01]  /*bcd0*/  LEA.HI.X R211, R165, R234.reuse, R205, 0x1, P5 ;  /* 0x000000eaa5d37211 */ /* 0x080fe200028f0ccd */
[----:B------:R-:W-:Y:S01]  /*bce0*/  IMAD.X R165, R205, 0x1, R241, P1 ;  /* 0x00000001cda57824 */ /* 0x000fe200008e06f1 */
[----:B------:R-:W-:Y:S01]  /*bcf0*/  ISETP.GE.AND P1, PT, R247, UR6, PT ;  /* 0x00000006f7007c0c */ /* 0x000fe2000bf26270 */
[----:B------:R-:W-:Y:S01]  /*bd00*/  @P3 STS.128 [R238+0x10000], RZ ;  /* 0x010000ffee003388 */ /* 0x000fe20000000c00 */
[C---:B------:R-:W-:Y:S02]  /*bd10*/  LOP3.LUT R246, R217.reuse, 0xc0, RZ, 0xfc, !PT ;  /* 0x000000c0d9f67812 */ /* 0x040fe400078efcff */
[----:B------:R-:W-:Y:S02]  /*bd20*/  LEA.HI.X R205, R230, R205, R231, 0x5, P0 ;  /* 0x000000cde6cd7211 */ /* 0x000fe400000f2ce7 */
[----:B------:R-:W-:Y:S01]  /*bd30*/  @!PT LDS RZ, [RZ] ;  /* 0x00000000fffff984 */ /* 0x000fe20000000800 */
[----:B------:R-:W-:Y:S01]  /*bd40*/  @!PT LDS RZ, [RZ] ;  /* 0x00000000fffff984 */ /* 0x000fe20000000800 */
[----:B------:R-:W-:Y:S01]  /*bd50*/  @!PT LDS RZ, [RZ] ;  /* 0x00000000fffff984 */ /* 0x000fe20000000800 */
[----:B------:R-:W-:Y:S01]  /*bd60*/  @!P4 LDGSTS.E.BYPASS.LTC128B.128 [R238+0x12000], desc[UR24][R6.64+0x80] ;  /* 0x1200008006eecfae */ /* 0x000fe2000b981a18 */
[----:B------:R-:W-:Y:S02]  /*bd70*/  ISETP.GE.AND P0, PT, R246, UR6, PT ;  /* 0x00000006f6007c0c */ /* 0x000fe4000bf06270 */
[C---:B------:R-:W-:Y:S02]  /*bd80*/  ISETP.GE.AND P3, PT, R217.reuse, UR6, PT ;  /* 0x00000006d9007c0c */ /* 0x040fe4000bf66270 */
[----:B------:R-:W-:Y:S01]  /*bd90*/  @P4 STS.128 [R238+0x12000], RZ ;  /* 0x012000ffee004388 */ /* 0x000fe20000000c00 */
[-C--:B------:R-:W-:Y:S02]  /*bda0*/  LEA R208, P6, R166, R235.reuse, 0x1 ;  /* 0x000000eba6d07211 */ /* 0x080fe400078c08ff */
[----:B------:R-:W-:Y:S02]  /*bdb0*/  LEA R204, P5, R206, R235, 0x1 ;  /* 0x000000ebcecc7211 */ /* 0x000fe400078a08ff */
[----:B------:R-:W-:Y:S01]  /*bdc0*/  @!PT LDS RZ, [RZ] ;  /* 0x00000000fffff984 */ /* 0x000fe20000000800 */
[----:B------:R-:W-:Y:S01]  /*bdd0*/  @!PT LDS RZ, [RZ] ;  /* 0x00000000fffff984 */ /* 0x000fe20000000800 */
[----:B------:R-:W-:Y:S01]  /*bde0*/  @!PT LDS RZ, [RZ] ;  /* 0x00000000fffff984 */ /* 0x000fe20000000800 */
[----:B------:R-:W-:Y:S01]  /*bdf0*/  @!P1 LDGSTS.E.BYPASS.LTC128B.128 [R238+0x14000], desc[UR24][R6.64+0x100] ;  /* 0x1400010006ee9fae */ /* 0x000fe2000b981a18 */
[-C--:B------:R-:W-:Y:S02]  /*be00*/  LEA.HI.X R209, R166, R234.reuse, R165, 0x1, P6 ;  /* 0x000000eaa6d17211 */ /* 0x080fe400030f0ca5 */
[----:B------:R-:W-:Y:S02]  /*be10*/  LEA.HI.X R205, R206, R234, R205, 0x1, P5 ;  /* 0x000000eacecd7211 */ /* 0x000fe400028f0ccd */
[----:B------:R-:W-:Y:S01]  /*be20*/  @P1 STS.128 [R238+0x14000], RZ ;  /* 0x014000ffee001388 */ /* 0x000fe20000000c00 */
[--C-:B------:R-:W-:Y:S02]  /*be30*/  LOP3.LUT R167, R217, 0x1c0, R214.reuse, 0xf8, !PT ;  /* 0x000001c0d9a77812 */ /* 0x100fe400078ef8d6 */
[----:B------:R-:W-:Y:S02]  /*be40*/  LOP3.LUT R164, R219, 0x200, R214, 0xf8, !PT ;  /* 0x00000200dba47812 */ /* 0x000fe400078ef8d6 */
[----:B------:R-:W-:Y:S01]  /*be50*/  @!PT LDS RZ, [RZ] ;  /* 0x00000000fffff984 */ /* 0x000fe20000000800 */
[----:B------:R-:W-:Y:S01]  /*be60*/  @!PT LDS RZ, [RZ] ;  /* 0x00000000fffff984 */ /* 0x000fe20000000800 */
[----:B------:R-:W-:Y:S01]  /*be70*/  @!PT LDS RZ, [RZ] ;  /* 0x00000000fffff984 */ /* 0x000fe20000000800 */
[----:B------:R1:W-:Y:S01]  /*be80*/  @!P0 LDGSTS.E.BYPASS.LTC128B.128 [R238+0x16000], desc[UR24][R6.64+0x180] ;  /* 0x1600018006ee8fae */ /* 0x0003e2000b981a18 */
[----:B------:R-:W-:Y:S04]  /*be90*/  LOP3.LUT R3, R221, 0x8, RZ, 0xc0, !PT ;  /* 0x00000008dd037812 */ /* 0x000fe800078ec0ff */
[----:B------:R-:W-:Y:S01]  /*bea0*/  @P0 STS.128 [R238+0x16000], RZ ;  /* 0x016000ffee000388 */ /* 0x000fe20000000c00 */
[----:B------:R-:W-:Y:S02]  /*beb0*/  LOP3.LUT R3, R164, R167, R3, 0xf6, !PT ;  /* 0x000000a7a4037212 */ /* 0x000fe400078ef603 */
[----:B------:R-:W-:Y:S02]  /*bec0*/  LOP3.LUT R164, R167, 0x8, R216, 0x78, !PT ;  /* 0x00000008a7a47812 */ /* 0x000fe400078e78d8 */
[----:B------:R-:W-:Y:S01]  /*bed0*/  @!PT LDS RZ, [RZ] ;  /* 0x00000000fffff984 */ /* 0x000fe20000000800 */
[----:B------:R-:W-:Y:S01]  /*bee0*/  @!PT LDS RZ, [RZ] ;  /* 0x00000000fffff984 */ /* 0x000fe20000000800 */
[----:B------:R-:W-:Y:S01]  /*bef0*/  @!PT LDS RZ, [RZ] ;  /* 0x00000000fffff984 */ /* 0x000fe20000000800 */
[----:B------:R-:W-:Y:S01]  /*bf00*/  @!P3 LDGSTS.E.BYPASS.LTC128B.128 [R238+0x10800], desc[UR24][R210.64] ;  /* 0x10800000d2eebfae */ /* 0x000fe2000b981a18 */
[----:B------:R-:W-:Y:S04]  /*bf10*/  LEA R229, R3, UR5, 0x1 ;  /* 0x0000000503e57c11 */ /* 0x000fe8000f8e08ff */
[----:B------:R-:W-:Y:S01]  /*bf20*/  @P3 STS.128 [R238+0x10800], RZ ;  /* 0x010800ffee003388 */ /* 0x000fe20000000c00 */
[----:B------:R-:W-:Y:S02]  /*bf30*/  IMAD R227, R164, 0x2, R213 ;  /* 0x00000002a4e37824 */ /* 0x000fe400078e02d5 */
[----:B------:R-:W-:Y:S02]  /*bf40*/  IMAD.IADD R226, R229, 0x1, R212 ;  /* 0x00000001e5e27824 */ /* 0x000fe400078e02d4 */
[----:B------:R-:W-:Y:S01]  /*bf50*/  @!PT LDS RZ, [RZ] ;  /* 0x00000000fffff984 */ /* 0x000fe20000000800 */
[----:B------:R-:W-:Y:S01]  /*bf60*/  @!PT LDS RZ, [RZ] ;  /* 0x00000000fffff984 */ /* 0x000fe20000000800 */
[----:B------:R-:W-:Y:S01]  /*bf70*/  @!PT LDS RZ, [RZ] ;  /* 0x00000000fffff984 */ /* 0x000fe20000000800 */
[----:B------:R-:W-:Y:S01]  /*bf80*/  @!P4 LDGSTS.E.BYPASS.LTC128B.128 [R238+0x12800], desc[UR24][R210.64+0x80] ;  /* 0x12800080d2eecfae */ /* 0x000fe2000b981a18 */
[----:B------:R-:W-:Y:S02]  /*bf90*/  VIADD R223, R227, UR5 ;  /* 0x00000005e3df7c36 */ /* 0x000fe40008000000 */
[----:B------:R-:W-:Y:S02]  /*bfa0*/  IMAD.IADD R225, R229, 0x1, R218 ;  /* 0x00000001e5e17824 */ /* 0x000fe400078e02da */
[----:B------:R-:W-:Y:S01]  /*bfb0*/  @P4 STS.128 [R238+0x12800], RZ ;  /* 0x012800ffee004388 */ /* 0x000fe20000000c00 */
[C---:B------:R-:W-:Y:S02]  /*bfc0*/  IMAD.IADD R224, R223.reuse, 0x1, R212 ;  /* 0x00000001dfe07824 */ /* 0x040fe400078e02d4 */
[----:B------:R-:W-:Y:S02]  /*bfd0*/  IMAD.IADD R223, R223, 0x1, R218 ;  /* 0x00000001dfdf7824 */ /* 0x000fe400078e02da */
[----:B------:R-:W-:Y:S01]  /*bfe0*/  @!PT LDS RZ, [RZ] ;  /* 0x00000000fffff984 */ /* 0x000fe20000000800 */
[----:B------:R-:W-:Y:S01]  /*bff0*/  @!PT LDS RZ, [RZ] ;  /* 0x00000000fffff984 */ /* 0x000fe20000000800 */
[----:B------:R-:W-:Y:S01]  /*c000*/  @!PT LDS RZ, [RZ] ;  /* 0x00000000fffff984 */ /* 0x000fe20000000800 */
[----:B------:R-:W-:Y:S01]  /*c010*/  @!P1 LDGSTS.E.BYPASS.LTC128B.128 [R238+0x14800], desc[UR24][R210.64+0x100] ;  /* 0x14800100d2ee9fae */ /* 0x000fe2000b981a18 */
[C---:B------:R-:W-:Y:S02]  /*c020*/  IMAD.IADD R222, R212.reuse, 0x1, R225 ;  /* 0x00000001d4de7824 */ /* 0x040fe400078e02e1 */
[----:B------:R-:W-:Y:S02]  /*c030*/  IMAD.IADD R3, R212, 0x1, R223 ;  /* 0x00000001d4037824 */ /* 0x000fe400078e02df */
        /* <DEDUP_REMOVED lines=47> */
[----:B------:R-:W1:Y:S05]  /*c330*/  LDSM.16.M88.4 R172, [R227+UR5+0x8000] ;  /* 0x00800005e3ac783b */ /* 0x000e6a0008000200 */
[----:B------:R-:W3:Y:S05]  /*c340*/  LDSM.16.M88.4 R176, [R227+UR5+0x8800] ;  /* 0x00880005e3b0783b */ /* 0x000eea0008000200 */
[----:B------:R-:W4:Y:S05]  /*c350*/  LDSM.16.M88.4 R180, [R227+UR5+0x9000] ;  /* 0x00900005e3b4783b */ /* 0x000f2a0008000200 */
[----:B------:R-:W0:Y:S05]  /*c360*/  LDGDEPBAR ;  /* 0x00000000000079af */ /* 0x000e2a0000000000 */
[----:B------:R-:W5:Y:S05]  /*c370*/  LDSM.16.M88.4 R184, [R227+UR5+0x9800] ;  /* 0x00980005e3b8783b */ /* 0x000f6a0008000200 */
[----:B------:R-:W-:Y:S05]  /*c380*/  LDSM.16.M88.4 R188, [R226] ;  /* 0x00000000e2bc783b */ /* 0x000fea0000000200 */
[----:B------:R-:W5:Y:S05]  /*c390*/  LDSM.16.M88.4 R192, [R224+0x8000] ;  /* 0x00800000e0c0783b */ /* 0x000f6a0000000200 */
[----:B------:R-:W5:Y:S05]  /*c3a0*/  LDSM.16.M88.4 R196, [R224+0x8800] ;  /* 0x00880000e0c4783b */ /* 0x000f6a0000000200 */
[----:B------:R-:W5:Y:S01]  /*c3b0*/  LDSM.16.M88.4 R200, [R224+0x9000] ;  /* 0x00900000e0c8783b */ /* 0x000f620000000200 */
[C---:B-1----:R-:W-:Y:S04]  /*c3c0*/  HMMA.16816.F32 R4, R168.reuse, R172, RZ ;  /* 0x000000aca804723c */ /* 0x042fe800000018ff */
[----:B------:R-:W-:Y:S04]  /*c3d0*/  LDSM.16.M88.4 R164, [R225] ;  /* 0x00000000e1a4783b */ /* 0x000fe80000000200 */
[C---:B------:R-:W-:Y:S01]  /*c3e0*/  HMMA.16816.F32 R8, R168.reuse, R174, RZ ;  /* 0x000000aea808723c */ /* 0x040fe200000018ff */
[----:B------:R-:W-:Y:S05]  /*c3f0*/  LDSM.16.M88.4 R172, [R223+0x8000] ;  /* 0x00800000dfac783b */ /* 0x000fea0000000200 */
[----:B--2---:R-:W-:Y:S02]  /*c400*/  LDSM.16.M88.4 R204, [R226+0x4000] ;  /* 0x00400000e2cc783b */ /* 0x004fe40000000200 */
[C---:B---3--:R-:W-:Y:S03]  /*c410*/  HMMA.16816.F32 R12, R168.reuse, R176, RZ ;  /* 0x000000b0a80c723c */ /* 0x048fe600000018ff */
[----:B------:R-:W-:Y:S05]  /*c420*/  LDSM.16.M88.4 R208, [R224+0xc000] ;  /* 0x00c00000e0d0783b */ /* 0x000fea0000000200 */
[C---:B------:R-:W-:Y:S01]  /*c430*/  HMMA.16816.F32 R16, R168.reuse, R178, RZ ;  /* 0x000000b2a810723c */ /* 0x040fe200000018ff */
[----:B------:R-:W-:Y:S07]  /*c440*/  LDSM.16.M88.4 R176, [R223+0x8800] ;  /* 0x00880000dfb0783b */ /* 0x000fee0000000200 */
[C---:B----4-:R-:W-:Y:S08]  /*c450*/  HMMA.16816.F32 R20, R168.reuse, R180, RZ ;  /* 0x000000b4a814723c */ /* 0x050ff000000018ff */
[C---:B------:R-:W-:Y:S01]  /*c460*/  HMMA.16816.F32 R24, R168.reuse, R182, RZ ;  /* 0x000000b6a818723c */ /* 0x040fe200000018ff */
[----:B------:R-:W-:Y:S07]  /*c470*/  LDSM.16.M88.4 R180, [R223+0x9000] ;  /* 0x00900000dfb4783b */ /* 0x000fee0000000200 */
[C---:B-----5:R-:W-:Y:S08]  /*c480*/  HMMA.16816.F32 R28, R168.reuse, R184, RZ ;  /* 0x000000b8a81c723c */ /* 0x060ff000000018ff */
[----:B------:R-:W-:Y:S01]  /*c490*/  HMMA.16816.F32 R32, R168, R186, RZ ;  /* 0x000000baa820723c */ /* 0x000fe200000018ff */
[----:B------:R-:W1:Y:S05]  /*c4a0*/  LDSM.16.M88.4 R168, [R224+0x9800] ;  /* 0x00980000e0a8783b */ /* 0x000e6a0000000200 */
[----:B------:R-:W2:Y:S02]  /*c4b0*/  LDSM.16.M88.4 R184, [R223+0x9800] ;  /* 0x00980000dfb8783b */ /* 0x000ea40000000200 */
[C---:B------:R-:W-:Y:S08]  /*c4c0*/  HMMA.16816.F32 R4, R188.reuse, R192, R4 ;  /* 0x000000c0bc04723c */ /* 0x040ff00000001804 */
[C---:B------:R-:W-:Y:S01]  /*c4d0*/  HMMA.16816.F32 R8, R188.reuse, R194, R8 ;  /* 0x000000c2bc08723c */ /* 0x040fe20000001808 */
[----:B------:R-:W-:Y:S07]  /*c4e0*/  LDSM.16.M88.4 R192, [R222] ;  /* 0x00000000dec0783b */ /* 0x000fee0000000200 */
[C---:B------:R-:W-:Y:S08]  /*c4f0*/  HMMA.16816.F32 R12, R188.reuse, R196, R12 ;  /* 0x000000c4bc0c723c */ /* 0x040ff0000000180c */
        /* <DEDUP_REMOVED lines=8> */
[----:B------:R-:W-:Y:S02]  /*c580*/  LDSM.16.M88.4 R188, [R227+UR5+0xb800] ;  /* 0x00b80005e3bc783b */ /* 0x000fe40008000200 */
[C---:B------:R-:W-:Y:S08]  /*c590*/  HMMA.16816.F32 R4, R164.reuse, R172, R4 ;  /* 0x000000aca404723c */ /* 0x040ff00000001804 */
[C---:B------:R-:W-:Y:S01]  /*c5a0*/  HMMA.16816.F32 R8, R164.reuse, R174, R8 ;  /* 0x000000aea408723c */ /* 0x040fe20000001808 */
[----:B------:R-:W5:Y:S07]  /*c5b0*/  LDSM.16.M88.4 R172, [R3+0x9800] ;  /* 0x0098000003ac783b */ /* 0x000f6e0000000200 */
[C---:B------:R-:W-:Y:S08]  /*c5c0*/  HMMA.16816.F32 R12, R164.reuse, R176, R12 ;  /* 0x000000b0a40c723c */ /* 0x040ff0000000180c */
[C---:B------:R-:W-:Y:S01]  /*c5d0*/  HMMA.16816.F32 R16, R164.reuse, R178, R16 ;  /* 0x000000b2a410723c */ /* 0x040fe20000001810 */
[----:B------:R-:W-:Y:S07]  /*c5e0*/  LDSM.16.M88.4 R176, [R229+0x2000] ;  /* 0x00200000e5b0783b */ /* 0x000fee0000000200 */
[C---:B------:R-:W-:Y:S08]  /*c5f0*/  HMMA.16816.F32 R20, R164.reuse, R180, R20 ;  /* 0x000000b4a414723c */ /* 0x040ff00000001814 */
[C---:B------:R-:W-:Y:S01]  /*c600*/  HMMA.16816.F32 R24, R164.reuse, R182, R24 ;  /* 0x000000b6a418723c */ /* 0x040fe20000001818 */
[----:B------:R-:W5:Y:S07]  /*c610*/  LDSM.16.M88.4 R180, [R227+UR5+0xa000] ;  /* 0x00a00005e3b4783b */ /* 0x000f6e0008000200 */
[C---:B--2---:R-:W-:Y:S08]  /*c620*/  HMMA.16816.F32 R28, R164.reuse, R184, R28 ;  /* 0x000000b8a41c723c */ /* 0x044ff0000000181c */
[----:B------:R-:W-:Y:S01]  /*c630*/  HMMA.16816.F32 R32, R164, R186, R32 ;  /* 0x000000baa420723c */ /* 0x000fe20000001820 */
[----:B------:R-:W2:Y:S05]  /*c640*/  LDSM.16.M88.4 R164, [R227+UR5+0xa800] ;  /* 0x00a80005e3a4783b */ /* 0x000eaa0008000200 */
[----:B------:R-:W2:Y:S02]  /*c650*/  LDSM.16.M88.4 R184, [R227+UR5+0xb000] ;  /* 0x00b00005e3b8783b */ /* 0x000ea40008000200 */
[C---:B---3--:R-:W-:Y:S08]  /*c660*/  HMMA.16816.F32 R4, R192.reuse, R196, R4 ;  /* 0x000000c4c004723c */ /* 0x048ff00000001804 */
[C---:B------:R-:W-:Y:S01]  /*c670*/  HMMA.16816.F32 R8, R192.reuse, R198, R8 ;  /* 0x000000c6c008723c */ /* 0x040fe20000001808 */
[----:B------:R-:W-:Y:S07]  /*c680*/  LDSM.16.M88.4 R196, [R226+0x2000] ;  /* 0x00200000e2c4783b */ /* 0x000fee0000000200 */
[C---:B----4-:R-:W-:Y:S08]  /*c690*/  HMMA.16816.F32 R12, R192.reuse, R200, R12 ;  /* 0x000000c8c00c723c */ /* 0x050ff0000000180c */
[C---:B------:R-:W-:Y:S01]  /*c6a0*/  HMMA.16816.F32 R16, R192.reuse, R202, R16 ;  /* 0x000000cac010723c */ /* 0x040fe20000001810 */
[----:B------:R-:W3:Y:S07]  /*c6b0*/  LDSM.16.M88.4 R200, [R224+0xa000] ;  /* 0x00a00000e0c8783b */ /* 0x000eee0000000200 */
[C---:B-1----:R-:W-:Y:S08]  /*c6c0*/  HMMA.16816.F32 R20, R192.reuse, R168, R20 ;  /* 0x000000a8c014723c */ /* 0x042ff00000001814 */
[C---:B------:R-:W-:Y:S01]  /*c6d0*/  HMMA.16816.F32 R24, R192.reuse, R170, R24 ;  /* 0x000000aac018723c */ /* 0x040fe20000001818 */
[----:B------:R-:W1:Y:S07]  /*c6e0*/  LDSM.16.M88.4 R168, [R224+0xa800] ;  /* 0x00a80000e0a8783b */ /* 0x000e6e0000000200 */
[C---:B-----5:R-:W-:Y:S08]  /*c6f0*/  HMMA.16816.F32 R28, R192.reuse, R172, R28 ;  /* 0x000000acc01c723c */ /* 0x060ff0000000181c */
[----:B------:R-:W-:Y:S01]  /*c700*/  HMMA.16816.F32 R32, R192, R174, R32 ;  /* 0x000000aec020723c */ /* 0x000fe20000001820 */
[----:B------:R-:W4:Y:S05]  /*c710*/  LDSM.16.M88.4 R172, [R224+0xb000] ;  /* 0x00b00000e0ac783b */ /* 0x000f2a0000000200 */
[----:B------:R-:W-:Y:S02]  /*c720*/  LDSM.16.M88.4 R192, [R3+0xb800] ;  /* 0x00b8000003c0783b */ /* 0x000fe40000000200 */
[C---:B------:R-:W-:Y:S08]  /*c730*/  HMMA.16816.F32 R4, R176.reuse, R180, R4 ;  /* 0x000000b4b004723c */ /* 0x040ff00000001804 */
[C---:B------:R-:W-:Y:S01]  /*c740*/  HMMA.16816.F32 R8, R176.reuse, R182, R8 ;  /* 0x000000b6b008723c */ /* 0x040fe20000001808 */
[----:B------:R-:W5:Y:S07]  /*c750*/  LDSM.16.M88.4 R180, [R224+0xb800] ;  /* 0x00b80000e0b4783b */ /* 0x000f6e0000000200 */
        /* <DEDUP_REMOVED lines=8> */
[----:B------:R-:W2:Y:S05]  /*c7e0*/  LDSM.16.M88.4 R176, [R223+0xa000] ;  /* 0x00a00000dfb0783b */ /* 0x000eaa0000000200 */
[----:B------:R-:W-:Y:S02]  /*c7f0*/  LDSM.16.M88.4 R188, [R3+0xa000] ;  /* 0x00a0000003bc783b */ /* 0x000fe40000000200 */
[C---:B---3--:R-:W-:Y:S08]  /*c800*/  HMMA.16816.F32 R4, R196.reuse, R200, R4 ;  /* 0x000000c8c404723c */ /* 0x048ff00000001804 */
[C---:B------:R-:W-:Y:S01]  /*c810*/  HMMA.16816.F32 R8, R196.reuse, R202, R8 ;  /* 0x000000cac408723c */ /* 0x040fe20000001808 */
[----:B------:R-:W-:Y:S07]  /*c820*/  LDSM.16.M88.4 R200, [R227+UR5+0xc000] ;  /* 0x00c00005e3c8783b */ /* 0x000fee0008000200 */
[C---:B-1----:R-:W-:Y:S08]  /*c830*/  HMMA.16816.F32 R12, R196.reuse, R168, R12 ;  /* 0x000000a8c40c723c */ /* 0x042ff0000000180c */
[C---:B------:R-:W-:Y:S01]  /*c840*/  HMMA.16816.F32 R16, R196.reuse, R170, R16 ;  /* 0x000000aac410723c */ /* 0x040fe20000001810 */
[----:B------:R-:W1:Y:S07]  /*c850*/  LDSM.16.M88.4 R168, [R223+0xb000] ;  /* 0x00b00000dfa8783b */ /* 0x000e6e0000000200 */
[C---:B----4-:R-:W-:Y:S08]  /*c860*/  HMMA.16816.F32 R20, R196.reuse, R172, R20 ;  /* 0x000000acc414723c */ /* 0x050ff00000001814 */
[C---:B------:R-:W-:Y:S01]  /*c870*/  HMMA.16816.F32 R24, R196.reuse, R174, R24 ;  /* 0x000000aec418723c */ /* 0x040fe20000001818 */
[----:B------:R-:W3:Y:S07]  /*c880*/  LDSM.16.M88.4 R172, [R223+0xb800] ;  /* 0x00b80000dfac783b */ /* 0x000eee0000000200 */
[C---:B-----5:R-:W-:Y:S08]  /*c890*/  HMMA.16816.F32 R28, R196.reuse, R180, R28 ;  /* 0x000000b4c41c723c */ /* 0x060ff0000000181c */
[----:B------:R-:W-:Y:S01]  /*c8a0*/  HMMA.16816.F32 R32, R196, R182, R32 ;  /* 0x000000b6c420723c */ /* 0x000fe20000001820 */
[----:B------:R-:W4:Y:S05]  /*c8b0*/  LDSM.16.M88.4 R180, [R222+0x2000] ;  /* 0x00200000deb4783b */ /* 0x000f2a0000000200 */
[----:B------:R-:W-:Y:S02]  /*c8c0*/  LDSM.16.M88.4 R196, [R229+0x4000] ;  /* 0x00400000e5c4783b */ /* 0x000fe40000000200 */
[C---:B--2---:R-:W-:Y:S08]  /*c8d0*/  HMMA.16816.F32 R4, R164.reuse, R176, R4 ;  /* 0x000000b0a404723c */ /* 0x044ff00000001804 */
[C---:B------:R-:W-:Y:S01]  /*c8e0*/  HMMA.16816.F32 R8, R164.reuse, R178, R8 ;  /* 0x000000b2a408723c */ /* 0x040fe20000001808 */
[----:B------:R-:W2:Y:S07]  /*c8f0*/  LDSM.16.M88.4 R176, [R3+0xa800] ;  /* 0x00a8000003b0783b */ /* 0x000eae0000000200 */
[C---:B------:R-:W-:Y:S08]  /*c900*/  HMMA.16816.F32 R12, R164.reuse, R184, R12 ;  /* 0x000000b8a40c723c */ /* 0x040ff0000000180c */
[C---:B------:R-:W-:Y:S01]  /*c910*/  HMMA.16816.F32 R16, R164.reuse, R186, R16 ;  /* 0x000000baa410723c */ /* 0x040fe20000001810 */
[----:B------:R-:W5:Y:S07]  /*c920*/  LDSM.16.M88.4 R184, [R3+0xb000] ;  /* 0x00b0000003b8783b */ /* 0x000f6e0000000200 */
[C---:B-1----:R-:W-:Y:S08]  /*c930*/  HMMA.16816.F32 R20, R164.reuse, R168, R20 ;  /* 0x000000a8a414723c */ /* 0x042ff00000001814 */
[C---:B------:R-:W-:Y:S01]  /*c940*/  HMMA.16816.F32 R24, R164.reuse, R170, R24 ;  /* 0x000000aaa418723c */ /* 0x040fe20000001818 */
[----:B------:R-:W-:Y:S07]  /*c950*/  LDSM.16.M88.4 R168, [R227+UR5+0xd000] ;  /* 0x00d00005e3a8783b */ /* 0x000fee0008000200 */
[C---:B---3--:R-:W-:Y:S08]  /*c960*/  HMMA.16816.F32 R28, R164.reuse, R172, R28 ;  /* 0x000000aca41c723c */ /* 0x048ff0000000181c */
[----:B------:R-:W-:Y:S01]  /*c970*/  HMMA.16816.F32 R32, R164, R174, R32 ;  /* 0x000000aea420723c */ /* 0x000fe20000001820 */
[----:B------:R-:W1:Y:S05]  /*c980*/  LDSM.16.M88.4 R164, [R227+UR5+0xc800] ;  /* 0x00c80005e3a4783b */ /* 0x000e6a0008000200 */
[----:B------:R-:W3:Y:S02]  /*c990*/  LDSM.16.M88.4 R172, [R227+UR5+0xd800] ;  /* 0x00d80005e3ac783b */ /* 0x000ee40008000200 */
        /* <DEDUP_REMOVED lines=11> */
[----:B------:R-:W4:Y:S05]  /*ca50*/  LDSM.16.M88.4 R180, [R224+0xd000] ;  /* 0x00d00000e0b4783b */ /* 0x000f2a0000000200 */
[----:B------:R-:W5:Y:S02]  /*ca60*/  LDSM.16.M88.4 R192, [R223+0xc000] ;  /* 0x00c00000dfc0783b */ /* 0x000f640000000200 */
[C---:B------:R-:W-:Y:S08]  /*ca70*/  HMMA.16816.F32 R4, R196.reuse, R200, R4 ;  /* 0x000000c8c404723c */ /* 0x040ff00000001804 */
[C---:B------:R-:W-:Y:S01]  /*ca80*/  HMMA.16816.F32 R8, R196.reuse, R202, R8 ;  /* 0x000000cac408723c */ /* 0x040fe20000001808 */
[----:B------:R-:W-:Y:S07]  /*ca90*/  LDSM.16.M88.4 R200, [R3+0xc000] ;  /* 0x00c0000003c8783b */ /* 0x000fee0000000200 */
[C---:B-1----:R-:W-:Y:S08]  /*caa0*/  HMMA.16816.F32 R12, R196.reuse, R164, R12 ;  /* 0x000000a4c40c723c */ /* 0x042ff0000000180c */
[C---:B------:R-:W-:Y:S01]  /*cab0*/  HMMA.16816.F32 R16, R196.reuse, R166, R16 ;  /* 0x000000a6c410723c */ /* 0x040fe20000001810 */
[----:B------:R-:W1:Y:S07]  /*cac0*/  LDSM.16.M88.4 R164, [R223+0xc800] ;  /* 0x00c80000dfa4783b */ /* 0x000e6e0000000200 */
[C---:B------:R-:W-:Y:S08]  /*cad0*/  HMMA.16816.F32 R20, R196.reuse, R168, R20 ;  /* 0x000000a8c414723c */ /* 0x040ff00000001814 */
[C---:B------:R-:W-:Y:S01]  /*cae0*/  HMMA.16816.F32 R24, R196.reuse, R170, R24 ;  /* 0x000000aac418723c */ /* 0x040fe20000001818 */
[----:B------:R-:W1:Y:S07]  /*caf0*/  LDSM.16.M88.4 R168, [R223+0xd000] ;  /* 0x00d00000dfa8783b */ /* 0x000e6e0000000200 */
[C---:B---3--:R-:W-:Y:S08]  /*cb00*/  HMMA.16816.F32 R28, R196.reuse, R172, R28 ;  /* 0x000000acc41c723c */ /* 0x048ff0000000181c */
[----:B------:R-:W-:Y:S01]  /*cb10*/  HMMA.16816.F32 R32, R196, R174, R32 ;  /* 0x000000aec420723c */ /* 0x000fe20000001820 */
[----:B------:R-:W3:Y:S05]  /*cb20*/  LDSM.16.M88.4 R172, [R223+0xd800] ;  /* 0x00d80000dfac783b */ /* 0x000eea0000000200 */
[----:B------:R-:W3:Y:S02]  /*cb30*/  LDSM.16.M88.4 R196, [R222+0x4000] ;  /* 0x00400000dec4783b */ /* 0x000ee40000000200 */
[C---:B------:R-:W-:Y:S08]  /*cb40*/  HMMA.16816.F32 R4, R204.reuse, R208, R4 ;  /* 0x000000d0cc04723c */ /* 0x040ff00000001804 */
[C---:B------:R-:W-:Y:S01]  /*cb50*/  HMMA.16816.F32 R8, R204.reuse, R210, R8 ;  /* 0x000000d2cc08723c */ /* 0x040fe20000001808 */
[----:B------:R-:W-:Y:S07]  /*cb60*/  LDSM.16.M88.4 R208, [R227+UR5+0xe000] ;  /* 0x00e00005e3d0783b */ /* 0x000fee0008000200 */
[C---:B--2---:R-:W-:Y:S08]  /*cb70*/  HMMA.16816.F32 R12, R204.reuse, R176, R12 ;  /* 0x000000b0cc0c723c */ /* 0x044ff0000000180c */
[C---:B------:R-:W-:Y:S01]  /*cb80*/  HMMA.16816.F32 R16, R204.reuse, R178, R16 ;  /* 0x000000b2cc10723c */ /* 0x040fe20000001810 */
[----:B------:R-:W2:Y:S07]  /*cb90*/  LDSM.16.M88.4 R176, [R3+0xc800] ;  /* 0x00c8000003b0783b */ /* 0x000eae0000000200 */
[C---:B----4-:R-:W-:Y:S08]  /*cba0*/  HMMA.16816.F32 R20, R204.reuse, R180, R20 ;  /* 0x000000b4cc14723c */ /* 0x050ff00000001814 */
[C---:B------:R-:W-:Y:S01]  /*cbb0*/  HMMA.16816.F32 R24, R204.reuse, R182, R24 ;  /* 0x000000b6cc18723c */ /* 0x040fe20000001818 */
[----:B------:R-:W4:Y:S07]  /*cbc0*/  LDSM.16.M88.4 R180, [R3+0xd000] ;  /* 0x00d0000003b4783b */ /* 0x000f2e0000000200 */
[C---:B------:R-:W-:Y:S08]  /*cbd0*/  HMMA.16816.F32 R28, R204.reuse, R184, R28 ;  /* 0x000000b8cc1c723c */ /* 0x040ff0000000181c */
[----:B------:R-:W-:Y:S01]  /*cbe0*/  HMMA.16816.F32 R32, R204, R186, R32 ;  /* 0x000000bacc20723c */ /* 0x000fe20000001820 */
[----:B------:R-:W4:Y:S05]  /*cbf0*/  LDSM.16.M88.4 R184, [R3+0xd800] ;  /* 0x00d8000003b8783b */ /* 0x000f2a0000000200 */
[----:B------:R-:W4:Y:S02]  /*cc00*/  LDSM.16.M88.4 R204, [R229+0x6000] ;  /* 0x00600000e5cc783b */ /* 0x000f240000000200 */
[C---:B-----5:R-:W-:Y:S08]  /*cc10*/  HMMA.16816.F32 R4, R188.reuse, R192, R4 ;  /* 0x000000c0bc04723c */ /* 0x060ff00000001804 */
[C---:B------:R-:W-:Y:S01]  /*cc20*/  HMMA.16816.F32 R8, R188.reuse, R194, R8 ;  /* 0x000000c2bc08723c */ /* 0x040fe20000001808 */
[----:B------:R-:W-:Y:S07]  /*cc30*/  LDSM.16.M88.4 R192, [R224+0xe000] ;  /* 0x00e00000e0c0783b */ /* 0x000fee0000000200 */
[C---:B-1----:R-:W-:Y:S08]  /*cc40*/  HMMA.16816.F32 R12, R188.reuse, R164, R12 ;  /* 0x000000a4bc0c723c */ /* 0x042ff0000000180c */
[C---:B------:R-:W-:Y:S01]  /*cc50*/  HMMA.16816.F32 R16, R188.reuse, R166, R16 ;  /* 0x000000a6bc10723c */ /* 0x040fe20000001810 */
[----:B------:R-:W1:Y:S07]  /*cc60*/  LDSM.16.M88.4 R164, [R227+UR5+0xe800] ;  /* 0x00e80005e3a4783b */ /* 0x000e6e0008000200 */
[C---:B------:R-:W-:Y:S08]  /*cc70*/  HMMA.16816.F32 R20, R188.reuse, R168, R20 ;  /* 0x000000a8bc14723c */ /* 0x040ff00000001814 */
[C---:B------:R-:W-:Y:S01]  /*cc80*/  HMMA.16816.F32 R24, R188.reuse, R170, R24 ;  /* 0x000000aabc18723c */ /* 0x040fe20000001818 */
[----:B------:R-:W5:Y:S07]  /*cc90*/  LDSM.16.M88.4 R168, [R227+UR5+0xf000] ;  /* 0x00f00005e3a8783b */ /* 0x000f6e0008000200 */
[C---:B---3--:R-:W-:Y:S08]  /*cca0*/  HMMA.16816.F32 R28, R188.reuse, R172, R28 ;  /* 0x000000acbc1c723c */ /* 0x048ff0000000181c */
[----:B------:R-:W-:Y:S01]  /*ccb0*/  HMMA.16816.F32 R32, R188, R174, R32 ;  /* 0x000000aebc20723c */ /* 0x000fe20000001820 */
[----:B------:R-:W3:Y:S05]  /*ccc0*/  LDSM.16.M88.4 R172, [R227+UR5+0xf800] ;  /* 0x00f80005e3ac783b */ /* 0x000eea0008000200 */
[----:B------:R-:W3:Y:S02]  /*ccd0*/  LDSM.16.M88.4 R188, [R226+0x6000] ;  /* 0x00600000e2bc783b */ /* 0x000ee40000000200 */
[C---:B------:R-:W-:Y:S08]  /*cce0*/  HMMA.16816.F32 R4, R196.reuse, R200, R4 ;  /* 0x000000c8c404723c */ /* 0x040ff00000001804 */
[C---:B------:R-:W-:Y:S01]  /*ccf0*/  HMMA.16816.F32 R8, R196.reuse, R202, R8 ;  /* 0x000000cac408723c */ /* 0x040fe20000001808 */
[----:B------:R-:W-:Y:S07]  /*cd00*/  LDSM.16.M88.4 R200, [R223+0xe000] ;  /* 0x00e00000dfc8783b */ /* 0x000fee0000000200 */
        /* <DEDUP_REMOVED lines=10> */
[C---:B------:R-:W-:Y:S08]  /*cdb0*/  HMMA.16816.F32 R4, R204.reuse, R208, R4 ;  /* 0x000000d0cc04723c */ /* 0x040ff00000001804 */
[C---:B------:R-:W-:Y:S01]  /*cdc0*/  HMMA.16816.F32 R8, R204.reuse, R210, R8 ;  /* 0x000000d2cc08723c */ /* 0x040fe20000001808 */
[----:B------:R-:W-:Y:S07]  /*cdd0*/  LDSM.16.M88.4 R208, [R3+0xe000] ;  /* 0x00e0000003d0783b */ /* 0x000fee0000000200 */
[C---:B-1----:R-:W-:Y:S08]  /*cde0*/  HMMA.16816.F32 R12, R204.reuse, R164, R12 ;  /* 0x000000a4cc0c723c */ /* 0x042ff0000000180c */
[C---:B------:R-:W-:Y:S01]  /*cdf0*/  HMMA.16816.F32 R16, R204.reuse, R166, R16 ;  /* 0x000000a6cc10723c */ /* 0x040fe20000001810 */
[----:B------:R-:W1:Y:S07]  /*ce00*/  LDSM.16.M88.4 R164, [R223+0xe800] ;  /* 0x00e80000dfa4783b */ /* 0x000e6e0000000200 */
[C---:B-----5:R-:W-:Y:S08]  /*ce10*/  HMMA.16816.F32 R20, R204.reuse, R168, R20 ;  /* 0x000000a8cc14723c */ /* 0x060ff00000001814 */
[C---:B------:R-:W-:Y:S01]  /*ce20*/  HMMA.16816.F32 R24, R204.reuse, R170, R24 ;  /* 0x000000aacc18723c */ /* 0x040fe20000001818 */
[----:B------:R-:W5:Y:S07]  /*ce30*/  LDSM.16.M88.4 R168, [R223+0xf000] ;  /* 0x00f00000dfa8783b */ /* 0x000f6e0000000200 */
[C---:B---3--:R-:W-:Y:S08]  /*ce40*/  HMMA.16816.F32 R28, R204.reuse, R172, R28 ;  /* 0x000000accc1c723c */ /* 0x048ff0000000181c */
[----:B------:R-:W-:Y:S01]  /*ce50*/  HMMA.16816.F32 R32, R204, R174, R32 ;  /* 0x000000aecc20723c */ /* 0x000fe20000001820 */
[----:B------:R-:W3:Y:S05]  /*ce60*/  LDSM.16.M88.4 R172, [R223+0xf800] ;  /* 0x00f80000dfac783b */ /* 0x000eea0000000200 */
[----:B------:R-:W3:Y:S02]  /*ce70*/  LDSM.16.M88.4 R204, [R222+0x6000] ;  /* 0x00600000decc783b */ /* 0x000ee40000000200 */
[C---:B------:R-:W-:Y:S08]  /*ce80*/  HMMA.16816.F32 R4, R188.reuse, R192, R4 ;  /* 0x000000c0bc04723c */ /* 0x040ff00000001804 */
[C---:B------:R-:W-:Y:S08]  /*ce90*/  HMMA.16816.F32 R8, R188.reuse, R194, R8 ;  /* 0x000000c2bc08723c */ /* 0x040ff00000001808 */
[C---:B--2---:R-:W-:Y:S08]  /*cea0*/  HMMA.16816.F32 R12, R188.reuse, R176, R12 ;  /* 0x000000b0bc0c723c */ /* 0x044ff0000000180c */
[C---:B------:R-:W-:Y:S01]  /*ceb0*/  HMMA.16816.F32 R16, R188.reuse, R178, R16 ;  /* 0x000000b2bc10723c */ /* 0x040fe20000001810 */
[----:B------:R-:W2:Y:S07]  /*cec0*/  LDSM.16.M88.4 R176, [R3+0xe800] ;  /* 0x00e8000003b0783b */ /* 0x000eae0000000200 */
[C---:B----4-:R-:W-:Y:S08]  /*ced0*/  HMMA.16816.F32 R20, R188.reuse, R180, R20 ;  /* 0x000000b4bc14723c */ /* 0x050ff00000001814 */
[C---:B------:R-:W-:Y:S08]  /*cee0*/  HMMA.16816.F32 R24, R188.reuse, R182, R24 ;  /* 0x000000b6bc18723c */ /* 0x040ff00000001818 */
[C---:B------:R-:W-:Y:S08]  /*cef0*/  HMMA.16816.F32 R28, R188.reuse, R184, R28 ;  /* 0x000000b8bc1c723c */ /* 0x040ff0000000181c */
[----:B------:R-:W-:Y:S08]  /*cf00*/  HMMA.16816.F32 R32, R188, R186, R32 ;  /* 0x000000babc20723c */ /* 0x000ff00000001820 */
[C---:B------:R-:W-:Y:S08]  /*cf10*/  HMMA.16816.F32 R4, R196.reuse, R200, R4 ;  /* 0x000000c8c404723c */ /* 0x040ff00000001804 */
[C---:B------:R-:W-:Y:S08]  /*cf20*/  HMMA.16816.F32 R8, R196.reuse, R202, R8 ;  /* 0x000000cac408723c */ /* 0x040ff00000001808 */
[C---:B-1----:R-:W-:Y:S08]  /*cf30*/  HMMA.16816.F32 R12, R196.reuse, R164, R12 ;  /* 0x000000a4c40c723c */ /* 0x042ff0000000180c */
[C---:B------:R-:W-:Y:S01]  /*cf40*/  HMMA.16816.F32 R16, R196.reuse, R166, R16 ;  /* 0x000000a6c410723c */ /* 0x040fe20000001810 */
[----:B------:R-:W1:Y:S07]  /*cf50*/  LDSM.16.M88.4 R164, [R3+0xf000] ;  /* 0x00f0000003a4783b */ /* 0x000e6e0000000200 */
[C---:B-----5:R-:W-:Y:S08]  /*cf60*/  HMMA.16816.F32 R20, R196.reuse, R168, R20 ;  /* 0x000000a8c414723c */ /* 0x060ff00000001814 */
[C---:B------:R-:W-:Y:S01]  /*cf70*/  HMMA.16816.F32 R24, R196.reuse, R170, R24 ;  /* 0x000000aac418723c */ /* 0x040fe20000001818 */
[----:B------:R-:W4:Y:S01]  /*cf80*/  LDSM.16.M88.4 R168, [R3+0xf800] ;  /* 0x00f8000003a8783b */ /* 0x000f220000000200 */
[----:B------:R-:W-:Y:S04]  /*cf90*/  DEPBAR.LE SB0, 0x0 ;  /* 0x000080000000791a */ /* 0x000fe80000000000 */
[----:B------:R-:W-:Y:S02]  /*cfa0*/  BAR.SYNC.DEFER_BLOCKING 0x0 ;  /* 0x0000000000007b1d */ /* 0x000fe40000010000 */
[C---:B---3--:R-:W-:Y:S08]  /*cfb0*/  HMMA.16816.F32 R28, R196.reuse, R172, R28 ;  /* 0x000000acc41c723c */ /* 0x048ff0000000181c */
[----:B------:R-:W-:Y:S08]  /*cfc0*/  HMMA.16816.F32 R32, R196, R174, R32 ;  /* 0x000000aec420723c */ /* 0x000ff00000001820 */
[C---:B------:R-:W-:Y:S01]  /*cfd0*/  HMMA.16816.F32 R4, R204.reuse, R208, R4 ;  /* 0x000000d0cc04723c */ /* 0x040fe20000001804 */
[----:B------:R-:W-:Y:S04]  /*cfe0*/  IMAD.U32 R208, RZ, RZ, UR20 ;  /* 0x00000014ffd07e24 */ /* 0x000fe8000f8e00ff */
[----:B------:R-:W-:Y:S03]  /*cff0*/  IMAD R209, R208, 0x40, R243 ;  /* 0x00000040d0d17824 */ /* 0x000fe600078e02f3 */
[C---:B------:R-:W-:Y:S03]  /*d000*/  HMMA.16816.F32 R8, R204.reuse, R210, R8 ;  /* 0x000000d2cc08723c */ /* 0x040fe60000001808 */
[----:B------:R-:W-:Y:S01]  /*d010*/  ISETP.GT.AND P6, PT, R233, R209, PT ;  /* 0x000000d1e900720c */ /* 0x000fe20003fc4270 */
[C---:B------:R-:W-:Y:S02]  /*d020*/  VIADD R211, R209.reuse, 0x1 ;  /* 0x00000001d1d37836 */ /* 0x040fe40000000000 */
[----:B------:R-:W-:Y:S02]  /*d030*/  VIADD R252, R209, 0x8 ;  /* 0x00000008d1fc7836 */ /* 0x000fe40000000000 */
[C---:B--2---:R-:W-:Y:S03]  /*d040*/  HMMA.16816.F32 R12, R204.reuse, R176, R12 ;  /* 0x000000b0cc0c723c */ /* 0x044fe6000000180c */
[----:B------:R-:W-:Y:S01]  /*d050*/  ISETP.GT.AND P5, PT, R233, R211, PT ;  /* 0x000000d3e900720c */ /* 0x000fe20003fa4270 */
[C---:B------:R-:W-:Y:S01]  /*d060*/  VIADD R222, R209.reuse, 0x9 ;  /* 0x00000009d1de7836 */ /* 0x040fe20000000000 */
[----:B------:R-:W-:Y:S01]  /*d070*/  FSEL R208, R4, -INF , !P6 ;  /* 0xff80000004d07808 */ /* 0x000fe20007000000 */
[----:B------:R-:W-:Y:S01]  /*d080*/  VIADD R173, R209, 0x28 ;  /* 0x00000028d1ad7836 */ /* 0x000fe20000000000 */
[----:B------:R-:W-:Y:S01]  /*d090*/  FSEL R210, R5, -INF , !P5 ;  /* 0xff80000005d27808 */ /* 0x000fe20006800000 */
[C---:B------:R-:W-:Y:S03]  /*d0a0*/  HMMA.16816.F32 R16, R204.reuse, R178, R16 ;  /* 0x000000b2cc10723c */ /* 0x040fe60000001810 */
[C---:B------:R-:W-:Y:S01]  /*d0b0*/  ISETP.GT.AND P6, PT, R242.reuse, R209, PT ;  /* 0x000000d1f200720c */ /* 0x040fe20003fc4270 */
[C---:B------:R-:W-:Y:S01]  /*d0c0*/  VIADD R5, R209.reuse, 0x10 ;  /* 0x00000010d1057836 */ /* 0x040fe20000000000 */
[----:B------:R-:W-:Y:S01]  /*d0d0*/  ISETP.GT.AND P5, PT, R242, R211, PT ;  /* 0x000000d3f200720c */ /* 0x000fe20003fa4270 */
[----:B------:R-:W-:Y:S01]  /*d0e0*/  VIADD R175, R209, 0x39 ;  /* 0x00000039d1af7836 */ /* 0x000fe20000000000 */
[----:B------:R-:W-:Y:S01]  /*d0f0*/  FSEL R6, R6, -INF , !P6 ;  /* 0xff80000006067808 */ /* 0x000fe20007000000 */
[C---:B-1----:R-:W-:Y:S03]  /*d100*/  HMMA.16816.F32 R20, R204.reuse, R164, R20 ;  /* 0x000000a4cc14723c */ /* 0x042fe60000001814 */
[----:B------:R-:W-:Y:S01]  /*d110*/  FSEL R7, R7, -INF , !P5 ;  /* 0xff80000007077808 */ /* 0x000fe20006800000 */
[----:B------:R-:W-:Y:S01]  /*d120*/  VIADD R165, R209, 0x19 ;  /* 0x00000019d1a57836 */ /* 0x000fe20000000000 */
[C---:B------:R-:W-:Y:S02]  /*d130*/  ISETP.GT.AND P6, PT, R233.reuse, R252, PT ;  /* 0x000000fce900720c */ /* 0x040fe40003fc4270 */
[----:B------:R-:W-:Y:S01]  /*d140*/  ISETP.GT.AND P5, PT, R233, R222, PT ;  /* 0x000000dee900720c */ /* 0x000fe20003fa4270 */
[C---:B------:R-:W-:Y:S03]  /*d150*/  HMMA.16816.F32 R24, R204.reuse, R166, R24 ;  /* 0x000000a6cc18723c */ /* 0x040fe60000001818 */
[----:B------:R-:W-:Y:S01]  /*d160*/  FSEL R189, R8, -INF , !P6 ;  /* 0xff80000008bd7808 */ /* 0x000fe20007000000 */
[----:B------:R-:W-:Y:S01]  /*d170*/  VIADD R166, R209, 0x20 ;  /* 0x00000020d1a67836 */ /* 0x000fe20000000000 */
[----:B------:R-:W-:Y:S01]  /*d180*/  FSEL R190, R9, -INF , !P5 ;  /* 0xff80000009be7808 */ /* 0x000fe20006800000 */
[----:B------:R-:W-:Y:S01]  /*d190*/  VIADD R9, R209, 0x11 ;  /* 0x00000011d1097836 */ /* 0x000fe20000000000 */
[C---:B------:R-:W-:Y:S01]  /*d1a0*/  ISETP.GT.AND P6, PT, R242.reuse, R252, PT ;  /* 0x000000fcf200720c */ /* 0x040fe20003fc4270 */
[C---:B----4-:R-:W-:Y:S03]  /*d1b0*/  HMMA.16816.F32 R28, R204.reuse, R168, R28 ;  /* 0x000000a8cc1c723c */ /* 0x050fe6000000181c */
[----:B------:R-:W-:Y:S02]  /*d1c0*/  ISETP.GT.AND P5, PT, R242, R222, PT ;  /* 0x000000def200720c */ /* 0x000fe40003fa4270 */
[----:B------:R-:W-:Y:S02]  /*d1d0*/  FSEL R10, R10, -INF , !P6 ;  /* 0xff8000000a0a7808 */ /* 0x000fe40007000000 */
[----:B------:R-:W-:Y:S01]  /*d1e0*/  FSEL R11, R11, -INF , !P5 ;  /* 0xff8000000b0b7808 */ /* 0x000fe20006800000 */
[----:B------:R-:W-:Y:S03]  /*d1f0*/  HMMA.16816.F32 R32, R204, R170, R32 ;  /* 0x000000aacc20723c */ /* 0x000fe60000001820 */
[----:B------:R-:W-:Y:S01]  /*d200*/  ISETP.GT.AND P6, PT, R233, R5, PT ;  /* 0x00000005e900720c */ /* 0x000fe20003fc4270 */
[----:B------:R-:W-:Y:S01]  /*d210*/  VIADD R205, R209, 0x30 ;  /* 0x00000030d1cd7836 */ /* 0x000fe20000000000 */
[----:B------:R-:W-:Y:S01]  /*d220*/  ISETP.GT.AND P5, PT, R233, R9, PT ;  /* 0x00000009e900720c */ /* 0x000fe20003fa4270 */
[C---:B------:R-:W-:Y:S01]  /*d230*/  VIADD R207, R209.reuse, 0x31 ;  /* 0x00000031d1cf7836 */ /* 0x040fe20000000000 */
[----:B------:R-:W-:Y:S01]  /*d240*/  FSEL R191, R12, -INF , !P6 ;  /* 0xff8000000cbf7808 */ /* 0x000fe20007000000 */
[----:B------:R-:W-:Y:S01]  /*d250*/  VIADD R204, R209, 0x38 ;  /* 0x00000038d1cc7836 */ /* 0x000fe20000000000 */
[----:B------:R-:W-:Y:S01]  /*d260*/  FSEL R193, R13, -INF , !P5 ;  /* 0xff8000000dc17808 */ /* 0x000fe20006800000 */
[----:B------:R-:W-:Y:S01]  /*d270*/  VIADD R13, R209, 0x18 ;  /* 0x00000018d10d7836 */ /* 0x000fe20000000000 */
[C---:B------:R-:W-:Y:S02]  /*d280*/  ISETP.GT.AND P6, PT, R242.reuse, R5, PT ;  /* 0x00000005f200720c */ /* 0x040fe40003fc4270 */
[----:B------:R-:W-:Y:S02]  /*d290*/  ISETP.GT.AND P5, PT, R242, R9, PT ;  /* 0x00000009f200720c */ /* 0x000fe40003fa4270 */
[----:B------:R-:W-:Y:S02]  /*d2a0*/  FSEL R14, R14, -INF , !P6 ;  /* 0xff8000000e0e7808 */ /* 0x000fe40007000000 */
[----:B------:R-:W-:Y:S02]  /*d2b0*/  ISETP.GT.AND P6, PT, R233, R13, PT ;  /* 0x0000000de900720c */ /* 0x000fe40003fc4270 */
[----:B------:R-:W-:Y:S02]  /*d2c0*/  FSEL R15, R15, -INF , !P5 ;  /* 0xff8000000f0f7808 */ /* 0x000fe40006800000 */
[----:B------:R-:W-:Y:S02]  /*d2d0*/  ISETP.GT.AND P5, PT, R233, R165, PT ;  /* 0x000000a5e900720c */ /* 0x000fe40003fa4270 */
[----:B------:R-:W-:Y:S02]  /*d2e0*/  FSEL R195, R16, -INF , !P6 ;  /* 0xff80000010c37808 */ /* 0x000fe40007000000 */
[C---:B------:R-:W-:Y:S02]  /*d2f0*/  ISETP.GT.AND P6, PT, R242.reuse, R13, PT ;  /* 0x0000000df200720c */ /* 0x040fe40003fc4270 */
[----:B------:R-:W-:Y:S01]  /*d300*/  FSEL R194, R17, -INF , !P5 ;  /* 0xff80000011c27808 */ /* 0x000fe20006800000 */
[----:B------:R-:W-:Y:S01]  /*d310*/  VIADD R17, R209, 0x21 ;  /* 0x00000021d1117836 */ /* 0x000fe20000000000 */
[----:B------:R-:W-:Y:S02]  /*d320*/  ISETP.GT.AND P5, PT, R242, R165, PT ;  /* 0x000000a5f200720c */ /* 0x000fe40003fa4270 */
[----:B------:R-:W-:Y:S02]  /*d330*/  FSEL R18, R18, -INF , !P6 ;  /* 0xff80000012127808 */ /* 0x000fe40007000000 */
[-C--:B------:R-:W-:Y:S02]  /*d340*/  ISETP.GT.AND P6, PT, R233, R166.reuse, PT ;  /* 0x000000a6e900720c */ /* 0x080fe40003fc4270 */
[----:B------:R-:W-:Y:S02]  /*d350*/  FSEL R19, R19, -INF , !P5 ;  /* 0xff80000013137808 */ /* 0x000fe40006800000 */
[-C--:B------:R-:W-:Y:S02]  /*d360*/  ISETP.GT.AND P5, PT, R233, R17.reuse, PT ;  /* 0x00000011e900720c */ /* 0x080fe40003fa4270 */
[----:B------:R-:W-:Y:S02]  /*d370*/  FSEL R202, R20, -INF , !P6 ;  /* 0xff80000014ca7808 */ /* 0x000fe40007000000 */
[C---:B------:R-:W-:Y:S02]  /*d380*/  ISETP.GT.AND P6, PT, R242.reuse, R166, PT ;  /* 0x000000a6f200720c */ /* 0x040fe40003fc4270 */
[----:B------:R-:W-:Y:S01]  /*d390*/  FSEL R198, R21, -INF , !P5 ;  /* 0xff80000015c67808 */ /* 0x000fe20006800000 */
[----:B------:R-:W-:Y:S01]  /*d3a0*/  VIADD R21, R209, 0x29 ;  /* 0x00000029d1157836 */ /* 0x000fe20000000000 */
[----:B------:R-:W-:Y:S02]  /*d3b0*/  ISETP.GT.AND P5, PT, R242, R17, PT ;  /* 0x00000011f200720c */ /* 0x000fe40003fa4270 */
[----:B------:R-:W-:Y:S02]  /*d3c0*/  FSEL R22, R22, -INF , !P6 ;  /* 0xff80000016167808 */ /* 0x000fe40007000000 */
[----:B------:R-:W-:Y:S02]  /*d3d0*/  ISETP.GT.AND P6, PT, R233, R173, PT ;  /* 0x000000ade900720c */ /* 0x000fe40003fc4270 */
[----:B------:R-:W-:Y:S02]  /*d3e0*/  FSEL R23, R23, -INF , !P5 ;  /* 0xff80000017177808 */ /* 0x000fe40006800000 */
[----:B------:R-:W-:Y:S02]  /*d3f0*/  ISETP.GT.AND P5, PT, R233, R21, PT ;  /* 0x00000015e900720c */ /* 0x000fe40003fa4270 */
[----:B------:R-:W-:Y:S02]  /*d400*/  FSEL R185, R24, -INF , !P6 ;  /* 0xff80000018b97808 */ /* 0x000fe40007000000 */
[C---:B------:R-:W-:Y:S02]  /*d410*/  ISETP.GT.AND P6, PT, R242.reuse, R173, PT ;  /* 0x000000adf200720c */ /* 0x040fe40003fc4270 */
[----:B------:R-:W-:Y:S02]  /*d420*/  FSEL R183, R25, -INF , !P5 ;  /* 0xff80000019b77808 */ /* 0x000fe40006800000 */
        /* <DEDUP_REMOVED lines=10> */
[-C--:B------:R-:W-:Y:S02]  /*d4d0*/  ISETP.GT.AND P6, PT, R233, R204.reuse, PT ;  /* 0x000000cce900720c */ /* 0x080fe40003fc4270 */
[----:B------:R-:W-:Y:S02]  /*d4e0*/  FSEL R174, R31, -INF , !P5 ;  /* 0xff8000001fae7808 */ /* 0x000fe40006800000 */
[-C--:B------:R-:W-:Y:S02]  /*d4f0*/  ISETP.GT.AND P5, PT, R233, R175.reuse, PT ;  /* 0x000000afe900720c */ /* 0x080fe40003fa4270 */
[----:B------:R-:W-:Y:S02]  /*d500*/  FSEL R179, R32, -INF , !P6 ;  /* 0xff80000020b37808 */ /* 0x000fe40007000000 */
[C---:B------:R-:W-:Y:S02]  /*d510*/  ISETP.GT.AND P6, PT, R242.reuse, R204, PT ;  /* 0x000000ccf200720c */ /* 0x040fe40003fc4270 */
[----:B------:R-:W-:Y:S02]  /*d520*/  FSEL R33, R33, -INF , !P5 ;  /* 0xff80000021217808 */ /* 0x000fe40006800000 */
[----:B------:R-:W-:Y:S02]  /*d530*/  ISETP.GT.AND P5, PT, R242, R175, PT ;  /* 0x000000aff200720c */ /* 0x000fe40003fa4270 */
[----:B------:R-:W-:Y:S02]  /*d540*/  FSEL R31, R34, -INF , !P6 ;  /* 0xff800000221f7808 */ /* 0x000fe40007000000 */
[-C--:B------:R-:W-:Y:S02]  /*d550*/  ISETP.GE.AND P6, PT, R209, R232.reuse, PT ;  /* 0x000000e8d100720c */ /* 0x080fe40003fc6270 */
[----:B------:R-:W-:Y:S02]  /*d560*/  FSEL R35, R35, -INF , !P5 ;  /* 0xff80000023237808 */ /* 0x000fe40006800000 */
[----:B------:R-:W-:Y:S02]  /*d570*/  ISETP.GE.AND P5, PT, R211, R232, PT ;  /* 0x000000e8d300720c */ /* 0x000fe40003fa6270 */
        /* <DEDUP_REMOVED lines=31> */
[C---:B------:R-:W-:Y:S02]  /*d770*/  ISETP.GE.AND P5, PT, R17.reuse, R232, PT ;  /* 0x000000e81100720c */ /* 0x040fe40003fa6270 */
        /* <DEDUP_REMOVED lines=8> */
[----:B------:R-:W-:Y:S02]  /*d800*/  FMNMX3.FTZ R165, R0, R30, R26, !PT ;  /* 0x0000001e00a57276 */ /* 0x000fe4000781001a */
[----:B------:R-:W-:Y:S02]  /*d810*/  FSEL R252, R185, -INF , !P6 ;  /* 0xff800000b9fc7808 */ /* 0x000fe40007000000 */
[-C--:B------:R-:W-:Y:S02]  /*d820*/  ISETP.GE.AND P6, PT, R173, R228.reuse, PT ;  /* 0x000000e4ad00720c */ /* 0x080fe40003fc6270 */
[----:B------:R-:W-:Y:S02]  /*d830*/  FSEL R222, R183, -INF , !P5 ;  /* 0xff800000b7de7808 */ /* 0x000fe40006800000 */
[----:B------:R-:W-:Y:S02]  /*d840*/  ISETP.GE.AND P5, PT, R21, R228, PT ;  /* 0x000000e41500720c */ /* 0x000fe40003fa6270 */
[----:B------:R-:W-:Y:S02]  /*d850*/  FMNMX3.FTZ R166, R2, R25, R7, !PT ;  /* 0x0000001902a67276 */ /* 0x000fe40007810007 */
[----:B------:R-:W-:Y:S02]  /*d860*/  FMNMX3.FTZ R165, R165, R34, R29, !PT ;  /* 0x00000022a5a57276 */ /* 0x000fe4000781001d */
[----:B------:R-:W-:Y:S02]  /*d870*/  FSEL R210, R178, -INF , !P6 ;  /* 0xff800000b2d27808 */ /* 0x000fe40007000000 */
[-C--:B------:R-:W-:Y:S02]  /*d880*/  ISETP.GE.AND P6, PT, R205, R232.reuse, PT ;  /* 0x000000e8cd00720c */ /* 0x080fe40003fc6270 */
[----:B------:R-:W-:Y:S02]  /*d890*/  FSEL R211, R206, -INF , !P5 ;  /* 0xff800000ced37808 */ /* 0x000fe40006800000 */
[----:B------:R-:W-:Y:S02]  /*d8a0*/  FMNMX3.FTZ R166, R166, R27, R11, !PT ;  /* 0x0000001ba6a67276 */ /* 0x000fe4000781000b */
[----:B------:R-:W-:Y:S02]  /*d8b0*/  FMNMX3.FTZ R165, R165, R191, R190, !PT ;  /* 0x000000bfa5a57276 */ /* 0x000fe400078100be */
[----:B------:R-:W-:Y:S02]  /*d8c0*/  ISETP.GE.AND P5, PT, R207, R232, PT ;  /* 0x000000e8cf00720c */ /* 0x000fe40003fa6270 */
[----:B------:R-:W-:Y:S02]  /*d8d0*/  FSEL R208, R182, -INF , !P6 ;  /* 0xff800000b6d07808 */ /* 0x000fe40007000000 */
[-C--:B------:R-:W-:Y:S02]  /*d8e0*/  ISETP.GE.AND P6, PT, R205, R228.reuse, PT ;  /* 0x000000e4cd00720c */ /* 0x080fe40003fc6270 */
[----:B------:R-:W-:Y:S02]  /*d8f0*/  FMNMX3.FTZ R166, R166, R225, R193, !PT ;  /* 0x000000e1a6a67276 */ /* 0x000fe400078100c1 */
[----:B------:R-:W-:Y:S02]  /*d900*/  FMNMX3.FTZ R165, R165, R195, R194, !PT ;  /* 0x000000c3a5a57276 */ /* 0x000fe400078100c2 */
[----:B------:R-:W-:Y:S02]  /*d910*/  FSEL R206, R181, -INF , !P5 ;  /* 0xff800000b5ce7808 */ /* 0x000fe40006800000 */
[----:B------:R-:W-:Y:S02]  /*d920*/  ISETP.GE.AND P5, PT, R207, R228, PT ;  /* 0x000000e4cf00720c */ /* 0x000fe40003fa6270 */
[----:B------:R-:W-:Y:S02]  /*d930*/  FSEL R209, R177, -INF , !P6 ;  /* 0xff800000b1d17808 */ /* 0x000fe40007000000 */
[----:B------:R-:W-:Y:S02]  /*d940*/  FMNMX3.FTZ R166, R166, R197, R203, !PT ;  /* 0x000000c5a6a67276 */ /* 0x000fe400078100cb */
[----:B------:R-:W-:Y:S02]  /*d950*/  FMNMX3.FTZ R165, R165, R202, R198, !PT ;  /* 0x000000caa5a57276 */ /* 0x000fe400078100c6 */
        /* <DEDUP_REMOVED lines=12> */
[----:B------:R-:W-:Y:S02]  /*da20*/  FSEL R165, R35, -INF , !P5 ;  /* 0xff80000023a57808 */ /* 0x000fe40006800000 */
[----:B------:R-:W-:Y:S02]  /*da30*/  FMNMX3.FTZ R6, R6, R209, R207, !PT ;  /* 0x000000d106067276 */ /* 0x000fe400078100cf */
[----:B------:R-:W-:Y:S01]  /*da40*/  FMNMX3.FTZ R9, R9, R205, R204, !PT ;  /* 0x000000cd09097276 */ /* 0x000fe200078100cc */
[----:B------:R-:W-:Y:S06]  /*da50*/  BRA.U.ANY UP0, `(.L_x_250) ;  /* 0xffffffd900987547 */ /* 0x000fec000b93ffff */
.L_x_249:
[----:B------:R-:W2:Y:S01]  /*da60*/  SHFL.BFLY PT, R8, R9, 0x2, 0x1f ;  /* 0x0c401f0009087f89 */ /* 0x000ea200000e0000 */
[----:B------:R-:W-:Y:S01]  /*da70*/  FMNMX3.FTZ R6, R6, R166, R165, !PT ;  /* 0x000000a606067276 */ /* 0x000fe200078100a5 */
[----:B------:R-:W-:Y:S01]  /*da80*/  UISETP.GT.AND UP0, UPT, UR20, UR18, UPT ;  /* 0x000000121400728c */ /* 0x000fe2000bf04270 */
[----:B------:R-:W-:Y:S05]  /*da90*/  MOV R167, R239 ;  /* 0x000000ef00a77202 */ /* 0x000fea0000000f00 */
[----:B-1----:R-:W-:Y:S01]  /*daa0*/  LDSM.16.MT88.4 R12, [R220+0x10000] ;  /* 0x01000000dc0c783b */ /* 0x002fe20000004200 */
[----:B------:R-:W-:Y:S01]  /*dab0*/  @P2 IADD3 R167, PT, PT, R244, -0x40, RZ ;  /* 0xffffffc0f4a72810 */ /* 0x000fe20007ffe0ff */
[----:B------:R-:W-:Y:S03]  /*dac0*/  UIADD3 UR20, UPT, UPT, UR20, -0x1, URZ ;  /* 0xffffffff14147890 */ /* 0x000fe6000fffe0ff */
[----:B------:R-:W-:Y:S03]  /*dad0*/  IADD3 R180, PT, PT, R212, R167, RZ ;  /* 0x000000a7d4b47210 */ /* 0x000fe60007ffe0ff */
[----:B------:R-:W1:Y:S08]  /*dae0*/  SHFL.BFLY PT, R3, R6, 0x2, 0x1f ;  /* 0x0c401f0006037f89 */ /* 0x000e7000000e0000 */
[----:B------:R-:W-:Y:S08]  /*daf0*/  LDSM.16.MT88.4 R20, [R215+0x10000] ;  /* 0x01000000d714783b */ /* 0x000ff00000004200 */
[----:B------:R-:W-:Y:S01]  /*db00*/  LDSM.16.MT88.4 R172, [R220+0x15000] ;  /* 0x01500000dcac783b */ /* 0x000fe20000004200 */
[----:B--2---:R-:W-:Y:S07]  /*db10*/  FMNMX.FTZ R5, R9, R8, !PT ;  /* 0x0000000809057209 */ /* 0x004fee0007810000 */
[----:B------:R-:W2:Y:S01]  /*db20*/  SHFL.BFLY PT, R164, R5, 0x1, 0x1f ;  /* 0x0c201f0005a47f89 */ /* 0x000ea200000e0000 */
[----:B-1----:R-:W-:Y:S07]  /*db30*/  FMNMX.FTZ R4, R6, R3, !PT ;  /* 0x0000000306047209 */ /* 0x002fee0007810000 */
[----:B------:R-:W1:Y:S01]  /*db40*/  SHFL.BFLY PT, R3, R4, 0x1, 0x1f ;  /* 0x0c201f0004037f89 */ /* 0x000e6200000e0000 */
[----:B--2---:R-:W-:Y:S04]  /*db50*/  FMNMX.FTZ R164, R5, R164, !PT ;  /* 0x000000a405a47209 */ /* 0x004fe80007810000 */
[C---:B------:R-:W-:Y:S01]  /*db60*/  FSETP.NEU.FTZ.AND P1, PT, R164.reuse, -INF , PT ;  /* 0xff800000a400780b */ /* 0x040fe20003f3d000 */
[C---:B------:R-:W-:Y:S03]  /*db70*/  FMUL.FTZ R177, R164.reuse, UR4 ;  /* 0x00000004a4b17c20 */ /* 0x040fe60008410000 */
[----:B------:R-:W-:Y:S02]  /*db80*/  FSEL R5, R164, RZ, P1 ;  /* 0x000000ffa4057208 */ /* 0x000fe40000800000 */
[----:B-1----:R-:W-:Y:S02]  /*db90*/  FMNMX.FTZ R3, R4, R3, !PT ;  /* 0x0000000304037209 */ /* 0x002fe40007810000 */
[----:B------:R-:W-:Y:S01]  /*dba0*/  FSEL R177, R177, RZ, P1 ;  /* 0x000000ffb1b17208 */ /* 0x000fe20000800000 */
[----:B------:R-:W-:Y:S01]  /*dbb0*/  FADD.FTZ R0, -R5, R0 ;  /* 0x0000000005007221 */ /* 0x000fe20000010100 */
[C---:B------:R-:W-:Y:S01]  /*dbc0*/  FSETP.NEU.FTZ.AND P0, PT, R3.reuse, -INF , PT ;  /* 0xff8000000300780b */ /* 0x040fe20003f1d000 */
[C---:B------:R-:W-:Y:S02]  /*dbd0*/  FMUL.FTZ R176, R3.reuse, UR4 ;  /* 0x0000000403b07c20 */ /* 0x040fe40008410000 */
[----:B------:R-:W-:Y:S01]  /*dbe0*/  FMUL.FTZ R6, R0, UR4 ;  /* 0x0000000400067c20 */ /* 0x000fe20008410000 */
[----:B------:R-:W-:Y:S01]  /*dbf0*/  FSEL R5, R3, RZ, P0 ;  /* 0x000000ff03057208 */ /* 0x000fe20000000000 */
[--C-:B------:R-:W-:Y:S01]  /*dc00*/  FFMA.FTZ R189, R30, UR4, -R177.reuse ;  /* 0x000000041ebd7c23 */ /* 0x100fe200080108b1 */
[----:B------:R-:W-:Y:S01]  /*dc10*/  FSEL R176, R176, RZ, P0 ;  /* 0x000000ffb0b07208 */ /* 0x000fe20000000000 */
[--C-:B------:R-:W-:Y:S01]  /*dc20*/  FFMA.FTZ R183, R29, UR4, -R177.reuse ;  /* 0x000000041db77c23 */ /* 0x100fe200080108b1 */
[--C-:B------:R-:W-:Y:S01]  /*dc30*/  FFMA.FTZ R185, R26, UR4, -R177.reuse ;  /* 0x000000041ab97c23 */ /* 0x100fe200080108b1 */
[----:B------:R-:W-:Y:S01]  /*dc40*/  FADD.FTZ R0, -R5, R2 ;  /* 0x0000000205007221 */ /* 0x000fe20000010100 */
[--C-:B------:R-:W-:Y:S01]  /*dc50*/  FFMA.FTZ R184, R34, UR4, -R177.reuse ;  /* 0x0000000422b87c23 */ /* 0x100fe200080108b1 */
[--C-:B------:R-:W-:Y:S01]  /*dc60*/  FFMA.FTZ R187, R25, UR4, -R176.reuse ;  /* 0x0000000419bb7c23 */ /* 0x100fe200080108b0 */
[--C-:B------:R-:W-:Y:S01]  /*dc70*/  FFMA.FTZ R182, R7, UR4, -R176.reuse ;  /* 0x0000000407b67c23 */ /* 0x100fe200080108b0 */
[--C-:B------:R-:W-:Y:S01]  /*dc80*/  FFMA.FTZ R181, R27, UR4, -R176.reuse ;  /* 0x000000041bb57c23 */ /* 0x100fe200080108b0 */
[--C-:B------:R-:W-:Y:S01]  /*dc90*/  FFMA.FTZ R186, R11, UR4, -R176.reuse ;  /* 0x000000040bba7c23 */ /* 0x100fe200080108b0 */
[----:B------:R-:W-:Y:S01]  /*dca0*/  FMUL.FTZ R8, R0, UR4 ;  /* 0x0000000400087c20 */ /* 0x000fe20008410000 */
[----:B------:R-:W-:Y:S01]  /*dcb0*/  MUFU.EX2 R189, R189 ;  /* 0x000000bd00bd7308 */ /* 0x000fe20000000800 */
[----:B------:R-:W1:Y:S01]  /*dcc0*/  LDSM.16.MT88.4 R28, [R167] ;  /* 0x00000000a71c783b */ /* 0x000e620000004200 */
[--C-:B------:R-:W-:Y:S01]  /*dcd0*/  FFMA.FTZ R188, R191, UR4, -R177.reuse ;  /* 0x00000004bfbc7c23 */ /* 0x100fe200080108b1 */
[--C-:B------:R-:W-:Y:S01]  /*dce0*/  FFMA.FTZ R192, R195, UR4, -R177.reuse ;  /* 0x00000004c3c07c23 */ /* 0x100fe200080108b1 */
[--C-:B------:R-:W-:Y:S01]  /*dcf0*/  FFMA.FTZ R191, R190, UR4, -R177.reuse ;  /* 0x00000004bebf7c23 */ /* 0x100fe200080108b1 */
[--C-:B------:R-:W-:Y:S01]  /*dd00*/  FFMA.FTZ R195, R194, UR4, -R177.reuse ;  /* 0x00000004c2c37c23 */ /* 0x100fe200080108b1 */
[--C-:B------:R-:W-:Y:S01]  /*dd10*/  FFMA.FTZ R190, R225, UR4, -R176.reuse ;  /* 0x00000004e1be7c23 */ /* 0x100fe200080108b0 */
[--C-:B------:R-:W-:Y:S03]  /*dd20*/  FFMA.FTZ R193, R193, UR4, -R176.reuse ;  /* 0x00000004c1c17c23 */ /* 0x100fe600080108b0 */
[----:B------:R-:W2:Y:S01]  /*dd30*/  MUFU.EX2 R185, R185 ;  /* 0x000000b900b97308 */ /* 0x000ea20000000800 */
[--C-:B------:R-:W-:Y:S01]  /*dd40*/  FFMA.FTZ R197, R197, UR4, -R176.reuse ;  /* 0x00000004c5c57c23 */ /* 0x100fe200080108b0 */
[--C-:B------:R-:W-:Y:S01]  /*dd50*/  FFMA.FTZ R194, R203, UR4, -R176.reuse ;  /* 0x00000004cbc27c23 */ /* 0x100fe200080108b0 */
[--C-:B------:R-:W-:Y:S01]  /*dd60*/  FFMA.FTZ R203, R198, UR4, -R177.reuse ;  /* 0x00000004c6cb7c23 */ /* 0x100fe200080108b1 */
[--C-:B------:R-:W-:Y:S01]  /*dd70*/  FFMA.FTZ R196, R202, UR4, -R177.reuse ;  /* 0x00000004cac47c23 */ /* 0x100fe200080108b1 */
[--C-:B------:R-:W-:Y:S01]  /*dd80*/  FFMA.FTZ R198, R201, UR4, -R176.reuse ;  /* 0x00000004c9c67c23 */ /* 0x100fe200080108b0 */
[--C-:B------:R-:W-:Y:S01]  /*dd90*/  FFMA.FTZ R199, R199, UR4, -R176.reuse ;  /* 0x00000004c7c77c23 */ /* 0x100fe200080108b0 */
[--C-:B------:R-:W-:Y:S03]  /*dda0*/  FFMA.FTZ R200, R252, UR4, -R177.reuse ;  /* 0x00000004fcc87c23 */ /* 0x100fe600080108b1 */
[----:B------:R-:W-:Y:S01]  /*ddb0*/  MUFU.EX2 R187, R187 ;  /* 0x000000bb00bb7308 */ /* 0x000fe20000000800 */
[--C-:B------:R-:W-:Y:S01]  /*ddc0*/  FFMA.FTZ R201, R222, UR4, -R177.reuse ;  /* 0x00000004dec97c23 */ /* 0x100fe200080108b1 */
[--C-:B------:R-:W-:Y:S01]  /*ddd0*/  FFMA.FTZ R202, R210, UR4, -R176.reuse ;  /* 0x00000004d2ca7c23 */ /* 0x100fe200080108b0 */
[--C-:B------:R-:W-:Y:S01]  /*dde0*/  FFMA.FTZ R211, R211, UR4, -R176.reuse ;  /* 0x00000004d3d37c23 */ /* 0x100fe200080108b0 */
[--C-:B------:R-:W-:Y:S01]  /*ddf0*/  FFMA.FTZ R223, R206, UR4, -R177.reuse ;  /* 0x00000004cedf7c23 */ /* 0x100fe200080108b1 */
[--C-:B------:R-:W-:Y:S01]  /*de00*/  FFMA.FTZ R208, R208, UR4, -R177.reuse ;  /* 0x00000004d0d07c23 */ /* 0x100fe200080108b1 */
[--C-:B------:R-:W-:Y:S01]  /*de10*/  FFMA.FTZ R206, R209, UR4, -R176.reuse ;  /* 0x00000004d1ce7c23 */ /* 0x100fe200080108b0 */
[--C-:B------:R-:W-:Y:S03]  /*de20*/  FFMA.FTZ R207, R207, UR4, -R176.reuse ;  /* 0x00000004cfcf7c23 */ /* 0x100fe600080108b0 */
[----:B------:R-:W3:Y:S01]  /*de30*/  MUFU.EX2 R182, R182 ;  /* 0x000000b600b67308 */ /* 0x000ee20000000800 */
[----:B--2---:R-:W-:Y:S01]  /*de40*/  F2FP.F16.F32.PACK_AB R168, R185, R189 ;  /* 0x000000bdb9a8723e */ /* 0x004fe200000000ff */
[--C-:B------:R-:W-:Y:S01]  /*de50*/  FFMA.FTZ R205, R205, UR4, -R177.reuse ;  /* 0x00000004cdcd7c23 */ /* 0x100fe200080108b1 */
[----:B------:R-:W-:Y:S01]  /*de60*/  FFMA.FTZ R177, R204, UR4, -R177 ;  /* 0x00000004ccb17c23 */ /* 0x000fe200080108b1 */
[--C-:B------:R-:W-:Y:S01]  /*de70*/  FFMA.FTZ R166, R166, UR4, -R176.reuse ;  /* 0x00000004a6a67c23 */ /* 0x100fe200080108b0 */
[----:B------:R-:W-:Y:S05]  /*de80*/  FFMA.FTZ R176, R165, UR4, -R176 ;  /* 0x00000004a5b07c23 */ /* 0x000fea00080108b0 */
[----:B------:R-:W-:Y:S10]  /*de90*/  MUFU.EX2 R184, R184 ;  /* 0x000000b800b87308 */ /* 0x000ff40000000800 */
[----:B------:R-:W2:Y:S01]  /*dea0*/  MUFU.EX2 R183, R183 ;  /* 0x000000b700b77308 */ /* 0x000ea20000000800 */
[----:B---3--:R-:W-:Y:S09]  /*deb0*/  F2FP.F16.F32.PACK_AB R169, R182, R187 ;  /* 0x000000bbb6a9723e */ /* 0x008ff200000000ff */
[----:B------:R-:W-:Y:S10]  /*dec0*/  MUFU.EX2 R181, R181 ;  /* 0x000000b500b57308 */ /* 0x000ff40000000800 */
[----:B------:R-:W3:Y:S01]  /*ded0*/  MUFU.EX2 R186, R186 ;  /* 0x000000ba00ba7308 */ /* 0x000ee20000000800 */
[----:B--2---:R-:W-:Y:S09]  /*dee0*/  F2FP.F16.F32.PACK_AB R170, R183, R184 ;  /* 0x000000b8b7aa723e */ /* 0x004ff200000000ff */
[----:B------:R-:W2:Y:S10]  /*def0*/  MUFU.EX2 R2, R6 ;  /* 0x0000000600027308 */ /* 0x000eb40000000800 */
[----:B------:R-:W4:Y:S01]  /*df00*/  MUFU.EX2 R0, R8 ;  /* 0x0000000800007308 */ /* 0x000f220000000800 */
[----:B---3--:R-:W-:Y:S09]  /*df10*/  F2FP.F16.F32.PACK_AB R171, R186, R181 ;  /* 0x000000b5baab723e */ /* 0x008ff200000000ff */
[----:B------:R-:W-:Y:S01]  /*df20*/  MUFU.EX2 R204, R177 ;  /* 0x000000b100cc7308 */ /* 0x000fe20000000800 */
[C---:B--2---:R-:W-:Y:S01]  /*df30*/  FMUL.FTZ R4, R2.reuse, R160 ;  /* 0x000000a002047220 */ /* 0x044fe20000410000 */
[C---:B------:R-:W-:Y:S01]  /*df40*/  FMUL.FTZ R5, R2.reuse, R161 ;  /* 0x000000a102057220 */ /* 0x040fe20000410000 */
[C---:B------:R-:W-:Y:S01]  /*df50*/  FMUL.FTZ R9, R2.reuse, R157 ;  /* 0x0000009d02097220 */ /* 0x040fe20000410000 */
[C---:B------:R-:W-:Y:S01]  /*df60*/  FMUL.FTZ R16, R2.reuse, R148 ;  /* 0x0000009402107220 */ /* 0x040fe20000410000 */
[C---:B------:R-:W-:Y:S01]  /*df70*/  FMUL.FTZ R17, R2.reuse, R149 ;  /* 0x0000009502117220 */ /* 0x040fe20000410000 */
[C---:B------:R-:W-:Y:S01]  /*df80*/  FMUL.FTZ R24, R2.reuse, R140 ;  /* 0x0000008c02187220 */ /* 0x040fe20000410000 */
[C---:B------:R-:W-:Y:S01]  /*df90*/  FMUL.FTZ R25, R2.reuse, R141 ;  /* 0x0000008d02197220 */ /* 0x040fe20000410000 */
[----:B------:R-:W-:Y:S01]  /*dfa0*/  FMUL.FTZ R32, R2, R132 ;  /* 0x0000008402207220 */ /* 0x000fe20000410000 */
[C---:B----4-:R-:W-:Y:S01]  /*dfb0*/  FMUL.FTZ R6, R0.reuse, R162 ;  /* 0x000000a200067220 */ /* 0x050fe20000410000 */
[----:B------:R-:W-:Y:S01]  /*dfc0*/  FMUL.FTZ R7, R0, R163 ;  /* 0x000000a300077220 */ /* 0x000fe20000410000 */
[----:B------:R-:W-:Y:S01]  /*dfd0*/  FMUL.FTZ R8, R2, R156 ;  /* 0x0000009c02087220 */ /* 0x000fe20000410000 */
        /* <DEDUP_REMOVED lines=14> */
[C---:B------:R-:W-:Y:S01]  /*e0c0*/  FMUL.FTZ R15, R0.reuse, R155 ;  /* 0x0000009b000f7220 */ /* 0x040fe20000410000 */
[----:B------:R-:W-:Y:S01]  /*e0d0*/  LDSM.16.MT88.4 R156, [R167+0x2800] ;  /* 0x00280000a79c783b */ /* 0x000fe20000004200 */
[----:B------:R-:W-:Y:S01]  /*e0e0*/  FMUL.FTZ R27, R0, R143 ;  /* 0x0000008f001b7220 */ /* 0x000fe20000410000 */
[----:B------:R-:W-:Y:S01]  /*e0f0*/  FMUL.FTZ R33, R2, R133 ;  /* 0x0000008502217220 */ /* 0x000fe20000410000 */
[C---:B------:R-:W-:Y:S01]  /*e100*/  FMUL.FTZ R34, R0.reuse, R134 ;  /* 0x0000008600227220 */ /* 0x040fe20000410000 */
[----:B------:R-:W-:Y:S01]  /*e110*/  FMUL.FTZ R35, R0, R135 ;  /* 0x0000008700237220 */ /* 0x000fe20000410000 */
[C---:B------:R-:W-:Y:S01]  /*e120*/  FMUL.FTZ R36, R2.reuse, R36 ;  /* 0x0000002402247220 */ /* 0x040fe20000410000 */
[C---:B------:R-:W-:Y:S01]  /*e130*/  HMMA.16816.F32 R12, R168.reuse, R20, R12 ;  /* 0x00000014a80c723c */ /* 0x040fe2000000180c */
[----:B------:R-:W3:Y:S01]  /*e140*/  MUFU.EX2 R191, R191 ;  /* 0x000000bf00bf7308 */ /* 0x000ee20000000800 */
[----:B------:R-:W4:Y:S01]  /*e150*/  LDSM.16.MT88.4 R152, [R180] ;  /* 0x00000000b498783b */ /* 0x000f220000004200 */
        /* <DEDUP_REMOVED lines=15> */
[----:B------:R-:W5:Y:S01]  /*e250*/  LDSM.16.MT88.4 R144, [R220+0x12000] ;  /* 0x01200000dc90783b */ /* 0x000f620000004200 */
[C---:B-1----:R-:W-:Y:S01]  /*e260*/  HMMA.16816.F32 R20, R168.reuse, R28, R20 ;  /* 0x0000001ca814723c */ /* 0x042fe20000001814 */
[----:B------:R-:W1:Y:S02]  /*e270*/  MUFU.EX2 R193, R193 ;  /* 0x000000c100c17308 */ /* 0x000e640000000800 */
        /* <DEDUP_REMOVED lines=11> */
[----:B------:R-:W3:Y:S01]  /*e330*/  LDSM.16.MT88.4 R136, [R215+0x12000] ;  /* 0x01200000d788783b */ /* 0x000ee20000004200 */
[----:B------:R-:W-:Y:S01]  /*e340*/  FMUL.FTZ R49, R2, R49 ;  /* 0x0000003102317220 */ /* 0x000fe20000410000 */
[C---:B------:R-:W-:Y:S01]  /*e350*/  FMUL.FTZ R50, R0.reuse, R50 ;  /* 0x0000003200327220 */ /* 0x040fe20000410000 */
[----:B------:R-:W-:Y:S01]  /*e360*/  FMUL.FTZ R51, R0, R51 ;  /* 0x0000003300337220 */ /* 0x000fe20000410000 */
[C---:B------:R-:W-:Y:S01]  /*e370*/  FMUL.FTZ R52, R2.reuse, R52 ;  /* 0x0000003402347220 */ /* 0x040fe20000410000 */
[----:B------:R-:W-:Y:S01]  /*e380*/  FMUL.FTZ R53, R2, R53 ;  /* 0x0000003502357220 */ /* 0x000fe20000410000 */
[C---:B------:R-:W-:Y:S01]  /*e390*/  FMUL.FTZ R54, R0.reuse, R54 ;  /* 0x0000003600367220 */ /* 0x040fe20000410000 */
[----:B------:R-:W-:Y:S01]  /*e3a0*/  FMUL.FTZ R55, R0, R55 ;  /* 0x0000003700377220 */ /* 0x000fe20000410000 */
[C---:B----4-:R-:W-:Y:S01]  /*e3b0*/  HMMA.16816.F32 R28, R168.reuse, R152, R28 ;  /* 0x00000098a81c723c */ /* 0x050fe2000000181c */
[----:B--2---:R-:W-:Y:S01]  /*e3c0*/  LDSM.16.MT88.4 R176, [R220+0x15800] ;  /* 0x01580000dcb0783b */ /* 0x004fe20000004200 */
[----:B------:R-:W2:Y:S01]  /*e3d0*/  MUFU.EX2 R195, R195 ;  /* 0x000000c300c37308 */ /* 0x000ea20000000800 */
        /* <DEDUP_REMOVED lines=13> */
[C---:B-----5:R-:W-:Y:S04]  /*e4b0*/  HMMA.16816.F32 R36, R168.reuse, R144, R36 ;  /* 0x00000090a824723c */ /* 0x060fe80000001824 */
[----:B------:R-:W4:Y:S01]  /*e4c0*/  MUFU.EX2 R194, R194 ;  /* 0x000000c200c27308 */ /* 0x000f220000000800 */
        /* <DEDUP_REMOVED lines=13> */
[C---:B---3--:R-:W-:Y:S04]  /*e5a0*/  HMMA.16816.F32 R44, R168.reuse, R136, R44 ;  /* 0x00000088a82c723c */ /* 0x048fe8000000182c */
[----:B------:R-:W3:Y:S01]  /*e5b0*/  MUFU.EX2 R203, R203 ;  /* 0x000000cb00cb7308 */ /* 0x000ee20000000800 */
[C---:B------:R-:W-:Y:S01]  /*e5c0*/  FMUL.FTZ R76, R2.reuse, R76 ;  /* 0x0000004c024c7220 */ /* 0x040fe20000410000 */
[----:B------:R-:W-:Y:S01]  /*e5d0*/  FMUL.FTZ R77, R2, R77 ;  /* 0x0000004d024d7220 */ /* 0x000fe20000410000 */
[C---:B------:R-:W-:Y:S01]  /*e5e0*/  FMUL.FTZ R78, R0.reuse, R78 ;  /* 0x0000004e004e7220 */ /* 0x040fe20000410000 */
[----:B------:R-:W-:Y:S01]  /*e5f0*/  FMUL.FTZ R79, R0, R79 ;  /* 0x0000004f004f7220 */ /* 0x000fe20000410000 */
[C---:B------:R-:W-:Y:S01]  /*e600*/  FMUL.FTZ R80, R2.reuse, R80 ;  /* 0x0000005002507220 */ /* 0x040fe20000410000 */
[C---:B------:R-:W-:Y:S01]  /*e610*/  HMMA.16816.F32 R48, R168.reuse, R138, R48 ;  /* 0x0000008aa830723c */ /* 0x040fe20000001830 */
[----:B------:R-:W5:Y:S03]  /*e620*/  LDSM.16.MT88.4 R136, [R220+0x14000] ;  /* 0x01400000dc88783b */ /* 0x000f660000004200 */
        /* <DEDUP_REMOVED lines=36> */
[C---:B------:R-:W-:Y:S01]  /*e870*/  FMUL.FTZ R106, R0.reuse, R106 ;  /* 0x0000006a006a7220 */ /* 0x040fe20000410000 */
[C---:B-----5:R-:W-:Y:S03]  /*e880*/  HMMA.16816.F32 R68, R168.reuse, R136, R68 ;  /* 0x00000088a844723c */ /* 0x060fe60000001844 */
[----:B------:R-:W5:Y:S01]  /*e890*/  MUFU.EX2 R211, R211 ;  /* 0x000000d300d37308 */ /* 0x000f620000000800 */
[----:B------:R-:W-:Y:S01]  /*e8a0*/  FMUL.FTZ R107, R0, R107 ;  /* 0x0000006b006b7220 */ /* 0x000fe20000410000 */
[C---:B------:R-:W-:Y:S01]  /*e8b0*/  FMUL.FTZ R108, R2.reuse, R108 ;  /* 0x0000006c026c7220 */ /* 0x040fe20000410000 */
[----:B------:R-:W-:Y:S01]  /*e8c0*/  FMUL.FTZ R109, R2, R109 ;  /* 0x0000006d026d7220 */ /* 0x000fe20000410000 */
[C---:B------:R-:W-:Y:S01]  /*e8d0*/  FMUL.FTZ R110, R0.reuse, R110 ;  /* 0x0000006e006e7220 */ /* 0x040fe20000410000 */
[----:B------:R-:W-:Y:S01]  /*e8e0*/  FMUL.FTZ R111, R0, R111 ;  /* 0x0000006f006f7220 */ /* 0x000fe20000410000 */
[C---:B------:R-:W-:Y:S01]  /*e8f0*/  HMMA.16816.F32 R72, R168.reuse, R138, R72 ;  /* 0x0000008aa848723c */ /* 0x040fe20000001848 */
[----:B------:R-:W4:Y:S03]  /*e900*/  LDSM.16.MT88.4 R136, [R180+0x4000] ;  /* 0x00400000b488783b */ /* 0x000f260000004200 */
        /* <DEDUP_REMOVED lines=21> */
[C---:B--2---:R-:W-:Y:S04]  /*ea60*/  HMMA.16816.F32 R84, R168.reuse, R140, R84 ;  /* 0x0000008ca854723c */ /* 0x044fe80000001854 */
[----:B------:R-:W2:Y:S01]  /*ea70*/  MUFU.EX2 R207, R207 ;  /* 0x000000cf00cf7308 */ /* 0x000ea20000000800 */
[----:B------:R-:W-:Y:S01]  /*ea80*/  FMUL.FTZ R127, R0, R127 ;  /* 0x0000007f007f7220 */ /* 0x000fe20000410000 */
[C---:B------:R-:W-:Y:S01]  /*ea90*/  FMUL.FTZ R128, R2.reuse, R128 ;  /* 0x0000008002807220 */ /* 0x040fe20000410000 */
[----:B------:R-:W-:Y:S01]  /*eaa0*/  FMUL.FTZ R129, R2, R129 ;  /* 0x0000008102817220 */ /* 0x000fe20000410000 */
[C---:B------:R-:W-:Y:S01]  /*eab0*/  FMUL.FTZ R130, R0.reuse, R130 ;  /* 0x0000008200827220 */ /* 0x040fe20000410000 */
[----:B------:R-:W-:Y:S01]  /*eac0*/  FMUL.FTZ R131, R0, R131 ;  /* 0x0000008300837220 */ /* 0x000fe20000410000 */
[C---:B------:R-:W-:Y:S01]  /*ead0*/  HMMA.16816.F32 R88, R168.reuse, R142, R88 ;  /* 0x0000008ea858723c */ /* 0x040fe20000001858 */
[----:B------:R-:W5:Y:S03]  /*eae0*/  LDSM.16.MT88.4 R140, [R215+0x16000] ;  /* 0x01600000d78c783b */ /* 0x000f660000004200 */
[----:B------:R-:W2:Y:S01]  /*eaf0*/  MUFU.EX2 R205, R205 ;  /* 0x000000cd00cd7308 */ /* 0x000ea20000000800 */
[----:B------:R-:W-:Y:S01]  /*eb00*/  FFMA.FTZ R189, R2, R250, R189 ;  /* 0x000000fa02bd7223 */ /* 0x000fe200000100bd */
[----:B------:R-:W-:Y:S01]  /*eb10*/  MOV R2, R3 ;  /* 0x0000000300027202 */ /* 0x000fe20000000f00 */
[----:B------:R-:W-:Y:S01]  /*eb20*/  FFMA.FTZ R187, R0, R251, R187 ;  /* 0x000000fb00bb7223 */ /* 0x000fe200000100bb */
[----:B------:R-:W-:Y:S01]  /*eb30*/  MOV R0, R164 ;  /* 0x000000a400007202 */ /* 0x000fe20000000f00 */
[----:B------:R-:W-:Y:S01]  /*eb40*/  FADD.FTZ R189, R185, R189 ;  /* 0x000000bdb9bd7221 */ /* 0x000fe20000010000 */
[C---:B----4-:R-:W-:Y:S04]  /*eb50*/  HMMA.16816.F32 R92, R168.reuse, R136, R92 ;  /* 0x00000088a85c723c */ /* 0x050fe8000000185c */
[----:B------:R-:W4:Y:S01]  /*eb60*/  MUFU.EX2 R166, R166 ;  /* 0x000000a600a67308 */ /* 0x000f220000000800 */
[----:B------:R-:W-:Y:S01]  /*eb70*/  FADD.FTZ R182, R182, R187 ;  /* 0x000000bbb6b67221 */ /* 0x000fe20000010000 */
[----:B------:R-:W-:Y:S03]  /*eb80*/  FADD.FTZ R184, R184, R189 ;  /* 0x000000bdb8b87221 */ /* 0x000fe60000010000 */
[----:B------:R-:W-:Y:S01]  /*eb90*/  FADD.FTZ R181, R181, R182 ;  /* 0x000000b6b5b57221 */ /* 0x000fe20000010000 */
[C---:B------:R-:W-:Y:S01]  /*eba0*/  HMMA.16816.F32 R96, R168.reuse, R138, R96 ;  /* 0x0000008aa860723c */ /* 0x040fe20000001860 */
[----:B------:R-:W1:Y:S02]  /*ebb0*/  LDSM.16.MT88.4 R136, [R167+0x6000] ;  /* 0x00600000a788783b */ /* 0x000e640000004200 */
[----:B------:R-:W-:Y:S01]  /*ebc0*/  FADD.FTZ R183, R183, R184 ;  /* 0x000000b8b7b77221 */ /* 0x000fe20000010000 */
[----:B------:R-:W-:Y:S04]  /*ebd0*/  FADD.FTZ R181, R186, R181 ;  /* 0x000000b5bab57221 */ /* 0x000fe80000010000 */
[C---:B---3--:R-:W-:Y:S08]  /*ebe0*/  HMMA.16816.F32 R100, R168.reuse, R132, R100 ;  /* 0x00000084a864723c */ /* 0x048ff00000001864 */
[C---:B------:R-:W-:Y:S01]  /*ebf0*/  HMMA.16816.F32 R104, R168.reuse, R134, R104 ;  /* 0x00000086a868723c */ /* 0x040fe20000001868 */
[----:B------:R-:W3:Y:S07]  /*ec00*/  LDSM.16.MT88.4 R132, [R180+0x6000] ;  /* 0x00600000b484783b */ /* 0x000eee0000004200 */
[C---:B-----5:R-:W-:Y:S08]  /*ec10*/  HMMA.16816.F32 R108, R168.reuse, R140, R108 ;  /* 0x0000008ca86c723c */ /* 0x060ff0000000186c */
[C---:B------:R-:W-:Y:S01]  /*ec20*/  HMMA.16816.F32 R112, R168.reuse, R142, R112 ;  /* 0x0000008ea870723c */ /* 0x040fe20000001870 */
[----:B------:R-:W5:Y:S07]  /*ec30*/  LDSM.16.MT88.4 R140, [R220+0x10800] ;  /* 0x01080000dc8c783b */ /* 0x000f6e0000004200 */
[C---:B-1----:R-:W-:Y:S08]  /*ec40*/  HMMA.16816.F32 R116, R168.reuse, R136, R116 ;  /* 0x00000088a874723c */ /* 0x042ff00000001874 */
[C---:B------:R-:W-:Y:S01]  /*ec50*/  HMMA.16816.F32 R120, R168.reuse, R138, R120 ;  /* 0x0000008aa878723c */ /* 0x040fe20000001878 */
[----:B------:R-:W1:Y:S07]  /*ec60*/  LDSM.16.MT88.4 R136, [R167+0x800] ;  /* 0x00080000a788783b */ /* 0x000e6e0000004200 */
[C---:B---3--:R-:W-:Y:S03]  /*ec70*/  HMMA.16816.F32 R124, R168.reuse, R132, R124 ;  /* 0x00000084a87c723c */ /* 0x048fe6000000187c */
        /* <DEDUP_REMOVED lines=12> */
[C---:B-----5:R-:W-:Y:S05]  /*ed40*/  HMMA.16816.F32 R4, R132.reuse, R140, R4 ;  /* 0x0000008c8404723c */ /* 0x060fea0000001804 */
[----:B------:R-:W-:Y:S01]  /*ed50*/  FADD.FTZ R195, R195, R192 ;  /* 0x000000c0c3c37221 */ /* 0x000fe20000010000 */
[----:B------:R-:W-:Y:S02]  /*ed60*/  FADD.FTZ R197, R194, R197 ;  /* 0x000000c5c2c57221 */ /* 0x000fe40000010000 */
[C---:B------:R-:W-:Y:S01]  /*ed70*/  HMMA.16816.F32 R8, R132.reuse, R142, R8 ;  /* 0x0000008e8408723c */ /* 0x040fe20000001808 */
[----:B------:R-:W3:Y:S07]  /*ed80*/  LDSM.16.MT88.4 R140, [R215+0x12800] ;  /* 0x01280000d78c783b */ /* 0x000eee0000004200 */
[C---:B------:R-:W-:Y:S08]  /*ed90*/  HMMA.16816.F32 R12, R132.reuse, R144, R12 ;  /* 0x00000090840c723c */ /* 0x040ff0000000180c */
[C---:B------:R-:W-:Y:S01]  /*eda0*/  HMMA.16816.F32 R16, R132.reuse, R146, R16 ;  /* 0x000000928410723c */ /* 0x040fe20000001810 */
[----:B------:R-:W5:Y:S07]  /*edb0*/  LDSM.16.MT88.4 R144, [R180+0x2800] ;  /* 0x00280000b490783b */ /* 0x000f6e0000004200 */
[C---:B-1----:R-:W-:Y:S08]  /*edc0*/  HMMA.16816.F32 R20, R132.reuse, R136, R20 ;  /* 0x000000888414723c */ /* 0x042ff00000001814 */
[C---:B------:R-:W-:Y:S01]  /*edd0*/  HMMA.16816.F32 R24, R132.reuse, R138, R24 ;  /* 0x0000008a8418723c */ /* 0x040fe20000001818 */
[----:B------:R-:W1:Y:S07]  /*ede0*/  LDSM.16.MT88.4 R136, [R220+0x14800] ;  /* 0x01480000dc88783b */ /* 0x000e6e0000004200 */
[C---:B------:R-:W-:Y:S08]  /*edf0*/  HMMA.16816.F32 R28, R132.reuse, R148, R28 ;  /* 0x00000094841c723c */ /* 0x040ff0000000181c */
[C---:B------:R-:W-:Y:S01]  /*ee00*/  HMMA.16816.F32 R32, R132.reuse, R150, R32 ;  /* 0x000000968420723c */ /* 0x040fe20000001820 */
[----:B------:R-:W2:Y:S07]  /*ee10*/  LDSM.16.MT88.4 R148, [R215+0x14800] ;  /* 0x01480000d794783b */ /* 0x000eae0000004200 */
[C---:B------:R-:W-:Y:S08]  /*ee20*/  HMMA.16816.F32 R36, R132.reuse, R152, R36 ;  /* 0x000000988424723c */ /* 0x040ff00000001824 */
[C---:B------:R-:W-:Y:S01]  /*ee30*/  HMMA.16816.F32 R40, R132.reuse, R154, R40 ;  /* 0x0000009a8428723c */ /* 0x040fe20000001828 */
[----:B------:R-:W-:Y:S07]  /*ee40*/  LDSM.16.MT88.4 R152, [R180+0x1000] ;  /* 0x00100000b498783b */ /* 0x000fee0000004200 */
[C---:B---3--:R-:W-:Y:S08]  /*ee50*/  HMMA.16816.F32 R44, R132.reuse, R140, R44 ;  /* 0x0000008c842c723c */ /* 0x048ff0000000182c */
[C---:B------:R-:W-:Y:S01]  /*ee60*/  HMMA.16816.F32 R48, R132.reuse, R142, R48 ;  /* 0x0000008e8430723c */ /* 0x040fe20000001830 */
[----:B------:R-:W3:Y:S07]  /*ee70*/  LDSM.16.MT88.4 R140, [R220+0x16800] ;  /* 0x01680000dc8c783b */ /* 0x000eee0000004200 */
[C---:B------:R-:W-:Y:S08]  /*ee80*/  HMMA.16816.F32 R52, R132.reuse, R156, R52 ;  /* 0x0000009c8434723c */ /* 0x040ff00000001834 */
[C---:B------:R-:W-:Y:S01]  /*ee90*/  HMMA.16816.F32 R56, R132.reuse, R158, R56 ;  /* 0x0000009e8438723c */ /* 0x040fe20000001838 */
[----:B------:R-:W-:Y:S07]  /*eea0*/  LDSM.16.MT88.4 R156, [R215+0x13000] ;  /* 0x01300000d79c783b */ /* 0x000fee0000004200 */
[C---:B-----5:R-:W-:Y:S08]  /*eeb0*/  HMMA.16816.F32 R60, R132.reuse, R144, R60 ;  /* 0x00000090843c723c */ /* 0x060ff0000000183c */
[C---:B------:R-:W-:Y:S01]  /*eec0*/  HMMA.16816.F32 R64, R132.reuse, R146, R64 ;  /* 0x000000928440723c */ /* 0x040fe20000001840 */
[----:B------:R-:W-:Y:S07]  /*eed0*/  LDSM.16.MT88.4 R144, [R167+0x6800] ;  /* 0x00680000a790783b */ /* 0x000fee0000004200 */
        /* <DEDUP_REMOVED lines=12> */
[C---:B---3--:R-:W-:Y:S08]  /*efa0*/  HMMA.16816.F32 R100, R132.reuse, R140, R100 ;  /* 0x0000008c8464723c */ /* 0x048ff00000001864 */
[C---:B------:R-:W-:Y:S01]  /*efb0*/  HMMA.16816.F32 R104, R132.reuse, R142, R104 ;  /* 0x0000008e8468723c */ /* 0x040fe20000001868 */
[----:B------:R-:W-:Y:S07]  /*efc0*/  LDSM.16.MT88.4 R140, [R215+0x11000] ;  /* 0x01100000d78c783b */ /* 0x000fee0000004200 */
[C---:B-1----:R-:W-:Y:S08]  /*efd0*/  HMMA.16816.F32 R108, R132.reuse, R136, R108 ;  /* 0x00000088846c723c */ /* 0x042ff0000000186c */
[C---:B------:R-:W-:Y:S01]  /*efe0*/  HMMA.16816.F32 R112, R132.reuse, R138, R112 ;  /* 0x0000008a8470723c */ /* 0x040fe20000001870 */
[----:B------:R-:W1:Y:S07]  /*eff0*/  LDSM.16.MT88.4 R136, [R220+0x11000] ;  /* 0x01100000dc88783b */ /* 0x000e6e0000004200 */
[C---:B------:R-:W-:Y:S08]  /*f000*/  HMMA.16816.F32 R116, R132.reuse, R144, R116 ;  /* 0x000000908474723c */ /* 0x040ff00000001874 */
[C---:B------:R-:W-:Y:S01]  /*f010*/  HMMA.16816.F32 R120, R132.reuse, R146, R120 ;  /* 0x000000928478723c */ /* 0x040fe20000001878 */
[----:B------:R-:W3:Y:S07]  /*f020*/  LDSM.16.MT88.4 R144, [R167+0x1000] ;  /* 0x00100000a790783b */ /* 0x000eee0000004200 */
[C---:B--2---:R-:W-:Y:S08]  /*f030*/  HMMA.16816.F32 R124, R132.reuse, R148, R124 ;  /* 0x00000094847c723c */ /* 0x044ff0000000187c */
[----:B------:R-:W-:Y:S01]  /*f040*/  HMMA.16816.F32 R128, R132, R150, R128 ;  /* 0x000000968480723c */ /* 0x000fe20000001880 */
[----:B------:R-:W2:Y:S02]  /*f050*/  LDSM.16.MT88.4 R148, [R220+0x13000] ;  /* 0x01300000dc94783b */ /* 0x000ea40000004200 */
[----:B------:R-:W-:Y:S01]  /*f060*/  F2FP.F16.F32.PACK_AB R132, R203, R196 ;  /* 0x000000c4cb84723e */ /* 0x000fe200000000ff */
[----:B------:R-:W-:Y:S01]  /*f070*/  FADD.FTZ R196, R196, R195 ;  /* 0x000000c3c4c47221 */ /* 0x000fe20000010000 */
[----:B------:R-:W-:Y:S01]  /*f080*/  F2FP.F16.F32.PACK_AB R133, R199, R198 ;  /* 0x000000c6c785723e */ /* 0x000fe200000000ff */
[----:B------:R-:W-:Y:S01]  /*f090*/  FADD.FTZ R198, R198, R197 ;  /* 0x000000c5c6c67221 */ /* 0x000fe20000010000 */
[----:B------:R-:W-:Y:S01]  /*f0a0*/  F2FP.F16.F32.PACK_AB R134, R201, R200 ;  /* 0x000000c8c986723e */ /* 0x000fe200000000ff */
[----:B------:R-:W-:Y:S01]  /*f0b0*/  FADD.FTZ R203, R203, R196 ;  /* 0x000000c4cbcb7221 */ /* 0x000fe20000010000 */
[----:B------:R-:W-:Y:S01]  /*f0c0*/  F2FP.F16.F32.PACK_AB R135, R211, R202 ;  /* 0x000000cad387723e */ /* 0x000fe200000000ff */
[----:B------:R-:W-:Y:S02]  /*f0d0*/  FADD.FTZ R199, R199, R198 ;  /* 0x000000c6c7c77221 */ /* 0x000fe40000010000 */
[----:B------:R-:W-:Y:S02]  /*f0e0*/  FADD.FTZ R200, R200, R203 ;  /* 0x000000cbc8c87221 */ /* 0x000fe40000010000 */
[----:B------:R-:W-:Y:S02]  /*f0f0*/  FADD.FTZ R202, R202, R199 ;  /* 0x000000c7caca7221 */ /* 0x000fe40000010000 */
[C---:B-1----:R-:W-:Y:S03]  /*f100*/  HMMA.16816.F32 R4, R132.reuse, R136, R4 ;  /* 0x000000888404723c */ /* 0x042fe60000001804 */
[----:B------:R-:W-:Y:S01]  /*f110*/  FADD.FTZ R201, R201, R200 ;  /* 0x000000c8c9c97221 */ /* 0x000fe20000010000 */
[----:B------:R-:W-:Y:S04]  /*f120*/  FADD.FTZ R211, R211, R202 ;  /* 0x000000cad3d37221 */ /* 0x000fe80000010000 */
[C---:B------:R-:W-:Y:S01]  /*f130*/  HMMA.16816.F32 R8, R132.reuse, R138, R8 ;  /* 0x0000008a8408723c */ /* 0x040fe20000001808 */
[----:B------:R-:W1:Y:S07]  /*f140*/  LDSM.16.MT88.4 R136, [R215+0x15000] ;  /* 0x01500000d788783b */ /* 0x000e6e0000004200 */
[C---:B------:R-:W-:Y:S08]  /*f150*/  HMMA.16816.F32 R12, R132.reuse, R140, R12 ;  /* 0x0000008c840c723c */ /* 0x040ff0000000180c */
[C---:B------:R-:W-:Y:S01]  /*f160*/  HMMA.16816.F32 R16, R132.reuse, R142, R16 ;  /* 0x0000008e8410723c */ /* 0x040fe20000001810 */
[----:B------:R-:W5:Y:S07]  /*f170*/  LDSM.16.MT88.4 R140, [R167+0x5000] ;  /* 0x00500000a78c783b */ /* 0x000f6e0000004200 */
[C---:B---3--:R-:W-:Y:S08]  /*f180*/  HMMA.16816.F32 R20, R132.reuse, R144, R20 ;  /* 0x000000908414723c */ /* 0x048ff00000001814 */
[C---:B------:R-:W-:Y:S01]  /*f190*/  HMMA.16816.F32 R24, R132.reuse, R146, R24 ;  /* 0x000000928418723c */ /* 0x040fe20000001818 */
[----:B------:R-:W3:Y:S07]  /*f1a0*/  LDSM.16.MT88.4 R144, [R180+0x5000] ;  /* 0x00500000b490783b */ /* 0x000eee0000004200 */
[C---:B------:R-:W-:Y:S08]  /*f1b0*/  HMMA.16816.F32 R28, R132.reuse, R152, R28 ;  /* 0x00000098841c723c */ /* 0x040ff0000000181c */
[C---:B------:R-:W-:Y:S08]  /*f1c0*/  HMMA.16816.F32 R32, R132.reuse, R154, R32 ;  /* 0x0000009a8420723c */ /* 0x040ff00000001820 */
[C---:B--2---:R-:W-:Y:S08]  /*f1d0*/  HMMA.16816.F32 R36, R132.reuse, R148, R36 ;  /* 0x000000948424723c */ /* 0x044ff00000001824 */
[C---:B------:R-:W-:Y:S01]  /*f1e0*/  HMMA.16816.F32 R40, R132.reuse, R150, R40 ;  /* 0x000000968428723c */ /* 0x040fe20000001828 */
[----:B------:R-:W2:Y:S07]  /*f1f0*/  LDSM.16.MT88.4 R148, [R220+0x17000] ;  /* 0x01700000dc94783b */ /* 0x000eae0000004200 */
[C---:B------:R-:W-:Y:S08]  /*f200*/  HMMA.16816.F32 R44, R132.reuse, R156, R44 ;  /* 0x0000009c842c723c */ /* 0x040ff0000000182c */
[C---:B------:R-:W-:Y:S01]  /*f210*/  HMMA.16816.F32 R48, R132.reuse, R158, R48 ;  /* 0x0000009e8430723c */ /* 0x040fe20000001830 */
[----:B------:R-:W-:Y:S07]  /*f220*/  LDSM.16.MT88.4 R156, [R220+0x11800] ;  /* 0x01180000dc9c783b */ /* 0x000fee0000004200 */
[C---:B------:R-:W-:Y:S08]  /*f230*/  HMMA.16816.F32 R52, R132.reuse, R160, R52 ;  /* 0x000000a08434723c */ /* 0x040ff00000001834 */
[C---:B------:R-:W-:Y:S08]  /*f240*/  HMMA.16816.F32 R56, R132.reuse, R162, R56 ;  /* 0x000000a28438723c */ /* 0x040ff00000001838 */
[C---:B------:R-:W-:Y:S03]  /*f250*/  HMMA.16816.F32 R60, R132.reuse, R168, R60 ;  /* 0x000000a8843c723c */ /* 0x040fe6000000183c */
[----:B------:R-:W-:Y:S01]  /*f260*/  F2FP.F16.F32.PACK_AB R168, R223, R208 ;  /* 0x000000d0dfa8723e */ /* 0x000fe200000000ff */
[----:B------:R-:W-:Y:S01]  /*f270*/  FADD.FTZ R208, R208, R201 ;  /* 0x000000c9d0d07221 */ /* 0x000fe20000010000 */
[----:B------:R-:W-:Y:S01]  /*f280*/  F2FP.F16.F32.PACK_AB R169, R207, R206 ;  /* 0x000000cecfa9723e */ /* 0x000fe200000000ff */
[----:B------:R-:W-:Y:S02]  /*f290*/  FADD.FTZ R206, R206, R211 ;  /* 0x000000d3cece7221 */ /* 0x000fe40000010000 */
[C---:B------:R-:W-:Y:S03]  /*f2a0*/  HMMA.16816.F32 R64, R132.reuse, R170, R64 ;  /* 0x000000aa8440723c */ /* 0x040fe60000001840 */
[----:B------:R-:W-:Y:S01]  /*f2b0*/  F2FP.F16.F32.PACK_AB R170, R204, R205 ;  /* 0x000000cdccaa723e */ /* 0x000fe200000000ff */
[----:B------:R-:W-:Y:S01]  /*f2c0*/  FADD.FTZ R208, R223, R208 ;  /* 0x000000d0dfd07221 */ /* 0x000fe20000010000 */
[----:B----4-:R-:W-:Y:S01]  /*f2d0*/  F2FP.F16.F32.PACK_AB R171, R165, R166 ;  /* 0x000000a6a5ab723e */ /* 0x010fe200000000ff */
[----:B------:R-:W-:Y:S02]  /*f2e0*/  FADD.FTZ R207, R207, R206 ;  /* 0x000000cecfcf7221 */ /* 0x000fe40000010000 */
[C---:B------:R-:W-:Y:S03]  /*f2f0*/  HMMA.16816.F32 R68, R132.reuse, R172, R68 ;  /* 0x000000ac8444723c */ /* 0x040fe60000001844 */
[----:B------:R-:W-:Y:S01]  /*f300*/  FADD.FTZ R205, R205, R208 ;  /* 0x000000d0cdcd7221 */ /* 0x000fe20000010000 */
[----:B------:R-:W-:Y:S03]  /*f310*/  FADD.FTZ R166, R166, R207 ;  /* 0x000000cfa6a67221 */ /* 0x000fe60000010000 */
[----:B------:R-:W-:Y:S01]  /*f320*/  FADD.FTZ R250, R204, R205 ;  /* 0x000000cdccfa7221 */ /* 0x000fe20000010000 */
[C---:B------:R-:W-:Y:S01]  /*f330*/  HMMA.16816.F32 R72, R132.reuse, R174, R72 ;  /* 0x000000ae8448723c */ /* 0x040fe20000001848 */
[----:B------:R-:W-:Y:S02]  /*f340*/  LDSM.16.MT88.4 R172, [R180+0x1800] ;  /* 0x00180000b4ac783b */ /* 0x000fe40000004200 */
[----:B------:R-:W-:Y:S05]  /*f350*/  FADD.FTZ R251, R165, R166 ;  /* 0x000000a6a5fb7221 */ /* 0x000fea0000010000 */
[C---:B-1----:R-:W-:Y:S08]  /*f360*/  HMMA.16816.F32 R76, R132.reuse, R136, R76 ;  /* 0x00000088844c723c */ /* 0x042ff0000000184c */
[C---:B------:R-:W-:Y:S01]  /*f370*/  HMMA.16816.F32 R80, R132.reuse, R138, R80 ;  /* 0x0000008a8450723c */ /* 0x040fe20000001850 */
[----:B------:R-:W1:Y:S07]  /*f380*/  LDSM.16.MT88.4 R136, [R215+0x17000] ;  /* 0x01700000d788783b */ /* 0x000e6e0000004200 */
[C---:B-----5:R-:W-:Y:S08]  /*f390*/  HMMA.16816.F32 R84, R132.reuse, R140, R84 ;  /* 0x0000008c8454723c */ /* 0x060ff00000001854 */
[C---:B------:R-:W-:Y:S01]  /*f3a0*/  HMMA.16816.F32 R88, R132.reuse, R142, R88 ;  /* 0x0000008e8458723c */ /* 0x040fe20000001858 */
[----:B------:R-:W4:Y:S07]  /*f3b0*/  LDSM.16.MT88.4 R140, [R167+0x7000] ;  /* 0x00700000a78c783b */ /* 0x000f2e0000004200 */
        /* <DEDUP_REMOVED lines=9> */
[C---:B----4-:R-:W-:Y:S08]  /*f450*/  HMMA.16816.F32 R116, R132.reuse, R140, R116 ;  /* 0x0000008c8474723c */ /* 0x050ff00000001874 */
[C---:B------:R-:W-:Y:S08]  /*f460*/  HMMA.16816.F32 R120, R132.reuse, R142, R120 ;  /* 0x0000008e8478723c */ /* 0x040ff00000001878 */
[C---:B---3--:R-:W-:Y:S08]  /*f470*/  HMMA.16816.F32 R124, R132.reuse, R144, R124 ;  /* 0x00000090847c723c */ /* 0x048ff0000000187c */
[----:B------:R-:W-:Y:S08]  /*f480*/  HMMA.16816.F32 R128, R132, R146, R128 ;  /* 0x000000928480723c */ /* 0x000ff00000001880 */
[C---:B------:R-:W-:Y:S01]  /*f490*/  HMMA.16816.F32 R160, R168.reuse, R156, R4 ;  /* 0x0000009ca8a0723c */ /* 0x040fe20000001804 */
[----:B------:R-:W3:Y:S07]  /*f4a0*/  LDSM.16.MT88.4 R4, [R220+0x13800] ;  /* 0x01380000dc04783b */ /* 0x000eee0000004200 */
[C---:B------:R-:W-:Y:S01]  /*f4b0*/  HMMA.16816.F32 R156, R168.reuse, R158, R8 ;  /* 0x0000009ea89c723c */ /* 0x040fe20000001808 */
[----:B------:R-:W4:Y:S07]  /*f4c0*/  LDSM.16.MT88.4 R8, [R215+0x13800] ;  /* 0x01380000d708783b */ /* 0x000f2e0000004200 */
[C---:B--2---:R-:W-:Y:S01]  /*f4d0*/  HMMA.16816.F32 R152, R168.reuse, R148, R12 ;  /* 0x00000094a898723c */ /* 0x044fe2000000180c */
[----:B------:R-:W2:Y:S07]  /*f4e0*/  LDSM.16.MT88.4 R12, [R167+0x3800] ;  /* 0x00380000a70c783b */ /* 0x000eae0000004200 */
[C---:B------:R-:W-:Y:S01]  /*f4f0*/  HMMA.16816.F32 R148, R168.reuse, R150, R16 ;  /* 0x00000096a894723c */ /* 0x040fe20000001810 */
[----:B------:R-:W5:Y:S07]  /*f500*/  LDSM.16.MT88.4 R16, [R180+0x3800] ;  /* 0x00380000b410783b */ /* 0x000f6e0000004200 */
[C---:B-1----:R-:W-:Y:S01]  /*f510*/  HMMA.16816.F32 R144, R168.reuse, R136, R20 ;  /* 0x00000088a890723c */ /* 0x042fe20000001814 */
[----:B------:R-:W1:Y:S07]  /*f520*/  LDSM.16.MT88.4 R20, [R215+0x15800] ;  /* 0x01580000d714783b */ /* 0x000e6e0000004200 */
[C---:B------:R-:W-:Y:S01]  /*f530*/  HMMA.16816.F32 R140, R168.reuse, R138, R24 ;  /* 0x0000008aa88c723c */ /* 0x040fe20000001818 */
[----:B------:R-:W1:Y:S07]  /*f540*/  LDSM.16.MT88.4 R24, [R167+0x5800] ;  /* 0x00580000a718783b */ /* 0x000e6e0000004200 */
[C---:B------:R-:W-:Y:S01]  /*f550*/  HMMA.16816.F32 R136, R168.reuse, R172, R28 ;  /* 0x000000aca888723c */ /* 0x040fe2000000181c */
[----:B------:R-:W1:Y:S07]  /*f560*/  LDSM.16.MT88.4 R28, [R180+0x5800] ;  /* 0x00580000b41c783b */ /* 0x000e6e0000004200 */
[C---:B------:R-:W-:Y:S01]  /*f570*/  HMMA.16816.F32 R132, R168.reuse, R174, R32 ;  /* 0x000000aea884723c */ /* 0x040fe20000001820 */
[----:B------:R-:W1:Y:S07]  /*f580*/  LDSM.16.MT88.4 R32, [R220+0x17800] ;  /* 0x01780000dc20783b */ /* 0x000e6e0000004200 */
[C---:B---3--:R-:W-:Y:S08]  /*f590*/  HMMA.16816.F32 R36, R168.reuse, R4, R36 ;  /* 0x00000004a824723c */ /* 0x048ff00000001824 */
[C---:B------:R-:W-:Y:S01]  /*f5a0*/  HMMA.16816.F32 R40, R168.reuse, R6, R40 ;  /* 0x00000006a828723c */ /* 0x040fe20000001828 */
[----:B------:R-:W3:Y:S07]  /*f5b0*/  LDSM.16.MT88.4 R4, [R215+0x17800] ;  /* 0x01780000d704783b */ /* 0x000eee0000004200 */
[C---:B----4-:R-:W-:Y:S08]  /*f5c0*/  HMMA.16816.F32 R44, R168.reuse, R8, R44 ;  /* 0x00000008a82c723c */ /* 0x050ff0000000182c */
[C---:B------:R-:W-:Y:S01]  /*f5d0*/  HMMA.16816.F32 R48, R168.reuse, R10, R48 ;  /* 0x0000000aa830723c */ /* 0x040fe20000001830 */
[----:B------:R-:W4:Y:S07]  /*f5e0*/  LDSM.16.MT88.4 R8, [R167+0x7800] ;  /* 0x00780000a708783b */ /* 0x000f2e0000004200 */
[C---:B--2---:R-:W-:Y:S08]  /*f5f0*/  HMMA.16816.F32 R52, R168.reuse, R12, R52 ;  /* 0x0000000ca834723c */ /* 0x044ff00000001834 */
[C---:B------:R-:W-:Y:S01]  /*f600*/  HMMA.16816.F32 R56, R168.reuse, R14, R56 ;  /* 0x0000000ea838723c */ /* 0x040fe20000001838 */
[----:B------:R-:W2:Y:S07]  /*f610*/  LDSM.16.MT88.4 R12, [R180+0x7800] ;  /* 0x00780000b40c783b */ /* 0x000eae0000004200 */
[C---:B-----5:R-:W-:Y:S08]  /*f620*/  HMMA.16816.F32 R60, R168.reuse, R16, R60 ;  /* 0x00000010a83c723c */ /* 0x060ff0000000183c */
[C---:B------:R-:W-:Y:S08]  /*f630*/  HMMA.16816.F32 R64, R168.reuse, R18, R64 ;  /* 0x00000012a840723c */ /* 0x040ff00000001840 */
        /* <DEDUP_REMOVED lines=14> */
[C---:B--2---:R-:W-:Y:S08]  /*f720*/  HMMA.16816.F32 R124, R168.reuse, R12, R124 ;  /* 0x0000000ca87c723c */ /* 0x044ff0000000187c */
[----:B------:R-:W-:Y:S01]  /*f730*/  HMMA.16816.F32 R128, R168, R14, R128 ;  /* 0x0000000ea880723c */ /* 0x000fe20000001880 */
[----:B------:R-:W-:Y:S08]  /*f740*/  @!UPT UIADD3 URZ, UPT, UPT, URZ, URZ, URZ ;  /* 0x000000fffffff290 */ /* 0x000ff0000fffe0ff */
[----:B------:R-:W-:Y:S11]  /*f750*/  BRA.U UP0, `(.L_x_248) ;  /* 0xffffffc500007547 */ /* 0x000ff6000b83ffff */
.L_x_247:
[----:B------:R-:W1:Y:S01]  /*f760*/  SHFL.BFLY PT, R0, R251, 0x2, 0x1f ;  /* 0x0c401f00fb007f89 */ /* 0x000e6200000e0000 */
[----:B------:R-:W-:Y:S01]  /*f770*/  UISETP.NE.AND UP3, UPT, UR19, -0x1, UPT ;  /* 0xffffffff1300788c */ /* 0x000fe2000bf65270 */
[C---:B------:R-:W-:Y:S01]  /*f780*/  LOP3.LUT P1, RZ, R216.reuse, 0x10, RZ, 0xc0, !PT ;  /* 0x00000010d8ff7812 */ /* 0x040fe2000782c0ff */
[----:B------:R-:W2:Y:S01]  /*f790*/  S2UR UR11, SR_CTAID.Y ;  /* 0x00000000000b79c3 */ /* 0x000ea20000002600 */
[----:B------:R-:W3:Y:S01]  /*f7a0*/  SHFL.BFLY PT, R5, R250, 0x2, 0x1f ;  /* 0x0c401f00fa057f89 */ /* 0x000ee200000e0000 */
[C---:B------:R-:W-:Y:S01]  /*f7b0*/  LOP3.LUT P2, RZ, R216.reuse, 0x8, RZ, 0xc0, !PT ;  /* 0x00000008d8ff7812 */ /* 0x040fe2000784c0ff */
[----:B------:R-:W4:Y:S01]  /*f7c0*/  LDCU.U8 UR4, c[0x0][0x549] ;  /* 0x0000a920ff0477ac */ /* 0x000f220008000000 */
[----:B------:R-:W-:Y:S01]  /*f7d0*/  LOP3.LUT P0, RZ, R216, 0x4, RZ, 0xc0, !PT ;  /* 0x00000004d8ff7812 */ /* 0x000fe2000780c0ff */
[----:B------:R-:W5:Y:S04]  /*f7e0*/  LDCU UR9, c[0x0][0x434] ;  /* 0x00008680ff0977ac */ /* 0x000f680008000800 */
        /* <DEDUP_REMOVED lines=320> */
.L_x_251:
[----:B------:R-:W-:Y:S01]  /*10bf0*/  BAR.SYNC.DEFER_BLOCKING 0x0 ;  /* 0x0000000000007b1d */ /* 0x000fe20000010000 */
[----:B------:R-:W-:Y:S01]  /*10c00*/  UIMAD UR13, UR6, UR13, URZ ;  /* 0x0000000d060d72a4 */ /* 0x000fe2000f8e02ff */
[----:B------:R-:W-:Y:S01]  /*10c10*/  LOP3.LUT P0, RZ, R216, 0x3, RZ, 0xc0, !PT ;  /* 0x00000003d8ff7812 */ /* 0x000fe2000780c0ff */
[----:B------:R-:W-:Y:S01]  /*10c20*/  UIMAD UR9, UR4, UR15, URZ ;  /* 0x0000000f040972a4 */ /* 0x000fe2000f8e02ff */
[----:B------:R-:W-:Y:S01]  /*10c30*/  LOP3.LUT R16, R221, 0x30, RZ, 0xc0, !PT ;  /* 0x00000030dd107812 */ /* 0x000fe200078ec0ff */
[----:B------:R-:W-:-:S03]  /*10c40*/  USEL UR19, UR19, URZ, UP0 ;  /* 0x000000ff13137287 */ /* 0x000fc60008000000 */
[----:B------:R-:W1:Y:S01]  /*10c50*/  @P4 LDC R5, c[0x0][0x458] ;  /* 0x00011600ff054b82 */ /* 0x000e620000000800 */
[----:B------:R-:W2:Y:S01]  /*10c60*/  @P4 MUFU.LG2 R4, R4 ;  /* 0x0000000400044308 */ /* 0x000ea20000000c00 */
[----:B------:R-:W4:Y:S01]  /*10c70*/  S2R R6, SR_CTAID.X ;  /* 0x0000000000067919 */ /* 0x000f220000002500 */
[----:B------:R-:W-:Y:S01]  /*10c80*/  @!UP0 UIMAD UR13, UR11, UR7, UR13 ;  /* 0x000000070b0d82a4 */ /* 0x000fe2000f8e020d */
[----:B---3--:R-:W-:Y:S01]  /*10c90*/  SHF.R.U32.HI R7, RZ, 0x2, R216 ;  /* 0x00000002ff077819 */ /* 0x008fe200000116d8 */
[----:B------:R-:W-:Y:S01]  /*10ca0*/  USHF.L.U32 UR9, UR9, 0x6, URZ ;  /* 0x0000000609097899 */ /* 0x000fe200080006ff */
[----:B------:R-:W-:Y:S01]  /*10cb0*/  BSSY.RECONVERGENT B0, `(.L_x_252) ;  /* 0x0000022000007945 */ /* 0x000fe20003800200 */
[----:B------:R-:W-:Y:S01]  /*10cc0*/  USEL UR5, UR5, URZ, UP0 ;  /* 0x000000ff05057287 */ /* 0x000fe20008000000 */
[----:B------:R-:W3:Y:S01]  /*10cd0*/  @P3 LDC R14, c[0x0][0x458] ;  /* 0x00011600ff0e3b82 */ /* 0x000ee20000000800 */
        /* <DEDUP_REMOVED lines=12> */
[----:B---3--:R-:W-:Y:S01]  /*10da0*/  @P3 FFMA.FTZ R12, R3, R14, R2 ;  /* 0x0000000e030c3223 */ /* 0x008fe20000010002 */
[----:B----4-:R-:W-:Y:S06]  /*10db0*/  @P0 BRA `(.L_x_253) ;  /* 0x0000000000440947 */ /* 0x010fec0003800000 */
        /* <DEDUP_REMOVED lines=17> */
.L_x_253:
[----:B------:R-:W-:Y:S05]  /*10ed0*/  BSYNC.RECONVERGENT B0 ;  /* 0x0000000000007941 */ /* 0x000fea0003800200 */
.L_x_252:
        /* <DEDUP_REMOVED lines=41> */
.L_x_255:
[----:B------:R-:W-:Y:S05]  /*11170*/  BSYNC.RECONVERGENT B0 ;  /* 0x0000000000007941 */ /* 0x000fea0003800200 */
.L_x_254:
        /* <DEDUP_REMOVED lines=27> */
.L_x_257:
[----:B------:R-:W-:Y:S05]  /*11330*/  BSYNC.RECONVERGENT B0 ;  /* 0x0000000000007941 */ /* 0x000fea0003800200 */
.L_x_256:
        /* <DEDUP_REMOVED lines=27> */
.L_x_259:
[----:B------:R-:W-:Y:S05]  /*114f0*/  BSYNC.RECONVERGENT B0 ;  /* 0x0000000000007941 */ /* 0x000fea0003800200 */
.L_x_258:
        /* <DEDUP_REMOVED lines=27> */
.L_x_260:
        /* <DEDUP_REMOVED lines=13> */
.L_x_2337:


//--------------------- .text._ZN5flash16flash_fwd_kernelI23Flash_fwd_kernel_traitsILi256ELi64ELi64ELi4ELb0ELb0EN7cutlass6half_tE19Flash_kernel_traitsILi256ELi64ELi64ELi4ES3_EELb0ELb0ELb1ELb1ELb0ELb0ELb0ELb0EEEvNS_16Flash_fwd_paramsE --------------------------
	.section	.text._ZN5flash16flash_fwd_kernelI23Flash_fwd_kernel_traitsILi256ELi64ELi64ELi4ELb0ELb0EN7cutlass6half_tE19Flash_kernel_traitsILi256ELi64ELi64ELi4ES3_EELb0ELb0ELb1ELb1ELb0ELb0ELb0ELb0EEEvNS_16Flash_fwd_paramsE,"ax",@progbits
	.align	128
        .global         _ZN5flash16flash_fwd_kernelI23Flash_fwd_kernel_traitsILi256ELi64ELi64ELi4ELb0ELb0EN7cutlass6half_tE19Flash_kernel_traitsILi256ELi64ELi64ELi4ES3_EELb0ELb0ELb1ELb1ELb0ELb0ELb0ELb0EEEvNS_16Flash_fwd_paramsE
        .type           _ZN5flash16flash_fwd_kernelI23Flash_fwd_kernel_traitsILi256ELi64ELi64ELi4ELb0ELb0EN7cutlass6half_tE19Flash_kernel_traitsILi256ELi64ELi64ELi4ES3_EELb0ELb0ELb1ELb1ELb0ELb0ELb0ELb0EEEvNS_16Flash_fwd_paramsE,@function
        .size           _ZN5flash16flash_fwd_kernelI23Flash_fwd_kernel_traitsILi256ELi64ELi64ELi4ELb0ELb0EN7cutlass6half_tE19Flash_kernel_traitsILi256ELi64ELi64ELi4ES3_EELb0ELb0ELb1ELb1ELb0ELb0ELb0ELb0EEEvNS_16Flash_fwd_paramsE,(.L_x_2338 - _ZN5flash16flash_fwd_kernelI23Flash_fwd_kernel_traitsILi256ELi64ELi64ELi4ELb0ELb0EN7cutlass6half_tE19Flash_kernel_traitsILi256ELi64ELi64ELi4ES3_EELb0ELb0ELb1ELb1ELb0ELb0ELb0ELb0EEEvNS_16Flash_fwd_paramsE)
        .other          _ZN5flash16flash_fwd_kernelI23Flash_fwd_kernel_traitsILi256ELi64ELi64ELi4ELb0ELb0EN7cutlass6half_tE19Flash_kernel_traitsILi256ELi64ELi64ELi4ES3_EELb0ELb0ELb1ELb1ELb0ELb0ELb0ELb0EEEvNS_16Flash_fwd_paramsE,@"STO_CUDA_ENTRY STV_DEFAULT"
_ZN5flash16flash_fwd_kernelI23Flash_fwd_kernel_traitsILi256ELi64ELi64ELi4ELb0ELb0EN7cutlass6half_tE19Flash_kernel_traitsILi256ELi64ELi64ELi4ES3_EELb0ELb0ELb1ELb1ELb0ELb0ELb0ELb0EEEvNS_16Flash_fwd_paramsE:
.text._ZN5flash16flash_fwd_kernelI23Flash_fwd_kernel_traitsILi256ELi64ELi64ELi4ELb0ELb0EN7cutlass6half_tE19Flash_kernel_traitsILi256ELi64ELi64ELi4ES3_EELb0ELb0ELb1ELb1ELb0ELb0ELb0ELb0EEEvNS_16Flash_fwd_paramsE:
        /* <DEDUP_REMOVED lines=71> */
.L_x_261:
[----:B-----5:R-:W-:Y:S01]  /*0470*/  @P0 R2UR UR30, R0 ;  /* 0x00000000001e02ca */ /* 0x020fe200000e0000 */
[----:B------:R-:W-:Y:S01]  /*0480*/  @!UP0 UISETP.NE.U32.AND UP1, UPT, UR4, URZ, UPT ;  /* 0x000000ff0400828c */ /* 0x000fe2000bf25070 */
[----:B------:R-:W-:-:S13]  /*0490*/  @!P1 EXIT ;  /* 0x000000000000994d */ /* 0x000fda0003800000 */
[----:B------:R-:W1:Y:S01]  /*04a0*/  LDCU UR24, c[0x0][0x504] ;  /* 0x0000a080ff1877ac */ /* 0x000e620008000800 */
[----:B------:R-:W2:Y:S01]  /*04b0*/  S2UR UR26, SR_CTAID.Z ;  /* 0x00000000001a79c3 */ /* 0x000ea20000002700 */
[----:B------:R-:W3:Y:S01]  /*04c0*/  S2R R212, SR_TID.X ;  /* 0x0000000000d47919 */ /* 0x000ee20000002100 */
        /* <DEDUP_REMOVED lines=52> */
.L_x_263:
        /* <DEDUP_REMOVED lines=31> */
[C---:B------:R-:W-:Y:S01]  /*0a00*/  LOP3.LUT R8, R0.reuse, 0x80, RZ, 0xfc, !PT ;  /* 0x0000008000087812 */ /* 0x040fe200078efcff */
[----:B------:R-:W-:Y:S01]  /*0a10*/  USHF.R.S32.HI UR10, URZ, 0x1f, UR27 ;  /* 0x0000001fff0a7899 */ /* 0x000fe2000801141b */
        /* <DEDUP_REMOVED lines=24> */
.L_x_265:
[----:B------:R-:W-:Y:S05]  /*0ba0*/  BSYNC.RECONVERGENT B0 ;  /* 0x0000000000007941 */ /* 0x000fea0003800200 */
.L_x_264:
        /* <DEDUP_REMOVED lines=24> */
.L_x_267:
[----:B------:R-:W-:Y:S05]  /*0d30*/  BSYNC.RECONVERGENT B0 ;  /* 0x0000000000007941 */ /* 0x000fea0003800200 */
.L_x_266:
        /* <DEDUP_REMOVED lines=24> */
.L_x_269:
[----:B------:R-:W-:Y:S05]  /*0ec0*/  BSYNC.RECONVERGENT B0 ;  /* 0x0000000000007941 */ /* 0x000fea0003800200 */
.L_x_268:
        /* <DEDUP_REMOVED lines=26> */
.L_x_271:
[----:B------:R-:W-:Y:S05]  /*1070*/  BSYNC.RECONVERGENT B0 ;  /* 0x0000000000007941 */ /* 0x000fea0003800200 */
.L_x_270:
        /* <DEDUP_REMOVED lines=10> */
.L_x_273:
[----:B------:R-:W-:Y:S05]  /*1120*/  BSYNC.RECONVERGENT B0 ;  /* 0x0000000000007941 */ /* 0x000fea0003800200 */
.L_x_272:
        /* <DEDUP_REMOVED lines=10> */
.L_x_275:
[----:B------:R-:W-:Y:S05]  /*11d0*/  BSYNC.RECONVERGENT B0 ;  /* 0x0000000000007941 */ /* 0x000fea0003800200 */
.L_x_274:
        /* <DEDUP_REMOVED lines=10> */
.L_x_277:
[----:B------:R-:W-:Y:S05]  /*1280*/  BSYNC.RECONVERGENT B0 ;  /* 0x0000000000007941 */ /* 0x000fea0003800200 */
.L_x_276:
        /* <DEDUP_REMOVED lines=10> */
.L_x_262:
        /* <DEDUP_REMOVED lines=21> */
[----:B------:R-:W-:Y:S05]  /*1480*/  BRA `(.L_x_279) ;  /* 0x0000000000187947 */ /* 0x000fea0003800000 */
.L_x_278:
[----:B------:R-:W1:Y:S01]  /*1490*/  LDCU.64 UR10, c[0x0][0x3b8] ;  /* 0x00007700ff0a77ac */ /* 0x000e620008000a00 */
[----:B------:R-:W-:-:S04]  /*14a0*/  UIADD3 UR13, UPT, UPT, UR12, UR15, URZ ;  /* 0x0000000f0c0d7290 */ /* 0x000fc8000fffe0ff */
[----:B-1----:R-:W-:Y:S02]  /*14b0*/  UIMAD.WIDE.U32 UR4, UR13, UR10, URZ ;  /* 0x0000000a0d0472a5 */ /* 0x002fe4000f8e00ff */
[----:B------:R-:W-:-:S04]  /*14c0*/  UIMAD UR13, UR13, UR11, URZ ;  /* 0x0000000b0d0d72a4 */ /* 0x000fc8000f8e02ff */
[----:B------:R-:W-:Y:S01]  /*14d0*/  UIADD3 UR13, UPT, UPT, UR5, UR13, URZ ;  /* 0x0000000d050d7290 */ /* 0x000fe2000fffe0ff */
[----:B------:R-:W-:Y:S02]  /*14e0*/  UMOV UR14, UR4 ;  /* 0x00000004000e7c82 */ /* 0x000fe40008000000 */
.L_x_279:
        /* <DEDUP_REMOVED lines=38> */
.L_x_280:
[----:B------:R-:W1:Y:S01]  /*1750*/  LDCU.64 UR8, c[0x0][0x3c0] ;  /* 0x00007800ff0877ac */ /* 0x000e620008000a00 */
[----:B------:R-:W-:-:S04]  /*1760*/  UIADD3 UR12, UPT, UPT, UR12, UR15, URZ ;  /* 0x0000000f0c0c7290 */ /* 0x000fc8000fffe0ff */
[----:B-1----:R-:W-:Y:S02]  /*1770*/  UIMAD.WIDE.U32 UR16, UR12, UR8, URZ ;  /* 0x000000080c1072a5 */ /* 0x002fe4000f8e00ff */
[----:B------:R-:W-:-:S04]  /*1780*/  UIMAD UR12, UR12, UR9, URZ ;  /* 0x000000090c0c72a4 */ /* 0x000fc8000f8e02ff */
[----:B------:R-:W-:-:S12]  /*1790*/  UIADD3 UR12, UPT, UPT, UR17, UR12, URZ ;  /* 0x0000000c110c7290 */ /* 0x000fd8000fffe0ff */
.L_x_281:
[----:B------:R-:W-:Y:S01]  /*17a0*/  IMAD.SHL.U32 R241, R212, 0x8, RZ ;  /* 0x00000008d4f17824 */ /* 0x000fe200078e00ff */
[----:B------:R-:W1:Y:S01]  /*17b0*/  LDCU.128 UR4, c[0x0][0x3d0] ;  /* 0x00007a00ff0477ac */ /* 0x000e620008000c00 */
[----:B------:R-:W-:Y:S01]  /*17c0*/  SHF.R.U32.HI R4, RZ, 0x3, R212 ;  /* 0x00000003ff047819 */ /* 0x000fe200000116d4 */
[----:B------:R-:W2:Y:S01]  /*17d0*/  S2R R7, SR_CTAID.X ;  /* 0x0000000000077919 */ /* 0x000ea20000002500 */
[----:B------:R-:W-:Y:S01]  /*17e0*/  SHF.R.S32.HI R233, RZ, 0x1f, R2 ;  /* 0x0000001fffe97819 */ /* 0x000fe20000011402 */
[----:B------:R-:W3:Y:S01]  /*17f0*/  S2UR UR33, SR_CgaCtaId ;  /* 0x00000000002179c3 */ /* 0x000ee20000008800 */
[C---:B------:R-:W-:Y:S01]  /*1800*/  LOP3.LUT R211, R241.reuse, 0x38, RZ, 0xc0, !PT ;  /* 0x00000038f1d37812 */ /* 0x040fe200078ec0ff */
[C---:B------:R-:W-:Y:S01]  /*1810*/  VIADD R6, R4.reuse, 0x10 ;  /* 0x0000001004067836 */ /* 0x040fe20000000000 */
[----:B------:R-:W-:Y:S01]  /*1820*/  LOP3.LUT R237, R241, 0x1f8, RZ, 0xc0, !PT ;  /* 0x000001f8f1ed7812 */ /* 0x000fe200078ec0ff */
[C---:B------:R-:W-:Y:S01]  /*1830*/  VIADD R5, R4.reuse, 0x20 ;  /* 0x0000002004057836 */ /* 0x040fe20000000000 */
[C---:B------:R-:W-:Y:S01]  /*1840*/  IADD3 R10, P1, PT, R211.reuse, UR14, RZ ;  /* 0x0000000ed30a7c10 */ /* 0x040fe2000ff3e0ff */
[----:B------:R-:W4:Y:S01]  /*1850*/  LDCU.64 UR14, c[0x0][0x390] ;  /* 0x00007200ff0e77ac */ /* 0x000f220008000a00 */
[----:B------:R-:W-:Y:S01]  /*1860*/  IADD3 R14, P0, PT, R211, UR16, RZ ;  /* 0x00000010d30e7c10 */ /* 0x000fe2000ff1e0ff */
[----:B------:R-:W-:Y:S01]  /*1870*/  BSSY.RECONVERGENT B0, `(.L_x_282) ;  /* 0x000004f000007945 */ /* 0x000fe20003800200 */
[----:B------:R-:W-:Y:S01]  /*1880*/  LOP3.LUT R0, R241, 0x1e00, RZ, 0xc0, !PT ;  /* 0x00001e00f1007812 */ /* 0x000fe200078ec0ff */
[----:B------:R-:W-:Y:S01]  /*1890*/  IMAD.X R11, RZ, RZ, UR13, P1 ;  /* 0x0000000dff0b7e24 */ /* 0x000fe200088e06ff */
[----:B------:R-:W5:Y:S01]  /*18a0*/  LDCU.64 UR16, c[0x0][0x388] ;  /* 0x00007100ff1077ac */ /* 0x000f620008000a00 */
[----:B------:R-:W-:Y:S01]  /*18b0*/  IMAD.X R15, RZ, RZ, UR12, P0 ;  /* 0x0000000cff0f7e24 */ /* 0x000fe200080e06ff */
[----:B------:R-:W-:Y:S01]  /*18c0*/  IADD3 R12, P0, PT, R211, UR32, RZ ;  /* 0x00000020d30c7c10 */ /* 0x000fe2000ff1e0ff */
[----:B------:R-:W-:Y:S01]  /*18d0*/  IMAD.WIDE.U32 R10, R4, UR10, R10 ;  /* 0x0000000a040a7c25 */ /* 0x000fe2000f8e000a */
[----:B------:R-:W2:Y:S01]  /*18e0*/  LDCU.64 UR12, c[0x0][0x3c8] ;  /* 0x00007900ff0c77ac */ /* 0x000ea20008000a00 */
[----:B------:R-:W-:-:S02]  /*18f0*/  LOP3.LUT R237, R237, 0x38, R212, 0x78, !PT ;  /* 0x00000038eded7812 */ /* 0x000fc400078e78d4 */
[C---:B------:R-:W-:Y:S01]  /*1900*/  IMAD.WIDE.U32 R14, R4.reuse, UR8, R14 ;  /* 0x00000008040e7c25 */ /* 0x040fe2000f8e000e */
[----:B------:R-:W-:Y:S02]  /*1910*/  LOP3.LUT R240, R211, 0x40, RZ, 0xfc, !PT ;  /* 0x00000040d3f07812 */ /* 0x000fe400078efcff */
[----:B------:R-:W-:Y:S01]  /*1920*/  LOP3.LUT R237, R237, R0, RZ, 0xfc, !PT ;  /* 0x00000000eded7212 */ /* 0x000fe200078efcff */
[----:B-1----:R-:W-:Y:S01]  /*1930*/  IMAD R235, R233, UR4, RZ ;  /* 0x00000004e9eb7c24 */ /* 0x002fe2000f8e02ff */
[C---:B------:R-:W-:Y:S01]  /*1940*/  LOP3.LUT R239, R211.reuse, 0x80, RZ, 0xfc, !PT ;  /* 0x00000080d3ef7812 */ /* 0x040fe200078efcff */
[C---:B------:R-:W-:Y:S01]  /*1950*/  IMAD R11, R4.reuse, UR11, R11 ;  /* 0x0000000b040b7c24 */ /* 0x040fe2000f8e020b */
[----:B------:R-:W-:Y:S01]  /*1960*/  LOP3.LUT R238, R211, 0xc0, RZ, 0xfc, !PT ;  /* 0x000000c0d3ee7812 */ /* 0x000fe200078efcff */
[----:B------:R-:W-:Y:S02]  /*1970*/  IMAD R233, R233, UR6, RZ ;  /* 0x00000006e9e97c24 */ /* 0x000fe4000f8e02ff */
[----:B------:R-:W-:-:S02]  /*1980*/  IMAD R15, R4, UR9, R15 ;  /* 0x00000009040f7c24 */ /* 0x000fc4000f8e020f */
[C---:B------:R-:W-:Y:S01]  /*1990*/  IMAD R235, R2.reuse, UR5, R235 ;  /* 0x0000000502eb7c24 */ /* 0x040fe2000f8e02eb */
[----:B------:R-:W-:Y:S01]  /*19a0*/  UMOV UR5, 0x400 ;  /* 0x0000040000057882 */ /* 0x000fe20000000000 */
[C---:B------:R-:W-:Y:S01]  /*19b0*/  IMAD.WIDE.U32 R10, R2.reuse, UR4, R10 ;  /* 0x00000004020a7c25 */ /* 0x040fe2000f8e000a */
[----:B------:R-:W-:Y:S02]  /*19c0*/  UIADD3 UR4, UPT, UPT, UR21, -0x1, URZ ;  /* 0xffffffff15047890 */ /* 0x000fe4000fffe0ff */
[----:B---3--:R-:W-:Y:S01]  /*19d0*/  ULEA UR5, UR33, UR5, 0x18 ;  /* 0x0000000521057291 */ /* 0x008fe2000f8ec0ff */
[----:B------:R-:W-:Y:S01]  /*19e0*/  IMAD R233, R2, UR7, R233 ;  /* 0x0000000702e97c24 */ /* 0x000fe2000f8e02e9 */
[----:B-----5:R-:W-:Y:S01]  /*19f0*/  LEA R236, P1, R10, UR16, 0x1 ;  /* 0x000000100aec7c11 */ /* 0x020fe2000f8208ff */
[----:B------:R-:W-:-:S03]  /*1a00*/  IMAD.WIDE.U32 R2, R2, UR6, R14 ;  /* 0x0000000602027c25 */ /* 0x000fc6000f8e000e */
[----:B------:R-:W-:Y:S01]  /*1a10*/  LEA R237, R237, UR5, 0x1 ;  /* 0x00000005eded7c11 */ /* 0x000fe2000f8e08ff */
[----:B------:R-:W-:Y:S01]  /*1a20*/  IMAD.X R13, RZ, RZ, UR31, P0 ;  /* 0x0000001fff0d7e24 */ /* 0x000fe200080e06ff */
[----:B----4-:R-:W-:Y:S01]  /*1a30*/  LEA R234, P0, R2, UR14, 0x1 ;  /* 0x0000000e02ea7c11 */ /* 0x010fe2000f8008ff */
[----:B------:R-:W-:Y:S01]  /*1a40*/  UIADD3 UR14, UPT, UPT, -UR27, UR20, URZ ;  /* 0x000000141b0e7290 */ /* 0x000fe2000fffe1ff */
[----:B--2---:R-:W-:Y:S02]  /*1a50*/  IMAD.U32 R8, RZ, RZ, UR12 ;  /* 0x0000000cff087e24 */ /* 0x004fe4000f8e00ff */
[----:B------:R-:W-:Y:S01]  /*1a60*/  IMAD.IADD R233, R3, 0x1, R233 ;  /* 0x0000000103e97824 */ /* 0x000fe200078e02e9 */
[----:B------:R-:W-:Y:S01]  /*1a70*/  LEA R3, P2, R7, R4, 0x6 ;  /* 0x0000000407037211 */ /* 0x000fe200078430ff */
[----:B------:R-:W-:Y:S01]  /*1a80*/  IMAD.IADD R235, R11, 0x1, R235 ;  /* 0x000000010beb7824 */ /* 0x000fe200078e02eb */
[----:B------:R-:W-:Y:S01]  /*1a90*/  ISETP.GE.AND P3, PT, R4, UR14, PT ;  /* 0x0000000e04007c0c */ /* 0x000fe2000bf66270 */
[----:B------:R-:W-:Y:S01]  /*1aa0*/  IMAD.WIDE.U32 R8, R8, UR26, R12 ;  /* 0x0000001a08087c25 */ /* 0x000fe2000f8e000c */
[----:B------:R-:W-:Y:S01]  /*1ab0*/  LEA.HI.X R233, R2, UR15, R233, 0x1, P0 ;  /* 0x0000000f02e97c11 */ /* 0x000fe200080f0ce9 */
[----:B------:R-:W-:Y:S01]  /*1ac0*/  UIMAD UR15, UR4, -0x40, UR30 ;  /* 0xffffffc0040f78a4 */ /* 0x000fe2000f8e021e */
[----:B------:R-:W-:Y:S01]  /*1ad0*/  LEA.HI.X R235, R10, UR17, R235, 0x1, P1 ;  /* 0x000000110aeb7c11 */ /* 0x000fe200088f0ceb */
[----:B------:R-:W-:Y:S01]  /*1ae0*/  IMAD.U32 R13, RZ, RZ, UR13 ;  /* 0x0000000dff0d7e24 */ /* 0x000fe2000f8e00ff */
[----:B------:R-:W-:-:S02]  /*1af0*/  ISETP.GE.AND P0, PT, R6, UR14, PT ;  /* 0x0000000e06007c0c */ /* 0x000fc4000bf06270 */
[----:B------:R-:W-:Y:S01]  /*1b00*/  ISETP.GE.AND P1, PT, R5, UR14, PT ;  /* 0x0000000e05007c0c */ /* 0x000fe2000bf26270 */
[----:B------:R-:W-:Y:S01]  /*1b10*/  IMAD R13, R13, UR26, R9 ;  /* 0x0000001a0d0d7c24 */ /* 0x000fe2000f8e0209 */
[----:B------:R-:W-:-:S03]  /*1b20*/  LEA.HI.X R2, R7, RZ, RZ, 0x6, P2 ;  /* 0x000000ff07027211 */ /* 0x000fc600010f34ff */
        /* <DEDUP_REMOVED lines=35> */
.L_x_283:
[----:B------:R-:W-:Y:S05]  /*1d60*/  BSYNC.RECONVERGENT B0 ;  /* 0x0000000000007941 */ /* 0x000fea0003800200 */
.L_x_282:
[----:B------:R-:W-:Y:S01]  /*1d70*/  USHF.L.U64.HI UR16, UR10, 0x6, UR11 ;  /* 0x000000060a107899 */ /* 0x000fe2000801020b */
[----:B------:R-:W-:Y:S01]  /*1d80*/  BSSY.RECONVERGENT B0, `(.L_x_284) ;  /* 0x0000029000007945 */ /* 0x000fe20003800200 */
[C---:B------:R-:W-:Y:S02]  /*1d90*/  ISETP.GE.AND P6, PT, R4.reuse, UR15, PT ;  /* 0x0000000f04007c0c */ /* 0x040fe4000bfc6270 */
[----:B------:R-:W-:Y:S01]  /*1da0*/  IADD3 R4, PT, PT, R4, 0x30, RZ ;  /* 0x0000003004047810 */ /* 0x000fe20007ffe0ff */
[----:B------:R-:W-:Y:S05]  /*1db0*/  @P0 BRA `(.L_x_285) ;  /* 0x0000000000940947 */ /* 0x000fea0003800000 */
        /* <DEDUP_REMOVED lines=37> */
.L_x_285:
[----:B------:R-:W-:Y:S05]  /*2010*/  BSYNC.RECONVERGENT B0 ;  /* 0x0000000000007941 */ /* 0x000fea0003800200 */
.L_x_284:
[----:B------:R-:W-:Y:S01]  /*2020*/  USHF.L.U32 UR17, UR10, 0x6, URZ ;  /* 0x000000060a117899 */ /* 0x000fe200080006ff */
[----:B------:R-:W-:Y:S01]  /*2030*/  BSSY.RECONVERGENT B0, `(.L_x_286) ;  /* 0x0000028000007945 */ /* 0x000fe20003800200 */
[----:B------:R-:W-:-:S03]  /*2040*/  ISETP.GE.AND P0, PT, R4, UR14, PT ;  /* 0x0000000e04007c0c */ /* 0x000fc6000bf06270 */
        /* <DEDUP_REMOVED lines=38> */
.L_x_287:
[----:B------:R-:W-:Y:S05]  /*22b0*/  BSYNC.RECONVERGENT B0 ;  /* 0x0000000000007941 */ /* 0x000fea0003800200 */
.L_x_286:
[----:B------:R-:W-:Y:S01]  /*22c0*/  UIMAD.WIDE.U32 UR34, UR17, UR4, URZ ;  /* 0x00000004112272a5 */ /* 0x000fe2000f8e00ff */
[----:B------:R-:W-:Y:S01]  /*22d0*/  BSSY.RECONVERGENT B0, `(.L_x_288) ;  /* 0x0000027000007945 */ /* 0x000fe20003800200 */
[----:B------:R-:W-:-:S03]  /*22e0*/  ISETP.GE.AND P1, PT, R6, UR15, PT ;  /* 0x0000000f06007c0c */ /* 0x000fc6000bf26270 */
[----:B------:R-:W-:Y:S10]  /*22f0*/  @P0 BRA `(.L_x_289) ;  /* 0x0000000000900947 */ /* 0x000ff40003800000 */
        /* <DEDUP_REMOVED lines=36> */
.L_x_289:
[----:B------:R-:W-:Y:S05]  /*2540*/  BSYNC.RECONVERGENT B0 ;  /* 0x0000000000007941 */ /* 0x000fea0003800200 */
.L_x_288:
        /* <DEDUP_REMOVED lines=34> */
.L_x_291:
[----:B------:R-:W-:Y:S05]  /*2770*/  BSYNC.RECONVERGENT B0 ;  /* 0x0000000000007941 */ /* 0x000fea0003800200 */
.L_x_290:
        /* <DEDUP_REMOVED lines=36> */
.L_x_293:
[----:B------:R-:W-:Y:S05]  /*29c0*/  BSYNC.RECONVERGENT B0 ;  /* 0x0000000000007941 */ /* 0x000fea0003800200 */
.L_x_292:
        /* <DEDUP_REMOVED lines=36> */
.L_x_295:
[----:B------:R-:W-:Y:S05]  /*2c10*/  BSYNC.RECONVERGENT B0 ;  /* 0x0000000000007941 */ /* 0x000fea0003800200 */
.L_x_294:
        /* <DEDUP_REMOVED lines=37> */
.L_x_297:
[----:B------:R-:W-:Y:S05]  /*2e70*/  BSYNC.RECONVERGENT B0 ;  /* 0x0000000000007941 */ /* 0x000fea0003800200 */
.L_x_296:
[----:B------:R-:W5:Y:S01]  /*2e80*/  LDCU.64 UR12, c[0x0][0x538] ;  /* 0x0000a700ff0c77ac */ /* 0x000f620008000a00 */
[----:B------:R-:W0:Y:S01]  /*2e90*/  LDGDEPBAR ;  /* 0x00000000000079af */ /* 0x000e220000000000 */
[----:B-----5:R-:W-:-:S04]  /*2ea0*/  UISETP.NE.U32.AND UP1, UPT, UR12, URZ, UPT ;  /* 0x000000ff0c00728c */ /* 0x020fc8000bf25070 */
[----:B------:R-:W-:Y:S01]  /*2eb0*/  UISETP.NE.AND.EX UP1, UPT, UR13, URZ, UPT, UP1 ;  /* 0x000000ff0d00728c */ /* 0x000fe2000bf25310 */
[----:B------:R-:W-:Y:S01]  /*2ec0*/  IMAD.SHL.U32 R213, R212, 0x20, RZ ;  /* 0x00000020d4d57824 */ /* 0x000fe200078e00ff */
[----:B------:R-:W-:Y:S01]  /*2ed0*/  SHF.R.U32.HI R215, RZ, 0x1, R212 ;  /* 0x00000001ffd77819 */ /* 0x000fe200000116d4 */
        /* <DEDUP_REMOVED lines=11> */
[----:B------:R-:W-:-:S06]  /*2f90*/  IMAD.U32 R3, RZ, RZ, UR13 ;  /* 0x0000000dff037e24 */ /* 0x000fcc000f8e00ff */
[----:B------:R4:W2:Y:S01]  /*2fa0*/  @P0 LDG.E R3, desc[UR28][R2.64] ;  /* 0x0000001c02030981 */ /* 0x0008a2000c1e1900 */
[----:B-----5:R-:W2:Y:S01]  /*2fb0*/  @P0 MUFU.RCP R0, UR6 ;  /* 0x0000000600000d08 */ /* 0x020ea20008001000 */
[----:B------:R-:W-:Y:S01]  /*2fc0*/  USHF.L.U32 UR34, UR8, 0x6, URZ ;  /* 0x0000000608227899 */ /* 0x000fe200080006ff */
[----:B------:R-:W-:Y:S01]  /*2fd0*/  LOP3.LUT R213, R213, 0x7c00, RZ, 0xc0, !PT ;  /* 0x00007c00d5d57812 */ /* 0x000fe200078ec0ff */
[----:B------:R-:W-:Y:S01]  /*2fe0*/  USHF.L.U64.HI UR13, UR8, 0x6, UR9 ;  /* 0x00000006080d7899 */ /* 0x000fe20008010209 */
[----:B------:R-:W-:Y:S01]  /*2ff0*/  BSSY.RECONVERGENT B0, `(.L_x_298) ;  /* 0x0000033000007945 */ /* 0x000fe20003800200 */
[----:B------:R-:W-:Y:S02]  /*3000*/  UIMAD.WIDE.U32 UR34, UR34, UR4, URZ ;  /* 0x00000004222272a5 */ /* 0x000fe4000f8e00ff */
[----:B------:R-:W-:Y:S01]  /*3010*/  UIMAD UR13, UR13, UR4, URZ ;  /* 0x000000040d0d72a4 */ /* 0x000fe2000f8e02ff */
[----:B------:R-:W-:-:S03]  /*3020*/  UMOV UR6, URZ ;  /* 0x000000ff00067c82 */ /* 0x000fc60008000000 */
[----:B------:R-:W-:Y:S01]  /*3030*/  UIADD3 UR13, UPT, UPT, UR35, UR13, URZ ;  /* 0x0000000d230d7290 */ /* 0x000fe2000fffe0ff */
[----:B----4-:R-:W-:Y:S01]  /*3040*/  LOP3.LUT R2, R215, 0x8, RZ, 0xc0, !PT ;  /* 0x00000008d7027812 */ /* 0x010fe200078ec0ff */
[----:B------:R-:W-:Y:S01]  /*3050*/  BAR.SYNC.DEFER_BLOCKING 0x0 ;  /* 0x0000000000007b1d */ /* 0x000fe20000010000 */
[----:B--2---:R-:W-:Y:S01]  /*3060*/  @P0 FMUL.FTZ R0, R3, R0 ;  /* 0x0000000003000220 */ /* 0x004fe20000410000 */
[----:B------:R-:W-:-:S04]  /*3070*/  LOP3.LUT R3, R215, 0x1f0, RZ, 0xc0, !PT ;  /* 0x000001f0d7037812 */ /* 0x000fc800078ec0ff */
[----:B------:R-:W-:Y:S01]  /*3080*/  @P0 R2UR UR7, R0 ;  /* 0x00000000000702ca */ /* 0x000fe200000e0000 */
[----:B------:R-:W-:-:S05]  /*3090*/  IMAD.SHL.U32 R0, R212, 0x40, RZ ;  /* 0x00000040d4007824 */ /* 0x000fca00078e00ff */
[--C-:B------:R-:W-:Y:S02]  /*30a0*/  LOP3.LUT R7, R211, 0x1c0, R0.reuse, 0xf8, !PT ;  /* 0x000001c0d3077812 */ /* 0x100fe400078ef800 */
[----:B------:R-:W-:Y:S02]  /*30b0*/  LOP3.LUT R166, R213, 0x200, R0, 0xf8, !PT ;  /* 0x00000200d5a67812 */ /* 0x000fe400078ef800 */
[----:B------:R-:W-:-:S03]  /*30c0*/  LOP3.LUT R167, R7, R2, RZ, 0x3c, !PT ;  /* 0x0000000207a77212 */ /* 0x000fc600078e3cff */
[----:B------:R-:W-:Y:S01]  /*30d0*/  @UP1 UMOV UR6, UR7 ;  /* 0x0000000700061c82 */ /* 0x000fe20008000000 */
[----:B------:R-:W-:Y:S05]  /*30e0*/  @P6 BRA `(.L_x_299) ;  /* 0x00000000007c6947 */ /* 0x000fea0003800000 */
[----:B------:R-:W2:Y:S01]  /*30f0*/  LDCU UR7, c[0x0][0x440] ;  /* 0x00008800ff0777ac */ /* 0x000ea20008000800 */
[----:B------:R-:W-:Y:S02]  /*3100*/  IMAD.U32 R8, RZ, RZ, UR34 ;  /* 0x00000022ff087e24 */ /* 0x000fe4000f8e00ff */
[----:B------:R-:W-:Y:S02]  /*3110*/  IMAD.U32 R2, RZ, RZ, UR13 ;  /* 0x0000000dff027e24 */ /* 0x000fe4000f8e00ff */
[----:B------:R-:W-:Y:S01]  /*3120*/  IMAD.U32 R9, RZ, RZ, UR35 ;  /* 0x00000023ff097e24 */ /* 0x000fe2000f8e00ff */
[----:B------:R-:W-:-:S04]  /*3130*/  LEA R10, P4, R8, R234, 0x1 ;  /* 0x000000ea080a7211 */ /* 0x000fc800078808ff */
[----:B------:R-:W-:Y:S02]  /*3140*/  LEA.HI.X R11, R8, R233, R2, 0x1, P4 ;  /* 0x000000e9080b7211 */ /* 0x000fe400020f0c02 */
[----:B--2---:R-:W-:Y:S02]  /*3150*/  ISETP.GE.AND P3, PT, R211, UR7, PT ;  /* 0x00000007d3007c0c */ /* 0x004fe4000bf66270 */
        /* <DEDUP_REMOVED lines=24> */
.L_x_299:
[----:B------:R4:W-:Y:S04]  /*32e0*/  STS.128 [R237+0x10000], RZ ;  /* 0x010000ffed007388 */ /* 0x0009e80000000c00 */
[----:B------:R4:W-:Y:S04]  /*32f0*/  STS.128 [R237+0x12000], RZ ;  /* 0x012000ffed007388 */ /* 0x0009e80000000c00 */
[----:B------:R4:W-:Y:S04]  /*3300*/  STS.128 [R237+0x14000], RZ ;  /* 0x014000ffed007388 */ /* 0x0009e80000000c00 */
[----:B------:R4:W-:Y:S02]  /*3310*/  STS.128 [R237+0x16000], RZ ;  /* 0x016000ffed007388 */ /* 0x0009e40000000c00 */
.L_x_300:
[----:B------:R-:W-:Y:S05]  /*3320*/  BSYNC.RECONVERGENT B0 ;  /* 0x0000000000007941 */ /* 0x000fea0003800200 */
.L_x_298:
        /* <DEDUP_REMOVED lines=46> */
.L_x_302:
[----:B------:R-:W-:Y:S05]  /*3610*/  BSYNC.RECONVERGENT B0 ;  /* 0x0000000000007941 */ /* 0x000fea0003800200 */
.L_x_301:
        /* <DEDUP_REMOVED lines=11> */
[----:B-1----:R-:W-:Y:S01]  /*36d0*/  IMAD.U32 R5, RZ, RZ, UR25 ;  /* 0x00000019ff057e24 */ /* 0x002fe2000f8e00ff */
        /* <DEDUP_REMOVED lines=27> */
.L_x_304:
[----:B------:R-:W-:Y:S05]  /*3890*/  BSYNC.RECONVERGENT B0 ;  /* 0x0000000000007941 */ /* 0x000fea0003800200 */
.L_x_303:
        /* <DEDUP_REMOVED lines=41> */
.L_x_306:
[----:B------:R-:W-:Y:S05]  /*3b30*/  BSYNC.RECONVERGENT B0 ;  /* 0x0000000000007941 */ /* 0x000fea0003800200 */
.L_x_305:
[----:B------:R-:W-:Y:S01]  /*3b40*/  LDSM.16.M88.4 R40, [R92] ;  /* 0x000000005c28783b */ /* 0x000fe20000000200 */
[----:B------:R-:W-:Y:S01]  /*3b50*/  IMAD.MOV.U32 R85, RZ, RZ, 0x20 ;  /* 0x00000020ff557424 */ /* 0x000fe200078e00ff */
[C---:B------:R-:W-:Y:S01]  /*3b60*/  LOP3.LUT P0, R2, R212.reuse, 0x2, RZ, 0xc0, !PT ;  /* 0x00000002d4027812 */ /* 0x040fe2000780c0ff */
[----:B------:R-:W-:Y:S01]  /*3b70*/  VIADD R209, R91, UR5 ;  /* 0x000000055bd17c36 */ /* 0x000fe20008000000 */
[----:B-1-3--:R-:W1:Y:S01]  /*3b80*/  LDSM.16.M88.4 R12, [R91+UR5+0x8000] ;  /* 0x008000055b0c783b */ /* 0x00ae620008000200 */
[----:B------:R-:W-:Y:S01]  /*3b90*/  LOP3.LUT R8, R212, 0x4, RZ, 0xc0, !PT ;  /* 0x00000004d4087812 */ /* 0x000fe200078ec0ff */
[----:B------:R-:W-:Y:S01]  /*3ba0*/  IMAD.MOV.U32 R165, RZ, RZ, 0x40 ;  /* 0x00000040ffa57424 */ /* 0x000fe200078e00ff */
[----:B------:R-:W-:Y:S01]  /*3bb0*/  SEL R85, R85, 0xffffffe0, !P0 ;  /* 0xffffffe055557807 */ /* 0x000fe20004000000 */
[----:B------:R-:W3:Y:S01]  /*3bc0*/  LDSM.16.M88.4 R56, [R91+UR5+0x8800] ;  /* 0x008800055b38783b */ /* 0x000ee20008000200 */
[----:B------:R-:W-:Y:S01]  /*3bd0*/  ISETP.NE.AND P4, PT, R8, RZ, PT ;  /* 0x000000ff0800720c */ /* 0x000fe20003f85270 */
[----:B------:R-:W-:Y:S01]  /*3be0*/  IMAD.SHL.U32 R196, R212, 0x2, RZ ;  /* 0x00000002d4c47824 */ /* 0x000fe200078e00ff */
[----:B------:R-:W-:Y:S01]  /*3bf0*/  UIADD3 UR23, UPT, UPT, UR30, UR23, -UR20 ;  /* 0x000000171e177290 */ /* 0x000fe2000fffe814 */
[----:B------:R-:W5:Y:S01]  /*3c00*/  LDSM.16.M88.4 R48, [R91+UR5+0x9000] ;  /* 0x009000055b30783b */ /* 0x000f620008000200 */
[--C-:B------:R-:W-:Y:S01]  /*3c10*/  IMAD.IADD R89, R92, 0x1, R85.reuse ;  /* 0x000000015c597824 */ /* 0x100fe200078e0255 */
[----:B------:R-:W-:Y:S01]  /*3c20*/  SEL R165, R165, 0xffffffc0, !P4 ;  /* 0xffffffc0a5a57807 */ /* 0x000fe20006000000 */
[----:B------:R-:W-:Y:S01]  /*3c30*/  IMAD.IADD R87, R209, 0x1, R85 ;  /* 0x00000001d1577824 */ /* 0x000fe200078e0255 */
[----:B------:R-:W4:Y:S01]  /*3c40*/  LDSM.16.M88.4 R4, [R91+UR5+0x9800] ;  /* 0x009800055b04783b */ /* 0x000f220008000200 */
[----:B------:R-:W-:Y:S01]  /*3c50*/  LOP3.LUT R198, R196, 0x6, RZ, 0xc0, !PT ;  /* 0x00000006c4c67812 */ /* 0x000fe200078ec0ff */
[----:B------:R-:W-:Y:S01]  /*3c60*/  IMAD.U32 R230, RZ, RZ, UR30 ;  /* 0x0000001effe67e24 */ /* 0x000fe2000f8e00ff */
[----:B------:R-:W-:Y:S01]  /*3c70*/  UISETP.GT.U32.AND UP0, UPT, UR4, UR18, UPT ;  /* 0x000000120400728c */ /* 0x000fe2000bf04070 */
[----:B------:R-:W-:Y:S01]  /*3c80*/  LDSM.16.M88.4 R24, [R89] ;  /* 0x000000005918783b */ /* 0x000fe20000000200 */
[----:B------:R-:W-:-:S02]  /*3c90*/  IMAD.IADD R90, R92, 0x1, R165 ;  /* 0x000000015c5a7824 */ /* 0x000fc400078e02a5 */
[----:B------:R-:W-:Y:S01]  /*3ca0*/  IMAD.IADD R86, R209, 0x1, R165 ;  /* 0x00000001d1567824 */ /* 0x000fe200078e02a5 */
[----:B------:R-:W4:Y:S01]  /*3cb0*/  LDSM.16.M88.4 R28, [R87+0x8000] ;  /* 0x00800000571c783b */ /* 0x000f220000000200 */
[C---:B------:R-:W-:Y:S02]  /*3cc0*/  IMAD.IADD R88, R85.reuse, 0x1, R90 ;  /* 0x0000000155587824 */ /* 0x040fe400078e025a */
[----:B------:R-:W-:Y:S01]  /*3cd0*/  IMAD.IADD R84, R85, 0x1, R86 ;  /* 0x0000000155547824 */ /* 0x000fe200078e0256 */
[----:B------:R-:W4:Y:S04]  /*3ce0*/  LDSM.16.M88.4 R20, [R87+0x8800] ;  /* 0x008800005714783b */ /* 0x000f280000000200 */
[----:B------:R-:W4:Y:S04]  /*3cf0*/  LDSM.16.M88.4 R64, [R87+0x9000] ;  /* 0x009000005740783b */ /* 0x000f280000000200 */
[----:B------:R-:W4:Y:S04]  /*3d00*/  LDSM.16.M88.4 R36, [R87+0x9800] ;  /* 0x009800005724783b */ /* 0x000f280000000200 */
[----:B--2---:R-:W-:Y:S01]  /*3d10*/  LDSM.16.M88.4 R8, [R90] ;  /* 0x000000005a08783b */ /* 0x004fe20000000200 */
[C---:B-1----:R-:W-:Y:S03]  /*3d20*/  HMMA.16816.F32 R16, R40.reuse, R12, RZ ;  /* 0x0000000c2810723c */ /* 0x042fe600000018ff */
[----:B------:R-:W-:Y:S04]  /*3d30*/  LDSM.16.M88.4 R32, [R86+0x8800] ;  /* 0x008800005620783b */ /* 0x000fe80000000200 */
[----:B------:R-:W-:Y:S01]  /*3d40*/  LDSM.16.M88.4 R76, [R89+0x2000] ;  /* 0x00200000594c783b */ /* 0x000fe20000000200 */
[C---:B---3--:R-:W-:Y:S03]  /*3d50*/  HMMA.16816.F32 R60, R40.reuse, R56, RZ ;  /* 0x00000038283c723c */ /* 0x048fe600000018ff */
[----:B------:R-:W-:Y:S04]  /*3d60*/  LDSM.16.M88.4 R80, [R87+0xb800] ;  /* 0x00b800005750783b */ /* 0x000fe80000000200 */
[----:B------:R-:W-:Y:S01]  /*3d70*/  LDSM.16.M88.4 R68, [R86+0xa000] ;  /* 0x00a000005644783b */ /* 0x000fe20000000200 */
[C---:B-----5:R-:W-:Y:S03]  /*3d80*/  HMMA.16816.F32 R52, R40.reuse, R48, RZ ;  /* 0x000000302834723c */ /* 0x060fe600000018ff */
[----:B------:R-:W-:Y:S04]  /*3d90*/  LDSM.16.M88.4 R72, [R86+0xb800] ;  /* 0x00b800005648783b */ /* 0x000fe80000000200 */
[----:B------:R-:W0:Y:S01]  /*3da0*/  LDGDEPBAR ;  /* 0x00000000000079af */ /* 0x000e220000000000 */
[C---:B------:R-:W-:Y:S08]  /*3db0*/  HMMA.16816.F32 R12, R40.reuse, R14, RZ ;  /* 0x0000000e280c723c */ /* 0x040ff000000018ff */
[C---:B------:R-:W-:Y:S08]  /*3dc0*/  HMMA.16816.F32 R56, R40.reuse, R58, RZ ;  /* 0x0000003a2838723c */ /* 0x040ff000000018ff */
[C---:B------:R-:W-:Y:S08]  /*3dd0*/  HMMA.16816.F32 R48, R40.reuse, R50, RZ ;  /* 0x000000322830723c */ /* 0x040ff000000018ff */
[C---:B----4-:R-:W-:Y:S08]  /*3de0*/  HMMA.16816.F32 R44, R40.reuse, R4, RZ ;  /* 0x00000004282c723c */ /* 0x050ff000000018ff */
[----:B------:R-:W-:Y:S01]  /*3df0*/  HMMA.16816.F32 R40, R40, R6, RZ ;  /* 0x000000062828723c */ /* 0x000fe200000018ff */
[----:B------:R-:W1:Y:S07]  /*3e00*/  LDSM.16.M88.4 R4, [R86+0x8000] ;  /* 0x008000005604783b */ /* 0x000e6e0000000200 */
[C---:B------:R-:W-:Y:S08]  /*3e10*/  HMMA.16816.F32 R16, R24.reuse, R28, R16 ;  /* 0x0000001c1810723c */ /* 0x040ff00000001810 */
[C---:B------:R-:W-:Y:S01]  /*3e20*/  HMMA.16816.F32 R12, R24.reuse, R30, R12 ;  /* 0x0000001e180c723c */ /* 0x040fe2000000180c */
[----:B------:R-:W2:Y:S07]  /*3e30*/  LDSM.16.M88.4 R28, [R86+0x9000] ;  /* 0x00900000561c783b */ /* 0x000eae0000000200 */
        /* <DEDUP_REMOVED lines=8> */
[----:B------:R-:W-:Y:S04]  /*3ec0*/  LDSM.16.M88.4 R24, [R88] ;  /* 0x000000005818783b */ /* 0x000fe80000000200 */
        /* <DEDUP_REMOVED lines=13> */
[----:B------:R-:W3:Y:S03]  /*3fa0*/  LDSM.16.M88.4 R20, [R91+UR5+0xa000] ;  /* 0x00a000055b14783b */ /* 0x000ee60008000200 */
[C---:B-1----:R-:W-:Y:S08]  /*3fb0*/  HMMA.16816.F32 R16, R24.reuse, R4, R16 ;  /* 0x000000041810723c */ /* 0x042ff00000001810 */
[C---:B------:R-:W-:Y:S01]  /*3fc0*/  HMMA.16816.F32 R12, R24.reuse, R6, R12 ;  /* 0x00000006180c723c */ /* 0x040fe2000000180c */
[----:B------:R-:W1:Y:S07]  /*3fd0*/  LDSM.16.M88.4 R4, [R91+UR5+0xa800] ;  /* 0x00a800055b04783b */ /* 0x000e6e0008000200 */
[C---:B----4-:R-:W-:Y:S08]  /*3fe0*/  HMMA.16816.F32 R52, R24.reuse, R32, R52 ;  /* 0x000000201834723c */ /* 0x050ff00000001834 */
[C---:B------:R-:W-:Y:S01]  /*3ff0*/  HMMA.16816.F32 R48, R24.reuse, R34, R48 ;  /* 0x000000221830723c */ /* 0x040fe20000001830 */
[----:B------:R-:W4:Y:S07]  /*4000*/  LDSM.16.M88.4 R32, [R91+UR5+0xb000] ;  /* 0x00b000055b20783b */ /* 0x000f2e0008000200 */
[C---:B--2---:R-:W-:Y:S08]  /*4010*/  HMMA.16816.F32 R44, R24.reuse, R28, R44 ;  /* 0x0000001c182c723c */ /* 0x044ff0000000182c */
[C---:B------:R-:W-:Y:S01]  /*4020*/  HMMA.16816.F32 R40, R24.reuse, R30, R40 ;  /* 0x0000001e1828723c */ /* 0x040fe20000001828 */
[----:B------:R-:W2:Y:S07]  /*4030*/  LDSM.16.M88.4 R28, [R91+UR5+0xb800] ;  /* 0x00b800055b1c783b */ /* 0x000eae0008000200 */
        /* <DEDUP_REMOVED lines=12> */
[----:B------:R-:W4:Y:S07]  /*4100*/  LDSM.16.M88.4 R32, [R86+0xa800] ;  /* 0x00a800005620783b */ /* 0x000f2e0000000200 */
[C---:B--2---:R-:W-:Y:S08]  /*4110*/  HMMA.16816.F32 R44, R8.reuse, R28, R44 ;  /* 0x0000001c082c723c */ /* 0x044ff0000000182c */
[----:B------:R-:W-:Y:S01]  /*4120*/  HMMA.16816.F32 R40, R8, R30, R40 ;  /* 0x0000001e0828723c */ /* 0x000fe20000001828 */
[----:B------:R-:W2:Y:S04]  /*4130*/  LDSM.16.M88.4 R8, [R86+0xb000] ;  /* 0x00b000005608783b */ /* 0x000ea80000000200 */
[----:B------:R-:W-:Y:S03]  /*4140*/  LDSM.16.M88.4 R28, [R84+0xa800] ;  /* 0x00a80000541c783b */ /* 0x000fe60000000200 */
[C---:B---3--:R-:W-:Y:S08]  /*4150*/  HMMA.16816.F32 R60, R76.reuse, R20, R60 ;  /* 0x000000144c3c723c */ /* 0x048ff0000000183c */
[C---:B------:R-:W-:Y:S01]  /*4160*/  HMMA.16816.F32 R56, R76.reuse, R22, R56 ;  /* 0x000000164c38723c */ /* 0x040fe20000001838 */
[----:B------:R-:W3:Y:S07]  /*4170*/  LDSM.16.M88.4 R20, [R88+0x2000] ;  /* 0x002000005814783b */ /* 0x000eee0000000200 */
        /* <DEDUP_REMOVED lines=8> */
[----:B------:R-:W-:Y:S04]  /*4200*/  LDSM.16.M88.4 R76, [R90+0x4000] ;  /* 0x004000005a4c783b */ /* 0x000fe80000000200 */
[----:B------:R-:W-:Y:S03]  /*4210*/  LDSM.16.M88.4 R80, [R86+0xc000] ;  /* 0x00c000005650783b */ /* 0x000fe60000000200 */
[C---:B----4-:R-:W-:Y:S08]  /*4220*/  HMMA.16816.F32 R60, R64.reuse, R32, R60 ;  /* 0x00000020403c723c */ /* 0x050ff0000000183c */
[C---:B------:R-:W-:Y:S01]  /*4230*/  HMMA.16816.F32 R56, R64.reuse, R34, R56 ;  /* 0x000000224038723c */ /* 0x040fe20000001838 */
[----:B------:R-:W-:Y:S07]  /*4240*/  LDSM.16.M88.4 R32, [R92+0x4000] ;  /* 0x004000005c20783b */ /* 0x000fee0000000200 */
[C---:B--2---:R-:W-:Y:S08]  /*4250*/  HMMA.16816.F32 R52, R64.reuse, R8, R52 ;  /* 0x000000084034723c */ /* 0x044ff00000001834 */
[C---:B------:R-:W-:Y:S01]  /*4260*/  HMMA.16816.F32 R48, R64.reuse, R10, R48 ;  /* 0x0000000a4030723c */ /* 0x040fe20000001830 */
[----:B------:R-:W2:Y:S07]  /*4270*/  LDSM.16.M88.4 R8, [R91+UR5+0xc000] ;  /* 0x00c000055b08783b */ /* 0x000eae0008000200 */
[C---:B------:R-:W-:Y:S08]  /*4280*/  HMMA.16816.F32 R16, R64.reuse, R68, R16 ;  /* 0x000000444010723c */ /* 0x040ff00000001810 */
[C---:B------:R-:W-:Y:S01]  /*4290*/  HMMA.16816.F32 R12, R64.reuse, R70, R12 ;  /* 0x00000046400c723c */ /* 0x040fe2000000180c */
[----:B------:R-:W-:Y:S07]  /*42a0*/  LDSM.16.M88.4 R68, [R91+UR5+0xc800] ;  /* 0x00c800055b44783b */ /* 0x000fee0008000200 */
[C---:B------:R-:W-:Y:S08]  /*42b0*/  HMMA.16816.F32 R44, R64.reuse, R72, R44 ;  /* 0x00000048402c723c */ /* 0x040ff0000000182c */
[----:B------:R-:W-:Y:S01]  /*42c0*/  HMMA.16816.F32 R40, R64, R74, R40 ;  /* 0x0000004a4028723c */ /* 0x000fe20000001828 */
[----:B------:R-:W4:Y:S04]  /*42d0*/  LDSM.16.M88.4 R64, [R91+UR5+0xd000] ;  /* 0x00d000055b40783b */ /* 0x000f280008000200 */
[----:B------:R-:W-:Y:S03]  /*42e0*/  LDSM.16.M88.4 R72, [R86+0xc800] ;  /* 0x00c800005648783b */ /* 0x000fe60000000200 */
[C---:B---3--:R-:W-:Y:S08]  /*42f0*/  HMMA.16816.F32 R16, R20.reuse, R36, R16 ;  /* 0x000000241410723c */ /* 0x048ff00000001810 */
[C---:B------:R-:W-:Y:S01]  /*4300*/  HMMA.16816.F32 R12, R20.reuse, R38, R12 ;  /* 0x00000026140c723c */ /* 0x040fe2000000180c */
[----:B------:R-:W3:Y:S07]  /*4310*/  LDSM.16.M88.4 R36, [R91+UR5+0xd800] ;  /* 0x00d800055b24783b */ /* 0x000eee0008000200 */
[C---:B------:R-:W-:Y:S08]  /*4320*/  HMMA.16816.F32 R60, R20.reuse, R28, R60 ;  /* 0x0000001c143c723c */ /* 0x040ff0000000183c */
[C---:B------:R-:W-:Y:S01]  /*4330*/  HMMA.16816.F32 R56, R20.reuse, R30, R56 ;  /* 0x0000001e1438723c */ /* 0x040fe20000001838 */
[----:B------:R-:W-:Y:S07]  /*4340*/  LDSM.16.M88.4 R28, [R87+0xc000] ;  /* 0x00c00000571c783b */ /* 0x000fee0000000200 */
[C---:B-1----:R-:W-:Y:S08]  /*4350*/  HMMA.16816.F32 R52, R20.reuse, R4, R52 ;  /* 0x000000041434723c */ /* 0x042ff00000001834 */
[C---:B------:R-:W-:Y:S01]  /*4360*/  HMMA.16816.F32 R48, R20.reuse, R6, R48 ;  /* 0x000000061430723c */ /* 0x040fe20000001830 */
[----:B------:R-:W1:Y:S07]  /*4370*/  LDSM.16.M88.4 R4, [R89+0x4000] ;  /* 0x004000005904783b */ /* 0x000e6e0000000200 */
[C---:B-----5:R-:W-:Y:S08]  /*4380*/  HMMA.16816.F32 R44, R20.reuse, R24, R44 ;  /* 0x00000018142c723c */ /* 0x060ff0000000182c */
[----:B------:R-:W-:Y:S01]  /*4390*/  HMMA.16816.F32 R40, R20, R26, R40 ;  /* 0x0000001a1428723c */ /* 0x000fe20000001828 */
[----:B------:R-:W5:Y:S04]  /*43a0*/  LDSM.16.M88.4 R24, [R87+0xc800] ;  /* 0x00c800005718783b */ /* 0x000f680000000200 */
[----:B------:R-:W-:Y:S03]  /*43b0*/  LDSM.16.M88.4 R20, [R87+0xd000] ;  /* 0x00d000005714783b */ /* 0x000fe60000000200 */
        /* <DEDUP_REMOVED lines=16> */
[C---:B-----5:R-:W-:Y:S08]  /*44c0*/  HMMA.16816.F32 R60, R4.reuse, R24, R60 ;  /* 0x00000018043c723c */ /* 0x060ff0000000183c */
[C---:B------:R-:W-:Y:S01]  /*44d0*/  HMMA.16816.F32 R56, R4.reuse, R26, R56 ;  /* 0x0000001a0438723c */ /* 0x040fe20000001838 */
[----:B------:R-:W5:Y:S07]  /*44e0*/  LDSM.16.M88.4 R24, [R84+0xd000] ;  /* 0x00d000005418783b */ /* 0x000f6e0000000200 */
[C---:B--2---:R-:W-:Y:S08]  /*44f0*/  HMMA.16816.F32 R44, R4.reuse, R8, R44 ;  /* 0x00000008042c723c */ /* 0x044ff0000000182c */
[C---:B------:R-:W-:Y:S08]  /*4500*/  HMMA.16816.F32 R52, R4.reuse, R20, R52 ;  /* 0x000000140434723c */ /* 0x040ff00000001834 */
[C---:B------:R-:W-:Y:S01]  /*4510*/  HMMA.16816.F32 R48, R4.reuse, R22, R48 ;  /* 0x000000160430723c */ /* 0x040fe20000001830 */
[----:B------:R-:W2:Y:S07]  /*4520*/  LDSM.16.M88.4 R20, [R84+0xd800] ;  /* 0x00d800005414783b */ /* 0x000eae0000000200 */
[----:B------:R-:W-:Y:S01]  /*4530*/  HMMA.16816.F32 R40, R4, R10, R40 ;  /* 0x0000000a0428723c */ /* 0x000fe20000001828 */
[----:B------:R-:W-:Y:S04]  /*4540*/  LDSM.16.M88.4 R8, [R92+0x6000] ;  /* 0x006000005c08783b */ /* 0x000fe80000000200 */
[----:B------:R-:W2:Y:S03]  /*4550*/  LDSM.16.M88.4 R4, [R91+UR5+0xe000] ;  /* 0x00e000055b04783b */ /* 0x000ea60008000200 */
[C---:B------:R-:W-:Y:S08]  /*4560*/  HMMA.16816.F32 R16, R76.reuse, R80, R16 ;  /* 0x000000504c10723c */ /* 0x040ff00000001810 */
[C---:B------:R-:W-:Y:S08]  /*4570*/  HMMA.16816.F32 R12, R76.reuse, R82, R12 ;  /* 0x000000524c0c723c */ /* 0x040ff0000000180c */
[C---:B----4-:R-:W-:Y:S08]  /*4580*/  HMMA.16816.F32 R44, R76.reuse, R64, R44 ;  /* 0x000000404c2c723c */ /* 0x050ff0000000182c */
[C---:B------:R-:W-:Y:S08]  /*4590*/  HMMA.16816.F32 R60, R76.reuse, R72, R60 ;  /* 0x000000484c3c723c */ /* 0x040ff0000000183c */
[C---:B------:R-:W-:Y:S01]  /*45a0*/  HMMA.16816.F32 R56, R76.reuse, R74, R56 ;  /* 0x0000004a4c38723c */ /* 0x040fe20000001838 */
[----:B------:R-:W-:Y:S07]  /*45b0*/  LDSM.16.M88.4 R72, [R91+UR5+0xf000] ;  /* 0x00f000055b48783b */ /* 0x000fee0008000200 */
[C---:B------:R-:W-:Y:S08]  /*45c0*/  HMMA.16816.F32 R52, R76.reuse, R68, R52 ;  /* 0x000000444c34723c */ /* 0x040ff00000001834 */
[C---:B------:R-:W-:Y:S01]  /*45d0*/  HMMA.16816.F32 R48, R76.reuse, R70, R48 ;  /* 0x000000464c30723c */ /* 0x040fe20000001830 */
[----:B------:R-:W-:Y:S07]  /*45e0*/  LDSM.16.M88.4 R68, [R91+UR5+0xf800] ;  /* 0x00f800055b44783b */ /* 0x000fee0008000200 */
[----:B------:R-:W-:Y:S01]  /*45f0*/  HMMA.16816.F32 R64, R76, R66, R40 ;  /* 0x000000424c40723c */ /* 0x000fe20000001828 */
[----:B------:R-:W4:Y:S04]  /*4600*/  LDSM.16.M88.4 R40, [R91+UR5+0xe800] ;  /* 0x00e800055b28783b */ /* 0x000f280008000200 */
[----:B------:R-:W-:Y:S03]  /*4610*/  LDSM.16.M88.4 R76, [R84+0xe000] ;  /* 0x00e00000544c783b */ /* 0x000fe60000000200 */
[C---:B---3--:R-:W-:Y:S08]  /*4620*/  HMMA.16816.F32 R16, R36.reuse, R32, R16 ;  /* 0x000000202410723c */ /* 0x048ff00000001810 */
[C---:B------:R-:W-:Y:S01]  /*4630*/  HMMA.16816.F32 R12, R36.reuse, R34, R12 ;  /* 0x00000022240c723c */ /* 0x040fe2000000180c */
[----:B------:R-:W-:Y:S07]  /*4640*/  LDSM.16.M88.4 R32, [R87+0xf800] ;  /* 0x00f800005720783b */ /* 0x000fee0000000200 */
[C---:B-1----:R-:W-:Y:S08]  /*4650*/  HMMA.16816.F32 R60, R36.reuse, R28, R60 ;  /* 0x0000001c243c723c */ /* 0x042ff0000000183c */
[C---:B------:R-:W-:Y:S01]  /*4660*/  HMMA.16816.F32 R56, R36.reuse, R30, R56 ;  /* 0x0000001e2438723c */ /* 0x040fe20000001838 */
[----:B------:R-:W-:Y:S07]  /*4670*/  LDSM.16.M88.4 R28, [R87+0xe800] ;  /* 0x00e80000571c783b */ /* 0x000fee0000000200 */
[C---:B-----5:R-:W-:Y:S08]  /*4680*/  HMMA.16816.F32 R52, R36.reuse, R24, R52 ;  /* 0x000000182434723c */ /* 0x060ff00000001834 */
        /* <DEDUP_REMOVED lines=8> */
[----:B------:R-:W3:Y:S07]  /*4710*/  LDSM.16.M88.4 R4, [R87+0xf000] ;  /* 0x00f000005704783b */ /* 0x000eee0000000200 */
[C---:B----4-:R-:W-:Y:S08]  /*4720*/  HMMA.16816.F32 R60, R8.reuse, R40, R60 ;  /* 0x00000028083c723c */ /* 0x050ff0000000183c */
[C---:B------:R-:W-:Y:S01]  /*4730*/  HMMA.16816.F32 R56, R8.reuse, R42, R56 ;  /* 0x0000002a0838723c */ /* 0x040fe20000001838 */
[----:B------:R-:W-:Y:S07]  /*4740*/  LDSM.16.M88.4 R40, [R86+0xe000] ;  /* 0x00e000005628783b */ /* 0x000fee0000000200 */
[C---:B------:R-:W-:Y:S08]  /*4750*/  HMMA.16816.F32 R52, R8.reuse, R72, R52 ;  /* 0x000000480834723c */ /* 0x040ff00000001834 */
[C---:B------:R-:W-:Y:S01]  /*4760*/  HMMA.16816.F32 R48, R8.reuse, R74, R48 ;  /* 0x0000004a0830723c */ /* 0x040fe20000001830 */
[----:B------:R-:W4:Y:S07]  /*4770*/  LDSM.16.M88.4 R72, [R90+0x6000] ;  /* 0x006000005a48783b */ /* 0x000f2e0000000200 */
        /* <DEDUP_REMOVED lines=10> */
[C---:B---3--:R-:W-:Y:S01]  /*4820*/  HMMA.16816.F32 R80, R24.reuse, R4, R52 ;  /* 0x000000041850723c */ /* 0x048fe20000001834 */
[----:B------:R-:W-:Y:S07]  /*4830*/  LDSM.16.M88.4 R52, [R84+0xf000] ;  /* 0x00f000005434783b */ /* 0x000fee0000000200 */
[----:B------:R-:W-:Y:S01]  /*4840*/  HMMA.16816.F32 R48, R24, R6, R48 ;  /* 0x000000061830723c */ /* 0x000fe20000001830 */
[----:B------:R-:W3:Y:S01]  /*4850*/  LDSM.16.M88.4 R4, [R84+0xf800] ;  /* 0x00f800005404783b */ /* 0x000ee20000000200 */
[----:B------:R-:W-:-:S06]  /*4860*/  DEPBAR.LE SB0, 0x0 ;  /* 0x000080000000791a */ /* 0x000fcc0000000000 */
[----:B------:R-:W-:Y:S08]  /*4870*/  HMMA.16816.F32 R44, R24, R32, R44 ;  /* 0x00000020182c723c */ /* 0x000ff0000000182c */
[C---:B----4-:R-:W-:Y:S08]  /*4880*/  HMMA.16816.F32 R60, R72.reuse, R36, R60 ;  /* 0x00000024483c723c */ /* 0x050ff0000000183c */
[----:B-----5:R-:W-:Y:S01]  /*4890*/  HMMA.16816.F32 R80, R72, R8, R80 ;  /* 0x000000084850723c */ /* 0x020fe20000001850 */
[----:B------:R-:W-:Y:S01]  /*48a0*/  SHF.R.U32.HI R8, RZ, 0x2, R212 ;  /* 0x00000002ff087819 */ /* 0x000fe200000116d4 */
[----:B------:R-:W-:-:S03]  /*48b0*/  IMAD.U32 R9, RZ, RZ, UR4 ;  /* 0x00000004ff097e24 */ /* 0x000fc6000f8e00ff */
[----:B------:R-:W-:-:S03]  /*48c0*/  LOP3.LUT R8, R8, 0x7, RZ, 0xc0, !PT ;  /* 0x0000000708087812 */ /* 0x000fc600078ec0ff */
[C---:B-1----:R-:W-:Y:S08]  /*48d0*/  HMMA.16816.F32 R44, R72.reuse, R28, R44 ;  /* 0x0000001c482c723c */ /* 0x042ff0000000182c */
[----:B------:R-:W-:Y:S01]  /*48e0*/  HMMA.16816.F32 R48, R72, R10, R48 ;  /* 0x0000000a4830723c */ /* 0x000fe20000001830 */
[----:B------:R-:W-:Y:S01]  /*48f0*/  IADD3 R10, PT, PT, R8, UR27, R3 ;  /* 0x0000001b080a7c10 */ /* 0x000fe2000fffe003 */
[----:B------:R-:W-:-:S04]  /*4900*/  IMAD R8, R9, 0x40, R198 ;  /* 0x0000004009087824 */ /* 0x000fc800078e02c6 */
[----:B------:R-:W-:Y:S02]  /*4910*/  VIADD R3, R8, 0x38 ;  /* 0x0000003808037836 */ /* 0x000fe40000000000 */
[C---:B------:R-:W-:Y:S01]  /*4920*/  HMMA.16816.F32 R16, R72.reuse, R40, R16 ;  /* 0x000000284810723c */ /* 0x040fe20000001810 */
[----:B------:R-:W-:Y:S02]  /*4930*/  VIADD R232, R10, UR30 ;  /* 0x0000001e0ae87c36 */ /* 0x000fe40008000000 */
[----:B------:R-:W-:Y:S02]  /*4940*/  VIADD R9, R3, UR20 ;  /* 0x0000001403097c36 */ /* 0x000fe40008000000 */
[----:B------:R-:W-:Y:S02]  /*4950*/  VIADD R11, R8, UR20 ;  /* 0x00000014080b7c36 */ /* 0x000fe40008000000 */
[C---:B------:R-:W-:Y:S01]  /*4960*/  VIADD R40, R232.reuse, -UR22 ;  /* 0x80000016e8287c36 */ /* 0x040fe20008000000 */
[----:B------:R-:W-:Y:S01]  /*4970*/  HMMA.16816.F32 R12, R72, R42, R12 ;  /* 0x0000002a480c723c */ /* 0x000fe2000000180c */
[--C-:B------:R-:W-:Y:S01]  /*4980*/  IADD3 R28, PT, PT, R232, 0x37, -R9.reuse ;  /* 0x00000037e81c7810 */ /* 0x100fe20007ffe809 */
[----:B------:R-:W-:Y:S01]  /*4990*/  VIADD R43, R8, 0x1 ;  /* 0x00000001082b7836 */ /* 0x000fe20000000000 */
[--C-:B------:R-:W-:Y:S01]  /*49a0*/  IADD3 R36, PT, PT, R232, 0x2f, -R9.reuse ;  /* 0x0000002fe8247810 */ /* 0x100fe20007ffe809 */
[C---:B------:R-:W-:Y:S01]  /*49b0*/  VIADD R41, R8.reuse, 0x8 ;  /* 0x0000000808297836 */ /* 0x040fe20000000000 */
[----:B------:R-:W-:Y:S01]  /*49c0*/  IABS R28, R28 ;  /* 0x0000001c001c7213 */ /* 0x000fe20000000000 */
[----:B------:R-:W-:Y:S01]  /*49d0*/  VIADD R37, R8, 0x9 ;  /* 0x0000000908257836 */ /* 0x000fe20000000000 */
[----:B------:R-:W-:Y:S01]  /*49e0*/  IABS R36, R36 ;  /* 0x0000002400247213 */ /* 0x000fe20000000000 */
[----:B--2---:R-:W-:Y:S01]  /*49f0*/  HMMA.16816.F32 R60, R20, R68, R60 ;  /* 0x00000044143c723c */ /* 0x004fe2000000183c */
[----:B------:R-:W-:Y:S01]  /*4a00*/  IADD3 R32, PT, PT, R232, 0x27, -R9 ;  /* 0x00000027e8207810 */ /* 0x000fe20007ffe809 */
[C---:B------:R-:W-:Y:S01]  /*4a10*/  VIADD R33, R8.reuse, 0x11 ;  /* 0x0000001108217836 */ /* 0x040fe20000000000 */
[----:B------:R-:W-:Y:S01]  /*4a20*/  I2FP.F32.S32 R28, R28 ;  /* 0x0000001c001c7245 */ /* 0x000fe20000201400 */
[----:B------:R-:W-:Y:S01]  /*4a30*/  VIADD R29, R8, 0x20 ;  /* 0x00000020081d7836 */ /* 0x000fe20000000000 */
[----:B------:R-:W-:-:S02]  /*4a40*/  I2FP.F32.S32 R36, R36 ;  /* 0x0000002400247245 */ /* 0x000fc40000201400 */
[----:B------:R-:W-:Y:S01]  /*4a50*/  ISETP.GT.AND P1, PT, R40, R8, PT ;  /* 0x000000082800720c */ /* 0x000fe20003f24270 */
[----:B------:R-:W-:Y:S01]  /*4a60*/  HMMA.16816.F32 R56, R72, R38, R56 ;  /* 0x000000264838723c */ /* 0x000fe20000001838 */
[----:B------:R-:W-:Y:S02]  /*4a70*/  IABS R32, R32 ;  /* 0x0000002000207213 */ /* 0x000fe40000000000 */
[C-C-:B------:R-:W-:Y:S02]  /*4a80*/  IADD3 R39, PT, PT, R232.reuse, 0x10, -R9.reuse ;  /* 0x00000010e8277810 */ /* 0x140fe40007ffe809 */
[C-C-:B------:R-:W-:Y:S02]  /*4a90*/  IADD3 R200, PT, PT, R232.reuse, 0xf, -R9.reuse ;  /* 0x0000000fe8c87810 */ /* 0x140fe40007ffe809 */
[----:B------:R-:W-:Y:S01]  /*4aa0*/  I2FP.F32.S32 R32, R32 ;  /* 0x0000002000207245 */ /* 0x000fe20000201400 */
[----:B---3--:R-:W-:Y:S01]  /*4ab0*/  HMMA.16816.F32 R44, R20, R4, R44 ;  /* 0x00000004142c723c */ /* 0x008fe2000000182c */
[----:B------:R-:W-:-:S02]  /*4ac0*/  IADD3 R5, PT, PT, R232, 0x28, -R9 ;  /* 0x00000028e8057810 */ /* 0x000fc40007ffe809 */
[----:B------:R-:W-:Y:S01]  /*4ad0*/  IADD3 R4, PT, PT, R232, 0x17, -R9 ;  /* 0x00000017e8047810 */ /* 0x000fe20007ffe809 */
[----:B------:R-:W-:Y:S01]  /*4ae0*/  FFMA.FTZ R32, R32, -UR6, R61 ;  /* 0x8000000620207c23 */ /* 0x000fe2000801003d */
[----:B------:R-:W-:Y:S02]  /*4af0*/  IABS R5, R5 ;  /* 0x0000000500057213 */ /* 0x000fe40000000000 */
[----:B------:R-:W-:Y:S01]  /*4b00*/  IABS R4, R4 ;  /* 0x0000000400047213 */ /* 0x000fe20000000000 */
[----:B------:R-:W-:Y:S01]  /*4b10*/  HMMA.16816.F32 R64, R24, R34, R64 ;  /* 0x000000221840723c */ /* 0x000fe20000001840 */
[----:B------:R-:W-:Y:S01]  /*4b20*/  I2FP.F32.S32 R5, R5 ;  /* 0x0000000500057245 */ /* 0x000fe20000201400 */
[C---:B------:R-:W-:Y:S01]  /*4b30*/  IMAD.IADD R24, R232.reuse, 0x1, -R11 ;  /* 0x00000001e8187824 */ /* 0x040fe200078e0a0b */
[--C-:B------:R-:W-:Y:S01]  /*4b40*/  IADD3 R25, PT, PT, R232, 0x30, -R9.reuse ;  /* 0x00000030e8197810 */ /* 0x100fe20007ffe809 */
[----:B------:R-:W-:Y:S01]  /*4b50*/  VIADD R35, R10, UR23 ;  /* 0x000000170a237c36 */ /* 0x000fe20008000000 */
[----:B------:R-:W-:Y:S01]  /*4b60*/  I2FP.F32.S32 R4, R4 ;  /* 0x0000000400047245 */ /* 0x000fe20000201400 */
[----:B------:R-:W-:Y:S01]  /*4b70*/  FFMA.FTZ R60, R5, -UR6, R60 ;  /* 0x80000006053c7c23 */ /* 0x000fe2000801003c */
[----:B------:R-:W-:Y:S01]  /*4b80*/  IADD3 R5, PT, PT, R232, 0x18, -R9 ;  /* 0x00000018e8057810 */ /* 0x000fe20007ffe809 */
[----:B------:R-:W-:Y:S01]  /*4b90*/  HMMA.16816.F32 R16, R20, R76, R16 ;  /* 0x0000004c1410723c */ /* 0x000fe20000001810 */
[----:B------:R-:W-:Y:S01]  /*4ba0*/  IABS R27, R24 ;  /* 0x00000018001b7213 */ /* 0x000fe20000000000 */
[C---:B------:R-:W-:Y:S01]  /*4bb0*/  VIADD R26, R8.reuse, 0x28 ;  /* 0x00000028081a7836 */ /* 0x040fe20000000000 */
[----:B------:R-:W-:Y:S01]  /*4bc0*/  IABS R5, R5 ;  /* 0x0000000500057213 */ /* 0x000fe20000000000 */
[----:B------:R-:W-:Y:S01]  /*4bd0*/  VIADD R24, R8, 0x30 ;  /* 0x0000003008187836 */ /* 0x000fe20000000000 */
[----:B------:R-:W-:-:S02]  /*4be0*/  IABS R25, R25 ;  /* 0x0000001900197213 */ /* 0x000fc40000000000 */
[----:B------:R-:W-:Y:S01]  /*4bf0*/  I2FP.F32.S32 R27, R27 ;  /* 0x0000001b001b7245 */ /* 0x000fe20000201400 */
[C---:B------:R-:W-:Y:S01]  /*4c00*/  HMMA.16816.F32 R80, R20.reuse, R52, R80 ;  /* 0x000000341450723c */ /* 0x040fe20000001850 */
[----:B------:R-:W-:Y:S02]  /*4c10*/  I2FP.F32.S32 R5, R5 ;  /* 0x0000000500057245 */ /* 0x000fe40000201400 */
[----:B------:R-:W-:Y:S02]  /*4c20*/  I2FP.F32.S32 R25, R25 ;  /* 0x0000001900197245 */ /* 0x000fe40000201400 */
[----:B------:R-:W-:Y:S02]  /*4c30*/  VIADDMNMX R231, R35, 0x1, R230, PT ;  /* 0x0000000123e77846 */ /* 0x000fe400038001e6 */
[C---:B------:R-:W-:Y:S01]  /*4c40*/  ISETP.GT.AND P0, PT, R40.reuse, R43, PT ;  /* 0x0000002b2800720c */ /* 0x040fe20003f04270 */
[----:B------:R-:W-:Y:S01]  /*4c50*/  HMMA.16816.F32 R12, R20, R78, R12 ;  /* 0x0000004e140c723c */ /* 0x000fe2000000180c */
[----:B------:R-:W-:-:S02]  /*4c60*/  ISETP.GT.AND P5, PT, R40, R41, PT ;  /* 0x000000292800720c */ /* 0x000fc40003fa4270 */
[----:B------:R-:W-:Y:S01]  /*4c70*/  FFMA.FTZ R34, R27, -UR6, R16 ;  /* 0x800000061b227c23 */ /* 0x000fe20008010010 */
[----:B------:R-:W-:Y:S01]  /*4c80*/  FFMA.FTZ R28, R28, -UR6, R17 ;  /* 0x800000061c1c7c23 */ /* 0x000fe20008010011 */
[C---:B------:R-:W-:Y:S01]  /*4c90*/  VIADD R27, R8.reuse, 0x21 ;  /* 0x00000021081b7836 */ /* 0x040fe20000000000 */
[C---:B------:R-:W-:Y:S01]  /*4ca0*/  ISETP.GE.AND P6, PT, R8.reuse, R231, PT ;  /* 0x000000e70800720c */ /* 0x040fe20003fc6270 */
[----:B------:R-:W-:Y:S01]  /*4cb0*/  VIADD R17, R8, 0x31 ;  /* 0x0000003108117836 */ /* 0x000fe20000000000 */
[----:B------:R-:W-:Y:S01]  /*4cc0*/  HMMA.16816.F32 R56, R20, R70, R56 ;  /* 0x000000461438723c */ /* 0x000fe20000001838 */
[----:B------:R-:W-:Y:S01]  /*4cd0*/  ISETP.GT.AND P3, PT, R40, R37, PT ;  /* 0x000000252800720c */ /* 0x000fe20003f64270 */
[C---:B------:R-:W-:Y:S02]  /*4ce0*/  VIADD R16, R8.reuse, 0x39 ;  /* 0x0000003908107836 */ /* 0x040fe40000000000 */
[----:B------:R-:W-:Y:S01]  /*4cf0*/  FFMA.FTZ R80, R5, -UR6, R80 ;  /* 0x8000000605507c23 */ /* 0x000fe20008010050 */
[----:B------:R-:W-:-:S02]  /*4d00*/  VIADD R5, R8, 0x10 ;  /* 0x0000001008057836 */ /* 0x000fc40000000000 */
[----:B------:R-:W-:Y:S01]  /*4d10*/  FFMA.FTZ R81, R4, -UR6, R81 ;  /* 0x8000000604517c23 */ /* 0x000fe20008010051 */
[----:B------:R-:W-:Y:S01]  /*4d20*/  VIADD R4, R8, 0x19 ;  /* 0x0000001908047836 */ /* 0x000fe20000000000 */
[----:B------:R-:W-:Y:S01]  /*4d30*/  IABS R39, R39 ;  /* 0x0000002700277213 */ /* 0x000fe20000000000 */
[----:B------:R-:W-:Y:S01]  /*4d40*/  HMMA.16816.F32 R64, R72, R30, R64 ;  /* 0x0000001e4840723c */ /* 0x000fe20000001840 */
[C-C-:B------:R-:W-:Y:S02]  /*4d50*/  IADD3 R31, PT, PT, R232.reuse, 0x20, -R9.reuse ;  /* 0x00000020e81f7810 */ /* 0x140fe40007ffe809 */
[----:B------:R-:W-:Y:S01]  /*4d60*/  IADD3 R30, PT, PT, R232, 0x1f, -R9 ;  /* 0x0000001fe81e7810 */ /* 0x000fe20007ffe809 */
[----:B------:R-:W-:Y:S01]  /*4d70*/  FFMA.FTZ R38, R25, -UR6, R12 ;  /* 0x8000000619267c23 */ /* 0x000fe2000801000c */
[----:B------:R-:W-:Y:S01]  /*4d80*/  IABS R31, R31 ;  /* 0x0000001f001f7213 */ /* 0x000fe20000000000 */
[----:B------:R-:W-:Y:S01]  /*4d90*/  FFMA.FTZ R36, R36, -UR6, R13 ;  /* 0x8000000624247c23 */ /* 0x000fe2000801000d */
[----:B------:R-:W-:Y:S01]  /*4da0*/  IABS R30, R30 ;  /* 0x0000001e001e7213 */ /* 0x000fe20000000000 */
[C---:B------:R-:W-:Y:S01]  /*4db0*/  HMMA.16816.F32 R48, R20.reuse, R54, R48 ;  /* 0x000000361430723c */ /* 0x040fe20000001830 */
[----:B------:R-:W-:Y:S01]  /*4dc0*/  FSEL R12, R34, -INF , !P1 ;  /* 0xff800000220c7808 */ /* 0x000fe20004800000 */
[C---:B------:R-:W-:Y:S01]  /*4dd0*/  VIADD R13, R8.reuse, 0x18 ;  /* 0x00000018080d7836 */ /* 0x040fe20000000000 */
[----:B------:R-:W-:Y:S01]  /*4de0*/  I2FP.F32.S32 R31, R31 ;  /* 0x0000001f001f7245 */ /* 0x000fe20000201400 */
[----:B------:R-:W-:Y:S01]  /*4df0*/  VIADD R25, R8, 0x29 ;  /* 0x0000002908197836 */ /* 0x000fe20000000000 */
[----:B------:R-:W-:Y:S01]  /*4e00*/  I2FP.F32.S32 R30, R30 ;  /* 0x0000001e001e7245 */ /* 0x000fe20000201400 */
[----:B------:R-:W-:Y:S01]  /*4e10*/  VIADD R34, R232, 0x8 ;  /* 0x00000008e8227836 */ /* 0x000fe20000000000 */
[----:B------:R-:W-:Y:S01]  /*4e20*/  ISETP.GT.AND P1, PT, R40, R5, PT ;  /* 0x000000052800720c */ /* 0x000fe20003f24270 */
[----:B------:R-:W-:Y:S01]  /*4e30*/  FFMA.FTZ R31, R31, -UR6, R56 ;  /* 0x800000061f1f7c23 */ /* 0x000fe20008010038 */
[----:B------:R-:W-:Y:S01]  /*4e40*/  IABS R200, R200 ;  /* 0x000000c800c87213 */ /* 0x000fe20000000000 */
[----:B------:R-:W-:Y:S01]  /*4e50*/  FFMA.FTZ R30, R30, -UR6, R57 ;  /* 0x800000061e1e7c23 */ /* 0x000fe20008010039 */
[----:B------:R-:W-:Y:S01]  /*4e60*/  FSEL R10, R60, -INF , !P1 ;  /* 0xff8000003c0a7808 */ /* 0x000fe20004800000 */
[----:B------:R-:W-:Y:S01]  /*4e70*/  HMMA.16816.F32 R64, R20, R6, R64 ;  /* 0x000000061440723c */ /* 0x000fe20000001840 */
[----:B------:R-:W-:Y:S01]  /*4e80*/  FSEL R12, R12, -INF , !P6 ;  /* 0xff8000000c0c7808 */ /* 0x000fe20007000000 */
[----:B------:R-:W-:Y:S01]  /*4e90*/  IMAD.IADD R54, R34, 0x1, -R11 ;  /* 0x0000000122367824 */ /* 0x000fe200078e0a0b */
[----:B------:R-:W-:Y:S01]  /*4ea0*/  FSEL R28, R28, -INF , !P0 ;  /* 0xff8000001c1c7808 */ /* 0x000fe20004000000 */
[--C-:B------:R-:W-:Y:S01]  /*4eb0*/  IMAD.IADD R56, R232, 0x1, -R9.reuse ;  /* 0x00000001e8387824 */ /* 0x100fe200078e0a09 */
[----:B------:R-:W-:Y:S01]  /*4ec0*/  FSEL R38, R38, -INF , !P5 ;  /* 0xff80000026267808 */ /* 0x000fe20006800000 */
[----:B------:R-:W-:Y:S01]  /*4ed0*/  IMAD.IADD R20, R34, 0x1, -R9 ;  /* 0x0000000122147824 */ /* 0x000fe200078e0a09 */
[----:B------:R-:W-:-:S02]  /*4ee0*/  FSEL R36, R36, -INF , !P3 ;  /* 0xff80000024247808 */ /* 0x000fc40005800000 */
[----:B------:R-:W-:Y:S02]  /*4ef0*/  IADD3 R60, PT, PT, R232, 0x8, -R9 ;  /* 0x00000008e83c7810 */ /* 0x000fe40007ffe809 */
[C---:B------:R-:W-:Y:S02]  /*4f00*/  ISETP.GT.AND P2, PT, R40.reuse, R33, PT ;  /* 0x000000212800720c */ /* 0x040fe40003f44270 */
[C---:B------:R-:W-:Y:S02]  /*4f10*/  ISETP.GT.AND P6, PT, R40.reuse, R13, PT ;  /* 0x0000000d2800720c */ /* 0x040fe40003fc4270 */
[C---:B------:R-:W-:Y:S02]  /*4f20*/  ISETP.GT.AND P0, PT, R40.reuse, R4, PT ;  /* 0x000000042800720c */ /* 0x040fe40003f04270 */
[C---:B------:R-:W-:Y:S02]  /*4f30*/  ISETP.GT.AND P5, PT, R40.reuse, R29, PT ;  /* 0x0000001d2800720c */ /* 0x040fe40003fa4270 */
[----:B------:R-:W-:-:S02]  /*4f40*/  ISETP.GT.AND P3, PT, R40, R27, PT ;  /* 0x0000001b2800720c */ /* 0x000fc40003f64270 */
[----:B------:R-:W-:Y:S02]  /*4f50*/  I2FP.F32.S32 R39, R39 ;  /* 0x0000002700277245 */ /* 0x000fe40000201400 */
[----:B------:R-:W-:Y:S02]  /*4f60*/  I2FP.F32.S32 R200, R200 ;  /* 0x000000c800c87245 */ /* 0x000fe40000201400 */
[----:B------:R-:W-:Y:S01]  /*4f70*/  IABS R60, R60 ;  /* 0x0000003c003c7213 */ /* 0x000fe20000000000 */
[----:B------:R-:W-:Y:S01]  /*4f80*/  FFMA.FTZ R202, R39, -UR6, R48 ;  /* 0x8000000627ca7c23 */ /* 0x000fe20008010030 */
[----:B------:R-:W-:Y:S01]  /*4f90*/  FSEL R32, R32, -INF , !P2 ;  /* 0xff80000020207808 */ /* 0x000fe20005000000 */
[----:B------:R-:W-:Y:S01]  /*4fa0*/  FFMA.FTZ R200, R200, -UR6, R49 ;  /* 0x80000006c8c87c23 */ /* 0x000fe20008010031 */
[----:B------:R-:W-:Y:S02]  /*4fb0*/  FSEL R31, R31, -INF , !P6 ;  /* 0xff8000001f1f7808 */ /* 0x000fe40007000000 */
[----:B------:R-:W-:-:S02]  /*4fc0*/  FSEL R30, R30, -INF , !P0 ;  /* 0xff8000001e1e7808 */ /* 0x000fc40004000000 */
[----:B------:R-:W-:Y:S02]  /*4fd0*/  FSEL R206, R80, -INF , !P5 ;  /* 0xff80000050ce7808 */ /* 0x000fe40006800000 */
[----:B------:R-:W-:Y:S02]  /*4fe0*/  FSEL R194, R81, -INF , !P3 ;  /* 0xff80000051c27808 */ /* 0x000fe40005800000 */
[C---:B------:R-:W-:Y:S02]  /*4ff0*/  ISETP.GT.AND P1, PT, R40.reuse, R26, PT ;  /* 0x0000001a2800720c */ /* 0x040fe40003f24270 */
[C---:B------:R-:W-:Y:S02]  /*5000*/  ISETP.GT.AND P2, PT, R40.reuse, R25, PT ;  /* 0x000000192800720c */ /* 0x040fe40003f44270 */
[C---:B------:R-:W-:Y:S02]  /*5010*/  ISETP.GT.AND P6, PT, R40.reuse, R24, PT ;  /* 0x000000182800720c */ /* 0x040fe40003fc4270 */
[----:B------:R-:W-:-:S02]  /*5020*/  ISETP.GT.AND P0, PT, R40, R17, PT ;  /* 0x000000112800720c */ /* 0x000fc40003f04270 */
[C---:B------:R-:W-:Y:S02]  /*5030*/  ISETP.GT.AND P5, PT, R40.reuse, R3, PT ;  /* 0x000000032800720c */ /* 0x040fe40003fa4270 */
[----:B------:R-:W-:Y:S02]  /*5040*/  ISETP.GT.AND P3, PT, R40, R16, PT ;  /* 0x000000102800720c */ /* 0x000fe40003f64270 */
[----:B------:R-:W-:Y:S02]  /*5050*/  VIADDMNMX R230, R35, 0x9, R230, PT ;  /* 0x0000000923e67846 */ /* 0x000fe400038001e6 */
[C-C-:B------:R-:W-:Y:S02]  /*5060*/  IADD3 R57, PT, PT, R232.reuse, 0x7, -R9.reuse ;  /* 0x00000007e8397810 */ /* 0x140fe40007ffe809 */
[--C-:B------:R-:W-:Y:S02]  /*5070*/  IADD3 R55, PT, PT, R232, -0x1, -R9.reuse ;  /* 0xffffffffe8377810 */ /* 0x100fe40007ffe809 */
[----:B------:R-:W-:-:S02]  /*5080*/  IADD3 R53, PT, PT, R34, 0x37, -R9 ;  /* 0x0000003722357810 */ /* 0x000fc40007ffe809 */
[C-C-:B------:R-:W-:Y:S02]  /*5090*/  IADD3 R52, PT, PT, R34.reuse, 0x30, -R9.reuse ;  /* 0x0000003022347810 */ /* 0x140fe40007ffe809 */
[C-C-:B------:R-:W-:Y:S02]  /*50a0*/  IADD3 R21, PT, PT, R34.reuse, 0x2f, -R9.reuse ;  /* 0x0000002f22157810 */ /* 0x140fe40007ffe809 */
[C-C-:B------:R-:W-:Y:S02]  /*50b0*/  IADD3 R49, PT, PT, R34.reuse, 0x28, -R9.reuse ;  /* 0x0000002822317810 */ /* 0x140fe40007ffe809 */
[C-C-:B------:R-:W-:Y:S02]  /*50c0*/  IADD3 R7, PT, PT, R34.reuse, 0x27, -R9.reuse ;  /* 0x0000002722077810 */ /* 0x140fe40007ffe809 */
[C-C-:B------:R-:W-:Y:S02]  /*50d0*/  IADD3 R48, PT, PT, R34.reuse, 0x20, -R9.reuse ;  /* 0x0000002022307810 */ /* 0x140fe40007ffe809 */
[----:B------:R-:W-:-:S02]  /*50e0*/  IADD3 R6, PT, PT, R34, 0x1f, -R9 ;  /* 0x0000001f22067810 */ /* 0x000fc40007ffe809 */
[C-C-:B------:R-:W-:Y:S02]  /*50f0*/  IADD3 R42, PT, PT, R34.reuse, 0x18, -R9.reuse ;  /* 0x00000018222a7810 */ /* 0x140fe40007ffe809 */
[C-C-:B------:R-:W-:Y:S02]  /*5100*/  IADD3 R11, PT, PT, R34.reuse, 0x17, -R9.reuse ;  /* 0x00000017220b7810 */ /* 0x140fe40007ffe809 */
[C-C-:B------:R-:W-:Y:S02]  /*5110*/  IADD3 R40, PT, PT, R34.reuse, 0x10, -R9.reuse ;  /* 0x0000001022287810 */ /* 0x140fe40007ffe809 */
[C-C-:B------:R-:W-:Y:S02]  /*5120*/  IADD3 R39, PT, PT, R34.reuse, 0xf, -R9.reuse ;  /* 0x0000000f22277810 */ /* 0x140fe40007ffe809 */
[C-C-:B------:R-:W-:Y:S02]  /*5130*/  IADD3 R35, PT, PT, R34.reuse, 0x8, -R9.reuse ;  /* 0x0000000822237810 */ /* 0x140fe40007ffe809 */
[----:B------:R-:W-:-:S02]  /*5140*/  IADD3 R22, PT, PT, R34, 0x7, -R9 ;  /* 0x0000000722167810 */ /* 0x000fc40007ffe809 */
[C---:B------:R-:W-:Y:S01]  /*5150*/  IADD3 R23, PT, PT, R34.reuse, -0x1, -R9 ;  /* 0xffffffff22177810 */ /* 0x040fe20007ffe809 */
[----:B------:R-:W-:Y:S01]  /*5160*/  VIADD R34, R34, -UR22 ;  /* 0x8000001622227c36 */ /* 0x000fe20008000000 */
[----:B------:R-:W-:Y:S02]  /*5170*/  I2FP.F32.S32 R9, R60 ;  /* 0x0000003c00097245 */ /* 0x000fe40000201400 */
[----:B------:R-:W-:Y:S02]  /*5180*/  IABS R57, R57 ;  /* 0x0000003900397213 */ /* 0x000fe40000000000 */
[----:B------:R-:W-:Y:S01]  /*5190*/  FSEL R202, R202, -INF , !P1 ;  /* 0xff800000caca7808 */ /* 0x000fe20004800000 */
[----:B------:R-:W-:Y:S01]  /*51a0*/  FFMA.FTZ R9, R9, -UR6, R44 ;  /* 0x8000000609097c23 */ /* 0x000fe2000801002c */
[----:B------:R-:W-:Y:S02]  /*51b0*/  FSEL R200, R200, -INF , !P2 ;  /* 0xff800000c8c87808 */ /* 0x000fe40005000000 */
[----:B------:R-:W-:-:S02]  /*51c0*/  ISETP.GT.AND P1, PT, R34, R8, PT ;  /* 0x000000082200720c */ /* 0x000fc40003f24270 */
[----:B------:R-:W-:Y:S02]  /*51d0*/  ISETP.GE.AND P2, PT, R8, R230, PT ;  /* 0x000000e60800720c */ /* 0x000fe40003f46270 */
[----:B------:R-:W-:Y:S02]  /*51e0*/  I2FP.F32.S32 R8, R57 ;  /* 0x0000003900087245 */ /* 0x000fe40000201400 */
[----:B------:R-:W-:Y:S02]  /*51f0*/  IABS R54, R54 ;  /* 0x0000003600367213 */ /* 0x000fe40000000000 */
[----:B------:R-:W-:Y:S01]  /*5200*/  FSEL R216, R9, -INF , !P6 ;  /* 0xff80000009d87808 */ /* 0x000fe20007000000 */
[----:B------:R-:W-:Y:S01]  /*5210*/  FFMA.FTZ R8, R8, -UR6, R45 ;  /* 0x8000000608087c23 */ /* 0x000fe2000801002d */
[----:B------:R-:W-:Y:S02]  /*5220*/  I2FP.F32.S32 R9, R54 ;  /* 0x0000003600097245 */ /* 0x000fe40000201400 */
[----:B------:R-:W-:-:S02]  /*5230*/  IABS R56, R56 ;  /* 0x0000003800387213 */ /* 0x000fc40000000000 */
[----:B------:R-:W-:Y:S01]  /*5240*/  IABS R53, R53 ;  /* 0x0000003500357213 */ /* 0x000fe20000000000 */
[----:B------:R-:W-:Y:S01]  /*5250*/  FFMA.FTZ R9, R9, -UR6, R18 ;  /* 0x8000000609097c23 */ /* 0x000fe20008010012 */
[----:B------:R-:W-:Y:S02]  /*5260*/  I2FP.F32.S32 R57, R56 ;  /* 0x0000003800397245 */ /* 0x000fe40000201400 */
[----:B------:R-:W-:Y:S02]  /*5270*/  FSEL R214, R8, -INF , !P0 ;  /* 0xff80000008d67808 */ /* 0x000fe40004000000 */
[----:B------:R-:W-:Y:S01]  /*5280*/  IABS R55, R55 ;  /* 0x0000003700377213 */ /* 0x000fe20000000000 */
[----:B------:R-:W-:Y:S01]  /*5290*/  FFMA.FTZ R57, R57, -UR6, R64 ;  /* 0x8000000639397c23 */ /* 0x000fe20008010040 */
[----:B------:R-:W-:Y:S02]  /*52a0*/  I2FP.F32.S32 R8, R53 ;  /* 0x0000003500087245 */ /* 0x000fe40000201400 */
[----:B------:R-:W-:-:S02]  /*52b0*/  I2FP.F32.S32 R56, R55 ;  /* 0x0000003700387245 */ /* 0x000fc40000201400 */
[----:B------:R-:W-:Y:S01]  /*52c0*/  FSEL R9, R9, -INF , !P1 ;  /* 0xff80000009097808 */ /* 0x000fe20004800000 */
[----:B------:R-:W-:Y:S01]  /*52d0*/  FFMA.FTZ R8, R8, -UR6, R19 ;  /* 0x8000000608087c23 */ /* 0x000fe20008010013 */
[----:B------:R-:W-:Y:S01]  /*52e0*/  IABS R52, R52 ;  /* 0x0000003400347213 */ /* 0x000fe20000000000 */
[----:B------:R-:W-:Y:S01]  /*52f0*/  FFMA.FTZ R56, R56, -UR6, R65 ;  /* 0x8000000638387c23 */ /* 0x000fe20008010041 */
[----:B------:R-:W-:Y:S02]  /*5300*/  ISETP.GT.AND P6, PT, R34, R43, PT ;  /* 0x0000002b2200720c */ /* 0x000fe40003fc4270 */
[----:B------:R-:W-:Y:S02]  /*5310*/  IABS R18, R21 ;  /* 0x0000001500127213 */ /* 0x000fe40000000000 */
[----:B------:R-:W-:Y:S02]  /*5320*/  FSEL R21, R9, -INF , !P2 ;  /* 0xff80000009157808 */ /* 0x000fe40005000000 */
[----:B------:R-:W-:-:S02]  /*5330*/  FSEL R210, R57, -INF , !P5 ;  /* 0xff80000039d27808 */ /* 0x000fc40006800000 */
[----:B------:R-:W-:Y:S02]  /*5340*/  I2FP.F32.S32 R9, R52 ;  /* 0x0000003400097245 */ /* 0x000fe40000201400 */
[----:B------:R-:W-:Y:S02]  /*5350*/  ISETP.GE.AND P5, PT, R43, R230, PT ;  /* 0x000000e62b00720c */ /* 0x000fe40003fa6270 */
[----:B------:R-:W-:Y:S01]  /*5360*/  FSEL R8, R8, -INF , !P6 ;  /* 0xff80000008087808 */ /* 0x000fe20007000000 */
[----:B------:R-:W-:Y:S01]  /*5370*/  FFMA.FTZ R9, R9, -UR6, R14 ;  /* 0x8000000609097c23 */ /* 0x000fe2000801000e */
[----:B------:R-:W-:Y:S02]  /*5380*/  IABS R7, R7 ;  /* 0x0000000700077213 */ /* 0x000fe40000000000 */
[----:B------:R-:W-:Y:S02]  /*5390*/  FSEL R208, R56, -INF , !P3 ;  /* 0xff80000038d07808 */ /* 0x000fe40005800000 */
[----:B------:R-:W-:Y:S01]  /*53a0*/  FSEL R19, R8, -INF , !P5 ;  /* 0xff80000008137808 */ /* 0x000fe20006800000 */
[----:B------:R-:W-:Y:S01]  /*53b0*/  IMAD.MOV.U32 R8, RZ, RZ, R7 ;  /* 0x000000ffff087224 */ /* 0x000fe200078e0007 */
[----:B------:R-:W-:-:S02]  /*53c0*/  IABS R49, R49 ;  /* 0x0000003100317213 */ /* 0x000fc40000000000 */
[----:B------:R-:W-:Y:S02]  /*53d0*/  ISETP.GT.AND P3, PT, R34, R41, PT ;  /* 0x000000292200720c */ /* 0x000fe40003f64270 */
[----:B------:R-:W-:Y:S02]  /*53e0*/  I2FP.F32.S32 R18, R18 ;  /* 0x0000001200127245 */ /* 0x000fe40000201400 */
[----:B------:R-:W-:Y:S02]  /*53f0*/  ISETP.GE.AND P0, PT, R43, R231, PT ;  /* 0x000000e72b00720c */ /* 0x000fe40003f06270 */
[----:B------:R-:W-:Y:S01]  /*5400*/  I2FP.F32.S32 R49, R49 ;  /* 0x0000003100317245 */ /* 0x000fe20000201400 */
[----:B------:R-:W-:Y:S01]  /*5410*/  FFMA.FTZ R15, R18, -UR6, R15 ;  /* 0x80000006120f7c23 */ /* 0x000fe2000801000f */
[C---:B------:R-:W-:Y:S02]  /*5420*/  ISETP.GE.AND P1, PT, R41.reuse, R231, PT ;  /* 0x000000e72900720c */ /* 0x040fe40003f26270 */
[----:B------:R-:W-:Y:S01]  /*5430*/  ISETP.GE.AND P2, PT, R41, R230, PT ;  /* 0x000000e62900720c */ /* 0x000fe20003f46270 */
[----:B------:R-:W-:Y:S01]  /*5440*/  FFMA.FTZ R49, R49, -UR6, R62 ;  /* 0x8000000631317c23 */ /* 0x000fe2000801003e */
[----:B------:R-:W-:-:S02]  /*5450*/  FSEL R9, R9, -INF , !P3 ;  /* 0xff80000009097808 */ /* 0x000fc40005800000 */
[----:B------:R-:W-:Y:S02]  /*5460*/  FSEL R28, R28, -INF , !P0 ;  /* 0xff8000001c1c7808 */ /* 0x000fe40004000000 */
[----:B------:R-:W-:Y:S02]  /*5470*/  I2FP.F32.S32 R8, R8 ;  /* 0x0000000800087245 */ /* 0x000fe40000201400 */
[----:B------:R-:W-:Y:S02]  /*5480*/  ISETP.GT.AND P0, PT, R34, R37, PT ;  /* 0x000000252200720c */ /* 0x000fe40003f04270 */
[----:B------:R-:W-:Y:S01]  /*5490*/  FSEL R18, R38, -INF , !P1 ;  /* 0xff80000026127808 */ /* 0x000fe20004800000 */
[----:B------:R-:W-:Y:S01]  /*54a0*/  FFMA.FTZ R8, R8, -UR6, R63 ;  /* 0x8000000608087c23 */ /* 0x000fe2000801003f */
[----:B------:R-:W-:Y:S02]  /*54b0*/  FSEL R7, R9, -INF , !P2 ;  /* 0xff80000009077808 */ /* 0x000fe40005000000 */
[----:B------:R-:W-:-:S02]  /*54c0*/  ISETP.GT.AND P1, PT, R34, R5, PT ;  /* 0x000000052200720c */ /* 0x000fc40003f24270 */
[C---:B------:R-:W-:Y:S02]  /*54d0*/  ISETP.GE.AND P3, PT, R5.reuse, R231, PT ;  /* 0x000000e70500720c */ /* 0x040fe40003f66270 */
[-C--:B------:R-:W-:Y:S02]  /*54e0*/  ISETP.GE.AND P2, PT, R5, R230.reuse, PT ;  /* 0x000000e60500720c */ /* 0x080fe40003f46270 */
[----:B------:R-:W-:Y:S02]  /*54f0*/  ISETP.GE.AND P5, PT, R37, R230, PT ;  /* 0x000000e62500720c */ /* 0x000fe40003fa6270 */
[----:B------:R-:W-:Y:S02]  /*5500*/  FSEL R5, R15, -INF , !P0 ;  /* 0xff8000000f057808 */ /* 0x000fe40004000000 */
[----:B------:R-:W-:Y:S02]  /*5510*/  ISETP.GT.AND P0, PT, R34, R33, PT ;  /* 0x000000212200720c */ /* 0x000fe40003f04270 */
[----:B------:R-:W-:-:S02]  /*5520*/  FSEL R15, R49, -INF , !P1 ;  /* 0xff800000310f7808 */ /* 0x000fc40004800000 */
[----:B------:R-:W-:Y:S02]  /*5530*/  ISETP.GE.AND P6, PT, R37, R231, PT ;  /* 0x000000e72500720c */ /* 0x000fe40003fc6270 */
[----:B------:R-:W-:Y:S02]  /*5540*/  FSEL R5, R5, -INF , !P5 ;  /* 0xff80000005057808 */ /* 0x000fe40006800000 */
[----:B------:R-:W-:Y:S02]  /*5550*/  ISETP.GE.AND P5, PT, R33, R230, PT ;  /* 0x000000e62100720c */ /* 0x000fe40003fa6270 */
[----:B------:R-:W-:Y:S02]  /*5560*/  FSEL R8, R8, -INF , !P0 ;  /* 0xff80000008087808 */ /* 0x000fe40004000000 */
[----:B------:R-:W-:Y:S02]  /*5570*/  IABS R48, R48 ;  /* 0x0000003000307213 */ /* 0x000fe40000000000 */
[----:B------:R-:W-:-:S02]  /*5580*/  IABS R9, R6 ;  /* 0x0000000600097213 */ /* 0x000fc40000000000 */
[----:B------:R-:W-:Y:S02]  /*5590*/  FSEL R10, R10, -INF , !P3 ;  /* 0xff8000000a0a7808 */ /* 0x000fe40005800000 */
[----:B------:R-:W-:Y:S02]  /*55a0*/  FSEL R15, R15, -INF , !P2 ;  /* 0xff8000000f0f7808 */ /* 0x000fe40005000000 */
[----:B------:R-:W-:Y:S02]  /*55b0*/  FSEL R14, R36, -INF , !P6 ;  /* 0xff800000240e7808 */ /* 0x000fe40007000000 */
[----:B------:R-:W-:Y:S02]  /*55c0*/  ISETP.GT.AND P1, PT, R34, R13, PT ;  /* 0x0000000d2200720c */ /* 0x000fe40003f24270 */
[C---:B------:R-:W-:Y:S01]  /*55d0*/  ISETP.GE.AND P3, PT, R13.reuse, R231, PT ;  /* 0x000000e70d00720c */ /* 0x040fe20003f66270 */
[----:B------:R-:W-:Y:S01]  /*55e0*/  BAR.SYNC.DEFER_BLOCKING 0x0 ;  /* 0x0000000000007b1d */ /* 0x000fe20000010000 */
[----:B------:R-:W-:-:S02]  /*55f0*/  ISETP.GE.AND P2, PT, R13, R230, PT ;  /* 0x000000e60d00720c */ /* 0x000fc40003f46270 */
[----:B------:R-:W-:Y:S02]  /*5600*/  ISETP.GE.AND P6, PT, R33, R231, PT ;  /* 0x000000e72100720c */ /* 0x000fe40003fc6270 */
[----:B------:R-:W-:Y:S02]  /*5610*/  FSEL R13, R8, -INF , !P5 ;  /* 0xff800000080d7808 */ /* 0x000fe40006800000 */
[----:B------:R-:W-:Y:S02]  /*5620*/  I2FP.F32.S32 R33, R48 ;  /* 0x0000003000217245 */ /* 0x000fe40000201400 */
[----:B------:R-:W-:Y:S02]  /*5630*/  I2FP.F32.S32 R8, R9 ;  /* 0x0000000900087245 */ /* 0x000fe40000201400 */
[----:B------:R-:W-:Y:S01]  /*5640*/  FSEL R6, R32, -INF , !P6 ;  /* 0xff80000020067808 */ /* 0x000fe20007000000 */
[----:B------:R-:W-:Y:S01]  /*5650*/  FFMA.FTZ R33, R33, -UR6, R58 ;  /* 0x8000000621217c23 */ /* 0x000fe2000801003a */
[----:B------:R-:W-:Y:S01]  /*5660*/  ISETP.GT.AND P6, PT, R34, R4, PT ;  /* 0x000000042200720c */ /* 0x000fe20003fc4270 */
[----:B------:R-:W-:Y:S01]  /*5670*/  FFMA.FTZ R59, R8, -UR6, R59 ;  /* 0x80000006083b7c23 */ /* 0x000fe2000801003b */
[----:B------:R-:W-:-:S02]  /*5680*/  ISETP.GE.AND P0, PT, R4, R231, PT ;  /* 0x000000e70400720c */ /* 0x000fc40003f06270 */
[----:B------:R-:W-:Y:S02]  /*5690*/  IABS R9, R11 ;  /* 0x0000000b00097213 */ /* 0x000fe40000000000 */
[----:B------:R-:W-:Y:S02]  /*56a0*/  ISETP.GE.AND P5, PT, R4, R230, PT ;  /* 0x000000e60400720c */ /* 0x000fe40003fa6270 */
[----:B------:R-:W-:Y:S02]  /*56b0*/  FSEL R33, R33, -INF , !P1 ;  /* 0xff80000021217808 */ /* 0x000fe40004800000 */
[----:B------:R-:W-:Y:S02]  /*56c0*/  FSEL R59, R59, -INF , !P6 ;  /* 0xff8000003b3b7808 */ /* 0x000fe40007000000 */
[----:B------:R-:W-:Y:S02]  /*56d0*/  IABS R42, R42 ;  /* 0x0000002a002a7213 */ /* 0x000fe40000000000 */
[----:B------:R-:W-:-:S02]  /*56e0*/  FSEL R8, R30, -INF , !P0 ;  /* 0xff8000001e087808 */ /* 0x000fc40004000000 */
[----:B------:R-:W-:Y:S02]  /*56f0*/  IABS R40, R40 ;  /* 0x0000002800287213 */ /* 0x000fe40000000000 */
[----:B------:R-:W-:Y:S02]  /*5700*/  I2FP.F32.S32 R30, R9 ;  /* 0x00000009001e7245 */ /* 0x000fe40000201400 */
[----:B------:R-:W-:Y:S02]  /*5710*/  FSEL R4, R31, -INF , !P3 ;  /* 0xff8000001f047808 */ /* 0x000fe40005800000 */
[----:B------:R-:W-:Y:S01]  /*5720*/  FSEL R11, R33, -INF , !P2 ;  /* 0xff800000210b7808 */ /* 0x000fe20005000000 */
[----:B------:R-:W-:Y:S01]  /*5730*/  FFMA.FTZ R30, R30, -UR6, R83 ;  /* 0x800000061e1e7c23 */ /* 0x000fe20008010053 */
[----:B------:R-:W-:Y:S02]  /*5740*/  FSEL R9, R59, -INF , !P5 ;  /* 0xff8000003b097808 */ /* 0x000fe40006800000 */
[----:B------:R-:W-:-:S02]  /*5750*/  ISETP.GT.AND P3, PT, R34, R29, PT ;  /* 0x0000001d2200720c */ /* 0x000fc40003f64270 */
[C---:B------:R-:W-:Y:S02]  /*5760*/  ISETP.GE.AND P1, PT, R29.reuse, R231, PT ;  /* 0x000000e71d00720c */ /* 0x040fe40003f26270 */
[-C--:B------:R-:W-:Y:S02]  /*5770*/  ISETP.GE.AND P2, PT, R29, R230.reuse, PT ;  /* 0x000000e61d00720c */ /* 0x080fe40003f46270 */
[----:B------:R-:W-:Y:S02]  /*5780*/  ISETP.GT.AND P0, PT, R34, R27, PT ;  /* 0x0000001b2200720c */ /* 0x000fe40003f04270 */
[C---:B------:R-:W-:Y:S02]  /*5790*/  ISETP.GE.AND P6, PT, R27.reuse, R231, PT ;  /* 0x000000e71b00720c */ /* 0x040fe40003fc6270 */
[----:B------:R-:W-:Y:S02]  /*57a0*/  ISETP.GE.AND P5, PT, R27, R230, PT ;  /* 0x000000e61b00720c */ /* 0x000fe40003fa6270 */
[----:B------:R-:W-:-:S02]  /*57b0*/  I2FP.F32.S32 R29, R42 ;  /* 0x0000002a001d7245 */ /* 0x000fc40000201400 */
[----:B------:R-:W-:Y:S02]  /*57c0*/  I2FP.F32.S32 R27, R40 ;  /* 0x00000028001b7245 */ /* 0x000fe40000201400 */
[----:B------:R-:W-:Y:S01]  /*57d0*/  IABS R39, R39 ;  /* 0x0000002700277213 */ /* 0x000fe20000000000 */
[----:B------:R-:W-:Y:S01]  /*57e0*/  FFMA.FTZ R29, R29, -UR6, R82 ;  /* 0x800000061d1d7c23 */ /* 0x000fe20008010052 */
[----:B------:R-:W-:Y:S01]  /*57f0*/  FSEL R206, R206, -INF , !P1 ;  /* 0xff800000cece7808 */ /* 0x000fe20004800000 */
[----:B------:R-:W-:Y:S01]  /*5800*/  FFMA.FTZ R50, R27, -UR6, R50 ;  /* 0x800000061b327c23 */ /* 0x000fe20008010032 */
[----:B------:R-:W-:Y:S02]  /*5810*/  I2FP.F32.S32 R32, R39 ;  /* 0x0000002700207245 */ /* 0x000fe40000201400 */
[----:B------:R-:W-:Y:S02]  /*5820*/  ISETP.GT.AND P1, PT, R34, R26, PT ;  /* 0x0000001a2200720c */ /* 0x000fe40003f24270 */
[----:B------:R-:W-:Y:S01]  /*5830*/  FSEL R29, R29, -INF , !P3 ;  /* 0xff8000001d1d7808 */ /* 0x000fe20005800000 */
[----:B------:R-:W-:Y:S01]  /*5840*/  FFMA.FTZ R51, R32, -UR6, R51 ;  /* 0x8000000620337c23 */ /* 0x000fe20008010033 */
[----:B------:R-:W-:-:S02]  /*5850*/  FSEL R30, R30, -INF , !P0 ;  /* 0xff8000001e1e7808 */ /* 0x000fc40004000000 */
[----:B------:R-:W-:Y:S02]  /*5860*/  FSEL R50, R50, -INF , !P1 ;  /* 0xff80000032327808 */ /* 0x000fe40004800000 */
[----:B------:R-:W-:Y:S02]  /*5870*/  ISETP.GT.AND P0, PT, R34, R25, PT ;  /* 0x000000192200720c */ /* 0x000fe40003f04270 */
[----:B------:R-:W-:Y:S02]  /*5880*/  IABS R35, R35 ;  /* 0x0000002300237213 */ /* 0x000fe40000000000 */
[----:B------:R-:W-:Y:S02]  /*5890*/  ISETP.GE.AND P1, PT, R25, R231, PT ;  /* 0x000000e71900720c */ /* 0x000fe40003f26270 */
[----:B------:R-:W-:Y:S02]  /*58a0*/  FSEL R199, R29, -INF , !P2 ;  /* 0xff8000001dc77808 */ /* 0x000fe40005000000 */
[----:B------:R-:W-:-:S02]  /*58b0*/  FSEL R194, R194, -INF , !P6 ;  /* 0xff800000c2c27808 */ /* 0x000fc40007000000 */
[----:B------:R-:W-:Y:S02]  /*58c0*/  FSEL R223, R30, -INF , !P5 ;  /* 0xff8000001edf7808 */ /* 0x000fe40006800000 */
[C---:B------:R-:W-:Y:S02]  /*58d0*/  ISETP.GT.AND P6, PT, R34.reuse, R24, PT ;  /* 0x000000182200720c */ /* 0x040fe40003fc4270 */
[----:B------:R-:W-:Y:S02]  /*58e0*/  ISETP.GT.AND P5, PT, R34, R17, PT ;  /* 0x000000112200720c */ /* 0x000fe40003fa4270 */
[----:B------:R-:W-:Y:S02]  /*58f0*/  I2FP.F32.S32 R29, R35 ;  /* 0x00000023001d7245 */ /* 0x000fe40000201400 */
[----:B------:R-:W-:Y:S02]  /*5900*/  FSEL R200, R200, -INF , !P1 ;  /* 0xff800000c8c87808 */ /* 0x000fe40004800000 */
[----:B------:R-:W-:Y:S01]  /*5910*/  FSEL R221, R51, -INF , !P0 ;  /* 0xff80000033dd7808 */ /* 0x000fe20004000000 */
[----:B------:R-:W-:Y:S01]  /*5920*/  FFMA.FTZ R46, R29, -UR6, R46 ;  /* 0x800000061d2e7c23 */ /* 0x000fe2000801002e */
[----:B------:R-:W-:-:S02]  /*5930*/  ISETP.GE.AND P3, PT, R26, R231, PT ;  /* 0x000000e71a00720c */ /* 0x000fc40003f66270 */
[-C--:B------:R-:W-:Y:S02]  /*5940*/  ISETP.GE.AND P2, PT, R26, R230.reuse, PT ;  /* 0x000000e61a00720c */ /* 0x080fe40003f46270 */
[----:B------:R-:W-:Y:S02]  /*5950*/  ISETP.GE.AND P1, PT, R25, R230, PT ;  /* 0x000000e61900720c */ /* 0x000fe40003f26270 */
[----:B------:R-:W-:Y:S02]  /*5960*/  ISETP.GE.AND P0, PT, R24, R231, PT ;  /* 0x000000e71800720c */ /* 0x000fe40003f06270 */
[----:B------:R-:W-:Y:S02]  /*5970*/  P2R R27, PR, RZ, 0x40 ;  /* 0x00000040ff1b7803 */ /* 0x000fe40000000000 */
[----:B------:R-:W-:Y:S02]  /*5980*/  P2R R26, PR, RZ, 0x20 ;  /* 0x00000020ff1a7803 */ /* 0x000fe40000000000 */
[----:B------:R-:W-:-:S02]  /*5990*/  FSEL R202, R202, -INF , !P3 ;  /* 0xff800000caca7808 */ /* 0x000fc40005800000 */
[----:B------:R-:W-:Y:S02]  /*59a0*/  ISETP.GT.AND P6, PT, R34, R3, PT ;  /* 0x000000032200720c */ /* 0x000fe40003fc4270 */
[----:B------:R-:W-:Y:S02]  /*59b0*/  FSEL R201, R50, -INF , !P2 ;  /* 0xff80000032c97808 */ /* 0x000fe40005000000 */
[----:B------:R-:W-:Y:S02]  /*59c0*/  ISETP.GT.AND P5, PT, R34, R16, PT ;  /* 0x000000102200720c */ /* 0x000fe40003fa4270 */
[----:B------:R-:W-:Y:S02]  /*59d0*/  P2R R25, PR, RZ, 0x2 ;  /* 0x00000002ff197803 */ /* 0x000fe40000000000 */
[----:B------:R-:W-:Y:S01]  /*59e0*/  P2R R31, PR, RZ, 0x1 ;  /* 0x00000001ff1f7803 */ /* 0x000fe20000000000 */
[----:B------:R-:W-:Y:S08]  /*59f0*/  BRA.U !UP0, `(.L_x_307) ;  /* 0x0000000508c47547 */ /* 0x000ff0000b800000 */
[----:B------:R-:W-:-:S04]  /*5a00*/  UIADD3 UR7, UPT, UPT, UR21, -0x2, URZ ;  /* 0xfffffffe15077890 */ /* 0x000fc8000fffe0ff */
[----:B------:R-:W-:Y:S02]  /*5a10*/  UIMAD.WIDE.U32 UR12, UR17, UR7, URZ ;  /* 0x00000007110c72a5 */ /* 0x000fe4000f8e00ff */
[----:B------:R-:W-:-:S04]  /*5a20*/  UIMAD UR7, UR16, UR7, URZ ;  /* 0x00000007100772a4 */ /* 0x000fc8000f8e02ff */
[----:B------:R-:W-:Y:S01]  /*5a30*/  UIADD3 UR7, UPT, UPT, UR13, UR7, URZ ;  /* 0x000000070d077290 */ /* 0x000fe2000fffe0ff */
[----:B------:R-:W-:Y:S01]  /*5a40*/  IMAD.U32 R32, RZ, RZ, UR12 ;  /* 0x0000000cff207e24 */ /* 0x000fe2000f8e00ff */
[----:B------:R-:W-:Y:S01]  /*5a50*/  UIADD3 UR12, UP0, UPT, UR32, UR12, URZ ;  /* 0x0000000c200c7290 */ /* 0x000fe2000ff1e0ff */
[----:B------:R-:W-:-:S03]  /*5a60*/  IMAD.U32 R33, RZ, RZ, UR13 ;  /* 0x0000000dff217e24 */ /* 0x000fc6000f8e00ff */
[----:B------:R-:W-:Y:S01]  /*5a70*/  IMAD.U32 R30, RZ, RZ, UR7 ;  /* 0x00000007ff1e7e24 */ /* 0x000fe2000f8e00ff */
[----:B------:R-:W-:Y:S01]  /*5a80*/  UIADD3.X UR7, UPT, UPT, UR31, UR7, URZ, UP0, !UPT ;  /* 0x000000071f077290 */ /* 0x000fe200087fe4ff */
[CC--:B------:R-:W-:Y:S01]  /*5a90*/  LEA R36, P0, R32.reuse, R236.reuse, 0x1 ;  /* 0x000000ec20247211 */ /* 0x0c0fe200078008ff */
[----:B------:R-:W-:Y:S01]  /*5aa0*/  IMAD.U32 R29, RZ, RZ, UR12 ;  /* 0x0000000cff1d7e24 */ /* 0x000fe2000f8e00ff */
[----:B------:R-:W-:Y:S02]  /*5ab0*/  UIADD3 UR15, UP0, UPT, UR32, UR12, URZ ;  /* 0x0000000c200f7290 */ /* 0x000fe4000ff1e0ff */
[-C--:B------:R-:W-:Y:S01]  /*5ac0*/  LEA.HI.X R37, R32, R235.reuse, R30, 0x1, P0 ;  /* 0x000000eb20257211 */ /* 0x080fe200000f0c1e */
[----:B------:R-:W-:Y:S01]  /*5ad0*/  IMAD.U32 R30, RZ, RZ, UR7 ;  /* 0x00000007ff1e7e24 */ /* 0x000fe2000f8e00ff */
[C---:B------:R-:W-:Y:S01]  /*5ae0*/  LEA R34, P0, R29.reuse, R236, 0x1 ;  /* 0x000000ec1d227211 */ /* 0x040fe200078008ff */
[----:B------:R-:W-:Y:S02]  /*5af0*/  UIADD3.X UR13, UPT, UPT, UR31, UR7, URZ, UP0, !UPT ;  /* 0x000000071f0d7290 */ /* 0x000fe400087fe4ff */
[----:B------:R-:W-:Y:S01]  /*5b00*/  ULEA UR12, UP0, UR10, UR12, 0x5 ;  /* 0x0000000c0a0c7291 */ /* 0x000fe2000f8028ff */
[----:B------:R-:W-:Y:S01]  /*5b10*/  LEA.HI.X R35, R29, R235, R30, 0x1, P0 ;  /* 0x000000eb1d237211 */ /* 0x000fe200000f0c1e */
[----:B------:R-:W-:-:S02]  /*5b20*/  IMAD.U32 R29, RZ, RZ, UR15 ;  /* 0x0000000fff1d7e24 */ /* 0x000fc4000f8e00ff */
[----:B------:R-:W-:Y:S01]  /*5b30*/  ULEA.HI.X UR7, UR10, UR7, UR11, 0x5, UP0 ;  /* 0x000000070a077291 */ /* 0x000fe200080f2c0b */
[----:B------:R-:W-:Y:S02]  /*5b40*/  IMAD.U32 R30, RZ, RZ, UR13 ;  /* 0x0000000dff1e7e24 */ /* 0x000fe4000f8e00ff */
[----:B------:R-:W-:-:S04]  /*5b50*/  LEA R32, P0, R29, R236, 0x1 ;  /* 0x000000ec1d207211 */ /* 0x000fc800078008ff */
[----:B------:R-:W-:Y:S01]  /*5b60*/  LEA.HI.X R33, R29, R235, R30, 0x1, P0 ;  /* 0x000000eb1d217211 */ /* 0x000fe200000f0c1e */
[----:B------:R-:W-:Y:S02]  /*5b70*/  IMAD.U32 R30, RZ, RZ, UR7 ;  /* 0x00000007ff1e7e24 */ /* 0x000fe4000f8e00ff */
[----:B------:R-:W-:Y:S01]  /*5b80*/  IMAD.U32 R29, RZ, RZ, UR12 ;  /* 0x0000000cff1d7e24 */ /* 0x000fe2000f8e00ff */
[----:B------:R-:W1:Y:S04]  /*5b90*/  LDCU UR7, c[0x0][0x440] ;  /* 0x00008800ff0777ac */ /* 0x000e680008000800 */
[----:B------:R-:W-:-:S04]  /*5ba0*/  LEA R38, P0, R29, R236, 0x1 ;  /* 0x000000ec1d267211 */ /* 0x000fc800078008ff */
[----:B------:R-:W-:Y:S02]  /*5bb0*/  LEA.HI.X R39, R29, R235, R30, 0x1, P0 ;  /* 0x000000eb1d277211 */ /* 0x000fe400000f0c1e */
[----:B-1----:R-:W-:Y:S02]  /*5bc0*/  ISETP.GE.AND P3, PT, R211, UR7, PT ;  /* 0x00000007d3007c0c */ /* 0x002fe4000bf66270 */
        /* <DEDUP_REMOVED lines=84> */
.L_x_307:
[----:B------:R-:W-:Y:S01]  /*6110*/  ISETP.NE.AND P0, PT, R25, RZ, PT ;  /* 0x000000ff1900720c */ /* 0x000fe20003f05270 */
[----:B------:R-:W2:Y:S01]  /*6120*/  LDCU UR15, c[0x0][0x45c] ;  /* 0x00008b80ff0f77ac */ /* 0x000ea20008000800 */
[----:B------:R-:W-:Y:S02]  /*6130*/  ISETP.NE.AND P2, PT, R27, RZ, PT ;  /* 0x000000ff1b00720c */ /* 0x000fe40003f45270 */
[----:B------:R-:W-:Y:S01]  /*6140*/  FMNMX3.FTZ R25, R12, R28, R18, !PT ;  /* 0x0000001c0c197276 */ /* 0x000fe20007810012 */
[----:B------:R-:W-:Y:S01]  /*6150*/  UISETP.GT.U32.AND UP0, UPT, UR4, UR18, UPT ;  /* 0x000000120400728c */ /* 0x000fe2000bf04070 */
[----:B------:R-:W-:Y:S02]  /*6160*/  FSEL R221, R221, -INF , !P0 ;  /* 0xff800000dddd7808 */ /* 0x000fe40004000000 */
[----:B------:R-:W-:Y:S02]  /*6170*/  ISETP.GE.AND P0, PT, R24, R230, PT ;  /* 0x000000e61800720c */ /* 0x000fe40003f06270 */
[----:B------:R-:W-:-:S02]  /*6180*/  FMNMX3.FTZ R25, R25, R14, R10, !PT ;  /* 0x0000000e19197276 */ /* 0x000fc4000781000a */
[----:B------:R-:W-:Y:S02]  /*6190*/  FSEL R46, R46, -INF , !P2 ;  /* 0xff8000002e2e7808 */ /* 0x000fe40005000000 */
[----:B------:R-:W-:Y:S02]  /*61a0*/  ISETP.NE.AND P1, PT, R31, RZ, PT ;  /* 0x000000ff1f00720c */ /* 0x000fe40003f25270 */
[----:B------:R-:W-:Y:S02]  /*61b0*/  ISETP.GE.AND P2, PT, R3, R231, PT ;  /* 0x000000e70300720c */ /* 0x000fe40003f46270 */
[----:B------:R-:W-:Y:S02]  /*61c0*/  FMNMX3.FTZ R24, R21, R19, R7, !PT ;  /* 0x0000001315187276 */ /* 0x000fe40007810007 */
[----:B------:R-:W-:Y:S02]  /*61d0*/  IABS R22, R22 ;  /* 0x0000001600167213 */ /* 0x000fe40000000000 */
[----:B------:R-:W-:-:S02]  /*61e0*/  IABS R20, R20 ;  /* 0x0000001400147213 */ /* 0x000fc40000000000 */
[----:B------:R-:W-:Y:S02]  /*61f0*/  FMNMX3.FTZ R25, R25, R6, R4, !PT ;  /* 0x0000000619197276 */ /* 0x000fe40007810004 */
[----:B------:R-:W-:Y:S02]  /*6200*/  FSEL R216, R216, -INF , !P1 ;  /* 0xff800000d8d87808 */ /* 0x000fe40004800000 */
[----:B------:R-:W-:Y:S02]  /*6210*/  FSEL R210, R210, -INF , !P2 ;  /* 0xff800000d2d27808 */ /* 0x000fe40005000000 */
[----:B------:R-:W-:Y:S02]  /*6220*/  FMNMX3.FTZ R24, R24, R5, R15, !PT ;  /* 0x0000000518187276 */ /* 0x000fe4000781000f */
[C---:B------:R-:W-:Y:S02]  /*6230*/  ISETP.GE.AND P1, PT, R17.reuse, R231, PT ;  /* 0x000000e71100720c */ /* 0x040fe40003f26270 */
[----:B------:R-:W-:-:S02]  /*6240*/  ISETP.GE.AND P2, PT, R17, R230, PT ;  /* 0x000000e61100720c */ /* 0x000fc40003f46270 */
[----:B------:R-:W-:Y:S02]  /*6250*/  IABS R23, R23 ;  /* 0x0000001700177213 */ /* 0x000fe40000000000 */
[----:B------:R-:W-:Y:S02]  /*6260*/  I2FP.F32.S32 R22, R22 ;  /* 0x0000001600167245 */ /* 0x000fe40000201400 */
[----:B------:R-:W-:Y:S02]  /*6270*/  I2FP.F32.S32 R17, R20 ;  /* 0x0000001400117245 */ /* 0x000fe40000201400 */
[----:B------:R-:W-:Y:S01]  /*6280*/  FMNMX3.FTZ R25, R25, R8, R206, !PT ;  /* 0x0000000819197276 */ /* 0x000fe200078100ce */
[----:B------:R-:W-:Y:S01]  /*6290*/  FFMA.FTZ R22, R22, -UR6, R47 ;  /* 0x8000000616167c23 */ /* 0x000fe2000801002f */
[----:B------:R-:W-:Y:S01]  /*62a0*/  FMNMX3.FTZ R24, R24, R13, R11, !PT ;  /* 0x0000000d18187276 */ /* 0x000fe2000781000b */
[----:B------:R-:W-:Y:S01]  /*62b0*/  FFMA.FTZ R17, R17, -UR6, R66 ;  /* 0x8000000611117c23 */ /* 0x000fe20008010042 */
[----:B------:R-:W-:-:S02]  /*62c0*/  ISETP.NE.AND P3, PT, R26, RZ, PT ;  /* 0x000000ff1a00720c */ /* 0x000fc40003f65270 */
[----:B------:R-:W-:Y:S02]  /*62d0*/  FSEL R214, R214, -INF , !P1 ;  /* 0xff800000d6d67808 */ /* 0x000fe40004800000 */
[----:B------:R-:W-:Y:S02]  /*62e0*/  I2FP.F32.S32 R26, R23 ;  /* 0x00000017001a7245 */ /* 0x000fe40000201400 */
[----:B------:R-:W-:Y:S02]  /*62f0*/  ISETP.GE.AND P1, PT, R16, R231, PT ;  /* 0x000000e71000720c */ /* 0x000fe40003f26270 */
[----:B------:R-:W-:Y:S01]  /*6300*/  FMNMX3.FTZ R25, R25, R194, R202, !PT ;  /* 0x000000c219197276 */ /* 0x000fe200078100ca */
[----:B------:R-:W-:Y:S01]  /*6310*/  FFMA.FTZ R26, R26, -UR6, R67 ;  /* 0x800000061a1a7c23 */ /* 0x000fe20008010043 */
[----:B------:R-:W-:Y:S02]  /*6320*/  FMNMX3.FTZ R24, R24, R9, R199, !PT ;  /* 0x0000000918187276 */ /* 0x000fe400078100c7 */
[----:B------:R-:W-:-:S02]  /*6330*/  FSEL R208, R208, -INF , !P1 ;  /* 0xff800000d0d07808 */ /* 0x000fc40004800000 */
[----:B------:R-:W-:Y:S02]  /*6340*/  FMNMX3.FTZ R25, R25, R200, R216, !PT ;  /* 0x000000c819197276 */ /* 0x000fe400078100d8 */
[----:B------:R-:W-:Y:S02]  /*6350*/  ISETP.GE.AND P1, PT, R3, R230, PT ;  /* 0x000000e60300720c */ /* 0x000fe40003f26270 */
[----:B------:R-:W-:Y:S02]  /*6360*/  FSEL R22, R22, -INF , !P3 ;  /* 0xff80000016167808 */ /* 0x000fe40005800000 */
[----:B------:R-:W-:Y:S02]  /*6370*/  FSEL R17, R17, -INF , !P6 ;  /* 0xff80000011117808 */ /* 0x000fe40007000000 */
[----:B------:R-:W-:Y:S02]  /*6380*/  FSEL R217, R46, -INF , !P0 ;  /* 0xff8000002ed97808 */ /* 0x000fe40004000000 */
[----:B------:R-:W-:-:S02]  /*6390*/  FMNMX3.FTZ R24, R24, R223, R201, !PT ;  /* 0x000000df18187276 */ /* 0x000fc400078100c9 */
[----:B------:R-:W-:Y:S02]  /*63a0*/  FMNMX3.FTZ R3, R25, R214, R210, !PT ;  /* 0x000000d619037276 */ /* 0x000fe400078100d2 */
[----:B------:R-:W-:Y:S02]  /*63b0*/  ISETP.GE.AND P3, PT, R16, R230, PT ;  /* 0x000000e61000720c */ /* 0x000fe40003f66270 */
[----:B------:R-:W-:Y:S02]  /*63c0*/  FSEL R26, R26, -INF , !P5 ;  /* 0xff8000001a1a7808 */ /* 0x000fe40006800000 */
[----:B------:R-:W-:Y:S02]  /*63d0*/  FSEL R207, R22, -INF , !P2 ;  /* 0xff80000016cf7808 */ /* 0x000fe40005000000 */
[----:B------:R-:W-:Y:S02]  /*63e0*/  FSEL R205, R17, -INF , !P1 ;  /* 0xff80000011cd7808 */ /* 0x000fe40004800000 */
[----:B------:R-:W-:-:S02]  /*63f0*/  FMNMX3.FTZ R24, R24, R221, R217, !PT ;  /* 0x000000dd18187276 */ /* 0x000fc400078100d9 */
[----:B------:R-:W-:Y:S02]  /*6400*/  FMNMX.FTZ R3, R208, R3, !PT ;  /* 0x00000003d0037209 */ /* 0x000fe40007810000 */
[----:B------:R-:W-:Y:S02]  /*6410*/  FSEL R203, R26, -INF , !P3 ;  /* 0xff8000001acb7808 */ /* 0x000fe40005800000 */
[----:B------:R-:W-:Y:S01]  /*6420*/  FMNMX3.FTZ R24, R24, R207, R205, !PT ;  /* 0x000000cf18187276 */ /* 0x000fe200078100cd */
[----:B------:R-:W3:Y:S01]  /*6430*/  SHFL.BFLY PT, R20, R3, 0x2, 0x1f ;  /* 0x0c401f0003147f89 */ /* 0x000ee200000e0000 */
[----:B------:R-:W-:Y:S02]  /*6440*/  LOP3.LUT R0, R167, 0x200, R0, 0xf8, !PT ;  /* 0x00000200a7007812 */ /* 0x000fe400078ef800 */
[----:B------:R-:W-:Y:S02]  /*6450*/  FMNMX.FTZ R17, R203, R24, !PT ;  /* 0x00000018cb117209 */ /* 0x000fe40007810000 */
[----:B------:R-:W-:-:S03]  /*6460*/  LEA R0, R0, UR5, 0x1 ;  /* 0x0000000500007c11 */ /* 0x000fc6000f8e08ff */
[----:B------:R-:W4:Y:S02]  /*6470*/  SHFL.BFLY PT, R16, R17, 0x2, 0x1f ;  /* 0x0c401f0011107f89 */ /* 0x000f2400000e0000 */
[--C-:B------:R-:W-:Y:S02]  /*6480*/  IMAD.IADD R197, R85, 0x1, R0.reuse ;  /* 0x0000000155c57824 */ /* 0x100fe400078e0200 */
[----:B------:R-:W-:Y:S01]  /*6490*/  IMAD.IADD R218, R165, 0x1, R0 ;  /* 0x00000001a5da7824 */ /* 0x000fe200078e0200 */
[----:B------:R-:W-:Y:S03]  /*64a0*/  LDSM.16.MT88.4 R156, [R0+0x10000] ;  /* 0x01000000009c783b */ /* 0x000fe60000004200 */
[----:B------:R-:W-:Y:S01]  /*64b0*/  IMAD.IADD R192, R85, 0x1, R218 ;  /* 0x0000000155c07824 */ /* 0x000fe200078e02da */
[----:B------:R-:W-:Y:S04]  /*64c0*/  LDSM.16.MT88.4 R80, [R197+0x14000] ;  /* 0x01400000c550783b */ /* 0x000fe80000004200 */
[----:B------:R-:W-:Y:S01]  /*64d0*/  LDSM.16.MT88.4 R148, [R197+0x10000] ;  /* 0x01000000c594783b */ /* 0x000fe20000004200 */
[----:B---3--:R-:W-:-:S03]  /*64e0*/  FMNMX.FTZ R23, R3, R20, !PT ;  /* 0x0000001403177209 */ /* 0x008fc60007810000 */
[----:B------:R-:W-:Y:S04]  /*64f0*/  LDSM.16.MT88.4 R48, [R197+0x12000] ;  /* 0x01200000c530783b */ /* 0x000fe80000004200 */
[----:B------:R-:W3:Y:S01]  /*6500*/  SHFL.BFLY PT, R164, R23, 0x1, 0x1f ;  /* 0x0c201f0017a47f89 */ /* 0x000ee200000e0000 */
[----:B----4-:R-:W-:-:S03]  /*6510*/  FMNMX.FTZ R16, R17, R16, !PT ;  /* 0x0000001011107209 */ /* 0x010fc60007810000 */
[----:B------:R-:W-:Y:S04]  /*6520*/  LDSM.16.MT88.4 R112, [R197+0x16000] ;  /* 0x01600000c570783b */ /* 0x000fe80000004200 */
[----:B------:R-:W4:Y:S04]  /*6530*/  SHFL.BFLY PT, R3, R16, 0x1, 0x1f ;  /* 0x0c201f0010037f89 */ /* 0x000f2800000e0000 */
[----:B------:R-:W5:Y:S04]  /*6540*/  LDSM.16.MT88.4 R140, [R218+0x10000] ;  /* 0x01000000da8c783b */ /* 0x000f680000004200 */
[----:B------:R-:W5:Y:S04]  /*6550*/  LDSM.16.MT88.4 R132, [R192+0x10000] ;  /* 0x01000000c084783b */ /* 0x000f680000004200 */
[----:B------:R-:W5:Y:S01]  /*6560*/  LDSM.16.MT88.4 R40, [R0+0x12000] ;  /* 0x012000000028783b */ /* 0x000f620000004200 */
[----:B---3--:R-:W-:-:S03]  /*6570*/  FMNMX.FTZ R164, R23, R164, !PT ;  /* 0x000000a417a47209 */ /* 0x008fc60007810000 */
[----:B------:R-:W3:Y:S01]  /*6580*/  LDSM.16.MT88.4 R56, [R218+0x12000] ;  /* 0x01200000da38783b */ /* 0x000ee20000004200 */
[C---:B------:R-:W-:Y:S01]  /*6590*/  FSETP.NEU.FTZ.AND P0, PT, R164.reuse, -INF , PT ;  /* 0xff800000a400780b */ /* 0x040fe20003f1d000 */
[----:B--2---:R-:W-:Y:S02]  /*65a0*/  FMUL.FTZ R219, R164, UR15 ;  /* 0x0000000fa4db7c20 */ /* 0x004fe40008410000 */
[----:B------:R-:W2:Y:S01]  /*65b0*/  LDSM.16.MT88.4 R64, [R192+0x12000] ;  /* 0x01200000c040783b */ /* 0x000ea20000004200 */
[----:B----4-:R-:W-:Y:S02]  /*65c0*/  FMNMX.FTZ R3, R16, R3, !PT ;  /* 0x0000000310037209 */ /* 0x010fe40007810000 */
[----:B------:R-:W-:Y:S01]  /*65d0*/  FSEL R219, R219, RZ, P0 ;  /* 0x000000ffdbdb7208 */ /* 0x000fe20000000000 */
[----:B------:R-:W4:Y:S01]  /*65e0*/  LDSM.16.MT88.4 R72, [R0+0x14000] ;  /* 0x014000000048783b */ /* 0x000f220000004200 */
[C---:B------:R-:W-:Y:S01]  /*65f0*/  FSETP.NEU.FTZ.AND P0, PT, R3.reuse, -INF , PT ;  /* 0xff8000000300780b */ /* 0x040fe20003f1d000 */
[----:B------:R-:W-:-:S02]  /*6600*/  FMUL.FTZ R204, R3, UR15 ;  /* 0x0000000f03cc7c20 */ /* 0x000fc40008410000 */
[--C-:B------:R-:W-:Y:S01]  /*6610*/  FFMA.FTZ R191, R12, UR15, -R219.reuse ;  /* 0x0000000f0cbf7c23 */ /* 0x100fe200080108db */
[--C-:B------:R-:W-:Y:S01]  /*6620*/  FFMA.FTZ R190, R28, UR15, -R219.reuse ;  /* 0x0000000f1cbe7c23 */ /* 0x100fe200080108db */
[--C-:B------:R-:W-:Y:S01]  /*6630*/  FFMA.FTZ R187, R18, UR15, -R219.reuse ;  /* 0x0000000f12bb7c23 */ /* 0x100fe200080108db */
[----:B------:R-:W-:Y:S01]  /*6640*/  FSEL R204, R204, RZ, P0 ;  /* 0x000000ffcccc7208 */ /* 0x000fe20000000000 */
[--C-:B------:R-:W-:Y:S01]  /*6650*/  FFMA.FTZ R186, R14, UR15, -R219.reuse ;  /* 0x0000000f0eba7c23 */ /* 0x100fe200080108db */
[----:B------:R-:W4:Y:S01]  /*6660*/  LDSM.16.MT88.4 R88, [R218+0x14000] ;  /* 0x01400000da58783b */ /* 0x000f220000004200 */
        /* <DEDUP_REMOVED lines=14> */
[----:B------:R-:W4:Y:S01]  /*6750*/  LDSM.16.MT88.4 R120, [R218+0x16000] ;  /* 0x01600000da78783b */ /* 0x000f220000004200 */
[----:B------:R-:W1:Y:S01]  /*6760*/  MUFU.EX2 R190, R190 ;  /* 0x000000be00be7308 */ /* 0x000e620000000800 */
[--C-:B------:R-:W-:Y:S01]  /*6770*/  FFMA.FTZ R180, R13, UR15, -R204.reuse ;  /* 0x0000000f0db47c23 */ /* 0x100fe200080108cc */
[--C-:B------:R-:W-:Y:S01]  /*6780*/  FFMA.FTZ R193, R206, UR15, -R219.reuse ;  /* 0x0000000fcec17c23 */ /* 0x100fe200080108db */
[----:B------:R-:W4:Y:S01]  /*6790*/  LDSM.16.MT88.4 R4, [R192+0x16000] ;  /* 0x01600000c004783b */ /* 0x000f220000004200 */
        /* <DEDUP_REMOVED lines=12> */
[----:B------:R-:W5:Y:S01]  /*6860*/  MUFU.EX2 R186, R186 ;  /* 0x000000ba00ba7308 */ /* 0x000f620000000800 */
[----:B-1----:R-:W-:Y:S01]  /*6870*/  F2FP.F16.F32.PACK_AB R128, R190, R191 ;  /* 0x000000bfbe80723e */ /* 0x002fe200000000ff */
[--C-:B------:R-:W-:Y:S01]  /*6880*/  FFMA.FTZ R208, R217, UR15, -R204.reuse ;  /* 0x0000000fd9d07c23 */ /* 0x100fe200080108cc */
[----:B------:R-:W1:Y:S01]  /*6890*/  LDSM.16.MT88.4 R20, [R218+0x10800] ;  /* 0x01080000da14783b */ /* 0x000e620000004200 */
        /* <DEDUP_REMOVED lines=11> */
[----:B------:R-:W3:Y:S01]  /*6950*/  MUFU.EX2 R188, R188 ;  /* 0x000000bc00bc7308 */ /* 0x000ee20000000800 */
[C---:B-----5:R-:W-:Y:S01]  /*6960*/  F2FP.F16.F32.PACK_AB R130, R186.reuse, R187 ;  /* 0x000000bbba82723e */ /* 0x060fe200000000ff */
[----:B------:R-:W-:Y:S01]  /*6970*/  FADD.FTZ R187, R187, R190 ;  /* 0x000000bebbbb7221 */ /* 0x000fe20000010000 */
[----:B------:R-:W-:Y:S03]  /*6980*/  LDSM.16.MT88.4 R28, [R0+0x12800] ;  /* 0x01280000001c783b */ /* 0x000fe60000004200 */
[----:B------:R-:W-:Y:S01]  /*6990*/  FADD.FTZ R186, R186, R187 ;  /* 0x000000bbbaba7221 */ /* 0x000fe20000010000 */
[----:B------:R-:W-:Y:S01]  /*69a0*/  LDSM.16.MT88.4 R24, [R192+0x12800] ;  /* 0x01280000c018783b */ /* 0x000fe20000004200 */
[----:B------:R-:W-:Y:S08]  /*69b0*/  MUFU.EX2 R185, R185 ;  /* 0x000000b900b97308 */ /* 0x000ff00000000800 */
[----:B------:R-:W5:Y:S01]  /*69c0*/  MUFU.EX2 R184, R184 ;  /* 0x000000b800b87308 */ /* 0x000f620000000800 */
[----:B---3--:R-:W-:Y:S01]  /*69d0*/  F2FP.F16.F32.PACK_AB R129, R188, R189 ;  /* 0x000000bdbc81723e */ /* 0x008fe200000000ff */
[----:B------:R-:W-:-:S06]  /*69e0*/  FADD.FTZ R188, R189, R188 ;  /* 0x000000bcbdbc7221 */ /* 0x000fcc0000010000 */
[----:B------:R-:W-:Y:S08]  /*69f0*/  MUFU.EX2 R183, R183 ;  /* 0x000000b700b77308 */ /* 0x000ff00000000800 */
[----:B------:R-:W3:Y:S01]  /*6a00*/  MUFU.EX2 R182, R182 ;  /* 0x000000b600b67308 */ /* 0x000ee20000000800 */
        /* <DEDUP_REMOVED lines=25> */
[----:B------:R-:W1:Y:S01]  /*6ba0*/  MUFU.EX2 R202, R202 ;  /* 0x000000ca00ca7308 */ /* 0x000e620000000800 */
[C---:B------:R-:W-:Y:S07]  /*6bb0*/  HMMA.16816.F32 R52, R128.reuse, R56, RZ ;  /* 0x000000388034723c */ /* 0x040fee00000018ff */
[----:B------:R-:W-:Y:S01]  /*6bc0*/  MUFU.EX2 R201, R201 ;  /* 0x000000c900c97308 */ /* 0x000fe20000000800 */
[C---:B--2---:R-:W-:Y:S07]  /*6bd0*/  HMMA.16816.F32 R60, R128.reuse, R64, RZ ;  /* 0x00000040803c723c */ /* 0x044fee00000018ff */
[----:B------:R-:W2:Y:S01]  /*6be0*/  MUFU.EX2 R206, R206 ;  /* 0x000000ce00ce7308 */ /* 0x000ea20000000800 */
        /* <DEDUP_REMOVED lines=26> */
[----:B---3--:R-:W-:Y:S01]  /*6d90*/  F2FP.F16.F32.PACK_AB R4, R182, R183 ;  /* 0x000000b7b604723e */ /* 0x008fe200000000ff */
[----:B------:R-:W-:Y:S01]  /*6da0*/  FADD.FTZ R183, R183, R186 ;  /* 0x000000bab7b77221 */ /* 0x000fe20000010000 */
[----:B-----5:R-:W-:Y:S01]  /*6db0*/  F2FP.F16.F32.PACK_AB R5, R180, R181 ;  /* 0x000000b5b405723e */ /* 0x020fe200000000ff */
[----:B------:R-:W-:-:S02]  /*6dc0*/  FADD.FTZ R181, R181, R184 ;  /* 0x000000b8b5b57221 */ /* 0x000fc40000010000 */
[----:B------:R-:W-:Y:S02]  /*6dd0*/  FADD.FTZ R182, R182, R183 ;  /* 0x000000b7b6b67221 */ /* 0x000fe40000010000 */
[----:B------:R-:W-:Y:S01]  /*6de0*/  HMMA.16816.F32 R128, R128, R6, RZ ;  /* 0x000000068080723c */ /* 0x000fe200000018ff */
[----:B------:R-:W-:Y:S01]  /*6df0*/  F2FP.F16.F32.PACK_AB R6, R178, R179 ;  /* 0x000000b3b206723e */ /* 0x000fe200000000ff */
[----:B------:R-:W-:Y:S01]  /*6e00*/  FADD.FTZ R180, R180, R181 ;  /* 0x000000b5b4b47221 */ /* 0x000fe20000010000 */
[----:B-1----:R-:W-:Y:S01]  /*6e10*/  F2FP.F16.F32.PACK_AB R7, R176, R177 ;  /* 0x000000b1b007723e */ /* 0x002fe200000000ff */
[----:B------:R-:W-:Y:S02]  /*6e20*/  FADD.FTZ R179, R179, R182 ;  /* 0x000000b6b3b37221 */ /* 0x000fe40000010000 */
[----:B------:R-:W-:Y:S02]  /*6e30*/  FADD.FTZ R177, R177, R180 ;  /* 0x000000b4b1b17221 */ /* 0x000fe40000010000 */
[----:B------:R-:W-:-:S02]  /*6e40*/  FADD.FTZ R178, R178, R179 ;  /* 0x000000b3b2b27221 */ /* 0x000fc40000010000 */
[----:B------:R-:W-:Y:S01]  /*6e50*/  HMMA.16816.F32 R76, R4, R8, R76 ;  /* 0x00000008044c723c */ /* 0x000fe2000000184c */
[----:B------:R-:W-:-:S07]  /*6e60*/  FADD.FTZ R176, R176, R177 ;  /* 0x000000b1b0b07221 */ /* 0x000fce0000010000 */
[C---:B------:R-:W-:Y:S01]  /*6e70*/  HMMA.16816.F32 R80, R4.reuse, R10, R80 ;  /* 0x0000000a0450723c */ /* 0x040fe20000001850 */
[----:B------:R-:W1:Y:S07]  /*6e80*/  LDSM.16.MT88.4 R8, [R218+0x14800] ;  /* 0x01480000da08783b */ /* 0x000e6e0000004200 */
[C---:B------:R-:W-:Y:S08]  /*6e90*/  HMMA.16816.F32 R152, R4.reuse, R16, R152 ;  /* 0x000000100498723c */ /* 0x040ff00000001898 */
[C---:B------:R-:W-:Y:S01]  /*6ea0*/  HMMA.16816.F32 R148, R4.reuse, R18, R148 ;  /* 0x000000120494723c */ /* 0x040fe20000001894 */
[----:B------:R-:W3:Y:S07]  /*6eb0*/  LDSM.16.MT88.4 R16, [R218+0x12800] ;  /* 0x01280000da10783b */ /* 0x000eee0000004200 */
[C---:B------:R-:W-:Y:S08]  /*6ec0*/  HMMA.16816.F32 R44, R4.reuse, R12, R44 ;  /* 0x0000000c042c723c */ /* 0x040ff0000000182c */
        /* <DEDUP_REMOVED lines=48> */
[----:B------:R-:W-:-:S04]  /*71d0*/  FADD.FTZ R202, R202, R199 ;  /* 0x000000c7caca7221 */ /* 0x000fc80000010000 */
[C---:B-1----:R-:W-:Y:S08]  /*71e0*/  HMMA.16816.F32 R108, R4.reuse, R8, R108 ;  /* 0x00000008046c723c */ /* 0x042ff0000000186c */
        /* <DEDUP_REMOVED lines=22> */
[----:B------:R-:W4:Y:S07]  /*7350*/  LDSM.16.MT88.4 R20, [R192+0x13000] ;  /* 0x01300000c014783b */ /* 0x000f2e0000004200 */
        /* <DEDUP_REMOVED lines=21> */
[C---:B-----5:R-:W-:Y:S08]  /*74b0*/  HMMA.16816.F32 R124, R4.reuse, R24, R124 ;  /* 0x00000018047c723c */ /* 0x060ff0000000187c */
        /* <DEDUP_REMOVED lines=55> */
[C---:B---3--:R-:W-:Y:S08]  /*7830*/  HMMA.16816.F32 R124, R4.reuse, R16, R124 ;  /* 0x00000010047c723c */ /* 0x048ff0000000187c */
        /* <DEDUP_REMOVED lines=18> */
[-C--:B------:R-:W-:Y:S01]  /*7960*/  LEA R14, P1, R8, R234.reuse, 0x7 ;  /* 0x000000ea080e7211 */ /* 0x080fe200078238ff */
[----:B------:R-:W-:Y:S01]  /*7970*/  IMAD.MOV.U32 R166, RZ, RZ, 0x40 ;  /* 0x00000040ffa67424 */ /* 0x000fe200078e00ff */
[----:B------:R-:W-:Y:S01]  /*7980*/  ULEA.HI.X UR12, UR26, UR17, UR12, 0x6, UP0 ;  /* 0x000000111a0c7291 */ /* 0x000fe200080f340c */
[----:B------:R-:W-:Y:S01]  /*7990*/  IMAD.U32 R5, RZ, RZ, UR13 ;  /* 0x0000000dff057e24 */ /* 0x000fe2000f8e00ff */
[----:B------:R-:W-:Y:S01]  /*79a0*/  UIADD3 UR16, UPT, UPT, UR27, UR16, URZ ;  /* 0x000000101b107290 */ /* 0x000fe2000fffe0ff */
[----:B------:R-:W-:Y:S01]  /*79b0*/  SEL R200, R2, 0xffffffe0, !P5 ;  /* 0xffffffe002c87807 */ /* 0x000fe20006800000 */
[----:B------:R-:W-:Y:S01]  /*79c0*/  UIADD3 UR22, UP1, UPT, UR13, UR22, URZ ;  /* 0x000000160d167290 */ /* 0x000fe2000ff3e0ff */
[----:B------:R-:W-:Y:S01]  /*79d0*/  SEL R166, R166, 0xffffffc0, !P4 ;  /* 0xffffffc0a6a67807 */ /* 0x000fe20006000000 */
[----:B------:R-:W-:Y:S01]  /*79e0*/  IMAD.U32 R4, RZ, RZ, UR12 ;  /* 0x0000000cff047e24 */ /* 0x000fe2000f8e00ff */
[----:B------:R-:W-:Y:S01]  /*79f0*/  ULEA UR13, UP0, UR8, UR13, 0x5 ;  /* 0x0000000d080d7291 */ /* 0x000fe2000f8028ff */
[CC--:B------:R-:W-:Y:S01]  /*7a00*/  LEA R12, P0, R5.reuse, R234.reuse, 0x1 ;  /* 0x000000ea050c7211 */ /* 0x0c0fe200078008ff */
[----:B------:R-:W-:Y:S01]  /*7a10*/  IMAD.U32 R6, RZ, RZ, UR16 ;  /* 0x00000010ff067e24 */ /* 0x000fe2000f8e00ff */
[----:B------:R-:W-:Y:S01]  /*7a20*/  UIADD3.X UR17, UPT, UPT, UR12, UR17, URZ, UP1, !UPT ;  /* 0x000000110c117290 */ /* 0x000fe20008ffe4ff */
[----:B------:R-:W-:Y:S01]  /*7a30*/  IMAD.U32 R7, RZ, RZ, UR22 ;  /* 0x00000016ff077e24 */ /* 0x000fe2000f8e00ff */
[----:B------:R-:W-:Y:S01]  /*7a40*/  ULEA.HI.X UR8, UR8, UR12, UR9, 0x5, UP0 ;  /* 0x0000000c08087291 */ /* 0x000fe200080f2c09 */
[-C--:B------:R-:W-:Y:S01]  /*7a50*/  LEA.HI.X R13, R5, R233.reuse, R4, 0x1, P0 ;  /* 0x000000e9050d7211 */ /* 0x080fe200000f0c04 */
[----:B------:R-:W-:Y:S01]  /*7a60*/  IMAD.U32 R5, RZ, RZ, UR13 ;  /* 0x0000000dff057e24 */ /* 0x000fe2000f8e00ff */
[-C--:B------:R-:W-:Y:S01]  /*7a70*/  LEA.HI.X R15, R8, R233.reuse, R6, 0x7, P1 ;  /* 0x000000e9080f7211 */ /* 0x080fe200008f3c06 */
[----:B------:R-:W-:Y:S01]  /*7a80*/  IMAD.U32 R6, RZ, RZ, UR17 ;  /* 0x00000011ff067e24 */ /* 0x000fe2000f8e00ff */
[-C--:B------:R-:W-:Y:S01]  /*7a90*/  LEA R10, P1, R7, R234.reuse, 0x1 ;  /* 0x000000ea070a7211 */ /* 0x080fe200078208ff */
[----:B------:R-:W-:Y:S01]  /*7aa0*/  IMAD.U32 R4, RZ, RZ, UR8 ;  /* 0x00000008ff047e24 */ /* 0x000fe2000f8e00ff */
[----:B-1----:R-:W-:Y:S01]  /*7ab0*/  ISETP.GE.AND P3, PT, R211, UR7, PT ;  /* 0x00000007d3007c0c */ /* 0x002fe2000bf66270 */
[----:B------:R-:W-:Y:S01]  /*7ac0*/  BAR.SYNC.DEFER_BLOCKING 0x0 ;  /* 0x0000000000007b1d */ /* 0x000fe20000010000 */
[----:B------:R-:W-:Y:S01]  /*7ad0*/  LEA R8, P0, R5, R234, 0x1 ;  /* 0x000000ea05087211 */ /* 0x000fe200078008ff */
[----:B------:R-:W-:Y:S01]  /*7ae0*/  IMAD.IADD R208, R200, 0x1, R210 ;  /* 0x00000001c8d07824 */ /* 0x000fe200078e02d2 */
[----:B------:R-:W-:Y:S01]  /*7af0*/  ISETP.GE.AND P2, PT, R240, UR7, PT ;  /* 0x00000007f0007c0c */ /* 0x000fe2000bf46270 */
[----:B------:R-:W-:Y:S01]  /*7b00*/  IMAD.IADD R199, R209, 0x1, R200 ;  /* 0x00000001d1c77824 */ /* 0x000fe200078e02c8 */
[-C--:B------:R-:W-:Y:S01]  /*7b10*/  LEA.HI.X R11, R7, R233.reuse, R6, 0x1, P1 ;  /* 0x000000e9070b7211 */ /* 0x080fe200008f0c06 */
[----:B------:R-:W-:Y:S01]  /*7b20*/  IMAD.IADD R197, R165, 0x1, R210 ;  /* 0x00000001a5c57824 */ /* 0x000fe200078e02d2 */
[----:B------:R-:W-:Y:S01]  /*7b30*/  ISETP.GE.AND P1, PT, R239, UR7, PT ;  /* 0x00000007ef007c0c */ /* 0x000fe2000bf26270 */
[----:B------:R-:W-:Y:S01]  /*7b40*/  IMAD.IADD R166, R209, 0x1, R166 ;  /* 0x00000001d1a67824 */ /* 0x000fe200078e02a6 */
[----:B------:R-:W-:Y:S01]  /*7b50*/  LEA.HI.X R9, R5, R233, R4, 0x1, P0 ;  /* 0x000000e905097211 */ /* 0x000fe200000f0c04 */
[----:B------:R-:W-:Y:S01]  /*7b60*/  IMAD.IADD R167, R200, 0x1, R197 ;  /* 0x00000001c8a77824 */ /* 0x000fe200078e02c5 */
[----:B------:R-:W-:Y:S01]  /*7b70*/  ISETP.GE.AND P0, PT, R238, UR7, PT ;  /* 0x00000007ee007c0c */ /* 0x000fe2000bf06270 */
[----:B------:R-:W-:Y:S01]  /*7b80*/  IMAD.IADD R165, R200, 0x1, R166 ;  /* 0x00000001c8a57824 */ /* 0x000fe200078e02a6 */
[----:B------:R-:W-:Y:S01]  /*7b90*/  UISETP.GT.U32.AND UP0, UPT, UR4, UR18, UPT ;  /* 0x000000120400728c */ /* 0x000fe2000bf04070 */
        /* <DEDUP_REMOVED lines=81> */
[----:B-1----:R-:W1:Y:S04]  /*80b0*/  LDSM.16.M88.4 R12, [R209+0x8000] ;  /* 0x00800000d10c783b */ /* 0x002e680000000200 */
[----:B------:R-:W3:Y:S04]  /*80c0*/  LDSM.16.M88.4 R188, [R209+0x8800] ;  /* 0x00880000d1bc783b */ /* 0x000ee80000000200 */
[----:B------:R-:W4:Y:S04]  /*80d0*/  LDSM.16.M88.4 R180, [R209+0x9000] ;  /* 0x00900000d1b4783b */ /* 0x000f280000000200 */
[----:B------:R-:W5:Y:S04]  /*80e0*/  LDSM.16.M88.4 R32, [R209+0x9800] ;  /* 0x00980000d120783b */ /* 0x000f680000000200 */
[----:B------:R-:W-:Y:S04]  /*80f0*/  LDSM.16.M88.4 R20, [R208] ;  /* 0x00000000d014783b */ /* 0x000fe80000000200 */
[----:B------:R-:W5:Y:S04]  /*8100*/  LDSM.16.M88.4 R28, [R199+0x8000] ;  /* 0x00800000c71c783b */ /* 0x000f680000000200 */
[----:B--2---:R-:W2:Y:S04]  /*8110*/  LDSM.16.M88.4 R8, [R199+0x8800] ;  /* 0x00880000c708783b */ /* 0x004ea80000000200 */
[----:B------:R-:W2:Y:S04]  /*8120*/  LDSM.16.M88.4 R220, [R199+0x9000] ;  /* 0x00900000c7dc783b */ /* 0x000ea80000000200 */
[----:B------:R-:W2:Y:S04]  /*8130*/  LDSM.16.M88.4 R24, [R199+0x9800] ;  /* 0x00980000c718783b */ /* 0x000ea80000000200 */
[----:B------:R-:W-:Y:S01]  /*8140*/  LDSM.16.M88.4 R168, [R197] ;  /* 0x00000000c5a8783b */ /* 0x000fe20000000200 */
[C---:B-1----:R-:W-:Y:S03]  /*8150*/  HMMA.16816.F32 R16, R172.reuse, R12, RZ ;  /* 0x0000000cac10723c */ /* 0x042fe600000018ff */
[----:B------:R-:W1:Y:S04]  /*8160*/  LDSM.16.M88.4 R4, [R166+0x8000] ;  /* 0x00800000a604783b */ /* 0x000e680000000200 */
[----:B------:R-:W1:Y:S01]  /*8170*/  LDSM.16.M88.4 R200, [R166+0x9800] ;  /* 0x00980000a6c8783b */ /* 0x000e620000000200 */
[C---:B---3--:R-:W-:Y:S03]  /*8180*/  HMMA.16816.F32 R192, R172.reuse, R188, RZ ;  /* 0x000000bcacc0723c */ /* 0x048fe600000018ff */
[----:B------:R-:W3:Y:S04]  /*8190*/  LDSM.16.M88.4 R216, [R166+0x8800] ;  /* 0x00880000a6d8783b */ /* 0x000ee80000000200 */
[----:B------:R-:W3:Y:S01]  /*81a0*/  LDSM.16.M88.4 R204, [R166+0x9000] ;  /* 0x00900000a6cc783b */ /* 0x000ee20000000200 */
[C---:B------:R-:W-:Y:S03]  /*81b0*/  HMMA.16816.F32 R12, R172.reuse, R14, RZ ;  /* 0x0000000eac0c723c */ /* 0x040fe600000018ff */
[----:B------:R-:W0:Y:S05]  /*81c0*/  LDGDEPBAR ;  /* 0x00000000000079af */ /* 0x000e2a0000000000 */
[C---:B------:R-:W-:Y:S08]  /*81d0*/  HMMA.16816.F32 R188, R172.reuse, R190, RZ ;  /* 0x000000beacbc723c */ /* 0x040ff000000018ff */
[C---:B----4-:R-:W-:Y:S08]  /*81e0*/  HMMA.16816.F32 R184, R172.reuse, R180, RZ ;  /* 0x000000b4acb8723c */ /* 0x050ff000000018ff */
[C---:B------:R-:W-:Y:S08]  /*81f0*/  HMMA.16816.F32 R180, R172.reuse, R182, RZ ;  /* 0x000000b6acb4723c */ /* 0x040ff000000018ff */
[C---:B-----5:R-:W-:Y:S08]  /*8200*/  HMMA.16816.F32 R176, R172.reuse, R32, RZ ;  /* 0x00000020acb0723c */ /* 0x060ff000000018ff */
[----:B------:R-:W-:Y:S01]  /*8210*/  HMMA.16816.F32 R172, R172, R34, RZ ;  /* 0x00000022acac723c */ /* 0x000fe200000018ff */
[----:B------:R-:W-:Y:S07]  /*8220*/  LDSM.16.M88.4 R32, [R165+0x8000] ;  /* 0x00800000a520783b */ /* 0x000fee0000000200 */
[C---:B------:R-:W-:Y:S08]  /*8230*/  HMMA.16816.F32 R16, R20.reuse, R28, R16 ;  /* 0x0000001c1410723c */ /* 0x040ff00000001810 */
[C---:B------:R-:W-:Y:S01]  /*8240*/  HMMA.16816.F32 R12, R20.reuse, R30, R12 ;  /* 0x0000001e140c723c */ /* 0x040fe2000000180c */
[----:B------:R-:W-:Y:S07]  /*8250*/  LDSM.16.M88.4 R28, [R165+0x8800] ;  /* 0x00880000a51c783b */ /* 0x000fee0000000200 */
[C---:B--2---:R-:W-:Y:S08]  /*8260*/  HMMA.16816.F32 R192, R20.reuse, R8, R192 ;  /* 0x0000000814c0723c */ /* 0x044ff000000018c0 */
[C---:B------:R-:W-:Y:S01]  /*8270*/  HMMA.16816.F32 R188, R20.reuse, R10, R188 ;  /* 0x0000000a14bc723c */ /* 0x040fe200000018bc */
[----:B------:R-:W2:Y:S07]  /*8280*/  LDSM.16.M88.4 R8, [R167] ;  /* 0x00000000a708783b */ /* 0x000eae0000000200 */
[C---:B------:R-:W-:Y:S08]  /*8290*/  HMMA.16816.F32 R184, R20.reuse, R220, R184 ;  /* 0x000000dc14b8723c */ /* 0x040ff000000018b8 */
[C---:B------:R-:W-:Y:S01]  /*82a0*/  HMMA.16816.F32 R180, R20.reuse, R222, R180 ;  /* 0x000000de14b4723c */ /* 0x040fe200000018b4 */
[----:B------:R-:W-:Y:S07]  /*82b0*/  LDSM.16.M88.4 R220, [R210+0x2000] ;  /* 0x00200000d2dc783b */ /* 0x000fee0000000200 */
[C---:B------:R-:W-:Y:S08]  /*82c0*/  HMMA.16816.F32 R176, R20.reuse, R24, R176 ;  /* 0x0000001814b0723c */ /* 0x040ff000000018b0 */
[----:B------:R-:W-:Y:S01]  /*82d0*/  HMMA.16816.F32 R172, R20, R26, R172 ;  /* 0x0000001a14ac723c */ /* 0x000fe200000018ac */
[----:B------:R-:W4:Y:S04]  /*82e0*/  LDSM.16.M88.4 R24, [R165+0x9000] ;  /* 0x00900000a518783b */ /* 0x000f280000000200 */
[----:B------:R-:W5:Y:S03]  /*82f0*/  LDSM.16.M88.4 R20, [R165+0x9800] ;  /* 0x00980000a514783b */ /* 0x000f660000000200 */
[C---:B-1----:R-:W-:Y:S08]  /*8300*/  HMMA.16816.F32 R16, R168.reuse, R4, R16 ;  /* 0x00000004a810723c */ /* 0x042ff00000001810 */
[C---:B------:R-:W-:Y:S01]  /*8310*/  HMMA.16816.F32 R12, R168.reuse, R6, R12 ;  /* 0x00000006a80c723c */ /* 0x040fe2000000180c */
[----:B------:R-:W1:Y:S07]  /*8320*/  LDSM.16.M88.4 R4, [R209+0xa000] ;  /* 0x00a00000d104783b */ /* 0x000e6e0000000200 */
[C---:B------:R-:W-:Y:S08]  /*8330*/  HMMA.16816.F32 R176, R168.reuse, R200, R176 ;  /* 0x000000c8a8b0723c */ /* 0x040ff000000018b0 */
[C---:B------:R-:W-:Y:S01]  /*8340*/  HMMA.16816.F32 R172, R168.reuse, R202, R172 ;  /* 0x000000caa8ac723c */ /* 0x040fe200000018ac */
[----:B------:R-:W1:Y:S07]  /*8350*/  LDSM.16.M88.4 R200, [R209+0xb800] ;  /* 0x00b80000d1c8783b */ /* 0x000e6e0000000200 */
[C---:B---3--:R-:W-:Y:S08]  /*8360*/  HMMA.16816.F32 R192, R168.reuse, R216, R192 ;  /* 0x000000d8a8c0723c */ /* 0x048ff000000018c0 */
        /* <DEDUP_REMOVED lines=9> */
[C---:B------:R-:W-:Y:S08]  /*8400*/  HMMA.16816.F32 R192, R8.reuse, R28, R192 ;  /* 0x0000001c08c0723c */ /* 0x040ff000000018c0 */
[C---:B------:R-:W-:Y:S01]  /*8410*/  HMMA.16816.F32 R188, R8.reuse, R30, R188 ;  /* 0x0000001e08bc723c */ /* 0x040fe200000018bc */
[----:B------:R-:W-:Y:S07]  /*8420*/  LDSM.16.M88.4 R28, [R199+0xa800] ;  /* 0x00a80000c71c783b */ /* 0x000fee0000000200 */
[C---:B----4-:R-:W-:Y:S08]  /*8430*/  HMMA.16816.F32 R184, R8.reuse, R24, R184 ;  /* 0x0000001808b8723c */ /* 0x050ff000000018b8 */
[C---:B------:R-:W-:Y:S01]  /*8440*/  HMMA.16816.F32 R180, R8.reuse, R26, R180 ;  /* 0x0000001a08b4723c */ /* 0x040fe200000018b4 */
[----:B------:R-:W4:Y:S07]  /*8450*/  LDSM.16.M88.4 R24, [R199+0xb000] ;  /* 0x00b00000c718783b */ /* 0x000f2e0000000200 */
[C---:B-----5:R-:W-:Y:S08]  /*8460*/  HMMA.16816.F32 R176, R8.reuse, R20, R176 ;  /* 0x0000001408b0723c */ /* 0x060ff000000018b0 */
[----:B------:R-:W-:Y:S01]  /*8470*/  HMMA.16816.F32 R172, R8, R22, R172 ;  /* 0x0000001608ac723c */ /* 0x000fe200000018ac */
[----:B------:R-:W5:Y:S04]  /*8480*/  LDSM.16.M88.4 R20, [R199+0xb800] ;  /* 0x00b80000c714783b */ /* 0x000f680000000200 */
[----:B------:R-:W-:Y:S03]  /*8490*/  LDSM.16.M88.4 R8, [R197+0x2000] ;  /* 0x00200000c508783b */ /* 0x000fe60000000200 */
[C---:B-1----:R-:W-:Y:S08]  /*84a0*/  HMMA.16816.F32 R16, R220.reuse, R4, R16 ;  /* 0x00000004dc10723c */ /* 0x042ff00000001810 */
[C---:B------:R-:W-:Y:S01]  /*84b0*/  HMMA.16816.F32 R12, R220.reuse, R6, R12 ;  /* 0x00000006dc0c723c */ /* 0x040fe2000000180c */
[----:B------:R-:W1:Y:S07]  /*84c0*/  LDSM.16.M88.4 R4, [R166+0xa000] ;  /* 0x00a00000a604783b */ /* 0x000e6e0000000200 */
[C---:B------:R-:W-:Y:S08]  /*84d0*/  HMMA.16816.F32 R176, R220.reuse, R200, R176 ;  /* 0x000000c8dcb0723c */ /* 0x040ff000000018b0 */
[C---:B---3--:R-:W-:Y:S08]  /*84e0*/  HMMA.16816.F32 R184, R220.reuse, R204, R184 ;  /* 0x000000ccdcb8723c */ /* 0x048ff000000018b8 */
[C---:B------:R-:W-:Y:S01]  /*84f0*/  HMMA.16816.F32 R180, R220.reuse, R206, R180 ;  /* 0x000000cedcb4723c */ /* 0x040fe200000018b4 */
[----:B------:R-:W3:Y:S07]  /*8500*/  LDSM.16.M88.4 R204, [R166+0xb000] ;  /* 0x00b00000a6cc783b */ /* 0x000eee0000000200 */
[----:B------:R-:W-:Y:S01]  /*8510*/  HMMA.16816.F32 R200, R220, R202, R172 ;  /* 0x000000cadcc8723c */ /* 0x000fe200000018ac */
[----:B------:R-:W3:Y:S07]  /*8520*/  LDSM.16.M88.4 R172, [R166+0xa800] ;  /* 0x00a80000a6ac783b */ /* 0x000eee0000000200 */
[C---:B--2---:R-:W-:Y:S08]  /*8530*/  HMMA.16816.F32 R16, R168.reuse, R32, R16 ;  /* 0x00000020a810723c */ /* 0x044ff00000001810 */
[----:B------:R-:W-:Y:S01]  /*8540*/  HMMA.16816.F32 R12, R168, R34, R12 ;  /* 0x00000022a80c723c */ /* 0x000fe2000000180c */
[----:B------:R-:W-:Y:S07]  /*8550*/  LDSM.16.M88.4 R32, [R165+0xa800] ;  /* 0x00a80000a520783b */ /* 0x000fee0000000200 */
[C---:B------:R-:W-:Y:S08]  /*8560*/  HMMA.16816.F32 R192, R220.reuse, R216, R192 ;  /* 0x000000d8dcc0723c */ /* 0x040ff000000018c0 */
[----:B------:R-:W-:Y:S08]  /*8570*/  HMMA.16816.F32 R188, R220, R218, R188 ;  /* 0x000000dadcbc723c */ /* 0x000ff000000018bc */
[C---:B----4-:R-:W-:Y:S08]  /*8580*/  HMMA.16816.F32 R184, R168.reuse, R24, R184 ;  /* 0x00000018a8b8723c */ /* 0x050ff000000018b8 */
[C---:B------:R-:W-:Y:S01]  /*8590*/  HMMA.16816.F32 R180, R168.reuse, R26, R180 ;  /* 0x0000001aa8b4723c */ /* 0x040fe200000018b4 */
[----:B------:R-:W-:Y:S07]  /*85a0*/  LDSM.16.M88.4 R24, [R167+0x2000] ;  /* 0x00200000a718783b */ /* 0x000fee0000000200 */
[C---:B-----5:R-:W-:Y:S08]  /*85b0*/  HMMA.16816.F32 R176, R168.reuse, R20, R176 ;  /* 0x00000014a8b0723c */ /* 0x060ff000000018b0 */
[----:B------:R-:W-:Y:S01]  /*85c0*/  HMMA.16816.F32 R200, R168, R22, R200 ;  /* 0x00000016a8c8723c */ /* 0x000fe200000018c8 */
[----:B------:R-:W2:Y:S07]  /*85d0*/  LDSM.16.M88.4 R20, [R166+0xb800] ;  /* 0x00b80000a614783b */ /* 0x000eae0000000200 */
[C---:B-1----:R-:W-:Y:S08]  /*85e0*/  HMMA.16816.F32 R16, R8.reuse, R4, R16 ;  /* 0x000000040810723c */ /* 0x042ff00000001810 */
[----:B------:R-:W-:Y:S01]  /*85f0*/  HMMA.16816.F32 R12, R8, R6, R12 ;  /* 0x00000006080c723c */ /* 0x000fe2000000180c */
[----:B------:R-:W1:Y:S07]  /*8600*/  LDSM.16.M88.4 R4, [R165+0xa000] ;  /* 0x00a00000a504783b */ /* 0x000e6e0000000200 */
[C---:B------:R-:W-:Y:S08]  /*8610*/  HMMA.16816.F32 R192, R168.reuse, R28, R192 ;  /* 0x0000001ca8c0723c */ /* 0x040ff000000018c0 */
[----:B------:R-:W-:Y:S01]  /*8620*/  HMMA.16816.F32 R188, R168, R30, R188 ;  /* 0x0000001ea8bc723c */ /* 0x000fe200000018bc */
[----:B------:R-:W4:Y:S04]  /*8630*/  LDSM.16.M88.4 R28, [R165+0xb000] ;  /* 0x00b00000a51c783b */ /* 0x000f280000000200 */
[----:B------:R-:W5:Y:S03]  /*8640*/  LDSM.16.M88.4 R168, [R165+0xb800] ;  /* 0x00b80000a5a8783b */ /* 0x000f660000000200 */
[C---:B---3--:R-:W-:Y:S08]  /*8650*/  HMMA.16816.F32 R184, R8.reuse, R204, R184 ;  /* 0x000000cc08b8723c */ /* 0x048ff000000018b8 */
[C---:B------:R-:W-:Y:S08]  /*8660*/  HMMA.16816.F32 R192, R8.reuse, R172, R192 ;  /* 0x000000ac08c0723c */ /* 0x040ff000000018c0 */
[C---:B------:R-:W-:Y:S01]  /*8670*/  HMMA.16816.F32 R188, R8.reuse, R174, R188 ;  /* 0x000000ae08bc723c */ /* 0x040fe200000018bc */
[----:B------:R-:W-:Y:S07]  /*8680*/  LDSM.16.M88.4 R172, [R209+0xc000] ;  /* 0x00c00000d1ac783b */ /* 0x000fee0000000200 */
[C---:B------:R-:W-:Y:S01]  /*8690*/  HMMA.16816.F32 R204, R8.reuse, R206, R180 ;  /* 0x000000ce08cc723c */ /* 0x040fe200000018b4 */
[----:B------:R-:W3:Y:S07]  /*86a0*/  LDSM.16.M88.4 R180, [R210+0x4000] ;  /* 0x00400000d2b4783b */ /* 0x000eee0000000200 */
[C---:B--2---:R-:W-:Y:S01]  /*86b0*/  HMMA.16816.F32 R216, R8.reuse, R20, R176 ;  /* 0x0000001408d8723c */ /* 0x044fe200000018b0 */
[----:B------:R-:W-:Y:S07]  /*86c0*/  LDSM.16.M88.4 R176, [R209+0xc800] ;  /* 0x00c80000d1b0783b */ /* 0x000fee0000000200 */
[----:B------:R-:W-:Y:S01]  /*86d0*/  HMMA.16816.F32 R200, R8, R22, R200 ;  /* 0x0000001608c8723c */ /* 0x000fe200000018c8 */
[----:B------:R-:W2:Y:S04]  /*86e0*/  LDSM.16.M88.4 R8, [R209+0xd000] ;  /* 0x00d00000d108783b */ /* 0x000ea80000000200 */
[----:B------:R-:W-:Y:S03]  /*86f0*/  LDSM.16.M88.4 R20, [R199+0xc000] ;  /* 0x00c00000c714783b */ /* 0x000fe60000000200 */
[C---:B-1----:R-:W-:Y:S08]  /*8700*/  HMMA.16816.F32 R16, R24.reuse, R4, R16 ;  /* 0x000000041810723c */ /* 0x042ff00000001810 */
[C---:B------:R-:W-:Y:S01]  /*8710*/  HMMA.16816.F32 R12, R24.reuse, R6, R12 ;  /* 0x00000006180c723c */ /* 0x040fe2000000180c */
[----:B------:R-:W1:Y:S07]  /*8720*/  LDSM.16.M88.4 R4, [R209+0xd800] ;  /* 0x00d80000d104783b */ /* 0x000e6e0000000200 */
[C---:B------:R-:W-:Y:S08]  /*8730*/  HMMA.16816.F32 R192, R24.reuse, R32, R192 ;  /* 0x0000002018c0723c */ /* 0x040ff000000018c0 */
[C---:B------:R-:W-:Y:S01]  /*8740*/  HMMA.16816.F32 R188, R24.reuse, R34, R188 ;  /* 0x0000002218bc723c */ /* 0x040fe200000018bc */
[----:B------:R-:W-:Y:S07]  /*8750*/  LDSM.16.M88.4 R32, [R199+0xd000] ;  /* 0x00d00000c720783b */ /* 0x000fee0000000200 */
[C---:B----4-:R-:W-:Y:S08]  /*8760*/  HMMA.16816.F32 R184, R24.reuse, R28, R184 ;  /* 0x0000001c18b8723c */ /* 0x050ff000000018b8 */
[C---:B------:R-:W-:Y:S01]  /*8770*/  HMMA.16816.F32 R204, R24.reuse, R30, R204 ;  /* 0x0000001e18cc723c */ /* 0x040fe200000018cc */
[----:B------:R-:W-:Y:S07]  /*8780*/  LDSM.16.M88.4 R28, [R199+0xc800] ;  /* 0x00c80000c71c783b */ /* 0x000fee0000000200 */
[C---:B-----5:R-:W-:Y:S08]  /*8790*/  HMMA.16816.F32 R216, R24.reuse, R168, R216 ;  /* 0x000000a818d8723c */ /* 0x060ff000000018d8 */
[----:B------:R-:W-:Y:S01]  /*87a0*/  HMMA.16816.F32 R200, R24, R170, R200 ;  /* 0x000000aa18c8723c */ /* 0x000fe200000018c8 */
[----:B------:R-:W4:Y:S04]  /*87b0*/  LDSM.16.M88.4 R24, [R208+0x4000] ;  /* 0x00400000d018783b */ /* 0x000f280000000200 */
[----:B------:R-:W-:Y:S03]  /*87c0*/  LDSM.16.M88.4 R168, [R166+0xc000] ;  /* 0x00c00000a6a8783b */ /* 0x000fe60000000200 */
[C---:B---3--:R-:W-:Y:S08]  /*87d0*/  HMMA.16816.F32 R16, R180.reuse, R172, R16 ;  /* 0x000000acb410723c */ /* 0x048ff00000001810 */
        /* <DEDUP_REMOVED lines=8> */
[C---:B------:R-:W-:Y:S08]  /*8860*/  HMMA.16816.F32 R192, R180.reuse, R176, R192 ;  /* 0x000000b0b4c0723c */ /* 0x040ff000000018c0 */
[----:B------:R-:W-:Y:S01]  /*8870*/  HMMA.16816.F32 R188, R180, R178, R188 ;  /* 0x000000b2b4bc723c */ /* 0x000fe200000018bc */
[----:B------:R-:W-:Y:S04]  /*8880*/  LDSM.16.M88.4 R176, [R166+0xd800] ;  /* 0x00d80000a6b0783b */ /* 0x000fe80000000200 */
[----:B------:R-:W-:Y:S03]  /*8890*/  LDSM.16.M88.4 R180, [R165+0xc800] ;  /* 0x00c80000a5b4783b */ /* 0x000fe60000000200 */
[C---:B----4-:R-:W-:Y:S08]  /*88a0*/  HMMA.16816.F32 R16, R24.reuse, R20, R16 ;  /* 0x000000141810723c */ /* 0x050ff00000001810 */
[C---:B------:R-:W-:Y:S01]  /*88b0*/  HMMA.16816.F32 R12, R24.reuse, R22, R12 ;  /* 0x00000016180c723c */ /* 0x040fe2000000180c */
[----:B------:R-:W3:Y:S07]  /*88c0*/  LDSM.16.M88.4 R20, [R166+0xd000] ;  /* 0x00d00000a614783b */ /* 0x000eee0000000200 */
[C---:B------:R-:W-:Y:S08]  /*88d0*/  HMMA.16816.F32 R192, R24.reuse, R28, R192 ;  /* 0x0000001c18c0723c */ /* 0x040ff000000018c0 */
[C---:B------:R-:W-:Y:S01]  /*88e0*/  HMMA.16816.F32 R188, R24.reuse, R30, R188 ;  /* 0x0000001e18bc723c */ /* 0x040fe200000018bc */
[----:B------:R-:W-:Y:S07]  /*88f0*/  LDSM.16.M88.4 R28, [R165+0xc000] ;  /* 0x00c00000a51c783b */ /* 0x000fee0000000200 */
[C---:B------:R-:W-:Y:S08]  /*8900*/  HMMA.16816.F32 R184, R24.reuse, R32, R184 ;  /* 0x0000002018b8723c */ /* 0x040ff000000018b8 */
[C---:B------:R-:W-:Y:S01]  /*8910*/  HMMA.16816.F32 R204, R24.reuse, R34, R204 ;  /* 0x0000002218cc723c */ /* 0x040fe200000018cc */
[----:B------:R-:W4:Y:S07]  /*8920*/  LDSM.16.M88.4 R32, [R167+0x4000] ;  /* 0x00400000a720783b */ /* 0x000f2e0000000200 */
[C---:B--2---:R-:W-:Y:S08]  /*8930*/  HMMA.16816.F32 R216, R24.reuse, R8, R216 ;  /* 0x0000000818d8723c */ /* 0x044ff000000018d8 */
        /* <DEDUP_REMOVED lines=9> */
[C---:B---3--:R-:W-:Y:S08]  /*89d0*/  HMMA.16816.F32 R184, R172.reuse, R20, R184 ;  /* 0x00000014acb8723c */ /* 0x048ff000000018b8 */
[C---:B------:R-:W-:Y:S01]  /*89e0*/  HMMA.16816.F32 R204, R172.reuse, R22, R204 ;  /* 0x00000016accc723c */ /* 0x040fe200000018cc */
[----:B------:R-:W3:Y:S07]  /*89f0*/  LDSM.16.M88.4 R20, [R209+0xe800] ;  /* 0x00e80000d114783b */ /* 0x000eee0000000200 */
[C---:B------:R-:W-:Y:S08]  /*8a00*/  HMMA.16816.F32 R216, R172.reuse, R176, R216 ;  /* 0x000000b0acd8723c */ /* 0x040ff000000018d8 */
[----:B------:R-:W-:Y:S01]  /*8a10*/  HMMA.16816.F32 R200, R172, R178, R200 ;  /* 0x000000b2acc8723c */ /* 0x000fe200000018c8 */
[----:B------:R-:W-:Y:S04]  /*8a20*/  LDSM.16.M88.4 R176, [R208+0x6000] ;  /* 0x00600000d0b0783b */ /* 0x000fe80000000200 */
[----:B------:R-:W-:Y:S03]  /*8a30*/  LDSM.16.M88.4 R172, [R199+0xe000] ;  /* 0x00e00000c7ac783b */ /* 0x000fe60000000200 */
[C---:B----4-:R-:W-:Y:S08]  /*8a40*/  HMMA.16816.F32 R16, R32.reuse, R28, R16 ;  /* 0x0000001c2010723c */ /* 0x050ff00000001810 */
[C---:B------:R-:W-:Y:S01]  /*8a50*/  HMMA.16816.F32 R12, R32.reuse, R30, R12 ;  /* 0x0000001e200c723c */ /* 0x040fe2000000180c */
[----:B------:R-:W4:Y:S07]  /*8a60*/  LDSM.16.M88.4 R28, [R209+0xf000] ;  /* 0x00f00000d11c783b */ /* 0x000f2e0000000200 */
[C---:B------:R-:W-:Y:S08]  /*8a70*/  HMMA.16816.F32 R192, R32.reuse, R180, R192 ;  /* 0x000000b420c0723c */ /* 0x040ff000000018c0 */
[C---:B------:R-:W-:Y:S01]  /*8a80*/  HMMA.16816.F32 R188, R32.reuse, R182, R188 ;  /* 0x000000b620bc723c */ /* 0x040fe200000018bc */
[----:B------:R-:W5:Y:S07]  /*8a90*/  LDSM.16.M88.4 R180, [R209+0xf800] ;  /* 0x00f80000d1b4783b */ /* 0x000f6e0000000200 */
[C---:B--2---:R-:W-:Y:S08]  /*8aa0*/  HMMA.16816.F32 R184, R32.reuse, R8, R184 ;  /* 0x0000000820b8723c */ /* 0x044ff000000018b8 */
[C---:B------:R-:W-:Y:S01]  /*8ab0*/  HMMA.16816.F32 R204, R32.reuse, R10, R204 ;  /* 0x0000000a20cc723c */ /* 0x040fe200000018cc */
[----:B------:R-:W-:Y:S07]  /*8ac0*/  LDSM.16.M88.4 R8, [R199+0xf000] ;  /* 0x00f00000c708783b */ /* 0x000fee0000000200 */
[C---:B-1----:R-:W-:Y:S08]  /*8ad0*/  HMMA.16816.F32 R216, R32.reuse, R4, R216 ;  /* 0x0000000420d8723c */ /* 0x042ff000000018d8 */
[----:B------:R-:W-:Y:S01]  /*8ae0*/  HMMA.16816.F32 R200, R32, R6, R200 ;  /* 0x0000000620c8723c */ /* 0x000fe200000018c8 */
[----:B------:R-:W1:Y:S04]  /*8af0*/  LDSM.16.M88.4 R4, [R199+0xe800] ;  /* 0x00e80000c704783b */ /* 0x000e680000000200 */
[----:B------:R-:W-:Y:S03]  /*8b00*/  LDSM.16.M88.4 R32, [R166+0xf000] ;  /* 0x00f00000a620783b */ /* 0x000fe60000000200 */
[C---:B---3--:R-:W-:Y:S08]  /*8b10*/  HMMA.16816.F32 R192, R168.reuse, R20, R192 ;  /* 0x00000014a8c0723c */ /* 0x048ff000000018c0 */
[C---:B------:R-:W-:Y:S01]  /*8b20*/  HMMA.16816.F32 R188, R168.reuse, R22, R188 ;  /* 0x00000016a8bc723c */ /* 0x040fe200000018bc */
[----:B------:R-:W2:Y:S07]  /*8b30*/  LDSM.16.M88.4 R20, [R199+0xf800] ;  /* 0x00f80000c714783b */ /* 0x000eae0000000200 */
[C---:B----4-:R-:W-:Y:S08]  /*8b40*/  HMMA.16816.F32 R184, R168.reuse, R28, R184 ;  /* 0x0000001ca8b8723c */ /* 0x050ff000000018b8 */
[C---:B------:R-:W-:Y:S01]  /*8b50*/  HMMA.16816.F32 R204, R168.reuse, R30, R204 ;  /* 0x0000001ea8cc723c */ /* 0x040fe200000018cc */
[----:B------:R-:W-:Y:S07]  /*8b60*/  LDSM.16.M88.4 R28, [R197+0x6000] ;  /* 0x00600000c51c783b */ /* 0x000fee0000000200 */
[C---:B------:R-:W-:Y:S08]  /*8b70*/  HMMA.16816.F32 R16, R168.reuse, R24, R16 ;  /* 0x00000018a810723c */ /* 0x040ff00000001810 */
[C---:B------:R-:W-:Y:S01]  /*8b80*/  HMMA.16816.F32 R12, R168.reuse, R26, R12 ;  /* 0x0000001aa80c723c */ /* 0x040fe2000000180c */
[----:B------:R-:W3:Y:S07]  /*8b90*/  LDSM.16.M88.4 R24, [R166+0xe000] ;  /* 0x00e00000a618783b */ /* 0x000eee0000000200 */
[C---:B-----5:R-:W-:Y:S08]  /*8ba0*/  HMMA.16816.F32 R216, R168.reuse, R180, R216 ;  /* 0x000000b4a8d8723c */ /* 0x060ff000000018d8 */
        /* <DEDUP_REMOVED lines=11> */
[----:B------:R-:W5:Y:S07]  /*8c60*/  LDSM.16.M88.4 R172, [R165+0xe000] ;  /* 0x00e00000a5ac783b */ /* 0x000f6e0000000200 */
[C---:B--2---:R-:W-:Y:S08]  /*8c70*/  HMMA.16816.F32 R216, R176.reuse, R20, R216 ;  /* 0x00000014b0d8723c */ /* 0x044ff000000018d8 */
[----:B------:R-:W-:Y:S01]  /*8c80*/  HMMA.16816.F32 R200, R176, R22, R200 ;  /* 0x00000016b0c8723c */ /* 0x000fe200000018c8 */
[----:B------:R-:W2:Y:S04]  /*8c90*/  LDSM.16.M88.4 R20, [R165+0xf000] ;  /* 0x00f00000a514783b */ /* 0x000ea80000000200 */
[----:B------:R-:W2:Y:S01]  /*8ca0*/  LDSM.16.M88.4 R176, [R165+0xf800] ;  /* 0x00f80000a5b0783b */ /* 0x000ea20000000200 */
[----:B------:R-:W-:-:S04]  /*8cb0*/  DEPBAR.LE SB0, 0x0 ;  /* 0x000080000000791a */ /* 0x000fc80000000000 */
[C---:B---3--:R-:W-:Y:S08]  /*8cc0*/  HMMA.16816.F32 R16, R28.reuse, R24, R16 ;  /* 0x000000181c10723c */ /* 0x048ff00000001810 */
[C---:B------:R-:W-:Y:S08]  /*8cd0*/  HMMA.16816.F32 R12, R28.reuse, R26, R12 ;  /* 0x0000001a1c0c723c */ /* 0x040ff0000000180c */
[----:B-1----:R-:W-:Y:S01]  /*8ce0*/  HMMA.16816.F32 R192, R28, R4, R192 ;  /* 0x000000041cc0723c */ /* 0x002fe200000018c0 */
[----:B------:R-:W-:-:S04]  /*8cf0*/  IMAD.U32 R5, RZ, RZ, UR21 ;  /* 0x00000015ff057e24 */ /* 0x000fc8000f8e00ff */
[----:B------:R-:W-:Y:S02]  /*8d00*/  IMAD R4, R5, 0x40, R198 ;  /* 0x0000004005047824 */ /* 0x000fe400078e02c6 */
[----:B------:R-:W-:Y:S01]  /*8d10*/  IMAD.U32 R5, RZ, RZ, UR20 ;  /* 0x00000014ff057e24 */ /* 0x000fe2000f8e00ff */
[----:B------:R-:W-:Y:S01]  /*8d20*/  HMMA.16816.F32 R188, R28, R6, R188 ;  /* 0x000000061cbc723c */ /* 0x000fe200000018bc */
[----:B------:R-:W-:-:S03]  /*8d30*/  VIADD R7, R232, 0x8 ;  /* 0x00000008e8077836 */ /* 0x000fc60000000000 */
[----:B------:R-:W-:-:S04]  /*8d40*/  IADD3 R5, PT, PT, R232, -UR24, -R5 ;  /* 0x80000018e8057c10 */ /* 0x000fc8000fffe805 */
[C---:B------:R-:W-:Y:S08]  /*8d50*/  HMMA.16816.F32 R204, R28.reuse, R34, R204 ;  /* 0x000000221ccc723c */ /* 0x040ff000000018cc */
[----:B----4-:R-:W-:Y:S01]  /*8d60*/  HMMA.16816.F32 R216, R28, R8, R216 ;  /* 0x000000081cd8723c */ /* 0x010fe200000018d8 */
[----:B------:R-:W-:-:S05]  /*8d70*/  VIADD R8, R4, 0xffffff80 ;  /* 0xffffff8004087836 */ /* 0x000fca0000000000 */
[----:B------:R-:W-:Y:S02]  /*8d80*/  ISETP.GE.AND P5, PT, R8, R231, PT ;  /* 0x000000e70800720c */ /* 0x000fe40003fa6270 */
[----:B------:R-:W-:Y:S01]  /*8d90*/  HMMA.16816.F32 R200, R28, R10, R200 ;  /* 0x0000000a1cc8723c */ /* 0x000fe200000018c8 */
[----:B------:R-:W-:Y:S01]  /*8da0*/  IMAD.U32 R10, RZ, RZ, UR20 ;  /* 0x00000014ff0a7e24 */ /* 0x000fe2000f8e00ff */
[----:B------:R-:W-:Y:S02]  /*8db0*/  ISETP.GT.AND P6, PT, R5, R8, PT ;  /* 0x000000080500720c */ /* 0x000fe40003fc4270 */
[----:B------:R-:W-:-:S04]  /*8dc0*/  P2R R11, PR, RZ, 0x20 ;  /* 0x00000020ff0b7803 */ /* 0x000fc80000000000 */
[----:B------:R-:W-:Y:S08]  /*8dd0*/  HMMA.16816.F32 R184, R28, R32, R184 ;  /* 0x000000201cb8723c */ /* 0x000ff000000018b8 */
[C---:B-----5:R-:W-:Y:S08]  /*8de0*/  HMMA.16816.F32 R16, R180.reuse, R172, R16 ;  /* 0x000000acb410723c */ /* 0x060ff00000001810 */
[C---:B------:R-:W-:Y:S08]  /*8df0*/  HMMA.16816.F32 R12, R180.reuse, R174, R12 ;  /* 0x000000aeb40c723c */ /* 0x040ff0000000180c */
[C---:B------:R-:W-:Y:S08]  /*8e00*/  HMMA.16816.F32 R192, R180.reuse, R168, R192 ;  /* 0x000000a8b4c0723c */ /* 0x040ff000000018c0 */
[C---:B------:R-:W-:Y:S08]  /*8e10*/  HMMA.16816.F32 R188, R180.reuse, R170, R188 ;  /* 0x000000aab4bc723c */ /* 0x040ff000000018bc */
[C---:B--2---:R-:W-:Y:S08]  /*8e20*/  HMMA.16816.F32 R204, R180.reuse, R22, R204 ;  /* 0x00000016b4cc723c */ /* 0x044ff000000018cc */
[C---:B------:R-:W-:Y:S08]  /*8e30*/  HMMA.16816.F32 R216, R180.reuse, R176, R216 ;  /* 0x000000b0b4d8723c */ /* 0x040ff000000018d8 */
[C---:B------:R-:W-:Y:S08]  /*8e40*/  HMMA.16816.F32 R200, R180.reuse, R178, R200 ;  /* 0x000000b2b4c8723c */ /* 0x040ff000000018c8 */
[----:B------:R-:W-:Y:S01]  /*8e50*/  HMMA.16816.F32 R184, R180, R20, R184 ;  /* 0x00000014b4b8723c */ /* 0x000fe200000018b8 */
[----:B------:R-:W-:Y:S01]  /*8e60*/  VIADD R20, R4, UR20 ;  /* 0x0000001404147c36 */ /* 0x000fe20008000000 */
[----:B------:R-:W-:-:S04]  /*8e70*/  IADD3 R21, PT, PT, R7, -UR24, -R10 ;  /* 0x8000001807157c10 */ /* 0x000fc8000fffe80a */
[----:B------:R-:W-:-:S04]  /*8e80*/  IADD3 R6, PT, PT, R232, 0x80, -R20 ;  /* 0x00000080e8067810 */ /* 0x000fc80007ffe814 */
[----:B------:R-:W-:Y:S01]  /*8e90*/  IABS R10, R6 ;  /* 0x00000006000a7213 */ /* 0x000fe20000000000 */
[----:B------:R-:W-:Y:S06]  /*8ea0*/  BAR.SYNC.DEFER_BLOCKING 0x0 ;  /* 0x0000000000007b1d */ /* 0x000fec0000010000 */
[----:B------:R-:W-:Y:S05]  /*8eb0*/  BRA.U !UP0, `(.L_x_309) ;  /* 0x0000000508b47547 */ /* 0x000fea000b800000 */
        /* <DEDUP_REMOVED lines=109> */
.L_x_309:
[--C-:B------:R-:W-:Y:S01]  /*9590*/  IADD3 R6, PT, PT, R7, 0x80, -R20.reuse ;  /* 0x0000008007067810 */ /* 0x100fe20007ffe814 */
[----:B------:R-:W-:Y:S01]  /*95a0*/  VIADD R199, R0, 0x10040 ;  /* 0x0001004000c77836 */ /* 0x000fe20000000000 */
[----:B------:R-:W-:Y:S01]  /*95b0*/  I2FP.F32.S32 R9, R10 ;  /* 0x0000000a00097245 */ /* 0x000fe20000201400 */
[----:B------:R-:W-:Y:S01]  /*95c0*/  UISETP.GT.U32.AND UP0, UPT, UR4, UR18, UPT ;  /* 0x000000120400728c */ /* 0x000fe2000bf04070 */
[----:B------:R-:W-:Y:S02]  /*95d0*/  IADD3 R10, PT, PT, R232, 0x7f, -R20 ;  /* 0x0000007fe80a7810 */ /* 0x000fe40007ffe814 */
[----:B------:R-:W-:Y:S01]  /*95e0*/  IABS R6, R6 ;  /* 0x0000000600067213 */ /* 0x000fe20000000000 */
[----:B------:R-:W-:Y:S01]  /*95f0*/  FFMA.FTZ R9, R9, -UR6, R16 ;  /* 0x8000000609097c23 */ /* 0x000fe20008010010 */
[----:B------:R-:W-:Y:S02]  /*9600*/  IABS R10, R10 ;  /* 0x0000000a000a7213 */ /* 0x000fe40000000000 */
[----:B-1----:R-:W-:-:S02]  /*9610*/  I2FP.F32.S32 R23, R6 ;  /* 0x0000000600177245 */ /* 0x002fc40000201400 */
[----:B------:R-:W-:Y:S02]  /*9620*/  IADD3 R6, PT, PT, R7, 0x7f, -R20 ;  /* 0x0000007f07067810 */ /* 0x000fe40007ffe814 */
[----:B------:R-:W-:Y:S01]  /*9630*/  FSEL R9, R9, -INF , !P6 ;  /* 0xff80000009097808 */ /* 0x000fe20007000000 */
[----:B------:R-:W-:Y:S01]  /*9640*/  FFMA.FTZ R18, R23, -UR6, R18 ;  /* 0x8000000617127c23 */ /* 0x000fe20008010012 */
[----:B------:R-:W-:Y:S01]  /*9650*/  ISETP.GE.AND P1, PT, R8, R230, PT ;  /* 0x000000e60800720c */ /* 0x000fe20003f26270 */
[----:B------:R-:W-:Y:S01]  /*9660*/  @UP0 UIADD3 UR21, UPT, UPT, UR21, -0x3, URZ ;  /* 0xfffffffd15150890 */ /* 0x000fe2000fffe0ff */
[----:B------:R-:W-:Y:S01]  /*9670*/  ISETP.GT.AND P0, PT, R21, R8, PT ;  /* 0x000000081500720c */ /* 0x000fe20003f04270 */
[----:B------:R-:W-:Y:S01]  /*9680*/  VIADD R8, R4, 0xffffff81 ;  /* 0xffffff8104087836 */ /* 0x000fe20000000000 */
[----:B------:R-:W-:Y:S02]  /*9690*/  ISETP.NE.AND P6, PT, R11, RZ, PT ;  /* 0x000000ff0b00720c */ /* 0x000fe40003fc5270 */
[----:B------:R-:W-:-:S02]  /*96a0*/  I2FP.F32.S32 R10, R10 ;  /* 0x0000000a000a7245 */ /* 0x000fc40000201400 */
[----:B------:R-:W-:Y:S02]  /*96b0*/  IABS R6, R6 ;  /* 0x0000000600067213 */ /* 0x000fe40000000000 */
[----:B------:R-:W-:Y:S01]  /*96c0*/  FSEL R11, R9, -INF , !P6 ;  /* 0xff800000090b7808 */ /* 0x000fe20007000000 */
[----:B------:R-:W-:Y:S01]  /*96d0*/  FFMA.FTZ R10, R10, -UR6, R17 ;  /* 0x800000060a0a7c23 */ /* 0x000fe20008010011 */
[----:B------:R-:W-:Y:S01]  /*96e0*/  IADD3 R9, PT, PT, R232, 0x78, -R20 ;  /* 0x00000078e8097810 */ /* 0x000fe20007ffe814 */
[----:B------:R-:W-:Y:S01]  /*96f0*/  IMAD.MOV.U32 R16, RZ, RZ, R6 ;  /* 0x000000ffff107224 */ /* 0x000fe200078e0006 */
[----:B------:R-:W-:Y:S02]  /*9700*/  ISETP.GT.AND P2, PT, R5, R8, PT ;  /* 0x000000080500720c */ /* 0x000fe40003f44270 */
[C---:B------:R-:W-:Y:S02]  /*9710*/  ISETP.GE.AND P3, PT, R8.reuse, R231, PT ;  /* 0x000000e70800720c */ /* 0x040fe40003f66270 */
[----:B------:R-:W-:-:S02]  /*9720*/  ISETP.GE.AND P5, PT, R8, R230, PT ;  /* 0x000000e60800720c */ /* 0x000fc40003fa6270 */
[----:B------:R-:W-:Y:S01]  /*9730*/  ISETP.GT.AND P6, PT, R21, R8, PT ;  /* 0x000000081500720c */ /* 0x000fe20003fc4270 */
[----:B------:R-:W-:Y:S01]  /*9740*/  VIADD R8, R4, 0xffffff88 ;  /* 0xffffff8804087836 */ /* 0x000fe20000000000 */
[----:B------:R-:W-:Y:S02]  /*9750*/  IABS R9, R9 ;  /* 0x0000000900097213 */ /* 0x000fe40000000000 */
[----:B------:R-:W-:Y:S02]  /*9760*/  FSEL R18, R18, -INF , !P0 ;  /* 0xff80000012127808 */ /* 0x000fe40004000000 */
[----:B------:R-:W-:Y:S02]  /*9770*/  FSEL R10, R10, -INF , !P2 ;  /* 0xff8000000a0a7808 */ /* 0x000fe40005000000 */
[----:B------:R-:W-:Y:S02]  /*9780*/  I2FP.F32.S32 R16, R16 ;  /* 0x0000001000107245 */ /* 0x000fe40000201400 */
[----:B------:R-:W-:-:S02]  /*9790*/  I2FP.F32.S32 R17, R9 ;  /* 0x0000000900117245 */ /* 0x000fc40000201400 */
[----:B------:R-:W-:Y:S02]  /*97a0*/  FSEL R6, R18, -INF , !P1 ;  /* 0xff80000012067808 */ /* 0x000fe40004800000 */
[----:B------:R-:W-:Y:S01]  /*97b0*/  FSEL R9, R10, -INF , !P3 ;  /* 0xff8000000a097808 */ /* 0x000fe20005800000 */
[----:B------:R-:W-:Y:S01]  /*97c0*/  FFMA.FTZ R12, R17, -UR6, R12 ;  /* 0x80000006110c7c23 */ /* 0x000fe2000801000c */
[----:B------:R-:W-:Y:S01]  /*97d0*/  ISETP.GT.AND P0, PT, R5, R8, PT ;  /* 0x000000080500720c */ /* 0x000fe20003f04270 */
[----:B------:R-:W-:Y:S01]  /*97e0*/  VIADD R10, R4, 0xffffff89 ;  /* 0xffffff89040a7836 */ /* 0x000fe20000000000 */
[C---:B------:R-:W-:Y:S02]  /*97f0*/  ISETP.GE.AND P1, PT, R8.reuse, R231, PT ;  /* 0x000000e70800720c */ /* 0x040fe40003f26270 */
[----:B------:R-:W-:Y:S02]  /*9800*/  ISETP.GE.AND P2, PT, R8, R230, PT ;  /* 0x000000e60800720c */ /* 0x000fe40003f46270 */
[----:B------:R-:W-:Y:S01]  /*9810*/  ISETP.GT.AND P3, PT, R21, R8, PT ;  /* 0x000000081500720c */ /* 0x000fe20003f64270 */
[----:B------:R-:W-:Y:S01]  /*9820*/  FFMA.FTZ R8, R16, -UR6, R19 ;  /* 0x8000000610087c23 */ /* 0x000fe20008010013 */
[----:B------:R-:W-:-:S02]  /*9830*/  IADD3 R19, PT, PT, R7, 0x78, -R20 ;  /* 0x0000007807137810 */ /* 0x000fc40007ffe814 */
[----:B------:R-:W-:Y:S02]  /*9840*/  FSEL R17, R12, -INF , !P0 ;  /* 0xff8000000c117808 */ /* 0x000fe40004000000 */
[----:B------:R-:W-:Y:S02]  /*9850*/  IABS R19, R19 ;  /* 0x0000001300137213 */ /* 0x000fe40000000000 */
[----:B------:R-:W-:Y:S02]  /*9860*/  FSEL R8, R8, -INF , !P6 ;  /* 0xff80000008087808 */ /* 0x000fe40007000000 */
[----:B------:R-:W-:Y:S02]  /*9870*/  IADD3 R16, PT, PT, R232, 0x77, -R20 ;  /* 0x00000077e8107810 */ /* 0x000fe40007ffe814 */
[----:B------:R-:W-:Y:S02]  /*9880*/  I2FP.F32.S32 R19, R19 ;  /* 0x0000001300137245 */ /* 0x000fe40000201400 */
[----:B------:R-:W-:-:S02]  /*9890*/  FSEL R8, R8, -INF , !P5 ;  /* 0xff80000008087808 */ /* 0x000fc40006800000 */
[----:B------:R-:W-:Y:S02]  /*98a0*/  FSEL R17, R17, -INF , !P1 ;  /* 0xff80000011117808 */ /* 0x000fe40004800000 */
[----:B------:R-:W-:Y:S02]  /*98b0*/  ISETP.GT.AND P6, PT, R5, R10, PT ;  /* 0x0000000a0500720c */ /* 0x000fe40003fc4270 */
[----:B------:R-:W-:Y:S02]  /*98c0*/  IABS R16, R16 ;  /* 0x0000001000107213 */ /* 0x000fe40000000000 */
[C---:B------:R-:W-:Y:S02]  /*98d0*/  ISETP.GE.AND P5, PT, R10.reuse, R231, PT ;  /* 0x000000e70a00720c */ /* 0x040fe40003fa6270 */
[----:B------:R-:W-:Y:S02]  /*98e0*/  ISETP.GE.AND P0, PT, R10, R230, PT ;  /* 0x000000e60a00720c */ /* 0x000fe40003f06270 */
[----:B------:R-:W-:Y:S01]  /*98f0*/  ISETP.GT.AND P1, PT, R21, R10, PT ;  /* 0x0000000a1500720c */ /* 0x000fe20003f24270 */
[----:B------:R-:W-:Y:S01]  /*9900*/  FFMA.FTZ R10, R19, -UR6, R14 ;  /* 0x80000006130a7c23 */ /* 0x000fe2000801000e */
[--C-:B------:R-:W-:Y:S01]  /*9910*/  IADD3 R12, PT, PT, R7, 0x77, -R20.reuse ;  /* 0x00000077070c7810 */ /* 0x100fe20007ffe814 */
[----:B------:R-:W-:Y:S01]  /*9920*/  VIADD R14, R4, 0xffffff90 ;  /* 0xffffff90040e7836 */ /* 0x000fe20000000000 */
[----:B------:R-:W-:-:S02]  /*9930*/  IADD3 R19, PT, PT, R232, 0x70, -R20 ;  /* 0x00000070e8137810 */ /* 0x000fc40007ffe814 */
[----:B------:R-:W-:Y:S02]  /*9940*/  I2FP.F32.S32 R16, R16 ;  /* 0x0000001000107245 */ /* 0x000fe40000201400 */
[----:B------:R-:W-:Y:S02]  /*9950*/  IABS R12, R12 ;  /* 0x0000000c000c7213 */ /* 0x000fe40000000000 */
[----:B------:R-:W-:Y:S01]  /*9960*/  IABS R19, R19 ;  /* 0x0000001300137213 */ /* 0x000fe20000000000 */
[----:B------:R-:W-:Y:S01]  /*9970*/  FFMA.FTZ R13, R16, -UR6, R13 ;  /* 0x80000006100d7c23 */ /* 0x000fe2000801000d */
[----:B------:R-:W-:Y:S02]  /*9980*/  I2FP.F32.S32 R12, R12 ;  /* 0x0000000c000c7245 */ /* 0x000fe40000201400 */
[----:B------:R-:W-:Y:S02]  /*9990*/  I2FP.F32.S32 R19, R19 ;  /* 0x0000001300137245 */ /* 0x000fe40000201400 */
[----:B------:R-:W-:Y:S01]  /*99a0*/  FSEL R10, R10, -INF , !P3 ;  /* 0xff8000000a0a7808 */ /* 0x000fe20005800000 */
[----:B------:R-:W-:Y:S01]  /*99b0*/  FFMA.FTZ R12, R12, -UR6, R15 ;  /* 0x800000060c0c7c23 */ /* 0x000fe2000801000f */
[----:B------:R-:W-:Y:S01]  /*99c0*/  FSEL R13, R13, -INF , !P6 ;  /* 0xff8000000d0d7808 */ /* 0x000fe20007000000 */
[----:B------:R-:W-:Y:S01]  /*99d0*/  FFMA.FTZ R192, R19, -UR6, R192 ;  /* 0x8000000613c07c23 */ /* 0x000fe200080100c0 */
[----:B------:R-:W-:-:S02]  /*99e0*/  ISETP.GT.AND P3, PT, R5, R14, PT ;  /* 0x0000000e0500720c */ /* 0x000fc40003f64270 */
[----:B------:R-:W-:Y:S02]  /*99f0*/  FSEL R10, R10, -INF , !P2 ;  /* 0xff8000000a0a7808 */ /* 0x000fe40005000000 */
[----:B------:R-:W-:Y:S02]  /*9a00*/  FSEL R13, R13, -INF , !P5 ;  /* 0xff8000000d0d7808 */ /* 0x000fe40006800000 */
[C---:B------:R-:W-:Y:S02]  /*9a10*/  ISETP.GE.AND P2, PT, R14.reuse, R231, PT ;  /* 0x000000e70e00720c */ /* 0x040fe40003f46270 */
[----:B------:R-:W-:Y:S02]  /*9a20*/  ISETP.GE.AND P6, PT, R14, R230, PT ;  /* 0x000000e60e00720c */ /* 0x000fe40003fc6270 */
[----:B------:R-:W-:Y:S01]  /*9a30*/  ISETP.GT.AND P5, PT, R21, R14, PT ;  /* 0x0000000e1500720c */ /* 0x000fe20003fa4270 */
[----:B------:R-:W-:Y:S01]  /*9a40*/  VIADD R14, R4, 0xffffff91 ;  /* 0xffffff91040e7836 */ /* 0x000fe20000000000 */
[----:B------:R-:W-:-:S02]  /*9a50*/  FSEL R12, R12, -INF , !P1 ;  /* 0xff8000000c0c7808 */ /* 0x000fc40004800000 */
[----:B------:R-:W-:Y:S02]  /*9a60*/  FSEL R197, R192, -INF , !P3 ;  /* 0xff800000c0c57808 */ /* 0x000fe40005800000 */
[----:B------:R-:W-:Y:S02]  /*9a70*/  FSEL R12, R12, -INF , !P0 ;  /* 0xff8000000c0c7808 */ /* 0x000fe40004000000 */
[----:B------:R-:W-:Y:S02]  /*9a80*/  FSEL R197, R197, -INF , !P2 ;  /* 0xff800000c5c57808 */ /* 0x000fe40005000000 */
[--C-:B------:R-:W-:Y:S02]  /*9a90*/  IADD3 R15, PT, PT, R7, 0x70, -R20.reuse ;  /* 0x00000070070f7810 */ /* 0x100fe40007ffe814 */
[----:B------:R-:W-:Y:S02]  /*9aa0*/  IADD3 R16, PT, PT, R232, 0x6f, -R20 ;  /* 0x0000006fe8107810 */ /* 0x000fe40007ffe814 */
[----:B------:R-:W-:-:S02]  /*9ab0*/  ISETP.GT.AND P1, PT, R5, R14, PT ;  /* 0x0000000e0500720c */ /* 0x000fc40003f24270 */
[C---:B------:R-:W-:Y:S02]  /*9ac0*/  ISETP.GE.AND P0, PT, R14.reuse, R231, PT ;  /* 0x000000e70e00720c */ /* 0x040fe40003f06270 */
[----:B------:R-:W-:Y:S02]  /*9ad0*/  ISETP.GE.AND P3, PT, R14, R230, PT ;  /* 0x000000e60e00720c */ /* 0x000fe40003f66270 */
[----:B------:R-:W-:Y:S02]  /*9ae0*/  ISETP.GT.AND P2, PT, R21, R14, PT ;  /* 0x0000000e1500720c */ /* 0x000fe40003f44270 */
[----:B------:R-:W-:Y:S02]  /*9af0*/  IADD3 R14, PT, PT, R7, 0x6f, -R20 ;  /* 0x0000006f070e7810 */ /* 0x000fe40007ffe814 */
[----:B------:R-:W-:Y:S02]  /*9b00*/  IABS R15, R15 ;  /* 0x0000000f000f7213 */ /* 0x000fe40000000000 */
[----:B------:R-:W-:-:S02]  /*9b10*/  IABS R16, R16 ;  /* 0x0000001000107213 */ /* 0x000fc40000000000 */
[----:B------:R-:W-:Y:S02]  /*9b20*/  IABS R14, R14 ;  /* 0x0000000e000e7213 */ /* 0x000fe40000000000 */
[----:B------:R-:W-:Y:S02]  /*9b30*/  I2FP.F32.S32 R15, R15 ;  /* 0x0000000f000f7245 */ /* 0x000fe40000201400 */
[----:B------:R-:W-:Y:S02]  /*9b40*/  I2FP.F32.S32 R16, R16 ;  /* 0x0000001000107245 */ /* 0x000fe40000201400 */
[----:B------:R-:W-:Y:S01]  /*9b50*/  I2FP.F32.S32 R14, R14 ;  /* 0x0000000e000e7245 */ /* 0x000fe20000201400 */
[----:B------:R-:W-:Y:S01]  /*9b60*/  FFMA.FTZ R194, R15, -UR6, R194 ;  /* 0x800000060fc27c23 */ /* 0x000fe200080100c2 */
[--C-:B------:R-:W-:Y:S01]  /*9b70*/  IADD3 R167, PT, PT, R232, 0x68, -R20.reuse ;  /* 0x00000068e8a77810 */ /* 0x100fe20007ffe814 */
[----:B------:R-:W-:Y:S01]  /*9b80*/  FFMA.FTZ R193, R16, -UR6, R193 ;  /* 0x8000000610c17c23 */ /* 0x000fe200080100c1 */
[--C-:B------:R-:W-:Y:S01]  /*9b90*/  IADD3 R15, PT, PT, R7, 0x68, -R20.reuse ;  /* 0x00000068070f7810 */ /* 0x100fe20007ffe814 */
[----:B------:R-:W-:Y:S01]  /*9ba0*/  FFMA.FTZ R195, R14, -UR6, R195 ;  /* 0x800000060ec37c23 */ /* 0x000fe200080100c3 */
[----:B------:R-:W-:Y:S01]  /*9bb0*/  IADD3 R14, PT, PT, R232, 0x67, -R20 ;  /* 0x00000067e80e7810 */ /* 0x000fe20007ffe814 */
[----:B------:R-:W-:Y:S01]  /*9bc0*/  VIADD R16, R4, 0xffffff98 ;  /* 0xffffff9804107836 */ /* 0x000fe20000000000 */
[----:B------:R-:W-:-:S02]  /*9bd0*/  IABS R167, R167 ;  /* 0x000000a700a77213 */ /* 0x000fc40000000000 */
[----:B------:R-:W-:Y:S02]  /*9be0*/  FSEL R214, R194, -INF , !P5 ;  /* 0xff800000c2d67808 */ /* 0x000fe40006800000 */
[----:B------:R-:W-:Y:S02]  /*9bf0*/  FSEL R193, R193, -INF , !P1 ;  /* 0xff800000c1c17808 */ /* 0x000fe40004800000 */
[----:B------:R-:W-:Y:S02]  /*9c00*/  IABS R15, R15 ;  /* 0x0000000f000f7213 */ /* 0x000fe40000000000 */
[----:B------:R-:W-:Y:S02]  /*9c10*/  IABS R14, R14 ;  /* 0x0000000e000e7213 */ /* 0x000fe40000000000 */
[----:B------:R-:W-:Y:S02]  /*9c20*/  I2FP.F32.S32 R167, R167 ;  /* 0x000000a700a77245 */ /* 0x000fe40000201400 */
[----:B------:R-:W-:-:S02]  /*9c30*/  IADD3 R166, PT, PT, R7, 0x67, -R20 ;  /* 0x0000006707a67810 */ /* 0x000fc40007ffe814 */
[----:B------:R-:W-:Y:S01]  /*9c40*/  IADD3 R19, PT, PT, R232, 0x60, -R20 ;  /* 0x00000060e8137810 */ /* 0x000fe20007ffe814 */
[----:B------:R-:W-:Y:S01]  /*9c50*/  FFMA.FTZ R167, R167, -UR6, R188 ;  /* 0x80000006a7a77c23 */ /* 0x000fe200080100bc */
[----:B------:R-:W-:Y:S02]  /*9c60*/  FSEL R214, R214, -INF , !P6 ;  /* 0xff800000d6d67808 */ /* 0x000fe40007000000 */
[----:B------:R-:W-:Y:S02]  /*9c70*/  FSEL R193, R193, -INF , !P0 ;  /* 0xff800000c1c17808 */ /* 0x000fe40004000000 */
[----:B------:R-:W-:Y:S02]  /*9c80*/  ISETP.GT.AND P5, PT, R5, R16, PT ;  /* 0x000000100500720c */ /* 0x000fe40003fa4270 */
[C---:B------:R-:W-:Y:S02]  /*9c90*/  ISETP.GE.AND P6, PT, R16.reuse, R231, PT ;  /* 0x000000e71000720c */ /* 0x040fe40003fc6270 */
[----:B------:R-:W-:-:S02]  /*9ca0*/  ISETP.GE.AND P1, PT, R16, R230, PT ;  /* 0x000000e61000720c */ /* 0x000fc40003f26270 */
[----:B------:R-:W-:Y:S01]  /*9cb0*/  ISETP.GT.AND P0, PT, R21, R16, PT ;  /* 0x000000101500720c */ /* 0x000fe20003f04270 */
[----:B------:R-:W-:Y:S01]  /*9cc0*/  VIADD R16, R4, 0xffffff99 ;  /* 0xffffff9904107836 */ /* 0x000fe20000000000 */
[----:B------:R-:W-:Y:S02]  /*9cd0*/  I2FP.F32.S32 R15, R15 ;  /* 0x0000000f000f7245 */ /* 0x000fe40000201400 */
[----:B------:R-:W-:Y:S02]  /*9ce0*/  I2FP.F32.S32 R14, R14 ;  /* 0x0000000e000e7245 */ /* 0x000fe40000201400 */
[----:B------:R-:W-:Y:S01]  /*9cf0*/  IABS R166, R166 ;  /* 0x000000a600a67213 */ /* 0x000fe20000000000 */
[----:B------:R-:W-:Y:S01]  /*9d00*/  FFMA.FTZ R190, R15, -UR6, R190 ;  /* 0x800000060fbe7c23 */ /* 0x000fe200080100be */
[----:B------:R-:W-:Y:S01]  /*9d10*/  IABS R19, R19 ;  /* 0x0000001300137213 */ /* 0x000fe20000000000 */
[----:B------:R-:W-:Y:S01]  /*9d20*/  FFMA.FTZ R165, R14, -UR6, R189 ;  /* 0x800000060ea57c23 */ /* 0x000fe200080100bd */
[----:B------:R-:W-:Y:S01]  /*9d30*/  FSEL R210, R195, -INF , !P2 ;  /* 0xff800000c3d27808 */ /* 0x000fe20005000000 */
[----:B------:R-:W-:Y:S01]  /*9d40*/  VIADD R14, R4, 0xffffffa0 ;  /* 0xffffffa0040e7836 */ /* 0x000fe20000000000 */
[----:B------:R-:W-:-:S02]  /*9d50*/  ISETP.GT.AND P2, PT, R5, R16, PT ;  /* 0x000000100500720c */ /* 0x000fc40003f44270 */
[----:B------:R-:W-:Y:S02]  /*9d60*/  I2FP.F32.S32 R166, R166 ;  /* 0x000000a600a67245 */ /* 0x000fe40000201400 */
[----:B------:R-:W-:Y:S02]  /*9d70*/  I2FP.F32.S32 R19, R19 ;  /* 0x0000001300137245 */ /* 0x000fe40000201400 */
[----:B------:R-:W-:Y:S01]  /*9d80*/  FSEL R167, R167, -INF , !P5 ;  /* 0xff800000a7a77808 */ /* 0x000fe20006800000 */
[----:B------:R-:W-:Y:S01]  /*9d90*/  FFMA.FTZ R166, R166, -UR6, R191 ;  /* 0x80000006a6a67c23 */ /* 0x000fe200080100bf */
[----:B------:R-:W-:Y:S01]  /*9da0*/  FSEL R210, R210, -INF , !P3 ;  /* 0xff800000d2d27808 */ /* 0x000fe20005800000 */
[----:B------:R-:W-:Y:S01]  /*9db0*/  FFMA.FTZ R184, R19, -UR6, R184 ;  /* 0x8000000613b87c23 */ /* 0x000fe200080100b8 */
[----:B------:R-:W-:Y:S02]  /*9dc0*/  ISETP.GE.AND P3, PT, R16, R231, PT ;  /* 0x000000e71000720c */ /* 0x000fe40003f66270 */
[----:B------:R-:W-:-:S02]  /*9dd0*/  FSEL R192, R190, -INF , !P0 ;  /* 0xff800000bec07808 */ /* 0x000fc40004000000 */
[----:B------:R-:W-:Y:S02]  /*9de0*/  FSEL R165, R165, -INF , !P2 ;  /* 0xff800000a5a57808 */ /* 0x000fe40005000000 */
[----:B------:R-:W-:Y:S02]  /*9df0*/  FSEL R167, R167, -INF , !P6 ;  /* 0xff800000a7a77808 */ /* 0x000fe40007000000 */
[----:B------:R-:W-:Y:S02]  /*9e00*/  ISETP.GT.AND P6, PT, R21, R16, PT ;  /* 0x000000101500720c */ /* 0x000fe40003fc4270 */
[----:B------:R-:W-:Y:S02]  /*9e10*/  ISETP.GT.AND P0, PT, R5, R14, PT ;  /* 0x0000000e0500720c */ /* 0x000fe40003f04270 */
[----:B------:R-:W-:Y:S02]  /*9e20*/  FSEL R192, R192, -INF , !P1 ;  /* 0xff800000c0c07808 */ /* 0x000fe40004800000 */
[----:B------:R-:W-:-:S02]  /*9e30*/  FSEL R165, R165, -INF , !P3 ;  /* 0xff800000a5a57808 */ /* 0x000fc40005800000 */
[-C--:B------:R-:W-:Y:S02]  /*9e40*/  ISETP.GE.AND P5, PT, R16, R230.reuse, PT ;  /* 0x000000e61000720c */ /* 0x080fe40003fa6270 */
[C---:B------:R-:W-:Y:S02]  /*9e50*/  ISETP.GE.AND P1, PT, R14.reuse, R231, PT ;  /* 0x000000e70e00720c */ /* 0x040fe40003f26270 */
[----:B------:R-:W-:Y:S02]  /*9e60*/  ISETP.GE.AND P2, PT, R14, R230, PT ;  /* 0x000000e60e00720c */ /* 0x000fe40003f46270 */
[----:B------:R-:W-:Y:S01]  /*9e70*/  ISETP.GT.AND P3, PT, R21, R14, PT ;  /* 0x0000000e1500720c */ /* 0x000fe20003f64270 */
[----:B------:R-:W-:Y:S01]  /*9e80*/  VIADD R14, R4, 0xffffffa1 ;  /* 0xffffffa1040e7836 */ /* 0x000fe20000000000 */
[--C-:B------:R-:W-:Y:S02]  /*9e90*/  IADD3 R15, PT, PT, R7, 0x60, -R20.reuse ;  /* 0x00000060070f7810 */ /* 0x100fe40007ffe814 */
[----:B------:R-:W-:-:S02]  /*9ea0*/  IADD3 R16, PT, PT, R232, 0x5f, -R20 ;  /* 0x0000005fe8107810 */ /* 0x000fc40007ffe814 */
[----:B------:R-:W-:Y:S02]  /*9eb0*/  FSEL R166, R166, -INF , !P6 ;  /* 0xff800000a6a67808 */ /* 0x000fe40007000000 */
[----:B------:R-:W-:Y:S02]  /*9ec0*/  FSEL R221, R184, -INF , !P0 ;  /* 0xff800000b8dd7808 */ /* 0x000fe40004000000 */
[----:B------:R-:W-:Y:S02]  /*9ed0*/  IABS R15, R15 ;  /* 0x0000000f000f7213 */ /* 0x000fe40000000000 */
[----:B------:R-:W-:Y:S02]  /*9ee0*/  IABS R16, R16 ;  /* 0x0000001000107213 */ /* 0x000fe40000000000 */
[----:B------:R-:W-:Y:S02]  /*9ef0*/  FSEL R166, R166, -INF , !P5 ;  /* 0xff800000a6a67808 */ /* 0x000fe40006800000 */
[----:B------:R-:W-:-:S02]  /*9f00*/  FSEL R221, R221, -INF , !P1 ;  /* 0xff800000dddd7808 */ /* 0x000fc40004800000 */
[----:B------:R-:W-:Y:S02]  /*9f10*/  ISETP.GT.AND P6, PT, R5, R14, PT ;  /* 0x0000000e0500720c */ /* 0x000fe40003fc4270 */
[C---:B------:R-:W-:Y:S02]  /*9f20*/  ISETP.GE.AND P5, PT, R14.reuse, R231, PT ;  /* 0x000000e70e00720c */ /* 0x040fe40003fa6270 */
[----:B------:R-:W-:Y:S02]  /*9f30*/  ISETP.GE.AND P0, PT, R14, R230, PT ;  /* 0x000000e60e00720c */ /* 0x000fe40003f06270 */
[----:B------:R-:W-:Y:S02]  /*9f40*/  ISETP.GT.AND P1, PT, R21, R14, PT ;  /* 0x0000000e1500720c */ /* 0x000fe40003f24270 */
[--C-:B------:R-:W-:Y:S02]  /*9f50*/  IADD3 R14, PT, PT, R7, 0x5f, -R20.reuse ;  /* 0x0000005f070e7810 */ /* 0x100fe40007ffe814 */
[----:B------:R-:W-:-:S02]  /*9f60*/  IADD3 R171, PT, PT, R232, 0x58, -R20 ;  /* 0x00000058e8ab7810 */ /* 0x000fc40007ffe814 */
[----:B------:R-:W-:Y:S02]  /*9f70*/  I2FP.F32.S32 R15, R15 ;  /* 0x0000000f000f7245 */ /* 0x000fe40000201400 */
[----:B------:R-:W-:Y:S02]  /*9f80*/  I2FP.F32.S32 R16, R16 ;  /* 0x0000001000107245 */ /* 0x000fe40000201400 */
[----:B------:R-:W-:Y:S01]  /*9f90*/  IABS R14, R14 ;  /* 0x0000000e000e7213 */ /* 0x000fe20000000000 */
[----:B------:R-:W-:Y:S01]  /*9fa0*/  FFMA.FTZ R186, R15, -UR6, R186 ;  /* 0x800000060fba7c23 */ /* 0x000fe200080100ba */
[----:B------:R-:W-:Y:S01]  /*9fb0*/  IABS R171, R171 ;  /* 0x000000ab00ab7213 */ /* 0x000fe20000000000 */
[----:B------:R-:W-:Y:S01]  /*9fc0*/  FFMA.FTZ R185, R16, -UR6, R185 ;  /* 0x8000000610b97c23 */ /* 0x000fe200080100b9 */
[----:B------:R-:W-:Y:S01]  /*9fd0*/  I2FP.F32.S32 R14, R14 ;  /* 0x0000000e000e7245 */ /* 0x000fe20000201400 */
[----:B------:R-:W-:Y:S01]  /*9fe0*/  VIADD R16, R4, 0xffffffa8 ;  /* 0xffffffa804107836 */ /* 0x000fe20000000000 */
[----:B------:R-:W-:-:S02]  /*9ff0*/  I2FP.F32.S32 R171, R171 ;  /* 0x000000ab00ab7245 */ /* 0x000fc40000201400 */
[----:B------:R-:W-:Y:S01]  /*a000*/  IADD3 R15, PT, PT, R7, 0x58, -R20 ;  /* 0x00000058070f7810 */ /* 0x000fe20007ffe814 */
[----:B------:R-:W-:Y:S01]  /*a010*/  FFMA.FTZ R187, R14, -UR6, R187 ;  /* 0x800000060ebb7c23 */ /* 0x000fe200080100bb */
[----:B------:R-:W-:Y:S01]  /*a020*/  FSEL R208, R186, -INF , !P3 ;  /* 0xff800000bad07808 */ /* 0x000fe20005800000 */
[----:B------:R-:W-:Y:S01]  /*a030*/  FFMA.FTZ R171, R171, -UR6, R204 ;  /* 0x80000006abab7c23 */ /* 0x000fe200080100cc */
[----:B------:R-:W-:Y:S01]  /*a040*/  FSEL R209, R185, -INF , !P6 ;  /* 0xff800000b9d17808 */ /* 0x000fe20007000000 */
[----:B------:R-:W-:Y:S01]  /*a050*/  VIADD R14, R4, 0xffffffa9 ;  /* 0xffffffa9040e7836 */ /* 0x000fe20000000000 */
[----:B------:R-:W-:Y:S02]  /*a060*/  ISETP.GT.AND P3, PT, R5, R16, PT ;  /* 0x000000100500720c */ /* 0x000fe40003f64270 */
[----:B------:R-:W-:Y:S02]  /*a070*/  IABS R15, R15 ;  /* 0x0000000f000f7213 */ /* 0x000fe40000000000 */
[----:B------:R-:W-:-:S02]  /*a080*/  FSEL R208, R208, -INF , !P2 ;  /* 0xff800000d0d07808 */ /* 0x000fc40005000000 */
[----:B------:R-:W-:Y:S02]  /*a090*/  FSEL R209, R209, -INF , !P5 ;  /* 0xff800000d1d17808 */ /* 0x000fe40006800000 */
[C---:B------:R-:W-:Y:S02]  /*a0a0*/  ISETP.GE.AND P2, PT, R16.reuse, R231, PT ;  /* 0x000000e71000720c */ /* 0x040fe40003f46270 */
[----:B------:R-:W-:Y:S02]  /*a0b0*/  ISETP.GE.AND P6, PT, R16, R230, PT ;  /* 0x000000e61000720c */ /* 0x000fe40003fc6270 */
[----:B------:R-:W-:Y:S02]  /*a0c0*/  ISETP.GT.AND P5, PT, R21, R16, PT ;  /* 0x000000101500720c */ /* 0x000fe40003fa4270 */
[----:B------:R-:W-:Y:S02]  /*a0d0*/  IADD3 R16, PT, PT, R232, 0x57, -R20 ;  /* 0x00000057e8107810 */ /* 0x000fe40007ffe814 */
[----:B------:R-:W-:-:S02]  /*a0e0*/  FSEL R204, R187, -INF , !P1 ;  /* 0xff800000bbcc7808 */ /* 0x000fc40004800000 */
[----:B------:R-:W-:Y:S02]  /*a0f0*/  FSEL R171, R171, -INF , !P3 ;  /* 0xff800000abab7808 */ /* 0x000fe40005800000 */
[----:B------:R-:W-:Y:S02]  /*a100*/  I2FP.F32.S32 R15, R15 ;  /* 0x0000000f000f7245 */ /* 0x000fe40000201400 */
[----:B------:R-:W-:Y:S02]  /*a110*/  IABS R16, R16 ;  /* 0x0000001000107213 */ /* 0x000fe40000000000 */
[----:B------:R-:W-:Y:S01]  /*a120*/  FSEL R204, R204, -INF , !P0 ;  /* 0xff800000cccc7808 */ /* 0x000fe20004000000 */
[----:B------:R-:W-:Y:S01]  /*a130*/  FFMA.FTZ R170, R15, -UR6, R206 ;  /* 0x800000060faa7c23 */ /* 0x000fe200080100ce */
[----:B------:R-:W-:Y:S02]  /*a140*/  FSEL R171, R171, -INF , !P2 ;  /* 0xff800000abab7808 */ /* 0x000fe40005000000 */
[----:B------:R-:W-:-:S02]  /*a150*/  ISETP.GT.AND P1, PT, R5, R14, PT ;  /* 0x0000000e0500720c */ /* 0x000fc40003f24270 */
[C---:B------:R-:W-:Y:S02]  /*a160*/  ISETP.GE.AND P0, PT, R14.reuse, R231, PT ;  /* 0x000000e70e00720c */ /* 0x040fe40003f06270 */
[----:B------:R-:W-:Y:S02]  /*a170*/  ISETP.GE.AND P3, PT, R14, R230, PT ;  /* 0x000000e60e00720c */ /* 0x000fe40003f66270 */
[----:B------:R-:W-:Y:S02]  /*a180*/  ISETP.GT.AND P2, PT, R21, R14, PT ;  /* 0x0000000e1500720c */ /* 0x000fe40003f44270 */
[--C-:B------:R-:W-:Y:S02]  /*a190*/  IADD3 R15, PT, PT, R232, 0x50, -R20.reuse ;  /* 0x00000050e80f7810 */ /* 0x100fe40007ffe814 */
[----:B------:R-:W-:Y:S02]  /*a1a0*/  IADD3 R14, PT, PT, R7, 0x57, -R20 ;  /* 0x00000057070e7810 */ /* 0x000fe40007ffe814 */
[----:B------:R-:W-:-:S02]  /*a1b0*/  I2FP.F32.S32 R16, R16 ;  /* 0x0000001000107245 */ /* 0x000fc40000201400 */
[----:B------:R-:W-:Y:S02]  /*a1c0*/  IABS R15, R15 ;  /* 0x0000000f000f7213 */ /* 0x000fe40000000000 */
[----:B------:R-:W-:Y:S01]  /*a1d0*/  IABS R14, R14 ;  /* 0x0000000e000e7213 */ /* 0x000fe20000000000 */
[----:B------:R-:W-:Y:S01]  /*a1e0*/  FFMA.FTZ R169, R16, -UR6, R205 ;  /* 0x8000000610a97c23 */ /* 0x000fe200080100cd */
[----:B------:R-:W-:Y:S01]  /*a1f0*/  I2FP.F32.S32 R15, R15 ;  /* 0x0000000f000f7245 */ /* 0x000fe20000201400 */
[----:B------:R-:W-:Y:S01]  /*a200*/  VIADD R16, R4, 0xffffffb0 ;  /* 0xffffffb004107836 */ /* 0x000fe20000000000 */
[----:B------:R-:W-:Y:S02]  /*a210*/  I2FP.F32.S32 R14, R14 ;  /* 0x0000000e000e7245 */ /* 0x000fe40000201400 */
[----:B------:R-:W-:Y:S01]  /*a220*/  IADD3 R19, PT, PT, R7, 0x50, -R20 ;  /* 0x0000005007137810 */ /* 0x000fe20007ffe814 */
[----:B------:R-:W-:Y:S01]  /*a230*/  FFMA.FTZ R216, R15, -UR6, R216 ;  /* 0x800000060fd87c23 */ /* 0x000fe200080100d8 */
[----:B------:R-:W-:Y:S01]  /*a240*/  IADD3 R22, PT, PT, R232, 0x4f, -R20 ;  /* 0x0000004fe8167810 */ /* 0x000fe20007ffe814 */
[----:B------:R-:W-:Y:S01]  /*a250*/  FFMA.FTZ R207, R14, -UR6, R207 ;  /* 0x800000060ecf7c23 */ /* 0x000fe200080100cf */
[----:B------:R-:W-:-:S02]  /*a260*/  FSEL R170, R170, -INF , !P5 ;  /* 0xff800000aaaa7808 */ /* 0x000fc40006800000 */
[----:B------:R-:W-:Y:S02]  /*a270*/  FSEL R169, R169, -INF , !P1 ;  /* 0xff800000a9a97808 */ /* 0x000fe40004800000 */
[----:B------:R-:W-:Y:S02]  /*a280*/  ISETP.GT.AND P5, PT, R5, R16, PT ;  /* 0x000000100500720c */ /* 0x000fe40003fa4270 */
[----:B------:R-:W-:Y:S02]  /*a290*/  IABS R22, R22 ;  /* 0x0000001600167213 */ /* 0x000fe40000000000 */
[----:B------:R-:W-:Y:S02]  /*a2a0*/  IABS R19, R19 ;  /* 0x0000001300137213 */ /* 0x000fe40000000000 */
[----:B------:R-:W-:Y:S02]  /*a2b0*/  IADD3 R18, PT, PT, R232, 0x48, -R20 ;  /* 0x00000048e8127810 */ /* 0x000fe40007ffe814 */
[----:B------:R-:W-:-:S02]  /*a2c0*/  FSEL R170, R170, -INF , !P6 ;  /* 0xff800000aaaa7808 */ /* 0x000fc40007000000 */
[----:B------:R-:W-:Y:S02]  /*a2d0*/  FSEL R169, R169, -INF , !P0 ;  /* 0xff800000a9a97808 */ /* 0x000fe40004000000 */
[C---:B------:R-:W-:Y:S02]  /*a2e0*/  ISETP.GE.AND P6, PT, R16.reuse, R231, PT ;  /* 0x000000e71000720c */ /* 0x040fe40003fc6270 */
[----:B------:R-:W-:Y:S02]  /*a2f0*/  ISETP.GE.AND P1, PT, R16, R230, PT ;  /* 0x000000e61000720c */ /* 0x000fe40003f26270 */
[----:B------:R-:W-:Y:S01]  /*a300*/  ISETP.GT.AND P0, PT, R21, R16, PT ;  /* 0x000000101500720c */ /* 0x000fe20003f04270 */
[----:B------:R-:W-:Y:S01]  /*a310*/  VIADD R16, R4, 0xffffffb1 ;  /* 0xffffffb104107836 */ /* 0x000fe20000000000 */
[----:B------:R-:W-:Y:S02]  /*a320*/  FSEL R168, R207, -INF , !P2 ;  /* 0xff800000cfa87808 */ /* 0x000fe40005000000 */
[----:B------:R-:W-:-:S02]  /*a330*/  FSEL R179, R216, -INF , !P5 ;  /* 0xff800000d8b37808 */ /* 0x000fc40006800000 */
[----:B------:R-:W-:Y:S02]  /*a340*/  I2FP.F32.S32 R22, R22 ;  /* 0x0000001600167245 */ /* 0x000fe40000201400 */
[----:B------:R-:W-:Y:S02]  /*a350*/  I2FP.F32.S32 R19, R19 ;  /* 0x0000001300137245 */ /* 0x000fe40000201400 */
[----:B------:R-:W-:Y:S01]  /*a360*/  IABS R18, R18 ;  /* 0x0000001200127213 */ /* 0x000fe20000000000 */
[----:B------:R-:W-:Y:S01]  /*a370*/  FFMA.FTZ R22, R22, -UR6, R217 ;  /* 0x8000000616167c23 */ /* 0x000fe200080100d9 */
[----:B------:R-:W-:Y:S01]  /*a380*/  FSEL R168, R168, -INF , !P3 ;  /* 0xff800000a8a87808 */ /* 0x000fe20005800000 */
[----:B------:R-:W-:Y:S01]  /*a390*/  FFMA.FTZ R19, R19, -UR6, R218 ;  /* 0x8000000613137c23 */ /* 0x000fe200080100da */
[----:B------:R-:W-:Y:S02]  /*a3a0*/  FSEL R179, R179, -INF , !P6 ;  /* 0xff800000b3b37808 */ /* 0x000fe40007000000 */
[----:B------:R-:W-:-:S02]  /*a3b0*/  ISETP.GT.AND P2, PT, R5, R16, PT ;  /* 0x000000100500720c */ /* 0x000fc40003f44270 */
[C---:B------:R-:W-:Y:S02]  /*a3c0*/  ISETP.GE.AND P3, PT, R16.reuse, R231, PT ;  /* 0x000000e71000720c */ /* 0x040fe40003f66270 */
[----:B------:R-:W-:Y:S02]  /*a3d0*/  ISETP.GE.AND P5, PT, R16, R230, PT ;  /* 0x000000e61000720c */ /* 0x000fe40003fa6270 */
[----:B------:R-:W-:Y:S01]  /*a3e0*/  ISETP.GT.AND P6, PT, R21, R16, PT ;  /* 0x000000101500720c */ /* 0x000fe20003fc4270 */
[C---:B------:R-:W-:Y:S01]  /*a3f0*/  VIADD R16, R4.reuse, 0xffffffb8 ;  /* 0xffffffb804107836 */ /* 0x040fe20000000000 */
[----:B------:R-:W-:Y:S01]  /*a400*/  I2FP.F32.S32 R23, R18 ;  /* 0x0000001200177245 */ /* 0x000fe20000201400 */
[----:B------:R-:W-:Y:S01]  /*a410*/  VIADD R4, R4, 0xffffffb9 ;  /* 0xffffffb904047836 */ /* 0x000fe20000000000 */
[C-C-:B------:R-:W-:Y:S02]  /*a420*/  IADD3 R15, PT, PT, R7.reuse, 0x4f, -R20.reuse ;  /* 0x0000004f070f7810 */ /* 0x140fe40007ffe814 */
[----:B------:R-:W-:Y:S01]  /*a430*/  IADD3 R14, PT, PT, R7, 0x48, -R20 ;  /* 0x00000048070e7810 */ /* 0x000fe20007ffe814 */
[----:B------:R-:W-:Y:S01]  /*a440*/  FFMA.FTZ R23, R23, -UR6, R200 ;  /* 0x8000000617177c23 */ /* 0x000fe200080100c8 */
[----:B------:R-:W-:-:S02]  /*a450*/  IADD3 R7, PT, PT, R7, 0x47, -R20 ;  /* 0x0000004707077810 */ /* 0x000fc40007ffe814 */
[----:B------:R-:W-:Y:S02]  /*a460*/  IADD3 R20, PT, PT, R232, 0x47, -R20 ;  /* 0x00000047e8147810 */ /* 0x000fe40007ffe814 */
[----:B------:R-:W-:Y:S02]  /*a470*/  FSEL R19, R19, -INF , !P0 ;  /* 0xff80000013137808 */ /* 0x000fe40004000000 */
[----:B------:R-:W-:Y:S02]  /*a480*/  FSEL R22, R22, -INF , !P2 ;  /* 0xff80000016167808 */ /* 0x000fe40005000000 */
[----:B------:R-:W-:Y:S02]  /*a490*/  ISETP.GT.AND P0, PT, R5, R16, PT ;  /* 0x000000100500720c */ /* 0x000fe40003f04270 */
[----:B------:R-:W-:Y:S02]  /*a4a0*/  IABS R20, R20 ;  /* 0x0000001400147213 */ /* 0x000fe40000000000 */
[----:B------:R-:W-:-:S02]  /*a4b0*/  FSEL R205, R22, -INF , !P3 ;  /* 0xff80000016cd7808 */ /* 0x000fc40005800000 */
[----:B------:R-:W-:Y:S02]  /*a4c0*/  ISETP.GT.AND P2, PT, R5, R4, PT ;  /* 0x000000040500720c */ /* 0x000fe40003f44270 */
[----:B------:R-:W-:Y:S02]  /*a4d0*/  ISETP.GE.AND P3, PT, R16, R231, PT ;  /* 0x000000e71000720c */ /* 0x000fe40003f66270 */
[----:B------:R-:W-:Y:S02]  /*a4e0*/  FMNMX3.FTZ R18, R164, R11, R9, !PT ;  /* 0x0000000ba4127276 */ /* 0x000fe40007810009 */
[----:B------:R-:W-:Y:S02]  /*a4f0*/  FSEL R23, R23, -INF , !P0 ;  /* 0xff80000017177808 */ /* 0x000fe40004000000 */
[----:B------:R-:W-:Y:S02]  /*a500*/  I2FP.F32.S32 R20, R20 ;  /* 0x0000001400147245 */ /* 0x000fe40000201400 */
[----:B------:R-:W-:-:S02]  /*a510*/  FMNMX3.FTZ R5, R3, R6, R8, !PT ;  /* 0x0000000603057276 */ /* 0x000fc40007810008 */
[----:B------:R-:W-:Y:S01]  /*a520*/  IABS R15, R15 ;  /* 0x0000000f000f7213 */ /* 0x000fe20000000000 */
[----:B------:R-:W-:Y:S01]  /*a530*/  FFMA.FTZ R20, R20, -UR6, R201 ;  /* 0x8000000614147c23 */ /* 0x000fe200080100c9 */
[----:B------:R-:W-:Y:S02]  /*a540*/  IABS R14, R14 ;  /* 0x0000000e000e7213 */ /* 0x000fe40000000000 */
[----:B------:R-:W-:Y:S02]  /*a550*/  FMNMX3.FTZ R18, R18, R17, R13, !PT ;  /* 0x0000001112127276 */ /* 0x000fe4000781000d */
[----:B------:R-:W-:Y:S02]  /*a560*/  FSEL R177, R23, -INF , !P3 ;  /* 0xff80000017b17808 */ /* 0x000fe40005800000 */
[----:B------:R-:W-:Y:S02]  /*a570*/  IABS R7, R7 ;  /* 0x0000000700077213 */ /* 0x000fe40000000000 */
[----:B------:R-:W-:-:S02]  /*a580*/  ISETP.GE.AND P0, PT, R16, R230, PT ;  /* 0x000000e61000720c */ /* 0x000fc40003f06270 */
[----:B------:R-:W-:Y:S02]  /*a590*/  ISETP.GT.AND P3, PT, R21, R16, PT ;  /* 0x000000101500720c */ /* 0x000fe40003f64270 */
[----:B------:R-:W-:Y:S02]  /*a5a0*/  FMNMX3.FTZ R5, R5, R10, R12, !PT ;  /* 0x0000000a05057276 */ /* 0x000fe4000781000c */
[----:B------:R-:W-:Y:S02]  /*a5b0*/  I2FP.F32.S32 R16, R15 ;  /* 0x0000000f00107245 */ /* 0x000fe40000201400 */
[----:B------:R-:W-:Y:S02]  /*a5c0*/  I2FP.F32.S32 R15, R14 ;  /* 0x0000000e000f7245 */ /* 0x000fe40000201400 */
[----:B------:R-:W-:Y:S01]  /*a5d0*/  FMNMX3.FTZ R18, R18, R197, R193, !PT ;  /* 0x000000c512127276 */ /* 0x000fe200078100c1 */
[----:B------:R-:W-:Y:S01]  /*a5e0*/  FFMA.FTZ R16, R16, -UR6, R219 ;  /* 0x8000000610107c23 */ /* 0x000fe200080100db */
[----:B------:R-:W-:Y:S01]  /*a5f0*/  I2FP.F32.S32 R14, R7 ;  /* 0x00000007000e7245 */ /* 0x000fe20000201400 */
[----:B------:R-:W-:Y:S01]  /*a600*/  FFMA.FTZ R15, R15, -UR6, R202 ;  /* 0x800000060f0f7c23 */ /* 0x000fe200080100ca */
[----:B------:R-:W-:-:S02]  /*a610*/  FMNMX3.FTZ R7, R5, R214, R210, !PT ;  /* 0x000000d605077276 */ /* 0x000fc400078100d2 */
[----:B------:R-:W-:Y:S01]  /*a620*/  FSEL R20, R20, -INF , !P2 ;  /* 0xff80000014147808 */ /* 0x000fe20005000000 */
[----:B------:R-:W-:Y:S01]  /*a630*/  FFMA.FTZ R203, R14, -UR6, R203 ;  /* 0x800000060ecb7c23 */ /* 0x000fe200080100cb */
[----:B------:R-:W-:Y:S02]  /*a640*/  ISETP.GE.AND P2, PT, R4, R231, PT ;  /* 0x000000e70400720c */ /* 0x000fe40003f46270 */
[----:B------:R-:W-:Y:S02]  /*a650*/  FMNMX3.FTZ R18, R18, R167, R165, !PT ;  /* 0x000000a712127276 */ /* 0x000fe400078100a5 */
[----:B------:R-:W-:Y:S02]  /*a660*/  FMNMX3.FTZ R7, R7, R192, R166, !PT ;  /* 0x000000c007077276 */ /* 0x000fe400078100a6 */
[----:B------:R-:W-:Y:S02]  /*a670*/  FSEL R175, R20, -INF , !P2 ;  /* 0xff80000014af7808 */ /* 0x000fe40005000000 */
[----:B------:R-:W-:-:S02]  /*a680*/  FMNMX3.FTZ R18, R18, R221, R209, !PT ;  /* 0x000000dd12127276 */ /* 0x000fc400078100d1 */
[----:B------:R-:W-:Y:S02]  /*a690*/  ISETP.GT.AND P2, PT, R21, R4, PT ;  /* 0x000000041500720c */ /* 0x000fe40003f44270 */
[----:B------:R-:W-:Y:S02]  /*a6a0*/  FSEL R16, R16, -INF , !P6 ;  /* 0xff80000010107808 */ /* 0x000fe40007000000 */
[----:B------:R-:W-:Y:S02]  /*a6b0*/  FMNMX3.FTZ R7, R7, R208, R204, !PT ;  /* 0x000000d007077276 */ /* 0x000fe400078100cc */
[----:B------:R-:W-:Y:S02]  /*a6c0*/  FMNMX3.FTZ R18, R18, R171, R169, !PT ;  /* 0x000000ab12127276 */ /* 0x000fe400078100a9 */
[----:B------:R-:W-:Y:S02]  /*a6d0*/  ISETP.GE.AND P6, PT, R4, R230, PT ;  /* 0x000000e60400720c */ /* 0x000fe40003fc6270 */
[----:B------:R-:W-:-:S02]  /*a6e0*/  FSEL R15, R15, -INF , !P3 ;  /* 0xff8000000f0f7808 */ /* 0x000fc40005800000 */
[----:B------:R-:W-:Y:S02]  /*a6f0*/  FSEL R172, R203, -INF , !P2 ;  /* 0xff800000cbac7808 */ /* 0x000fe40005000000 */
[----:B------:R-:W-:Y:S02]  /*a700*/  FSEL R178, R19, -INF , !P1 ;  /* 0xff80000013b27808 */ /* 0x000fe40004800000 */
[----:B------:R-:W-:Y:S02]  /*a710*/  FSEL R176, R16, -INF , !P5 ;  /* 0xff80000010b07808 */ /* 0x000fe40006800000 */
[----:B------:R-:W-:Y:S02]  /*a720*/  FMNMX3.FTZ R7, R7, R170, R168, !PT ;  /* 0x000000aa07077276 */ /* 0x000fe400078100a8 */
[----:B------:R-:W-:Y:S02]  /*a730*/  FMNMX3.FTZ R18, R18, R179, R205, !PT ;  /* 0x000000b312127276 */ /* 0x000fe400078100cd */
[----:B------:R-:W-:-:S02]  /*a740*/  FSEL R174, R15, -INF , !P0 ;  /* 0xff8000000fae7808 */ /* 0x000fc40004000000 */
[----:B------:R-:W-:Y:S02]  /*a750*/  FSEL R172, R172, -INF , !P6 ;  /* 0xff800000acac7808 */ /* 0x000fe40007000000 */
[----:B------:R-:W-:Y:S02]  /*a760*/  FMNMX3.FTZ R7, R7, R178, R176, !PT ;  /* 0x000000b207077276 */ /* 0x000fe400078100b0 */
[----:B------:R-:W-:Y:S02]  /*a770*/  FMNMX3.FTZ R5, R18, R177, R175, !PT ;  /* 0x000000b112057276 */ /* 0x000fe400078100af */
[----:B------:R-:W-:-:S03]  /*a780*/  FMNMX3.FTZ R16, R7, R174, R172, !PT ;  /* 0x000000ae07107276 */ /* 0x000fc600078100ac */
[----:B------:R-:W1:Y:S04]  /*a790*/  SHFL.BFLY PT, R14, R5, 0x2, 0x1f ;  /* 0x0c401f00050e7f89 */ /* 0x000e6800000e0000 */
[----:B------:R-:W2:Y:S01]  /*a7a0*/  SHFL.BFLY PT, R7, R16, 0x2, 0x1f ;  /* 0x0c401f0010077f89 */ /* 0x000ea200000e0000 */
[----:B-1----:R-:W-:Y:S02]  /*a7b0*/  FMNMX.FTZ R4, R5, R14, !PT ;  /* 0x0000000e05047209 */ /* 0x002fe40007810000 */
[----:B--2---:R-:W-:-:S03]  /*a7c0*/  FMNMX.FTZ R5, R16, R7, !PT ;  /* 0x0000000710057209 */ /* 0x004fc60007810000 */
[----:B------:R-:W1:Y:S04]  /*a7d0*/  SHFL.BFLY PT, R181, R4, 0x1, 0x1f ;  /* 0x0c201f0004b57f89 */ /* 0x000e6800000e0000 */
[----:B------:R-:W2:Y:S01]  /*a7e0*/  SHFL.BFLY PT, R180, R5, 0x1, 0x1f ;  /* 0x0c201f0005b47f89 */ /* 0x000ea200000e0000 */
[----:B-1----:R-:W-:Y:S02]  /*a7f0*/  FMNMX.FTZ R181, R4, R181, !PT ;  /* 0x000000b504b57209 */ /* 0x002fe40007810000 */
[----:B--2---:R-:W-:-:S03]  /*a800*/  FMNMX.FTZ R180, R5, R180, !PT ;  /* 0x000000b405b47209 */ /* 0x004fc60007810000 */
[C---:B------:R-:W-:Y:S01]  /*a810*/  FMUL.FTZ R202, R181.reuse, UR15 ;  /* 0x0000000fb5ca7c20 */ /* 0x040fe20008410000 */
[C---:B------:R-:W-:Y:S02]  /*a820*/  FSETP.NEU.FTZ.AND P1, PT, R181.reuse, -INF , PT ;  /* 0xff800000b500780b */ /* 0x040fe40003f3d000 */
[C---:B------:R-:W-:Y:S01]  /*a830*/  FSETP.NEU.FTZ.AND P0, PT, R180.reuse, -INF , PT ;  /* 0xff800000b400780b */ /* 0x040fe20003f1d000 */
[----:B------:R-:W-:Y:S01]  /*a840*/  FMUL.FTZ R173, R180, UR15 ;  /* 0x0000000fb4ad7c20 */ /* 0x000fe20008410000 */
[----:B------:R-:W-:Y:S02]  /*a850*/  FSEL R5, R181, RZ, P1 ;  /* 0x000000ffb5057208 */ /* 0x000fe40000800000 */
[----:B------:R-:W-:Y:S02]  /*a860*/  FSEL R202, R202, RZ, P1 ;  /* 0x000000ffcaca7208 */ /* 0x000fe40000800000 */
[----:B------:R-:W-:Y:S01]  /*a870*/  FSEL R173, R173, RZ, P0 ;  /* 0x000000ffadad7208 */ /* 0x000fe20000000000 */
[----:B------:R-:W-:-:S02]  /*a880*/  FADD.FTZ R4, R164, -R5 ;  /* 0x80000005a4047221 */ /* 0x000fc40000010000 */
[--C-:B------:R-:W-:Y:S01]  /*a890*/  FFMA.FTZ R188, R11, UR15, -R202.reuse ;  /* 0x0000000f0bbc7c23 */ /* 0x100fe200080108ca */
[--C-:B------:R-:W-:Y:S01]  /*a8a0*/  FFMA.FTZ R187, R9, UR15, -R202.reuse ;  /* 0x0000000f09bb7c23 */ /* 0x100fe200080108ca */
[--C-:B------:R-:W-:Y:S01]  /*a8b0*/  FFMA.FTZ R184, R6, UR15, -R173.reuse ;  /* 0x0000000f06b87c23 */ /* 0x100fe200080108ad */
[----:B------:R-:W-:Y:S01]  /*a8c0*/  FSEL R6, R180, RZ, P0 ;  /* 0x000000ffb4067208 */ /* 0x000fe20000000000 */
[--C-:B------:R-:W-:Y:S01]  /*a8d0*/  FFMA.FTZ R186, R17, UR15, -R202.reuse ;  /* 0x0000000f11ba7c23 */ /* 0x100fe200080108ca */
[----:B------:R-:W-:Y:S01]  /*a8e0*/  LOP3.LUT P0, RZ, R212, 0x2, RZ, 0xc0, !PT ;  /* 0x00000002d4ff7812 */ /* 0x000fe2000780c0ff */
[----:B------:R-:W-:Y:S01]  /*a8f0*/  FFMA.FTZ R185, R13, UR15, -R202 ;  /* 0x0000000f0db97c23 */ /* 0x000fe200080108ca */
[--C-:B------:R-:W-:Y:S01]  /*a900*/  FFMA.FTZ R183, R8, UR15, -R173.reuse ;  /* 0x0000000f08b77c23 */ /* 0x100fe200080108ad */
[----:B------:R-:W-:Y:S01]  /*a910*/  FADD.FTZ R6, R3, -R6 ;  /* 0x8000000603067221 */ /* 0x000fe20000010000 */
[----:B------:R-:W-:Y:S01]  /*a920*/  SEL R191, R2, 0xffffffe0, !P0 ;  /* 0xffffffe002bf7807 */ /* 0x000fe20004000000 */
[--C-:B------:R-:W-:Y:S01]  /*a930*/  FFMA.FTZ R182, R10, UR15, -R173.reuse ;  /* 0x0000000f0ab67c23 */ /* 0x100fe200080108ad */
[----:B------:R-:W-:Y:S01]  /*a940*/  FFMA.FTZ R189, R12, UR15, -R173 ;  /* 0x0000000f0cbd7c23 */ /* 0x000fe200080108ad */
[----:B------:R-:W-:Y:S01]  /*a950*/  FMUL.FTZ R16, R6, UR15 ;  /* 0x0000000f06107c20 */ /* 0x000fe20008410000 */
[----:B------:R-:W-:Y:S01]  /*a960*/  FMUL.FTZ R8, R4, UR15 ;  /* 0x0000000f04087c20 */ /* 0x000fe20008410000 */
[----:B------:R-:W-:Y:S01]  /*a970*/  MUFU.EX2 R188, R188 ;  /* 0x000000bc00bc7308 */ /* 0x000fe20000000800 */
[----:B------:R-:W-:Y:S01]  /*a980*/  IMAD.IADD R201, R0, 0x1, R191 ;  /* 0x0000000100c97824 */ /* 0x000fe200078e02bf */
[----:B------:R-:W-:Y:S01]  /*a990*/  LDSM.16.MT88.4 R12, [R0+0x10000] ;  /* 0x01000000000c783b */ /* 0x000fe20000004200 */
[--C-:B------:R-:W-:Y:S01]  /*a9a0*/  FFMA.FTZ R194, R193, UR15, -R202.reuse ;  /* 0x0000000fc1c27c23 */ /* 0x100fe200080108ca */
[--C-:B------:R-:W-:Y:S01]  /*a9b0*/  FFMA.FTZ R197, R197, UR15, -R202.reuse ;  /* 0x0000000fc5c57c23 */ /* 0x100fe200080108ca */
[--C-:B------:R-:W-:Y:S01]  /*a9c0*/  FFMA.FTZ R195, R167, UR15, -R202.reuse ;  /* 0x0000000fa7c37c23 */ /* 0x100fe200080108ca */
[----:B------:R-:W-:Y:S01]  /*a9d0*/  LDSM.16.MT88.4 R20, [R201+0x10000] ;  /* 0x01000000c914783b */ /* 0x000fe20000004200 */
[--C-:B------:R-:W-:Y:S01]  /*a9e0*/  FFMA.FTZ R190, R165, UR15, -R202.reuse ;  /* 0x0000000fa5be7c23 */ /* 0x100fe200080108ca */
[----:B------:R1:W2:Y:S01]  /*a9f0*/  MUFU.EX2 R2, R16 ;  /* 0x0000001000027308 */ /* 0x0002a20000000800 */
[--C-:B------:R-:W-:Y:S01]  /*aa00*/  FFMA.FTZ R193, R214, UR15, -R173.reuse ;  /* 0x0000000fd6c17c23 */ /* 0x100fe200080108ad */
[--C-:B------:R-:W-:Y:S01]  /*aa10*/  FFMA.FTZ R200, R210, UR15, -R173.reuse ;  /* 0x0000000fd2c87c23 */ /* 0x100fe200080108ad */
[--C-:B------:R-:W-:Y:S01]  /*aa20*/  FFMA.FTZ R192, R192, UR15, -R173.reuse ;  /* 0x0000000fc0c07c23 */ /* 0x100fe200080108ad */
[--C-:B------:R-:W-:Y:S01]  /*aa30*/  FFMA.FTZ R203, R166, UR15, -R173.reuse ;  /* 0x0000000fa6cb7c23 */ /* 0x100fe200080108ad */
[--C-:B------:R-:W-:Y:S01]  /*aa40*/  FFMA.FTZ R207, R209, UR15, -R202.reuse ;  /* 0x0000000fd1cf7c23 */ /* 0x100fe200080108ca */
[----:B------:R-:W-:Y:S01]  /*aa50*/  LDSM.16.MT88.4 R164, [R0+0x12800] ;  /* 0x0128000000a4783b */ /* 0x000fe20000004200 */
[--C-:B------:R-:W-:Y:S01]  /*aa60*/  FFMA.FTZ R217, R204, UR15, -R173.reuse ;  /* 0x0000000fccd97c23 */ /* 0x100fe200080108ad */
[----:B------:R-:W3:Y:S01]  /*aa70*/  MUFU.EX2 R187, R187 ;  /* 0x000000bb00bb7308 */ /* 0x000ee20000000800 */
[--C-:B------:R-:W-:Y:S01]  /*aa80*/  FFMA.FTZ R206, R221, UR15, -R202.reuse ;  /* 0x0000000fddce7c23 */ /* 0x100fe200080108ca */
[--C-:B------:R-:W-:Y:S01]  /*aa90*/  FFMA.FTZ R209, R171, UR15, -R202.reuse ;  /* 0x0000000fabd17c23 */ /* 0x100fe200080108ca */
[--C-:B------:R-:W-:Y:S01]  /*aaa0*/  FFMA.FTZ R210, R169, UR15, -R202.reuse ;  /* 0x0000000fa9d27c23 */ /* 0x100fe200080108ca */
[--C-:B------:R-:W-:Y:S01]  /*aab0*/  FFMA.FTZ R208, R208, UR15, -R173.reuse ;  /* 0x0000000fd0d07c23 */ /* 0x100fe200080108ad */
[--C-:B------:R-:W-:Y:S01]  /*aac0*/  FFMA.FTZ R204, R170, UR15, -R173.reuse ;  /* 0x0000000faacc7c23 */ /* 0x100fe200080108ad */
[----:B------:R-:W-:Y:S01]  /*aad0*/  FFMA.FTZ R219, R168, UR15, -R173 ;  /* 0x0000000fa8db7c23 */ /* 0x000fe200080108ad */
[----:B------:R-:W-:Y:S01]  /*aae0*/  FFMA.FTZ R214, R179, UR15, -R202 ;  /* 0x0000000fb3d67c23 */ /* 0x000fe200080108ca */
[----:B------:R-:W-:Y:S01]  /*aaf0*/  MUFU.EX2 R186, R186 ;  /* 0x000000ba00ba7308 */ /* 0x000fe20000000800 */
[----:B-1----:R-:W-:-:S02]  /*ab00*/  VIADD R16, R0, 0x10000 ;  /* 0x0001000000107836 */ /* 0x002fc40000000000 */
[-C--:B--2---:R-:W-:Y:S01]  /*ab10*/  FMUL.FTZ R26, R146, R2.reuse ;  /* 0x00000002921a7220 */ /* 0x084fe20000410000 */
[-C--:B------:R-:W-:Y:S01]  /*ab20*/  FMUL.FTZ R27, R147, R2.reuse ;  /* 0x00000002931b7220 */ /* 0x080fe20000410000 */
[-C--:B------:R-:W-:Y:S01]  /*ab30*/  FMUL.FTZ R34, R142, R2.reuse ;  /* 0x000000028e227220 */ /* 0x080fe20000410000 */
[----:B------:R-:W-:Y:S02]  /*ab40*/  @P4 VIADD R199, R16, 0xffffffc0 ;  /* 0xffffffc010c74836 */ /* 0x000fe40000000000 */
[-C--:B------:R-:W-:Y:S01]  /*ab50*/  FMUL.FTZ R35, R143, R2.reuse ;  /* 0x000000028f237220 */ /* 0x080fe20000410000 */
[----:B------:R-:W-:Y:S01]  /*ab60*/  FMUL.FTZ R38, R38, R2 ;  /* 0x0000000226267220 */ /* 0x000fe20000410000 */
[----:B------:R-:W1:Y:S01]  /*ab70*/  MUFU.EX2 R185, R185 ;  /* 0x000000b900b97308 */ /* 0x000e620000000800 */
[----:B---3--:R-:W-:Y:S01]  /*ab80*/  F2FP.F16.F32.PACK_AB R4, R187, R188 ;  /* 0x000000bcbb04723e */ /* 0x008fe200000000ff */
[----:B------:R-:W2:Y:S01]  /*ab90*/  LDSM.16.MT88.4 R28, [R199] ;  /* 0x00000000c71c783b */ /* 0x000ea20000004200 */
[-C--:B------:R-:W-:Y:S01]  /*aba0*/  FMUL.FTZ R39, R39, R2.reuse ;  /* 0x0000000227277220 */ /* 0x080fe20000410000 */
[-C--:B------:R-:W-:Y:S01]  /*abb0*/  FMUL.FTZ R42, R42, R2.reuse ;  /* 0x000000022a2a7220 */ /* 0x080fe20000410000 */
[-C--:B------:R-:W-:Y:S01]  /*abc0*/  FMUL.FTZ R43, R43, R2.reuse ;  /* 0x000000022b2b7220 */ /* 0x080fe20000410000 */
[-C--:B------:R-:W-:Y:S01]  /*abd0*/  FMUL.FTZ R46, R46, R2.reuse ;  /* 0x000000022e2e7220 */ /* 0x080fe20000410000 */
[-C--:B------:R-:W-:Y:S01]  /*abe0*/  FMUL.FTZ R47, R47, R2.reuse ;  /* 0x000000022f2f7220 */ /* 0x080fe20000410000 */
[----:B------:R-:W-:Y:S01]  /*abf0*/  MUFU.EX2 R184, R184 ;  /* 0x000000b800b87308 */ /* 0x000fe20000000800 */
[-C--:B------:R-:W-:Y:S01]  /*ac00*/  FMUL.FTZ R50, R50, R2.reuse ;  /* 0x0000000232327220 */ /* 0x080fe20000410000 */
[----:B------:R-:W-:Y:S01]  /*ac10*/  FMUL.FTZ R51, R51, R2 ;  /* 0x0000000233337220 */ /* 0x000fe20000410000 */
[----:B------:R-:W-:-:S02]  /*ac20*/  IMAD.IADD R191, R191, 0x1, R199 ;  /* 0x00000001bfbf7824 */ /* 0x000fc400078e02c7 */
[-C--:B------:R-:W-:Y:S01]  /*ac30*/  FMUL.FTZ R54, R54, R2.reuse ;  /* 0x0000000236367220 */ /* 0x080fe20000410000 */
[-C--:B------:R-:W-:Y:S01]  /*ac40*/  FMUL.FTZ R55, R55, R2.reuse ;  /* 0x0000000237377220 */ /* 0x080fe20000410000 */
[-C--:B------:R-:W-:Y:S01]  /*ac50*/  FMUL.FTZ R58, R58, R2.reuse ;  /* 0x000000023a3a7220 */ /* 0x080fe20000410000 */
[----:B------:R-:W-:Y:S01]  /*ac60*/  FMUL.FTZ R59, R59, R2 ;  /* 0x000000023b3b7220 */ /* 0x000fe20000410000 */
[----:B------:R-:W3:Y:S01]  /*ac70*/  MUFU.EX2 R183, R183 ;  /* 0x000000b700b77308 */ /* 0x000ee20000000800 */
[----:B-1----:R-:W-:Y:S01]  /*ac80*/  F2FP.F16.F32.PACK_AB R6, R185, R186 ;  /* 0x000000bab906723e */ /* 0x002fe200000000ff */
[-C--:B------:R-:W-:Y:S01]  /*ac90*/  FMUL.FTZ R62, R62, R2.reuse ;  /* 0x000000023e3e7220 */ /* 0x080fe20000410000 */
[-C--:B------:R-:W-:Y:S01]  /*aca0*/  FMUL.FTZ R63, R63, R2.reuse ;  /* 0x000000023f3f7220 */ /* 0x080fe20000410000 */
[-C--:B------:R-:W-:Y:S01]  /*acb0*/  FMUL.FTZ R66, R66, R2.reuse ;  /* 0x0000000242427220 */ /* 0x080fe20000410000 */
[-C--:B------:R-:W-:Y:S01]  /*acc0*/  FMUL.FTZ R67, R67, R2.reuse ;  /* 0x0000000243437220 */ /* 0x080fe20000410000 */
[-C--:B------:R-:W-:Y:S01]  /*acd0*/  FMUL.FTZ R70, R70, R2.reuse ;  /* 0x0000000246467220 */ /* 0x080fe20000410000 */
[-C--:B------:R-:W-:Y:S01]  /*ace0*/  FMUL.FTZ R71, R71, R2.reuse ;  /* 0x0000000247477220 */ /* 0x080fe20000410000 */
[----:B------:R-:W-:Y:S01]  /*acf0*/  MUFU.EX2 R182, R182 ;  /* 0x000000b600b67308 */ /* 0x000fe20000000800 */
[-C--:B------:R-:W-:Y:S01]  /*ad00*/  FMUL.FTZ R74, R74, R2.reuse ;  /* 0x000000024a4a7220 */ /* 0x080fe20000410000 */
[-C--:B------:R-:W-:Y:S01]  /*ad10*/  FMUL.FTZ R75, R75, R2.reuse ;  /* 0x000000024b4b7220 */ /* 0x080fe20000410000 */
[-C--:B------:R-:W-:Y:S01]  /*ad20*/  FMUL.FTZ R18, R154, R2.reuse ;  /* 0x000000029a127220 */ /* 0x080fe20000410000 */
[-C--:B------:R-:W-:Y:S01]  /*ad30*/  FMUL.FTZ R19, R155, R2.reuse ;  /* 0x000000029b137220 */ /* 0x080fe20000410000 */
[-C--:B------:R-:W-:Y:S01]  /*ad40*/  FMUL.FTZ R78, R78, R2.reuse ;  /* 0x000000024e4e7220 */ /* 0x080fe20000410000 */
[-C--:B------:R-:W-:Y:S01]  /*ad50*/  FMUL.FTZ R79, R79, R2.reuse ;  /* 0x000000024f4f7220 */ /* 0x080fe20000410000 */
[----:B------:R-:W-:Y:S01]  /*ad60*/  FMUL.FTZ R82, R82, R2 ;  /* 0x0000000252527220 */ /* 0x000fe20000410000 */
[----:B------:R-:W1:Y:S01]  /*ad70*/  MUFU.EX2 R189, R189 ;  /* 0x000000bd00bd7308 */ /* 0x000e620000000800 */
[----:B---3--:R-:W-:Y:S01]  /*ad80*/  F2FP.F16.F32.PACK_AB R5, R183, R184 ;  /* 0x000000b8b705723e */ /* 0x008fe200000000ff */
[-C--:B------:R-:W-:Y:S01]  /*ad90*/  FMUL.FTZ R83, R83, R2.reuse ;  /* 0x0000000253537220 */ /* 0x080fe20000410000 */
[-C--:B------:R-:W-:Y:S01]  /*ada0*/  FMUL.FTZ R134, R134, R2.reuse ;  /* 0x0000000286867220 */ /* 0x080fe20000410000 */
[-C--:B------:R-:W-:Y:S01]  /*adb0*/  FMUL.FTZ R135, R135, R2.reuse ;  /* 0x0000000287877220 */ /* 0x080fe20000410000 */
[-C--:B------:R-:W-:Y:S01]  /*adc0*/  FMUL.FTZ R86, R86, R2.reuse ;  /* 0x0000000256567220 */ /* 0x080fe20000410000 */
[-C--:B------:R-:W-:Y:S01]  /*add0*/  FMUL.FTZ R87, R87, R2.reuse ;  /* 0x0000000257577220 */ /* 0x080fe20000410000 */
[-C--:B------:R-:W-:Y:S01]  /*ade0*/  FMUL.FTZ R90, R90, R2.reuse ;  /* 0x000000025a5a7220 */ /* 0x080fe20000410000 */
[----:B------:R-:W3:Y:S01]  /*adf0*/  MUFU.EX2 R3, R8 ;  /* 0x0000000800037308 */ /* 0x000ee20000000800 */
        /* <DEDUP_REMOVED lines=8> */
[----:B-1----:R-:W-:Y:S01]  /*ae80*/  F2FP.F16.F32.PACK_AB R7, R189, R182 ;  /* 0x000000b6bd07723e */ /* 0x002fe200000000ff */
[-C--:B------:R-:W-:Y:S01]  /*ae90*/  FMUL.FTZ R107, R107, R2.reuse ;  /* 0x000000026b6b7220 */ /* 0x080fe20000410000 */
[-C--:B------:R-:W-:Y:S01]  /*aea0*/  FMUL.FTZ R10, R162, R2.reuse ;  /* 0x00000002a20a7220 */ /* 0x080fe20000410000 */
[-C--:B------:R-:W-:Y:S01]  /*aeb0*/  FMUL.FTZ R11, R163, R2.reuse ;  /* 0x00000002a30b7220 */ /* 0x080fe20000410000 */
[-C--:B------:R-:W-:Y:S01]  /*aec0*/  FMUL.FTZ R158, R158, R2.reuse ;  /* 0x000000029e9e7220 */ /* 0x080fe20000410000 */
[-C--:B------:R-:W-:Y:S01]  /*aed0*/  FMUL.FTZ R159, R159, R2.reuse ;  /* 0x000000029f9f7220 */ /* 0x080fe20000410000 */
[----:B------:R-:W-:Y:S01]  /*aee0*/  MUFU.EX2 R197, R197 ;  /* 0x000000c500c57308 */ /* 0x000fe20000000800 */
[-C--:B------:R-:W-:Y:S01]  /*aef0*/  FMUL.FTZ R150, R150, R2.reuse ;  /* 0x0000000296967220 */ /* 0x080fe20000410000 */
[-C--:B---3--:R-:W-:Y:S01]  /*af00*/  FMUL.FTZ R24, R144, R3.reuse ;  /* 0x0000000390187220 */ /* 0x088fe20000410000 */
[-C--:B------:R-:W-:Y:S01]  /*af10*/  FMUL.FTZ R25, R145, R3.reuse ;  /* 0x0000000391197220 */ /* 0x080fe20000410000 */
[-C--:B------:R-:W-:Y:S01]  /*af20*/  FMUL.FTZ R32, R140, R3.reuse ;  /* 0x000000038c207220 */ /* 0x080fe20000410000 */
[-C--:B------:R-:W-:Y:S01]  /*af30*/  FMUL.FTZ R33, R141, R3.reuse ;  /* 0x000000038d217220 */ /* 0x080fe20000410000 */
[----:B------:R-:W1:Y:S01]  /*af40*/  LDSM.16.MT88.4 R144, [R199+0x2000] ;  /* 0x00200000c790783b */ /* 0x000e620000004200 */
[-C--:B------:R-:W-:Y:S01]  /*af50*/  FMUL.FTZ R36, R36, R3.reuse ;  /* 0x0000000324247220 */ /* 0x080fe20000410000 */
[-C--:B------:R-:W-:Y:S01]  /*af60*/  FMUL.FTZ R37, R37, R3.reuse ;  /* 0x0000000325257220 */ /* 0x080fe20000410000 */
[-C--:B------:R-:W-:Y:S01]  /*af70*/  FMUL.FTZ R40, R40, R3.reuse ;  /* 0x0000000328287220 */ /* 0x080fe20000410000 */
[C---:B--2---:R-:W-:Y:S01]  /*af80*/  HMMA.16816.F32 R24, R4.reuse, R28, R24 ;  /* 0x0000001c0418723c */ /* 0x044fe20000001818 */
[----:B------:R-:W2:Y:S01]  /*af90*/  LDSM.16.MT88.4 R140, [R0+0x12000] ;  /* 0x01200000008c783b */ /* 0x000ea20000004200 */
        /* <DEDUP_REMOVED lines=26> */
[----:B------:R-:W4:Y:S01]  /*b140*/  LDSM.16.MT88.4 R152, [R191] ;  /* 0x00000000bf98783b */ /* 0x000f220000004200 */
        /* <DEDUP_REMOVED lines=25> */
[----:B------:R-:W2:Y:S01]  /*b2e0*/  MUFU.EX2 R194, R194 ;  /* 0x000000c200c27308 */ /* 0x000ea20000000800 */
[-C--:B------:R-:W-:Y:S01]  /*b2f0*/  FMUL.FTZ R148, R148, R3.reuse ;  /* 0x0000000394947220 */ /* 0x080fe20000410000 */
[-C--:B------:R-:W-:Y:S01]  /*b300*/  FMUL.FTZ R149, R149, R3.reuse ;  /* 0x0000000395957220 */ /* 0x080fe20000410000 */
[-C--:B------:R-:W-:Y:S01]  /*b310*/  FMUL.FTZ R151, R151, R2.reuse ;  /* 0x0000000297977220 */ /* 0x080fe20000410000 */
[-C--:B------:R-:W-:Y:S01]  /*b320*/  FMUL.FTZ R108, R108, R3.reuse ;  /* 0x000000036c6c7220 */ /* 0x080fe20000410000 */
[-C--:B------:R-:W-:Y:S01]  /*b330*/  FMUL.FTZ R109, R109, R3.reuse ;  /* 0x000000036d6d7220 */ /* 0x080fe20000410000 */
[C---:B---3--:R-:W-:Y:S01]  /*b340*/  HMMA.16816.F32 R44, R4.reuse, R136, R44 ;  /* 0x00000088042c723c */ /* 0x048fe2000000182c */
[-C--:B------:R-:W-:Y:S01]  /*b350*/  FMUL.FTZ R110, R110, R2.reuse ;  /* 0x000000026e6e7220 */ /* 0x080fe20000410000 */
[----:B------:R-:W-:Y:S01]  /*b360*/  MUFU.EX2 R195, R195 ;  /* 0x000000c300c37308 */ /* 0x000fe20000000800 */
[-C--:B------:R-:W-:Y:S01]  /*b370*/  FMUL.FTZ R111, R111, R2.reuse ;  /* 0x000000026f6f7220 */ /* 0x080fe20000410000 */
[-C--:B------:R-:W-:Y:S01]  /*b380*/  FMUL.FTZ R112, R112, R3.reuse ;  /* 0x0000000370707220 */ /* 0x080fe20000410000 */
[-C--:B------:R-:W-:Y:S01]  /*b390*/  FMUL.FTZ R113, R113, R3.reuse ;  /* 0x0000000371717220 */ /* 0x080fe20000410000 */
[-C--:B------:R-:W-:Y:S01]  /*b3a0*/  FMUL.FTZ R114, R114, R2.reuse ;  /* 0x0000000272727220 */ /* 0x080fe20000410000 */
[-C--:B------:R-:W-:Y:S01]  /*b3b0*/  FMUL.FTZ R115, R115, R2.reuse ;  /* 0x0000000273737220 */ /* 0x080fe20000410000 */
[C---:B------:R-:W-:Y:S01]  /*b3c0*/  HMMA.16816.F32 R48, R4.reuse, R138, R48 ;  /* 0x0000008a0430723c */ /* 0x040fe20000001830 */
[----:B------:R-:W3:Y:S01]  /*b3d0*/  LDSM.16.MT88.4 R136, [R0+0x14000] ;  /* 0x014000000088783b */ /* 0x000ee20000004200 */
[----:B------:R-:W-:Y:S01]  /*b3e0*/  MUFU.EX2 R190, R190 ;  /* 0x000000be00be7308 */ /* 0x000fe20000000800 */
[-C--:B------:R-:W-:Y:S01]  /*b3f0*/  FMUL.FTZ R116, R116, R3.reuse ;  /* 0x0000000374747220 */ /* 0x080fe20000410000 */
[-C--:B------:R-:W-:Y:S01]  /*b400*/  FMUL.FTZ R117, R117, R3.reuse ;  /* 0x0000000375757220 */ /* 0x080fe20000410000 */
[-C--:B------:R-:W-:Y:S01]  /*b410*/  FMUL.FTZ R118, R118, R2.reuse ;  /* 0x0000000276767220 */ /* 0x080fe20000410000 */
[-C--:B------:R-:W-:Y:S01]  /*b420*/  FMUL.FTZ R119, R119, R2.reuse ;  /* 0x0000000277777220 */ /* 0x080fe20000410000 */
[-C--:B------:R-:W-:Y:S01]  /*b430*/  FMUL.FTZ R120, R120, R3.reuse ;  /* 0x0000000378787220 */ /* 0x080fe20000410000 */
[C---:B------:R-:W-:Y:S01]  /*b440*/  HMMA.16816.F32 R56, R4.reuse, R146, R56 ;  /* 0x000000920438723c */ /* 0x040fe20000001838 */
[----:B------:R-:W5:Y:S01]  /*b450*/  LDSM.16.MT88.4 R144, [R201+0x14000] ;  /* 0x01400000c990783b */ /* 0x000f620000004200 */
[----:B------:R-:W-:Y:S01]  /*b460*/  MUFU.EX2 R193, R193 ;  /* 0x000000c100c17308 */ /* 0x000fe20000000800 */
[-C--:B------:R-:W-:Y:S01]  /*b470*/  FMUL.FTZ R121, R121, R3.reuse ;  /* 0x0000000379797220 */ /* 0x080fe20000410000 */
[-C--:B------:R-:W-:Y:S01]  /*b480*/  FMUL.FTZ R122, R122, R2.reuse ;  /* 0x000000027a7a7220 */ /* 0x080fe20000410000 */
[-C--:B------:R-:W-:Y:S01]  /*b490*/  FMUL.FTZ R123, R123, R2.reuse ;  /* 0x000000027b7b7220 */ /* 0x080fe20000410000 */
[-C--:B------:R-:W-:Y:S01]  /*b4a0*/  FMUL.FTZ R124, R124, R3.reuse ;  /* 0x000000037c7c7220 */ /* 0x080fe20000410000 */
[-C--:B------:R-:W-:Y:S01]  /*b4b0*/  FMUL.FTZ R125, R125, R3.reuse ;  /* 0x000000037d7d7220 */ /* 0x080fe20000410000 */
[C---:B----4-:R-:W-:Y:S01]  /*b4c0*/  HMMA.16816.F32 R32, R4.reuse, R152, R32 ;  /* 0x000000980420723c */ /* 0x050fe20000001820 */
[-C--:B------:R-:W-:Y:S01]  /*b4d0*/  FMUL.FTZ R126, R126, R2.reuse ;  /* 0x000000027e7e7220 */ /* 0x080fe20000410000 */
[----:B------:R-:W4:Y:S01]  /*b4e0*/  MUFU.EX2 R200, R200 ;  /* 0x000000c800c87308 */ /* 0x000f220000000800 */
        /* <DEDUP_REMOVED lines=8> */
[--C-:B------:R-:W-:Y:S01]  /*b570*/  FFMA.FTZ R205, R205, UR15, -R202.reuse ;  /* 0x0000000fcdcd7c23 */ /* 0x100fe200080108ca */
[--C-:B------:R-:W-:Y:S01]  /*b580*/  FFMA.FTZ R216, R177, UR15, -R202.reuse ;  /* 0x0000000fb1d87c23 */ /* 0x100fe200080108ca */
[----:B------:R-:W-:Y:S01]  /*b590*/  LDSM.16.MT88.4 R160, [R199+0x2800] ;  /* 0x00280000c7a0783b */ /* 0x000fe20000004200 */
[----:B------:R-:W-:Y:S01]  /*b5a0*/  FFMA.FTZ R221, R175, UR15, -R202 ;  /* 0x0000000fafdd7c23 */ /* 0x000fe200080108ca */
[--C-:B------:R-:W-:Y:S01]  /*b5b0*/  FFMA.FTZ R202, R178, UR15, -R173.reuse ;  /* 0x0000000fb2ca7c23 */ /* 0x100fe200080108ad */
[C---:B-1----:R-:W-:Y:S01]  /*b5c0*/  HMMA.16816.F32 R60, R4.reuse, R140, R60 ;  /* 0x0000008c043c723c */ /* 0x042fe2000000183c */
[----:B------:R-:W-:Y:S01]  /*b5d0*/  LDSM.16.MT88.4 R168, [R191+0x1000] ;  /* 0x00100000bfa8783b */ /* 0x000fe20000004200 */
[----:B------:R-:W1:Y:S01]  /*b5e0*/  MUFU.EX2 R203, R203 ;  /* 0x000000cb00cb7308 */ /* 0x000e620000000800 */
[--C-:B------:R-:W-:Y:S01]  /*b5f0*/  FFMA.FTZ R223, R176, UR15, -R173.reuse ;  /* 0x0000000fb0df7c23 */ /* 0x100fe200080108ad */
[--C-:B------:R-:W-:Y:S01]  /*b600*/  FFMA.FTZ R218, R174, UR15, -R173.reuse ;  /* 0x0000000faeda7c23 */ /* 0x100fe200080108ad */
[----:B------:R-:W-:Y:S01]  /*b610*/  FFMA.FTZ R225, R172, UR15, -R173 ;  /* 0x0000000face17c23 */ /* 0x000fe200080108ad */
[----:B------:R-:W-:Y:S01]  /*b620*/  FFMA.FTZ R188, R245, R3, R188 ;  /* 0x00000003f5bc7223 */ /* 0x000fe200000100bc */
[----:B------:R-:W-:Y:S01]  /*b630*/  FFMA.FTZ R2, R243, R2, R184 ;  /* 0x00000002f3027223 */ /* 0x000fe200000100b8 */
[C---:B------:R-:W-:Y:S01]  /*b640*/  HMMA.16816.F32 R64, R4.reuse, R142, R64 ;  /* 0x0000008e0440723c */ /* 0x040fe20000001840 */
[----:B------:R-:W2:Y:S01]  /*b650*/  LDSM.16.MT88.4 R140, [R199+0x4000] ;  /* 0x00400000c78c783b */ /* 0x000ea20000004200 */
[----:B------:R-:W-:Y:S01]  /*b660*/  MUFU.EX2 R206, R206 ;  /* 0x000000ce00ce7308 */ /* 0x000fe20000000800 */
[----:B------:R-:W-:Y:S01]  /*b670*/  FADD.FTZ R187, R187, R188 ;  /* 0x000000bcbbbb7221 */ /* 0x000fe20000010000 */
[----:B------:R-:W-:Y:S01]  /*b680*/  FADD.FTZ R183, R183, R2 ;  /* 0x00000002b7b77221 */ /* 0x000fe20000010000 */
[----:B------:R-:W-:Y:S01]  /*b690*/  LDSM.16.MT88.4 R176, [R201+0x13800] ;  /* 0x01380000c9b0783b */ /* 0x000fe20000004200 */
[----:B------:R-:W-:Y:S01]  /*b6a0*/  PLOP3.LUT P0, PT, PT, PT, UP0, 0x80, 0x8 ;  /* 0x000000000008781c */ /* 0x000fe20003f0f008 */
[----:B------:R-:W-:Y:S01]  /*b6b0*/  FADD.FTZ R186, R186, R187 ;  /* 0x000000bbbaba7221 */ /* 0x000fe20000010000 */
[----:B---3--:R-:W-:Y:S01]  /*b6c0*/  HMMA.16816.F32 R68, R4, R136, R68 ;  /* 0x000000880444723c */ /* 0x008fe20000001844 */
[----:B------:R-:W-:Y:S01]  /*b6d0*/  LDSM.16.MT88.4 R172, [R201+0x15800] ;  /* 0x01580000c9ac783b */ /* 0x000fe20000004200 */
[----:B------:R-:W3:Y:S01]  /*b6e0*/  MUFU.EX2 R207, R207 ;  /* 0x000000cf00cf7308 */ /* 0x000ee20000000800 */
[----:B------:R-:W-:-:S05]  /*b6f0*/  FADD.FTZ R186, R185, R186 ;  /* 0x000000bab9ba7221 */ /* 0x000fca0000010000 */
[C---:B------:R-:W-:Y:S01]  /*b700*/  HMMA.16816.F32 R72, R4.reuse, R138, R72 ;  /* 0x0000008a0448723c */ /* 0x040fe20000001848 */
[----:B------:R-:W4:Y:S01]  /*b710*/  LDSM.16.MT88.4 R136, [R191+0x4000] ;  /* 0x00400000bf88783b */ /* 0x000f220000004200 */
[----:B------:R-:W-:Y:S06]  /*b720*/  MUFU.EX2 R209, R209 ;  /* 0x000000d100d17308 */ /* 0x000fec0000000800 */
[C---:B-----5:R-:W-:Y:S02]  /*b730*/  HMMA.16816.F32 R76, R4.reuse, R144, R76 ;  /* 0x00000090044c723c */ /* 0x060fe4000000184c */
[----:B------:R-:W-:Y:S06]  /*b740*/  MUFU.EX2 R210, R210 ;  /* 0x000000d200d27308 */ /* 0x000fec0000000800 */
[C---:B------:R-:W-:Y:S01]  /*b750*/  HMMA.16816.F32 R80, R4.reuse, R146, R80 ;  /* 0x000000920450723c */ /* 0x040fe20000001850 */
[----:B------:R-:W5:Y:S01]  /*b760*/  LDSM.16.MT88.4 R144, [R0+0x16000] ;  /* 0x016000000090783b */ /* 0x000f620000004200 */
[----:B------:R-:W-:Y:S06]  /*b770*/  MUFU.EX2 R208, R208 ;  /* 0x000000d000d07308 */ /* 0x000fec0000000800 */
[C---:B------:R-:W-:Y:S02]  /*b780*/  HMMA.16816.F32 R8, R4.reuse, R12, R8 ;  /* 0x0000000c0408723c */ /* 0x040fe40000001808 */
[----:B------:R-:W3:Y:S06]  /*b790*/  MUFU.EX2 R217, R217 ;  /* 0x000000d900d97308 */ /* 0x000eec0000000800 */
[C---:B--2---:R-:W-:Y:S02]  /*b7a0*/  HMMA.16816.F32 R84, R4.reuse, R140, R84 ;  /* 0x0000008c0454723c */ /* 0x044fe40000001854 */
[----:B------:R-:W-:Y:S06]  /*b7b0*/  MUFU.EX2 R204, R204 ;  /* 0x000000cc00cc7308 */ /* 0x000fec0000000800 */
[C---:B------:R-:W-:Y:S01]  /*b7c0*/  HMMA.16816.F32 R88, R4.reuse, R142, R88 ;  /* 0x0000008e0458723c */ /* 0x040fe20000001858 */
[----:B------:R-:W2:Y:S01]  /*b7d0*/  LDSM.16.MT88.4 R140, [R201+0x16000] ;  /* 0x01600000c98c783b */ /* 0x000ea20000004200 */
[----:B------:R-:W3:Y:S06]  /*b7e0*/  MUFU.EX2 R219, R219 ;  /* 0x000000db00db7308 */ /* 0x000eec0000000800 */
[C---:B----4-:R-:W-:Y:S02]  /*b7f0*/  HMMA.16816.F32 R92, R4.reuse, R136, R92 ;  /* 0x00000088045c723c */ /* 0x050fe4000000185c */
[----:B------:R-:W-:Y:S06]  /*b800*/  MUFU.EX2 R214, R214 ;  /* 0x000000d600d67308 */ /* 0x000fec0000000800 */
[C---:B------:R-:W-:Y:S01]  /*b810*/  HMMA.16816.F32 R96, R4.reuse, R138, R96 ;  /* 0x0000008a0460723c */ /* 0x040fe20000001860 */
[----:B------:R-:W4:Y:S01]  /*b820*/  LDSM.16.MT88.4 R136, [R199+0x6000] ;  /* 0x00600000c788783b */ /* 0x000f220000004200 */
[----:B------:R-:W3:Y:S06]  /*b830*/  MUFU.EX2 R205, R205 ;  /* 0x000000cd00cd7308 */ /* 0x000eec0000000800 */
[C---:B-----5:R-:W-:Y:S02]  /*b840*/  HMMA.16816.F32 R100, R4.reuse, R144, R100 ;  /* 0x000000900464723c */ /* 0x060fe40000001864 */
[----:B------:R-:W-:Y:S06]  /*b850*/  MUFU.EX2 R216, R216 ;  /* 0x000000d800d87308 */ /* 0x000fec0000000800 */
[C---:B------:R-:W-:Y:S01]  /*b860*/  HMMA.16816.F32 R104, R4.reuse, R146, R104 ;  /* 0x000000920468723c */ /* 0x040fe20000001868 */
[----:B------:R-:W5:Y:S01]  /*b870*/  LDSM.16.MT88.4 R144, [R0+0x10800] ;  /* 0x010800000090783b */ /* 0x000f620000004200 */
[----:B------:R-:W-:Y:S06]  /*b880*/  MUFU.EX2 R221, R221 ;  /* 0x000000dd00dd7308 */ /* 0x000fec0000000800 */
[C---:B------:R-:W-:Y:S01]  /*b890*/  HMMA.16816.F32 R12, R4.reuse, R14, R156 ;  /* 0x0000000e040c723c */ /* 0x040fe2000000189c */
[----:B------:R-:W-:Y:S01]  /*b8a0*/  LDSM.16.MT88.4 R156, [R191+0x2800] ;  /* 0x00280000bf9c783b */ /* 0x000fe20000004200 */
[----:B------:R-:W-:Y:S06]  /*b8b0*/  MUFU.EX2 R202, R202 ;  /* 0x000000ca00ca7308 */ /* 0x000fec0000000800 */
[C---:B------:R-:W-:Y:S02]  /*b8c0*/  HMMA.16816.F32 R16, R4.reuse, R20, R16 ;  /* 0x000000140410723c */ /* 0x040fe40000001810 */
[----:B------:R-:W3:Y:S06]  /*b8d0*/  MUFU.EX2 R223, R223 ;  /* 0x000000df00df7308 */ /* 0x000eec0000000800 */
[C---:B------:R-:W-:Y:S01]  /*b8e0*/  HMMA.16816.F32 R20, R4.reuse, R22, R148 ;  /* 0x000000160414723c */ /* 0x040fe20000001894 */
[----:B------:R-:W3:Y:S01]  /*b8f0*/  LDSM.16.MT88.4 R148, [R201+0x10800] ;  /* 0x01080000c994783b */ /* 0x000ee20000004200 */
[----:B------:R-:W-:Y:S06]  /*b900*/  MUFU.EX2 R218, R218 ;  /* 0x000000da00da7308 */ /* 0x000fec0000000800 */
[C---:B--2---:R-:W-:Y:S02]  /*b910*/  HMMA.16816.F32 R108, R4.reuse, R140, R108 ;  /* 0x0000008c046c723c */ /* 0x044fe4000000186c */
[----:B------:R-:W2:Y:S06]  /*b920*/  MUFU.EX2 R225, R225 ;  /* 0x000000e100e17308 */ /* 0x000eac0000000800 */
[C---:B------:R-:W-:Y:S01]  /*b930*/  HMMA.16816.F32 R112, R4.reuse, R142, R112 ;  /* 0x0000008e0470723c */ /* 0x040fe20000001870 */
[----:B------:R-:W2:Y:S07]  /*b940*/  LDSM.16.MT88.4 R140, [R199+0x800] ;  /* 0x00080000c78c783b */ /* 0x000eae0000004200 */
[C---:B----4-:R-:W-:Y:S08]  /*b950*/  HMMA.16816.F32 R116, R4.reuse, R136, R116 ;  /* 0x000000880474723c */ /* 0x050ff00000001874 */
[C---:B------:R-:W-:Y:S01]  /*b960*/  HMMA.16816.F32 R120, R4.reuse, R138, R120 ;  /* 0x0000008a0478723c */ /* 0x040fe20000001878 */
[----:B------:R-:W-:Y:S07]  /*b970*/  LDSM.16.MT88.4 R136, [R191+0x800] ;  /* 0x00080000bf88783b */ /* 0x000fee0000004200 */
[C---:B------:R-:W-:Y:S08]  /*b980*/  HMMA.16816.F32 R124, R4.reuse, R152, R124 ;  /* 0x00000098047c723c */ /* 0x040ff0000000187c */
[----:B------:R-:W-:Y:S01]  /*b990*/  HMMA.16816.F32 R4, R4, R154, R128 ;  /* 0x0000009a0404723c */ /* 0x000fe20000001880 */
[----:B------:R-:W-:Y:S01]  /*b9a0*/  F2FP.F16.F32.PACK_AB R128, R194, R197 ;  /* 0x000000c5c280723e */ /* 0x000fe200000000ff */
[----:B------:R-:W4:Y:S01]  /*b9b0*/  LDSM.16.MT88.4 R152, [R0+0x14800] ;  /* 0x014800000098783b */ /* 0x000f220000004200 */
[----:B------:R-:W-:Y:S01]  /*b9c0*/  F2FP.F16.F32.PACK_AB R129, R200, R193 ;  /* 0x000000c1c881723e */ /* 0x000fe200000000ff */
[----:B------:R-:W-:Y:S01]  /*b9d0*/  FADD.FTZ R197, R197, R186 ;  /* 0x000000bac5c57221 */ /* 0x000fe20000010000 */
[----:B------:R-:W-:-:S02]  /*b9e0*/  F2FP.F16.F32.PACK_AB R130, R190, R195 ;  /* 0x000000c3be82723e */ /* 0x000fc400000000ff */
[----:B-1----:R-:W-:Y:S01]  /*b9f0*/  F2FP.F16.F32.PACK_AB R131, R203, R192 ;  /* 0x000000c0cb83723e */ /* 0x002fe200000000ff */
[----:B------:R-:W-:-:S04]  /*ba00*/  FADD.FTZ R194, R194, R197 ;  /* 0x000000c5c2c27221 */ /* 0x000fc80000010000 */
[----:B------:R-:W-:Y:S02]  /*ba10*/  FADD.FTZ R195, R195, R194 ;  /* 0x000000c2c3c37221 */ /* 0x000fe40000010000 */
[----:B-----5:R-:W-:Y:S02]  /*ba20*/  HMMA.16816.F32 R8, R128, R144, R8 ;  /* 0x000000908008723c */ /* 0x020fe40000001808 */
[----:B------:R-:W-:-:S06]  /*ba30*/  FADD.FTZ R195, R190, R195 ;  /* 0x000000c3bec37221 */ /* 0x000fcc0000010000 */
        /* <DEDUP_REMOVED lines=8> */
[C---:B----4-:R-:W-:Y:S08]  /*bac0*/  HMMA.16816.F32 R68, R128.reuse, R152, R68 ;  /* 0x000000988044723c */ /* 0x050ff00000001844 */
[C---:B-1----:R-:W-:Y:S08]  /*bad0*/  HMMA.16816.F32 R44, R128.reuse, R144, R44 ;  /* 0x00000090802c723c */ /* 0x042ff0000000182c */
[C---:B------:R-:W-:Y:S01]  /*bae0*/  HMMA.16816.F32 R48, R128.reuse, R146, R48 ;  /* 0x000000928030723c */ /* 0x040fe20000001830 */
[----:B------:R-:W1:Y:S07]  /*baf0*/  LDSM.16.MT88.4 R144, [R0+0x16800] ;  /* 0x016800000090783b */ /* 0x000e6e0000004200 */
[C---:B------:R-:W-:Y:S01]  /*bb00*/  HMMA.16816.F32 R72, R128.reuse, R154, R72 ;  /* 0x0000009a8048723c */ /* 0x040fe20000001848 */
[----:B------:R-:W4:Y:S07]  /*bb10*/  LDSM.16.MT88.4 R152, [R201+0x16800] ;  /* 0x01680000c998783b */ /* 0x000f2e0000004200 */
[C---:B------:R-:W-:Y:S08]  /*bb20*/  HMMA.16816.F32 R32, R128.reuse, R136, R32 ;  /* 0x000000888020723c */ /* 0x040ff00000001820 */
[C---:B------:R-:W-:Y:S01]  /*bb30*/  HMMA.16816.F32 R132, R128.reuse, R138, R132 ;  /* 0x0000008a8084723c */ /* 0x040fe20000001884 */
[----:B------:R-:W5:Y:S07]  /*bb40*/  LDSM.16.MT88.4 R136, [R191+0x4800] ;  /* 0x00480000bf88783b */ /* 0x000f6e0000004200 */
        /* <DEDUP_REMOVED lines=9> */
[C---:B----4-:R-:W-:Y:S08]  /*bbe0*/  HMMA.16816.F32 R108, R128.reuse, R152, R108 ;  /* 0x00000098806c723c */ /* 0x050ff0000000186c */
        /* <DEDUP_REMOVED lines=71> */
[----:B------:R1:W3:Y:S07]  /*c060*/  LDSM.16.MT88.4 R152, [R0+0x17800] ;  /* 0x017800000098783b */ /* 0x0002ee0000004200 */
        /* <DEDUP_REMOVED lines=8> */
[----:B-1----:R-:W-:Y:S01]  /*c0f0*/  FADD.FTZ R0, R182, R183 ;  /* 0x000000b7b6007221 */ /* 0x002fe20000010000 */
[----:B------:R-:W-:-:S03]  /*c100*/  FADD.FTZ R205, R205, R214 ;  /* 0x000000d6cdcd7221 */ /* 0x000fc60000010000 */
[----:B------:R-:W-:Y:S01]  /*c110*/  FADD.FTZ R0, R189, R0 ;  /* 0x00000000bd007221 */ /* 0x000fe20000010000 */
[----:B------:R-:W-:Y:S01]  /*c120*/  FADD.FTZ R216, R216, R205 ;  /* 0x000000cdd8d87221 */ /* 0x000fe20000010000 */
[----:B------:R-:W-:Y:S01]  /*c130*/  HMMA.16816.F32 R160, R4, R156, R8 ;  /* 0x0000009c04a0723c */ /* 0x000fe20000001808 */
[----:B------:R-:W1:Y:S01]  /*c140*/  LDSM.16.MT88.4 R8, [R191+0x1800] ;  /* 0x00180000bf08783b */ /* 0x000e620000004200 */
[----:B------:R-:W-:Y:S01]  /*c150*/  FADD.FTZ R3, R193, R0 ;  /* 0x00000000c1037221 */ /* 0x000fe20000010000 */
[----:B------:R-:W-:-:S03]  /*c160*/  FADD.FTZ R245, R221, R216 ;  /* 0x000000d8ddf57221 */ /* 0x000fc60000010000 */
[----:B------:R-:W-:Y:S02]  /*c170*/  FADD.FTZ R3, R200, R3 ;  /* 0x00000003c8037221 */ /* 0x000fe40000010000 */
[C---:B--2---:R-:W-:Y:S02]  /*c180*/  HMMA.16816.F32 R36, R4.reuse, R140, R36 ;  /* 0x0000008c0424723c */ /* 0x044fe40000001824 */
[----:B------:R-:W-:Y:S01]  /*c190*/  FADD.FTZ R192, R192, R3 ;  /* 0x00000003c0c07221 */ /* 0x000fe20000010000 */
[--C-:B------:R-:W-:Y:S02]  /*c1a0*/  IMAD.MOV.U32 R3, RZ, RZ, R180.reuse ;  /* 0x000000ffff037224 */ /* 0x100fe400078e00b4 */
[----:B------:R-:W-:Y:S02]  /*c1b0*/  @P0 IMAD.MOV.U32 R3, RZ, RZ, R180 ;  /* 0x000000ffff030224 */ /* 0x000fe400078e00b4 */
[----:B------:R-:W-:Y:S01]  /*c1c0*/  FADD.FTZ R203, R203, R192 ;  /* 0x000000c0cbcb7221 */ /* 0x000fe20000010000 */
[----:B------:R-:W-:Y:S01]  /*c1d0*/  HMMA.16816.F32 R40, R4, R142, R40 ;  /* 0x0000008e0428723c */ /* 0x000fe20000001828 */
[----:B------:R-:W2:Y:S02]  /*c1e0*/  LDSM.16.MT88.4 R140, [R199+0x1800] ;  /* 0x00180000c78c783b */ /* 0x000ea40000004200 */
[----:B------:R-:W-:-:S04]  /*c1f0*/  FADD.FTZ R208, R208, R203 ;  /* 0x000000cbd0d07221 */ /* 0x000fc80000010000 */
[----:B------:R-:W-:Y:S01]  /*c200*/  FADD.FTZ R217, R217, R208 ;  /* 0x000000d0d9d97221 */ /* 0x000fe20000010000 */
[----:B---3--:R-:W-:Y:S03]  /*c210*/  HMMA.16816.F32 R100, R4, R152, R100 ;  /* 0x000000980464723c */ /* 0x008fe60000001864 */
[----:B------:R-:W-:-:S04]  /*c220*/  FADD.FTZ R204, R204, R217 ;  /* 0x000000d9cccc7221 */ /* 0x000fc80000010000 */
[----:B------:R-:W-:Y:S01]  /*c230*/  FADD.FTZ R219, R219, R204 ;  /* 0x000000ccdbdb7221 */ /* 0x000fe20000010000 */
[----:B------:R-:W-:Y:S03]  /*c240*/  HMMA.16816.F32 R104, R4, R154, R104 ;  /* 0x0000009a0468723c */ /* 0x000fe60000001868 */
[----:B------:R-:W-:-:S04]  /*c250*/  FADD.FTZ R202, R202, R219 ;  /* 0x000000dbcaca7221 */ /* 0x000fc80000010000 */
[----:B------:R-:W-:Y:S01]  /*c260*/  FADD.FTZ R223, R223, R202 ;  /* 0x000000cadfdf7221 */ /* 0x000fe20000010000 */
[----:B------:R-:W-:Y:S01]  /*c270*/  HMMA.16816.F32 R156, R4, R158, R12 ;  /* 0x0000009e049c723c */ /* 0x000fe2000000180c */
[----:B------:R-:W-:Y:S02]  /*c280*/  LDSM.16.MT88.4 R12, [R191+0x3800] ;  /* 0x00380000bf0c783b */ /* 0x000fe40000004200 */
[----:B------:R-:W-:-:S04]  /*c290*/  FADD.FTZ R218, R218, R223 ;  /* 0x000000dfdada7221 */ /* 0x000fc80000010000 */
[----:B------:R-:W-:Y:S01]  /*c2a0*/  FADD.FTZ R243, R225, R218 ;  /* 0x000000dae1f37221 */ /* 0x000fe20000010000 */
[C---:B------:R-:W-:Y:S08]  /*c2b0*/  HMMA.16816.F32 R68, R4.reuse, R32, R68 ;  /* 0x000000200444723c */ /* 0x040ff00000001844 */
[C---:B------:R-:W-:Y:S01]  /*c2c0*/  HMMA.16816.F32 R72, R4.reuse, R34, R72 ;  /* 0x000000220448723c */ /* 0x040fe20000001848 */
[----:B------:R-:W3:Y:S07]  /*c2d0*/  LDSM.16.MT88.4 R32, [R199+0x7800] ;  /* 0x00780000c720783b */ /* 0x000eee0000004200 */
[C---:B------:R-:W-:Y:S01]  /*c2e0*/  HMMA.16816.F32 R152, R4.reuse, R148, R16 ;  /* 0x000000940498723c */ /* 0x040fe20000001810 */
[----:B------:R-:W4:Y:S07]  /*c2f0*/  LDSM.16.MT88.4 R16, [R191+0x5800] ;  /* 0x00580000bf10783b */ /* 0x000f2e0000004200 */
[C---:B-1----:R-:W-:Y:S08]  /*c300*/  HMMA.16816.F32 R136, R4.reuse, R8, R136 ;  /* 0x000000080488723c */ /* 0x042ff00000001888 */
[C---:B------:R-:W-:Y:S01]  /*c310*/  HMMA.16816.F32 R132, R4.reuse, R10, R132 ;  /* 0x0000000a0484723c */ /* 0x040fe20000001884 */
[----:B------:R-:W1:Y:S07]  /*c320*/  LDSM.16.MT88.4 R8, [R191+0x7800] ;  /* 0x00780000bf08783b */ /* 0x000e6e0000004200 */
        /* <DEDUP_REMOVED lines=14> */
[C---:B------:R-:W-:Y:S08]  /*c410*/  HMMA.16816.F32 R60, R4.reuse, R12, R60 ;  /* 0x0000000c043c723c */ /* 0x040ff0000000183c */
[C---:B------:R-:W-:Y:S08]  /*c420*/  HMMA.16816.F32 R64, R4.reuse, R14, R64 ;  /* 0x0000000e0440723c */ /* 0x040ff00000001840 */
[C---:B----4-:R-:W-:Y:S08]  /*c430*/  HMMA.16816.F32 R92, R4.reuse, R16, R92 ;  /* 0x00000010045c723c */ /* 0x050ff0000000185c */
[C---:B------:R-:W-:Y:S08]  /*c440*/  HMMA.16816.F32 R96, R4.reuse, R18, R96 ;  /* 0x000000120460723c */ /* 0x040ff00000001860 */
[C---:B-1----:R-:W-:Y:S08]  /*c450*/  HMMA.16816.F32 R124, R4.reuse, R8, R124 ;  /* 0x00000008047c723c */ /* 0x042ff0000000187c */
[C---:B------:R-:W-:Y:S08]  /*c460*/  HMMA.16816.F32 R128, R4.reuse, R10, R128 ;  /* 0x0000000a0480723c */ /* 0x040ff00000001880 */
[----:B------:R-:W-:Y:S01]  /*c470*/  HMMA.16816.F32 R84, R4, R164, R84 ;  /* 0x000000a40454723c */ /* 0x000fe20000001854 */
[----:B------:R-:W-:-:S02]  /*c480*/  IMAD.MOV.U32 R164, RZ, RZ, R181 ;  /* 0x000000ffffa47224 */ /* 0x000fc400078e00b5 */
[----:B------:R-:W-:Y:S01]  /*c490*/  @P0 IMAD.MOV.U32 R164, RZ, RZ, R181 ;  /* 0x000000ffffa40224 */ /* 0x000fe200078e00b5 */
[----:B------:R-:W-:-:S01]  /*c4a0*/  NOP ;  /* 0x0000000000007918 */ /* 0x000fc20000000000 */
[----:B------:R-:W-:-:S15]  /*c4b0*/  BRA.U UP0, `(.L_x_310) ;  /* 0x0000000100047547 */ /* 0x000fde000b800000 */
.L_x_308:
[----:B------:R-:W-:-:S12]  /*c4c0*/  UIADD3 UR21, UPT, UPT, UR4, -0x1, URZ ;  /* 0xffffffff04157890 */ /* 0x000fd8000fffe0ff */
.L_x_310:
[----:B------:R-:W-:-:S09]  /*c4d0*/  UISETP.GE.AND UP0, UPT, UR21, UR18, UPT ;  /* 0x000000121500728c */ /* 0x000fd2000bf06270 */
[----:B------:R-:W-:Y:S05]  /*c4e0*/  BRA.U !UP0, `(.L_x_311) ;  /* 0x0000004d08447547 */ /* 0x000fea000b800000 */
[----:B------:R-:W1:Y:S01]  /*c4f0*/  S2R R212, SR_TID.X ;  /* 0x0000000000d47919 */ /* 0x000e620000002100 */
[----:B------:R-:W2:Y:S01]  /*c500*/  LDC.64 R224, c[0x0][0x3c0] ;  /* 0x0000f000ffe07b82 */ /* 0x000ea20000000a00 */
[----:B------:R-:W3:Y:S01]  /*c510*/  LDCU UR4, c[0x0][0x440] ;  /* 0x00008800ff0477ac */ /* 0x000ee20008000800 */
[----:B------:R-:W-:Y:S01]  /*c520*/  IMAD.MOV.U32 R214, RZ, RZ, 0x40 ;  /* 0x00000040ffd67424 */ /* 0x000fe200078e00ff */
[----:B------:R-:W-:Y:S01]  /*c530*/  IADD3 R226, PT, PT, R232, 0x8, RZ ;  /* 0x00000008e8e27810 */ /* 0x000fe20007ffe0ff */
[----:B------:R-:W-:Y:S01]  /*c540*/  IMAD.MOV.U32 R208, RZ, RZ, 0x20 ;  /* 0x00000020ffd07424 */ /* 0x000fe200078e00ff */
[----:B------:R-:W-:Y:S01]  /*c550*/  UMOV UR9, 0x400 ;  /* 0x0000040000097882 */ /* 0x000fe20000000000 */
[----:B------:R-:W-:Y:S01]  /*c560*/  IMAD.MOV.U32 R2, RZ, RZ, R3 ;  /* 0x000000ffff027224 */ /* 0x000fe200078e0003 */
[----:B------:R-:W4:Y:S01]  /*c570*/  LDCU UR8, c[0x0][0x440] ;  /* 0x00008800ff0877ac */ /* 0x000f220008000800 */
[----:B------:R-:W5:Y:S01]  /*c580*/  S2UR UR5, SR_CgaCtaId ;  /* 0x00000000000579c3 */ /* 0x000f620000008800 */
[----:B------:R-:W-:Y:S01]  /*c590*/  IMAD.MOV.U32 R0, RZ, RZ, R164 ;  /* 0x000000ffff007224 */ /* 0x000fe200078e00a4 */
[----:B------:R-:W1:Y:S01]  /*c5a0*/  LDCU UR7, c[0x0][0x504] ;  /* 0x0000a080ff0777ac */ /* 0x000e620008000800 */
[----:B---3--:R-:W-:Y:S01]  /*c5b0*/  ISETP.GE.AND P3, PT, R211, UR4, PT ;  /* 0x00000004d3007c0c */ /* 0x008fe2000bf66270 */
[----:B------:R-:W3:Y:S01]  /*c5c0*/  LDCU UR4, c[0x0][0x45c] ;  /* 0x00008b80ff0477ac */ /* 0x000ee20008000800 */
[----:B--2---:R-:W-:-:S02]  /*c5d0*/  SHF.L.U64.HI R229, R224, 0x4, R225 ;  /* 0x00000004e0e57819 */ /* 0x004fc400000102e1 */
[----:B------:R-:W-:Y:S01]  /*c5e0*/  SHF.L.U32 R228, R224, 0x4, RZ ;  /* 0x00000004e0e47819 */ /* 0x000fe200000006ff */
[C---:B-1----:R-:W-:Y:S01]  /*c5f0*/  IMAD.SHL.U32 R210, R212.reuse, 0x40, RZ ;  /* 0x00000040d4d27824 */ /* 0x042fe200078e00ff */
[C---:B------:R-:W-:Y:S01]  /*c600*/  LOP3.LUT P2, RZ, R212.reuse, 0x4, RZ, 0xc0, !PT ;  /* 0x00000004d4ff7812 */ /* 0x040fe2000784c0ff */
[C---:B------:R-:W-:Y:S01]  /*c610*/  IMAD.SHL.U32 R227, R212.reuse, 0x20, RZ ;  /* 0x00000020d4e37824 */ /* 0x040fe200078e00ff */
[----:B------:R-:W-:Y:S01]  /*c620*/  LOP3.LUT P0, RZ, R212, 0x2, RZ, 0xc0, !PT ;  /* 0x00000002d4ff7812 */ /* 0x000fe2000780c0ff */
[----:B-----5:R-:W-:Y:S01]  /*c630*/  ULEA UR5, UR5, UR9, 0x18 ;  /* 0x0000000905057291 */ /* 0x020fe2000f8ec0ff */
[----:B------:R-:W-:Y:S02]  /*c640*/  SEL R214, R214, 0xffffffc0, !P2 ;  /* 0xffffffc0d6d67807 */ /* 0x000fe40005000000 */
[----:B------:R-:W-:Y:S02]  /*c650*/  SEL R208, R208, 0xffffffe0, !P0 ;  /* 0xffffffe0d0d07807 */ /* 0x000fe40004000000 */
[----:B------:R-:W-:Y:S01]  /*c660*/  LOP3.LUT R209, R210, 0x400, RZ, 0xc0, !PT ;  /* 0x00000400d2d17812 */ /* 0x000fe200078ec0ff */
[----:B---34-:R-:W-:Y:S06]  /*c670*/  BRA `(.L_x_312) ;  /* 0x0000000400a87947 */ /* 0x018fec0003800000 */
.L_x_314:
[----:B------:R-:W1:Y:S01]  /*c680*/  LDC.64 R164, c[0x0][0x3b8] ;  /* 0x0000ee00ffa47b82 */ /* 0x000e620000000a00 */
[----:B------:R-:W-:Y:S06]  /*c690*/  UIADD3 UR9, UPT, UPT, UR21, -0x1, URZ ;  /* 0xffffffff15097890 */ /* 0x000fec000fffe0ff */
[C---:B-1----:R-:W-:Y:S01]  /*c6a0*/  IMAD.WIDE.U32 R172, R164.reuse, UR9, RZ ;  /* 0x00000009a4ac7c25 */ /* 0x042fe2000f8e00ff */
[C---:B------:R-:W-:Y:S03]  /*c6b0*/  SHF.L.U64.HI R166, R164.reuse, 0x4, R165 ;  /* 0x00000004a4a67819 */ /* 0x040fe600000102a5 */
[----:B------:R-:W-:Y:S02]  /*c6c0*/  IMAD.SHL.U32 R169, R164, 0x10, RZ ;  /* 0x00000010a4a97824 */ /* 0x000fe400078e00ff */
[----:B------:R-:W-:Y:S03]  /*c6d0*/  IMAD R3, R165, UR9, R173 ;  /* 0x00000009a5037c24 */ /* 0x000fe6000f8e02ad */
[C---:B------:R-:W-:Y:S04]  /*c6e0*/  LEA R168, P5, R172.reuse, R169, 0x6 ;  /* 0x000000a9aca87211 */ /* 0x040fe800078a30ff */
[C-C-:B------:R-:W-:Y:S02]  /*c6f0*/  LEA.HI.X R167, R172.reuse, R166, R3.reuse, 0x6, P5 ;  /* 0x000000a6aca77211 */ /* 0x140fe400028f3403 */
[C---:B------:R-:W-:Y:S04]  /*c700*/  LEA R170, P5, R172.reuse, R236, 0x7 ;  /* 0x000000ecacaa7211 */ /* 0x040fe800078a38ff */
[----:B------:R-:W-:Y:S02]  /*c710*/  LEA.HI.X R171, R172, R235, R3, 0x7, P5 ;  /* 0x000000ebacab7211 */ /* 0x000fe400028f3c03 */
[CC--:B------:R-:W-:Y:S04]  /*c720*/  LEA R3, P5, R164.reuse, R168.reuse, 0x5 ;  /* 0x000000a8a4037211 */ /* 0x0c0fe800078a28ff */
[----:B------:R-:W-:Y:S02]  /*c730*/  LEA.HI.X R164, R164, R167, R165, 0x5, P5 ;  /* 0x000000a7a4a47211 */ /* 0x000fe400028f2ca5 */
[----:B------:R-:W-:Y:S02]  /*c740*/  LOP3.LUT R165, R241, 0x1f8, RZ, 0xc0, !PT ;  /* 0x000001f8f1a57812 */ /* 0x000fe400078ec0ff */
[----:B------:R-:W-:Y:S02]  /*c750*/  IADD3 R169, P5, PT, R169, R168, RZ ;  /* 0x000000a8a9a97210 */ /* 0x000fe40007fbe0ff */
[----:B------:R-:W-:Y:S03]  /*c760*/  LOP3.LUT R172, R165, 0x38, R212, 0x78, !PT ;  /* 0x00000038a5ac7812 */ /* 0x000fe600078e78d4 */
[----:B------:R-:W-:Y:S01]  /*c770*/  IMAD.X R166, R166, 0x1, R167, P5 ;  /* 0x00000001a6a67824 */ /* 0x000fe200028e06a7 */
[----:B------:R-:W-:Y:S02]  /*c780*/  LOP3.LUT R172, R172, 0x1e00, R241, 0xf8, !PT ;  /* 0x00001e00acac7812 */ /* 0x000fe400078ef8f1 */
[-C--:B------:R-:W-:Y:S02]  /*c790*/  LEA R174, P5, R168, R236.reuse, 0x1 ;  /* 0x000000eca8ae7211 */ /* 0x080fe400078a08ff */
[----:B------:R-:W-:Y:S02]  /*c7a0*/  LEA R237, R172, UR5, 0x1 ;  /* 0x00000005aced7c11 */ /* 0x000fe4000f8e08ff */
[-C--:B------:R-:W-:Y:S02]  /*c7b0*/  LEA.HI.X R175, R168, R235.reuse, R167, 0x1, P5 ;  /* 0x000000eba8af7211 */ /* 0x080fe400028f0ca7 */
[CC--:B------:R-:W-:Y:S01]  /*c7c0*/  LEA R168, P5, R169.reuse, R236.reuse, 0x1 ;  /* 0x000000eca9a87211 */ /* 0x0c0fe200078a08ff */
[----:B------:R-:W-:Y:S01]  /*c7d0*/  @!PT LDS RZ, [RZ] ;  /* 0x00000000fffff984 */ /* 0x000fe20000000800 */
[----:B------:R-:W-:Y:S01]  /*c7e0*/  @!PT LDS RZ, [RZ] ;  /* 0x00000000fffff984 */ /* 0x000fe20000000800 */
[----:B------:R-:W-:Y:S01]  /*c7f0*/  @!PT LDS RZ, [RZ] ;  /* 0x00000000fffff984 */ /* 0x000fe20000000800 */
[----:B------:R1:W-:Y:S03]  /*c800*/  @!P3 LDGSTS.E.BYPASS.LTC128B.128 [R237+0x8000], desc[UR28][R170.64] ;  /* 0x08000000aaedbfae */ /* 0x0003e6000b981a1c */
[-C--:B------:R-:W-:Y:S01]  /*c810*/  LEA.HI.X R169, R169, R235.reuse, R166, 0x1, P5 ;  /* 0x000000eba9a97211 */ /* 0x080fe200028f0ca6 */
[----:B------:R1:W-:Y:S01]  /*c820*/  @P3 STS.128 [R237+0x8000], RZ ;  /* 0x008000ffed003388 */ /* 0x0003e20000000c00 */
[C---:B------:R-:W-:Y:S03]  /*c830*/  LEA R166, P5, R3.reuse, R236, 0x1 ;  /* 0x000000ec03a67211 */ /* 0x040fe600078a08ff */
        /* <DEDUP_REMOVED lines=78> */
.L_x_312:
[----:B------:R-:W-:Y:S04]  /*cd20*/  DEPBAR.LE SB0, 0x0 ;  /* 0x000080000000791a */ /* 0x000fe80000000000 */
[----:B------:R-:W-:Y:S01]  /*cd30*/  BAR.SYNC.DEFER_BLOCKING 0x0 ;  /* 0x0000000000007b1d */ /* 0x000fe20000010000 */
[----:B------:R-:W-:Y:S01]  /*cd40*/  IMAD.SHL.U32 R241, R212, 0x8, RZ ;  /* 0x00000008d4f17824 */ /* 0x000fe200078e00ff */
[----:B------:R-:W-:Y:S01]  /*cd50*/  SHF.R.U32.HI R215, RZ, 0x1, R212 ;  /* 0x00000001ffd77819 */ /* 0x000fe200000116d4 */
[----:B------:R-:W-:Y:S01]  /*cd60*/  IMAD.WIDE.U32 R206, R224, UR21, RZ ;  /* 0x00000015e0ce7c25 */ /* 0x000fe2000f8e00ff */
[----:B------:R-:W-:Y:S01]  /*cd70*/  LOP3.LUT R213, R227, 0x7c00, RZ, 0xc0, !PT ;  /* 0x00007c00e3d57812 */ /* 0x000fe200078ec0ff */
[----:B------:R-:W-:Y:S01]  /*cd80*/  UISETP.GT.AND UP0, UPT, UR21, UR18, UPT ;  /* 0x000000121500728c */ /* 0x000fe2000bf04270 */
[----:B------:R-:W-:Y:S01]  /*cd90*/  LOP3.LUT R211, R241, 0x38, RZ, 0xc0, !PT ;  /* 0x00000038f1d37812 */ /* 0x000fe200078ec0ff */
[----:B------:R-:W-:Y:S01]  /*cda0*/  IMAD R200, R225, UR21, R207 ;  /* 0x00000015e1c87c24 */ /* 0x000fe2000f8e02cf */
[C---:B------:R-:W-:Y:S02]  /*cdb0*/  LEA R204, P1, R206.reuse, R234, 0x7 ;  /* 0x000000eacecc7211 */ /* 0x040fe400078238ff */
[C---:B------:R-:W-:Y:S02]  /*cdc0*/  LOP3.LUT R240, R211.reuse, 0x40, RZ, 0xfc, !PT ;  /* 0x00000040d3f07812 */ /* 0x040fe400078efcff */
[CC--:B------:R-:W-:Y:S02]  /*cdd0*/  LEA R201, P0, R206.reuse, R228.reuse, 0x6 ;  /* 0x000000e4cec97211 */ /* 0x0c0fe400078030ff */
[--C-:B------:R-:W-:Y:S02]  /*cde0*/  LEA.HI.X R205, R206, R233, R200.reuse, 0x7, P1 ;  /* 0x000000e9cecd7211 */ /* 0x100fe400008f3cc8 */
[----:B------:R-:W-:Y:S02]  /*cdf0*/  ISETP.GE.AND P4, PT, R240, UR8, PT ;  /* 0x00000008f0007c0c */ /* 0x000fe4000bf86270 */
[----:B------:R-:W-:Y:S02]  /*ce00*/  LEA.HI.X R202, R206, R229, R200, 0x6, P0 ;  /* 0x000000e5ceca7211 */ /* 0x000fe400000f34c8 */
[----:B------:R-:W-:Y:S02]  /*ce10*/  LOP3.LUT R239, R211, 0x80, RZ, 0xfc, !PT ;  /* 0x00000080d3ef7812 */ /* 0x000fe400078efcff */
[----:B------:R-:W-:Y:S01]  /*ce20*/  IADD3 R197, P0, PT, R201, R228, RZ ;  /* 0x000000e4c9c57210 */ /* 0x000fe20007f1e0ff */
[----:B------:R-:W-:Y:S01]  /*ce30*/  @!PT LDS RZ, [RZ] ;  /* 0x00000000fffff984 */ /* 0x000fe20000000800 */
[----:B------:R-:W-:Y:S01]  /*ce40*/  @!PT LDS RZ, [RZ] ;  /* 0x00000000fffff984 */ /* 0x000fe20000000800 */
[----:B------:R-:W-:Y:S01]  /*ce50*/  @!PT LDS RZ, [RZ] ;  /* 0x00000000fffff984 */ /* 0x000fe20000000800 */
[----:B------:R-:W-:Y:S01]  /*ce60*/  @!P3 LDGSTS.E.BYPASS.LTC128B.128 [R237+0x10000], desc[UR28][R204.64] ;  /* 0x10000000ccedbfae */ /* 0x000fe2000b981a1c */
[----:B------:R-:W-:Y:S03]  /*ce70*/  ISETP.GE.AND P1, PT, R239, UR8, PT ;  /* 0x00000008ef007c0c */ /* 0x000fe6000bf26270 */
[----:B------:R-:W-:Y:S01]  /*ce80*/  IMAD.X R196, R202, 0x1, R229, P0 ;  /* 0x00000001cac47824 */ /* 0x000fe200000e06e5 */
[----:B------:R-:W-:Y:S01]  /*ce90*/  @P3 STS.128 [R237+0x10000], RZ ;  /* 0x010000ffed003388 */ /* 0x000fe20000000c00 */
[-C--:B------:R-:W-:Y:S02]  /*cea0*/  LEA R198, P0, R197, R234.reuse, 0x1 ;  /* 0x000000eac5c67211 */ /* 0x080fe400078008ff */
[----:B------:R-:W-:Y:S01]  /*ceb0*/  LOP3.LUT R238, R211, 0xc0, RZ, 0xfc, !PT ;  /* 0x000000c0d3ee7812 */ /* 0x000fe200078efcff */
[----:B------:R-:W-:Y:S01]  /*cec0*/  @!PT LDS RZ, [RZ] ;  /* 0x00000000fffff984 */ /* 0x000fe20000000800 */
[----:B------:R-:W-:Y:S01]  /*ced0*/  @!PT LDS RZ, [RZ] ;  /* 0x00000000fffff984 */ /* 0x000fe20000000800 */
[----:B------:R-:W-:Y:S01]  /*cee0*/  @!PT LDS RZ, [RZ] ;  /* 0x00000000fffff984 */ /* 0x000fe20000000800 */
[----:B------:R-:W-:Y:S01]  /*cef0*/  @!P4 LDGSTS.E.BYPASS.LTC128B.128 [R237+0x12000], desc[UR28][R204.64+0x80] ;  /* 0x12000080ccedcfae */ /* 0x000fe2000b981a1c */
[----:B------:R-:W-:Y:S02]  /*cf00*/  LEA.HI.X R199, R197, R233, R196, 0x1, P0 ;  /* 0x000000e9c5c77211 */ /* 0x000fe400000f0cc4 */
[----:B------:R-:W-:Y:S01]  /*cf10*/  ISETP.GE.AND P0, PT, R238, UR8, PT ;  /* 0x00000008ee007c0c */ /* 0x000fe2000bf06270 */
[----:B------:R-:W-:Y:S01]  /*cf20*/  @P4 STS.128 [R237+0x12000], RZ ;  /* 0x012000ffed004388 */ /* 0x000fe20000000c00 */
[----:B------:R-:W-:Y:S02]  /*cf30*/  ISETP.GE.AND P3, PT, R211, UR8, PT ;  /* 0x00000008d3007c0c */ /* 0x000fe4000bf66270 */
[C---:B------:R-:W-:Y:S01]  /*cf40*/  LEA R200, P6, R201.reuse, R234, 0x1 ;  /* 0x000000eac9c87211 */ /* 0x040fe200078c08ff */
[----:B------:R-:W-:Y:S01]  /*cf50*/  @!PT LDS RZ, [RZ] ;  /* 0x00000000fffff984 */ /* 0x000fe20000000800 */
[----:B------:R-:W-:Y:S01]  /*cf60*/  @!PT LDS RZ, [RZ] ;  /* 0x00000000fffff984 */ /* 0x000fe20000000800 */
[----:B------:R-:W-:Y:S01]  /*cf70*/  @!PT LDS RZ, [RZ] ;  /* 0x00000000fffff984 */ /* 0x000fe20000000800 */
[----:B------:R-:W-:Y:S01]  /*cf80*/  @!P1 LDGSTS.E.BYPASS.LTC128B.128 [R237+0x14000], desc[UR28][R204.64+0x100] ;  /* 0x14000100cced9fae */ /* 0x000fe2000b981a1c */
[C---:B------:R-:W-:Y:S02]  /*cf90*/  LEA R197, P5, R224.reuse, R201, 0x5 ;  /* 0x000000c9e0c57211 */ /* 0x040fe400078a28ff */
[-C--:B------:R-:W-:Y:S01]  /*cfa0*/  LEA.HI.X R201, R201, R233.reuse, R202, 0x1, P6 ;  /* 0x000000e9c9c97211 */ /* 0x080fe200030f0cca */
[----:B------:R-:W-:Y:S01]  /*cfb0*/  @P1 STS.128 [R237+0x14000], RZ ;  /* 0x014000ffed001388 */ /* 0x000fe20000000c00 */
[----:B------:R-:W-:Y:S02]  /*cfc0*/  LEA.HI.X R202, R224, R202, R225, 0x5, P5 ;  /* 0x000000cae0ca7211 */ /* 0x000fe400028f2ce1 */
[----:B------:R-:W-:Y:S01]  /*cfd0*/  LEA R196, P5, R197, R234, 0x1 ;  /* 0x000000eac5c47211 */ /* 0x000fe200078a08ff */
[----:B------:R-:W-:Y:S01]  /*cfe0*/  @!PT LDS RZ, [RZ] ;  /* 0x00000000fffff984 */ /* 0x000fe20000000800 */
[----:B------:R-:W-:Y:S01]  /*cff0*/  @!PT LDS RZ, [RZ] ;  /* 0x00000000fffff984 */ /* 0x000fe20000000800 */
[----:B------:R-:W-:Y:S01]  /*d000*/  @!PT LDS RZ, [RZ] ;  /* 0x00000000fffff984 */ /* 0x000fe20000000800 */
[----:B------:R-:W-:Y:S01]  /*d010*/  @!P0 LDGSTS.E.BYPASS.LTC128B.128 [R237+0x16000], desc[UR28][R204.64+0x180] ;  /* 0x16000180cced8fae */ /* 0x000fe2000b981a1c */
[----:B------:R-:W-:Y:S02]  /*d020*/  LOP3.LUT R166, R215, 0x8, RZ, 0xc0, !PT ;  /* 0x00000008d7a67812 */ /* 0x000fe400078ec0ff */
[----:B------:R-:W-:Y:S01]  /*d030*/  LEA.HI.X R197, R197, R233, R202, 0x1, P5 ;  /* 0x000000e9c5c57211 */ /* 0x000fe200028f0cca */
[----:B------:R-:W-:Y:S01]  /*d040*/  @P0 STS.128 [R237+0x16000], RZ ;  /* 0x016000ffed000388 */ /* 0x000fe20000000c00 */
[--C-:B------:R-:W-:Y:S02]  /*d050*/  LOP3.LUT R3, R211, 0x1c0, R210.reuse, 0xf8, !PT ;  /* 0x000001c0d3037812 */ /* 0x100fe400078ef8d2 */
[----:B------:R-:W-:Y:S01]  /*d060*/  LOP3.LUT R164, R213, 0x200, R210, 0xf8, !PT ;  /* 0x00000200d5a47812 */ /* 0x000fe200078ef8d2 */
[----:B------:R-:W-:Y:S01]  /*d070*/  @!PT LDS RZ, [RZ] ;  /* 0x00000000fffff984 */ /* 0x000fe20000000800 */
[----:B------:R-:W-:Y:S01]  /*d080*/  @!PT LDS RZ, [RZ] ;  /* 0x00000000fffff984 */ /* 0x000fe20000000800 */
[----:B------:R-:W-:Y:S01]  /*d090*/  @!PT LDS RZ, [RZ] ;  /* 0x00000000fffff984 */ /* 0x000fe20000000800 */
[----:B------:R-:W-:Y:S01]  /*d0a0*/  @!P3 LDGSTS.E.BYPASS.LTC128B.128 [R237+0x10800], desc[UR28][R200.64] ;  /* 0x10800000c8edbfae */ /* 0x000fe2000b981a1c */
[C---:B------:R-:W-:Y:S02]  /*d0b0*/  LOP3.LUT R217, R3.reuse, R166, RZ, 0x3c, !PT ;  /* 0x000000a603d97212 */ /* 0x040fe400078e3cff */
[----:B------:R-:W-:Y:S01]  /*d0c0*/  LOP3.LUT R222, R3, 0x8, R212, 0x78, !PT ;  /* 0x0000000803de7812 */ /* 0x000fe200078e78d4 */
[----:B------:R-:W-:Y:S01]  /*d0d0*/  @P3 STS.128 [R237+0x10800], RZ ;  /* 0x010800ffed003388 */ /* 0x000fe20000000c00 */
[----:B------:R-:W-:Y:S03]  /*d0e0*/  LOP3.LUT R223, R164, R217, RZ, 0xfc, !PT ;  /* 0x000000d9a4df7212 */ /* 0x000fe600078efcff */
[----:B------:R-:W-:Y:S01]  /*d0f0*/  @!PT LDS RZ, [RZ] ;  /* 0x00000000fffff984 */ /* 0x000fe20000000800 */
[----:B------:R-:W-:Y:S01]  /*d100*/  @!PT LDS RZ, [RZ] ;  /* 0x00000000fffff984 */ /* 0x000fe20000000800 */
[----:B------:R-:W-:Y:S01]  /*d110*/  @!PT LDS RZ, [RZ] ;  /* 0x00000000fffff984 */ /* 0x000fe20000000800 */
[----:B------:R-:W-:Y:S01]  /*d120*/  @!P4 LDGSTS.E.BYPASS.LTC128B.128 [R237+0x12800], desc[UR28][R200.64+0x80] ;  /* 0x12800080c8edcfae */ /* 0x000fe2000b981a1c */
[----:B------:R-:W-:Y:S01]  /*d130*/  IMAD R222, R222, 0x2, R209 ;  /* 0x00000002dede7824 */ /* 0x000fe200078e02d1 */
[----:B------:R-:W-:Y:S02]  /*d140*/  LEA R223, R223, UR5, 0x1 ;  /* 0x00000005dfdf7c11 */ /* 0x000fe4000f8e08ff */
[----:B------:R-:W-:Y:S01]  /*d150*/  @P4 STS.128 [R237+0x12800], RZ ;  /* 0x012800ffed004388 */ /* 0x000fe20000000c00 */
[----:B------:R-:W-:Y:S02]  /*d160*/  VIADD R219, R222, UR5 ;  /* 0x00000005dedb7c36 */ /* 0x000fe40008000000 */
[--C-:B------:R-:W-:Y:S01]  /*d170*/  IMAD.IADD R220, R223, 0x1, R208.reuse ;  /* 0x00000001dfdc7824 */ /* 0x100fe200078e02d0 */
[----:B------:R-:W-:Y:S01]  /*d180*/  @!PT LDS RZ, [RZ] ;  /* 0x00000000fffff984 */ /* 0x000fe20000000800 */
[----:B------:R-:W-:Y:S01]  /*d190*/  @!PT LDS RZ, [RZ] ;  /* 0x00000000fffff984 */ /* 0x000fe20000000800 */
[----:B------:R-:W-:Y:S01]  /*d1a0*/  @!PT LDS RZ, [RZ] ;  /* 0x00000000fffff984 */ /* 0x000fe20000000800 */
[----:B------:R-:W-:Y:S01]  /*d1b0*/  @!P1 LDGSTS.E.BYPASS.LTC128B.128 [R237+0x14800], desc[UR28][R200.64+0x100] ;  /* 0x14800100c8ed9fae */ /* 0x000fe2000b981a1c */
[----:B------:R-:W-:Y:S02]  /*d1c0*/  IMAD.IADD R218, R219, 0x1, R208 ;  /* 0x00000001dbda7824 */ /* 0x000fe400078e02d0 */
[--C-:B------:R-:W-:Y:S01]  /*d1d0*/  IMAD.IADD R221, R223, 0x1, R214.reuse ;  /* 0x00000001dfdd7824 */ /* 0x100fe200078e02d6 */
        /* <DEDUP_REMOVED lines=59> */
[----:B------:R-:W-:Y:S01]  /*d590*/  LDSM.16.M88.4 R200, [R3+0x8000] ;  /* 0x0080000003c8783b */ /* 0x000fe20000000200 */
[C---:B--2---:R-:W-:Y:S03]  /*d5a0*/  HMMA.16816.F32 R4, R164.reuse, R168, RZ ;  /* 0x000000a8a404723c */ /* 0x044fe600000018ff */
[----:B------:R-:W-:Y:S05]  /*d5b0*/  LDSM.16.M88.4 R204, [R219+0xc800] ;  /* 0x00c80000dbcc783b */ /* 0x000fea0000000200 */
        /* <DEDUP_REMOVED lines=17> */
[----:B------:R-:W5:Y:S07]  /*d6d0*/  LDSM.16.M88.4 R192, [R216] ;  /* 0x00000000d8c0783b */ /* 0x000f6e0000000200 */
[C---:B-1----:R-:W-:Y:S08]  /*d6e0*/  HMMA.16816.F32 R20, R184.reuse, R168, R20 ;  /* 0x000000a8b814723c */ /* 0x042ff00000001814 */
[C---:B------:R-:W-:Y:S01]  /*d6f0*/  HMMA.16816.F32 R24, R184.reuse, R170, R24 ;  /* 0x000000aab818723c */ /* 0x040fe20000001818 */
[----:B------:R-:W1:Y:S07]  /*d700*/  LDSM.16.M88.4 R168, [R3+0x8800] ;  /* 0x0088000003a8783b */ /* 0x000e6e0000000200 */
[C---:B--2---:R-:W-:Y:S08]  /*d710*/  HMMA.16816.F32 R28, R184.reuse, R164, R28 ;  /* 0x000000a4b81c723c */ /* 0x044ff0000000181c */
[----:B------:R-:W-:Y:S01]  /*d720*/  HMMA.16816.F32 R32, R184, R166, R32 ;  /* 0x000000a6b820723c */ /* 0x000fe20000001820 */
[----:B------:R-:W2:Y:S04]  /*d730*/  LDSM.16.M88.4 R164, [R3+0x9000] ;  /* 0x0090000003a4783b */ /* 0x000ea80000000200 */
[----:B------:R-:W-:Y:S03]  /*d740*/  LDSM.16.M88.4 R184, [R222+UR5+0xa800] ;  /* 0x00a80005deb8783b */ /* 0x000fe60008000200 */
[C---:B------:R-:W-:Y:S08]  /*d750*/  HMMA.16816.F32 R4, R172.reuse, R176, R4 ;  /* 0x000000b0ac04723c */ /* 0x040ff00000001804 */
[C---:B------:R-:W-:Y:S01]  /*d760*/  HMMA.16816.F32 R8, R172.reuse, R178, R8 ;  /* 0x000000b2ac08723c */ /* 0x040fe20000001808 */
[----:B------:R-:W-:Y:S07]  /*d770*/  LDSM.16.M88.4 R176, [R223+0x2000] ;  /* 0x00200000dfb0783b */ /* 0x000fee0000000200 */
[C---:B---3--:R-:W-:Y:S08]  /*d780*/  HMMA.16816.F32 R12, R172.reuse, R180, R12 ;  /* 0x000000b4ac0c723c */ /* 0x048ff0000000180c */
[C---:B------:R-:W-:Y:S01]  /*d790*/  HMMA.16816.F32 R16, R172.reuse, R182, R16 ;  /* 0x000000b6ac10723c */ /* 0x040fe20000001810 */
[----:B------:R-:W-:Y:S07]  /*d7a0*/  LDSM.16.M88.4 R180, [R222+UR5+0xa000] ;  /* 0x00a00005deb4783b */ /* 0x000fee0008000200 */
[C---:B----4-:R-:W-:Y:S08]  /*d7b0*/  HMMA.16816.F32 R20, R172.reuse, R188, R20 ;  /* 0x000000bcac14723c */ /* 0x050ff00000001814 */
[C---:B------:R-:W-:Y:S01]  /*d7c0*/  HMMA.16816.F32 R24, R172.reuse, R190, R24 ;  /* 0x000000beac18723c */ /* 0x040fe20000001818 */
[----:B------:R-:W-:Y:S07]  /*d7d0*/  LDSM.16.M88.4 R188, [R222+UR5+0xb000] ;  /* 0x00b00005debc783b */ /* 0x000fee0008000200 */
[C---:B------:R-:W-:Y:S08]  /*d7e0*/  HMMA.16816.F32 R28, R172.reuse, R196, R28 ;  /* 0x000000c4ac1c723c */ /* 0x040ff0000000181c */
        /* <DEDUP_REMOVED lines=8> */
[----:B------:R-:W1:Y:S07]  /*d870*/  LDSM.16.M88.4 R168, [R222+UR5+0xb800] ;  /* 0x00b80005dea8783b */ /* 0x000e6e0008000200 */
[C---:B--2---:R-:W-:Y:S08]  /*d880*/  HMMA.16816.F32 R20, R192.reuse, R164, R20 ;  /* 0x000000a4c014723c */ /* 0x044ff00000001814 */
[C---:B------:R-:W-:Y:S01]  /*d890*/  HMMA.16816.F32 R24, R192.reuse, R166, R24 ;  /* 0x000000a6c018723c */ /* 0x040fe20000001818 */
[----:B------:R-:W2:Y:S07]  /*d8a0*/  LDSM.16.M88.4 R164, [R218+0xa800] ;  /* 0x00a80000daa4783b */ /* 0x000eae0000000200 */
[C---:B---3--:R-:W-:Y:S08]  /*d8b0*/  HMMA.16816.F32 R28, R192.reuse, R172, R28 ;  /* 0x000000acc01c723c */ /* 0x048ff0000000181c */
[----:B------:R-:W-:Y:S01]  /*d8c0*/  HMMA.16816.F32 R32, R192, R174, R32 ;  /* 0x000000aec020723c */ /* 0x000fe20000001820 */
[----:B------:R-:W3:Y:S04]  /*d8d0*/  LDSM.16.M88.4 R172, [R218+0xb000] ;  /* 0x00b00000daac783b */ /* 0x000ee80000000200 */
[----:B------:R-:W4:Y:S03]  /*d8e0*/  LDSM.16.M88.4 R192, [R218+0xb800] ;  /* 0x00b80000dac0783b */ /* 0x000f260000000200 */
[C---:B------:R-:W-:Y:S08]  /*d8f0*/  HMMA.16816.F32 R4, R176.reuse, R180, R4 ;  /* 0x000000b4b004723c */ /* 0x040ff00000001804 */
[C---:B------:R-:W-:Y:S01]  /*d900*/  HMMA.16816.F32 R8, R176.reuse, R182, R8 ;  /* 0x000000b6b008723c */ /* 0x040fe20000001808 */
[----:B------:R-:W-:Y:S07]  /*d910*/  LDSM.16.M88.4 R180, [R221+0x2000] ;  /* 0x00200000ddb4783b */ /* 0x000fee0000000200 */
[C---:B------:R-:W-:Y:S08]  /*d920*/  HMMA.16816.F32 R12, R176.reuse, R184, R12 ;  /* 0x000000b8b00c723c */ /* 0x040ff0000000180c */
[C---:B------:R-:W-:Y:S01]  /*d930*/  HMMA.16816.F32 R16, R176.reuse, R186, R16 ;  /* 0x000000bab010723c */ /* 0x040fe20000001810 */
[----:B------:R-:W5:Y:S07]  /*d940*/  LDSM.16.M88.4 R184, [R219+0xa000] ;  /* 0x00a00000dbb8783b */ /* 0x000f6e0000000200 */
[C---:B------:R-:W-:Y:S08]  /*d950*/  HMMA.16816.F32 R20, R176.reuse, R188, R20 ;  /* 0x000000bcb014723c */ /* 0x040ff00000001814 */
[C---:B------:R-:W-:Y:S01]  /*d960*/  HMMA.16816.F32 R24, R176.reuse, R190, R24 ;  /* 0x000000beb018723c */ /* 0x040fe20000001818 */
[----:B------:R-:W5:Y:S07]  /*d970*/  LDSM.16.M88.4 R188, [R219+0xa800] ;  /* 0x00a80000dbbc783b */ /* 0x000f6e0000000200 */
[C---:B-1----:R-:W-:Y:S08]  /*d980*/  HMMA.16816.F32 R28, R176.reuse, R168, R28 ;  /* 0x000000a8b01c723c */ /* 0x042ff0000000181c */
[----:B------:R-:W-:Y:S01]  /*d990*/  HMMA.16816.F32 R32, R176, R170, R32 ;  /* 0x000000aab020723c */ /* 0x000fe20000001820 */
[----:B------:R-:W1:Y:S04]  /*d9a0*/  LDSM.16.M88.4 R168, [R219+0xb000] ;  /* 0x00b00000dba8783b */ /* 0x000e680000000200 */
[----:B------:R-:W1:Y:S03]  /*d9b0*/  LDSM.16.M88.4 R176, [R219+0xb800] ;  /* 0x00b80000dbb0783b */ /* 0x000e660000000200 */
[C---:B------:R-:W-:Y:S08]  /*d9c0*/  HMMA.16816.F32 R4, R196.reuse, R200, R4 ;  /* 0x000000c8c404723c */ /* 0x040ff00000001804 */
[C---:B------:R-:W-:Y:S01]  /*d9d0*/  HMMA.16816.F32 R8, R196.reuse, R202, R8 ;  /* 0x000000cac408723c */ /* 0x040fe20000001808 */
[----:B------:R-:W-:Y:S07]  /*d9e0*/  LDSM.16.M88.4 R200, [R3+0xa800] ;  /* 0x00a8000003c8783b */ /* 0x000fee0000000200 */
[C---:B--2---:R-:W-:Y:S08]  /*d9f0*/  HMMA.16816.F32 R12, R196.reuse, R164, R12 ;  /* 0x000000a4c40c723c */ /* 0x044ff0000000180c */
[C---:B------:R-:W-:Y:S01]  /*da00*/  HMMA.16816.F32 R16, R196.reuse, R166, R16 ;  /* 0x000000a6c410723c */ /* 0x040fe20000001810 */
[----:B------:R-:W-:Y:S07]  /*da10*/  LDSM.16.M88.4 R164, [R216+0x2000] ;  /* 0x00200000d8a4783b */ /* 0x000fee0000000200 */
[C---:B---3--:R-:W-:Y:S08]  /*da20*/  HMMA.16816.F32 R20, R196.reuse, R172, R20 ;  /* 0x000000acc414723c */ /* 0x048ff00000001814 */
[C---:B------:R-:W-:Y:S01]  /*da30*/  HMMA.16816.F32 R24, R196.reuse, R174, R24 ;  /* 0x000000aec418723c */ /* 0x040fe20000001818 */
[----:B------:R-:W2:Y:S07]  /*da40*/  LDSM.16.M88.4 R172, [R3+0xa000] ;  /* 0x00a0000003ac783b */ /* 0x000eae0000000200 */
[C---:B----4-:R-:W-:Y:S08]  /*da50*/  HMMA.16816.F32 R28, R196.reuse, R192, R28 ;  /* 0x000000c0c41c723c */ /* 0x050ff0000000181c */
[----:B------:R-:W-:Y:S01]  /*da60*/  HMMA.16816.F32 R32, R196, R194, R32 ;  /* 0x000000c2c420723c */ /* 0x000fe20000001820 */
[----:B------:R-:W3:Y:S04]  /*da70*/  LDSM.16.M88.4 R192, [R3+0xb000] ;  /* 0x00b0000003c0783b */ /* 0x000ee80000000200 */
[----:B------:R-:W-:Y:S03]  /*da80*/  LDSM.16.M88.4 R196, [R222+UR5+0xc800] ;  /* 0x00c80005dec4783b */ /* 0x000fe60008000200 */
        /* <DEDUP_REMOVED lines=8> */
[----:B------:R-:W1:Y:S07]  /*db10*/  LDSM.16.M88.4 R168, [R223+0x4000] ;  /* 0x00400000dfa8783b */ /* 0x000e6e0000000200 */
[C---:B------:R-:W-:Y:S08]  /*db20*/  HMMA.16816.F32 R28, R180.reuse, R176, R28 ;  /* 0x000000b0b41c723c */ /* 0x040ff0000000181c */
[----:B------:R-:W-:Y:S01]  /*db30*/  HMMA.16816.F32 R32, R180, R178, R32 ;  /* 0x000000b2b420723c */ /* 0x000fe20000001820 */
[----:B------:R-:W5:Y:S04]  /*db40*/  LDSM.16.M88.4 R176, [R222+UR5+0xd000] ;  /* 0x00d00005deb0783b */ /* 0x000f680008000200 */
[----:B------:R-:W-:Y:S03]  /*db50*/  LDSM.16.M88.4 R180, [R220+0x4000] ;  /* 0x00400000dcb4783b */ /* 0x000fe60000000200 */
[C---:B--2---:R-:W-:Y:S08]  /*db60*/  HMMA.16816.F32 R4, R164.reuse, R172, R4 ;  /* 0x000000aca404723c */ /* 0x044ff00000001804 */
[C---:B------:R-:W-:Y:S01]  /*db70*/  HMMA.16816.F32 R8, R164.reuse, R174, R8 ;  /* 0x000000aea408723c */ /* 0x040fe20000001808 */
[----:B------:R-:W2:Y:S07]  /*db80*/  LDSM.16.M88.4 R172, [R222+UR5+0xd800] ;  /* 0x00d80005deac783b */ /* 0x000eae0008000200 */
[C---:B------:R-:W-:Y:S08]  /*db90*/  HMMA.16816.F32 R12, R164.reuse, R200, R12 ;  /* 0x000000c8a40c723c */ /* 0x040ff0000000180c */
[C---:B------:R-:W-:Y:S01]  /*dba0*/  HMMA.16816.F32 R16, R164.reuse, R202, R16 ;  /* 0x000000caa410723c */ /* 0x040fe20000001810 */
[----:B------:R-:W-:Y:S07]  /*dbb0*/  LDSM.16.M88.4 R200, [R218+0xc800] ;  /* 0x00c80000dac8783b */ /* 0x000fee0000000200 */
[C---:B---3--:R-:W-:Y:S08]  /*dbc0*/  HMMA.16816.F32 R20, R164.reuse, R192, R20 ;  /* 0x000000c0a414723c */ /* 0x048ff00000001814 */
[C---:B------:R-:W-:Y:S01]  /*dbd0*/  HMMA.16816.F32 R24, R164.reuse, R194, R24 ;  /* 0x000000c2a418723c */ /* 0x040fe20000001818 */
[----:B------:R-:W3:Y:S07]  /*dbe0*/  LDSM.16.M88.4 R192, [R218+0xc000] ;  /* 0x00c00000dac0783b */ /* 0x000eee0000000200 */
[C---:B----4-:R-:W-:Y:S08]  /*dbf0*/  HMMA.16816.F32 R28, R164.reuse, R184, R28 ;  /* 0x000000b8a41c723c */ /* 0x050ff0000000181c */
[----:B------:R-:W-:Y:S01]  /*dc00*/  HMMA.16816.F32 R32, R164, R186, R32 ;  /* 0x000000baa420723c */ /* 0x000fe20000001820 */
[----:B------:R-:W4:Y:S04]  /*dc10*/  LDSM.16.M88.4 R164, [R218+0xd000] ;  /* 0x00d00000daa4783b */ /* 0x000f280000000200 */
[----:B------:R-:W4:Y:S03]  /*dc20*/  LDSM.16.M88.4 R184, [R218+0xd800] ;  /* 0x00d80000dab8783b */ /* 0x000f260000000200 */
[C---:B-1----:R-:W-:Y:S08]  /*dc30*/  HMMA.16816.F32 R4, R168.reuse, R188, R4 ;  /* 0x000000bca804723c */ /* 0x042ff00000001804 */
[C---:B------:R-:W-:Y:S01]  /*dc40*/  HMMA.16816.F32 R8, R168.reuse, R190, R8 ;  /* 0x000000bea808723c */ /* 0x040fe20000001808 */
[----:B------:R-:W-:Y:S07]  /*dc50*/  LDSM.16.M88.4 R188, [R221+0x4000] ;  /* 0x00400000ddbc783b */ /* 0x000fee0000000200 */
[C---:B------:R-:W-:Y:S08]  /*dc60*/  HMMA.16816.F32 R12, R168.reuse, R196, R12 ;  /* 0x000000c4a80c723c */ /* 0x040ff0000000180c */
[C---:B------:R-:W-:Y:S01]  /*dc70*/  HMMA.16816.F32 R16, R168.reuse, R198, R16 ;  /* 0x000000c6a810723c */ /* 0x040fe20000001810 */
[----:B------:R-:W1:Y:S07]  /*dc80*/  LDSM.16.M88.4 R196, [R219+0xc000] ;  /* 0x00c00000dbc4783b */ /* 0x000e6e0000000200 */
[C---:B-----5:R-:W-:Y:S08]  /*dc90*/  HMMA.16816.F32 R20, R168.reuse, R176, R20 ;  /* 0x000000b0a814723c */ /* 0x060ff00000001814 */
[C---:B------:R-:W-:Y:S01]  /*dca0*/  HMMA.16816.F32 R24, R168.reuse, R178, R24 ;  /* 0x000000b2a818723c */ /* 0x040fe20000001818 */
[----:B------:R-:W-:Y:S07]  /*dcb0*/  LDSM.16.M88.4 R176, [R3+0xc000] ;  /* 0x00c0000003b0783b */ /* 0x000fee0000000200 */
[C---:B--2---:R-:W-:Y:S08]  /*dcc0*/  HMMA.16816.F32 R28, R168.reuse, R172, R28 ;  /* 0x000000aca81c723c */ /* 0x044ff0000000181c */
[----:B------:R-:W-:Y:S01]  /*dcd0*/  HMMA.16816.F32 R32, R168, R174, R32 ;  /* 0x000000aea820723c */ /* 0x000fe20000001820 */
[----:B------:R-:W2:Y:S04]  /*dce0*/  LDSM.16.M88.4 R168, [R219+0xd000] ;  /* 0x00d00000dba8783b */ /* 0x000ea80000000200 */
[----:B------:R-:W5:Y:S03]  /*dcf0*/  LDSM.16.M88.4 R172, [R219+0xd800] ;  /* 0x00d80000dbac783b */ /* 0x000f660000000200 */
[C---:B---3--:R-:W-:Y:S08]  /*dd00*/  HMMA.16816.F32 R4, R180.reuse, R192, R4 ;  /* 0x000000c0b404723c */ /* 0x048ff00000001804 */
[C---:B------:R-:W-:Y:S01]  /*dd10*/  HMMA.16816.F32 R8, R180.reuse, R194, R8 ;  /* 0x000000c2b408723c */ /* 0x040fe20000001808 */
[----:B------:R-:W-:Y:S07]  /*dd20*/  LDSM.16.M88.4 R192, [R3+0xd800] ;  /* 0x00d8000003c0783b */ /* 0x000fee0000000200 */
[C---:B------:R-:W-:Y:S08]  /*dd30*/  HMMA.16816.F32 R12, R180.reuse, R200, R12 ;  /* 0x000000c8b40c723c */ /* 0x040ff0000000180c */
[C---:B------:R-:W-:Y:S01]  /*dd40*/  HMMA.16816.F32 R16, R180.reuse, R202, R16 ;  /* 0x000000cab410723c */ /* 0x040fe20000001810 */
[----:B------:R-:W-:Y:S07]  /*dd50*/  LDSM.16.M88.4 R200, [R222+UR5+0xe000] ;  /* 0x00e00005dec8783b */ /* 0x000fee0008000200 */
[C---:B----4-:R-:W-:Y:S08]  /*dd60*/  HMMA.16816.F32 R20, R180.reuse, R164, R20 ;  /* 0x000000a4b414723c */ /* 0x050ff00000001814 */
[C---:B------:R-:W-:Y:S01]  /*dd70*/  HMMA.16816.F32 R24, R180.reuse, R166, R24 ;  /* 0x000000a6b418723c */ /* 0x040fe20000001818 */
[----:B------:R-:W3:Y:S07]  /*dd80*/  LDSM.16.M88.4 R164, [R216+0x4000] ;  /* 0x00400000d8a4783b */ /* 0x000eee0000000200 */
[C---:B------:R-:W-:Y:S08]  /*dd90*/  HMMA.16816.F32 R28, R180.reuse, R184, R28 ;  /* 0x000000b8b41c723c */ /* 0x040ff0000000181c */
[----:B------:R-:W-:Y:S01]  /*dda0*/  HMMA.16816.F32 R32, R180, R186, R32 ;  /* 0x000000bab420723c */ /* 0x000fe20000001820 */
[----:B------:R-:W4:Y:S04]  /*ddb0*/  LDSM.16.M88.4 R180, [R3+0xc800] ;  /* 0x00c8000003b4783b */ /* 0x000f280000000200 */
[----:B------:R-:W4:Y:S03]  /*ddc0*/  LDSM.16.M88.4 R184, [R3+0xd000] ;  /* 0x00d0000003b8783b */ /* 0x000f260000000200 */
        /* <DEDUP_REMOVED lines=8> */
[----:B------:R-:W2:Y:S07]  /*de50*/  LDSM.16.M88.4 R168, [R222+UR5+0xe800] ;  /* 0x00e80005dea8783b */ /* 0x000eae0008000200 */
[C---:B-----5:R-:W-:Y:S08]  /*de60*/  HMMA.16816.F32 R28, R188.reuse, R172, R28 ;  /* 0x000000acbc1c723c */ /* 0x060ff0000000181c */
[----:B------:R-:W-:Y:S01]  /*de70*/  HMMA.16816.F32 R32, R188, R174, R32 ;  /* 0x000000aebc20723c */ /* 0x000fe20000001820 */
[----:B------:R-:W5:Y:S04]  /*de80*/  LDSM.16.M88.4 R172, [R222+UR5+0xf000] ;  /* 0x00f00005deac783b */ /* 0x000f680008000200 */
[----:B------:R-:W-:Y:S03]  /*de90*/  LDSM.16.M88.4 R188, [R221+0x6000] ;  /* 0x00600000ddbc783b */ /* 0x000fe60000000200 */
[C---:B---3--:R-:W-:Y:S08]  /*dea0*/  HMMA.16816.F32 R4, R164.reuse, R176, R4 ;  /* 0x000000b0a404723c */ /* 0x048ff00000001804 */
[C---:B------:R-:W-:Y:S01]  /*deb0*/  HMMA.16816.F32 R8, R164.reuse, R178, R8 ;  /* 0x000000b2a408723c */ /* 0x040fe20000001808 */
[----:B------:R-:W3:Y:S07]  /*dec0*/  LDSM.16.M88.4 R176, [R222+UR5+0xf800] ;  /* 0x00f80005deb0783b */ /* 0x000eee0008000200 */
[C---:B----4-:R-:W-:Y:S08]  /*ded0*/  HMMA.16816.F32 R12, R164.reuse, R180, R12 ;  /* 0x000000b4a40c723c */ /* 0x050ff0000000180c */
[C---:B------:R-:W-:Y:S01]  /*dee0*/  HMMA.16816.F32 R16, R164.reuse, R182, R16 ;  /* 0x000000b6a410723c */ /* 0x040fe20000001810 */
[----:B------:R-:W-:Y:S07]  /*def0*/  LDSM.16.M88.4 R180, [R218+0xe000] ;  /* 0x00e00000dab4783b */ /* 0x000fee0000000200 */
        /* <DEDUP_REMOVED lines=9> */
[----:B------:R-:W-:Y:S07]  /*df90*/  LDSM.16.M88.4 R200, [R3+0xe800] ;  /* 0x00e8000003c8783b */ /* 0x000fee0000000200 */
[C---:B--2---:R-:W-:Y:S08]  /*dfa0*/  HMMA.16816.F32 R12, R196.reuse, R168, R12 ;  /* 0x000000a8c40c723c */ /* 0x044ff0000000180c */
[C---:B------:R-:W-:Y:S01]  /*dfb0*/  HMMA.16816.F32 R16, R196.reuse, R170, R16 ;  /* 0x000000aac410723c */ /* 0x040fe20000001810 */
[----:B------:R-:W1:Y:S07]  /*dfc0*/  LDSM.16.M88.4 R168, [R218+0xe800] ;  /* 0x00e80000daa8783b */ /* 0x000e6e0000000200 */
[C---:B-----5:R-:W-:Y:S08]  /*dfd0*/  HMMA.16816.F32 R20, R196.reuse, R172, R20 ;  /* 0x000000acc414723c */ /* 0x060ff00000001814 */
[C---:B------:R-:W-:Y:S01]  /*dfe0*/  HMMA.16816.F32 R24, R196.reuse, R174, R24 ;  /* 0x000000aec418723c */ /* 0x040fe20000001818 */
[----:B------:R-:W2:Y:S07]  /*dff0*/  LDSM.16.M88.4 R172, [R218+0xf800] ;  /* 0x00f80000daac783b */ /* 0x000eae0000000200 */
[C---:B---3--:R-:W-:Y:S08]  /*e000*/  HMMA.16816.F32 R28, R196.reuse, R176, R28 ;  /* 0x000000b0c41c723c */ /* 0x048ff0000000181c */
[----:B------:R-:W-:Y:S01]  /*e010*/  HMMA.16816.F32 R32, R196, R178, R32 ;  /* 0x000000b2c420723c */ /* 0x000fe20000001820 */
[----:B------:R-:W3:Y:S04]  /*e020*/  LDSM.16.M88.4 R176, [R219+0xe800] ;  /* 0x00e80000dbb0783b */ /* 0x000ee80000000200 */
[----:B------:R-:W5:Y:S03]  /*e030*/  LDSM.16.M88.4 R196, [R219+0xf000] ;  /* 0x00f00000dbc4783b */ /* 0x000f660000000200 */
[C---:B----4-:R-:W-:Y:S08]  /*e040*/  HMMA.16816.F32 R4, R164.reuse, R180, R4 ;  /* 0x000000b4a404723c */ /* 0x050ff00000001804 */
[C---:B------:R-:W-:Y:S01]  /*e050*/  HMMA.16816.F32 R8, R164.reuse, R182, R8 ;  /* 0x000000b6a408723c */ /* 0x040fe20000001808 */
[----:B------:R-:W-:Y:S07]  /*e060*/  LDSM.16.M88.4 R180, [R216+0x6000] ;  /* 0x00600000d8b4783b */ /* 0x000fee0000000200 */
[C---:B-1----:R-:W-:Y:S08]  /*e070*/  HMMA.16816.F32 R12, R164.reuse, R168, R12 ;  /* 0x000000a8a40c723c */ /* 0x042ff0000000180c */
[C---:B------:R-:W-:Y:S01]  /*e080*/  HMMA.16816.F32 R16, R164.reuse, R170, R16 ;  /* 0x000000aaa410723c */ /* 0x040fe20000001810 */
[----:B------:R-:W1:Y:S07]  /*e090*/  LDSM.16.M88.4 R168, [R219+0xf800] ;  /* 0x00f80000dba8783b */ /* 0x000e6e0000000200 */
[C---:B------:R-:W-:Y:S08]  /*e0a0*/  HMMA.16816.F32 R20, R164.reuse, R184, R20 ;  /* 0x000000b8a414723c */ /* 0x040ff00000001814 */
[C---:B------:R-:W-:Y:S01]  /*e0b0*/  HMMA.16816.F32 R24, R164.reuse, R186, R24 ;  /* 0x000000baa418723c */ /* 0x040fe20000001818 */
[----:B------:R-:W4:Y:S07]  /*e0c0*/  LDSM.16.M88.4 R184, [R3+0xe000] ;  /* 0x00e0000003b8783b */ /* 0x000f2e0000000200 */
[C---:B--2---:R-:W-:Y:S08]  /*e0d0*/  HMMA.16816.F32 R28, R164.reuse, R172, R28 ;  /* 0x000000aca41c723c */ /* 0x044ff0000000181c */
[----:B------:R-:W-:Y:S01]  /*e0e0*/  HMMA.16816.F32 R32, R164, R174, R32 ;  /* 0x000000aea420723c */ /* 0x000fe20000001820 */
[----:B------:R-:W2:Y:S01]  /*e0f0*/  LDSM.16.M88.4 R164, [R3+0xf800] ;  /* 0x00f8000003a4783b */ /* 0x000ea20000000200 */
[----:B------:R-:W-:Y:S04]  /*e100*/  DEPBAR.LE SB0, 0x0 ;  /* 0x000080000000791a */ /* 0x000fe80000000000 */
[----:B------:R-:W-:Y:S02]  /*e110*/  BAR.SYNC.DEFER_BLOCKING 0x0 ;  /* 0x0000000000007b1d */ /* 0x000fe40000010000 */
[C---:B------:R-:W-:Y:S08]  /*e120*/  HMMA.16816.F32 R4, R188.reuse, R192, R4 ;  /* 0x000000c0bc04723c */ /* 0x040ff00000001804 */
[C---:B------:R-:W-:Y:S08]  /*e130*/  HMMA.16816.F32 R8, R188.reuse, R194, R8 ;  /* 0x000000c2bc08723c */ /* 0x040ff00000001808 */
[C---:B---3--:R-:W-:Y:S08]  /*e140*/  HMMA.16816.F32 R12, R188.reuse, R176, R12 ;  /* 0x000000b0bc0c723c */ /* 0x048ff0000000180c */
[C---:B------:R-:W-:Y:S08]  /*e150*/  HMMA.16816.F32 R16, R188.reuse, R178, R16 ;  /* 0x000000b2bc10723c */ /* 0x040ff00000001810 */
[C---:B-----5:R-:W-:Y:S01]  /*e160*/  HMMA.16816.F32 R20, R188.reuse, R196, R20 ;  /* 0x000000c4bc14723c */ /* 0x060fe20000001814 */
[----:B------:R-:W-:Y:S02]  /*e170*/  IMAD.U32 R197, RZ, RZ, UR21 ;  /* 0x00000015ffc57e24 */ /* 0x000fe4000f8e00ff */
[----:B------:R-:W-:Y:S05]  /*e180*/  IMAD.SHL.U32 R196, R212, 0x2, RZ ;  /* 0x00000002d4c47824 */ /* 0x000fea00078e00ff */
[C---:B------:R-:W-:Y:S03]  /*e190*/  HMMA.16816.F32 R24, R188.reuse, R198, R24 ;  /* 0x000000c6bc18723c */ /* 0x040fe60000001818 */
[----:B------:R-:W-:Y:S05]  /*e1a0*/  LOP3.LUT R198, R196, 0x6, RZ, 0xc0, !PT ;  /* 0x00000006c4c67812 */ /* 0x000fea00078ec0ff */
[C---:B-1----:R-:W-:Y:S03]  /*e1b0*/  HMMA.16816.F32 R28, R188.reuse, R168, R28 ;  /* 0x000000a8bc1c723c */ /* 0x042fe6000000181c */
[----:B------:R-:W-:Y:S04]  /*e1c0*/  IMAD R197, R197, 0x40, R198 ;  /* 0x00000040c5c57824 */ /* 0x000fe800078e02c6 */
[C---:B------:R-:W-:Y:S01]  /*e1d0*/  VIADD R199, R197.reuse, UR20 ;  /* 0x00000014c5c77c36 */ /* 0x040fe20008000000 */
[----:B------:R-:W-:Y:S03]  /*e1e0*/  HMMA.16816.F32 R32, R188, R170, R32 ;  /* 0x000000aabc20723c */ /* 0x000fe60000001820 */
[C---:B------:R-:W-:Y:S04]  /*e1f0*/  VIADD R242, R197.reuse, 0x38 ;  /* 0x00000038c5f27836 */ /* 0x040fe80000000000 */
[----:B------:R-:W-:Y:S01]  /*e200*/  VIADD R247, R242, UR20 ;  /* 0x00000014f2f77c36 */ /* 0x000fe20008000000 */
[C---:B----4-:R-:W-:Y:S08]  /*e210*/  HMMA.16816.F32 R4, R180.reuse, R184, R4 ;  /* 0x000000b8b404723c */ /* 0x050ff00000001804 */
[C---:B------:R-:W-:Y:S08]  /*e220*/  HMMA.16816.F32 R8, R180.reuse, R186, R8 ;  /* 0x000000bab408723c */ /* 0x040ff00000001808 */
[C---:B------:R-:W-:Y:S01]  /*e230*/  HMMA.16816.F32 R12, R180.reuse, R200, R12 ;  /* 0x000000c8b40c723c */ /* 0x040fe2000000180c */
[----:B------:R-:W-:Y:S02]  /*e240*/  IMAD.U32 R201, RZ, RZ, UR7 ;  /* 0x00000007ffc97e24 */ /* 0x000fe4000f8e00ff */
[--C-:B------:R-:W-:Y:S02]  /*e250*/  IMAD.IADD R200, R232, 0x1, -R199.reuse ;  /* 0x00000001e8c87824 */ /* 0x100fe400078e0ac7 */
[----:B------:R-:W-:Y:S01]  /*e260*/  IMAD.IADD R199, R226, 0x1, -R199 ;  /* 0x00000001e2c77824 */ /* 0x000fe200078e0ac7 */
[--C-:B------:R-:W-:Y:S02]  /*e270*/  IADD3 R246, PT, PT, R232, -UR20, -R201.reuse ;  /* 0x80000014e8f67c10 */ /* 0x100fe4000fffe8c9 */
[C---:B------:R-:W-:Y:S03]  /*e280*/  HMMA.16816.F32 R16, R180.reuse, R202, R16 ;  /* 0x000000cab410723c */ /* 0x040fe60000001810 */
[----:B------:R-:W-:Y:S01]  /*e290*/  IADD3 R244, PT, PT, R226, -UR20, -R201 ;  /* 0x80000014e2f47c10 */ /* 0x000fe2000fffe8c9 */
[----:B------:R-:W-:Y:S01]  /*e2a0*/  VIADD R201, R197, 0x1 ;  /* 0x00000001c5c97836 */ /* 0x000fe20000000000 */
[----:B------:R-:W-:Y:S03]  /*e2b0*/  IABS R203, R200 ;  /* 0x000000c800cb7213 */ /* 0x000fe60000000000 */
[C---:B------:R-:W-:Y:S03]  /*e2c0*/  HMMA.16816.F32 R20, R180.reuse, R204, R20 ;  /* 0x000000ccb414723c */ /* 0x040fe60000001814 */
[----:B------:R-:W-:Y:S02]  /*e2d0*/  ISETP.GT.AND P6, PT, R246, R201, PT ;  /* 0x000000c9f600720c */ /* 0x000fe40003fc4270 */
[----:B------:R-:W-:Y:S03]  /*e2e0*/  I2FP.F32.S32 R203, R203 ;  /* 0x000000cb00cb7245 */ /* 0x000fe60000201400 */
[C---:B------:R-:W-:Y:S08]  /*e2f0*/  HMMA.16816.F32 R24, R180.reuse, R206, R24 ;  /* 0x000000ceb418723c */ /* 0x040ff00000001818 */
[C---:B--2---:R-:W-:Y:S08]  /*e300*/  HMMA.16816.F32 R28, R180.reuse, R164, R28 ;  /* 0x000000a4b41c723c */ /* 0x044ff0000000181c */
[----:B------:R-:W-:Y:S01]  /*e310*/  HMMA.16816.F32 R32, R180, R166, R32 ;  /* 0x000000a6b420723c */ /* 0x000fe20000001820 */
[----:B------:R-:W-:Y:S08]  /*e320*/  @!UPT UIADD3 URZ, UPT, UPT, URZ, URZ, URZ ;  /* 0x000000fffffff290 */ /* 0x000ff0000fffe0ff */
[----:B------:R-:W-:Y:S11]  /*e330*/  BRA.U.ANY UP0, `(.L_x_314) ;  /* 0xffffffe100d07547 */ /* 0x000ff6000b93ffff */
.L_x_313:
[C-C-:B------:R-:W-:Y:S01]  /*e340*/  IADD3 R164, PT, PT, R232.reuse, 0x2f, -R247.reuse ;  /* 0x0000002fe8a47810 */ /* 0x140fe20007ffe8f7 */
[----:B------:R-:W-:Y:S01]  /*e350*/  FFMA.FTZ R4, R203, -UR6, R4 ;  /* 0x80000006cb047c23 */ /* 0x000fe20008010004 */
[--C-:B-1----:R-:W-:Y:S01]  /*e360*/  IADD3 R168, PT, PT, R232, 0x37, -R247.reuse ;  /* 0x00000037e8a87810 */ /* 0x102fe20007ffe8f7 */
[----:B------:R-:W-:Y:S01]  /*e370*/  UISETP.GT.AND UP0, UPT, UR21, UR18, UPT ;  /* 0x000000121500728c */ /* 0x000fe2000bf04270 */
[--C-:B------:R-:W-:Y:S01]  /*e380*/  IADD3 R166, PT, PT, R226, 0x37, -R247.reuse ;  /* 0x00000037e2a67810 */ /* 0x100fe20007ffe8f7 */
[----:B------:R-:W-:Y:S01]  /*e390*/  UIADD3 UR21, UPT, UPT, UR21, -0x1, URZ ;  /* 0xffffffff15157890 */ /* 0x000fe2000fffe0ff */
[----:B------:R-:W-:Y:S02]  /*e3a0*/  IABS R164, R164 ;  /* 0x000000a400a47213 */ /* 0x000fe40000000000 */
[----:B------:R-:W-:Y:S02]  /*e3b0*/  IABS R168, R168 ;  /* 0x000000a800a87213 */ /* 0x000fe40000000000 */
[----:B------:R-:W-:Y:S02]  /*e3c0*/  IABS R166, R166 ;  /* 0x000000a600a67213 */ /* 0x000fe40000000000 */
[----:B------:R-:W-:Y:S02]  /*e3d0*/  I2FP.F32.S32 R164, R164 ;  /* 0x000000a400a47245 */ /* 0x000fe40000201400 */
[----:B------:R-:W-:Y:S02]  /*e3e0*/  IADD3 R3, PT, PT, R232, 0x30, -R247 ;  /* 0x00000030e8037810 */ /* 0x000fe40007ffe8f7 */
[----:B------:R-:W-:Y:S01]  /*e3f0*/  I2FP.F32.S32 R168, R168 ;  /* 0x000000a800a87245 */ /* 0x000fe20000201400 */
[----:B------:R-:W-:Y:S01]  /*e400*/  FFMA.FTZ R9, R164, -UR6, R9 ;  /* 0x80000006a4097c23 */ /* 0x000fe20008010009 */
[----:B------:R-:W-:Y:S02]  /*e410*/  I2FP.F32.S32 R166, R166 ;  /* 0x000000a600a67245 */ /* 0x000fe40000201400 */
[----:B------:R-:W-:Y:S01]  /*e420*/  IABS R165, R199 ;  /* 0x000000c700a57213 */ /* 0x000fe20000000000 */
[----:B------:R-:W-:Y:S01]  /*e430*/  FFMA.FTZ R5, R168, -UR6, R5 ;  /* 0x80000006a8057c23 */ /* 0x000fe20008010005 */
[----:B------:R-:W-:Y:S01]  /*e440*/  IABS R3, R3 ;  /* 0x0000000300037213 */ /* 0x000fe20000000000 */
[----:B------:R-:W-:Y:S01]  /*e450*/  FFMA.FTZ R7, R166, -UR6, R7 ;  /* 0x80000006a6077c23 */ /* 0x000fe20008010007 */
[--C-:B------:R-:W-:Y:S02]  /*e460*/  IADD3 R164, PT, PT, R226, 0x30, -R247.reuse ;  /* 0x00000030e2a47810 */ /* 0x100fe40007ffe8f7 */
[----:B------:R-:W-:Y:S02]  /*e470*/  ISETP.GT.AND P0, PT, R244, R201, PT ;  /* 0x000000c9f400720c */ /* 0x000fe40003f04270 */
[----:B------:R-:W-:Y:S02]  /*e480*/  I2FP.F32.S32 R165, R165 ;  /* 0x000000a500a57245 */ /* 0x000fe40000201400 */
[----:B------:R-:W-:Y:S02]  /*e490*/  I2FP.F32.S32 R3, R3 ;  /* 0x0000000300037245 */ /* 0x000fe40000201400 */
[----:B------:R-:W-:Y:S01]  /*e4a0*/  IABS R164, R164 ;  /* 0x000000a400a47213 */ /* 0x000fe20000000000 */
[----:B------:R-:W-:Y:S01]  /*e4b0*/  FFMA.FTZ R6, R165, -UR6, R6 ;  /* 0x80000006a5067c23 */ /* 0x000fe20008010006 */
[-C--:B------:R-:W-:Y:S01]  /*e4c0*/  ISETP.GT.AND P4, PT, R246, R197.reuse, PT ;  /* 0x000000c5f600720c */ /* 0x080fe20003f84270 */
[----:B------:R-:W-:Y:S01]  /*e4d0*/  FFMA.FTZ R8, R3, -UR6, R8 ;  /* 0x8000000603087c23 */ /* 0x000fe20008010008 */
[----:B------:R-:W-:Y:S01]  /*e4e0*/  FSEL R168, R5, -INF , !P6 ;  /* 0xff80000005a87808 */ /* 0x000fe20007000000 */
[----:B------:R-:W-:Y:S01]  /*e4f0*/  VIADD R165, R197, 0x8 ;  /* 0x00000008c5a57836 */ /* 0x000fe20000000000 */
[----:B------:R-:W-:Y:S01]  /*e500*/  FSEL R5, R7, -INF , !P0 ;  /* 0xff80000007057808 */ /* 0x000fe20004000000 */
[----:B------:R-:W-:Y:S01]  /*e510*/  IMAD.MOV.U32 R7, RZ, RZ, R164 ;  /* 0x000000ffff077224 */ /* 0x000fe200078e00a4 */
[----:B------:R-:W-:Y:S01]  /*e520*/  FSEL R170, R4, -INF , !P4 ;  /* 0xff80000004aa7808 */ /* 0x000fe20006000000 */
[----:B------:R-:W-:Y:S01]  /*e530*/  VIADD R3, R197, 0x9 ;  /* 0x00000009c5037836 */ /* 0x000fe20000000000 */
[----:B------:R-:W-:Y:S02]  /*e540*/  ISETP.GT.AND P4, PT, R244, R197, PT ;  /* 0x000000c5f400720c */ /* 0x000fe40003f84270 */
[----:B------:R-:W-:Y:S02]  /*e550*/  IADD3 R4, PT, PT, R226, 0x2f, -R247 ;  /* 0x0000002fe2047810 */ /* 0x000fe40007ffe8f7 */
[----:B------:R-:W-:Y:S02]  /*e560*/  FSEL R6, R6, -INF , !P4 ;  /* 0xff80000006067808 */ /* 0x000fe40006000000 */
[----:B------:R-:W-:Y:S02]  /*e570*/  IABS R4, R4 ;  /* 0x0000000400047213 */ /* 0x000fe40000000000 */
[----:B------:R-:W-:Y:S02]  /*e580*/  I2FP.F32.S32 R7, R7 ;  /* 0x0000000700077245 */ /* 0x000fe40000201400 */
[C---:B------:R-:W-:Y:S02]  /*e590*/  ISETP.GT.AND P6, PT, R246.reuse, R165, PT ;  /* 0x000000a5f600720c */ /* 0x040fe40003fc4270 */
[----:B------:R-:W-:Y:S01]  /*e5a0*/  ISETP.GT.AND P4, PT, R246, R3, PT ;  /* 0x00000003f600720c */ /* 0x000fe20003f84270 */
[----:B------:R-:W-:Y:S01]  /*e5b0*/  FFMA.FTZ R10, R7, -UR6, R10 ;  /* 0x80000006070a7c23 */ /* 0x000fe2000801000a */
[----:B------:R-:W-:Y:S02]  /*e5c0*/  I2FP.F32.S32 R4, R4 ;  /* 0x0000000400047245 */ /* 0x000fe40000201400 */
[----:B------:R-:W-:Y:S02]  /*e5d0*/  FSEL R9, R9, -INF , !P4 ;  /* 0xff80000009097808 */ /* 0x000fe40006000000 */
[----:B------:R-:W-:Y:S01]  /*e5e0*/  FSEL R8, R8, -INF , !P6 ;  /* 0xff80000008087808 */ /* 0x000fe20007000000 */
[----:B------:R-:W-:Y:S01]  /*e5f0*/  FFMA.FTZ R11, R4, -UR6, R11 ;  /* 0x80000006040b7c23 */ /* 0x000fe2000801000b */
[C---:B------:R-:W-:Y:S02]  /*e600*/  ISETP.GE.AND P6, PT, R165.reuse, R231, PT ;  /* 0x000000e7a500720c */ /* 0x040fe40003fc6270 */
[----:B------:R-:W-:Y:S02]  /*e610*/  ISETP.GE.AND P4, PT, R165, R230, PT ;  /* 0x000000e6a500720c */ /* 0x000fe40003f86270 */
[----:B------:R-:W-:Y:S02]  /*e620*/  ISETP.GT.AND P0, PT, R244, R165, PT ;  /* 0x000000a5f400720c */ /* 0x000fe40003f04270 */
[C-C-:B------:R-:W-:Y:S02]  /*e630*/  IADD3 R7, PT, PT, R226.reuse, 0x27, -R247.reuse ;  /* 0x00000027e2077810 */ /* 0x140fe40007ffe8f7 */
[--C-:B------:R-:W-:Y:S02]  /*e640*/  IADD3 R165, PT, PT, R226, 0x28, -R247.reuse ;  /* 0x00000028e2a57810 */ /* 0x100fe40007ffe8f7 */
[--C-:B------:R-:W-:Y:S02]  /*e650*/  IADD3 R167, PT, PT, R232, 0x28, -R247.reuse ;  /* 0x00000028e8a77810 */ /* 0x100fe40007ffe8f7 */
[----:B------:R-:W-:Y:S02]  /*e660*/  FSEL R4, R10, -INF , !P0 ;  /* 0xff8000000a047808 */ /* 0x000fe40004000000 */
[----:B------:R-:W-:Y:S02]  /*e670*/  IABS R7, R7 ;  /* 0x0000000700077213 */ /* 0x000fe40000000000 */
[----:B------:R-:W-:Y:S02]  /*e680*/  IABS R165, R165 ;  /* 0x000000a500a57213 */ /* 0x000fe40000000000 */
[----:B------:R-:W-:Y:S02]  /*e690*/  ISETP.GT.AND P0, PT, R244, R3, PT ;  /* 0x00000003f400720c */ /* 0x000fe40003f04270 */
[----:B------:R-:W-:Y:S02]  /*e6a0*/  IABS R167, R167 ;  /* 0x000000a700a77213 */ /* 0x000fe40000000000 */
[----:B------:R-:W-:Y:S02]  /*e6b0*/  IADD3 R164, PT, PT, R232, 0x27, -R247 ;  /* 0x00000027e8a47810 */ /* 0x000fe40007ffe8f7 */
[----:B------:R-:W-:Y:S02]  /*e6c0*/  I2FP.F32.S32 R10, R7 ;  /* 0x00000007000a7245 */ /* 0x000fe40000201400 */
[----:B------:R-:W-:Y:S02]  /*e6d0*/  I2FP.F32.S32 R165, R165 ;  /* 0x000000a500a57245 */ /* 0x000fe40000201400 */
[----:B------:R-:W-:Y:S01]  /*e6e0*/  FSEL R7, R11, -INF , !P0 ;  /* 0xff8000000b077808 */ /* 0x000fe20004000000 */
[----:B------:R-:W-:Y:S01]  /*e6f0*/  FFMA.FTZ R15, R10, -UR6, R15 ;  /* 0x800000060a0f7c23 */ /* 0x000fe2000801000f */
[----:B------:R-:W-:Y:S01]  /*e700*/  I2FP.F32.S32 R167, R167 ;  /* 0x000000a700a77245 */ /* 0x000fe20000201400 */
[----:B------:R-:W-:Y:S01]  /*e710*/  FFMA.FTZ R14, R165, -UR6, R14 ;  /* 0x80000006a50e7c23 */ /* 0x000fe2000801000e */
[----:B------:R-:W-:Y:S01]  /*e720*/  IABS R164, R164 ;  /* 0x000000a400a47213 */ /* 0x000fe20000000000 */
[C---:B------:R-:W-:Y:S01]  /*e730*/  VIADD R165, R197.reuse, 0x11 ;  /* 0x00000011c5a57836 */ /* 0x040fe20000000000 */
[----:B------:R-:W-:Y:S01]  /*e740*/  ISETP.GE.AND P0, PT, R197, R231, PT ;  /* 0x000000e7c500720c */ /* 0x000fe20003f06270 */
[----:B------:R-:W-:Y:S01]  /*e750*/  FFMA.FTZ R12, R167, -UR6, R12 ;  /* 0x80000006a70c7c23 */ /* 0x000fe2000801000c */
[----:B------:R-:W-:Y:S01]  /*e760*/  I2FP.F32.S32 R164, R164 ;  /* 0x000000a400a47245 */ /* 0x000fe20000201400 */
[----:B------:R-:W-:Y:S01]  /*e770*/  VIADD R167, R197, 0x10 ;  /* 0x00000010c5a77836 */ /* 0x000fe20000000000 */
[----:B------:R-:W-:Y:S02]  /*e780*/  FSEL R170, R170, -INF , !P0 ;  /* 0xff800000aaaa7808 */ /* 0x000fe40004000000 */
[-C--:B------:R-:W-:Y:S01]  /*e790*/  ISETP.GE.AND P1, PT, R201, R230.reuse, PT ;  /* 0x000000e6c900720c */ /* 0x080fe20003f26270 */
[----:B------:R-:W-:Y:S01]  /*e7a0*/  FFMA.FTZ R13, R164, -UR6, R13 ;  /* 0x80000006a40d7c23 */ /* 0x000fe2000801000d */
[-C--:B------:R-:W-:Y:S02]  /*e7b0*/  ISETP.GE.AND P0, PT, R197, R230.reuse, PT ;  /* 0x000000e6c500720c */ /* 0x080fe40003f06270 */
[----:B------:R-:W-:Y:S02]  /*e7c0*/  FSEL R5, R5, -INF , !P1 ;  /* 0xff80000005057808 */ /* 0x000fe40004800000 */
[----:B------:R-:W-:Y:S02]  /*e7d0*/  FSEL R11, R6, -INF , !P0 ;  /* 0xff800000060b7808 */ /* 0x000fe40004000000 */
[----:B------:R-:W-:Y:S02]  /*e7e0*/  ISETP.GT.AND P1, PT, R244, R167, PT ;  /* 0x000000a7f400720c */ /* 0x000fe40003f24270 */
[----:B------:R-:W-:Y:S02]  /*e7f0*/  ISETP.GT.AND P0, PT, R246, R165, PT ;  /* 0x000000a5f600720c */ /* 0x000fe40003f04270 */
[----:B------:R-:W-:Y:S02]  /*e800*/  FSEL R14, R14, -INF , !P1 ;  /* 0xff8000000e0e7808 */ /* 0x000fe40004800000 */
[----:B------:R-:W-:Y:S02]  /*e810*/  FSEL R200, R13, -INF , !P0 ;  /* 0xff8000000dc87808 */ /* 0x000fe40004000000 */
[C---:B------:R-:W-:Y:S02]  /*e820*/  ISETP.GE.AND P0, PT, R3.reuse, R231, PT ;  /* 0x000000e70300720c */ /* 0x040fe40003f06270 */
[----:B------:R-:W-:Y:S02]  /*e830*/  ISETP.GE.AND P1, PT, R3, R230, PT ;  /* 0x000000e60300720c */ /* 0x000fe40003f26270 */
[--C-:B------:R-:W-:Y:S02]  /*e840*/  IADD3 R13, PT, PT, R232, 0x20, -R247.reuse ;  /* 0x00000020e80d7810 */ /* 0x100fe40007ffe8f7 */
[--C-:B------:R-:W-:Y:S02]  /*e850*/  IADD3 R3, PT, PT, R226, 0x20, -R247.reuse ;  /* 0x00000020e2037810 */ /* 0x100fe40007ffe8f7 */
[----:B------:R-:W-:Y:S02]  /*e860*/  IADD3 R10, PT, PT, R232, 0x1f, -R247 ;  /* 0x0000001fe80a7810 */ /* 0x000fe40007ffe8f7 */
[----:B------:R-:W-:Y:S02]  /*e870*/  IABS R13, R13 ;  /* 0x0000000d000d7213 */ /* 0x000fe40000000000 */
[----:B------:R-:W-:Y:S02]  /*e880*/  IABS R3, R3 ;  /* 0x0000000300037213 */ /* 0x000fe40000000000 */
[----:B------:R-:W-:Y:S02]  /*e890*/  IABS R10, R10 ;  /* 0x0000000a000a7213 */ /* 0x000fe40000000000 */
[----:B------:R-:W-:Y:S02]  /*e8a0*/  I2FP.F32.S32 R13, R13 ;  /* 0x0000000d000d7245 */ /* 0x000fe40000201400 */
[----:B------:R-:W-:Y:S02]  /*e8b0*/  I2FP.F32.S32 R3, R3 ;  /* 0x0000000300037245 */ /* 0x000fe40000201400 */
[----:B------:R-:W-:Y:S01]  /*e8c0*/  I2FP.F32.S32 R10, R10 ;  /* 0x0000000a000a7245 */ /* 0x000fe20000201400 */
[----:B------:R-:W-:Y:S01]  /*e8d0*/  FFMA.FTZ R16, R13, -UR6, R16 ;  /* 0x800000060d107c23 */ /* 0x000fe20008010010 */
[----:B------:R-:W-:Y:S01]  /*e8e0*/  ISETP.GE.AND P5, PT, R201, R231, PT ;  /* 0x000000e7c900720c */ /* 0x000fe20003fa6270 */
[----:B------:R-:W-:Y:S01]  /*e8f0*/  FFMA.FTZ R18, R3, -UR6, R18 ;  /* 0x8000000603127c23 */ /* 0x000fe20008010012 */
[C---:B------:R-:W-:Y:S02]  /*e900*/  VIADD R13, R197.reuse, 0x18 ;  /* 0x00000018c50d7836 */ /* 0x040fe40000000000 */
[----:B------:R-:W-:Y:S01]  /*e910*/  FFMA.FTZ R17, R10, -UR6, R17 ;  /* 0x800000060a117c23 */ /* 0x000fe20008010011 */
[----:B------:R-:W-:Y:S01]  /*e920*/  VIADD R3, R197, 0x19 ;  /* 0x00000019c5037836 */ /* 0x000fe20000000000 */
[--C-:B------:R-:W-:Y:S02]  /*e930*/  IADD3 R6, PT, PT, R226, 0x1f, -R247.reuse ;  /* 0x0000001fe2067810 */ /* 0x100fe40007ffe8f7 */
[----:B------:R-:W-:Y:S02]  /*e940*/  FSEL R10, R9, -INF , !P0 ;  /* 0xff800000090a7808 */ /* 0x000fe40004000000 */
[----:B------:R-:W-:Y:S02]  /*e950*/  FSEL R168, R168, -INF , !P5 ;  /* 0xff800000a8a87808 */ /* 0x000fe40006800000 */
[----:B------:R-:W-:Y:S02]  /*e960*/  FSEL R9, R4, -INF , !P4 ;  /* 0xff80000004097808 */ /* 0x000fe40006000000 */
[----:B------:R-:W-:Y:S02]  /*e970*/  FSEL R7, R7, -INF , !P1 ;  /* 0xff80000007077808 */ /* 0x000fe40004800000 */
[C---:B------:R-:W-:Y:S02]  /*e980*/  ISETP.GT.AND P5, PT, R246.reuse, R167, PT ;  /* 0x000000a7f600720c */ /* 0x040fe40003fa4270 */
[----:B------:R-:W-:Y:S02]  /*e990*/  ISETP.GT.AND P4, PT, R246, R3, PT ;  /* 0x00000003f600720c */ /* 0x000fe40003f84270 */
[----:B------:R-:W-:Y:S02]  /*e9a0*/  ISETP.GT.AND P1, PT, R244, R13, PT ;  /* 0x0000000df400720c */ /* 0x000fe40003f24270 */
[----:B------:R-:W-:Y:S02]  /*e9b0*/  IABS R6, R6 ;  /* 0x0000000600067213 */ /* 0x000fe40000000000 */
[----:B------:R-:W-:Y:S02]  /*e9c0*/  FSEL R12, R12, -INF , !P5 ;  /* 0xff8000000c0c7808 */ /* 0x000fe40006800000 */
[----:B------:R-:W-:Y:S02]  /*e9d0*/  FSEL R17, R17, -INF , !P4 ;  /* 0xff80000011117808 */ /* 0x000fe40006000000 */
[----:B------:R-:W-:Y:S02]  /*e9e0*/  FSEL R18, R18, -INF , !P1 ;  /* 0xff80000012127808 */ /* 0x000fe40004800000 */
[C---:B------:R-:W-:Y:S02]  /*e9f0*/  ISETP.GE.AND P4, PT, R165.reuse, R231, PT ;  /* 0x000000e7a500720c */ /* 0x040fe40003f86270 */
[----:B------:R-:W-:Y:S02]  /*ea00*/  ISETP.GE.AND P1, PT, R165, R230, PT ;  /* 0x000000e6a500720c */ /* 0x000fe40003f26270 */
[----:B------:R-:W-:Y:S02]  /*ea10*/  ISETP.GT.AND P5, PT, R244, R165, PT ;  /* 0x000000a5f400720c */ /* 0x000fe40003fa4270 */
[----:B------:R-:W-:Y:S02]  /*ea20*/  I2FP.F32.S32 R6, R6 ;  /* 0x0000000600067245 */ /* 0x000fe40000201400 */
[----:B------:R-:W-:Y:S02]  /*ea30*/  IADD3 R165, PT, PT, R226, 0x18, -R247 ;  /* 0x00000018e2a57810 */ /* 0x000fe40007ffe8f7 */
[----:B------:R-:W-:Y:S01]  /*ea40*/  ISETP.GT.AND P0, PT, R246, R13, PT ;  /* 0x0000000df600720c */ /* 0x000fe20003f04270 */
[----:B------:R-:W-:Y:S01]  /*ea50*/  FFMA.FTZ R19, R6, -UR6, R19 ;  /* 0x8000000606137c23 */ /* 0x000fe20008010013 */
[----:B------:R-:W-:Y:S02]  /*ea60*/  IABS R165, R165 ;  /* 0x000000a500a57213 */ /* 0x000fe40000000000 */
[----:B------:R-:W-:Y:S02]  /*ea70*/  IADD3 R6, PT, PT, R232, 0x17, -R247 ;  /* 0x00000017e8067810 */ /* 0x000fe40007ffe8f7 */
[----:B------:R-:W-:Y:S02]  /*ea80*/  FSEL R16, R16, -INF , !P0 ;  /* 0xff80000010107808 */ /* 0x000fe40004000000 */
[----:B------:R-:W-:Y:S02]  /*ea90*/  FSEL R15, R15, -INF , !P5 ;  /* 0xff8000000f0f7808 */ /* 0x000fe40006800000 */
[----:B------:R-:W-:Y:S02]  /*eaa0*/  ISETP.GE.AND P5, PT, R167, R231, PT ;  /* 0x000000e7a700720c */ /* 0x000fe40003fa6270 */
[----:B------:R-:W-:Y:S02]  /*eab0*/  ISETP.GT.AND P0, PT, R244, R3, PT ;  /* 0x00000003f400720c */ /* 0x000fe40003f04270 */
[----:B------:R-:W-:Y:S02]  /*eac0*/  I2FP.F32.S32 R165, R165 ;  /* 0x000000a500a57245 */ /* 0x000fe40000201400 */
[----:B------:R-:W-:Y:S02]  /*ead0*/  IABS R6, R6 ;  /* 0x0000000600067213 */ /* 0x000fe40000000000 */
[----:B------:R-:W-:Y:S01]  /*eae0*/  FSEL R19, R19, -INF , !P0 ;  /* 0xff80000013137808 */ /* 0x000fe20004000000 */
[----:B------:R-:W-:Y:S01]  /*eaf0*/  FFMA.FTZ R22, R165, -UR6, R22 ;  /* 0x80000006a5167c23 */ /* 0x000fe20008010016 */
[----:B------:R-:W-:Y:S01]  /*eb00*/  FSEL R194, R12, -INF , !P5 ;  /* 0xff8000000cc27808 */ /* 0x000fe20006800000 */
[----:B------:R-:W-:Y:S01]  /*eb10*/  VIADD R165, R197, 0x20 ;  /* 0x00000020c5a57836 */ /* 0x000fe20000000000 */
[----:B------:R-:W-:Y:S02]  /*eb20*/  FSEL R8, R8, -INF , !P6 ;  /* 0xff80000008087808 */ /* 0x000fe40007000000 */
[C---:B------:R-:W-:Y:S02]  /*eb30*/  ISETP.GE.AND P0, PT, R13.reuse, R231, PT ;  /* 0x000000e70d00720c */ /* 0x040fe40003f06270 */
[----:B------:R-:W-:Y:S02]  /*eb40*/  I2FP.F32.S32 R6, R6 ;  /* 0x0000000600067245 */ /* 0x000fe40000201400 */
[-C--:B------:R-:W-:Y:S01]  /*eb50*/  ISETP.GE.AND P5, PT, R13, R230.reuse, PT ;  /* 0x000000e60d00720c */ /* 0x080fe20003fa6270 */
[----:B------:R-:W-:Y:S01]  /*eb60*/  VIADD R13, R197, 0x21 ;  /* 0x00000021c50d7836 */ /* 0x000fe20000000000 */
[----:B------:R-:W-:Y:S01]  /*eb70*/  ISETP.GE.AND P6, PT, R167, R230, PT ;  /* 0x000000e6a700720c */ /* 0x000fe20003fc6270 */
[----:B------:R-:W-:Y:S01]  /*eb80*/  FFMA.FTZ R21, R6, -UR6, R21 ;  /* 0x8000000606157c23 */ /* 0x000fe20008010015 */
[----:B------:R-:W-:Y:S02]  /*eb90*/  IADD3 R4, PT, PT, R226, 0x17, -R247 ;  /* 0x00000017e2047810 */ /* 0x000fe40007ffe8f7 */
[----:B------:R-:W-:Y:S02]  /*eba0*/  FSEL R199, R14, -INF , !P6 ;  /* 0xff8000000ec77808 */ /* 0x000fe40007000000 */
[----:B------:R-:W-:Y:S02]  /*ebb0*/  FSEL R201, R15, -INF , !P1 ;  /* 0xff8000000fc97808 */ /* 0x000fe40004800000 */
[----:B------:R-:W-:Y:S02]  /*ebc0*/  IABS R4, R4 ;  /* 0x0000000400047213 */ /* 0x000fe40000000000 */
[----:B------:R-:W-:Y:S02]  /*ebd0*/  ISETP.GT.AND P6, PT, R246, R13, PT ;  /* 0x0000000df600720c */ /* 0x000fe40003fc4270 */
[----:B------:R-:W-:Y:S02]  /*ebe0*/  ISETP.GT.AND P1, PT, R244, R165, PT ;  /* 0x000000a5f400720c */ /* 0x000fe40003f24270 */
[----:B------:R-:W-:Y:S02]  /*ebf0*/  I2FP.F32.S32 R4, R4 ;  /* 0x0000000400047245 */ /* 0x000fe40000201400 */
[----:B------:R-:W-:Y:S02]  /*ec00*/  FSEL R21, R21, -INF , !P6 ;  /* 0xff80000015157808 */ /* 0x000fe40007000000 */
[----:B------:R-:W-:Y:S01]  /*ec10*/  FSEL R22, R22, -INF , !P1 ;  /* 0xff80000016167808 */ /* 0x000fe20004800000 */
[----:B------:R-:W-:Y:S01]  /*ec20*/  FFMA.FTZ R23, R4, -UR6, R23 ;  /* 0x8000000604177c23 */ /* 0x000fe20008010017 */
[C---:B------:R-:W-:Y:S02]  /*ec30*/  ISETP.GE.AND P6, PT, R3.reuse, R231, PT ;  /* 0x000000e70300720c */ /* 0x040fe40003fc6270 */
[----:B------:R-:W-:Y:S02]  /*ec40*/  ISETP.GE.AND P1, PT, R3, R230, PT ;  /* 0x000000e60300720c */ /* 0x000fe40003f26270 */
[--C-:B------:R-:W-:Y:S02]  /*ec50*/  IADD3 R15, PT, PT, R232, 0x10, -R247.reuse ;  /* 0x00000010e80f7810 */ /* 0x100fe40007ffe8f7 */
[C-C-:B------:R-:W-:Y:S02]  /*ec60*/  IADD3 R3, PT, PT, R226.reuse, 0x10, -R247.reuse ;  /* 0x00000010e2037810 */ /* 0x140fe40007ffe8f7 */
[--C-:B------:R-:W-:Y:S02]  /*ec70*/  IADD3 R4, PT, PT, R226, 0xf, -R247.reuse ;  /* 0x0000000fe2047810 */ /* 0x100fe40007ffe8f7 */
[----:B------:R-:W-:Y:S02]  /*ec80*/  IABS R15, R15 ;  /* 0x0000000f000f7213 */ /* 0x000fe40000000000 */
[----:B------:R-:W-:Y:S02]  /*ec90*/  IABS R3, R3 ;  /* 0x0000000300037213 */ /* 0x000fe40000000000 */
[C-C-:B------:R-:W-:Y:S02]  /*eca0*/  IADD3 R167, PT, PT, R232.reuse, 0x18, -R247.reuse ;  /* 0x00000018e8a77810 */ /* 0x140fe40007ffe8f7 */
[----:B------:R-:W-:Y:S02]  /*ecb0*/  IADD3 R6, PT, PT, R232, 0xf, -R247 ;  /* 0x0000000fe8067810 */ /* 0x000fe40007ffe8f7 */
[----:B------:R-:W-:Y:S02]  /*ecc0*/  IABS R4, R4 ;  /* 0x0000000400047213 */ /* 0x000fe40000000000 */
[----:B------:R-:W-:Y:S02]  /*ecd0*/  I2FP.F32.S32 R15, R15 ;  /* 0x0000000f000f7245 */ /* 0x000fe40000201400 */
[----:B------:R-:W-:Y:S02]  /*ece0*/  I2FP.F32.S32 R3, R3 ;  /* 0x0000000300037245 */ /* 0x000fe40000201400 */
[----:B------:R-:W-:Y:S01]  /*ecf0*/  IABS R167, R167 ;  /* 0x000000a700a77213 */ /* 0x000fe20000000000 */
[----:B------:R-:W-:Y:S01]  /*ed00*/  FFMA.FTZ R24, R15, -UR6, R24 ;  /* 0x800000060f187c23 */ /* 0x000fe20008010018 */
[----:B------:R-:W-:Y:S01]  /*ed10*/  IABS R6, R6 ;  /* 0x0000000600067213 */ /* 0x000fe20000000000 */
[----:B------:R-:W-:Y:S01]  /*ed20*/  FFMA.FTZ R26, R3, -UR6, R26 ;  /* 0x80000006031a7c23 */ /* 0x000fe2000801001a */
[----:B------:R-:W-:Y:S01]  /*ed30*/  I2FP.F32.S32 R4, R4 ;  /* 0x0000000400047245 */ /* 0x000fe20000201400 */
[C---:B------:R-:W-:Y:S01]  /*ed40*/  VIADD R15, R197.reuse, 0x28 ;  /* 0x00000028c50f7836 */ /* 0x040fe20000000000 */
[----:B------:R-:W-:Y:S01]  /*ed50*/  I2FP.F32.S32 R167, R167 ;  /* 0x000000a700a77245 */ /* 0x000fe20000201400 */
[----:B------:R-:W-:Y:S01]  /*ed60*/  VIADD R3, R197, 0x29 ;  /* 0x00000029c5037836 */ /* 0x000fe20000000000 */
[----:B------:R-:W-:Y:S01]  /*ed70*/  I2FP.F32.S32 R6, R6 ;  /* 0x0000000600067245 */ /* 0x000fe20000201400 */
[----:B------:R-:W-:Y:S01]  /*ed80*/  FFMA.FTZ R27, R4, -UR6, R27 ;  /* 0x80000006041b7c23 */ /* 0x000fe2000801001b */
[----:B------:R-:W-:Y:S01]  /*ed90*/  IADD3 R4, PT, PT, R232, 0x8, -R247 ;  /* 0x00000008e8047810 */ /* 0x000fe20007ffe8f7 */
[----:B------:R-:W-:Y:S01]  /*eda0*/  FFMA.FTZ R20, R167, -UR6, R20 ;  /* 0x80000006a7147c23 */ /* 0x000fe20008010014 */
[----:B------:R-:W-:Y:S01]  /*edb0*/  FSEL R219, R18, -INF , !P5 ;  /* 0xff80000012db7808 */ /* 0x000fe20006800000 */
[----:B------:R-:W-:Y:S01]  /*edc0*/  FFMA.FTZ R25, R6, -UR6, R25 ;  /* 0x8000000606197c23 */ /* 0x000fe20008010019 */
        /* <DEDUP_REMOVED lines=9> */
[----:B------:R-:W-:Y:S02]  /*ee60*/  ISETP.GT.AND P4, PT, R244, R13, PT ;  /* 0x0000000df400720c */ /* 0x000fe40003f84270 */
[C---:B------:R-:W-:Y:S02]  /*ee70*/  ISETP.GE.AND P5, PT, R13.reuse, R231, PT ;  /* 0x000000e70d00720c */ /* 0x040fe40003fa6270 */
[----:B------:R-:W-:Y:S02]  /*ee80*/  ISETP.GE.AND P1, PT, R13, R230, PT ;  /* 0x000000e60d00720c */ /* 0x000fe40003f26270 */
[----:B------:R-:W-:Y:S02]  /*ee90*/  I2FP.F32.S32 R13, R4 ;  /* 0x00000004000d7245 */ /* 0x000fe40000201400 */
[--C-:B------:R-:W-:Y:S02]  /*eea0*/  IADD3 R4, PT, PT, R226, 0x7, -R247.reuse ;  /* 0x00000007e2047810 */ /* 0x100fe40007ffe8f7 */
[----:B------:R-:W-:Y:S01]  /*eeb0*/  FSEL R202, R17, -INF , !P6 ;  /* 0xff80000011ca7808 */ /* 0x000fe20007000000 */
[----:B------:R-:W-:Y:S01]  /*eec0*/  FFMA.FTZ R28, R13, -UR6, R28 ;  /* 0x800000060d1c7c23 */ /* 0x000fe2000801001c */
[----:B------:R-:W-:Y:S01]  /*eed0*/  ISETP.GT.AND P6, PT, R246, R15, PT ;  /* 0x0000000ff600720c */ /* 0x000fe20003fc4270 */
[----:B------:R-:W-:Y:S01]  /*eee0*/  VIADD R13, R197, 0x30 ;  /* 0x00000030c50d7836 */ /* 0x000fe20000000000 */
        /* <DEDUP_REMOVED lines=10> */
[----:B------:R-:W-:Y:S02]  /*ef90*/  FSEL R27, R27, -INF , !P6 ;  /* 0xff8000001b1b7808 */ /* 0x000fe40007000000 */
[C---:B------:R-:W-:Y:S02]  /*efa0*/  ISETP.GE.AND P6, PT, R15.reuse, R231, PT ;  /* 0x000000e70f00720c */ /* 0x040fe40003fc6270 */
[----:B------:R-:W-:Y:S02]  /*efb0*/  ISETP.GE.AND P4, PT, R15, R230, PT ;  /* 0x000000e60f00720c */ /* 0x000fe40003f86270 */
[----:B------:R-:W-:Y:S02]  /*efc0*/  I2FP.F32.S32 R6, R6 ;  /* 0x0000000600067245 */ /* 0x000fe40000201400 */
[--C-:B------:R-:W-:Y:S02]  /*efd0*/  IADD3 R15, PT, PT, R226, 0x8, -R247.reuse ;  /* 0x00000008e20f7810 */ /* 0x100fe40007ffe8f7 */
[----:B------:R-:W-:Y:S01]  /*efe0*/  IADD3 R4, PT, PT, R232, -0x1, -R247 ;  /* 0xffffffffe8047810 */ /* 0x000fe20007ffe8f7 */
[----:B------:R-:W-:Y:S01]  /*eff0*/  FFMA.FTZ R29, R6, -UR6, R29 ;  /* 0x80000006061d7c23 */ /* 0x000fe2000801001d */
[----:B------:R-:W-:Y:S01]  /*f000*/  IABS R15, R15 ;  /* 0x0000000f000f7213 */ /* 0x000fe20000000000 */
[----:B------:R-:W-:Y:S01]  /*f010*/  IMAD.IADD R6, R232, 0x1, -R247 ;  /* 0x00000001e8067824 */ /* 0x000fe200078e0af7 */
[----:B------:R-:W-:Y:S02]  /*f020*/  IABS R4, R4 ;  /* 0x0000000400047213 */ /* 0x000fe40000000000 */
[----:B------:R-:W-:Y:S02]  /*f030*/  FSEL R204, R16, -INF , !P0 ;  /* 0xff80000010cc7808 */ /* 0x000fe40004000000 */
[----:B------:R-:W-:Y:S02]  /*f040*/  I2FP.F32.S32 R15, R15 ;  /* 0x0000000f000f7245 */ /* 0x000fe40000201400 */
[----:B------:R-:W-:Y:S02]  /*f050*/  ISETP.GE.AND P0, PT, R165, R230, PT ;  /* 0x000000e6a500720c */ /* 0x000fe40003f06270 */
[----:B------:R-:W-:Y:S01]  /*f060*/  I2FP.F32.S32 R4, R4 ;  /* 0x0000000400047245 */ /* 0x000fe20000201400 */
[----:B------:R-:W-:Y:S01]  /*f070*/  FFMA.FTZ R30, R15, -UR6, R30 ;  /* 0x800000060f1e7c23 */ /* 0x000fe2000801001e */
[----:B------:R-:W-:Y:S02]  /*f080*/  IABS R6, R6 ;  /* 0x0000000600067213 */ /* 0x000fe40000000000 */
[----:B------:R-:W-:Y:S01]  /*f090*/  FSEL R206, R21, -INF , !P5 ;  /* 0xff80000015ce7808 */ /* 0x000fe20006800000 */
[----:B------:R-:W-:Y:S01]  /*f0a0*/  FFMA.FTZ R33, R4, -UR6, R33 ;  /* 0x8000000604217c23 */ /* 0x000fe20008010021 */
[----:B------:R-:W-:Y:S01]  /*f0b0*/  FSEL R207, R22, -INF , !P0 ;  /* 0xff80000016cf7808 */ /* 0x000fe20004000000 */
[--C-:B------:R-:W-:Y:S01]  /*f0c0*/  IMAD.IADD R4, R226, 0x1, -R247.reuse ;  /* 0x00000001e2047824 */ /* 0x100fe200078e0af7 */
[----:B------:R-:W-:Y:S02]  /*f0d0*/  FSEL R205, R23, -INF , !P1 ;  /* 0xff80000017cd7808 */ /* 0x000fe40004800000 */
[C---:B------:R-:W-:Y:S02]  /*f0e0*/  ISETP.GE.AND P5, PT, R3.reuse, R231, PT ;  /* 0x000000e70300720c */ /* 0x040fe40003fa6270 */
[----:B------:R-:W-:Y:S01]  /*f0f0*/  ISETP.GE.AND P0, PT, R3, R230, PT ;  /* 0x000000e60300720c */ /* 0x000fe20003f06270 */
[C---:B------:R-:W-:Y:S01]  /*f100*/  VIADD R3, R197.reuse, 0x31 ;  /* 0x00000031c5037836 */ /* 0x040fe20000000000 */
[----:B------:R-:W-:Y:S01]  /*f110*/  I2FP.F32.S32 R15, R6 ;  /* 0x00000006000f7245 */ /* 0x000fe20000201400 */
[----:B------:R-:W-:Y:S01]  /*f120*/  VIADD R197, R197, 0x39 ;  /* 0x00000039c5c57836 */ /* 0x000fe20000000000 */
[----:B------:R-:W-:Y:S02]  /*f130*/  ISETP.GT.AND P1, PT, R246, R13, PT ;  /* 0x0000000df600720c */ /* 0x000fe40003f24270 */
[----:B------:R-:W-:Y:S01]  /*f140*/  IADD3 R247, PT, PT, R226, -0x1, -R247 ;  /* 0xffffffffe2f77810 */ /* 0x000fe20007ffe8f7 */
[----:B------:R-:W-:Y:S01]  /*f150*/  FFMA.FTZ R32, R15, -UR6, R32 ;  /* 0x800000060f207c23 */ /* 0x000fe20008010020 */
[----:B------:R-:W-:Y:S02]  /*f160*/  FSEL R28, R28, -INF , !P1 ;  /* 0xff8000001c1c7808 */ /* 0x000fe40004800000 */
[----:B------:R-:W-:Y:S02]  /*f170*/  FSEL R172, R25, -INF , !P5 ;  /* 0xff80000019ac7808 */ /* 0x000fe40006800000 */
[C---:B------:R-:W-:Y:S02]  /*f180*/  ISETP.GT.AND P1, PT, R246.reuse, R3, PT ;  /* 0x00000003f600720c */ /* 0x040fe40003f24270 */
[----:B------:R-:W-:Y:S02]  /*f190*/  ISETP.GT.AND P5, PT, R246, R242, PT ;  /* 0x000000f2f600720c */ /* 0x000fe40003fa4270 */
[----:B------:R-:W-:Y:S02]  /*f1a0*/  IABS R4, R4 ;  /* 0x0000000400047213 */ /* 0x000fe40000000000 */
[----:B------:R-:W-:Y:S02]  /*f1b0*/  IABS R247, R247 ;  /* 0x000000f700f77213 */ /* 0x000fe40000000000 */
[----:B------:R-:W-:Y:S02]  /*f1c0*/  FSEL R29, R29, -INF , !P1 ;  /* 0xff8000001d1d7808 */ /* 0x000fe40004800000 */
[----:B------:R-:W-:Y:S02]  /*f1d0*/  FSEL R173, R27, -INF , !P0 ;  /* 0xff8000001bad7808 */ /* 0x000fe40004000000 */
[----:B------:R-:W-:Y:S02]  /*f1e0*/  FSEL R32, R32, -INF , !P5 ;  /* 0xff80000020207808 */ /* 0x000fe40006800000 */
[----:B------:R-:W-:Y:S02]  /*f1f0*/  I2FP.F32.S32 R15, R4 ;  /* 0x00000004000f7245 */ /* 0x000fe40000201400 */
[----:B------:R-:W-:Y:S02]  /*f200*/  ISETP.GT.AND P1, PT, R244, R13, PT ;  /* 0x0000000df400720c */ /* 0x000fe40003f24270 */
[----:B------:R-:W-:Y:S01]  /*f210*/  ISETP.GE.AND P0, PT, R13, R231, PT ;  /* 0x000000e70d00720c */ /* 0x000fe20003f06270 */
[----:B------:R-:W-:Y:S01]  /*f220*/  FFMA.FTZ R34, R15, -UR6, R34 ;  /* 0x800000060f227c23 */ /* 0x000fe20008010022 */
[----:B------:R-:W-:Y:S02]  /*f230*/  ISETP.GE.AND P5, PT, R13, R230, PT ;  /* 0x000000e60d00720c */ /* 0x000fe40003fa6270 */
[----:B------:R-:W-:Y:S02]  /*f240*/  I2FP.F32.S32 R4, R247 ;  /* 0x000000f700047245 */ /* 0x000fe40000201400 */
[----:B------:R-:W-:Y:S02]  /*f250*/  FMNMX3.FTZ R13, R0, R170, R168, !PT ;  /* 0x000000aa000d7276 */ /* 0x000fe400078100a8 */
[----:B------:R-:W-:Y:S01]  /*f260*/  FSEL R30, R30, -INF , !P1 ;  /* 0xff8000001e1e7808 */ /* 0x000fe20004800000 */
[----:B------:R-:W-:Y:S01]  /*f270*/  FFMA.FTZ R35, R4, -UR6, R35 ;  /* 0x8000000604237c23 */ /* 0x000fe20008010023 */
[----:B------:R-:W-:Y:S02]  /*f280*/  FMNMX3.FTZ R13, R13, R8, R10, !PT ;  /* 0x000000080d0d7276 */ /* 0x000fe4000781000a */
[----:B------:R-:W-:Y:S02]  /*f290*/  FMNMX3.FTZ R4, R2, R11, R5, !PT ;  /* 0x0000000b02047276 */ /* 0x000fe40007810005 */
[----:B------:R-:W-:Y:S02]  /*f2a0*/  FMNMX3.FTZ R13, R13, R194, R200, !PT ;  /* 0x000000c20d0d7276 */ /* 0x000fe400078100c8 */
[----:B------:R-:W-:Y:S02]  /*f2b0*/  FMNMX3.FTZ R4, R4, R9, R7, !PT ;  /* 0x0000000904047276 */ /* 0x000fe40007810007 */
[----:B------:R-:W-:Y:S02]  /*f2c0*/  ISETP.GT.AND P1, PT, R246, R197, PT ;  /* 0x000000c5f600720c */ /* 0x000fe40003f24270 */
[----:B------:R-:W-:Y:S02]  /*f2d0*/  FMNMX3.FTZ R13, R13, R204, R202, !PT ;  /* 0x000000cc0d0d7276 */ /* 0x000fe400078100ca */
[----:B------:R-:W-:Y:S02]  /*f2e0*/  FMNMX3.FTZ R4, R4, R199, R201, !PT ;  /* 0x000000c704047276 */ /* 0x000fe400078100c9 */
[----:B------:R-:W-:Y:S02]  /*f2f0*/  FSEL R174, R24, -INF , !P6 ;  /* 0xff80000018ae7808 */ /* 0x000fe40007000000 */
[----:B------:R-:W-:Y:S02]  /*f300*/  FSEL R175, R26, -INF , !P4 ;  /* 0xff8000001aaf7808 */ /* 0x000fe40006000000 */
[----:B------:R-:W-:Y:S02]  /*f310*/  FSEL R190, R28, -INF , !P0 ;  /* 0xff8000001cbe7808 */ /* 0x000fe40004000000 */
[----:B------:R-:W-:Y:S02]  /*f320*/  FSEL R33, R33, -INF , !P1 ;  /* 0xff80000021217808 */ /* 0x000fe40004800000 */
[C---:B------:R-:W-:Y:S02]  /*f330*/  ISETP.GT.AND P6, PT, R244.reuse, R3, PT ;  /* 0x00000003f400720c */ /* 0x040fe40003fc4270 */
[C---:B------:R-:W-:Y:S02]  /*f340*/  ISETP.GE.AND P1, PT, R3.reuse, R231, PT ;  /* 0x000000e70300720c */ /* 0x040fe40003f26270 */
[----:B------:R-:W-:Y:S02]  /*f350*/  ISETP.GE.AND P0, PT, R3, R230, PT ;  /* 0x000000e60300720c */ /* 0x000fe40003f06270 */
[----:B------:R-:W-:Y:S02]  /*f360*/  ISETP.GT.AND P4, PT, R244, R197, PT ;  /* 0x000000c5f400720c */ /* 0x000fe40003f84270 */
[----:B------:R-:W-:Y:S02]  /*f370*/  FMNMX3.FTZ R3, R13, R216, R206, !PT ;  /* 0x000000d80d037276 */ /* 0x000fe400078100ce */
[----:B------:R-:W-:Y:S02]  /*f380*/  FMNMX3.FTZ R4, R4, R219, R203, !PT ;  /* 0x000000db04047276 */ /* 0x000fe400078100cb */
[----:B------:R-:W-:Y:S02]  /*f390*/  FSEL R31, R31, -INF , !P6 ;  /* 0xff8000001f1f7808 */ /* 0x000fe40007000000 */
[----:B------:R-:W-:Y:S02]  /*f3a0*/  FSEL R192, R29, -INF , !P1 ;  /* 0xff8000001dc07808 */ /* 0x000fe40004800000 */
[----:B------:R-:W-:Y:S02]  /*f3b0*/  FSEL R35, R35, -INF , !P4 ;  /* 0xff80000023237808 */ /* 0x000fe40006000000 */
[----:B------:R-:W-:Y:S02]  /*f3c0*/  FMNMX3.FTZ R3, R3, R174, R172, !PT ;  /* 0x000000ae03037276 */ /* 0x000fe400078100ac */
[-C--:B------:R-:W-:Y:S02]  /*f3d0*/  ISETP.GE.AND P1, PT, R242, R231.reuse, PT ;  /* 0x000000e7f200720c */ /* 0x080fe40003f26270 */
[----:B------:R-:W-:Y:S02]  /*f3e0*/  ISETP.GE.AND P4, PT, R197, R231, PT ;  /* 0x000000e7c500720c */ /* 0x000fe40003f86270 */
[----:B------:R-:W-:Y:S02]  /*f3f0*/  ISETP.GT.AND P6, PT, R244, R242, PT ;  /* 0x000000f2f400720c */ /* 0x000fe40003fc4270 */
[----:B------:R-:W-:Y:S02]  /*f400*/  FMNMX3.FTZ R4, R4, R207, R205, !PT ;  /* 0x000000cf04047276 */ /* 0x000fe400078100cd */
[----:B------:R-:W-:Y:S02]  /*f410*/  FSEL R178, R32, -INF , !P1 ;  /* 0xff80000020b27808 */ /* 0x000fe40004800000 */
[----:B------:R-:W-:Y:S02]  /*f420*/  FSEL R177, R33, -INF , !P4 ;  /* 0xff80000021b17808 */ /* 0x000fe40006000000 */
[----:B------:R-:W-:Y:S02]  /*f430*/  FSEL R34, R34, -INF , !P6 ;  /* 0xff80000022227808 */ /* 0x000fe40007000000 */
[----:B------:R-:W-:Y:S02]  /*f440*/  FMNMX3.FTZ R3, R3, R190, R192, !PT ;  /* 0x000000be03037276 */ /* 0x000fe400078100c0 */
[----:B------:R-:W-:Y:S02]  /*f450*/  FSEL R195, R30, -INF , !P5 ;  /* 0xff8000001ec37808 */ /* 0x000fe40006800000 */
[----:B------:R-:W-:Y:S02]  /*f460*/  FSEL R193, R31, -INF , !P0 ;  /* 0xff8000001fc17808 */ /* 0x000fe40004000000 */
[----:B------:R-:W-:Y:S02]  /*f470*/  FMNMX3.FTZ R4, R4, R175, R173, !PT ;  /* 0x000000af04047276 */ /* 0x000fe400078100ad */
[-C--:B------:R-:W-:Y:S02]  /*f480*/  ISETP.GE.AND P6, PT, R242, R230.reuse, PT ;  /* 0x000000e6f200720c */ /* 0x080fe40003fc6270 */
[----:B------:R-:W-:Y:S02]  /*f490*/  ISETP.GE.AND P1, PT, R197, R230, PT ;  /* 0x000000e6c500720c */ /* 0x000fe40003f26270 */
[----:B------:R-:W-:Y:S02]  /*f4a0*/  FMNMX3.FTZ R12, R3, R178, R177, !PT ;  /* 0x000000b2030c7276 */ /* 0x000fe400078100b1 */
[----:B------:R-:W-:Y:S02]  /*f4b0*/  FSEL R166, R34, -INF , !P6 ;  /* 0xff80000022a67808 */ /* 0x000fe40007000000 */
[----:B------:R-:W-:Y:S01]  /*f4c0*/  FSEL R165, R35, -INF , !P1 ;  /* 0xff80000023a57808 */ /* 0x000fe20004800000 */
[----:B------:R-:W1:Y:S01]  /*f4d0*/  SHFL.BFLY PT, R15, R12, 0x2, 0x1f ;  /* 0x0c401f000c0f7f89 */ /* 0x000e6200000e0000 */
[----:B------:R-:W-:Y:S02]  /*f4e0*/  FMNMX3.FTZ R3, R4, R195, R193, !PT ;  /* 0x000000c304037276 */ /* 0x000fe400078100c1 */
[----:B------:R-:W-:Y:S02]  /*f4f0*/  LOP3.LUT R217, R217, 0x200, R210, 0xf8, !PT ;  /* 0x00000200d9d97812 */ /* 0x000fe400078ef8d2 */
[----:B------:R-:W-:Y:S02]  /*f500*/  FMNMX3.FTZ R6, R3, R166, R165, !PT ;  /* 0x000000a603067276 */ /* 0x000fe400078100a5 */
[----:B------:R-:W-:Y:S03]  /*f510*/  LEA R167, R217, UR5, 0x1 ;  /* 0x00000005d9a77c11 */ /* 0x000fe6000f8e08ff */
[----:B------:R-:W2:Y:S02]  /*f520*/  SHFL.BFLY PT, R3, R6, 0x2, 0x1f ;  /* 0x0c401f0006037f89 */ /* 0x000ea400000e0000 */
[C---:B------:R-:W-:Y:S02]  /*f530*/  IMAD.IADD R180, R167.reuse, 0x1, R208 ;  /* 0x00000001a7b47824 */ /* 0x040fe400078e02d0 */
[----:B------:R-:W-:Y:S04]  /*f540*/  VIADD R181, R167, 0x10040 ;  /* 0x00010040a7b57836 */ /* 0x000fe80000000000 */
[----:B------:R-:W-:Y:S01]  /*f550*/  LDSM.16.MT88.4 R20, [R180+0x10000] ;  /* 0x01000000b414783b */ /* 0x000fe20000004200 */
[----:B-1----:R-:W-:Y:S07]  /*f560*/  FMNMX.FTZ R13, R12, R15, !PT ;  /* 0x0000000f0c0d7209 */ /* 0x002fee0007810000 */
[----:B------:R-:W1:Y:S01]  /*f570*/  SHFL.BFLY PT, R164, R13, 0x1, 0x1f ;  /* 0x0c201f000da47f89 */ /* 0x000e6200000e0000 */
[----:B--2---:R-:W-:Y:S07]  /*f580*/  FMNMX.FTZ R4, R6, R3, !PT ;  /* 0x0000000306047209 */ /* 0x004fee0007810000 */
[----:B------:R-:W2:Y:S01]  /*f590*/  SHFL.BFLY PT, R3, R4, 0x1, 0x1f ;  /* 0x0c201f0004037f89 */ /* 0x000ea200000e0000 */
[----:B-1----:R-:W-:Y:S07]  /*f5a0*/  FMNMX.FTZ R164, R13, R164, !PT ;  /* 0x000000a40da47209 */ /* 0x002fee0007810000 */
[----:B------:R-:W1:Y:S01]  /*f5b0*/  LDSM.16.MT88.4 R12, [R167+0x10000] ;  /* 0x01000000a70c783b */ /* 0x000e620000004200 */
[C---:B------:R-:W-:Y:S01]  /*f5c0*/  FSETP.NEU.FTZ.AND P1, PT, R164.reuse, -INF , PT ;  /* 0xff800000a400780b */ /* 0x040fe20003f3d000 */
[----:B------:R-:W-:Y:S01]  /*f5d0*/  FMUL.FTZ R179, R164, UR4 ;  /* 0x00000004a4b37c20 */ /* 0x000fe20008410000 */
[----:B--2---:R-:W-:Y:S04]  /*f5e0*/  FMNMX.FTZ R3, R4, R3, !PT ;  /* 0x0000000304037209 */ /* 0x004fe80007810000 */
[----:B------:R-:W-:Y:S02]  /*f5f0*/  FSEL R179, R179, RZ, P1 ;  /* 0x000000ffb3b37208 */ /* 0x000fe40000800000 */
[C---:B------:R-:W-:Y:S01]  /*f600*/  FSETP.NEU.FTZ.AND P0, PT, R3.reuse, -INF , PT ;  /* 0xff8000000300780b */ /* 0x040fe20003f1d000 */
[----:B------:R-:W-:Y:S02]  /*f610*/  FMUL.FTZ R176, R3, UR4 ;  /* 0x0000000403b07c20 */ /* 0x000fe40008410000 */
[--C-:B------:R-:W-:Y:S01]  /*f620*/  FFMA.FTZ R191, R170, UR4, -R179.reuse ;  /* 0x00000004aabf7c23 */ /* 0x100fe200080108b3 */
[--C-:B------:R-:W-:Y:S01]  /*f630*/  FFMA.FTZ R186, R168, UR4, -R179.reuse ;  /* 0x00000004a8ba7c23 */ /* 0x100fe200080108b3 */
[--C-:B------:R-:W-:Y:S01]  /*f640*/  FFMA.FTZ R185, R8, UR4, -R179.reuse ;  /* 0x0000000408b97c23 */ /* 0x100fe200080108b3 */
[----:B------:R-:W-:Y:S01]  /*f650*/  FSEL R176, R176, RZ, P0 ;  /* 0x000000ffb0b07208 */ /* 0x000fe20000000000 */
[--C-:B------:R-:W-:Y:S01]  /*f660*/  FFMA.FTZ R184, R10, UR4, -R179.reuse ;  /* 0x000000040ab87c23 */ /* 0x100fe200080108b3 */
[----:B------:R-:W-:Y:S01]  /*f670*/  VIADD R8, R167, 0x10000 ;  /* 0x00010000a7087836 */ /* 0x000fe20000000000 */
[----:B------:R-:W-:Y:S01]  /*f680*/  MUFU.EX2 R191, R191 ;  /* 0x000000bf00bf7308 */ /* 0x000fe20000000800 */
[----:B------:R-:W-:Y:S01]  /*f690*/  FFMA.FTZ R218, R172, UR4, -R179 ;  /* 0x00000004acda7c23 */ /* 0x000fe200080108b3 */
[--C-:B------:R-:W-:Y:S01]  /*f6a0*/  FFMA.FTZ R183, R5, UR4, -R176.reuse ;  /* 0x0000000405b77c23 */ /* 0x100fe200080108b0 */
[----:B------:R-:W-:Y:S01]  /*f6b0*/  FSEL R5, R164, RZ, P1 ;  /* 0x000000ffa4057208 */ /* 0x000fe20000800000 */
[--C-:B------:R-:W-:Y:S01]  /*f6c0*/  FFMA.FTZ R189, R11, UR4, -R176.reuse ;  /* 0x000000040bbd7c23 */ /* 0x100fe200080108b0 */
[--C-:B------:R-:W-:Y:S01]  /*f6d0*/  FFMA.FTZ R187, R9, UR4, -R176.reuse ;  /* 0x0000000409bb7c23 */ /* 0x100fe200080108b0 */
[----:B------:R-:W-:Y:S01]  /*f6e0*/  FFMA.FTZ R188, R7, UR4, -R176 ;  /* 0x0000000407bc7c23 */ /* 0x000fe200080108b0 */
[----:B------:R-:W-:Y:S02]  /*f6f0*/  @P2 VIADD R181, R8, 0xffffffc0 ;  /* 0xffffffc008b52836 */ /* 0x000fe40000000000 */
[----:B------:R-:W-:Y:S01]  /*f700*/  FADD.FTZ R0, -R5, R0 ;  /* 0x0000000005007221 */ /* 0x000fe20000010100 */
[----:B------:R-:W-:Y:S01]  /*f710*/  FSEL R5, R3, RZ, P0 ;  /* 0x000000ff03057208 */ /* 0x000fe20000000000 */
[----:B------:R-:W2:Y:S01]  /*f720*/  MUFU.EX2 R186, R186 ;  /* 0x000000ba00ba7308 */ /* 0x000ea20000000800 */
[----:B------:R-:W-:Y:S02]  /*f730*/  IMAD.IADD R182, R208, 0x1, R181 ;  /* 0x00000001d0b67824 */ /* 0x000fe400078e02b5 */
[----:B------:R-:W-:Y:S01]  /*f740*/  FMUL.FTZ R4, R0, UR4 ;  /* 0x0000000400047c20 */ /* 0x000fe20008410000 */
[----:B------:R-:W3:Y:S01]  /*f750*/  LDSM.16.MT88.4 R28, [R181] ;  /* 0x00000000b51c783b */ /* 0x000ee20000004200 */
[----:B------:R-:W-:Y:S01]  /*f760*/  FADD.FTZ R0, -R5, R2 ;  /* 0x0000000205007221 */ /* 0x000fe20000010100 */
[--C-:B------:R-:W-:Y:S01]  /*f770*/  FFMA.FTZ R220, R173, UR4, -R176.reuse ;  /* 0x00000004addc7c23 */ /* 0x100fe200080108b0 */
[--C-:B------:R-:W-:Y:S01]  /*f780*/  FFMA.FTZ R197, R200, UR4, -R179.reuse ;  /* 0x00000004c8c57c23 */ /* 0x100fe200080108b3 */
[--C-:B------:R-:W-:Y:S01]  /*f790*/  FFMA.FTZ R200, R201, UR4, -R176.reuse ;  /* 0x00000004c9c87c23 */ /* 0x100fe200080108b0 */
[----:B------:R-:W-:Y:S01]  /*f7a0*/  FMUL.FTZ R6, R0, UR4 ;  /* 0x0000000400067c20 */ /* 0x000fe20008410000 */
        /* <DEDUP_REMOVED lines=8> */
[----:B------:R-:W4:Y:S01]  /*f830*/  MUFU.EX2 R183, R183 ;  /* 0x000000b700b77308 */ /* 0x000f220000000800 */
[----:B--2---:R-:W-:Y:S01]  /*f840*/  F2FP.F16.F32.PACK_AB R168, R186, R191 ;  /* 0x000000bfbaa8723e */ /* 0x004fe200000000ff */
[--C-:B------:R-:W-:Y:S01]  /*f850*/  FFMA.FTZ R217, R206, UR4, -R179.reuse ;  /* 0x00000004ced97c23 */ /* 0x100fe200080108b3 */
[--C-:B------:R-:W-:Y:S01]  /*f860*/  FFMA.FTZ R206, R207, UR4, -R176.reuse ;  /* 0x00000004cfce7c23 */ /* 0x100fe200080108b0 */
[--C-:B------:R-:W-:Y:S01]  /*f870*/  FFMA.FTZ R207, R174, UR4, -R179.reuse ;  /* 0x00000004aecf7c23 */ /* 0x100fe200080108b3 */
[--C-:B------:R-:W-:Y:S01]  /*f880*/  FFMA.FTZ R216, R216, UR4, -R179.reuse ;  /* 0x00000004d8d87c23 */ /* 0x100fe200080108b3 */
[----:B------:R-:W-:Y:S01]  /*f890*/  LDSM.16.MT88.4 R172, [R167+0x15000] ;  /* 0x01500000a7ac783b */ /* 0x000fe20000004200 */
[--C-:B------:R-:W-:Y:S03]  /*f8a0*/  FFMA.FTZ R205, R205, UR4, -R176.reuse ;  /* 0x00000004cdcd7c23 */ /* 0x100fe600080108b0 */
[----:B------:R-:W-:Y:S01]  /*f8b0*/  MUFU.EX2 R185, R185 ;  /* 0x000000b900b97308 */ /* 0x000fe20000000800 */
[--C-:B------:R-:W-:Y:S01]  /*f8c0*/  FFMA.FTZ R221, R192, UR4, -R179.reuse ;  /* 0x00000004c0dd7c23 */ /* 0x100fe200080108b3 */
[--C-:B------:R-:W-:Y:S01]  /*f8d0*/  FFMA.FTZ R192, R195, UR4, -R176.reuse ;  /* 0x00000004c3c07c23 */ /* 0x100fe200080108b0 */
[--C-:B------:R-:W-:Y:S01]  /*f8e0*/  FFMA.FTZ R195, R178, UR4, -R179.reuse ;  /* 0x00000004b2c37c23 */ /* 0x100fe200080108b3 */
[--C-:B------:R-:W-:Y:S01]  /*f8f0*/  FFMA.FTZ R190, R190, UR4, -R179.reuse ;  /* 0x00000004bebe7c23 */ /* 0x100fe200080108b3 */
[----:B------:R-:W-:Y:S01]  /*f900*/  FFMA.FTZ R179, R177, UR4, -R179 ;  /* 0x00000004b1b37c23 */ /* 0x000fe200080108b3 */
[--C-:B------:R-:W-:Y:S01]  /*f910*/  FFMA.FTZ R193, R193, UR4, -R176.reuse ;  /* 0x00000004c1c17c23 */ /* 0x100fe200080108b0 */
[--C-:B------:R-:W-:Y:S03]  /*f920*/  FFMA.FTZ R166, R166, UR4, -R176.reuse ;  /* 0x00000004a6a67c23 */ /* 0x100fe600080108b0 */
[----:B------:R-:W2:Y:S01]  /*f930*/  MUFU.EX2 R184, R184 ;  /* 0x000000b800b87308 */ /* 0x000ea20000000800 */
[----:B----4-:R-:W-:Y:S01]  /*f940*/  F2FP.F16.F32.PACK_AB R169, R183, R189 ;  /* 0x000000bdb7a9723e */ /* 0x010fe200000000ff */
[----:B------:R-:W-:Y:S08]  /*f950*/  FFMA.FTZ R176, R165, UR4, -R176 ;  /* 0x00000004a5b07c23 */ /* 0x000ff000080108b0 */
[----:B------:R-:W-:Y:S10]  /*f960*/  MUFU.EX2 R187, R187 ;  /* 0x000000bb00bb7308 */ /* 0x000ff40000000800 */
[----:B------:R-:W4:Y:S01]  /*f970*/  MUFU.EX2 R188, R188 ;  /* 0x000000bc00bc7308 */ /* 0x000f220000000800 */
[----:B--2---:R-:W-:Y:S09]  /*f980*/  F2FP.F16.F32.PACK_AB R170, R184, R185 ;  /* 0x000000b9b8aa723e */ /* 0x004ff200000000ff */
[----:B------:R-:W2:Y:S10]  /*f990*/  MUFU.EX2 R2, R4 ;  /* 0x0000000400027308 */ /* 0x000eb40000000800 */
[----:B------:R-:W5:Y:S01]  /*f9a0*/  MUFU.EX2 R0, R6 ;  /* 0x0000000600007308 */ /* 0x000f620000000800 */
[----:B----4-:R-:W-:Y:S09]  /*f9b0*/  F2FP.F16.F32.PACK_AB R171, R188, R187 ;  /* 0x000000bbbcab723e */ /* 0x010ff200000000ff */
        /* <DEDUP_REMOVED lines=9> */
[C---:B-----5:R-:W-:Y:S01]  /*fa50*/  FMUL.FTZ R6, R0.reuse, R162 ;  /* 0x000000a200067220 */ /* 0x060fe20000410000 */
[C---:B------:R-:W-:Y:S01]  /*fa60*/  FMUL.FTZ R7, R0.reuse, R163 ;  /* 0x000000a300077220 */ /* 0x040fe20000410000 */
[C---:B------:R-:W-:Y:S01]  /*fa70*/  FMUL.FTZ R10, R0.reuse, R158 ;  /* 0x0000009e000a7220 */ /* 0x040fe20000410000 */
[----:B------:R-:W-:Y:S01]  /*fa80*/  LDSM.16.MT88.4 R160, [R181+0x4800] ;  /* 0x00480000b5a0783b */ /* 0x000fe20000004200 */
[C---:B------:R-:W-:Y:S01]  /*fa90*/  FMUL.FTZ R11, R0.reuse, R159 ;  /* 0x0000009f000b7220 */ /* 0x040fe20000410000 */
[C---:B------:R-:W-:Y:S01]  /*faa0*/  FMUL.FTZ R18, R0.reuse, R150 ;  /* 0x0000009600127220 */ /* 0x040fe20000410000 */
[C---:B------:R-:W-:Y:S01]  /*fab0*/  FMUL.FTZ R19, R0.reuse, R151 ;  /* 0x0000009700137220 */ /* 0x040fe20000410000 */
[----:B------:R-:W-:Y:S01]  /*fac0*/  FMUL.FTZ R26, R0, R142 ;  /* 0x0000008e001a7220 */ /* 0x000fe20000410000 */
[C---:B-1----:R-:W-:Y:S01]  /*fad0*/  HMMA.16816.F32 R4, R168.reuse, R12, R4 ;  /* 0x0000000ca804723c */ /* 0x042fe20000001804 */
        /* <DEDUP_REMOVED lines=15> */
[C---:B------:R-:W-:Y:S01]  /*fbd0*/  HMMA.16816.F32 R12, R168.reuse, R20, R12 ;  /* 0x00000014a80c723c */ /* 0x040fe2000000180c */
[----:B------:R-:W2:Y:S01]  /*fbe0*/  MUFU.EX2 R197, R197 ;  /* 0x000000c500c57308 */ /* 0x000ea20000000800 */
        /* <DEDUP_REMOVED lines=17> */
[C---:B---3--:R-:W-:Y:S01]  /*fd00*/  HMMA.16816.F32 R20, R168.reuse, R28, R20 ;  /* 0x0000001ca814723c */ /* 0x048fe20000001814 */
[----:B------:R-:W3:Y:S02]  /*fd10*/  MUFU.EX2 R200, R200 ;  /* 0x000000c800c87308 */ /* 0x000ee40000000800 */
        /* <DEDUP_REMOVED lines=20> */
[----:B-1----:R-:W-:Y:S01]  /*fe60*/  LDSM.16.MT88.4 R176, [R167+0x15800] ;  /* 0x01580000a7b0783b */ /* 0x002fe20000004200 */
[----:B------:R-:W1:Y:S01]  /*fe70*/  MUFU.EX2 R202, R202 ;  /* 0x000000ca00ca7308 */ /* 0x000e620000000800 */
        /* <DEDUP_REMOVED lines=29> */
[----:B------:R-:W2:Y:S01]  /*10050*/  MUFU.EX2 R217, R217 ;  /* 0x000000d900d97308 */ /* 0x000ea20000000800 */
        /* <DEDUP_REMOVED lines=14> */
[----:B------:R-:W2:Y:S01]  /*10140*/  MUFU.EX2 R205, R205 ;  /* 0x000000cd00cd7308 */ /* 0x000ea20000000800 */
[C---:B------:R-:W-:Y:S01]  /*10150*/  FMUL.FTZ R86, R0.reuse, R86 ;  /* 0x0000005600567220 */ /* 0x040fe20000410000 */
[----:B------:R-:W-:Y:S01]  /*10160*/  FMUL.FTZ R87, R0, R87 ;  /* 0x0000005700577220 */ /* 0x000fe20000410000 */
[C---:B------:R-:W-:Y:S01]  /*10170*/  FMUL.FTZ R88, R2.reuse, R88 ;  /* 0x0000005802587220 */ /* 0x040fe20000410000 */
[----:B------:R-:W-:Y:S01]  /*10180*/  FMUL.FTZ R89, R2, R89 ;  /* 0x0000005902597220 */ /* 0x000fe20000410000 */
[C---:B------:R-:W-:Y:S01]  /*10190*/  FMUL.FTZ R90, R0.reuse, R90 ;  /* 0x0000005a005a7220 */ /* 0x040fe20000410000 */
[C---:B------:R-:W-:Y:S01]  /*101a0*/  HMMA.16816.F32 R56, R168.reuse, R134, R56 ;  /* 0x00000086a838723c */ /* 0x040fe20000001838 */
[----:B------:R-:W3:Y:S03]  /*101b0*/  LDSM.16.MT88.4 R132, [R180+0x14000] ;  /* 0x01400000b484783b */ /* 0x000ee60000004200 */
        /* <DEDUP_REMOVED lines=37> */
[C---:B---3--:R-:W-:Y:S04]  /*10410*/  HMMA.16816.F32 R76, R168.reuse, R132, R76 ;  /* 0x00000084a84c723c */ /* 0x048fe8000000184c */
[----:B------:R-:W3:Y:S01]  /*10420*/  MUFU.EX2 R221, R221 ;  /* 0x000000dd00dd7308 */ /* 0x000ee20000000800 */
[----:B------:R-:W-:Y:S01]  /*10430*/  FMUL.FTZ R117, R2, R117 ;  /* 0x0000007502757220 */ /* 0x000fe20000410000 */
[C---:B------:R-:W-:Y:S01]  /*10440*/  FMUL.FTZ R118, R0.reuse, R118 ;  /* 0x0000007600767220 */ /* 0x040fe20000410000 */
[----:B------:R-:W-:Y:S01]  /*10450*/  FMUL.FTZ R119, R0, R119 ;  /* 0x0000007700777220 */ /* 0x000fe20000410000 */
[C---:B------:R-:W-:Y:S01]  /*10460*/  FMUL.FTZ R120, R2.reuse, R120 ;  /* 0x0000007802787220 */ /* 0x040fe20000410000 */
[----:B------:R-:W-:Y:S01]  /*10470*/  FMUL.FTZ R121, R2, R121 ;  /* 0x0000007902797220 */ /* 0x000fe20000410000 */
[C---:B------:R-:W-:Y:S01]  /*10480*/  HMMA.16816.F32 R80, R168.reuse, R134, R80 ;  /* 0x00000086a850723c */ /* 0x040fe20000001850 */
[----:B------:R-:W2:Y:S03]  /*10490*/  LDSM.16.MT88.4 R132, [R167+0x16000] ;  /* 0x01600000a784783b */ /* 0x000ea60000004200 */
        /* <DEDUP_REMOVED lines=14> */
[----:B------:R-:W5:Y:S03]  /*10580*/  LDSM.16.MT88.4 R140, [R180+0x16000] ;  /* 0x01600000b48c783b */ /* 0x000f660000004200 */
[----:B------:R-:W1:Y:S01]  /*10590*/  MUFU.EX2 R195, R195 ;  /* 0x000000c300c37308 */ /* 0x000e620000000800 */
[----:B------:R-:W-:Y:S01]  /*105a0*/  FFMA.FTZ R191, R2, R245, R191 ;  /* 0x000000f502bf7223 */ /* 0x000fe200000100bf */
[----:B------:R-:W-:Y:S02]  /*105b0*/  IMAD.MOV.U32 R2, RZ, RZ, R3 ;  /* 0x000000ffff027224 */ /* 0x000fe400078e0003 */
[----:B------:R-:W-:Y:S01]  /*105c0*/  FFMA.FTZ R189, R0, R243, R189 ;  /* 0x000000f300bd7223 */ /* 0x000fe200000100bd */
[----:B------:R-:W-:Y:S01]  /*105d0*/  FADD.FTZ R186, R186, R191 ;  /* 0x000000bfbaba7221 */ /* 0x000fe20000010000 */
[C---:B----4-:R-:W-:Y:S04]  /*105e0*/  HMMA.16816.F32 R92, R168.reuse, R136, R92 ;  /* 0x00000088a85c723c */ /* 0x050fe8000000185c */
[----:B------:R-:W4:Y:S01]  /*105f0*/  MUFU.EX2 R166, R166 ;  /* 0x000000a600a67308 */ /* 0x000f220000000800 */
[----:B------:R-:W-:Y:S01]  /*10600*/  FADD.FTZ R0, R183, R189 ;  /* 0x000000bdb7007221 */ /* 0x000fe20000010000 */
[----:B------:R-:W-:Y:S03]  /*10610*/  FADD.FTZ R185, R185, R186 ;  /* 0x000000bab9b97221 */ /* 0x000fe60000010000 */
[----:B------:R-:W-:Y:S01]  /*10620*/  FADD.FTZ R187, R187, R0 ;  /* 0x00000000bbbb7221 */ /* 0x000fe20000010000 */
[C---:B------:R-:W-:Y:S01]  /*10630*/  HMMA.16816.F32 R96, R168.reuse, R138, R96 ;  /* 0x0000008aa860723c */ /* 0x040fe20000001860 */
[----:B------:R-:W3:Y:S02]  /*10640*/  LDSM.16.MT88.4 R136, [R181+0x6000] ;  /* 0x00600000b588783b */ /* 0x000ee40000004200 */
[----:B------:R-:W-:Y:S01]  /*10650*/  FADD.FTZ R185, R184, R185 ;  /* 0x000000b9b8b97221 */ /* 0x000fe20000010000 */
[----:B------:R-:W-:Y:S01]  /*10660*/  FADD.FTZ R188, R188, R187 ;  /* 0x000000bbbcbc7221 */ /* 0x000fe20000010000 */
[----:B------:R-:W-:Y:S03]  /*10670*/  IMAD.MOV.U32 R0, RZ, RZ, R164 ;  /* 0x000000ffff007224 */ /* 0x000fe600078e00a4 */
[C---:B--2---:R-:W-:Y:S08]  /*10680*/  HMMA.16816.F32 R100, R168.reuse, R132, R100 ;  /* 0x00000084a864723c */ /* 0x044ff00000001864 */
        /* <DEDUP_REMOVED lines=8> */
[C---:B--2---:R-:W-:Y:S03]  /*10710*/  HMMA.16816.F32 R124, R168.reuse, R132, R124 ;  /* 0x00000084a87c723c */ /* 0x044fe6000000187c */
        /* <DEDUP_REMOVED lines=23> */
[C---:B------:R-:W-:Y:S08]  /*10890*/  HMMA.16816.F32 R28, R132.reuse, R148, R28 ;  /* 0x00000094841c723c */ /* 0x040ff0000000181c */
[C---:B------:R-:W-:Y:S01]  /*108a0*/  HMMA.16816.F32 R32, R132.reuse, R150, R32 ;  /* 0x000000968420723c */ /* 0x040fe20000001820 */
[----:B------:R-:W1:Y:S07]  /*108b0*/  LDSM.16.MT88.4 R148, [R180+0x14800] ;  /* 0x01480000b494783b */ /* 0x000e6e0000004200 */
        /* <DEDUP_REMOVED lines=9> */
[C---:B-----5:R-:W-:Y:S08]  /*10950*/  HMMA.16816.F32 R60, R132.reuse, R144, R60 ;  /* 0x00000090843c723c */ /* 0x060ff0000000183c */
[C---:B------:R-:W-:Y:S01]  /*10960*/  HMMA.16816.F32 R64, R132.reuse, R146, R64 ;  /* 0x000000928440723c */ /* 0x040fe20000001840 */
[----:B------:R-:W-:Y:S07]  /*10970*/  LDSM.16.MT88.4 R144, [R181+0x6800] ;  /* 0x00680000b590783b */ /* 0x000fee0000004200 */
[C---:B---3--:R-:W-:Y:S08]  /*10980*/  HMMA.16816.F32 R68, R132.reuse, R136, R68 ;  /* 0x000000888444723c */ /* 0x048ff00000001844 */
[C---:B------:R-:W-:Y:S01]  /*10990*/  HMMA.16816.F32 R72, R132.reuse, R138, R72 ;  /* 0x0000008a8448723c */ /* 0x040fe20000001848 */
[----:B------:R-:W3:Y:S07]  /*109a0*/  LDSM.16.MT88.4 R136, [R180+0x16800] ;  /* 0x01680000b488783b */ /* 0x000eee0000004200 */
[C---:B-1----:R-:W-:Y:S08]  /*109b0*/  HMMA.16816.F32 R76, R132.reuse, R148, R76 ;  /* 0x00000094844c723c */ /* 0x042ff0000000184c */
        /* <DEDUP_REMOVED lines=16> */
[----:B------:R-:W3:Y:S07]  /*10ac0*/  LDSM.16.MT88.4 R144, [R181+0x1000] ;  /* 0x00100000b590783b */ /* 0x000eee0000004200 */
[C---:B-1----:R-:W-:Y:S08]  /*10ad0*/  HMMA.16816.F32 R124, R132.reuse, R148, R124 ;  /* 0x00000094847c723c */ /* 0x042ff0000000187c */
[----:B------:R-:W-:Y:S01]  /*10ae0*/  HMMA.16816.F32 R128, R132, R150, R128 ;  /* 0x000000968480723c */ /* 0x000fe20000001880 */
[----:B------:R-:W1:Y:S02]  /*10af0*/  LDSM.16.MT88.4 R148, [R167+0x13000] ;  /* 0x01300000a794783b */ /* 0x000e640000004200 */
        /* <DEDUP_REMOVED lines=10> */
[C---:B--2---:R-:W-:Y:S03]  /*10ba0*/  HMMA.16816.F32 R4, R132.reuse, R136, R4 ;  /* 0x000000888404723c */ /* 0x044fe60000001804 */
[----:B------:R-:W-:Y:S01]  /*10bb0*/  FADD.FTZ R207, R218, R207 ;  /* 0x000000cfdacf7221 */ /* 0x000fe20000010000 */
[----:B------:R-:W-:Y:S04]  /*10bc0*/  FADD.FTZ R219, R220, R219 ;  /* 0x000000dbdcdb7221 */ /* 0x000fe80000010000 */
        /* <DEDUP_REMOVED lines=10> */
[C---:B-1----:R-:W-:Y:S08]  /*10c70*/  HMMA.16816.F32 R36, R132.reuse, R148, R36 ;  /* 0x000000948424723c */ /* 0x042ff00000001824 */
[C---:B------:R-:W-:Y:S01]  /*10c80*/  HMMA.16816.F32 R40, R132.reuse, R150, R40 ;  /* 0x000000968428723c */ /* 0x040fe20000001828 */
[----:B------:R-:W1:Y:S07]  /*10c90*/  LDSM.16.MT88.4 R148, [R167+0x17000] ;  /* 0x01700000a794783b */ /* 0x000e6e0000004200 */
        /* <DEDUP_REMOVED lines=22> */
[C---:B--2---:R-:W-:Y:S08]  /*10e00*/  HMMA.16816.F32 R76, R132.reuse, R136, R76 ;  /* 0x00000088844c723c */ /* 0x044ff0000000184c */
[C---:B------:R-:W-:Y:S01]  /*10e10*/  HMMA.16816.F32 R80, R132.reuse, R138, R80 ;  /* 0x0000008a8450723c */ /* 0x040fe20000001850 */
[----:B------:R-:W2:Y:S07]  /*10e20*/  LDSM.16.MT88.4 R136, [R180+0x17000] ;  /* 0x01700000b488783b */ /* 0x000eae0000004200 */
[C---:B-----5:R-:W-:Y:S08]  /*10e30*/  HMMA.16816.F32 R84, R132.reuse, R140, R84 ;  /* 0x0000008c8454723c */ /* 0x060ff00000001854 */
        /* <DEDUP_REMOVED lines=19> */
[C---:B-1----:R-:W-:Y:S01]  /*10f70*/  HMMA.16816.F32 R152, R168.reuse, R148, R12 ;  /* 0x00000094a898723c */ /* 0x042fe2000000180c */
[----:B------:R-:W1:Y:S07]  /*10f80*/  LDSM.16.MT88.4 R12, [R181+0x3800] ;  /* 0x00380000b50c783b */ /* 0x000e6e0000004200 */
[C---:B------:R-:W-:Y:S01]  /*10f90*/  HMMA.16816.F32 R148, R168.reuse, R150, R16 ;  /* 0x00000096a894723c */ /* 0x040fe20000001810 */
[----:B------:R-:W5:Y:S07]  /*10fa0*/  LDSM.16.MT88.4 R16, [R182+0x3800] ;  /* 0x00380000b610783b */ /* 0x000f6e0000004200 */
[C---:B--2---:R-:W-:Y:S01]  /*10fb0*/  HMMA.16816.F32 R144, R168.reuse, R136, R20 ;  /* 0x00000088a890723c */ /* 0x044fe20000001814 */
[----:B------:R-:W2:Y:S07]  /*10fc0*/  LDSM.16.MT88.4 R20, [R180+0x15800] ;  /* 0x01580000b414783b */ /* 0x000eae0000004200 */
[C---:B------:R-:W-:Y:S01]  /*10fd0*/  HMMA.16816.F32 R140, R168.reuse, R138, R24 ;  /* 0x0000008aa88c723c */ /* 0x040fe20000001818 */
[----:B------:R-:W2:Y:S07]  /*10fe0*/  LDSM.16.MT88.4 R24, [R181+0x5800] ;  /* 0x00580000b518783b */ /* 0x000eae0000004200 */
[C---:B------:R-:W-:Y:S01]  /*10ff0*/  HMMA.16816.F32 R136, R168.reuse, R172, R28 ;  /* 0x000000aca888723c */ /* 0x040fe2000000181c */
[----:B------:R-:W2:Y:S07]  /*11000*/  LDSM.16.MT88.4 R28, [R182+0x5800] ;  /* 0x00580000b61c783b */ /* 0x000eae0000004200 */
        /* <DEDUP_REMOVED lines=8> */
[C---:B-1----:R-:W-:Y:S08]  /*11090*/  HMMA.16816.F32 R52, R168.reuse, R12, R52 ;  /* 0x0000000ca834723c */ /* 0x042ff00000001834 */
[C---:B------:R-:W-:Y:S01]  /*110a0*/  HMMA.16816.F32 R56, R168.reuse, R14, R56 ;  /* 0x0000000ea838723c */ /* 0x040fe20000001838 */
[----:B------:R-:W1:Y:S07]  /*110b0*/  LDSM.16.MT88.4 R12, [R182+0x7800] ;  /* 0x00780000b60c783b */ /* 0x000e6e0000004200 */
[C---:B-----5:R-:W-:Y:S08]  /*110c0*/  HMMA.16816.F32 R60, R168.reuse, R16, R60 ;  /* 0x00000010a83c723c */ /* 0x060ff0000000183c */
        /* <DEDUP_REMOVED lines=16> */
[----:B------:R-:W-:Y:S01]  /*111d0*/  HMMA.16816.F32 R128, R168, R14, R128 ;  /* 0x0000000ea880723c */ /* 0x000fe20000001880 */
[----:B------:R-:W-:Y:S08]  /*111e0*/  @!UPT UIADD3 URZ, UPT, UPT, URZ, URZ, URZ ;  /* 0x000000fffffff290 */ /* 0x000ff0000fffe0ff */
[----:B------:R-:W-:Y:S11]  /*111f0*/  BRA.U UP0, `(.L_x_312) ;  /* 0xffffffb900c87547 */ /* 0x000ff6000b83ffff */
.L_x_311:
        /* <DEDUP_REMOVED lines=13> */
[----:B----4-:R-:W-:Y:S01]  /*112d0*/  UISETP.NE.AND UP1, UPT, UR4, URZ, UPT ;  /* 0x000000ff0400728c */ /* 0x010fe2000bf25270 */
[----:B------:R-:W1:Y:S01]  /*112e0*/  S2UR UR4, SR_CTAID.X ;  /* 0x00000000000479c3 */ /* 0x000e620000002500 */
[----:B------:R-:W4:Y:S01]  /*112f0*/  LDCU UR13, c[0x0][0x434] ;  /* 0x00008680ff0d77ac */ /* 0x000f220008000800 */
[----:B---3--:R-:W-:Y:S01]  /*11300*/  FADD.FTZ R8, R8, R245 ;  /* 0x000000f508087221 */ /* 0x008fe20000010000 */
[----:B------:R-:W3:Y:S01]  /*11310*/  SHFL.BFLY PT, R0, R7, 0x1, 0x1f ;  /* 0x0c201f0007007f89 */ /* 0x000ee200000e0000 */
[----:B--2---:R-:W-:-:S03]  /*11320*/  @!UP3 UIMAD.WIDE.U32 UR16, UR11, UR6, URZ ;  /* 0x000000060b10b2a5 */ /* 0x004fc6000f8e00ff */
[----:B------:R-:W2:Y:S01]  /*11330*/  SHFL.BFLY PT, R5, R8, 0x1, 0x1f ;  /* 0x0c201f0008057f89 */ /* 0x000ea200000e0000 */
[----:B------:R-:W-:Y:S01]  /*11340*/  @!UP3 UIMAD UR12, UR11, UR7, UR17 ;  /* 0x000000070b0cb2a4 */ /* 0x000fe2000f8e0211 */
[----:B------:R-:W4:Y:S01]  /*11350*/  @UP3 LDCU.64 UR6, c[0x0][0x408] ;  /* 0x00008100ff0637ac */ /* 0x000f220008000a00 */
[----:B------:R-:W1:Y:S01]  /*11360*/  @UP1 LDCU UR8, c[0x0][0x430] ;  /* 0x00008600ff0817ac */ /* 0x000e620008000800 */
[----:B-----5:R-:W-:Y:S01]  /*11370*/  UISETP.NE.AND UP0, UPT, UR10, URZ, !UP1 ;  /* 0x000000ff0a00728c */ /* 0x020fe2000cf05270 */
[----:B------:R-:W1:Y:S01]  /*11380*/  @UP1 LDCU UR15, c[0x0][0x430] ;  /* 0x00008600ff0f17ac */ /* 0x000e620008000800 */
[----:B---3--:R-:W-:Y:S01]  /*11390*/  FADD.FTZ R0, R7, R0 ;  /* 0x0000000007007221 */ /* 0x008fe20000010000 */
[----:B----4-:R-:W-:Y:S01]  /*113a0*/  @UP3 UIMAD.WIDE.U32 UR20, UR19, UR6, URZ ;  /* 0x00000006131432a5 */ /* 0x010fe2000f8e00ff */
[----:B--2---:R-:W-:Y:S02]  /*113b0*/  FADD.FTZ R2, R8, R5 ;  /* 0x0000000508027221 */ /* 0x004fe40000010000 */
[----:B------:R-:W2:Y:S01]  /*113c0*/  MUFU.RCP R4, R0 ;  /* 0x0000000000047308 */ /* 0x000ea20000001000 */
[----:B------:R-:W-:Y:S01]  /*113d0*/  SHF.L.U32 R5, R212, 0x4, RZ ;  /* 0x00000004d4057819 */ /* 0x000fe200000006ff */
[----:B------:R-:W3:Y:S01]  /*113e0*/  S2UR UR6, SR_CTAID.Z ;  /* 0x00000000000679c3 */ /* 0x000ee20000002700 */
[----:B------:R-:W-:Y:S01]  /*113f0*/  FSETP.NE.FTZ.AND P3, PT, R0, RZ, PT ;  /* 0x000000ff0000720b */ /* 0x000fe20003f75000 */
[----:B------:R-:W-:Y:S01]  /*11400*/  @UP3 UIMAD UR12, UR19, UR7, UR21 ;  /* 0x00000007130c32a4 */ /* 0x000fe2000f8e0215 */
[----:B------:R-:W-:Y:S01]  /*11410*/  LOP3.LUT R5, R5, 0x1c0, RZ, 0xc0, !PT ;  /* 0x000001c005057812 */ /* 0x000fe200078ec0ff */
[----:B------:R-:W-:Y:S01]  /*11420*/  @!UP2 UIMAD UR19, UR11, UR9, URZ ;  /* 0x000000090b13a2a4 */ /* 0x000fe2000f8e02ff */
[----:B------:R-:W-:Y:S01]  /*11430*/  FSETP.NE.FTZ.AND P4, PT, R2, RZ, PT ;  /* 0x000000ff0200720b */ /* 0x000fe20003f95000 */
[----:B------:R-:W4:Y:S01]  /*11440*/  MUFU.RCP R6, R2 ;  /* 0x0000000200067308 */ /* 0x000f220000001000 */
[----:B------:R-:W-:Y:S01]  /*11450*/  LOP3.LUT R5, R5, 0x38, R196, 0xf8, !PT ;  /* 0x0000003805057812 */ /* 0x000fe200078ef8c4 */
[----:B------:R-:W-:Y:S01]  /*11460*/  @UP1 UMOV UR7, 0x1 ;  /* 0x0000000100071882 */ /* 0x000fe20000000000 */
[----:B-1----:R-:W-:-:S02]  /*11470*/  @UP1 UIMAD UR13, UR8, UR9, URZ ;  /* 0x00000009080d12a4 */ /* 0x002fc4000f8e02ff */
[----:B------:R-:W-:Y:S01]  /*11480*/  LOP3.LUT R5, R5, R198, R213, 0xfe, !PT ;  /* 0x000000c605057212 */ /* 0x000fe200078efed5 */
[----:B------:R-:W-:Y:S01]  /*11490*/  @UP3 UMOV UR16, UR20 ;  /* 0x0000001400103c82 */ /* 0x000fe20008000000 */
[----:B--2---:R-:W-:Y:S02]  /*114a0*/  FSEL R4, R4, 1, P3 ;  /* 0x3f80000004047808 */ /* 0x004fe40001800000 */
[----:B------:R-:W-:-:S03]  /*114b0*/  LEA R5, R5, UR5, 0x1 ;  /* 0x0000000505057c11 */ /* 0x000fc6000f8e08ff */
[C---:B------:R-:W-:Y:S01]  /*114c0*/  FMUL.FTZ R162, R4.reuse, R162 ;  /* 0x000000a204a27220 */ /* 0x040fe20000410000 */
[C---:B------:R-:W-:Y:S01]  /*114d0*/  FMUL.FTZ R163, R4.reuse, R163 ;  /* 0x000000a304a37220 */ /* 0x040fe20000410000 */
[----:B------:R-:W-:Y:S01]  /*114e0*/  FMUL.FTZ R158, R4, R158 ;  /* 0x0000009e049e7220 */ /* 0x000fe20000410000 */
        /* <DEDUP_REMOVED lines=127> */
[----:B------:R-:W-:-:S02]  /*11ce0*/  MOV R6, 0x10 ;  /* 0x0000001000067802 */ /* 0x000fc40000000f00 */
[----:B------:R-:W-:Y:S02]  /*11cf0*/  SEL R4, R4, 0xffffffe0, !P2 ;  /* 0xffffffe004047807 */ /* 0x000fe40005000000 */
[----:B------:R-:W-:Y:S02]  /*11d00*/  SEL R6, R6, 0xfffffff0, !P0 ;  /* 0xfffffff006067807 */ /* 0x000fe40004000000 */
[C---:B------:R-:W-:Y:S02]  /*11d10*/  IADD3 R11, PT, PT, R5.reuse, 0x40, RZ ;  /* 0x00000040050b7810 */ /* 0x040fe40007ffe0ff */
[C---:B------:R-:W-:Y:S02]  /*11d20*/  IADD3 R9, PT, PT, R5.reuse, R4, RZ ;  /* 0x0000000405097210 */ /* 0x040fe40007ffe0ff */
[----:B------:R-:W-:Y:S02]  /*11d30*/  @P1 IADD3 R11, PT, PT, R5, -0x40, RZ ;  /* 0xffffffc0050b1810 */ /* 0x000fe40007ffe0ff */
[----:B------:R-:W-:-:S02]  /*11d40*/  F2FP.F16.F32.PACK_AB R160, R161, R160 ;  /* 0x000000a0a1a0723e */ /* 0x000fc400000000ff */
[----:B------:R-:W-:Y:S02]  /*11d50*/  F2FP.F16.F32.PACK_AB R162, R163, R162 ;  /* 0x000000a2a3a2723e */ /* 0x000fe400000000ff */
[----:B------:R-:W-:Y:S01]  /*11d60*/  F2FP.F16.F32.PACK_AB R156, R157, R156 ;  /* 0x0000009c9d9c723e */ /* 0x000fe200000000ff */
[----:B------:R-:W-:Y:S01]  /*11d70*/  STS [R5], R160 ;  /* 0x000000a005007388 */ /* 0x000fe20000000800 */
[----:B------:R-:W-:Y:S02]  /*11d80*/  F2FP.F16.F32.PACK_AB R158, R159, R158 ;  /* 0x0000009e9f9e723e */ /* 0x000fe400000000ff */
[----:B------:R-:W-:Y:S01]  /*11d90*/  IADD3 R7, PT, PT, R5, R6, RZ ;  /* 0x0000000605077210 */ /* 0x000fe20007ffe0ff */
[----:B------:R-:W-:Y:S01]  /*11da0*/  STS [R5+0x400], R162 ;  /* 0x000400a205007388 */ /* 0x000fe20000000800 */
[----:B------:R-:W-:Y:S02]  /*11db0*/  F2FP.F16.F32.PACK_AB R152, R153, R152 ;  /* 0x000000989998723e */ /* 0x000fe400000000ff */
[----:B------:R-:W-:Y:S01]  /*11dc0*/  F2FP.F16.F32.PACK_AB R154, R155, R154 ;  /* 0x0000009a9b9a723e */ /* 0x000fe200000000ff */
[----:B------:R-:W-:Y:S01]  /*11dd0*/  STS [R7], R156 ;  /* 0x0000009c07007388 */ /* 0x000fe20000000800 */
[----:B------:R-:W-:-:S02]  /*11de0*/  F2FP.F16.F32.PACK_AB R148, R149, R148 ;  /* 0x000000949594723e */ /* 0x000fc400000000ff */
[----:B------:R-:W-:Y:S01]  /*11df0*/  F2FP.F16.F32.PACK_AB R150, R151, R150 ;  /* 0x000000969796723e */ /* 0x000fe200000000ff */
[----:B------:R-:W-:Y:S01]  /*11e00*/  STS [R7+0x400], R158 ;  /* 0x0004009e07007388 */ /* 0x000fe20000000800 */
[----:B------:R-:W-:Y:S02]  /*11e10*/  IADD3 R13, PT, PT, R6, R9, RZ ;  /* 0x00000009060d7210 */ /* 0x000fe40007ffe0ff */
[----:B------:R-:W-:Y:S01]  /*11e20*/  IADD3 R15, PT, PT, R4, R11, RZ ;  /* 0x0000000b040f7210 */ /* 0x000fe20007ffe0ff */
[----:B------:R-:W-:Y:S01]  /*11e30*/  STS [R9], R152 ;  /* 0x0000009809007388 */ /* 0x000fe20000000800 */
[----:B------:R-:W-:Y:S02]  /*11e40*/  F2FP.F16.F32.PACK_AB R144, R145, R144 ;  /* 0x000000909190723e */ /* 0x000fe400000000ff */
[----:B------:R-:W-:Y:S01]  /*11e50*/  F2FP.F16.F32.PACK_AB R146, R147, R146 ;  /* 0x000000929392723e */ /* 0x000fe200000000ff */
[----:B------:R-:W-:Y:S01]  /*11e60*/  STS [R9+0x400], R154 ;  /* 0x0004009a09007388 */ /* 0x000fe20000000800 */
[----:B------:R-:W-:-:S02]  /*11e70*/  F2FP.F16.F32.PACK_AB R140, R141, R140 ;  /* 0x0000008c8d8c723e */ /* 0x000fc400000000ff */
[----:B------:R-:W-:Y:S01]  /*11e80*/  F2FP.F16.F32.PACK_AB R142, R143, R142 ;  /* 0x0000008e8f8e723e */ /* 0x000fe200000000ff */
[----:B------:R-:W-:Y:S01]  /*11e90*/  STS [R13], R148 ;  /* 0x000000940d007388 */ /* 0x000fe20000000800 */
[----:B------:R-:W-:Y:S02]  /*11ea0*/  IADD3 R17, PT, PT, R6, R11, RZ ;  /* 0x0000000b06117210 */ /* 0x000fe40007ffe0ff */
[----:B------:R-:W-:Y:S01]  /*11eb0*/  F2FP.F16.F32.PACK_AB R136, R137, R136 ;  /* 0x000000888988723e */ /* 0x000fe200000000ff */
[----:B------:R-:W-:Y:S01]  /*11ec0*/  STS [R13+0x400], R150 ;  /* 0x000400960d007388 */ /* 0x000fe20000000800 */
[----:B------:R-:W-:Y:S02]  /*11ed0*/  F2FP.F16.F32.PACK_AB R138, R139, R138 ;  /* 0x0000008a8b8a723e */ /* 0x000fe400000000ff */
[----:B------:R-:W-:Y:S01]  /*11ee0*/  F2FP.F16.F32.PACK_AB R132, R133, R132 ;  /* 0x000000848584723e */ /* 0x000fe200000000ff */
[----:B------:R-:W-:Y:S01]  /*11ef0*/  STS [R11], R144 ;  /* 0x000000900b007388 */ /* 0x000fe20000000800 */
[----:B------:R-:W-:-:S02]  /*11f00*/  F2FP.F16.F32.PACK_AB R134, R135, R134 ;  /* 0x000000868786723e */ /* 0x000fc400000000ff */
[----:B------:R-:W-:Y:S01]  /*11f10*/  IADD3 R19, PT, PT, R6, R15, RZ ;  /* 0x0000000f06137210 */ /* 0x000fe20007ffe0ff */
[----:B------:R-:W-:Y:S01]  /*11f20*/  STS [R11+0x400], R146 ;  /* 0x000400920b007388 */ /* 0x000fe20000000800 */
[----:B------:R-:W-:Y:S02]  /*11f30*/  F2FP.F16.F32.PACK_AB R36, R37, R36 ;  /* 0x000000242524723e */ /* 0x000fe400000000ff */
[----:B------:R-:W-:Y:S01]  /*11f40*/  F2FP.F16.F32.PACK_AB R38, R39, R38 ;  /* 0x000000262726723e */ /* 0x000fe200000000ff */
[----:B------:R-:W-:Y:S01]  /*11f50*/  STS [R17], R140 ;  /* 0x0000008c11007388 */ /* 0x000fe20000000800 */
[----:B------:R-:W-:Y:S02]  /*11f60*/  F2FP.F16.F32.PACK_AB R40, R41, R40 ;  /* 0x000000282928723e */ /* 0x000fe400000000ff */
[----:B------:R-:W-:Y:S01]  /*11f70*/  F2FP.F16.F32.PACK_AB R42, R43, R42 ;  /* 0x0000002a2b2a723e */ /* 0x000fe200000000ff */
[----:B------:R-:W-:Y:S01]  /*11f80*/  STS [R17+0x400], R142 ;  /* 0x0004008e11007388 */ /* 0x000fe20000000800 */
[----:B------:R-:W-:-:S02]  /*11f90*/  F2FP.F16.F32.PACK_AB R44, R45, R44 ;  /* 0x0000002c2d2c723e */ /* 0x000fc400000000ff */
[----:B------:R-:W-:Y:S01]  /*11fa0*/  F2FP.F16.F32.PACK_AB R46, R47, R46 ;  /* 0x0000002e2f2e723e */ /* 0x000fe200000000ff */
[----:B------:R-:W-:Y:S01]  /*11fb0*/  STS [R15], R136 ;  /* 0x000000880f007388 */ /* 0x000fe20000000800 */
[----:B------:R-:W-:Y:S02]  /*11fc0*/  F2FP.F16.F32.PACK_AB R48, R49, R48 ;  /* 0x000000303130723e */ /* 0x000fe400000000ff */
[----:B------:R-:W-:Y:S01]  /*11fd0*/  F2FP.F16.F32.PACK_AB R50, R51, R50 ;  /* 0x000000323332723e */ /* 0x000fe200000000ff */
[----:B------:R-:W-:Y:S01]  /*11fe0*/  STS [R15+0x400], R138 ;  /* 0x0004008a0f007388 */ /* 0x000fe20000000800 */
[----:B------:R-:W-:Y:S02]  /*11ff0*/  F2FP.F16.F32.PACK_AB R52, R53, R52 ;  /* 0x000000343534723e */ /* 0x000fe400000000ff */
[----:B------:R-:W-:Y:S01]  /*12000*/  F2FP.F16.F32.PACK_AB R54, R55, R54 ;  /* 0x000000363736723e */ /* 0x000fe200000000ff */
[----:B------:R-:W-:Y:S01]  /*12010*/  STS [R19], R132 ;  /* 0x0000008413007388 */ /* 0x000fe20000000800 */
        /* <DEDUP_REMOVED lines=89> */
[----:B------:R2:W-:Y:S04]  /*125b0*/  STS [R15+0x6400], R126 ;  /* 0x0064007e0f007388 */ /* 0x0005e80000000800 */
[----:B------:R2:W-:Y:S04]  /*125c0*/  STS [R19+0x6000], R128 ;  /* 0x0060008013007388 */ /* 0x0005e80000000800 */
[----:B------:R2:W-:Y:S01]  /*125d0*/  STS [R19+0x6400], R130 ;  /* 0x0064008213007388 */ /* 0x0005e20000000800 */
[----:B---3--:R-:W-:Y:S05]  /*125e0*/  BRA.U UP1, `(.L_x_315) ;  /* 0x0000000101207547 */ /* 0x008fea000b800000 */
[----:B------:R-:W-:Y:S01]  /*125f0*/  UISETP.NE.AND UP1, UPT, UR10, URZ, UPT ;  /* 0x000000ff0a00728c */ /* 0x000fe2000bf25270 */
[----:B------:R-:W1:Y:S10]  /*12600*/  LDCU UR8, c[0x0][0x3e0] ;  /* 0x00007c00ff0877ac */ /* 0x000e740008000800 */
[----:B------:R-:W1:Y:S01]  /*12610*/  @UP1 LDCU UR7, c[0x0][0x454] ;  /* 0x00008a80ff0717ac */ /* 0x000e620008000800 */
[----:B------:R-:W-:Y:S01]  /*12620*/  @UP1 UMOV UR15, 0x1 ;  /* 0x00000001000f1882 */ /* 0x000fe20000000000 */
[----:B------:R-:W3:Y:S01]  /*12630*/  @UP1 LDCU UR13, c[0x0][0x454] ;  /* 0x00008a80ff0d17ac */ /* 0x000ee20008000800 */
[----:B------:R-:W-:Y:S01]  /*12640*/  @!UP1 UMOV UR15, 0x1 ;  /* 0x00000001000f9882 */ /* 0x000fe20000000000 */
[----:B-1----:R-:W-:-:S02]  /*12650*/  @UP1 UIMAD UR7, UR7, UR8, URZ ;  /* 0x00000008070712a4 */ /* 0x002fc4000f8e02ff */
[----:B---3--:R-:W-:-:S12]  /*12660*/  @!UP1 UIMAD UR7, UR9, UR8, URZ ;  /* 0x00000008090792a4 */ /* 0x008fd8000f8e02ff */
.L_x_315:
[----:B------:R-:W-:Y:S01]  /*12670*/  BAR.SYNC.DEFER_BLOCKING 0x0 ;  /* 0x0000000000007b1d */ /* 0x000fe20000010000 */
[----:B------:R-:W-:Y:S01]  /*12680*/  UIMAD UR13, UR6, UR13, URZ ;  /* 0x0000000d060d72a4 */ /* 0x000fe2000f8e02ff */
[----:B------:R-:W-:Y:S01]  /*12690*/  LOP3.LUT P0, RZ, R212, 0x3, RZ, 0xc0, !PT ;  /* 0x00000003d4ff7812 */ /* 0x000fe2000780c0ff */
[----:B------:R-:W-:Y:S01]  /*126a0*/  UIMAD UR9, UR4, UR15, URZ ;  /* 0x0000000f040972a4 */ /* 0x000fe2000f8e02ff */
[----:B------:R-:W-:Y:S01]  /*126b0*/  LOP3.LUT R215, R215, 0x30, RZ, 0xc0, !PT ;  /* 0x00000030d7d77812 */ /* 0x000fe200078ec0ff */
[----:B------:R-:W-:-:S03]  /*126c0*/  USEL UR19, UR19, URZ, UP0 ;  /* 0x000000ff13137287 */ /* 0x000fc60008000000 */
[----:B--2---:R-:W1:Y:S01]  /*126d0*/  @P4 LDC R11, c[0x0][0x458] ;  /* 0x00011600ff0b4b82 */ /* 0x004e620000000800 */
        /* <DEDUP_REMOVED lines=14> */
[----:B------:R1:W3:Y:S01]  /*127c0*/  LDS.128 R4, [R8+0x1800] ;  /* 0x0018000008047984 */ /* 0x0002e20000000c00 */
[----:B--2---:R-:W-:-:S02]  /*127d0*/  @P4 FMUL.FTZ R15, R2, 0.69314718246459960938 ;  /* 0x3f317218020f4820 */ /* 0x004fc40000410000 */
[----:B------:R-:W-:Y:S02]  /*127e0*/  UIADD3.X UR5, UPT, UPT, UR7, UR5, UR8, UP1, UP0 ;  /* 0x0000000507057290 */ /* 0x000fe40008fe0408 */
[----:B-1----:R-:W-:Y:S01]  /*127f0*/  @P4 FFMA.FTZ R13, R164, R11, R15 ;  /* 0x0000000ba40d4223 */ /* 0x002fe2000001000f */
[----:B-----5:R-:W-:Y:S01]  /*12800*/  @P3 FMUL.FTZ R2, R0, 0.69314718246459960938 ;  /* 0x3f31721800023820 */ /* 0x020fe20000410000 */
[----:B------:R-:W-:-:S03]  /*12810*/  LOP3.LUT R0, R215, 0x7, R14, 0xf8, !PT ;  /* 0x00000007d7007812 */ /* 0x000fc600078ef80e */
        /* <DEDUP_REMOVED lines=19> */
.L_x_317:
[----:B------:R-:W-:Y:S05]  /*12950*/  BSYNC.RECONVERGENT B0 ;  /* 0x0000000000007941 */ /* 0x000fea0003800200 */
.L_x_316:
[----:B------:R-:W2:Y:S01]  /*12960*/  LDCU.64 UR4, c[0x0][0x410] ;  /* 0x00008200ff0477ac */ /* 0x000ea20008000a00 */
[----:B------:R-:W-:Y:S01]  /*12970*/  SHF.R.U32.HI R212, RZ, 0x3, R212 ;  /* 0x00000003ffd47819 */ /* 0x000fe200000116d4 */
[----:B------:R3:W4:Y:S01]  /*12980*/  LDS.128 R24, [R8] ;  /* 0x0000000008187984 */ /* 0x0007220000000c00 */
[----:B-1----:R-:W-:Y:S01]  /*12990*/  IADD3 R12, P0, PT, R211, UR16, RZ ;  /* 0x00000010d30c7c10 */ /* 0x002fe2000ff1e0ff */
[----:B------:R-:W-:Y:S01]  /*129a0*/  IMAD.MOV.U32 R213, RZ, RZ, RZ ;  /* 0x000000ffffd57224 */ /* 0x000fe200078e00ff */
[C---:B------:R-:W-:Y:S01]  /*129b0*/  ISETP.GE.AND P3, PT, R212.reuse, UR14, PT ;  /* 0x0000000ed4007c0c */ /* 0x040fe2000bf66270 */
[C---:B------:R-:W-:Y:S01]  /*129c0*/  VIADD R11, R212.reuse, 0x10 ;  /* 0x00000010d40b7836 */ /* 0x040fe20000000000 */
[----:B------:R-:W-:Y:S01]  /*129d0*/  IADD3.X R13, PT, PT, RZ, UR12, RZ, P0, !PT ;  /* 0x0000000cff0d7c10 */ /* 0x000fe200087fe4ff */
[----:B------:R3:W1:Y:S01]  /*129e0*/  LDS.128 R20, [R8+0x2000] ;  /* 0x0020000008147984 */ /* 0x0006620000000c00 */
[----:B------:R-:W-:Y:S01]  /*129f0*/  IMAD.WIDE.U32 R2, R9, 0x40, R212 ;  /* 0x0000004009027825 */ /* 0x000fe200078e00d4 */
[C---:B------:R-:W-:Y:S01]  /*12a00*/  IADD3 R9, PT, PT, R212.reuse, 0x20, RZ ;  /* 0x00000020d4097810 */ /* 0x040fe20007ffe0ff */
        /* <DEDUP_REMOVED lines=28> */
[----:B------:R3:W-:Y:S04]  /*12bd0*/  @!P4 STG.E.128 desc[UR28][R32.64+0x100], R16 ;  /* 0x000100102000c986 */ /* 0x0007e8000c101d1c */
[----:B--2---:R3:W-:Y:S02]  /*12be0*/  @!P3 STG.E.128 desc[UR28][R32.64+0x180], R12 ;  /* 0x0001800c2000b986 */ /* 0x0047e4000c101d1c */
.L_x_319:
[----:B------:R-:W-:Y:S05]  /*12bf0*/  BSYNC.RECONVERGENT B0 ;  /* 0x0000000000007941 */ /* 0x000fea0003800200 */
.L_x_318:
[----:B---34-:R3:W4:Y:S01]  /*12c00*/  LDS.128 R24, [R8+0x800] ;  /* 0x0008000008187984 */ /* 0x0187220000000c00 */
[----:B------:R-:W-:Y:S03]  /*12c10*/  BSSY.RECONVERGENT B0, `(.L_x_320) ;  /* 0x000001a000007945 */ /* 0x000fe60003800200 */
[----:B-1----:R3:W1:Y:S04]  /*12c20*/  LDS.128 R20, [R8+0x2800] ;  /* 0x0028000008147984 */ /* 0x0026680000000c00 */
[----:B------:R3:W1:Y:S04]  /*12c30*/  LDS.128 R16, [R8+0x4800] ;  /* 0x0048000008107984 */ /* 0x0006680000000c00 */
[----:B--2---:R3:W2:Y:S01]  /*12c40*/  LDS.128 R12, [R8+0x6800] ;  /* 0x00680000080c7984 */ /* 0x0046a20000000c00 */
        /* <DEDUP_REMOVED lines=20> */
[----:B------:R3:W-:Y:S04]  /*12d90*/  @!P3 STG.E.128 desc[UR28][R32.64+0x100], R16 ;  /* 0x000100102000b986 */ /* 0x0007e8000c101d1c */
[----:B--2---:R3:W-:Y:S02]  /*12da0*/  @!P2 STG.E.128 desc[UR28][R32.64+0x180], R12 ;  /* 0x0001800c2000a986 */ /* 0x0047e4000c101d1c */
.L_x_321:
[----:B------:R-:W-:Y:S05]  /*12db0*/  BSYNC.RECONVERGENT B0 ;  /* 0x0000000000007941 */ /* 0x000fea0003800200 */
.L_x_320:
        /* <DEDUP_REMOVED lines=27> */
.L_x_323:
[----:B------:R-:W-:Y:S05]  /*12f70*/  BSYNC.RECONVERGENT B0 ;  /* 0x0000000000007941 */ /* 0x000fea0003800200 */
.L_x_322:
[----:B-1-3--:R1:W3:Y:S04]  /*12f80*/  LDS.128 R16, [R8+0x3800] ;  /* 0x0038000008107984 */ /* 0x00a2e80000000c00 */
[----:B--2---:R1:W2:Y:S01]  /*12f90*/  LDS.128 R12, [R8+0x5800] ;  /* 0x00580000080c7984 */ /* 0x0042a20000000c00 */
[----:B------:R-:W-:Y:S05]  /*12fa0*/  @P0 EXIT ;  /* 0x000000000000094d */ /* 0x000fea0003800000 */
[----:B------:R-:W5:Y:S01]  /*12fb0*/  LDCU.64 UR6, c[0x0][0x408] ;  /* 0x00008100ff0677ac */ /* 0x000f620008000a00 */
[----:B------:R-:W-:Y:S01]  /*12fc0*/  IADD3 R0, P0, PT, R2, 0x30, RZ ;  /* 0x0000003002007810 */ /* 0x000fe20007f1e0ff */
[----:B------:R1:W1:Y:S01]  /*12fd0*/  LDS.128 R20, [R8+0x7800] ;  /* 0x0078000008147984 */ /* 0x0002620000000c00 */
[----:B------:R-:W-:Y:S01]  /*12fe0*/  IMAD.MOV.U32 R11, RZ, RZ, R29 ;  /* 0x000000ffff0b7224 */ /* 0x000fe200078e001d */
[----:B------:R-:W4:Y:S02]  /*12ff0*/  LDCU.64 UR4, c[0x0][0x3f0] ;  /* 0x00007e00ff0477ac */ /* 0x000f240008000a00 */
[----:B------:R-:W-:Y:S01]  /*13000*/  IMAD.X R3, RZ, RZ, R3, P0 ;  /* 0x000000ffff037224 */ /* 0x000fe200000e0603 */
[----:B------:R-:W4:Y:S03]  /*13010*/  LDCU UR8, c[0x0][0x440] ;  /* 0x00008800ff0877ac */ /* 0x000f260008000800 */
[----:B-----5:R-:W-:-:S02]  /*13020*/  IMAD R3, R3, UR6, RZ ;  /* 0x0000000603037c24 */ /* 0x020fc4000f8e02ff */
[----:B------:R-:W-:-:S04]  /*13030*/  IMAD.WIDE.U32 R10, R0, UR6, R10 ;  /* 0x00000006000a7c25 */ /* 0x000fc8000f8e000a */
[----:B------:R-:W-:Y:S01]  /*13040*/  IMAD R3, R0, UR7, R3 ;  /* 0x0000000700037c24 */ /* 0x000fe2000f8e0203 */
[----:B----4-:R-:W-:Y:S02]  /*13050*/  LEA R2, P0, R10, UR4, 0x1 ;  /* 0x000000040a027c11 */ /* 0x010fe4000f8008ff */
[----:B------:R-:W-:Y:S01]  /*13060*/  ISETP.GE.AND P3, PT, R211, UR8, PT ;  /* 0x00000008d3007c0c */ /* 0x000fe2000bf66270 */
[----:B------:R-:W-:Y:S01]  /*13070*/  IMAD.IADD R3, R3, 0x1, R11 ;  /* 0x0000000103037824 */ /* 0x000fe200078e020b */
[----:B------:R-:W-:Y:S02]  /*13080*/  ISETP.GE.AND P2, PT, R240, UR8, PT ;  /* 0x00000008f0007c0c */ /* 0x000fe4000bf46270 */
[----:B------:R-:W-:Y:S02]  /*13090*/  ISETP.GE.AND P1, PT, R239, UR8, PT ;  /* 0x00000008ef007c0c */ /* 0x000fe4000bf26270 */
[----:B------:R-:W-:Y:S02]  /*130a0*/  LEA.HI.X R3, R10, UR5, R3, 0x1, P0 ;  /* 0x000000050a037c11 */ /* 0x000fe400080f0c03 */
[----:B------:R-:W-:-:S05]  /*130b0*/  ISETP.GE.AND P0, PT, R238, UR8, PT ;  /* 0x00000008ee007c0c */ /* 0x000fca000bf06270 */
[----:B------:R4:W-:Y:S04]  /*130c0*/  @!P3 STG.E.128 desc[UR28][R2.64], R4 ;  /* 0x000000040200b986 */ /* 0x0009e8000c101d1c */
[----:B---3--:R4:W-:Y:S04]  /*130d0*/  @!P2 STG.E.128 desc[UR28][R2.64+0x80], R16 ;  /* 0x000080100200a986 */ /* 0x0089e8000c101d1c */
[----:B--2---:R4:W-:Y:S01]  /*130e0*/  @!P1 STG.E.128 desc[UR28][R2.64+0x100], R12 ;  /* 0x0001000c02009986 */ /* 0x0049e2000c101d1c */
[----:B-1----:R-:W-:Y:S05]  /*130f0*/  @P0 EXIT ;  /* 0x000000000000094d */ /* 0x002fea0003800000 */
[----:B------:R-:W-:Y:S01]  /*13100*/  STG.E.128 desc[UR28][R2.64+0x180], R20 ;  /* 0x0001801402007986 */ /* 0x000fe2000c101d1c */
[----:B------:R-:W-:Y:S05]  /*13110*/  EXIT ;  /* 0x000000000000794d */ /* 0x000fea0003800000 */
.L_x_324:
        /* <DEDUP_REMOVED lines=14> */
.L_x_2338:


//--------------------- .text._ZN5flash16flash_fwd_kernelI23Flash_fwd_kernel_traitsILi256ELi128ELi64ELi8ELb0ELb0EN7cutlass6half_tE19Flash_kernel_traitsILi256ELi128ELi64ELi8ES3_EELb0ELb0ELb0ELb0ELb0ELb1ELb0ELb0EEEvNS_16Flash_fwd_paramsE --------------------------
	.section	.text._ZN5flash16flash_fwd_kernelI23Flash_fwd_kernel_traitsILi256ELi128ELi64ELi8ELb0ELb0EN7cutlass6half_tE19Flash_kernel_traitsILi256ELi128ELi64ELi8ES3_EELb0ELb0ELb0ELb0ELb0ELb1ELb0ELb0EEEvNS_16Flash_fwd_paramsE,"ax",@progbits
	.align	128
        .global         _ZN5flash16flash_fwd_kernelI23Flash_fwd_kernel_traitsILi256ELi128ELi64ELi8ELb0ELb0EN7cutlass6half_tE19Flash_kernel_traitsILi256ELi128ELi64ELi8ES3_EELb0ELb0ELb0ELb0ELb0ELb1ELb0ELb0EEEvNS_16Flash_fwd_paramsE
        .type           _ZN5flash16flash_fwd_kernelI23Flash_fwd_kernel_traitsILi256ELi128ELi64ELi8ELb0ELb0EN7cutlass6half_tE19Flash_kernel_traitsILi256ELi128ELi64ELi8ES3_EELb0ELb0ELb0ELb0ELb0ELb1ELb0ELb0EEEvNS_16Flash_fwd_paramsE,@function
        .size           _ZN5flash16flash_fwd_kernelI23Flash_fwd_kernel_traitsILi256ELi128ELi64ELi8ELb0ELb0EN7cutlass6half_tE19Flash_kernel_traitsILi256ELi128ELi64ELi8ES3_EELb0ELb0ELb0ELb0ELb0ELb1ELb0ELb0EEEvNS_16Flash_fwd_paramsE,(.L_x_2339 - _ZN5flash16flash_fwd_kernelI23Flash_fwd_kernel_traitsILi256ELi128ELi64ELi8ELb0ELb0EN7cutlass6half_tE19Flash_kernel_traitsILi256ELi128ELi64ELi8ES3_EELb0ELb0ELb0ELb0ELb0ELb1ELb0ELb0EEEvNS_16Flash_fwd_paramsE)
        .other          _ZN5flash16flash_fwd_kernelI23Flash_fwd_kernel_traitsILi256ELi128ELi64ELi8ELb0ELb0EN7cutlass6half_tE19Flash_kernel_traitsILi256ELi128ELi64ELi8ES3_EELb0ELb0ELb0ELb0ELb0ELb1ELb0ELb0EEEvNS_16Flash_fwd_paramsE,@"STO_CUDA_ENTRY STV_DEFAULT"
_ZN5flash16flash_fwd_kernelI23Flash_fwd_kernel_traitsILi256ELi128ELi64ELi8ELb0ELb0EN7cutlass6half_tE19Flash_kernel_traitsILi256ELi128ELi64ELi8ES3_EELb0ELb0ELb0ELb0ELb0ELb1ELb0ELb0EEEvNS_16Flash_fwd_paramsE:
.text._ZN5flash16flash_fwd_kernelI23Flash_fwd_kernel_traitsILi256ELi128ELi64ELi8ELb0ELb0EN7cutlass6half_tE19Flash_kernel_traitsILi256ELi128ELi64ELi8ES3_EELb0ELb0ELb0ELb0ELb0ELb1ELb0ELb0EEEvNS_16Flash_fwd_paramsE:
[----:B------:R-:W-:Y:S01]  /*0000*/  LDC R1, c[0x0][0x37c] ;  /* 0x0000df00ff017b82 */ /* 0x000fe20000000800 */
[----:B------:R-:W1:Y:S01]  /*0010*/  S2R R12, SR_CTAID.Y ;  /* 0x00000000000c7919 */ /* 0x000e620000002600 */
[----:B------:R-:W2:Y:S06]  /*0020*/  LDCU.64 UR4, c[0x0][0x478] ;  /* 0x00008f00ff0477ac */ /* 0x000eac0008000a00 */
[----:B------:R-:W3:Y:S01]  /*0030*/  LDC.64 R16, c[0x0][0x460] ;  /* 0x00011800ff107b82 */ /* 0x000ee20000000a00 */
[----:B------:R-:W-:Y:S01]  /*0040*/  IMAD.MOV.U32 R224, RZ, RZ, -0x1 ;  /* 0xffffffffffe07424 */ /* 0x000fe200078e00ff */
[----:B------:R-:W4:Y:S01]  /*0050*/  LDCU.64 UR6, c[0x0][0x470] ;  /* 0x00008e00ff0677ac */ /* 0x000f220008000a00 */
[----:B------:R-:W1:Y:S05]  /*0060*/  LDCU.64 UR8, c[0x0][0x460] ;  /* 0x00008c00ff0877ac */ /* 0x000e6a0008000a00 */
[----:B------:R-:W3:Y:S01]  /*0070*/  LDC.64 R4, c[0x0][0x468] ;  /* 0x00011a00ff047b82 */ /* 0x000ee20000000a00 */
[----:B------:R-:W3:Y:S01]  /*0080*/  LDCU.64 UR16, c[0x0][0x358] ;  /* 0x00006b00ff1077ac */ /* 0x000ee20008000a00 */
[----:B--2---:R-:W-:-:S02]  /*0090*/  ISETP.NE.U32.AND P2, PT, RZ, UR4, PT ;  /* 0x00000004ff007c0c */ /* 0x004fc4000bf45070 */
[----:B----4-:R-:W-:Y:S02]  /*00a0*/  ISETP.NE.U32.AND P3, PT, RZ, UR6, PT ;  /* 0x00000006ff007c0c */ /* 0x010fe4000bf65070 */
[----:B------:R-:W-:Y:S02]  /*00b0*/  ISETP.NE.AND.EX P2, PT, RZ, UR5, PT, P2 ;  /* 0x00000005ff007c0c */ /* 0x000fe4000bf45320 */
[----:B-1----:R-:W-:Y:S02]  /*00c0*/  ISETP.NE.U32.AND P5, PT, RZ, UR8, PT ;  /* 0x00000008ff007c0c */ /* 0x002fe4000bfa5070 */
[----:B------:R-:W-:Y:S02]  /*00d0*/  ISETP.NE.U32.AND P4, PT, RZ, UR8, PT ;  /* 0x00000008ff007c0c */ /* 0x000fe4000bf85070 */
[----:B------:R-:W-:Y:S01]  /*00e0*/  ISETP.NE.AND.EX P3, PT, RZ, UR7, PT, P3 ;  /* 0x00000007ff007c0c */ /* 0x000fe2000bf65330 */
[C---:B------:R-:W-:Y:S01]  /*00f0*/  IMAD.SHL.U32 R15, R12.reuse, 0x4, RZ ;  /* 0x000000040c0f7824 */ /* 0x040fe200078e00ff */
[----:B------:R-:W-:Y:S01]  /*0100*/  ISETP.NE.AND.EX P5, PT, RZ, UR9, PT, P5 ;  /* 0x00000009ff007c0c */ /* 0x000fe2000bfa5350 */
[----:B---3--:R-:W-:Y:S01]  /*0110*/  IMAD.WIDE.U32 R16, R12, 0x4, R16 ;  /* 0x000000040c107825 */ /* 0x008fe200078e0010 */
[----:B------:R-:W-:-:S02]  /*0120*/  ISETP.NE.AND.EX P4, PT, RZ, UR9, PT, P4 ;  /* 0x00000009ff007c0c */ /* 0x000fc4000bf85340 */
[----:B------:R-:W-:Y:S02]  /*0130*/  SHF.R.U32.HI R0, RZ, 0x1e, R12 ;  /* 0x0000001eff007819 */ /* 0x000fe4000001160c */
[----:B------:R-:W-:Y:S01]  /*0140*/  @P2 IADD3 R6, P0, PT, R15, UR4, RZ ;  /* 0x000000040f062c10 */ /* 0x000fe2000ff1e0ff */
[----:B------:R-:W-:-:S04]  /*0150*/  IMAD.MOV.U32 R8, RZ, RZ, RZ ;  /* 0x000000ffff087224 */ /* 0x000fc800078e00ff */
[----:B------:R-:W-:Y:S02]  /*0160*/  @P3 IADD3 R2, P1, PT, R15, UR6, RZ ;  /* 0x000000060f023c10 */ /* 0x000fe4000ff3e0ff */
[----:B------:R-:W2:Y:S01]  /*0170*/  @P5 LDG.E R224, desc[UR16][R16.64] ;  /* 0x0000001010e05981 */ /* 0x000ea2000c1e1900 */
[----:B------:R-:W-:-:S03]  /*0180*/  @P2 IADD3.X R7, PT, PT, R0, UR5, RZ, P0, !PT ;  /* 0x0000000500072c10 */ /* 0x000fc600087fe4ff */
[----:B------:R-:W2:Y:S01]  /*0190*/  @P4 LDG.E R11, desc[UR16][R16.64+0x4] ;  /* 0x00000410100b4981 */ /* 0x000ea2000c1e1900 */
[----:B------:R-:W-:Y:S01]  /*01a0*/  @P3 IADD3.X R3, PT, PT, R0, UR7, RZ, P1, !PT ;  /* 0x0000000700033c10 */ /* 0x000fe20008ffe4ff */
[----:B------:R-:W1:Y:S02]  /*01b0*/  LDCU.U8 UR4, c[0x0][0x532] ;  /* 0x0000a640ff0477ac */ /* 0x000e640008000000 */
[----:B------:R-:W3:Y:S04]  /*01c0*/  @P2 LDG.E R7, desc[UR16][R6.64] ;  /* 0x0000001006072981 */ /* 0x000ee8000c1e1900 */
[----:B------:R4:W3:Y:S01]  /*01d0*/  @P3 LDG.E R8, desc[UR16][R2.64] ;  /* 0x0000001002083981 */ /* 0x0008e2000c1e1900 */
[----:B------:R-:W-:Y:S02]  /*01e0*/  IADD3 R14, P0, PT, R15, R4, RZ ;  /* 0x000000040f0e7210 */ /* 0x000fe40007f1e0ff */
[----:B------:R-:W-:-:S03]  /*01f0*/  ISETP.EQ.U32.AND P3, PT, R4, RZ, PT ;  /* 0x000000ff0400720c */ /* 0x000fc60003f62070 */
[----:B------:R-:W-:Y:S02]  /*0200*/  IMAD.X R15, R0, 0x1, R5, P0 ;  /* 0x00000001000f7824 */ /* 0x000fe400000e0605 */
[----:B------:R-:W4:Y:S01]  /*0210*/  @!P2 LDC R0, c[0x0][0x43c] ;  /* 0x00010f00ff00ab82 */ /* 0x000f220000000800 */
[----:B-1----:R-:W-:-:S07]  /*0220*/  ISETP.NE.AND P1, PT, RZ, UR4, PT ;  /* 0x00000004ff007c0c */ /* 0x002fce000bf25270 */
[----:B----4-:R-:W1:Y:S01]  /*0230*/  @!P2 LDC.64 R2, c[0x0][0x488] ;  /* 0x00012200ff02ab82 */ /* 0x010e620000000a00 */
[----:B------:R-:W-:Y:S01]  /*0240*/  ISETP.EQ.OR.EX P3, PT, R5, RZ, !P1, P3 ;  /* 0x000000ff0500720c */ /* 0x000fe20004f62730 */
[----:B------:R-:W-:Y:S01]  /*0250*/  IMAD.MOV.U32 R9, RZ, RZ, -0x1 ;  /* 0xffffffffff097424 */ /* 0x000fe200078e00ff */
[----:B------:R-:W-:-:S04]  /*0260*/  ISETP.NE.U32.AND P0, PT, R4, RZ, PT ;  /* 0x000000ff0400720c */ /* 0x000fc80003f05070 */
[----:B------:R-:W-:Y:S01]  /*0270*/  ISETP.NE.AND.EX P0, PT, R5, RZ, PT, P0 ;  /* 0x000000ff0500720c */ /* 0x000fe20003f05300 */
[----:B------:R-:W4:Y:S06]  /*0280*/  S2UR UR14, SR_CTAID.X ;  /* 0x00000000000e79c3 */ /* 0x000f2c0000002500 */
[----:B------:R1:W5:Y:S02]  /*0290*/  @!P3 LDG.E R9, desc[UR16][R14.64] ;  /* 0x000000100e09b981 */ /* 0x000364000c1e1900 */
[----:B------:R-:W2:Y:S01]  /*02a0*/  @!P4 LDC R218, c[0x0][0x434] ;  /* 0x00010d00ffdacb82 */ /* 0x000ea20000000800 */
[----:B-1----:R-:W-:-:S04]  /*02b0*/  @!P2 ISETP.NE.U32.AND P3, PT, R2, RZ, PT ;  /* 0x000000ff0200a20c */ /* 0x002fc80003f65070 */
[----:B------:R-:W-:Y:S01]  /*02c0*/  @!P2 ISETP.NE.AND.EX P3, PT, R3, RZ, PT, P3 ;  /* 0x000000ff0300a20c */ /* 0x000fe20003f65330 */
[----:B------:R-:W1:Y:S03]  /*02d0*/  S2R R21, SR_CTAID.Z ;  /* 0x0000000000157919 */ /* 0x000e660000002700 */
[----:B------:R-:W-:Y:S01]  /*02e0*/  @!P2 SEL R5, R0, RZ, P3 ;  /* 0x000000ff0005a207 */ /* 0x000fe20001800000 */
[----:B------:R-:W1:Y:S01]  /*02f0*/  S2R R166, SR_TID.X ;  /* 0x0000000000a67919 */ /* 0x000e620000002100 */
[----:B------:R-:W1:Y:S01]  /*0300*/  @!P0 LDC R0, c[0x0][0x438] ;  /* 0x00010e00ff008b82 */ /* 0x000e620000000800 */
[----:B----4-:R-:W-:Y:S01]  /*0310*/  USHF.L.U32 UR10, UR14, 0x7, URZ ;  /* 0x000000070e0a7899 */ /* 0x010fe200080006ff */
[----:B--2---:R-:W-:-:S05]  /*0320*/  @P4 IMAD.IADD R218, R11, 0x1, -R224 ;  /* 0x000000010bda4824 */ /* 0x004fca00078e0ae0 */
[----:B------:R-:W-:Y:S01]  /*0330*/  ISETP.GT.AND P4, PT, R218, UR10, PT ;  /* 0x0000000ada007c0c */ /* 0x000fe2000bf84270 */
[----:B---3--:R-:W-:Y:S01]  /*0340*/  @P2 IMAD.IADD R3, R7, 0x1, -R8 ;  /* 0x0000000107032824 */ /* 0x008fe200078e0a08 */
[----:B-1----:R-:W-:Y:S11]  /*0350*/  @!P0 BRA `(.L_x_325) ;  /* 0x00000000000c8947 */ /* 0x002ff60003800000 */
[----:B------:R-:W2:Y:S02]  /*0360*/  @P1 LDG.E R0, desc[UR16][R14.64+0x4] ;  /* 0x000004100e001981 */ /* 0x000ea4000c1e1900 */
[----:B--2--5:R-:W-:-:S06]  /*0370*/  @P1 IADD3 R0, PT, PT, R0, -R9, RZ ;  /* 0x8000000900001210 */ /* 0x024fcc0007ffe0ff */
[----:B------:R1:W5:Y:S02]  /*0380*/  @!P1 LDG.E R0, desc[UR16][R14.64] ;  /* 0x000000100e009981 */ /* 0x000364000c1e1900 */
.L_x_325:
[----:B-----5:R-:W-:Y:S01]  /*0390*/  @!P2 IADD3 R3, PT, PT, R5, R0, -R8 ;  /* 0x000000000503a210 */ /* 0x020fe20007ffe808 */
[----:B------:R-:W-:Y:S06]  /*03a0*/  @!P4 EXIT ;  /* 0x000000000000c94d */ /* 0x000fec0003800000 */
[C---:B------:R-:W-:Y:S01]  /*03b0*/  ISETP.GT.AND P0, PT, R3.reuse, RZ, PT ;  /* 0x000000ff0300720c */ /* 0x040fe20003f04270 */
[----:B------:R-:W-:-:S05]  /*03c0*/  VIADD R5, R3, 0x3f ;  /* 0x0000003f03057836 */ /* 0x000fca0000000000 */
[----:B------:R-:W-:-:S04]  /*03d0*/  SHF.R.S32.HI R0, RZ, 0x1f, R5 ;  /* 0x0000001fff007819 */ /* 0x000fc80000011405 */
[----:B------:R-:W-:-:S03]  /*03e0*/  LEA.HI R0, R0, R5, RZ, 0x6 ;  /* 0x0000000500007211 */ /* 0x000fc600078f30ff */
[----:B------:R-:W-:Y:S05]  /*03f0*/  @P0 BRA `(.L_x_326) ;  /* 0x0000000800cc0947 */ /* 0x000fea0003800000 */
[----:B------:R-:W2:Y:S01]  /*0400*/  LDC.U8 R0, c[0x0][0x549] ;  /* 0x00015240ff007b82 */ /* 0x000ea20000000000 */
[----:B------:R-:W-:-:S07]  /*0410*/  ISETP.NE.AND P1, PT, R224, -0x1, PT ;  /* 0xffffffffe000780c */ /* 0x000fce0003f25270 */
[----:B------:R-:W3:Y:S08]  /*0420*/  LDC.U8 R8, c[0x0][0x548] ;  /* 0x00015200ff087b82 */ /* 0x000ef00000000000 */
[----:B------:R-:W1:Y:S01]  /*0430*/  @!P1 LDC.64 R6, c[0x0][0x400] ;  /* 0x00010000ff069b82 */ /* 0x000e620000000a00 */
[----:B--2---:R-:W-:-:S07]  /*0440*/  ISETP.NE.AND P0, PT, R0, RZ, PT ;  /* 0x000000ff0000720c */ /* 0x004fce0003f05270 */
[----:B------:R-:W2:Y:S01]  /*0450*/  @P1 LDC.64 R4, c[0x0][0x408] ;  /* 0x00010200ff041b82 */ /* 0x000ea20000000a00 */
[----:B---3--:R-:W-:-:S07]  /*0460*/  ISETP.NE.AND P4, PT, R8, RZ, !P0 ;  /* 0x000000ff0800720c */ /* 0x008fce0004785270 */
[----:B------:R-:W3:Y:S01]  /*0470*/  LDC R9, c[0x0][0x434] ;  /* 0x00010d00ff097b82 */ /* 0x000ee20000000800 */
[----:B-1----:R-:W-:-:S07]  /*0480*/  @!P1 IMAD.WIDE.U32 R14, R12, R6, RZ ;  /* 0x000000060c0e9225 */ /* 0x002fce00078e00ff */
[----:B------:R-:W1:Y:S01]  /*0490*/  @P0 LDC.64 R2, c[0x0][0x430] ;  /* 0x00010c00ff020b82 */ /* 0x000e620000000a00 */
[----:B------:R-:W-:-:S07]  /*04a0*/  @!P1 IMAD R6, R12, R7, R15 ;  /* 0x000000070c069224 */ /* 0x000fce00078e020f */
[----:B------:R-:W4:Y:S01]  /*04b0*/  @P0 LDC R0, c[0x0][0x430] ;  /* 0x00010c00ff000b82 */ /* 0x000f220000000800 */
[----:B--2---:R-:W-:-:S04]  /*04c0*/  @P1 IMAD.WIDE.U32 R10, R224, R4, RZ ;  /* 0x00000004e00a1225 */ /* 0x004fc800078e00ff */
[----:B------:R-:W-:Y:S01]  /*04d0*/  @P1 IMAD R6, R224, R5, R11 ;  /* 0x00000005e0061224 */ /* 0x000fe200078e020b */
[----:B------:R-:W-:Y:S01]  /*04e0*/  @P1 MOV R14, R10 ;  /* 0x0000000a000e1202 */ /* 0x000fe20000000f00 */
[----:B-1----:R-:W-:Y:S01]  /*04f0*/  @P0 IMAD R4, R2, R3, RZ ;  /* 0x0000000302040224 */ /* 0x002fe200078e02ff */
[----:B------:R-:W-:Y:S02]  /*0500*/  SHF.L.U32 R3, R166, 0x3, RZ ;  /* 0x00000003a6037819 */ /* 0x000fe400000006ff */
[----:B------:R-:W-:Y:S01]  /*0510*/  @P0 MOV R2, 0x1 ;  /* 0x0000000100020802 */ /* 0x000fe20000000f00 */
[----:B---3--:R-:W-:Y:S06]  /*0520*/  @P0 BRA `(.L_x_327) ;  /* 0x0000000000280947 */ /* 0x008fec0003800000 */
[----:B------:R-:W-:Y:S02]  /*0530*/  ISETP.NE.AND P0, PT, R8, RZ, PT ;  /* 0x000000ff0800720c */ /* 0x000fe40003f05270 */
[----:B------:R-:W1:Y:S11]  /*0540*/  LDC R8, c[0x0][0x3e0] ;  /* 0x0000f800ff087b82 */ /* 0x000e760000000800 */
[----:B------:R-:W2:Y:S01]  /*0550*/  @P0 LDC R4, c[0x0][0x454] ;  /* 0x00011500ff040b82 */ /* 0x000ea20000000800 */
[----:B----4-:R-:W-:-:S02]  /*0560*/  @P0 MOV R0, 0x1 ;  /* 0x0000000100000802 */ /* 0x010fc40000000f00 */
[----:B------:R-:W-:-:S05]  /*0570*/  @!P0 MOV R0, 0x1 ;  /* 0x0000000100008802 */ /* 0x000fca0000000f00 */
[----:B------:R-:W1:Y:S08]  /*0580*/  @P0 LDC R7, c[0x0][0x454] ;  /* 0x00011500ff070b82 */ /* 0x000e700000000800 */
[----:B------:R-:W3:Y:S08]  /*0590*/  @!P0 LDC R5, c[0x0][0x434] ;  /* 0x00010d00ff058b82 */ /* 0x000ef00000000800 */
[----:B------:R-:W4:Y:S01]  /*05a0*/  @!P0 LDC R4, c[0x0][0x434] ;  /* 0x00010d00ff048b82 */ /* 0x000f220000000800 */
[----:B-1----:R-:W-:-:S02]  /*05b0*/  @P0 IMAD R2, R7, R8, RZ ;  /* 0x0000000807020224 */ /* 0x002fc400078e02ff */
[----:B--23--:R-:W-:-:S07]  /*05c0*/  @!P0 IMAD R2, R5, R8, RZ ;  /* 0x0000000805028224 */ /* 0x00cfce00078e02ff */
.L_x_327:
[----:B------:R-:W1:Y:S01]  /*05d0*/  LDCU.64 UR4, c[0x0][0x410] ;  /* 0x00008200ff0477ac */ /* 0x000e620008000a00 */
[----:B------:R-:W-:Y:S01]  /*05e0*/  LOP3.LUT R15, R3, 0x38, RZ, 0xc0, !PT ;  /* 0x00000038030f7812 */ /* 0x000fe200078ec0ff */
[----:B------:R-:W-:Y:S01]  /*05f0*/  VIADD R218, R218, -UR10 ;  /* 0x8000000adada7c36 */ /* 0x000fe20008000000 */
[----:B------:R-:W-:Y:S01]  /*0600*/  SHF.R.U32.HI R7, RZ, 0x3, R166 ;  /* 0x00000003ff077819 */ /* 0x000fe200000116a6 */
[----:B------:R-:W-:Y:S01]  /*0610*/  IMAD R9, R12, R9, RZ ;  /* 0x000000090c097224 */ /* 0x000fe200078e02ff */
[----:B------:R-:W-:Y:S01]  /*0620*/  IADD3 R14, P0, PT, R15, R14, RZ ;  /* 0x0000000e0f0e7210 */ /* 0x000fe20007f1e0ff */
[----:B----4-:R-:W-:Y:S01]  /*0630*/  IMAD R3, R21, R4, RZ ;  /* 0x0000000415037224 */ /* 0x010fe200078e02ff */
[C---:B------:R-:W-:Y:S01]  /*0640*/  ISETP.GE.AND P3, PT, R7.reuse, R218, PT ;  /* 0x000000da0700720c */ /* 0x040fe20003f66270 */
[----:B------:R-:W-:Y:S01]  /*0650*/  VIADD R11, R7, 0x20 ;  /* 0x00000020070b7836 */ /* 0x000fe20000000000 */
[----:B------:R-:W-:Y:S01]  /*0660*/  ISETP.NE.AND P1, PT, R224, -0x1, PT ;  /* 0xffffffffe000780c */ /* 0x000fe20003f25270 */
[----:B------:R-:W-:Y:S01]  /*0670*/  IMAD.X R15, RZ, RZ, R6, P0 ;  /* 0x000000ffff0f7224 */ /* 0x000fe200000e0606 */
[----:B------:R-:W-:Y:S01]  /*0680*/  UIMAD.WIDE.U32 UR8, UR14, 0x80, URZ ;  /* 0x000000800e0878a5 */ /* 0x000fe2000f8e00ff */
[----:B------:R-:W-:Y:S01]  /*0690*/  @!P4 IMAD R3, R12, R2, R3 ;  /* 0x000000020c03c224 */ /* 0x000fe200078e0203 */
[----:B------:R-:W-:Y:S01]  /*06a0*/  SEL R224, R9, R224, !P1 ;  /* 0x000000e009e07207 */ /* 0x000fe20004800000 */
[C---:B------:R-:W-:Y:S01]  /*06b0*/  VIADD R9, R7.reuse, 0x40 ;  /* 0x0000004007097836 */ /* 0x040fe20000000000 */
[----:B------:R-:W-:Y:S01]  /*06c0*/  LOP3.LUT P6, R166, R166, 0x7, RZ, 0xc0, !PT ;  /* 0x00000007a6a67812 */ /* 0x000fe200078cc0ff */
[----:B------:R-:W-:Y:S01]  /*06d0*/  VIADD R13, R7, 0x60 ;  /* 0x00000060070d7836 */ /* 0x000fe20000000000 */
[----:B------:R-:W-:Y:S01]  /*06e0*/  SHF.R.S32.HI R2, RZ, 0x1f, R224 ;  /* 0x0000001fff027819 */ /* 0x000fe200000114e0 */
[----:B-1----:R-:W-:Y:S01]  /*06f0*/  IMAD.WIDE.U32 R14, R21, UR4, R14 ;  /* 0x00000004150e7c25 */ /* 0x002fe2000f8e000e */
[-C--:B------:R-:W-:Y:S01]  /*0700*/  ISETP.GE.AND P1, PT, R11, R218.reuse, PT ;  /* 0x000000da0b00720c */ /* 0x080fe20003f26270 */
[----:B------:R-:W-:Y:S01]  /*0710*/  BSSY.RECONVERGENT B0, `(.L_x_328) ;  /* 0x0000019000007945 */ /* 0x000fe20003800200 */
[----:B------:R-:W-:Y:S01]  /*0720*/  ISETP.GE.AND P2, PT, R9, R218, PT ;  /* 0x000000da0900720c */ /* 0x000fe20003f46270 */
[----:B------:R-:W-:Y:S01]  /*0730*/  IMAD R19, R21, UR5, R15 ;  /* 0x0000000515137c24 */ /* 0x000fe2000f8e020f */
[----:B------:R-:W-:Y:S01]  /*0740*/  SEL R6, R224, RZ, P4 ;  /* 0x000000ffe0067207 */ /* 0x000fe20002000000 */
[----:B------:R-:W-:Y:S01]  /*0750*/  IMAD R10, R0, UR10, RZ ;  /* 0x0000000a000a7c24 */ /* 0x000fe2000f8e02ff */
[----:B------:R-:W-:-:S02]  /*0760*/  SEL R2, R2, RZ, P4 ;  /* 0x000000ff02027207 */ /* 0x000fc40002000000 */
[-C--:B------:R-:W-:Y:S02]  /*0770*/  ISETP.GE.AND P0, PT, R13, R218.reuse, PT ;  /* 0x000000da0d00720c */ /* 0x080fe40003f06270 */
[C---:B------:R-:W-:Y:S02]  /*0780*/  ISETP.GE.OR P6, PT, R7.reuse, R218, P6 ;  /* 0x000000da0700720c */ /* 0x040fe400037c6670 */
[C---:B------:R-:W-:Y:S02]  /*0790*/  ISETP.NE.OR P5, PT, R166.reuse, RZ, P1 ;  /* 0x000000ffa600720c */ /* 0x040fe40000fa5670 */
[----:B------:R-:W-:Y:S02]  /*07a0*/  ISETP.NE.OR P4, PT, R166, RZ, P2 ;  /* 0x000000ffa600720c */ /* 0x000fe40001785670 */
[----:B------:R-:W-:Y:S01]  /*07b0*/  LOP3.LUT R17, R7, UR8, RZ, 0xfc, !PT ;  /* 0x0000000807117c12 */ /* 0x000fe2000f8efcff */
[----:B------:R-:W-:Y:S10]  /*07c0*/  @P3 BRA `(.L_x_329) ;  /* 0x0000000000343947 */ /* 0x000ff40003800000 */
[----:B------:R-:W1:Y:S01]  /*07d0*/  LDC.64 R4, c[0x0][0x408] ;  /* 0x00010200ff047b82 */ /* 0x000e620000000a00 */
[----:B------:R-:W2:Y:S01]  /*07e0*/  LDCU.64 UR4, c[0x0][0x3f0] ;  /* 0x00007e00ff0477ac */ /* 0x000ea20008000a00 */
[----:B------:R-:W-:Y:S01]  /*07f0*/  MOV R18, R14 ;  /* 0x0000000e00127202 */ /* 0x000fe20000000f00 */
[----:B-1----:R-:W-:-:S04]  /*0800*/  IMAD R8, R4, UR9, RZ ;  /* 0x0000000904087c24 */ /* 0x002fc8000f8e02ff */
[----:B------:R-:W-:-:S04]  /*0810*/  IMAD.WIDE.U32 R20, R17, R4, R18 ;  /* 0x0000000411147225 */ /* 0x000fc800078e0012 */
[----:B------:R-:W-:Y:S01]  /*0820*/  IMAD R5, R17, R5, R8 ;  /* 0x0000000511057224 */ /* 0x000fe200078e0208 */
[----:B--2---:R-:W-:-:S04]  /*0830*/  LEA R4, P3, R20, UR4, 0x1 ;  /* 0x0000000414047c11 */ /* 0x004fc8000f8608ff */
[----:B------:R-:W-:-:S04]  /*0840*/  IADD3 R5, PT, PT, R21, R5, RZ ;  /* 0x0000000515057210 */ /* 0x000fc80007ffe0ff */
[----:B------:R-:W-:-:S05]  /*0850*/  LEA.HI.X R5, R20, UR5, R5, 0x1, P3 ;  /* 0x0000000514057c11 */ /* 0x000fca00098f0c05 */
[----:B------:R1:W-:Y:S04]  /*0860*/  STG.E.128 desc[UR16][R4.64], RZ ;  /* 0x000000ff04007986 */ /* 0x0003e8000c101d10 */
[----:B------:R1:W-:Y:S04]  /*0870*/  STG.E.128 desc[UR16][R4.64+0x80], RZ ;  /* 0x000080ff04007986 */ /* 0x0003e8000c101d10 */
[----:B------:R1:W-:Y:S04]  /*0880*/  STG.E.128 desc[UR16][R4.64+0x100], RZ ;  /* 0x000100ff04007986 */ /* 0x0003e8000c101d10 */
[----:B------:R1:W-:Y:S02]  /*0890*/  STG.E.128 desc[UR16][R4.64+0x180], RZ ;  /* 0x000180ff04007986 */ /* 0x0003e4000c101d10 */
.L_x_329:
[----:B------:R-:W-:Y:S05]  /*08a0*/  BSYNC.RECONVERGENT B0 ;  /* 0x0000000000007941 */ /* 0x000fea0003800200 */
.L_x_328:
[----:B------:R-:W-:Y:S01]  /*08b0*/  BSSY.RECONVERGENT B0, `(.L_x_330) ;  /* 0x0000013000007945 */ /* 0x000fe20003800200 */
[----:B------:R-:W-:-:S03]  /*08c0*/  ISETP.NE.OR P3, PT, R166, RZ, P0 ;  /* 0x000000ffa600720c */ /* 0x000fc60000765670 */
[----:B------:R-:W-:Y:S10]  /*08d0*/  @P1 BRA `(.L_x_331) ;  /* 0x0000000000401947 */ /* 0x000ff40003800000 */
[----:B------:R-:W2:Y:S01]  /*08e0*/  LDCU.64 UR6, c[0x0][0x408] ;  /* 0x00008100ff0677ac */ /* 0x000ea20008000a00 */
[----:B-1----:R-:W-:Y:S01]  /*08f0*/  IADD3 R5, P1, PT, R17, 0x20, RZ ;  /* 0x0000002011057810 */ /* 0x002fe20007f3e0ff */
[----:B------:R-:W-:Y:S01]  /*0900*/  IMAD.MOV.U32 R20, RZ, RZ, R14 ;  /* 0x000000ffff147224 */ /* 0x000fe200078e000e */
[----:B------:R-:W-:Y:S01]  /*0910*/  MOV R21, R19 ;  /* 0x0000001300157202 */ /* 0x000fe20000000f00 */
[----:B------:R-:W1:Y:S02]  /*0920*/  LDCU.64 UR4, c[0x0][0x3f0] ;  /* 0x00007e00ff0477ac */ /* 0x000e640008000a00 */
[----:B------:R-:W-:-:S04]  /*0930*/  IMAD.X R4, RZ, RZ, UR9, P1 ;  /* 0x00000009ff047e24 */ /* 0x000fc800088e06ff */
        /* <DEDUP_REMOVED lines=10> */
.L_x_331:
[----:B------:R-:W-:Y:S05]  /*09e0*/  BSYNC.RECONVERGENT B0 ;  /* 0x0000000000007941 */ /* 0x000fea0003800200 */
.L_x_330:
[----:B------:R-:W-:Y:S04]  /*09f0*/  BSSY.RECONVERGENT B0, `(.L_x_332) ;  /* 0x0000012000007945 */ /* 0x000fe80003800200 */
[----:B------:R-:W-:Y:S05]  /*0a00*/  @P2 BRA `(.L_x_333) ;  /* 0x0000000000402947 */ /* 0x000fea0003800000 */
[----:B------:R-:W3:Y:S01]  /*0a10*/  LDCU.64 UR6, c[0x0][0x408] ;  /* 0x00008100ff0677ac */ /* 0x000ee20008000a00 */
[----:B-1----:R-:W-:Y:S01]  /*0a20*/  IADD3 R5, P1, PT, R17, 0x40, RZ ;  /* 0x0000004011057810 */ /* 0x002fe20007f3e0ff */
[----:B------:R-:W-:Y:S01]  /*0a30*/  IMAD.MOV.U32 R20, RZ, RZ, R14 ;  /* 0x000000ffff147224 */ /* 0x000fe200078e000e */
[----:B------:R-:W-:Y:S01]  /*0a40*/  MOV R21, R19 ;  /* 0x0000001300157202 */ /* 0x000fe20000000f00 */
[----:B------:R-:W2:Y:S02]  /*0a50*/  LDCU.64 UR4, c[0x0][0x3f0] ;  /* 0x00007e00ff0477ac */ /* 0x000ea40008000a00 */
[----:B------:R-:W-:-:S04]  /*0a60*/  IMAD.X R4, RZ, RZ, UR9, P1 ;  /* 0x00000009ff047e24 */ /* 0x000fc800088e06ff */
[----:B---3--:R-:W-:Y:S02]  /*0a70*/  IMAD R4, R4, UR6, RZ ;  /* 0x0000000604047c24 */ /* 0x008fe4000f8e02ff */
        /* <DEDUP_REMOVED lines=9> */
.L_x_333:
[----:B------:R-:W-:Y:S05]  /*0b10*/  BSYNC.RECONVERGENT B0 ;  /* 0x0000000000007941 */ /* 0x000fea0003800200 */
.L_x_332:
[----:B------:R-:W-:Y:S01]  /*0b20*/  BSSY.RECONVERGENT B0, `(.L_x_334) ;  /* 0x0000014000007945 */ /* 0x000fe20003800200 */
[--C-:B------:R-:W-:Y:S02]  /*0b30*/  IADD3 R6, P2, P1, R10, R6, R3.reuse ;  /* 0x000000060a067210 */ /* 0x100fe4000795e003 */
[----:B-1----:R-:W-:Y:S02]  /*0b40*/  SHF.R.S32.HI R5, RZ, 0x1f, R10 ;  /* 0x0000001fff057819 */ /* 0x002fe4000001140a */
[----:B------:R-:W-:Y:S01]  /*0b50*/  SHF.R.S32.HI R3, RZ, 0x1f, R3 ;  /* 0x0000001fff037819 */ /* 0x000fe20000011403 */
[----:B------:R-:W-:Y:S05]  /*0b60*/  @P0 BRA `(.L_x_335) ;  /* 0x00000000003c0947 */ /* 0x000fea0003800000 */
[----:B------:R-:W1:Y:S01]  /*0b70*/  LDCU.64 UR6, c[0x0][0x408] ;  /* 0x00008100ff0677ac */ /* 0x000e620008000a00 */
[----:B------:R-:W-:Y:S02]  /*0b80*/  IADD3 R17, P0, PT, R17, 0x60, RZ ;  /* 0x0000006011117810 */ /* 0x000fe40007f1e0ff */
[----:B------:R-:W-:Y:S01]  /*0b90*/  MOV R15, R19 ;  /* 0x00000013000f7202 */ /* 0x000fe20000000f00 */
[----:B------:R-:W4:Y:S01]  /*0ba0*/  LDCU.64 UR4, c[0x0][0x3f0] ;  /* 0x00007e00ff0477ac */ /* 0x000f220008000a00 */
[----:B------:R-:W-:-:S05]  /*0bb0*/  IADD3.X R4, PT, PT, RZ, UR9, RZ, P0, !PT ;  /* 0x00000009ff047c10 */ /* 0x000fca00087fe4ff */
[----:B-1----:R-:W-:Y:S02]  /*0bc0*/  IMAD R4, R4, UR6, RZ ;  /* 0x0000000604047c24 */ /* 0x002fe4000f8e02ff */
[----:B------:R-:W-:-:S04]  /*0bd0*/  IMAD.WIDE.U32 R14, R17, UR6, R14 ;  /* 0x00000006110e7c25 */ /* 0x000fc8000f8e000e */
[----:B------:R-:W-:Y:S01]  /*0be0*/  IMAD R17, R17, UR7, R4 ;  /* 0x0000000711117c24 */ /* 0x000fe2000f8e0204 */
[----:B----4-:R-:W-:-:S04]  /*0bf0*/  LEA R16, P0, R14, UR4, 0x1 ;  /* 0x000000040e107c11 */ /* 0x010fc8000f8008ff */
[----:B------:R-:W-:-:S04]  /*0c00*/  IADD3 R17, PT, PT, R15, R17, RZ ;  /* 0x000000110f117210 */ /* 0x000fc80007ffe0ff */
[----:B------:R-:W-:-:S05]  /*0c10*/  LEA.HI.X R17, R14, UR5, R17, 0x1, P0 ;  /* 0x000000050e117c11 */ /* 0x000fca00080f0c11 */
[----:B------:R1:W-:Y:S04]  /*0c20*/  STG.E.128 desc[UR16][R16.64], RZ ;  /* 0x000000ff10007986 */ /* 0x0003e8000c101d10 */
[----:B------:R1:W-:Y:S04]  /*0c30*/  STG.E.128 desc[UR16][R16.64+0x80], RZ ;  /* 0x000080ff10007986 */ /* 0x0003e8000c101d10 */
[----:B------:R1:W-:Y:S04]  /*0c40*/  STG.E.128 desc[UR16][R16.64+0x100], RZ ;  /* 0x000100ff10007986 */ /* 0x0003e8000c101d10 */
[----:B------:R1:W-:Y:S02]  /*0c50*/  STG.E.128 desc[UR16][R16.64+0x180], RZ ;  /* 0x000180ff10007986 */ /* 0x0003e4000c101d10 */
.L_x_335:
[----:B------:R-:W-:Y:S05]  /*0c60*/  BSYNC.RECONVERGENT B0 ;  /* 0x0000000000007941 */ /* 0x000fea0003800200 */
.L_x_334:
[----:B------:R-:W-:Y:S01]  /*0c70*/  BSSY.RECONVERGENT B0, `(.L_x_336) ;  /* 0x000000b000007945 */ /* 0x000fe20003800200 */
[----:B------:R-:W-:-:S03]  /*0c80*/  IADD3.X R2, PT, PT, R5, R2, R3, P2, P1 ;  /* 0x0000000205027210 */ /* 0x000fc600017e2403 */
[----:B------:R-:W-:Y:S05]  /*0c90*/  @P6 BRA `(.L_x_337) ;  /* 0x0000000000206947 */ /* 0x000fea0003800000 */
[----:B------:R-:W4:Y:S01]  /*0ca0*/  LDCU.64 UR4, c[0x0][0x420] ;  /* 0x00008400ff0477ac */ /* 0x000f220008000a00 */
[----:B------:R-:W-:-:S05]  /*0cb0*/  IMAD R3, R7, R0, RZ ;  /* 0x0000000007037224 */ /* 0x000fca00078e02ff */
[----:B------:R-:W-:-:S04]  /*0cc0*/  IADD3 R4, P0, PT, R3, R6, RZ ;  /* 0x0000000603047210 */ /* 0x000fc80007f1e0ff */
[----:B------:R-:W-:Y:S02]  /*0cd0*/  LEA.HI.X.SX32 R3, R3, R2, 0x1, P0 ;  /* 0x0000000203037211 */ /* 0x000fe400000f0eff */
[----:B----4-:R-:W-:-:S04]  /*0ce0*/  LEA R14, P0, R4, UR4, 0x2 ;  /* 0x00000004040e7c11 */ /* 0x010fc8000f8010ff */
[----:B------:R-:W-:Y:S01]  /*0cf0*/  LEA.HI.X R15, R4, UR5, R3, 0x2, P0 ;  /* 0x00000005040f7c11 */ /* 0x000fe200080f1403 */
[----:B------:R-:W-:-:S05]  /*0d00*/  IMAD.MOV.U32 R3, RZ, RZ, 0x7f800000 ;  /* 0x7f800000ff037424 */ /* 0x000fca00078e00ff */
[----:B------:R4:W-:Y:S03]  /*0d10*/  STG.E desc[UR16][R14.64], R3 ;  /* 0x000000030e007986 */ /* 0x0009e6000c101910 */
.L_x_337:
[----:B------:R-:W-:Y:S05]  /*0d20*/  BSYNC.RECONVERGENT B0 ;  /* 0x0000000000007941 */ /* 0x000fea0003800200 */
.L_x_336:
[----:B------:R-:W-:Y:S04]  /*0d30*/  BSSY.RECONVERGENT B0, `(.L_x_338) ;  /* 0x000000a000007945 */ /* 0x000fe80003800200 */
[----:B------:R-:W-:Y:S05]  /*0d40*/  @P5 BRA `(.L_x_339) ;  /* 0x0000000000205947 */ /* 0x000fea0003800000 */
[----:B------:R-:W5:Y:S01]  /*0d50*/  LDCU.64 UR4, c[0x0][0x420] ;  /* 0x00008400ff0477ac */ /* 0x000f620008000a00 */
[----:B----4-:R-:W-:-:S05]  /*0d60*/  IMAD R3, R11, R0, RZ ;  /* 0x000000000b037224 */ /* 0x010fca00078e02ff */
[----:B------:R-:W-:-:S04]  /*0d70*/  IADD3 R4, P0, PT, R3, R6, RZ ;  /* 0x0000000603047210 */ /* 0x000fc80007f1e0ff */
[----:B------:R-:W-:Y:S02]  /*0d80*/  LEA.HI.X.SX32 R3, R3, R2, 0x1, P0 ;  /* 0x0000000203037211 */ /* 0x000fe400000f0eff */
[----:B-----5:R-:W-:-:S04]  /*0d90*/  LEA R10, P0, R4, UR4, 0x2 ;  /* 0x00000004040a7c11 */ /* 0x020fc8000f8010ff */
[----:B------:R-:W-:Y:S01]  /*0da0*/  LEA.HI.X R11, R4, UR5, R3, 0x2, P0 ;  /* 0x00000005040b7c11 */ /* 0x000fe200080f1403 */
[----:B------:R-:W-:-:S05]  /*0db0*/  IMAD.MOV.U32 R3, RZ, RZ, 0x7f800000 ;  /* 0x7f800000ff037424 */ /* 0x000fca00078e00ff */
[----:B------:R4:W-:Y:S03]  /*0dc0*/  STG.E desc[UR16][R10.64], R3 ;  /* 0x000000030a007986 */ /* 0x0009e6000c101910 */
.L_x_339:
[----:B------:R-:W-:Y:S05]  /*0dd0*/  BSYNC.RECONVERGENT B0 ;  /* 0x0000000000007941 */ /* 0x000fea0003800200 */
.L_x_338:
        /* <DEDUP_REMOVED lines=10> */
.L_x_341:
[----:B------:R-:W-:Y:S05]  /*0e80*/  BSYNC.RECONVERGENT B0 ;  /* 0x0000000000007941 */ /* 0x000fea0003800200 */
.L_x_340:
[----:B------:R-:W-:Y:S05]  /*0e90*/  @P3 EXIT ;  /* 0x000000000000394d */ /* 0x000fea0003800000 */
[----:B------:R-:W5:Y:S01]  /*0ea0*/  LDCU.64 UR4, c[0x0][0x420] ;  /* 0x00008400ff0477ac */ /* 0x000f620008000a00 */
[----:B------:R-:W-:Y:S02]  /*0eb0*/  IMAD R13, R13, R0, RZ ;  /* 0x000000000d0d7224 */ /* 0x000fe400078e02ff */
[----:B------:R-:W-:-:S03]  /*0ec0*/  IMAD.MOV.U32 R5, RZ, RZ, 0x7f800000 ;  /* 0x7f800000ff057424 */ /* 0x000fc600078e00ff */
[----:B------:R-:W-:-:S04]  /*0ed0*/  IADD3 R6, P0, PT, R13, R6, RZ ;  /* 0x000000060d067210 */ /* 0x000fc80007f1e0ff */
[----:B------:R-:W-:Y:S02]  /*0ee0*/  LEA.HI.X.SX32 R13, R13, R2, 0x1, P0 ;  /* 0x000000020d0d7211 */ /* 0x000fe400000f0eff */
[----:B-----5:R-:W-:-:S04]  /*0ef0*/  LEA R2, P0, R6, UR4, 0x2 ;  /* 0x0000000406027c11 */ /* 0x020fc8000f8010ff */
[----:B----4-:R-:W-:-:S05]  /*0f00*/  LEA.HI.X R3, R6, UR5, R13, 0x2, P0 ;  /* 0x0000000506037c11 */ /* 0x010fca00080f140d */
[----:B------:R-:W-:Y:S01]  /*0f10*/  STG.E desc[UR16][R2.64], R5 ;  /* 0x0000000502007986 */ /* 0x000fe2000c101910 */
[----:B------:R-:W-:Y:S05]  /*0f20*/  EXIT ;  /* 0x000000000000794d */ /* 0x000fea0003800000 */
.L_x_326:
[----:B------:R-:W-:Y:S02]  /*0f30*/  ISETP.NE.AND P0, PT, R224, -0x1, PT ;  /* 0xffffffffe000780c */ /* 0x000fe40003f05270 */
[----:B------:R-:W-:-:S11]  /*0f40*/  ISETP.NE.AND P2, PT, R9, -0x1, PT ;  /* 0xffffffff0900780c */ /* 0x000fd60003f45270 */
[----:B------:R-:W2:Y:S08]  /*0f50*/  @!P0 LDC.64 R6, c[0x0][0x398] ;  /* 0x0000e600ff068b82 */ /* 0x000eb00000000a00 */
[----:B------:R-:W3:Y:S01]  /*0f60*/  @P0 LDC.64 R4, c[0x0][0x3b0] ;  /* 0x0000ec00ff040b82 */ /* 0x000ee20000000a00 */
[----:B--2---:R-:W-:-:S04]  /*0f70*/  @!P0 IMAD.WIDE.U32 R16, R12, R6, RZ ;  /* 0x000000060c108225 */ /* 0x004fc800078e00ff */
[----:B------:R-:W-:Y:S02]  /*0f80*/  @!P0 IMAD R6, R12, R7, R17 ;  /* 0x000000070c068224 */ /* 0x000fe400078e0211 */
[----:B---3--:R-:W-:-:S04]  /*0f90*/  @P0 IMAD.WIDE.U32 R10, R224, R4, RZ ;  /* 0x00000004e00a0225 */ /* 0x008fc800078e00ff */
[----:B------:R-:W-:Y:S01]  /*0fa0*/  @P0 IMAD R6, R224, R5, R11 ;  /* 0x00000005e0060224 */ /* 0x000fe200078e020b */
[----:B------:R-:W-:Y:S01]  /*0fb0*/  @P0 MOV R16, R10 ;  /* 0x0000000a00100202 */ /* 0x000fe20000000f00 */
[----:B------:R-:W-:Y:S06]  /*0fc0*/  @P2 BRA `(.L_x_342) ;  /* 0x0000000000282947 */ /* 0x000fec0003800000 */
[----:B------:R-:W2:Y:S01]  /*0fd0*/  LDCU.64 UR6, c[0x0][0x3b8] ;  /* 0x00007700ff0677ac */ /* 0x000ea20008000a00 */
[----:B------:R-:W-:Y:S01]  /*0fe0*/  SHF.R.S32.HI R5, RZ, 0x1f, R8 ;  /* 0x0000001fff057819 */ /* 0x000fe20000011408 */
[----:B------:R-:W3:Y:S04]  /*0ff0*/  LDCU.64 UR4, c[0x0][0x3a0] ;  /* 0x00007400ff0477ac */ /* 0x000ee80008000a00 */
[----:B--2---:R-:W-:Y:S02]  /*1000*/  IMAD R5, R5, UR6, RZ ;  /* 0x0000000605057c24 */ /* 0x004fe4000f8e02ff */
[----:B------:R-:W-:-:S04]  /*1010*/  IMAD.WIDE.U32 R10, R8, UR6, RZ ;  /* 0x00000006080a7c25 */ /* 0x000fc8000f8e00ff */
[----:B------:R-:W-:-:S05]  /*1020*/  IMAD R2, R8, UR7, R5 ;  /* 0x0000000708027c24 */ /* 0x000fca000f8e0205 */
[----:B------:R-:W-:-:S03]  /*1030*/  IADD3 R11, PT, PT, R11, R2, RZ ;  /* 0x000000020b0b7210 */ /* 0x000fc60007ffe0ff */
[----:B---3--:R-:W-:-:S04]  /*1040*/  IMAD.WIDE.U32 R22, R12, UR4, R10 ;  /* 0x000000040c167c25 */ /* 0x008fc8000f8e000a */
[----:B------:R-:W-:Y:S01]  /*1050*/  IMAD R19, R12, UR5, R23 ;  /* 0x000000050c137c24 */ /* 0x000fe2000f8e0217 */
[----:B------:R-:W-:Y:S06]  /*1060*/  BRA `(.L_x_343) ;  /* 0x0000000000147947 */ /* 0x000fec0003800000 */
.L_x_342:
[----:B------:R-:W2:Y:S01]  /*1070*/  LDCU.64 UR6, c[0x0][0x3b8] ;  /* 0x00007700ff0677ac */ /* 0x000ea20008000a00 */
[----:B------:R-:W-:-:S05]  /*1080*/  IADD3 R22, PT, PT, R8, R9, RZ ;  /* 0x0000000908167210 */ /* 0x000fca0007ffe0ff */
[C---:B--2---:R-:W-:Y:S02]  /*1090*/  IMAD R19, R22.reuse, UR7, RZ ;  /* 0x0000000716137c24 */ /* 0x044fe4000f8e02ff */
[----:B------:R-:W-:-:S05]  /*10a0*/  IMAD.WIDE.U32 R22, R22, UR6, RZ ;  /* 0x0000000616167c25 */ /* 0x000fca000f8e00ff */
[----:B------:R-:W-:Y:S02]  /*10b0*/  IADD3 R19, PT, PT, R23, R19, RZ ;  /* 0x0000001317137210 */ /* 0x000fe40007ffe0ff */
.L_x_343:
[----:B------:R-:W2:Y:S01]  /*10c0*/  LDC R4, c[0x0][0x3e8] ;  /* 0x0000fa00ff047b82 */ /* 0x000ea20000000800 */
[----:B------:R-:W-:Y:S02]  /*10d0*/  MOV R10, RZ ;  /* 0x000000ff000a7202 */ /* 0x000fe40000000f00 */
[----:B--2---:R-:W-:-:S04]  /*10e0*/  IABS R7, R4 ;  /* 0x0000000400077213 */ /* 0x004fc80000000000 */
[----:B------:R-:W2:Y:S08]  /*10f0*/  I2F.RP R13, R7 ;  /* 0x00000007000d7306 */ /* 0x000eb00000209400 */
[----:B--2---:R-:W2:Y:S02]  /*1100*/  MUFU.RCP R11, R13 ;  /* 0x0000000d000b7308 */ /* 0x004ea40000001000 */
[----:B--2---:R-:W-:-:S06]  /*1110*/  VIADD R11, R11, 0xffffffe ;  /* 0x0ffffffe0b0b7836 */ /* 0x004fcc0000000000 */
[----:B------:R-:W2:Y:S02]  /*1120*/  F2I.FTZ.U32.TRUNC.NTZ R11, R11 ;  /* 0x0000000b000b7305 */ /* 0x000ea4000021f000 */
[----:B--2---:R-:W-:-:S04]  /*1130*/  IMAD.MOV R2, RZ, RZ, -R11 ;  /* 0x000000ffff027224 */ /* 0x004fc800078e0a0b */
[----:B------:R-:W-:Y:S01]  /*1140*/  IMAD R5, R2, R7, RZ ;  /* 0x0000000702057224 */ /* 0x000fe200078e02ff */
[----:B------:R-:W-:-:S03]  /*1150*/  IABS R2, R21 ;  /* 0x0000001500027213 */ /* 0x000fc60000000000 */
[----:B------:R-:W-:-:S04]  /*1160*/  IMAD.HI.U32 R10, R11, R5, R10 ;  /* 0x000000050b0a7227 */ /* 0x000fc800078e000a */
[----:B------:R-:W-:-:S04]  /*1170*/  IMAD.MOV.U32 R5, RZ, RZ, R2 ;  /* 0x000000ffff057224 */ /* 0x000fc800078e0002 */
[----:B------:R-:W-:-:S04]  /*1180*/  IMAD.HI.U32 R10, R10, R5, RZ ;  /* 0x000000050a0a7227 */ /* 0x000fc800078e00ff */
[----:B------:R-:W-:-:S04]  /*1190*/  IMAD.MOV R2, RZ, RZ, -R10 ;  /* 0x000000ffff027224 */ /* 0x000fc800078e0a0a */
[----:B------:R-:W-:-:S05]  /*11a0*/  IMAD R2, R7, R2, R5 ;  /* 0x0000000207027224 */ /* 0x000fca00078e0205 */
[----:B------:R-:W-:-:S13]  /*11b0*/  ISETP.GT.U32.AND P1, PT, R7, R2, PT ;  /* 0x000000020700720c */ /* 0x000fda0003f24070 */
[-C--:B------:R-:W-:Y:S01]  /*11c0*/  @!P1 IADD3 R2, PT, PT, R2, -R7.reuse, RZ ;  /* 0x8000000702029210 */ /* 0x080fe20007ffe0ff */
[----:B------:R-:W-:Y:S01]  /*11d0*/  @!P1 VIADD R10, R10, 0x1 ;  /* 0x000000010a0a9836 */ /* 0x000fe20000000000 */
[----:B------:R-:W-:Y:S02]  /*11e0*/  ISETP.NE.AND P1, PT, R4, RZ, PT ;  /* 0x000000ff0400720c */ /* 0x000fe40003f25270 */
[----:B------:R-:W-:Y:S02]  /*11f0*/  ISETP.GE.U32.AND P3, PT, R2, R7, PT ;  /* 0x000000070200720c */ /* 0x000fe40003f66070 */
[----:B------:R-:W-:-:S04]  /*1200*/  LOP3.LUT R2, R21, R4, RZ, 0x3c, !PT ;  /* 0x0000000415027212 */ /* 0x000fc800078e3cff */
[----:B------:R-:W-:-:S07]  /*1210*/  ISETP.GE.AND P0, PT, R2, RZ, PT ;  /* 0x000000ff0200720c */ /* 0x000fce0003f06270 */
[----:B------:R-:W-:-:S05]  /*1220*/  @P3 IADD3 R10, PT, PT, R10, 0x1, RZ ;  /* 0x000000010a0a3810 */ /* 0x000fca0007ffe0ff */
[----:B------:R-:W-:-:S05]  /*1230*/  IMAD.MOV.U32 R2, RZ, RZ, R10 ;  /* 0x000000ffff027224 */ /* 0x000fca00078e000a */
[----:B------:R-:W-:Y:S02]  /*1240*/  @!P0 IADD3 R2, PT, PT, -R2, RZ, RZ ;  /* 0x000000ff02028210 */ /* 0x000fe40007ffe1ff */
[----:B------:R-:W-:Y:S01]  /*1250*/  @!P1 LOP3.LUT R2, RZ, R4, RZ, 0x33, !PT ;  /* 0x00000004ff029212 */ /* 0x000fe200078e33ff */
[----:B------:R-:W-:Y:S06]  /*1260*/  @P2 BRA `(.L_x_344) ;  /* 0x0000000000302947 */ /* 0x000fec0003800000 */
[----:B------:R-:W2:Y:S01]  /*1270*/  LDCU.64 UR4, c[0x0][0x3c0] ;  /* 0x00007800ff0477ac */ /* 0x000ea20008000a00 */
[----:B------:R-:W-:Y:S01]  /*1280*/  SHF.R.S32.HI R7, RZ, 0x1f, R8 ;  /* 0x0000001fff077819 */ /* 0x000fe20000011408 */
[----:B------:R-:W3:Y:S01]  /*1290*/  LDCU.64 UR8, c[0x0][0x3a8] ;  /* 0x00007500ff0877ac */ /* 0x000ee20008000a00 */
[----:B--2---:R-:W-:Y:S02]  /*12a0*/  MOV R4, UR4 ;  /* 0x0000000400047c02 */ /* 0x004fe40008000f00 */
[----:B------:R-:W-:-:S03]  /*12b0*/  MOV R5, UR5 ;  /* 0x0000000500057c02 */ /* 0x000fc60008000f00 */
[-C--:B------:R-:W-:Y:S02]  /*12c0*/  IMAD R7, R7, R4.reuse, RZ ;  /* 0x0000000407077224 */ /* 0x080fe400078e02ff */
[----:B------:R-:W-:-:S04]  /*12d0*/  IMAD.WIDE.U32 R10, R8, R4, RZ ;  /* 0x00000004080a7225 */ /* 0x000fc800078e00ff */
[----:B------:R-:W-:-:S05]  /*12e0*/  IMAD R7, R8, R5, R7 ;  /* 0x0000000508077224 */ /* 0x000fca00078e0207 */
[----:B------:R-:W-:-:S03]  /*12f0*/  IADD3 R11, PT, PT, R11, R7, RZ ;  /* 0x000000070b0b7210 */ /* 0x000fc60007ffe0ff */
[----:B---3--:R-:W-:-:S04]  /*1300*/  IMAD.WIDE.U32 R24, R12, UR8, R10 ;  /* 0x000000080c187c25 */ /* 0x008fc8000f8e000a */
[----:B------:R-:W-:Y:S01]  /*1310*/  IMAD R12, R12, UR9, R25 ;  /* 0x000000090c0c7c24 */ /* 0x000fe2000f8e0219 */
[----:B------:R-:W-:Y:S06]  /*1320*/  BRA `(.L_x_345) ;  /* 0x0000000000147947 */ /* 0x000fec0003800000 */
.L_x_344:
[----:B------:R-:W2:Y:S01]  /*1330*/  LDC.64 R4, c[0x0][0x3c0] ;  /* 0x0000f000ff047b82 */ /* 0x000ea20000000a00 */
[----:B------:R-:W-:-:S05]  /*1340*/  IADD3 R8, PT, PT, R8, R9, RZ ;  /* 0x0000000908087210 */ /* 0x000fca0007ffe0ff */
[C---:B--2---:R-:W-:Y:S02]  /*1350*/  IMAD R12, R8.reuse, R5, RZ ;  /* 0x00000005080c7224 */ /* 0x044fe400078e02ff */
[----:B------:R-:W-:-:S05]  /*1360*/  IMAD.WIDE.U32 R24, R8, R4, RZ ;  /* 0x0000000408187225 */ /* 0x000fca00078e00ff */
[----:B------:R-:W-:-:S07]  /*1370*/  IADD3 R12, PT, PT, R25, R12, RZ ;  /* 0x0000000c190c7210 */ /* 0x000fce0007ffe0ff */
.L_x_345:
[----:B------:R-:W-:Y:S01]  /*1380*/  VIADD R218, R218, -UR10 ;  /* 0x8000000adada7c36 */ /* 0x000fe20008000000 */
[----:B------:R-:W-:Y:S01]  /*1390*/  SHF.R.U32.HI R13, RZ, 0x3, R166 ;  /* 0x00000003ff0d7819 */ /* 0x000fe200000116a6 */
[----:B------:R-:W-:Y:S01]  /*13a0*/  IMAD.SHL.U32 R167, R166, 0x8, RZ ;  /* 0x00000008a6a77824 */ /* 0x000fe200078e00ff */
[----:B------:R-:W2:Y:S01]  /*13b0*/  LDCU.64 UR8, c[0x0][0x3c8] ;  /* 0x00007900ff0877ac */ /* 0x000ea20008000a00 */
[----:B------:R-:W3:Y:S01]  /*13c0*/  S2UR UR5, SR_CgaCtaId ;  /* 0x00000000000579c3 */ /* 0x000ee20000008800 */
[CC--:B------:R-:W-:Y:S01]  /*13d0*/  ISETP.GE.AND P3, PT, R13.reuse, R218.reuse, PT ;  /* 0x000000da0d00720c */ /* 0x0c0fe20003f66270 */
[----:B-1----:R-:W-:Y:S01]  /*13e0*/  VIADD R15, R13, 0x20 ;  /* 0x000000200d0f7836 */ /* 0x002fe20000000000 */
[----:B------:R-:W-:Y:S01]  /*13f0*/  LOP3.LUT R14, R167, 0x38, RZ, 0xc0, !PT ;  /* 0x00000038a70e7812 */ /* 0x000fe200078ec0ff */
[----:B------:R-:W-:Y:S01]  /*1400*/  USHF.L.U32 UR4, UR14, 0x7, URZ ;  /* 0x000000070e047899 */ /* 0x000fe200080006ff */
[----:B------:R-:W-:Y:S01]  /*1410*/  VIADD R23, R13, 0x40 ;  /* 0x000000400d177836 */ /* 0x000fe20000000000 */
[----:B------:R-:W-:Y:S01]  /*1420*/  USHF.R.U32.HI UR14, URZ, 0x19, UR14 ;  /* 0x00000019ff0e7899 */ /* 0x000fe2000801160e */
[----:B------:R-:W-:Y:S01]  /*1430*/  ISETP.GE.AND P1, PT, R15, R218, PT ;  /* 0x000000da0f00720c */ /* 0x000fe20003f26270 */
[C---:B------:R-:W-:Y:S01]  /*1440*/  VIADD R25, R13.reuse, 0x60 ;  /* 0x000000600d197836 */ /* 0x040fe20000000000 */
[C---:B------:R-:W-:Y:S01]  /*1450*/  IADD3 R16, P0, PT, R14.reuse, R16, RZ ;  /* 0x000000100e107210 */ /* 0x040fe20007f1e0ff */
[----:B------:R-:W-:Y:S01]  /*1460*/  USHF.L.U32 UR15, UR6, 0x6, URZ ;  /* 0x00000006060f7899 */ /* 0x000fe200080006ff */
[----:B------:R-:W-:Y:S01]  /*1470*/  LOP3.LUT R18, R13, UR4, RZ, 0xfc, !PT ;  /* 0x000000040d127c12 */ /* 0x000fe2000f8efcff */
[----:B------:R-:W-:Y:S01]  /*1480*/  UMOV UR4, 0x400 ;  /* 0x0000040000047882 */ /* 0x000fe20000000000 */
[C---:B------:R-:W-:Y:S01]  /*1490*/  IADD3 R22, P2, PT, R14.reuse, R22, RZ ;  /* 0x000000160e167210 */ /* 0x040fe20007f5e0ff */
[----:B------:R-:W1:Y:S01]  /*14a0*/  @!P3 LDC.64 R8, c[0x0][0x3b0] ;  /* 0x0000ec00ff08bb82 */ /* 0x000e620000000a00 */
[----:B------:R-:W-:Y:S01]  /*14b0*/  IMAD.X R17, RZ, RZ, R6, P0 ;  /* 0x000000ffff117224 */ /* 0x000fe200000e0606 */
[----:B------:R-:W-:Y:S01]  /*14c0*/  IADD3 R14, P0, PT, R14, R24, RZ ;  /* 0x000000180e0e7210 */ /* 0x000fe20007f1e0ff */
[----:B------:R-:W4:Y:S01]  /*14d0*/  LDCU.64 UR12, c[0x0][0x388] ;  /* 0x00007100ff0c77ac */ /* 0x000f220008000a00 */
[----:B------:R-:W-:Y:S01]  /*14e0*/  ISETP.GE.AND P6, PT, R23, R218, PT ;  /* 0x000000da1700720c */ /* 0x000fe20003fc6270 */
[----:B--2---:R-:W-:Y:S01]  /*14f0*/  IMAD.WIDE.U32 R16, R21, UR8, R16 ;  /* 0x0000000815107c25 */ /* 0x004fe2000f8e0010 */
[----:B------:R-:W-:-:S02]  /*1500*/  LEA.HI.SX32 R88, R0, 0xffffffff, 0x1a ;  /* 0xffffffff00587811 */ /* 0x000fc400078fd2ff */
[----:B------:R-:W2:Y:S01]  /*1510*/  @!P3 LDC.64 R10, c[0x0][0x380] ;  /* 0x0000e000ff0abb82 */ /* 0x000ea20000000a00 */
[----:B------:R-:W-:Y:S01]  /*1520*/  IMAD R17, R21, UR9, R17 ;  /* 0x0000000915117c24 */ /* 0x000fe2000f8e0211 */
[----:B------:R-:W-:Y:S01]  /*1530*/  @!P1 IADD3 R21, P4, PT, R18, 0x20, RZ ;  /* 0x0000002012159810 */ /* 0x000fe20007f9e0ff */
[----:B---3--:R-:W-:Y:S01]  /*1540*/  ULEA UR5, UR5, UR4, 0x18 ;  /* 0x0000000405057291 */ /* 0x008fe2000f8ec0ff */
[----:B------:R-:W-:Y:S01]  /*1550*/  IMAD.X R23, RZ, RZ, R19, P2 ;  /* 0x000000ffff177224 */ /* 0x000fe200010e0613 */
[----:B------:R-:W3:Y:S01]  /*1560*/  LDCU.128 UR8, c[0x0][0x3d0] ;  /* 0x00007a00ff0877ac */ /* 0x000ee20008000c00 */
[----:B------:R-:W-:Y:S01]  /*1570*/  SHF.R.S32.HI R19, RZ, 0x1f, R88 ;  /* 0x0000001fff137819 */ /* 0x000fe20000011458 */
[----:B------:R-:W-:Y:S01]  /*1580*/  IMAD.SHL.U32 R165, R166, 0x40, RZ ;  /* 0x00000040a6a57824 */ /* 0x000fe200078e00ff */
[----:B------:R-:W5:Y:S01]  /*1590*/  @!P1 LDC.64 R6, c[0x0][0x3b0] ;  /* 0x0000ec00ff069b82 */ /* 0x000f620000000a00 */
[----:B------:R-:W-:Y:S01]  /*15a0*/  USHF.L.U64.HI UR4, UR6, 0x6, UR7 ;  /* 0x0000000606047899 */ /* 0x000fe20008010207 */
[----:B------:R-:W-:Y:S01]  /*15b0*/  IMAD.WIDE.U32 R30, R13, UR6, R22 ;  /* 0x000000060d1e7c25 */ /* 0x000fe2000f8e0016 */
[----:B------:R-:W-:-:S02]  /*15c0*/  SHF.R.S32.HI R22, RZ, 0x1f, R2 ;  /* 0x0000001fff167819 */ /* 0x000fc40000011402 */
[----:B------:R-:W-:Y:S01]  /*15d0*/  LOP3.LUT R176, R165, 0x1c0, RZ, 0xc0, !PT ;  /* 0x000001c0a5b07812 */ /* 0x000fe200078ec0ff */
[----:B------:R-:W-:Y:S01]  /*15e0*/  IMAD R31, R13, UR7, R31 ;  /* 0x000000070d1f7c24 */ /* 0x000fe2000f8e021f */
[----:B------:R-:W-:Y:S01]  /*15f0*/  SHF.R.U32.HI R86, RZ, 0x1, R166 ;  /* 0x00000001ff567819 */ /* 0x000fe200000116a6 */
[----:B-1----:R-:W-:Y:S01]  /*1600*/  @!P3 IMAD R20, R8, UR14, RZ ;  /* 0x0000000e0814bc24 */ /* 0x002fe2000f8e02ff */
[----:B------:R-:W-:Y:S01]  /*1610*/  LOP3.LUT R93, R165, 0x400, RZ, 0xc0, !PT ;  /* 0x00000400a55d7812 */ /* 0x000fe200078ec0ff */
[----:B------:R-:W-:-:S04]  /*1620*/  @!P3 IMAD.WIDE.U32 R26, R18, R8, R16 ;  /* 0x00000008121ab225 */ /* 0x000fc800078e0010 */
[----:B------:R-:W-:Y:S01]  /*1630*/  @!P3 IMAD R20, R18, R9, R20 ;  /* 0x000000091214b224 */ /* 0x000fe200078e0214 */
[----:B------:R-:W-:Y:S01]  /*1640*/  LOP3.LUT R9, R167, 0x1f8, RZ, 0xc0, !PT ;  /* 0x000001f8a7097812 */ /* 0x000fe200078ec0ff */
[----:B---3--:R-:W-:Y:S01]  /*1650*/  IMAD.WIDE.U32 R30, R2, UR8, R30 ;  /* 0x00000008021e7c25 */ /* 0x008fe2000f8e001e */
[----:B--2---:R-:W-:Y:S02]  /*1660*/  @!P3 LEA R28, P5, R26, R10, 0x1 ;  /* 0x0000000a1a1cb211 */ /* 0x004fe400078a08ff */
[----:B------:R-:W-:Y:S01]  /*1670*/  LOP3.LUT R24, R9, 0x38, R166, 0x78, !PT ;  /* 0x0000003809187812 */ /* 0x000fe200078e78a6 */
[----:B------:R-:W-:Y:S01]  /*1680*/  @!P3 IMAD.IADD R20, R27, 0x1, R20 ;  /* 0x000000011b14b824 */ /* 0x000fe200078e0214 */
[----:B------:R-:W1:Y:S01]  /*1690*/  @!P1 LDC.64 R8, c[0x0][0x380] ;  /* 0x0000e000ff089b82 */ /* 0x000e620000000a00 */
[----:B------:R-:W-:Y:S01]  /*16a0*/  @!P1 IMAD.X R27, RZ, RZ, UR14, P4 ;  /* 0x0000000eff1b9e24 */ /* 0x000fe2000a0e06ff */
[----:B------:R-:W-:Y:S01]  /*16b0*/  LOP3.LUT R225, R24, 0x1e00, R167, 0xf8, !PT ;  /* 0x00001e0018e17812 */ /* 0x000fe200078ef8a7 */
[----:B------:R-:W-:Y:S01]  /*16c0*/  @!P1 IMAD.MOV.U32 R24, RZ, RZ, R16 ;  /* 0x000000ffff189224 */ /* 0x000fe200078e0010 */
[----:B------:R-:W-:Y:S01]  /*16d0*/  @!P3 LEA.HI.X R29, R26, R11, R20, 0x1, P5 ;  /* 0x0000000b1a1db211 */ /* 0x000fe200028f0c14 */
[----:B-----5:R-:W-:Y:S01]  /*16e0*/  @!P1 IMAD R20, R27, R6, RZ ;  /* 0x000000061b149224 */ /* 0x020fe200078e02ff */
[----:B------:R-:W-:Y:S01]  /*16f0*/  ISETP.GE.AND P5, PT, R25, R218, PT ;  /* 0x000000da1900720c */ /* 0x000fe20003fa6270 */
[----:B------:R-:W-:Y:S01]  /*1700*/  @!P1 IMAD.MOV.U32 R25, RZ, RZ, R17 ;  /* 0x000000ffff199224 */ /* 0x000fe200078e0011 */
[----:B------:R-:W-:Y:S01]  /*1710*/  LEA R225, R225, UR5, 0x1 ;  /* 0x00000005e1e17c11 */ /* 0x000fe2000f8e08ff */
[C---:B------:R-:W-:Y:S01]  /*1720*/  @!P1 IMAD R20, R21.reuse, R7, R20 ;  /* 0x0000000715149224 */ /* 0x040fe200078e0214 */
[----:B------:R-:W-:Y:S01]  /*1730*/  SHF.L.U64.HI R11, R4, 0x6, R5 ;  /* 0x00000006040b7819 */ /* 0x000fe20000010205 */
[----:B------:R-:W-:-:S02]  /*1740*/  @!P1 IMAD.WIDE.U32 R24, R21, R6, R24 ;  /* 0x0000000615189225 */ /* 0x000fc400078e0018 */
[----:B------:R-:W2:Y:S01]  /*1750*/  @!P6 LDC.64 R6, c[0x0][0x3b0] ;  /* 0x0000ec00ff06eb82 */ /* 0x000ea20000000a00 */
[----:B------:R-:W-:Y:S01]  /*1760*/  @!PT LDS RZ, [RZ] ;  /* 0x00000000fffff984 */ /* 0x000fe20000000800 */
[----:B------:R-:W-:Y:S01]  /*1770*/  @!PT LDS RZ, [RZ] ;  /* 0x00000000fffff984 */ /* 0x000fe20000000800 */
[----:B------:R-:W-:Y:S01]  /*1780*/  @!PT LDS RZ, [RZ] ;  /* 0x00000000fffff984 */ /* 0x000fe20000000800 */
[----:B------:R-:W-:Y:S01]  /*1790*/  @!P3 LDGSTS.E.BYPASS.LTC128B.128 [R225], desc[UR16][R28.64] ;  /* 0x000000001ce1bfae */ /* 0x000fe2000b981a10 */
[----:B------:R-:W-:Y:S02]  /*17a0*/  @!P1 IMAD.IADD R20, R25, 0x1, R20 ;  /* 0x0000000119149824 */ /* 0x000fe400078e0214 */
[----:B------:R-:W-:Y:S01]  /*17b0*/  IMAD R10, R88, -0x40, R3 ;  /* 0xffffffc0580a7824 */ /* 0x000fe200078e0203 */
[----:B------:R-:W-:Y:S01]  /*17c0*/  @!P3 LDGSTS.E.BYPASS.LTC128B.128 [R225+0x4000], desc[UR16][R28.64+0x80] ;  /* 0x040000801ce1bfae */ /* 0x000fe2000b981a10 */
[----:B------:R-:W-:Y:S02]  /*17d0*/  IMAD.SHL.U32 R21, R4, 0x40, RZ ;  /* 0x0000004004157824 */ /* 0x000fe400078e00ff */
[----:B------:R-:W-:Y:S01]  /*17e0*/  IMAD.MOV.U32 R84, RZ, RZ, 0x20 ;  /* 0x00000020ff547424 */ /* 0x000fe200078e00ff */
[----:B------:R-:W-:Y:S01]  /*17f0*/  @!P3 LDGSTS.E.BYPASS.LTC128B.128 [R225+0x8000], desc[UR16][R28.64+0x100] ;  /* 0x080001001ce1bfae */ /* 0x000fe2000b981a10 */
[----:B------:R-:W-:-:S03]  /*1800*/  ISETP.GE.AND P2, PT, R15, R10, PT ;  /* 0x0000000a0f00720c */ /* 0x000fc60003f46270 */
[----:B------:R1:W-:Y:S01]  /*1810*/  @!P3 LDGSTS.E.BYPASS.LTC128B.128 [R225+0xc000], desc[UR16][R28.64+0x180] ;  /* 0x0c0001801ce1bfae */ /* 0x0003e2000b981a10 */
[----:B------:R-:W-:Y:S01]  /*1820*/  ISETP.GE.AND P3, PT, R15, R10, PT ;  /* 0x0000000a0f00720c */ /* 0x000fe20003f66270 */
[----:B------:R-:W-:Y:S02]  /*1830*/  IMAD.X R15, RZ, RZ, R12, P0 ;  /* 0x000000ffff0f7224 */ /* 0x000fe400000e060c */
[----:B------:R-:W-:-:S04]  /*1840*/  IMAD.WIDE.U32 R14, R13, R4, R14 ;  /* 0x000000040d0e7225 */ /* 0x000fc800078e000e */
[----:B------:R-:W-:Y:S02]  /*1850*/  IMAD R15, R13, R5, R15 ;  /* 0x000000050d0f7224 */ /* 0x000fe400078e020f */
[----:B------:R-:W-:Y:S01]  /*1860*/  IMAD.WIDE.U32 R14, R2, UR10, R14 ;  /* 0x0000000a020e7c25 */ /* 0x000fe2000f8e000e */
[----:B-1----:R-:W-:-:S03]  /*1870*/  @!P1 LEA R28, P4, R24, R8, 0x1 ;  /* 0x00000008181c9211 */ /* 0x002fc600078808ff */
[----:B------:R-:W-:Y:S01]  /*1880*/  IMAD R8, R11, R88, RZ ;  /* 0x000000580b087224 */ /* 0x000fe200078e02ff */
[----:B------:R-:W-:Y:S01]  /*1890*/  @!P1 LEA.HI.X R29, R24, R9, R20, 0x1, P4 ;  /* 0x00000009181d9211 */ /* 0x000fe200020f0c14 */
[----:B------:R-:W-:Y:S01]  /*18a0*/  IMAD R20, R88, UR4, RZ ;  /* 0x0000000458147c24 */ /* 0x000fe2000f8e02ff */
[----:B------:R-:W-:Y:S01]  /*18b0*/  @!P6 IADD3 R26, P4, PT, R18, 0x40, RZ ;  /* 0x00000040121ae810 */ /* 0x000fe20007f9e0ff */
[----:B------:R-:W-:Y:S01]  /*18c0*/  IMAD.SHL.U32 R24, R166, 0x20, RZ ;  /* 0x00000020a6187824 */ /* 0x000fe200078e00ff */
[----:B------:R-:W-:Y:S01]  /*18d0*/  @!P5 IADD3 R18, P0, PT, R18, 0x60, RZ ;  /* 0x000000601212d810 */ /* 0x000fe20007f1e0ff */
[----:B------:R-:W-:Y:S01]  /*18e0*/  IMAD R20, R19, UR15, R20 ;  /* 0x0000000f13147c24 */ /* 0x000fe2000f8e0214 */
[----:B------:R-:W-:Y:S01]  /*18f0*/  @!P1 LDGSTS.E.BYPASS.LTC128B.128 [R225+0x1000], desc[UR16][R28.64] ;  /* 0x010000001ce19fae */ /* 0x000fe2000b981a10 */
[----:B------:R-:W-:Y:S01]  /*1900*/  @!P6 IMAD.X R23, RZ, RZ, UR14, P4 ;  /* 0x0000000eff17ee24 */ /* 0x000fe2000a0e06ff */
[----:B------:R-:W-:Y:S01]  /*1910*/  ISETP.GE.AND P4, PT, R13, R10, PT ;  /* 0x0000000a0d00720c */ /* 0x000fe20003f86270 */
[----:B------:R-:W-:Y:S01]  /*1920*/  IMAD R19, R19, R21, R8 ;  /* 0x0000001513137224 */ /* 0x000fe200078e0208 */
[----:B------:R-:W1:Y:S01]  /*1930*/  @!P6 LDC.64 R10, c[0x0][0x380] ;  /* 0x0000e000ff0aeb82 */ /* 0x000e620000000a00 */
[----:B--2---:R-:W-:Y:S01]  /*1940*/  @!P6 IMAD R23, R23, R6, RZ ;  /* 0x000000061717e224 */ /* 0x004fe200078e02ff */
[----:B------:R-:W-:Y:S01]  /*1950*/  @!P1 LDGSTS.E.BYPASS.LTC128B.128 [R225+0x5000], desc[UR16][R28.64+0x80] ;  /* 0x050000801ce19fae */ /* 0x000fe2000b981a10 */
[----:B------:R-:W-:-:S02]  /*1960*/  @!P5 IMAD.X R25, RZ, RZ, UR14, P0 ;  /* 0x0000000eff19de24 */ /* 0x000fc400080e06ff */
[----:B------:R-:W-:Y:S01]  /*1970*/  @!P6 IMAD R23, R26, R7, R23 ;  /* 0x000000071a17e224 */ /* 0x000fe200078e0217 */
[----:B------:R-:W-:Y:S01]  /*1980*/  @!P1 LDGSTS.E.BYPASS.LTC128B.128 [R225+0x9000], desc[UR16][R28.64+0x100] ;  /* 0x090001001ce19fae */ /* 0x000fe2000b981a10 */
[----:B------:R-:W-:Y:S01]  /*1990*/  IMAD R7, R22, UR8, RZ ;  /* 0x0000000816077c24 */ /* 0x000fe2000f8e02ff */
[----:B------:R-:W2:Y:S01]  /*19a0*/  @!P5 LDC.64 R8, c[0x0][0x3b0] ;  /* 0x0000ec00ff08db82 */ /* 0x000ea20000000a00 */
[----:B------:R-:W-:Y:S01]  /*19b0*/  @!P6 IMAD.WIDE.U32 R26, R26, R6, R16 ;  /* 0x000000061a1ae225 */ /* 0x000fe200078e0010 */
[----:B------:R3:W-:Y:S01]  /*19c0*/  @!P1 LDGSTS.E.BYPASS.LTC128B.128 [R225+0xd000], desc[UR16][R28.64+0x180] ;  /* 0x0d0001801ce19fae */ /* 0x0007e2000b981a10 */
[----:B----4-:R-:W-:Y:S01]  /*19d0*/  LEA R223, P1, R30, UR12, 0x1 ;  /* 0x0000000c1edf7c11 */ /* 0x010fe2000f8208ff */
[----:B------:R-:W-:Y:S01]  /*19e0*/  USHF.L.U32 UR8, UR6, 0x5, URZ ;  /* 0x0000000506087899 */ /* 0x000fe200080006ff */
[----:B------:R-:W-:Y:S01]  /*19f0*/  IMAD R222, R2, UR9, R7 ;  /* 0x0000000902de7c24 */ /* 0x000fe2000f8e0207 */
[----:B------:R-:W-:Y:S01]  /*1a00*/  USHF.L.U64.HI UR9, UR6, 0x5, UR7 ;  /* 0x0000000506097899 */ /* 0x000fe20008010207 */
[----:B------:R-:W-:Y:S01]  /*1a10*/  @!P6 IMAD.IADD R12, R27, 0x1, R23 ;  /* 0x000000011b0ce824 */ /* 0x000fe200078e0217 */
[----:B------:R-:W4:Y:S01]  /*1a20*/  @!P5 LDC.64 R6, c[0x0][0x380] ;  /* 0x0000e000ff06db82 */ /* 0x000f220000000a00 */
[----:B------:R-:W-:Y:S01]  /*1a30*/  IMAD.IADD R222, R31, 0x1, R222 ;  /* 0x000000011fde7824 */ /* 0x000fe200078e02de */
[----:B------:R-:W5:Y:S04]  /*1a40*/  LDCU.64 UR6, c[0x0][0x390] ;  /* 0x00007200ff0677ac */ /* 0x000f680008000a00 */
[----:B------:R-:W-:-:S02]  /*1a50*/  LEA.HI.X R222, R30, UR13, R222, 0x1, P1 ;  /* 0x0000000d1ede7c11 */ /* 0x000fc400088f0cde */
[----:B-1----:R-:W-:-:S04]  /*1a60*/  @!P6 LEA R10, P0, R26, R10, 0x1 ;  /* 0x0000000a1a0ae211 */ /* 0x002fc800078008ff */
[----:B------:R-:W-:Y:S01]  /*1a70*/  @!P6 LEA.HI.X R11, R26, R11, R12, 0x1, P0 ;  /* 0x0000000b1a0be211 */ /* 0x000fe200000f0c0c */
[----:B------:R-:W-:-:S04]  /*1a80*/  IMAD.WIDE.U32 R26, R88, UR15, RZ ;  /* 0x0000000f581a7c25 */ /* 0x000fc8000f8e00ff */
[-C--:B--2---:R-:W-:Y:S01]  /*1a90*/  @!P5 IMAD R25, R25, R8.reuse, RZ ;  /* 0x000000081919d224 */ /* 0x084fe200078e02ff */
[----:B------:R-:W-:Y:S01]  /*1aa0*/  @!P6 LDGSTS.E.BYPASS.LTC128B.128 [R225+0x2000], desc[UR16][R10.64] ;  /* 0x020000000ae1efae */ /* 0x000fe2000b981a10 */
[----:B------:R-:W-:Y:S01]  /*1ab0*/  IMAD.IADD R13, R27, 0x1, R20 ;  /* 0x000000011b0d7824 */ /* 0x000fe200078e0214 */
[----:B---3--:R-:W-:Y:S01]  /*1ac0*/  LOP3.LUT R29, R165, 0x200, RZ, 0xc0, !PT ;  /* 0x00000200a51d7812 */ /* 0x008fe200078ec0ff */
[C---:B------:R-:W-:Y:S01]  /*1ad0*/  @!P5 IMAD R9, R18.reuse, R9, R25 ;  /* 0x000000091209d224 */ /* 0x040fe200078e0219 */
[----:B------:R-:W-:Y:S02]  /*1ae0*/  @!P6 LDGSTS.E.BYPASS.LTC128B.128 [R225+0x6000], desc[UR16][R10.64+0x80] ;  /* 0x060000800ae1efae */ /* 0x000fe4000b981a10 */
[----:B------:R-:W-:Y:S01]  /*1af0*/  LOP3.LUT R23, R29, 0x7c00, R24, 0xf8, !PT ;  /* 0x00007c001d177812 */ /* 0x000fe200078ef818 */
[----:B------:R-:W-:Y:S01]  /*1b00*/  @!P5 IMAD.WIDE.U32 R28, R18, R8, R16 ;  /* 0x00000008121cd225 */ /* 0x000fe200078e0010 */
[C---:B------:R-:W-:Y:S01]  /*1b10*/  @!P4 LEA R24, P1, R26.reuse, R223, 0x1 ;  /* 0x000000df1a18c211 */ /* 0x040fe200078208ff */
[----:B------:R-:W-:Y:S01]  /*1b20*/  @!P6 LDGSTS.E.BYPASS.LTC128B.128 [R225+0xa000], desc[UR16][R10.64+0x100] ;  /* 0x0a0001000ae1efae */ /* 0x000fe2000b981a10 */
[C---:B------:R-:W-:Y:S01]  /*1b30*/  @!P3 IADD3 R8, P0, PT, R26.reuse, UR8, RZ ;  /* 0x000000081a08bc10 */ /* 0x040fe2000ff1e0ff */
[----:B------:R-:W-:Y:S01]  /*1b40*/  @!P5 IMAD.IADD R9, R29, 0x1, R9 ;  /* 0x000000011d09d824 */ /* 0x000fe200078e0209 */
[----:B------:R-:W-:Y:S01]  /*1b50*/  @!P4 LEA.HI.X R25, R26, R222, R13, 0x1, P1 ;  /* 0x000000de1a19c211 */ /* 0x000fe200008f0c0d */
[----:B------:R1:W-:Y:S01]  /*1b60*/  @!P6 LDGSTS.E.BYPASS.LTC128B.128 [R225+0xe000], desc[UR16][R10.64+0x180] ;  /* 0x0e0001800ae1efae */ /* 0x0003e2000b981a10 */
[----:B----4-:R-:W-:Y:S01]  /*1b70*/  @!P5 LEA R6, P1, R28, R6, 0x1 ;  /* 0x000000061c06d211 */ /* 0x010fe200078208ff */
[----:B------:R-:W-:Y:S01]  /*1b80*/  IMAD R17, R22, UR10, RZ ;  /* 0x0000000a16117c24 */ /* 0x000fe2000f8e02ff */
[----:B------:R-:W-:-:S02]  /*1b90*/  @!P3 IADD3.X R13, PT, PT, R13, UR9, RZ, P0, !PT ;  /* 0x000000090d0dbc10 */ /* 0x000fc400087fe4ff */
[----:B------:R-:W-:Y:S01]  /*1ba0*/  @!P5 LEA.HI.X R7, R28, R7, R9, 0x1, P1 ;  /* 0x000000071c07d211 */ /* 0x000fe200008f0c09 */
[----:B------:R-:W-:Y:S01]  /*1bb0*/  IMAD R17, R2, UR11, R17 ;  /* 0x0000000b02117c24 */ /* 0x000fe2000f8e0211 */
[----:B------:R-:W-:Y:S02]  /*1bc0*/  @!P3 LEA R12, P0, R8, R223, 0x1 ;  /* 0x000000df080cb211 */ /* 0x000fe400078008ff */
[----:B-----5:R-:W-:Y:S01]  /*1bd0*/  LEA R221, P1, R14, UR6, 0x1 ;  /* 0x000000060edd7c11 */ /* 0x020fe2000f8208ff */
[----:B------:R-:W-:Y:S01]  /*1be0*/  @!P5 LDGSTS.E.BYPASS.LTC128B.128 [R225+0x3000], desc[UR16][R6.64] ;  /* 0x0300000006e1dfae */ /* 0x000fe2000b981a10 */
[----:B------:R-:W-:Y:S01]  /*1bf0*/  @!P3 LEA.HI.X R13, R8, R222, R13, 0x1, P0 ;  /* 0x000000de080db211 */ /* 0x000fe200000f0c0d */
[----:B------:R-:W-:Y:S01]  /*1c00*/  IMAD.WIDE.U32 R8, R21, R88, RZ ;  /* 0x0000005815087225 */ /* 0x000fe200078e00ff */
[----:B------:R-:W-:Y:S01]  /*1c10*/  LOP3.LUT P6, RZ, R166, 0x4, RZ, 0xc0, !PT ;  /* 0x00000004a6ff7812 */ /* 0x000fe200078cc0ff */
[----:B------:R-:W-:Y:S02]  /*1c20*/  @!P5 LDGSTS.E.BYPASS.LTC128B.128 [R225+0x7000], desc[UR16][R6.64+0x80] ;  /* 0x0700008006e1dfae */ /* 0x000fe4000b981a10 */
[----:B------:R-:W-:Y:S01]  /*1c30*/  IMAD.IADD R17, R15, 0x1, R17 ;  /* 0x000000010f117824 */ /* 0x000fe200078e0211 */
[----:B------:R-:W-:Y:S01]  /*1c40*/  @!P2 LEA R2, P0, R4, R8, 0x5 ;  /* 0x000000080402a211 */ /* 0x000fe200078028ff */
[----:B------:R-:W-:Y:S01]  /*1c50*/  @!P5 LDGSTS.E.BYPASS.LTC128B.128 [R225+0xb000], desc[UR16][R6.64+0x100] ;  /* 0x0b00010006e1dfae */ /* 0x000fe2000b981a10 */
[----:B------:R-:W-:-:S02]  /*1c60*/  IMAD.IADD R19, R9, 0x1, R19 ;  /* 0x0000000109137824 */ /* 0x000fc400078e0213 */
[----:B------:R-:W-:Y:S01]  /*1c70*/  LEA.HI.X R220, R14, UR7, R17, 0x1, P1 ;  /* 0x000000070edc7c11 */ /* 0x000fe200088f0c11 */
[----:B------:R2:W-:Y:S02]  /*1c80*/  @!P5 LDGSTS.E.BYPASS.LTC128B.128 [R225+0xf000], desc[UR16][R6.64+0x180] ;  /* 0x0f00018006e1dfae */ /* 0x0005e4000b981a10 */
[----:B------:R-:W-:Y:S02]  /*1c90*/  @!P2 LEA.HI.X R5, R4, R19, R5, 0x5, P0 ;  /* 0x000000130405a211 */ /* 0x000fe400000f2c05 */
[----:B------:R-:W-:Y:S01]  /*1ca0*/  @!P4 LDGSTS.E.BYPASS.LTC128B.128 [R225+0x10000], desc[UR16][R24.64] ;  /* 0x1000000018e1cfae */ /* 0x000fe2000b981a10 */
[----:B-1----:R-:W-:-:S03]  /*1cb0*/  @!P2 LEA R10, P0, R2, R221, 0x1 ;  /* 0x000000dd020aa211 */ /* 0x002fc600078008ff */
[----:B------:R-:W-:Y:S01]  /*1cc0*/  @!P4 LDGSTS.E.BYPASS.LTC128B.128 [R225+0x12000], desc[UR16][R24.64+0x80] ;  /* 0x1200008018e1cfae */ /* 0x000fe2000b981a10 */
[----:B------:R-:W-:Y:S01]  /*1cd0*/  @!P2 LEA.HI.X R11, R2, R220, R5, 0x1, P0 ;  /* 0x000000dc020ba211 */ /* 0x000fe200000f0c05 */
[----:B------:R-:W-:Y:S01]  /*1ce0*/  IMAD.MOV.U32 R2, RZ, RZ, 0x40 ;  /* 0x00000040ff027424 */ /* 0x000fe200078e00ff */
[----:B------:R-:W-:Y:S01]  /*1cf0*/  LOP3.LUT P0, RZ, R166, 0x2, RZ, 0xc0, !PT ;  /* 0x00000002a6ff7812 */ /* 0x000fe2000780c0ff */
[----:B------:R-:W-:Y:S03]  /*1d00*/  @!P4 LDGSTS.E.BYPASS.LTC128B.128 [R225+0x14000], desc[UR16][R24.64+0x100] ;  /* 0x1400010018e1cfae */ /* 0x000fe6000b981a10 */
[----:B------:R-:W-:Y:S01]  /*1d10*/  SEL R84, R84, 0xffffffe0, !P0 ;  /* 0xffffffe054547807 */ /* 0x000fe20004000000 */
[----:B------:R-:W-:Y:S01]  /*1d20*/  @!P4 LDGSTS.E.BYPASS.LTC128B.128 [R225+0x16000], desc[UR16][R24.64+0x180] ;  /* 0x1600018018e1cfae */ /* 0x000fe2000b981a10 */
[----:B------:R-:W-:-:S03]  /*1d30*/  SEL R2, R2, 0xffffffc0, !P6 ;  /* 0xffffffc002027807 */ /* 0x000fc60007000000 */
[----:B------:R-:W-:Y:S04]  /*1d40*/  @!P3 LDGSTS.E.BYPASS.LTC128B.128 [R225+0x11000], desc[UR16][R12.64] ;  /* 0x110000000ce1bfae */ /* 0x000fe8000b981a10 */
[----:B------:R-:W-:Y:S01]  /*1d50*/  @!P3 LDGSTS.E.BYPASS.LTC128B.128 [R225+0x13000], desc[UR16][R12.64+0x80] ;  /* 0x130000800ce1bfae */ /* 0x000fe2000b981a10 */
[----:B--2---:R-:W-:-:S03]  /*1d60*/  LOP3.LUT R7, R176, 0x38, R167, 0xf8, !PT ;  /* 0x00000038b0077812 */ /* 0x004fc600078ef8a7 */
[----:B------:R-:W-:Y:S01]  /*1d70*/  @!P3 LDGSTS.E.BYPASS.LTC128B.128 [R225+0x15000], desc[UR16][R12.64+0x100] ;  /* 0x150001000ce1bfae */ /* 0x000fe2000b981a10 */
[C---:B------:R-:W-:Y:S02]  /*1d80*/  @!P4 LEA R6, P1, R8.reuse, R221, 0x1 ;  /* 0x000000dd0806c211 */ /* 0x040fe400078208ff */
[C---:B------:R-:W-:Y:S01]  /*1d90*/  LOP3.LUT R86, R7.reuse, 0x8, R86, 0x78, !PT ;  /* 0x0000000807567812 */ /* 0x040fe200078e7856 */
[----:B------:R1:W-:Y:S01]  /*1da0*/  @!P3 LDGSTS.E.BYPASS.LTC128B.128 [R225+0x17000], desc[UR16][R12.64+0x180] ;  /* 0x170001800ce1bfae */ /* 0x0003e2000b981a10 */
[----:B------:R-:W-:Y:S02]  /*1db0*/  LOP3.LUT R4, R7, 0x8, R166, 0x78, !PT ;  /* 0x0000000807047812 */ /* 0x000fe400078e78a6 */
[----:B------:R-:W-:Y:S01]  /*1dc0*/  @!P4 LEA.HI.X R7, R8, R220, R19, 0x1, P1 ;  /* 0x000000dc0807c211 */ /* 0x000fe200008f0c13 */
[----:B------:R-:W0:Y:S01]  /*1dd0*/  LDGDEPBAR ;  /* 0x00000000000079af */ /* 0x000e220000000000 */
[----:B------:R-:W-:Y:S02]  /*1de0*/  IMAD.IADD R23, R86, 0x1, R23 ;  /* 0x0000000156177824 */ /* 0x000fe400078e0217 */
[----:B------:R-:W-:-:S03]  /*1df0*/  IMAD R93, R4, 0x2, R93 ;  /* 0x00000002045d7824 */ /* 0x000fc600078e025d */
[----:B------:R-:W-:Y:S01]  /*1e00*/  LEA R95, R23, UR5, 0x1 ;  /* 0x00000005175f7c11 */ /* 0x000fe2000f8e08ff */
[----:B------:R-:W-:-:S04]  /*1e10*/  VIADD R87, R93, UR5 ;  /* 0x000000055d577c36 */ /* 0x000fc80008000000 */
[--C-:B------:R-:W-:Y:S02]  /*1e20*/  IMAD.IADD R92, R95, 0x1, R84.reuse ;  /* 0x000000015f5c7824 */ /* 0x100fe400078e0254 */
[----:B------:R-:W-:Y:S02]  /*1e30*/  IMAD.IADD R89, R87, 0x1, R84 ;  /* 0x0000000157597824 */ /* 0x000fe400078e0254 */
[--C-:B------:R-:W-:Y:S02]  /*1e40*/  IMAD.IADD R91, R95, 0x1, R2.reuse ;  /* 0x000000015f5b7824 */ /* 0x100fe400078e0202 */
[----:B------:R-:W-:Y:S02]  /*1e50*/  IMAD.IADD R87, R87, 0x1, R2 ;  /* 0x0000000157577824 */ /* 0x000fe400078e0202 */
[C---:B------:R-:W-:Y:S02]  /*1e60*/  IMAD.IADD R90, R84.reuse, 0x1, R91 ;  /* 0x00000001545a7824 */ /* 0x040fe400078e025b */
[----:B------:R-:W-:Y:S01]  /*1e70*/  IMAD.IADD R85, R84, 0x1, R87 ;  /* 0x0000000154557824 */ /* 0x000fe200078e0257 */
[----:B------:R-:W-:-:S04]  /*1e80*/  DEPBAR.LE SB0, 0x0 ;  /* 0x000080000000791a */ /* 0x000fc80000000000 */
[----:B------:R-:W-:Y:S06]  /*1e90*/  BAR.SYNC.DEFER_BLOCKING 0x0 ;  /* 0x0000000000007b1d */ /* 0x000fec0000010000 */
        /* <DEDUP_REMOVED lines=24> */
[----:B------:R-:W4:Y:S04]  /*2020*/  LDSM.16.M88.4 R36, [R93+UR5+0x10800] ;  /* 0x010800055d24783b */ /* 0x000f280008000200 */
[----:B------:R-:W5:Y:S04]  /*2030*/  LDSM.16.M88.4 R28, [R93+UR5+0x11000] ;  /* 0x011000055d1c783b */ /* 0x000f680008000200 */
[----:B-1----:R-:W1:Y:S04]  /*2040*/  LDSM.16.M88.4 R12, [R93+UR5+0x11800] ;  /* 0x011800055d0c783b */ /* 0x002e680008000200 */
[----:B------:R-:W-:Y:S04]  /*2050*/  LDSM.16.M88.4 R64, [R92] ;  /* 0x000000005c40783b */ /* 0x000fe80000000200 */
[----:B--2---:R-:W2:Y:S04]  /*2060*/  LDSM.16.M88.4 R8, [R89+0x10000] ;  /* 0x010000005908783b */ /* 0x004ea80000000200 */
[----:B------:R-:W2:Y:S04]  /*2070*/  LDSM.16.M88.4 R4, [R89+0x10800] ;  /* 0x010800005904783b */ /* 0x000ea80000000200 */
[----:B------:R-:W2:Y:S04]  /*2080*/  LDSM.16.M88.4 R16, [R89+0x11000] ;  /* 0x011000005910783b */ /* 0x000ea80000000200 */
[----:B------:R-:W2:Y:S04]  /*2090*/  LDSM.16.M88.4 R68, [R89+0x11800] ;  /* 0x011800005944783b */ /* 0x000ea80000000200 */
[----:B------:R-:W-:Y:S01]  /*20a0*/  LDSM.16.M88.4 R60, [R87+0x10000] ;  /* 0x01000000573c783b */ /* 0x000fe20000000200 */
[C---:B---3--:R-:W-:Y:S03]  /*20b0*/  HMMA.16816.F32 R48, R72.reuse, R44, RZ ;  /* 0x0000002c4830723c */ /* 0x048fe600000018ff */
[----:B------:R-:W-:Y:S04]  /*20c0*/  LDSM.16.M88.4 R52, [R87+0x11800] ;  /* 0x011800005734783b */ /* 0x000fe80000000200 */
[----:B------:R-:W-:Y:S01]  /*20d0*/  LDSM.16.M88.4 R56, [R90] ;  /* 0x000000005a38783b */ /* 0x000fe20000000200 */
[C---:B----4-:R-:W-:Y:S03]  /*20e0*/  HMMA.16816.F32 R40, R72.reuse, R36, RZ ;  /* 0x000000244828723c */ /* 0x050fe600000018ff */
[----:B------:R-:W-:Y:S04]  /*20f0*/  LDSM.16.M88.4 R20, [R85+0x10800] ;  /* 0x010800005514783b */ /* 0x000fe80000000200 */
[----:B------:R-:W-:Y:S01]  /*2100*/  LDSM.16.M88.4 R76, [R90+0x4000] ;  /* 0x004000005a4c783b */ /* 0x000fe20000000200 */
[C---:B------:R-:W-:Y:S03]  /*2110*/  HMMA.16816.F32 R44, R72.reuse, R46, RZ ;  /* 0x0000002e482c723c */ /* 0x040fe600000018ff */
[----:B------:R-:W-:Y:S04]  /*2120*/  LDSM.16.M88.4 R80, [R85+0x13800] ;  /* 0x013800005550783b */ /* 0x000fe80000000200 */
[----:B------:R-:W0:Y:S01]  /*2130*/  LDGDEPBAR ;  /* 0x00000000000079af */ /* 0x000e220000000000 */
[C---:B------:R-:W-:Y:S08]  /*2140*/  HMMA.16816.F32 R36, R72.reuse, R38, RZ ;  /* 0x000000264824723c */ /* 0x040ff000000018ff */
[C---:B-----5:R-:W-:Y:S08]  /*2150*/  HMMA.16816.F32 R32, R72.reuse, R28, RZ ;  /* 0x0000001c4820723c */ /* 0x060ff000000018ff */
[C---:B------:R-:W-:Y:S08]  /*2160*/  HMMA.16816.F32 R28, R72.reuse, R30, RZ ;  /* 0x0000001e481c723c */ /* 0x040ff000000018ff */
[C---:B-1----:R-:W-:Y:S08]  /*2170*/  HMMA.16816.F32 R24, R72.reuse, R12, RZ ;  /* 0x0000000c4818723c */ /* 0x042ff000000018ff */
[----:B------:R-:W-:Y:S01]  /*2180*/  HMMA.16816.F32 R72, R72, R14, RZ ;  /* 0x0000000e4848723c */ /* 0x000fe200000018ff */
[----:B------:R-:W-:Y:S07]  /*2190*/  LDSM.16.M88.4 R12, [R87+0x10800] ;  /* 0x01080000570c783b */ /* 0x000fee0000000200 */
[C---:B--2---:R-:W-:Y:S08]  /*21a0*/  HMMA.16816.F32 R48, R64.reuse, R8, R48 ;  /* 0x000000084030723c */ /* 0x044ff00000001830 */
[C---:B------:R-:W-:Y:S01]  /*21b0*/  HMMA.16816.F32 R44, R64.reuse, R10, R44 ;  /* 0x0000000a402c723c */ /* 0x040fe2000000182c */
[----:B------:R-:W1:Y:S07]  /*21c0*/  LDSM.16.M88.4 R8, [R91] ;  /* 0x000000005b08783b */ /* 0x000e6e0000000200 */
[C---:B------:R-:W-:Y:S08]  /*21d0*/  HMMA.16816.F32 R40, R64.reuse, R4, R40 ;  /* 0x000000044028723c */ /* 0x040ff00000001828 */
        /* <DEDUP_REMOVED lines=8> */
[----:B------:R-:W5:Y:S03]  /*2260*/  LDSM.16.M88.4 R64, [R85+0x11800] ;  /* 0x011800005540783b */ /* 0x000f660000000200 */
[C---:B-1----:R-:W-:Y:S08]  /*2270*/  HMMA.16816.F32 R48, R8.reuse, R60, R48 ;  /* 0x0000003c0830723c */ /* 0x042ff00000001830 */
[C---:B------:R-:W-:Y:S01]  /*2280*/  HMMA.16816.F32 R44, R8.reuse, R62, R44 ;  /* 0x0000003e082c723c */ /* 0x040fe2000000182c */
[----:B------:R-:W-:Y:S07]  /*2290*/  LDSM.16.M88.4 R60, [R92+0x4000] ;  /* 0x004000005c3c783b */ /* 0x000fee0000000200 */
[C---:B------:R-:W-:Y:S08]  /*22a0*/  HMMA.16816.F32 R40, R8.reuse, R12, R40 ;  /* 0x0000000c0828723c */ /* 0x040ff00000001828 */
[C---:B------:R-:W-:Y:S01]  /*22b0*/  HMMA.16816.F32 R36, R8.reuse, R14, R36 ;  /* 0x0000000e0824723c */ /* 0x040fe20000001824 */
[----:B------:R-:W-:Y:S07]  /*22c0*/  LDSM.16.M88.4 R12, [R93+UR5+0x12000] ;  /* 0x012000055d0c783b */ /* 0x000fee0008000200 */
[C---:B--2---:R-:W-:Y:S08]  /*22d0*/  HMMA.16816.F32 R32, R8.reuse, R4, R32 ;  /* 0x000000040820723c */ /* 0x044ff00000001820 */
[C---:B------:R-:W-:Y:S01]  /*22e0*/  HMMA.16816.F32 R28, R8.reuse, R6, R28 ;  /* 0x00000006081c723c */ /* 0x040fe2000000181c */
[----:B------:R-:W1:Y:S07]  /*22f0*/  LDSM.16.M88.4 R4, [R95+0x4000] ;  /* 0x004000005f04783b */ /* 0x000e6e0000000200 */
[C---:B------:R-:W-:Y:S08]  /*2300*/  HMMA.16816.F32 R24, R8.reuse, R52, R24 ;  /* 0x000000340818723c */ /* 0x040ff00000001818 */
[----:B------:R-:W-:Y:S01]  /*2310*/  HMMA.16816.F32 R72, R8, R54, R72 ;  /* 0x000000360848723c */ /* 0x000fe20000001848 */
[----:B------:R-:W2:Y:S04]  /*2320*/  LDSM.16.M88.4 R8, [R93+UR5+0x12800] ;  /* 0x012800055d08783b */ /* 0x000ea80008000200 */
[----:B------:R-:W2:Y:S03]  /*2330*/  LDSM.16.M88.4 R52, [R93+UR5+0x13000] ;  /* 0x013000055d34783b */ /* 0x000ea60008000200 */
[C---:B---3--:R-:W-:Y:S08]  /*2340*/  HMMA.16816.F32 R48, R56.reuse, R16, R48 ;  /* 0x000000103830723c */ /* 0x048ff00000001830 */
[C---:B------:R-:W-:Y:S01]  /*2350*/  HMMA.16816.F32 R44, R56.reuse, R18, R44 ;  /* 0x00000012382c723c */ /* 0x040fe2000000182c */
[----:B------:R-:W3:Y:S07]  /*2360*/  LDSM.16.M88.4 R16, [R93+UR5+0x13800] ;  /* 0x013800055d10783b */ /* 0x000eee0008000200 */
        /* <DEDUP_REMOVED lines=17> */
[C---:B------:R-:W-:Y:S01]  /*2480*/  HMMA.16816.F32 R28, R4.reuse, R54, R28 ;  /* 0x00000036041c723c */ /* 0x040fe2000000181c */
[----:B------:R-:W-:Y:S07]  /*2490*/  LDSM.16.M88.4 R52, [R87+0x13000] ;  /* 0x013000005734783b */ /* 0x000fee0000000200 */
[C---:B---3--:R-:W-:Y:S08]  /*24a0*/  HMMA.16816.F32 R24, R4.reuse, R16, R24 ;  /* 0x000000100418723c */ /* 0x048ff00000001818 */
[----:B------:R-:W-:Y:S01]  /*24b0*/  HMMA.16816.F32 R72, R4, R18, R72 ;  /* 0x000000120448723c */ /* 0x000fe20000001848 */
[----:B------:R-:W-:Y:S04]  /*24c0*/  LDSM.16.M88.4 R16, [R91+0x4000] ;  /* 0x004000005b10783b */ /* 0x000fe80000000200 */
[----:B------:R-:W3:Y:S03]  /*24d0*/  LDSM.16.M88.4 R4, [R87+0x12800] ;  /* 0x012800005704783b */ /* 0x000ee60000000200 */
[C---:B-1----:R-:W-:Y:S08]  /*24e0*/  HMMA.16816.F32 R40, R60.reuse, R12, R40 ;  /* 0x0000000c3c28723c */ /* 0x042ff00000001828 */
[C---:B------:R-:W-:Y:S01]  /*24f0*/  HMMA.16816.F32 R36, R60.reuse, R14, R36 ;  /* 0x0000000e3c24723c */ /* 0x040fe20000001824 */
[----:B------:R-:W-:Y:S07]  /*2500*/  LDSM.16.M88.4 R12, [R85+0x12000] ;  /* 0x01200000550c783b */ /* 0x000fee0000000200 */
[C---:B------:R-:W-:Y:S08]  /*2510*/  HMMA.16816.F32 R48, R60.reuse, R20, R48 ;  /* 0x000000143c30723c */ /* 0x040ff00000001830 */
[C---:B------:R-:W-:Y:S01]  /*2520*/  HMMA.16816.F32 R44, R60.reuse, R22, R44 ;  /* 0x000000163c2c723c */ /* 0x040fe2000000182c */
[----:B------:R-:W1:Y:S07]  /*2530*/  LDSM.16.M88.4 R20, [R87+0x13800] ;  /* 0x013800005714783b */ /* 0x000e6e0000000200 */
[C---:B--2---:R-:W-:Y:S08]  /*2540*/  HMMA.16816.F32 R32, R60.reuse, R8, R32 ;  /* 0x000000083c20723c */ /* 0x044ff00000001820 */
[----:B------:R-:W-:Y:S01]  /*2550*/  HMMA.16816.F32 R28, R60, R10, R28 ;  /* 0x0000000a3c1c723c */ /* 0x000fe2000000181c */
[----:B------:R-:W2:Y:S07]  /*2560*/  LDSM.16.M88.4 R8, [R85+0x12800] ;  /* 0x012800005508783b */ /* 0x000eae0000000200 */
[C---:B---3--:R-:W-:Y:S08]  /*2570*/  HMMA.16816.F32 R40, R16.reuse, R4, R40 ;  /* 0x000000041028723c */ /* 0x048ff00000001828 */
[----:B------:R-:W-:Y:S01]  /*2580*/  HMMA.16816.F32 R36, R16, R6, R36 ;  /* 0x000000061024723c */ /* 0x000fe20000001824 */
[----:B------:R-:W3:Y:S07]  /*2590*/  LDSM.16.M88.4 R4, [R85+0x13000] ;  /* 0x013000005504783b */ /* 0x000eee0000000200 */
[C---:B------:R-:W-:Y:S08]  /*25a0*/  HMMA.16816.F32 R24, R60.reuse, R64, R24 ;  /* 0x000000403c18723c */ /* 0x040ff00000001818 */
[----:B------:R-:W-:Y:S01]  /*25b0*/  HMMA.16816.F32 R72, R60, R66, R72 ;  /* 0x000000423c48723c */ /* 0x000fe20000001848 */
[----:B------:R-:W4:Y:S04]  /*25c0*/  LDSM.16.M88.4 R60, [R93+UR5+0x14800] ;  /* 0x014800055d3c783b */ /* 0x000f280008000200 */
[----:B------:R-:W-:Y:S03]  /*25d0*/  LDSM.16.M88.4 R64, [R93+UR5+0x14000] ;  /* 0x014000055d40783b */ /* 0x000fe60008000200 */
[C---:B------:R-:W-:Y:S08]  /*25e0*/  HMMA.16816.F32 R48, R16.reuse, R56, R48 ;  /* 0x000000381030723c */ /* 0x040ff00000001830 */
[C---:B------:R-:W-:Y:S01]  /*25f0*/  HMMA.16816.F32 R44, R16.reuse, R58, R44 ;  /* 0x0000003a102c723c */ /* 0x040fe2000000182c */
[----:B------:R-:W5:Y:S07]  /*2600*/  LDSM.16.M88.4 R56, [R93+UR5+0x15000] ;  /* 0x015000055d38783b */ /* 0x000f6e0008000200 */
[C---:B------:R-:W-:Y:S08]  /*2610*/  HMMA.16816.F32 R32, R16.reuse, R52, R32 ;  /* 0x000000341020723c */ /* 0x040ff00000001820 */
[C---:B------:R-:W-:Y:S01]  /*2620*/  HMMA.16816.F32 R28, R16.reuse, R54, R28 ;  /* 0x00000036101c723c */ /* 0x040fe2000000181c */
[----:B------:R-:W5:Y:S07]  /*2630*/  LDSM.16.M88.4 R52, [R93+UR5+0x15800] ;  /* 0x015800055d34783b */ /* 0x000f6e0008000200 */
[C---:B-1----:R-:W-:Y:S08]  /*2640*/  HMMA.16816.F32 R24, R16.reuse, R20, R24 ;  /* 0x000000141018723c */ /* 0x042ff00000001818 */
        /* <DEDUP_REMOVED lines=8> */
[----:B------:R-:W-:Y:S07]  /*26d0*/  LDSM.16.M88.4 R4, [R89+0x15800] ;  /* 0x015800005904783b */ /* 0x000fee0000000200 */
[C---:B------:R-:W-:Y:S08]  /*26e0*/  HMMA.16816.F32 R48, R76.reuse, R12, R48 ;  /* 0x0000000c4c30723c */ /* 0x040ff00000001830 */
[C---:B------:R-:W-:Y:S01]  /*26f0*/  HMMA.16816.F32 R44, R76.reuse, R14, R44 ;  /* 0x0000000e4c2c723c */ /* 0x040fe2000000182c */
[----:B------:R-:W2:Y:S07]  /*2700*/  LDSM.16.M88.4 R12, [R89+0x14800] ;  /* 0x01480000590c783b */ /* 0x000eae0000000200 */
[C---:B------:R-:W-:Y:S08]  /*2710*/  HMMA.16816.F32 R24, R76.reuse, R80, R24 ;  /* 0x000000504c18723c */ /* 0x040ff00000001818 */
[----:B------:R-:W-:Y:S01]  /*2720*/  HMMA.16816.F32 R72, R76, R82, R72 ;  /* 0x000000524c48723c */ /* 0x000fe20000001848 */
[----:B------:R-:W-:Y:S07]  /*2730*/  LDSM.16.M88.4 R76, [R85+0x16000] ;  /* 0x01600000554c783b */ /* 0x000fee0000000200 */
[C---:B----4-:R-:W-:Y:S08]  /*2740*/  HMMA.16816.F32 R40, R68.reuse, R60, R40 ;  /* 0x0000003c4428723c */ /* 0x050ff00000001828 */
[C---:B------:R-:W-:Y:S08]  /*2750*/  HMMA.16816.F32 R36, R68.reuse, R62, R36 ;  /* 0x0000003e4424723c */ /* 0x040ff00000001824 */
[C---:B-----5:R-:W-:Y:S08]  /*2760*/  HMMA.16816.F32 R32, R68.reuse, R56, R32 ;  /* 0x000000384420723c */ /* 0x060ff00000001820 */
[C---:B------:R-:W-:Y:S01]  /*2770*/  HMMA.16816.F32 R60, R68.reuse, R58, R28 ;  /* 0x0000003a443c723c */ /* 0x040fe2000000181c */
[----:B------:R-:W-:Y:S04]  /*2780*/  LDSM.16.M88.4 R56, [R91+0x8000] ;  /* 0x008000005b38783b */ /* 0x000fe80000000200 */
[----:B------:R-:W3:Y:S03]  /*2790*/  LDSM.16.M88.4 R28, [R87+0x14000] ;  /* 0x01400000571c783b */ /* 0x000ee60000000200 */
[C---:B------:R-:W-:Y:S08]  /*27a0*/  HMMA.16816.F32 R48, R68.reuse, R64, R48 ;  /* 0x000000404430723c */ /* 0x040ff00000001830 */
[C---:B------:R-:W-:Y:S08]  /*27b0*/  HMMA.16816.F32 R44, R68.reuse, R66, R44 ;  /* 0x00000042442c723c */ /* 0x040ff0000000182c */
[C---:B------:R-:W-:Y:S01]  /*27c0*/  HMMA.16816.F32 R64, R68.reuse, R52, R24 ;  /* 0x000000344440723c */ /* 0x040fe20000001818 */
[----:B------:R-:W4:Y:S07]  /*27d0*/  LDSM.16.M88.4 R24, [R87+0x14800] ;  /* 0x014800005718783b */ /* 0x000f2e0000000200 */
[----:B------:R-:W-:Y:S01]  /*27e0*/  HMMA.16816.F32 R72, R68, R54, R72 ;  /* 0x000000364448723c */ /* 0x000fe20000001848 */
[----:B------:R-:W-:Y:S07]  /*27f0*/  LDSM.16.M88.4 R52, [R95+0xc000] ;  /* 0x00c000005f34783b */ /* 0x000fee0000000200 */
        /* <DEDUP_REMOVED lines=9> */
[C---:B------:R-:W-:Y:S08]  /*2890*/  HMMA.16816.F32 R64, R20.reuse, R4, R64 ;  /* 0x000000041440723c */ /* 0x040ff00000001840 */
[----:B------:R-:W-:Y:S01]  /*28a0*/  HMMA.16816.F32 R72, R20, R6, R72 ;  /* 0x000000061448723c */ /* 0x000fe20000001848 */
[----:B------:R-:W5:Y:S04]  /*28b0*/  LDSM.16.M88.4 R4, [R85+0x14000] ;  /* 0x014000005504783b */ /* 0x000f680000000200 */
[----:B------:R-:W5:Y:S03]  /*28c0*/  LDSM.16.M88.4 R20, [R85+0x15000] ;  /* 0x015000005514783b */ /* 0x000f660000000200 */
        /* <DEDUP_REMOVED lines=8> */
[----:B------:R-:W1:Y:S07]  /*2950*/  LDSM.16.M88.4 R8, [R93+UR5+0x16000] ;  /* 0x016000055d08783b */ /* 0x000e6e0008000200 */
[C---:B--2---:R-:W-:Y:S01]  /*2960*/  HMMA.16816.F32 R68, R56.reuse, R12, R64 ;  /* 0x0000000c3844723c */ /* 0x044fe20000001840 */
[----:B------:R-:W-:Y:S07]  /*2970*/  LDSM.16.M88.4 R64, [R93+UR5+0x16800] ;  /* 0x016800055d40783b */ /* 0x000fee0008000200 */
[----:B------:R-:W-:Y:S01]  /*2980*/  HMMA.16816.F32 R72, R56, R14, R72 ;  /* 0x0000000e3848723c */ /* 0x000fe20000001848 */
[----:B------:R-:W2:Y:S04]  /*2990*/  LDSM.16.M88.4 R12, [R93+UR5+0x17000] ;  /* 0x017000055d0c783b */ /* 0x000ea80008000200 */
[----:B------:R-:W-:Y:S03]  /*29a0*/  LDSM.16.M88.4 R56, [R87+0x16800] ;  /* 0x016800005738783b */ /* 0x000fe60000000200 */
[C---:B-----5:R-:W-:Y:S08]  /*29b0*/  HMMA.16816.F32 R48, R16.reuse, R4, R48 ;  /* 0x000000041030723c */ /* 0x060ff00000001830 */
[C---:B------:R-:W-:Y:S01]  /*29c0*/  HMMA.16816.F32 R44, R16.reuse, R6, R44 ;  /* 0x00000006102c723c */ /* 0x040fe2000000182c */
[----:B------:R-:W5:Y:S07]  /*29d0*/  LDSM.16.M88.4 R4, [R93+UR5+0x17800] ;  /* 0x017800055d04783b */ /* 0x000f6e0008000200 */
        /* <DEDUP_REMOVED lines=18> */
[----:B------:R-:W4:Y:S07]  /*2b00*/  LDSM.16.M88.4 R4, [R87+0x16000] ;  /* 0x016000005704783b */ /* 0x000f2e0000000200 */
[C---:B------:R-:W-:Y:S08]  /*2b10*/  HMMA.16816.F32 R40, R52.reuse, R64, R40 ;  /* 0x000000403428723c */ /* 0x040ff00000001828 */
[----:B------:R-:W-:Y:S01]  /*2b20*/  HMMA.16816.F32 R36, R52, R66, R36 ;  /* 0x000000423424723c */ /* 0x000fe20000001824 */
[----:B------:R-:W5:Y:S07]  /*2b30*/  LDSM.16.M88.4 R52, [R87+0x17000] ;  /* 0x017000005734783b */ /* 0x000f6e0000000200 */
[C---:B---3--:R-:W-:Y:S08]  /*2b40*/  HMMA.16816.F32 R48, R28.reuse, R20, R48 ;  /* 0x000000141c30723c */ /* 0x048ff00000001830 */
[C---:B------:R-:W-:Y:S01]  /*2b50*/  HMMA.16816.F32 R44, R28.reuse, R22, R44 ;  /* 0x000000161c2c723c */ /* 0x040fe2000000182c */
[----:B------:R-:W-:Y:S07]  /*2b60*/  LDSM.16.M88.4 R20, [R87+0x17800] ;  /* 0x017800005714783b */ /* 0x000fee0000000200 */
[C---:B-1----:R-:W-:Y:S01]  /*2b70*/  HMMA.16816.F32 R64, R28.reuse, R8, R40 ;  /* 0x000000081c40723c */ /* 0x042fe20000001828 */
[----:B------:R-:W1:Y:S07]  /*2b80*/  LDSM.16.M88.4 R40, [R90+0xc000] ;  /* 0x00c000005a28783b */ /* 0x000e6e0000000200 */
[C---:B------:R-:W-:Y:S01]  /*2b90*/  HMMA.16816.F32 R36, R28.reuse, R10, R36 ;  /* 0x0000000a1c24723c */ /* 0x040fe20000001824 */
[----:B------:R-:W3:Y:S07]  /*2ba0*/  LDSM.16.M88.4 R8, [R85+0x16800] ;  /* 0x016800005508783b */ /* 0x000eee0000000200 */
[----:B--2---:R-:W-:Y:S01]  /*2bb0*/  HMMA.16816.F32 R32, R28, R12, R32 ;  /* 0x0000000c1c20723c */ /* 0x004fe20000001820 */
[----:B------:R-:W-:-:S05]  /*2bc0*/  IMAD.SHL.U32 R13, R166, 0x2, RZ ;  /* 0x00000002a60d7824 */ /* 0x000fca00078e00ff */
[----:B------:R-:W-:Y:S02]  /*2bd0*/  LOP3.LUT R13, R13, 0x6, RZ, 0xc0, !PT ;  /* 0x000000060d0d7812 */ /* 0x000fe400078ec0ff */
[----:B----4-:R-:W-:Y:S03]  /*2be0*/  HMMA.16816.F32 R48, R24, R4, R48 ;  /* 0x000000041830723c */ /* 0x010fe60000001830 */
[----:B------:R-:W-:-:S04]  /*2bf0*/  IMAD R88, R88, 0x40, R13 ;  /* 0x0000004058587824 */ /* 0x000fc800078e020d */
[C---:B------:R-:W-:Y:S01]  /*2c00*/  VIADD R12, R88.reuse, 0x1 ;  /* 0x00000001580c7836 */ /* 0x040fe20000000000 */
[----:B------:R-:W-:Y:S01]  /*2c10*/  HMMA.16816.F32 R44, R24, R6, R44 ;  /* 0x00000006182c723c */ /* 0x000fe2000000182c */
[----:B------:R-:W2:Y:S01]  /*2c20*/  LDSM.16.M88.4 R4, [R85+0x17000] ;  /* 0x017000005504783b */ /* 0x000ea20000000200 */
[-C--:B------:R-:W-:Y:S02]  /*2c30*/  ISETP.GE.AND P2, PT, R88, R3.reuse, PT ;  /* 0x000000035800720c */ /* 0x080fe40003f46270 */
[----:B------:R-:W-:-:S04]  /*2c40*/  ISETP.GE.AND P1, PT, R12, R3, PT ;  /* 0x000000030c00720c */ /* 0x000fc80003f26270 */
[----:B------:R-:W-:Y:S01]  /*2c50*/  HMMA.16816.F32 R60, R28, R14, R60 ;  /* 0x0000000e1c3c723c */ /* 0x000fe2000000183c */
[----:B------:R-:W-:-:S05]  /*2c60*/  VIADD R14, R88, 0x9 ;  /* 0x00000009580e7836 */ /* 0x000fca0000000000 */
[----:B------:R-:W-:Y:S02]  /*2c70*/  ISETP.GE.AND P4, PT, R14, R3, PT ;  /* 0x000000030e00720c */ /* 0x000fe40003f86270 */
[----:B------:R-:W-:Y:S01]  /*2c80*/  HMMA.16816.F32 R64, R24, R56, R64 ;  /* 0x000000381840723c */ /* 0x000fe20000001840 */
[----:B------:R-:W4:Y:S01]  /*2c90*/  LDSM.16.M88.4 R12, [R85+0x17800] ;  /* 0x01780000550c783b */ /* 0x000f220000000200 */
[----:B------:R-:W-:-:S06]  /*2ca0*/  DEPBAR.LE SB0, 0x0 ;  /* 0x000080000000791a */ /* 0x000fcc0000000000 */
[----:B------:R-:W-:Y:S08]  /*2cb0*/  HMMA.16816.F32 R36, R24, R58, R36 ;  /* 0x0000003a1824723c */ /* 0x000ff00000001824 */
[----:B------:R-:W-:Y:S01]  /*2cc0*/  HMMA.16816.F32 R68, R28, R16, R68 ;  /* 0x000000101c44723c */ /* 0x000fe20000001844 */
[----:B------:R-:W-:-:S05]  /*2cd0*/  VIADD R16, R88, 0x10 ;  /* 0x0000001058107836 */ /* 0x000fca0000000000 */
[----:B------:R-:W-:Y:S01]  /*2ce0*/  ISETP.GE.AND P3, PT, R16, R3, PT ;  /* 0x000000031000720c */ /* 0x000fe20003f66270 */
[C---:B------:R-:W-:Y:S01]  /*2cf0*/  VIADD R16, R88.reuse, 0x11 ;  /* 0x0000001158107836 */ /* 0x040fe20000000000 */
[----:B-----5:R-:W-:Y:S08]  /*2d00*/  HMMA.16816.F32 R32, R24, R52, R32 ;  /* 0x000000341820723c */ /* 0x020ff00000001820 */
[----:B-1----:R-:W-:Y:S08]  /*2d10*/  HMMA.16816.F32 R48, R40, R76, R48 ;  /* 0x0000004c2830723c */ /* 0x002ff00000001830 */
[----:B------:R-:W-:Y:S01]  /*2d20*/  HMMA.16816.F32 R72, R28, R18, R72 ;  /* 0x000000121c48723c */ /* 0x000fe20000001848 */
[----:B------:R-:W-:-:S05]  /*2d30*/  VIADD R18, R88, 0x8 ;  /* 0x0000000858127836 */ /* 0x000fca0000000000 */
[-C--:B------:R-:W-:Y:S02]  /*2d40*/  ISETP.GE.AND P5, PT, R18, R3.reuse, PT ;  /* 0x000000031200720c */ /* 0x080fe40003fa6270 */
[----:B------:R-:W-:Y:S03]  /*2d50*/  HMMA.16816.F32 R60, R24, R54, R60 ;  /* 0x00000036183c723c */ /* 0x000fe6000000183c */
[----:B------:R-:W-:Y:S02]  /*2d60*/  FSEL R50, R50, -INF , !P2 ;  /* 0xff80000032327808 */ /* 0x000fe40005000000 */
[----:B------:R-:W-:Y:S02]  /*2d70*/  FSEL R17, R48, -INF , !P2 ;  /* 0xff80000030117808 */ /* 0x000fe40005000000 */
[----:B------:R-:W-:Y:S01]  /*2d80*/  ISETP.GE.AND P2, PT, R16, R3, PT ;  /* 0x000000031000720c */ /* 0x000fe20003f46270 */
[----:B---3--:R-:W-:Y:S01]  /*2d90*/  HMMA.16816.F32 R64, R40, R8, R64 ;  /* 0x000000082840723c */ /* 0x008fe20000001840 */
[----:B------:R-:W-:Y:S01]  /*2da0*/  VIADD R8, R88, 0x18 ;  /* 0x0000001858087836 */ /* 0x000fe20000000000 */
[----:B------:R-:W-:-:S06]  /*2db0*/  FSEL R49, R49, -INF , !P1 ;  /* 0xff80000031317808 */ /* 0x000fcc0004800000 */
[C---:B------:R-:W-:Y:S08]  /*2dc0*/  HMMA.16816.F32 R44, R40.reuse, R78, R44 ;  /* 0x0000004e282c723c */ /* 0x040ff0000000182c */
[----:B------:R-:W-:Y:S01]  /*2dd0*/  HMMA.16816.F32 R36, R40, R10, R36 ;  /* 0x0000000a2824723c */ /* 0x000fe20000001824 */
[----:B------:R-:W-:Y:S02]  /*2de0*/  VIADD R10, R88, 0x19 ;  /* 0x00000019580a7836 */ /* 0x000fe40000000000 */
[----:B------:R-:W-:-:S02]  /*2df0*/  FSEL R16, R66, -INF , !P3 ;  /* 0xff80000042107808 */ /* 0x000fc40005800000 */
[----:B------:R-:W-:-:S03]  /*2e00*/  FSEL R11, R64, -INF , !P3 ;  /* 0xff800000400b7808 */ /* 0x000fc60005800000 */
[----:B------:R-:W-:Y:S01]  /*2e10*/  HMMA.16816.F32 R68, R24, R20, R68 ;  /* 0x000000141844723c */ /* 0x000fe20000001844 */
[----:B------:R-:W-:Y:S02]  /*2e20*/  FSEL R20, R67, -INF , !P2 ;  /* 0xff80000043147808 */ /* 0x000fe40005000000 */
[----:B------:R-:W-:Y:S02]  /*2e30*/  FSEL R46, R46, -INF , !P5 ;  /* 0xff8000002e2e7808 */ /* 0x000fe40006800000 */
[----:B------:R-:W-:Y:S02]  /*2e40*/  FSEL R19, R44, -INF , !P5 ;  /* 0xff8000002c137808 */ /* 0x000fe40006800000 */
[----:B------:R-:W-:Y:S01]  /*2e50*/  FSEL R18, R47, -INF , !P4 ;  /* 0xff8000002f127808 */ /* 0x000fe20006000000 */
[----:B--2---:R-:W-:Y:S01]  /*2e60*/  HMMA.16816.F32 R32, R40, R4, R32 ;  /* 0x000000042820723c */ /* 0x004fe20000001820 */
[----:B------:R-:W-:Y:S01]  /*2e70*/  VIADD R4, R88, 0x28 ;  /* 0x0000002858047836 */ /* 0x000fe20000000000 */
[----:B------:R-:W-:-:S02]  /*2e80*/  FSEL R5, R65, -INF , !P2 ;  /* 0xff80000041057808 */ /* 0x000fc40005000000 */
[----:B------:R-:W-:Y:S01]  /*2e90*/  FSEL R45, R45, -INF , !P4 ;  /* 0xff8000002d2d7808 */ /* 0x000fe20006000000 */
[----:B------:R-:W-:Y:S01]  /*2ea0*/  BAR.SYNC.DEFER_BLOCKING 0x0 ;  /* 0x0000000000007b1d */ /* 0x000fe20000010000 */
[-C--:B------:R-:W-:Y:S01]  /*2eb0*/  ISETP.GE.AND P2, PT, R4, R3.reuse, PT ;  /* 0x000000030400720c */ /* 0x080fe20003f46270 */
[----:B------:R-:W-:Y:S01]  /*2ec0*/  VIADD R4, R88, 0x29 ;  /* 0x0000002958047836 */ /* 0x000fe20000000000 */
[----:B------:R-:W-:Y:S01]  /*2ed0*/  HMMA.16816.F32 R72, R24, R22, R72 ;  /* 0x000000161848723c */ /* 0x000fe20000001848 */
[----:B------:R-:W-:Y:S02]  /*2ee0*/  FSEL R22, R51, -INF , !P1 ;  /* 0xff80000033167808 */ /* 0x000fe40004800000 */
[-C--:B------:R-:W-:Y:S01]  /*2ef0*/  ISETP.GE.AND P1, PT, R8, R3.reuse, PT ;  /* 0x000000030800720c */ /* 0x080fe20003f26270 */
[----:B------:R-:W-:Y:S01]  /*2f00*/  VIADD R8, R88, 0x20 ;  /* 0x0000002058087836 */ /* 0x000fe20000000000 */
[-C--:B------:R-:W-:Y:S02]  /*2f10*/  ISETP.GE.AND P5, PT, R10, R3.reuse, PT ;  /* 0x000000030a00720c */ /* 0x080fe40003fa6270 */
[----:B------:R-:W-:Y:S01]  /*2f20*/  FSEL R10, R38, -INF , !P1 ;  /* 0xff800000260a7808 */ /* 0x000fe20004800000 */
[C---:B------:R-:W-:Y:S01]  /*2f30*/  HMMA.16816.F32 R60, R40.reuse, R6, R60 ;  /* 0x00000006283c723c */ /* 0x040fe2000000183c */
[-C--:B------:R-:W-:Y:S01]  /*2f40*/  ISETP.GE.AND P4, PT, R8, R3.reuse, PT ;  /* 0x000000030800720c */ /* 0x080fe20003f86270 */
[----:B------:R-:W-:Y:S01]  /*2f50*/  VIADD R8, R88, 0x21 ;  /* 0x0000002158087836 */ /* 0x000fe20000000000 */
[----:B------:R-:W-:Y:S01]  /*2f60*/  FSEL R7, R36, -INF , !P1 ;  /* 0xff80000024077808 */ /* 0x000fe20004800000 */
[----:B------:R-:W-:Y:S01]  /*2f70*/  VIADD R6, R88, 0x31 ;  /* 0x0000003158067836 */ /* 0x000fe20000000000 */
[-C--:B------:R-:W-:Y:S01]  /*2f80*/  ISETP.GE.AND P1, PT, R4, R3.reuse, PT ;  /* 0x000000030400720c */ /* 0x080fe20003f26270 */
[----:B------:R-:W-:Y:S01]  /*2f90*/  VIADD R4, R88, 0x30 ;  /* 0x0000003058047836 */ /* 0x000fe20000000000 */
[----:B------:R-:W-:Y:S01]  /*2fa0*/  ISETP.GE.AND P3, PT, R8, R3, PT ;  /* 0x000000030800720c */ /* 0x000fe20003f66270 */
[----:B----4-:R-:W-:Y:S01]  /*2fb0*/  HMMA.16816.F32 R68, R40, R12, R68 ;  /* 0x0000000c2844723c */ /* 0x010fe20000001844 */
[----:B------:R-:W-:-:S02]  /*2fc0*/  FSEL R8, R39, -INF , !P5 ;  /* 0xff80000027087808 */ /* 0x000fc40006800000 */
[----:B------:R-:W-:Y:S02]  /*2fd0*/  FSEL R9, R37, -INF , !P5 ;  /* 0xff80000025097808 */ /* 0x000fe40006800000 */
[----:B------:R-:W-:Y:S01]  /*2fe0*/  ISETP.GE.AND P5, PT, R4, R3, PT ;  /* 0x000000030400720c */ /* 0x000fe20003fa6270 */
[C---:B------:R-:W-:Y:S01]  /*2ff0*/  VIADD R4, R88.reuse, 0x38 ;  /* 0x0000003858047836 */ /* 0x040fe20000000000 */
[----:B------:R-:W-:Y:S01]  /*3000*/  FSEL R202, R35, -INF , !P3 ;  /* 0xff80000023ca7808 */ /* 0x000fe20005800000 */
[----:B------:R-:W-:Y:S01]  /*3010*/  HMMA.16816.F32 R72, R40, R14, R72 ;  /* 0x0000000e2848723c */ /* 0x000fe20000001848 */
[----:B------:R-:W-:Y:S01]  /*3020*/  FSEL R197, R33, -INF , !P3 ;  /* 0xff80000021c57808 */ /* 0x000fe20005800000 */
[----:B------:R-:W-:Y:S01]  /*3030*/  VIADD R88, R88, 0x39 ;  /* 0x0000003958587836 */ /* 0x000fe20000000000 */
[----:B------:R-:W-:Y:S02]  /*3040*/  FSEL R216, R62, -INF , !P2 ;  /* 0xff8000003ed87808 */ /* 0x000fe40005000000 */
[----:B------:R-:W-:-:S02]  /*3050*/  FSEL R201, R60, -INF , !P2 ;  /* 0xff8000003cc97808 */ /* 0x000fc40005000000 */
[----:B------:R-:W-:Y:S02]  /*3060*/  ISETP.GE.U32.AND P2, PT, R3, 0x41, PT ;  /* 0x000000410300780c */ /* 0x000fe40003f46070 */
[----:B------:R-:W-:Y:S02]  /*3070*/  ISETP.GE.AND P3, PT, R4, R3, PT ;  /* 0x000000030400720c */ /* 0x000fe40003f66270 */
[----:B------:R-:W-:Y:S02]  /*3080*/  FMNMX3.FTZ R4, R17, R49, R19, !PT ;  /* 0x0000003111047276 */ /* 0x000fe40007810013 */
[----:B------:R-:W-:Y:S02]  /*3090*/  FSEL R203, R32, -INF , !P4 ;  /* 0xff80000020cb7808 */ /* 0x000fe40006000000 */
[----:B------:R-:W-:Y:S02]  /*30a0*/  FMNMX3.FTZ R4, R4, R45, R11, !PT ;  /* 0x0000002d04047276 */ /* 0x000fe4000781000b */
[----:B------:R-:W-:-:S02]  /*30b0*/  FSEL R226, R34, -INF , !P4 ;  /* 0xff80000022e27808 */ /* 0x000fc40006000000 */
[----:B------:R-:W-:Y:S02]  /*30c0*/  FMNMX3.FTZ R4, R4, R5, R7, !PT ;  /* 0x0000000504047276 */ /* 0x000fe40007810007 */
[----:B------:R-:W-:Y:S02]  /*30d0*/  ISETP.GE.AND P4, PT, R6, R3, PT ;  /* 0x000000030600720c */ /* 0x000fe40003f86270 */
[----:B------:R-:W-:Y:S02]  /*30e0*/  FSEL R206, R63, -INF , !P1 ;  /* 0xff8000003fce7808 */ /* 0x000fe40004800000 */
[----:B------:R-:W-:Y:S02]  /*30f0*/  FSEL R199, R61, -INF , !P1 ;  /* 0xff8000003dc77808 */ /* 0x000fe40004800000 */
[----:B------:R-:W-:Y:S02]  /*3100*/  FSEL R213, R68, -INF , !P5 ;  /* 0xff80000044d57808 */ /* 0x000fe40006800000 */
[----:B------:R-:W-:Y:S01]  /*3110*/  FMNMX3.FTZ R6, R4, R9, R203, !PT ;  /* 0x0000000904067276 */ /* 0x000fe200078100cb */
[----:B------:R-:W-:Y:S06]  /*3120*/  @!P2 BRA `(.L_x_346) ;  /* 0x000000000058a947 */ /* 0x000fec0003800000 */
[----:B------:R-:W-:-:S05]  /*3130*/  LEA.HI.SX32 R12, R0, 0xfffffffe, 0x1a ;  /* 0xfffffffe000c7811 */ /* 0x000fca00078fd2ff */
[C---:B------:R-:W-:Y:S02]  /*3140*/  IMAD R15, R12.reuse, UR4, RZ ;  /* 0x000000040c0f7c24 */ /* 0x040fe4000f8e02ff */
[----:B------:R-:W-:-:S04]  /*3150*/  IMAD.WIDE.U32 R12, R12, UR15, RZ ;  /* 0x0000000f0c0c7c25 */ /* 0x000fc8000f8e00ff */
[----:B------:R-:W-:Y:S01]  /*3160*/  IMAD.IADD R13, R13, 0x1, R15 ;  /* 0x000000010d0d7824 */ /* 0x000fe200078e020f */
[----:B------:R-:W-:-:S04]  /*3170*/  LEA R14, P1, R12, R223, 0x1 ;  /* 0x000000df0c0e7211 */ /* 0x000fc800078208ff */
[C---:B------:R-:W-:Y:S02]  /*3180*/  LEA.HI.X R15, R12.reuse, R222, R13, 0x1, P1 ;  /* 0x000000de0c0f7211 */ /* 0x040fe400008f0c0d */
[----:B------:R-:W-:-:S03]  /*3190*/  IADD3 R4, P1, PT, R12, UR8, RZ ;  /* 0x000000080c047c10 */ /* 0x000fc6000ff3e0ff */
[----:B------:R-:W-:Y:S01]  /*31a0*/  @!PT LDS RZ, [RZ] ;  /* 0x00000000fffff984 */ /* 0x000fe20000000800 */
[----:B------:R-:W-:Y:S01]  /*31b0*/  @!PT LDS RZ, [RZ] ;  /* 0x00000000fffff984 */ /* 0x000fe20000000800 */
[----:B------:R-:W-:Y:S01]  /*31c0*/  @!PT LDS RZ, [RZ] ;  /* 0x00000000fffff984 */ /* 0x000fe20000000800 */
[----:B------:R1:W-:Y:S01]  /*31d0*/  LDGSTS.E.BYPASS.LTC128B.128 [R225+0x10000], desc[UR16][R14.64] ;  /* 0x100000000ee17fae */ /* 0x0003e2000b981a10 */
[----:B------:R-:W-:Y:S02]  /*31e0*/  IADD3.X R13, PT, PT, R13, UR9, RZ, P1, !PT ;  /* 0x000000090d0d7c10 */ /* 0x000fe40008ffe4ff */
[C---:B------:R-:W-:Y:S01]  /*31f0*/  LEA R12, P1, R4.reuse, R223, 0x1 ;  /* 0x000000df040c7211 */ /* 0x040fe200078208ff */
[----:B------:R1:W-:Y:S03]  /*3200*/  LDGSTS.E.BYPASS.LTC128B.128 [R225+0x12000], desc[UR16][R14.64+0x80] ;  /* 0x120000800ee17fae */ /* 0x0003e6000b981a10 */
[----:B------:R-:W-:Y:S01]  /*3210*/  LEA.HI.X R13, R4, R222, R13, 0x1, P1 ;  /* 0x000000de040d7211 */ /* 0x000fe200008f0c0d */
[----:B------:R1:W-:Y:S04]  /*3220*/  LDGSTS.E.BYPASS.LTC128B.128 [R225+0x14000], desc[UR16][R14.64+0x100] ;  /* 0x140001000ee17fae */ /* 0x0003e8000b981a10 */
[----:B------:R1:W-:Y:S04]  /*3230*/  LDGSTS.E.BYPASS.LTC128B.128 [R225+0x16000], desc[UR16][R14.64+0x180] ;  /* 0x160001800ee17fae */ /* 0x0003e8000b981a10 */
[----:B------:R1:W-:Y:S04]  /*3240*/  LDGSTS.E.BYPASS.LTC128B.128 [R225+0x11000], desc[UR16][R12.64] ;  /* 0x110000000ce17fae */ /* 0x0003e8000b981a10 */
[----:B------:R1:W-:Y:S04]  /*3250*/  LDGSTS.E.BYPASS.LTC128B.128 [R225+0x13000], desc[UR16][R12.64+0x80] ;  /* 0x130000800ce17fae */ /* 0x0003e8000b981a10 */
[----:B------:R1:W-:Y:S04]  /*3260*/  LDGSTS.E.BYPASS.LTC128B.128 [R225+0x15000], desc[UR16][R12.64+0x100] ;  /* 0x150001000ce17fae */ /* 0x0003e8000b981a10 */
[----:B------:R1:W-:Y:S04]  /*3270*/  LDGSTS.E.BYPASS.LTC128B.128 [R225+0x17000], desc[UR16][R12.64+0x180] ;  /* 0x170001800ce17fae */ /* 0x0003e8000b981a10 */
[----:B------:R-:W0:Y:S02]  /*3280*/  LDGDEPBAR ;  /* 0x00000000000079af */ /* 0x000e240000000000 */
.L_x_346:
[----:B------:R-:W-:Y:S01]  /*3290*/  FMNMX3.FTZ R6, R6, R197, R201, !PT ;  /* 0x000000c506067276 */ /* 0x000fe200078100c9 */
[----:B------:R-:W2:Y:S01]  /*32a0*/  LDCU UR4, c[0x0][0x45c] ;  /* 0x00008b80ff0477ac */ /* 0x000ea20008000800 */
[----:B------:R-:W-:Y:S02]  /*32b0*/  ISETP.GE.AND P1, PT, R88, R3, PT ;  /* 0x000000035800720c */ /* 0x000fe40003f26270 */
[----:B------:R-:W-:Y:S02]  /*32c0*/  FSEL R211, R69, -INF , !P4 ;  /* 0xff80000045d37808 */ /* 0x000fe40006000000 */
[----:B------:R-:W-:Y:S02]  /*32d0*/  FSEL R209, R72, -INF , !P3 ;  /* 0xff80000048d17808 */ /* 0x000fe40005800000 */
[----:B------:R-:W-:Y:S02]  /*32e0*/  FMNMX3.FTZ R4, R6, R199, R213, !PT ;  /* 0x000000c706047276 */ /* 0x000fe400078100d5 */
[----:B------:R-:W-:-:S02]  /*32f0*/  FSEL R207, R73, -INF , !P1 ;  /* 0xff80000049cf7808 */ /* 0x000fc40004800000 */
[----:B------:R-:W-:Y:S02]  /*3300*/  FMNMX3.FTZ R4, R4, R211, R209, !PT ;  /* 0x000000d304047276 */ /* 0x000fe400078100d1 */
[----:B-1----:R-:W-:Y:S02]  /*3310*/  FMNMX3.FTZ R13, R50, R22, R46, !PT ;  /* 0x00000016320d7276 */ /* 0x002fe4000781002e */
[----:B------:R-:W-:Y:S02]  /*3320*/  FMNMX.FTZ R4, R207, R4, !PT ;  /* 0x00000004cf047209 */ /* 0x000fe40007810000 */
[----:B------:R-:W-:Y:S02]  /*3330*/  FMNMX3.FTZ R13, R13, R18, R16, !PT ;  /* 0x000000120d0d7276 */ /* 0x000fe40007810010 */
[----:B------:R-:W-:Y:S01]  /*3340*/  FSEL R212, R70, -INF , !P5 ;  /* 0xff80000046d47808 */ /* 0x000fe20006800000 */
[----:B------:R-:W1:Y:S01]  /*3350*/  SHFL.BFLY PT, R3, R4, 0x2, 0x1f ;  /* 0x0c401f0004037f89 */ /* 0x000e6200000e0000 */
[----:B------:R-:W-:-:S02]  /*3360*/  FMNMX3.FTZ R13, R13, R20, R10, !PT ;  /* 0x000000140d0d7276 */ /* 0x000fc4000781000a */
[----:B------:R-:W-:Y:S02]  /*3370*/  FSEL R210, R71, -INF , !P4 ;  /* 0xff80000047d27808 */ /* 0x000fe40006000000 */
[----:B------:R-:W-:Y:S02]  /*3380*/  FMNMX3.FTZ R13, R13, R8, R226, !PT ;  /* 0x000000080d0d7276 */ /* 0x000fe400078100e2 */
[----:B------:R-:W-:Y:S02]  /*3390*/  FSEL R208, R74, -INF , !P3 ;  /* 0xff8000004ad07808 */ /* 0x000fe40005800000 */
[----:B------:R-:W-:Y:S02]  /*33a0*/  FMNMX3.FTZ R13, R13, R202, R216, !PT ;  /* 0x000000ca0d0d7276 */ /* 0x000fe400078100d8 */
[----:B------:R-:W-:Y:S02]  /*33b0*/  FSEL R204, R75, -INF , !P1 ;  /* 0xff8000004bcc7808 */ /* 0x000fe40004800000 */
[----:B------:R-:W-:-:S02]  /*33c0*/  FMNMX3.FTZ R13, R13, R206, R212, !PT ;  /* 0x000000ce0d0d7276 */ /* 0x000fc400078100d4 */
[----:B------:R-:W-:Y:S02]  /*33d0*/  LOP3.LUT R195, R86, 0x200, R165, 0xf8, !PT ;  /* 0x0000020056c37812 */ /* 0x000fe400078ef8a5 */
[----:B------:R-:W-:Y:S02]  /*33e0*/  FMNMX3.FTZ R13, R13, R210, R208, !PT ;  /* 0x000000d20d0d7276 */ /* 0x000fe400078100d0 */
[----:B------:R-:W-:Y:S02]  /*33f0*/  LEA R195, R195, UR5, 0x1 ;  /* 0x00000005c3c37c11 */ /* 0x000fe4000f8e08ff */
[----:B------:R-:W-:Y:S02]  /*3400*/  FMNMX.FTZ R6, R204, R13, !PT ;  /* 0x0000000dcc067209 */ /* 0x000fe40007810000 */
[----:B------:R-:W-:Y:S01]  /*3410*/  IADD3 R200, PT, PT, R84, R195, RZ ;  /* 0x000000c354c87210 */ /* 0x000fe20007ffe0ff */
[----:B------:R-:W-:Y:S01]  /*3420*/  LDSM.16.MT88.4 R156, [R195+0x18000] ;  /* 0x01800000c39c783b */ /* 0x000fe20000004200 */
[----:B-1----:R-:W-:-:S02]  /*3430*/  FMNMX.FTZ R13, R4, R3, !PT ;  /* 0x00000003040d7209 */ /* 0x002fc40007810000 */
[----:B------:R-:W-:Y:S01]  /*3440*/  IADD3 R194, PT, PT, R2, R195, RZ ;  /* 0x000000c302c27210 */ /* 0x000fe20007ffe0ff */
[----:B------:R-:W1:Y:S03]  /*3450*/  SHFL.BFLY PT, R3, R6, 0x2, 0x1f ;  /* 0x0c401f0006037f89 */ /* 0x000e6600000e0000 */
[----:B------:R-:W-:Y:S01]  /*3460*/  IADD3 R193, PT, PT, R84, R194, RZ ;  /* 0x000000c254c17210 */ /* 0x000fe20007ffe0ff */
[----:B------:R-:W3:Y:S04]  /*3470*/  SHFL.BFLY PT, R164, R13, 0x1, 0x1f ;  /* 0x0c201f000da47f89 */ /* 0x000ee800000e0000 */
[----:B------:R-:W-:Y:S04]  /*3480*/  LDSM.16.MT88.4 R104, [R200+0x1c000] ;  /* 0x01c00000c868783b */ /* 0x000fe80000004200 */
[----:B------:R-:W-:Y:S04]  /*3490*/  LDSM.16.MT88.4 R40, [R200+0x18000] ;  /* 0x01800000c828783b */ /* 0x000fe80000004200 */
[----:B------:R-:W-:Y:S04]  /*34a0*/  LDSM.16.MT88.4 R72, [R200+0x1a000] ;  /* 0x01a00000c848783b */ /* 0x000fe80000004200 */
[----:B------:R-:W-:Y:S01]  /*34b0*/  LDSM.16.MT88.4 R136, [R200+0x1e000] ;  /* 0x01e00000c888783b */ /* 0x000fe20000004200 */
[----:B-1----:R-:W-:-:S03]  /*34c0*/  FMNMX.FTZ R4, R6, R3, !PT ;  /* 0x0000000306047209 */ /* 0x002fc60007810000 */
[----:B------:R-:W-:Y:S01]  /*34d0*/  LDSM.16.MT88.4 R56, [R193+0x18000] ;  /* 0x01800000c138783b */ /* 0x000fe20000004200 */
[----:B---3--:R-:W-:-:S03]  /*34e0*/  FMNMX.FTZ R164, R13, R164, !PT ;  /* 0x000000a40da47209 */ /* 0x008fc60007810000 */
[----:B------:R-:W1:Y:S01]  /*34f0*/  SHFL.BFLY PT, R3, R4, 0x1, 0x1f ;  /* 0x0c201f0004037f89 */ /* 0x000e6200000e0000 */
[C---:B------:R-:W-:Y:S01]  /*3500*/  FSETP.NEU.FTZ.AND P1, PT, R164.reuse, -INF , PT ;  /* 0xff800000a400780b */ /* 0x040fe20003f3d000 */
[----:B--2---:R-:W-:Y:S02]  /*3510*/  FMUL.FTZ R214, R164, UR4 ;  /* 0x00000004a4d67c20 */ /* 0x004fe40008410000 */
[----:B------:R-:W-:Y:S03]  /*3520*/  LDSM.16.MT88.4 R64, [R195+0x1a000] ;  /* 0x01a00000c340783b */ /* 0x000fe60000004200 */
[----:B------:R-:W-:Y:S01]  /*3530*/  FSEL R214, R214, RZ, P1 ;  /* 0x000000ffd6d67208 */ /* 0x000fe20000800000 */
[----:B------:R-:W-:Y:S04]  /*3540*/  LDSM.16.MT88.4 R80, [R194+0x1a000] ;  /* 0x01a00000c250783b */ /* 0x000fe80000004200 */
[--C-:B------:R-:W-:Y:S01]  /*3550*/  FFMA.FTZ R192, R17, UR4, -R214.reuse ;  /* 0x0000000411c07c23 */ /* 0x100fe200080108d6 */
[--C-:B------:R-:W-:Y:S01]  /*3560*/  FFMA.FTZ R191, R49, UR4, -R214.reuse ;  /* 0x0000000431bf7c23 */ /* 0x100fe200080108d6 */
[--C-:B------:R-:W-:Y:S01]  /*3570*/  FFMA.FTZ R188, R19, UR4, -R214.reuse ;  /* 0x0000000413bc7c23 */ /* 0x100fe200080108d6 */
[--C-:B------:R-:W-:Y:S01]  /*3580*/  FFMA.FTZ R187, R45, UR4, -R214.reuse ;  /* 0x000000042dbb7c23 */ /* 0x100fe200080108d6 */
[----:B------:R-:W-:Y:S01]  /*3590*/  LDSM.16.MT88.4 R88, [R193+0x1a000] ;  /* 0x01a00000c158783b */ /* 0x000fe20000004200 */
[--C-:B------:R-:W-:Y:S01]  /*35a0*/  FFMA.FTZ R183, R5, UR4, -R214.reuse ;  /* 0x0000000405b77c23 */ /* 0x100fe200080108d6 */
[--C-:B------:R-:W-:Y:S01]  /*35b0*/  FFMA.FTZ R180, R7, UR4, -R214.reuse ;  /* 0x0000000407b47c23 */ /* 0x100fe200080108d6 */
[----:B------:R-:W-:Y:S01]  /*35c0*/  MUFU.EX2 R192, R192 ;  /* 0x000000c000c07308 */ /* 0x000fe20000000800 */
[----:B------:R-:W-:Y:S01]  /*35d0*/  LDSM.16.MT88.4 R96, [R195+0x1c000] ;  /* 0x01c00000c360783b */ /* 0x000fe20000004200 */
[--C-:B------:R-:W-:Y:S01]  /*35e0*/  FFMA.FTZ R184, R11, UR4, -R214.reuse ;  /* 0x000000040bb87c23 */ /* 0x100fe200080108d6 */
[----:B-1----:R-:W-:Y:S01]  /*35f0*/  FMNMX.FTZ R3, R4, R3, !PT ;  /* 0x0000000304037209 */ /* 0x002fe20007810000 */
[--C-:B------:R-:W-:Y:S01]  /*3600*/  FFMA.FTZ R179, R9, UR4, -R214.reuse ;  /* 0x0000000409b37c23 */ /* 0x100fe200080108d6 */
[----:B------:R-:W-:Y:S01]  /*3610*/  LDSM.16.MT88.4 R112, [R194+0x1c000] ;  /* 0x01c00000c270783b */ /* 0x000fe20000004200 */
[--C-:B------:R-:W-:Y:S01]  /*3620*/  FFMA.FTZ R196, R203, UR4, -R214.reuse ;  /* 0x00000004cbc47c23 */ /* 0x100fe200080108d6 */
[C---:B------:R-:W-:Y:S01]  /*3630*/  FSETP.NEU.FTZ.AND P1, PT, R3.reuse, -INF , PT ;  /* 0xff8000000300780b */ /* 0x040fe20003f3d000 */
[----:B------:R-:W-:Y:S01]  /*3640*/  FMUL.FTZ R205, R3, UR4 ;  /* 0x0000000403cd7c20 */ /* 0x000fe20008410000 */
[----:B------:R-:W-:Y:S01]  /*3650*/  LDSM.16.MT88.4 R120, [R193+0x1c000] ;  /* 0x01c00000c178783b */ /* 0x000fe20000004200 */
[----:B------:R-:W1:Y:S01]  /*3660*/  MUFU.EX2 R191, R191 ;  /* 0x000000bf00bf7308 */ /* 0x000e620000000800 */
[--C-:B------:R-:W-:Y:S01]  /*3670*/  FFMA.FTZ R198, R201, UR4, -R214.reuse ;  /* 0x00000004c9c67c23 */ /* 0x100fe200080108d6 */
[--C-:B------:R-:W-:Y:S01]  /*3680*/  FFMA.FTZ R197, R197, UR4, -R214.reuse ;  /* 0x00000004c5c57c23 */ /* 0x100fe200080108d6 */
[----:B------:R-:W-:Y:S01]  /*3690*/  FSEL R205, R205, RZ, P1 ;  /* 0x000000ffcdcd7208 */ /* 0x000fe20000800000 */
[----:B------:R-:W-:Y:S01]  /*36a0*/  LDSM.16.MT88.4 R128, [R195+0x1e000] ;  /* 0x01e00000c380783b */ /* 0x000fe20000004200 */
[--C-:B------:R-:W-:Y:S01]  /*36b0*/  FFMA.FTZ R199, R199, UR4, -R214.reuse ;  /* 0x00000004c7c77c23 */ /* 0x100fe200080108d6 */
[--C-:B------:R-:W-:Y:S01]  /*36c0*/  FFMA.FTZ R213, R213, UR4, -R214.reuse ;  /* 0x00000004d5d57c23 */ /* 0x100fe200080108d6 */
[--C-:B------:R-:W-:Y:S01]  /*36d0*/  FFMA.FTZ R209, R209, UR4, -R214.reuse ;  /* 0x00000004d1d17c23 */ /* 0x100fe200080108d6 */
[--C-:B------:R-:W-:Y:S01]  /*36e0*/  FFMA.FTZ R190, R50, UR4, -R205.reuse ;  /* 0x0000000432be7c23 */ /* 0x100fe200080108cd */
[--C-:B------:R-:W-:Y:S01]  /*36f0*/  FFMA.FTZ R189, R22, UR4, -R205.reuse ;  /* 0x0000000416bd7c23 */ /* 0x100fe200080108cd */
[--C-:B------:R-:W-:Y:S01]  /*3700*/  FFMA.FTZ R186, R46, UR4, -R205.reuse ;  /* 0x000000042eba7c23 */ /* 0x100fe200080108cd */
[--C-:B------:R-:W-:Y:S01]  /*3710*/  FFMA.FTZ R185, R18, UR4, -R205.reuse ;  /* 0x0000000412b97c23 */ /* 0x100fe200080108cd */
[----:B------:R-:W2:Y:S01]  /*3720*/  LDSM.16.MT88.4 R48, [R194+0x18000] ;  /* 0x01800000c230783b */ /* 0x000ea20000004200 */
[----:B------:R-:W-:Y:S01]  /*3730*/  MUFU.EX2 R188, R188 ;  /* 0x000000bc00bc7308 */ /* 0x000fe20000000800 */
[--C-:B------:R-:W-:Y:S01]  /*3740*/  FFMA.FTZ R178, R10, UR4, -R205.reuse ;  /* 0x000000040ab27c23 */ /* 0x100fe200080108cd */
[--C-:B------:R-:W-:Y:S01]  /*3750*/  FFMA.FTZ R177, R8, UR4, -R205.reuse ;  /* 0x0000000408b17c23 */ /* 0x100fe200080108cd */
[----:B------:R-:W3:Y:S01]  /*3760*/  LDSM.16.MT88.4 R152, [R194+0x1e000] ;  /* 0x01e00000c298783b */ /* 0x000ee20000004200 */
[--C-:B------:R-:W-:Y:S01]  /*3770*/  FFMA.FTZ R182, R16, UR4, -R205.reuse ;  /* 0x0000000410b67c23 */ /* 0x100fe200080108cd */
[--C-:B------:R-:W-:Y:S01]  /*3780*/  FFMA.FTZ R181, R20, UR4, -R205.reuse ;  /* 0x0000000414b57c23 */ /* 0x100fe200080108cd */
[----:B-1----:R-:W-:Y:S01]  /*3790*/  F2FP.F16.F32.PACK_AB R148, R191, R192 ;  /* 0x000000c0bf94723e */ /* 0x002fe200000000ff */
[----:B------:R-:W1:Y:S01]  /*37a0*/  LDSM.16.MT88.4 R4, [R193+0x1e000] ;  /* 0x01e00000c104783b */ /* 0x000e620000004200 */
[----:B------:R-:W4:Y:S01]  /*37b0*/  MUFU.EX2 R187, R187 ;  /* 0x000000bb00bb7308 */ /* 0x000f220000000800 */
[--C-:B------:R-:W-:Y:S01]  /*37c0*/  FFMA.FTZ R201, R226, UR4, -R205.reuse ;  /* 0x00000004e2c97c23 */ /* 0x100fe200080108cd */
[--C-:B------:R-:W-:Y:S01]  /*37d0*/  FFMA.FTZ R202, R202, UR4, -R205.reuse ;  /* 0x00000004caca7c23 */ /* 0x100fe200080108cd */
[----:B------:R-:W5:Y:S01]  /*37e0*/  LDSM.16.MT88.4 R8, [R200+0x1c800] ;  /* 0x01c80000c808783b */ /* 0x000f620000004200 */
[--C-:B------:R-:W-:Y:S01]  /*37f0*/  FFMA.FTZ R203, R216, UR4, -R205.reuse ;  /* 0x00000004d8cb7c23 */ /* 0x100fe200080108cd */
[--C-:B------:R-:W-:Y:S01]  /*3800*/  FFMA.FTZ R206, R206, UR4, -R205.reuse ;  /* 0x00000004cece7c23 */ /* 0x100fe200080108cd */
[--C-:B------:R-:W-:Y:S01]  /*3810*/  FFMA.FTZ R216, R211, UR4, -R214.reuse ;  /* 0x00000004d3d87c23 */ /* 0x100fe200080108d6 */
[----:B------:R-:W5:Y:S01]  /*3820*/  LDSM.16.MT88.4 R16, [R200+0x18800] ;  /* 0x01880000c810783b */ /* 0x000f620000004200 */
[----:B------:R-:W-:Y:S01]  /*3830*/  MUFU.EX2 R190, R190 ;  /* 0x000000be00be7308 */ /* 0x000fe20000000800 */
[----:B------:R-:W-:Y:S01]  /*3840*/  FFMA.FTZ R214, R207, UR4, -R214 ;  /* 0x00000004cfd67c23 */ /* 0x000fe200080108d6 */
[--C-:B------:R-:W-:Y:S01]  /*3850*/  FFMA.FTZ R207, R212, UR4, -R205.reuse ;  /* 0x00000004d4cf7c23 */ /* 0x100fe200080108cd */
[----:B------:R-:W5:Y:S01]  /*3860*/  LDSM.16.MT88.4 R12, [R200+0x1a800] ;  /* 0x01a80000c80c783b */ /* 0x000f620000004200 */
[--C-:B------:R-:W-:Y:S01]  /*3870*/  FFMA.FTZ R210, R210, UR4, -R205.reuse ;  /* 0x00000004d2d27c23 */ /* 0x100fe200080108cd */
[--C-:B------:R-:W-:Y:S01]  /*3880*/  FFMA.FTZ R208, R208, UR4, -R205.reuse ;  /* 0x00000004d0d07c23 */ /* 0x100fe200080108cd */
[----:B------:R-:W-:Y:S01]  /*3890*/  FFMA.FTZ R227, R204, UR4, -R205 ;  /* 0x00000004cce37c23 */ /* 0x000fe200080108cd */
[----:B------:R-:W5:Y:S01]  /*38a0*/  LDSM.16.MT88.4 R20, [R194+0x18800] ;  /* 0x01880000c214783b */ /* 0x000f620000004200 */
[----:B------:R-:W2:Y:S01]  /*38b0*/  MUFU.EX2 R189, R189 ;  /* 0x000000bd00bd7308 */ /* 0x000ea20000000800 */
[C---:B----4-:R-:W-:Y:S01]  /*38c0*/  F2FP.F16.F32.PACK_AB R150, R187.reuse, R188 ;  /* 0x000000bcbb96723e */ /* 0x050fe200000000ff */
[----:B------:R-:W-:Y:S01]  /*38d0*/  FADD.FTZ R191, R192, R191 ;  /* 0x000000bfc0bf7221 */ /* 0x000fe20000010000 */
[----:B------:R-:W-:Y:S03]  /*38e0*/  LDSM.16.MT88.4 R172, [R200+0x1e800] ;  /* 0x01e80000c8ac783b */ /* 0x000fe60000004200 */
[----:B------:R-:W-:Y:S01]  /*38f0*/  FADD.FTZ R188, R188, R191 ;  /* 0x000000bfbcbc7221 */ /* 0x000fe20000010000 */
[----:B------:R-:W-:Y:S01]  /*3900*/  LDSM.16.MT88.4 R168, [R195+0x18800] ;  /* 0x01880000c3a8783b */ /* 0x000fe20000004200 */
[----:B------:R-:W-:Y:S02]  /*3910*/  MUFU.EX2 R186, R186 ;  /* 0x000000ba00ba7308 */ /* 0x000fe40000000800 */
[----:B------:R-:W-:Y:S01]  /*3920*/  FADD.FTZ R187, R187, R188 ;  /* 0x000000bcbbbb7221 */ /* 0x000fe20000010000 */
[----:B------:R-:W-:Y:S04]  /*3930*/  LDSM.16.MT88.4 R32, [R193+0x18800] ;  /* 0x01880000c120783b */ /* 0x000fe80000004200 */
[----:B------:R-:W-:Y:S01]  /*3940*/  LDSM.16.MT88.4 R28, [R195+0x1a800] ;  /* 0x01a80000c31c783b */ /* 0x000fe20000004200 */
[----:B------:R-:W4:Y:S01]  /*3950*/  MUFU.EX2 R185, R185 ;  /* 0x000000b900b97308 */ /* 0x000f220000000800 */
[----:B--2---:R-:W-:Y:S01]  /*3960*/  F2FP.F16.F32.PACK_AB R149, R189, R190 ;  /* 0x000000bebd95723e */ /* 0x004fe200000000ff */
[----:B------:R-:W-:Y:S01]  /*3970*/  FADD.FTZ R189, R190, R189 ;  /* 0x000000bdbebd7221 */ /* 0x000fe20000010000 */
[----:B------:R-:W-:Y:S05]  /*3980*/  LDSM.16.MT88.4 R24, [R193+0x1a800] ;  /* 0x01a80000c118783b */ /* 0x000fea0000004200 */
[----:B------:R-:W-:Y:S08]  /*3990*/  MUFU.EX2 R184, R184 ;  /* 0x000000b800b87308 */ /* 0x000ff00000000800 */
[----:B------:R-:W2:Y:S01]  /*39a0*/  MUFU.EX2 R183, R183 ;  /* 0x000000b700b77308 */ /* 0x000ea20000000800 */
[----:B----4-:R-:W-:Y:S01]  /*39b0*/  F2FP.F16.F32.PACK_AB R151, R185, R186 ;  /* 0x000000bab997723e */ /* 0x010fe200000000ff */
        /* <DEDUP_REMOVED lines=33> */
[C---:B---3--:R-:W-:Y:S07]  /*3bd0*/  HMMA.16816.F32 R140, R148.reuse, R152, RZ ;  /* 0x00000098948c723c */ /* 0x048fee00000018ff */
        /* <DEDUP_REMOVED lines=20> */
[----:B-1----:R-:W-:Y:S01]  /*3d20*/  HMMA.16816.F32 R144, R148, R4, RZ ;  /* 0x000000049490723c */ /* 0x002fe200000018ff */
[----:B--2---:R-:W-:Y:S01]  /*3d30*/  F2FP.F16.F32.PACK_AB R4, R183, R184 ;  /* 0x000000b8b704723e */ /* 0x004fe200000000ff */
[----:B------:R-:W-:Y:S01]  /*3d40*/  FADD.FTZ R184, R184, R187 ;  /* 0x000000bbb8b87221 */ /* 0x000fe20000010000 */
[----:B----4-:R-:W-:Y:S01]  /*3d50*/  F2FP.F16.F32.PACK_AB R5, R181, R182 ;  /* 0x000000b6b505723e */ /* 0x010fe200000000ff */
[----:B------:R-:W-:-:S02]  /*3d60*/  FADD.FTZ R182, R182, R185 ;  /* 0x000000b9b6b67221 */ /* 0x000fc40000010000 */
[----:B------:R-:W-:Y:S02]  /*3d70*/  FADD.FTZ R183, R183, R184 ;  /* 0x000000b8b7b77221 */ /* 0x000fe40000010000 */
[----:B------:R-:W-:Y:S01]  /*3d80*/  HMMA.16816.F32 R148, R148, R6, RZ ;  /* 0x000000069494723c */ /* 0x000fe200000018ff */
[----:B------:R-:W-:Y:S01]  /*3d90*/  F2FP.F16.F32.PACK_AB R6, R179, R180 ;  /* 0x000000b4b306723e */ /* 0x000fe200000000ff */
[----:B------:R-:W-:Y:S01]  /*3da0*/  FADD.FTZ R181, R181, R182 ;  /* 0x000000b6b5b57221 */ /* 0x000fe20000010000 */
[----:B-----5:R-:W-:Y:S01]  /*3db0*/  F2FP.F16.F32.PACK_AB R7, R177, R178 ;  /* 0x000000b2b107723e */ /* 0x020fe200000000ff */
        /* <DEDUP_REMOVED lines=42> */
[C---:B------:R-:W-:Y:S01]  /*4060*/  HMMA.16816.F32 R120, R4.reuse, R22, R120 ;  /* 0x000000160478723c */ /* 0x040fe20000001878 */
[----:B------:R-:W-:Y:S07]  /*4070*/  LDSM.16.MT88.4 R20, [R200+0x1d000] ;  /* 0x01d00000c814783b */ /* 0x000fee0000004200 */
[C---:B--2---:R-:W-:Y:S08]  /*4080*/  HMMA.16816.F32 R124, R4.reuse, R16, R124 ;  /* 0x00000010047c723c */ /* 0x044ff0000000187c */
[C---:B------:R-:W-:Y:S01]  /*4090*/  HMMA.16816.F32 R128, R4.reuse, R18, R128 ;  /* 0x000000120480723c */ /* 0x040fe20000001880 */
[----:B------:R-:W-:Y:S07]  /*40a0*/  LDSM.16.MT88.4 R16, [R195+0x19000] ;  /* 0x01900000c310783b */ /* 0x000fee0000004200 */
[C---:B----4-:R-:W-:Y:S08]  /*40b0*/  HMMA.16816.F32 R140, R4.reuse, R12, R140 ;  /* 0x0000000c048c723c */ /* 0x050ff0000000188c */
[----:B------:R-:W-:Y:S01]  /*40c0*/  HMMA.16816.F32 R152, R4, R14, R152 ;  /* 0x0000000e0498723c */ /* 0x000fe20000001898 */
[----:B------:R-:W2:Y:S01]  /*40d0*/  LDSM.16.MT88.4 R12, [R200+0x1b000] ;  /* 0x01b00000c80c783b */ /* 0x000ea20000004200 */
[----:B------:R-:W-:Y:S01]  /*40e0*/  F2FP.F16.F32.PACK_AB R4, R197, R196 ;  /* 0x000000c4c504723e */ /* 0x000fe200000000ff */
[----:B------:R-:W-:Y:S01]  /*40f0*/  FADD.FTZ R196, R196, R179 ;  /* 0x000000b3c4c47221 */ /* 0x000fe20000010000 */
[----:B------:R-:W-:-:S02]  /*4100*/  F2FP.F16.F32.PACK_AB R5, R202, R201 ;  /* 0x000000c9ca05723e */ /* 0x000fc400000000ff */
[----:B------:R-:W-:Y:S01]  /*4110*/  F2FP.F16.F32.PACK_AB R6, R199, R198 ;  /* 0x000000c6c706723e */ /* 0x000fe200000000ff */
[----:B------:R-:W-:Y:S01]  /*4120*/  FADD.FTZ R197, R197, R196 ;  /* 0x000000c4c5c57221 */ /* 0x000fe20000010000 */
[----:B------:R-:W-:-:S07]  /*4130*/  F2FP.F16.F32.PACK_AB R7, R206, R203 ;  /* 0x000000cbce07723e */ /* 0x000fce00000000ff */
[C---:B-1----:R-:W-:Y:S08]  /*4140*/  HMMA.16816.F32 R132, R4.reuse, R8, R132 ;  /* 0x000000080484723c */ /* 0x042ff00000001884 */
[C---:B------:R-:W-:Y:S01]  /*4150*/  HMMA.16816.F32 R136, R4.reuse, R10, R136 ;  /* 0x0000000a0488723c */ /* 0x040fe20000001888 */
[----:B------:R-:W1:Y:S07]  /*4160*/  LDSM.16.MT88.4 R8, [R193+0x1b000] ;  /* 0x01b00000c108783b */ /* 0x000e6e0000004200 */
[C---:B---3--:R-:W-:Y:S08]  /*4170*/  HMMA.16816.F32 R36, R4.reuse, R24, R36 ;  /* 0x000000180424723c */ /* 0x048ff00000001824 */
[C---:B------:R-:W-:Y:S01]  /*4180*/  HMMA.16816.F32 R40, R4.reuse, R26, R40 ;  /* 0x0000001a0428723c */ /* 0x040fe20000001828 */
[----:B------:R-:W-:Y:S07]  /*4190*/  LDSM.16.MT88.4 R24, [R194+0x1b000] ;  /* 0x01b00000c218783b */ /* 0x000fee0000004200 */
[C---:B--2---:R-:W-:Y:S08]  /*41a0*/  HMMA.16816.F32 R68, R4.reuse, R12, R68 ;  /* 0x0000000c0444723c */ /* 0x044ff00000001844 */
[C---:B------:R-:W-:Y:S01]  /*41b0*/  HMMA.16816.F32 R72, R4.reuse, R14, R72 ;  /* 0x0000000e0448723c */ /* 0x040fe20000001848 */
[----:B------:R-:W2:Y:S07]  /*41c0*/  LDSM.16.MT88.4 R12, [R193+0x19000] ;  /* 0x01900000c10c783b */ /* 0x000eae0000004200 */
[C---:B------:R-:W-:Y:S08]  /*41d0*/  HMMA.16816.F32 R160, R4.reuse, R16, R160 ;  /* 0x0000001004a0723c */ /* 0x040ff000000018a0 */
[C---:B------:R-:W-:Y:S01]  /*41e0*/  HMMA.16816.F32 R156, R4.reuse, R18, R156 ;  /* 0x00000012049c723c */ /* 0x040fe2000000189c */
[----:B------:R-:W3:Y:S07]  /*41f0*/  LDSM.16.MT88.4 R16, [R195+0x1d000] ;  /* 0x01d00000c310783b */ /* 0x000eee0000004200 */
[C---:B-1----:R-:W-:Y:S08]  /*4200*/  HMMA.16816.F32 R84, R4.reuse, R8, R84 ;  /* 0x000000080454723c */ /* 0x042ff00000001854 */
[C---:B------:R-:W-:Y:S01]  /*4210*/  HMMA.16816.F32 R88, R4.reuse, R10, R88 ;  /* 0x0000000a0458723c */ /* 0x040fe20000001858 */
[----:B------:R-:W1:Y:S07]  /*4220*/  LDSM.16.MT88.4 R8, [R195+0x1f000] ;  /* 0x01f00000c308783b */ /* 0x000e6e0000004200 */
[C---:B------:R-:W-:Y:S08]  /*4230*/  HMMA.16816.F32 R100, R4.reuse, R20, R100 ;  /* 0x000000140464723c */ /* 0x040ff00000001864 */
[C---:B------:R-:W-:Y:S01]  /*4240*/  HMMA.16816.F32 R104, R4.reuse, R22, R104 ;  /* 0x000000160468723c */ /* 0x040fe20000001868 */
[----:B------:R-:W4:Y:S07]  /*4250*/  LDSM.16.MT88.4 R20, [R194+0x1d000] ;  /* 0x01d00000c214783b */ /* 0x000f2e0000004200 */
[C---:B--2---:R-:W-:Y:S08]  /*4260*/  HMMA.16816.F32 R52, R4.reuse, R12, R52 ;  /* 0x0000000c0434723c */ /* 0x044ff00000001834 */
        /* <DEDUP_REMOVED lines=19> */
[----:B------:R-:W-:Y:S07]  /*43a0*/  LDSM.16.MT88.4 R20, [R200+0x1d800] ;  /* 0x01d80000c814783b */ /* 0x000fee0000004200 */
[C---:B--2---:R-:W-:Y:S08]  /*43b0*/  HMMA.16816.F32 R116, R4.reuse, R12, R116 ;  /* 0x0000000c0474723c */ /* 0x044ff00000001874 */
[C---:B------:R-:W-:Y:S01]  /*43c0*/  HMMA.16816.F32 R120, R4.reuse, R14, R120 ;  /* 0x0000000e0478723c */ /* 0x040fe20000001878 */
[----:B------:R-:W2:Y:S07]  /*43d0*/  LDSM.16.MT88.4 R12, [R200+0x19800] ;  /* 0x01980000c80c783b */ /* 0x000eae0000004200 */
[C---:B---3--:R-:W-:Y:S08]  /*43e0*/  HMMA.16816.F32 R140, R4.reuse, R16, R140 ;  /* 0x00000010048c723c */ /* 0x048ff0000000188c */
[C---:B------:R-:W-:Y:S01]  /*43f0*/  HMMA.16816.F32 R152, R4.reuse, R18, R152 ;  /* 0x000000120498723c */ /* 0x040fe20000001898 */
[----:B------:R-:W3:Y:S07]  /*4400*/  LDSM.16.MT88.4 R16, [R200+0x1f800] ;  /* 0x01f80000c810783b */ /* 0x000eee0000004200 */
[C---:B------:R-:W-:Y:S08]  /*4410*/  HMMA.16816.F32 R144, R4.reuse, R24, R144 ;  /* 0x000000180490723c */ /* 0x040ff00000001890 */
        /* <DEDUP_REMOVED lines=62> */
[----:B------:R-:W-:-:S15]  /*4800*/  @!P2 BRA `(.L_x_347) ;  /* 0x00000030000ca947 */ /* 0x000fde0003800000 */
[----:B------:R-:W-:Y:S01]  /*4810*/  LOP3.LUT R167, R176, 0x38, R167, 0xf8, !PT ;  /* 0x00000038b0a77812 */ /* 0x000fe200078ef8a7 */
[----:B------:R-:W-:Y:S01]  /*4820*/  IMAD.SHL.U32 R6, R166, 0x20, RZ ;  /* 0x00000020a6067824 */ /* 0x000fe200078e00ff */
[C---:B------:R-:W-:Y:S01]  /*4830*/  LOP3.LUT R7, R165.reuse, 0x200, RZ, 0xc0, !PT ;  /* 0x00000200a5077812 */ /* 0x040fe200078ec0ff */
[----:B------:R-:W1:Y:S01]  /*4840*/  LDCU.64 UR6, c[0x0][0x3c0] ;  /* 0x00007800ff0677ac */ /* 0x000e620008000a00 */
[--C-:B------:R-:W-:Y:S01]  /*4850*/  SHF.R.U32.HI R4, RZ, 0x1, R166.reuse ;  /* 0x00000001ff047819 */ /* 0x100fe200000116a6 */
[----:B------:R-:W-:Y:S01]  /*4860*/  IMAD.MOV.U32 R214, RZ, RZ, 0x20 ;  /* 0x00000020ffd67424 */ /* 0x000fe200078e00ff */
[----:B------:R-:W-:Y:S01]  /*4870*/  LOP3.LUT R216, R165, 0x400, RZ, 0xc0, !PT ;  /* 0x00000400a5d87812 */ /* 0x000fe200078ec0ff */
[----:B------:R-:W2:Y:S01]  /*4880*/  LDCU UR4, c[0x0][0x45c] ;  /* 0x00008b80ff0477ac */ /* 0x000ea20008000800 */
[----:B------:R-:W-:Y:S02]  /*4890*/  LOP3.LUT R5, R167, 0x8, R166, 0x78, !PT ;  /* 0x00000008a7057812 */ /* 0x000fe400078e78a6 */
[----:B------:R-:W-:-:S02]  /*48a0*/  LOP3.LUT R6, R7, 0x7c00, R6, 0xf8, !PT ;  /* 0x00007c0007067812 */ /* 0x000fc400078ef806 */
[----:B------:R-:W-:Y:S01]  /*48b0*/  LOP3.LUT R4, R167, 0x8, R4, 0x78, !PT ;  /* 0x00000008a7047812 */ /* 0x000fe200078e7804 */
[----:B------:R-:W-:Y:S01]  /*48c0*/  IMAD R216, R5, 0x2, R216 ;  /* 0x0000000205d87824 */ /* 0x000fe200078e02d8 */
[----:B------:R-:W-:Y:S01]  /*48d0*/  LEA.HI.SX32 R226, R0, 0xfffffffe, 0x1a ;  /* 0xfffffffe00e27811 */ /* 0x000fe200078fd2ff */
[----:B------:R-:W-:Y:S01]  /*48e0*/  IMAD.MOV.U32 R0, RZ, RZ, R3 ;  /* 0x000000ffff007224 */ /* 0x000fe200078e0003 */
[----:B------:R-:W-:Y:S01]  /*48f0*/  LOP3.LUT R219, R6, R4, RZ, 0xfc, !PT ;  /* 0x0000000406db7212 */ /* 0x000fe200078efcff */
[----:B------:R-:W-:Y:S01]  /*4900*/  VIADD R3, R216, UR5 ;  /* 0x00000005d8037c36 */ /* 0x000fe20008000000 */
[----:B------:R-:W-:Y:S01]  /*4910*/  LOP3.LUT R213, R4, 0x200, R165, 0xf8, !PT ;  /* 0x0000020004d57812 */ /* 0x000fe200078ef8a5 */
[----:B------:R-:W-:Y:S01]  /*4920*/  IMAD.MOV.U32 R165, RZ, RZ, R164 ;  /* 0x000000ffffa57224 */ /* 0x000fe200078e00a4 */
[----:B------:R-:W-:Y:S01]  /*4930*/  LEA R219, R219, UR5, 0x1 ;  /* 0x00000005dbdb7c11 */ /* 0x000fe2000f8e08ff */
[----:B-1----:R-:W-:Y:S01]  /*4940*/  USHF.L.U64.HI UR8, UR6, 0x5, UR7 ;  /* 0x0000000506087899 */ /* 0x002fe20008010207 */
[----:B------:R-:W-:Y:S01]  /*4950*/  SEL R214, R214, 0xffffffe0, !P0 ;  /* 0xffffffe0d6d67807 */ /* 0x000fe20004000000 */
[----:B------:R-:W-:Y:S01]  /*4960*/  USHF.L.U32 UR9, UR6, 0x5, URZ ;  /* 0x0000000506097899 */ /* 0x000fe200080006ff */
[----:B------:R-:W-:Y:S01]  /*4970*/  LEA R213, R213, UR5, 0x1 ;  /* 0x00000005d5d57c11 */ /* 0x000fe2000f8e08ff */
[----:B------:R-:W-:Y:S01]  /*4980*/  IMAD.IADD R217, R2, 0x1, R219 ;  /* 0x0000000102d97824 */ /* 0x000fe200078e02db */
[C---:B------:R-:W-:Y:S01]  /*4990*/  IADD3 R215, PT, PT, R3.reuse, R2, RZ ;  /* 0x0000000203d77210 */ /* 0x040fe20007ffe0ff */
[----:B------:R-:W-:Y:S01]  /*49a0*/  IMAD.IADD R208, R3, 0x1, R214 ;  /* 0x0000000103d07824 */ /* 0x000fe200078e02d6 */
[C---:B------:R-:W-:Y:S01]  /*49b0*/  IADD3 R209, PT, PT, R214.reuse, R219, RZ ;  /* 0x000000dbd6d17210 */ /* 0x040fe20007ffe0ff */
[----:B------:R-:W-:Y:S01]  /*49c0*/  IMAD.IADD R212, R214, 0x1, R213 ;  /* 0x00000001d6d47824 */ /* 0x000fe200078e02d5 */
[----:B------:R-:W1:Y:S01]  /*49d0*/  LDCU.64 UR6, c[0x0][0x3c0] ;  /* 0x00007800ff0677ac */ /* 0x000e620008000a00 */
[----:B------:R-:W-:-:S02]  /*49e0*/  VIADD R230, R213, 0x18040 ;  /* 0x00018040d5e67836 */ /* 0x000fc40000000000 */
[----:B------:R-:W-:Y:S02]  /*49f0*/  VIADD R228, R213, 0x18000 ;  /* 0x00018000d5e47836 */ /* 0x000fe40000000000 */
[C---:B------:R-:W-:Y:S02]  /*4a00*/  IMAD.IADD R211, R214.reuse, 0x1, R215 ;  /* 0x00000001d6d37824 */ /* 0x040fe400078e02d7 */
[----:B------:R-:W-:Y:S01]  /*4a10*/  IMAD.IADD R210, R214, 0x1, R217 ;  /* 0x00000001d6d27824 */ /* 0x000fe200078e02d9 */
[----:B--2---:R-:W-:Y:S06]  /*4a20*/  BRA `(.L_x_348) ;  /* 0x0000000000647947 */ /* 0x004fec0003800000 */
.L_x_350:
[----:B------:R-:W1:Y:S01]  /*4a30*/  LDC.64 R2, c[0x0][0x3b8] ;  /* 0x0000ee00ff027b82 */ /* 0x000e620000000a00 */
[----:B------:R-:W-:Y:S04]  /*4a40*/  VIADD R171, R226, 0xffffffff ;  /* 0xffffffffe2ab7836 */ /* 0x000fe80000000000 */
[C---:B-1----:R-:W-:Y:S04]  /*4a50*/  IMAD.WIDE.U32 R168, R171.reuse, R2, RZ ;  /* 0x00000002aba87225 */ /* 0x042fe800078e00ff */
[----:B------:R-:W-:Y:S01]  /*4a60*/  IMAD R169, R171, R3, R169 ;  /* 0x00000003aba97224 */ /* 0x000fe200078e02a9 */
[C---:B------:R-:W-:Y:S01]  /*4a70*/  LEA R170, P1, R168.reuse, R223, 0x7 ;  /* 0x000000dfa8aa7211 */ /* 0x040fe200078238ff */
[C---:B------:R-:W-:Y:S03]  /*4a80*/  IMAD.SHL.U32 R173, R168.reuse, 0x40, RZ ;  /* 0x00000040a8ad7824 */ /* 0x040fe600078e00ff */
[--C-:B------:R-:W-:Y:S02]  /*4a90*/  LEA.HI.X R171, R168, R222, R169.reuse, 0x7, P1 ;  /* 0x000000dea8ab7211 */ /* 0x100fe400008f3ca9 */
[----:B------:R-:W-:Y:S02]  /*4aa0*/  LEA R166, P0, R2, R173, 0x5 ;  /* 0x000000ad02a67211 */ /* 0x000fe400078028ff */
[----:B------:R-:W-:Y:S01]  /*4ab0*/  SHF.L.U64.HI R164, R168, 0x6, R169 ;  /* 0x00000006a8a47819 */ /* 0x000fe200000102a9 */
[----:B------:R-:W-:Y:S01]  /*4ac0*/  @!PT LDS RZ, [RZ] ;  /* 0x00000000fffff984 */ /* 0x000fe20000000800 */
[----:B------:R-:W-:Y:S01]  /*4ad0*/  @!PT LDS RZ, [RZ] ;  /* 0x00000000fffff984 */ /* 0x000fe20000000800 */
[----:B------:R-:W-:Y:S01]  /*4ae0*/  @!PT LDS RZ, [RZ] ;  /* 0x00000000fffff984 */ /* 0x000fe20000000800 */
[----:B------:R1:W-:Y:S03]  /*4af0*/  LDGSTS.E.BYPASS.LTC128B.128 [R225+0x10000], desc[UR16][R170.64] ;  /* 0x10000000aae17fae */ /* 0x0003e6000b981a10 */
[----:B------:R-:W-:Y:S01]  /*4b00*/  LEA.HI.X R3, R2, R164, R3, 0x5, P0 ;  /* 0x000000a402037211 */ /* 0x000fe200000f2c03 */
[----:B------:R1:W-:Y:S01]  /*4b10*/  LDGSTS.E.BYPASS.LTC128B.128 [R225+0x12000], desc[UR16][R170.64+0x80] ;  /* 0x12000080aae17fae */ /* 0x0003e2000b981a10 */
[C---:B------:R-:W-:Y:S03]  /*4b20*/  LEA R172, P0, R166.reuse, R223, 0x1 ;  /* 0x000000dfa6ac7211 */ /* 0x040fe600078008ff */
[----:B------:R1:W-:Y:S01]  /*4b30*/  LDGSTS.E.BYPASS.LTC128B.128 [R225+0x14000], desc[UR16][R170.64+0x100] ;  /* 0x14000100aae17fae */ /* 0x0003e2000b981a10 */
[----:B------:R-:W-:Y:S03]  /*4b40*/  LEA.HI.X R173, R166, R222, R3, 0x1, P0 ;  /* 0x000000dea6ad7211 */ /* 0x000fe600000f0c03 */
[----:B------:R1:W-:Y:S04]  /*4b50*/  LDGSTS.E.BYPASS.LTC128B.128 [R225+0x16000], desc[UR16][R170.64+0x180] ;  /* 0x16000180aae17fae */ /* 0x0003e8000b981a10 */
[----:B------:R1:W-:Y:S04]  /*4b60*/  LDGSTS.E.BYPASS.LTC128B.128 [R225+0x11000], desc[UR16][R172.64] ;  /* 0x11000000ace17fae */ /* 0x0003e8000b981a10 */
[----:B------:R1:W-:Y:S04]  /*4b70*/  LDGSTS.E.BYPASS.LTC128B.128 [R225+0x13000], desc[UR16][R172.64+0x80] ;  /* 0x13000080ace17fae */ /* 0x0003e8000b981a10 */
[----:B------:R1:W-:Y:S04]  /*4b80*/  LDGSTS.E.BYPASS.LTC128B.128 [R225+0x15000], desc[UR16][R172.64+0x100] ;  /* 0x15000100ace17fae */ /* 0x0003e8000b981a10 */
[----:B------:R1:W-:Y:S04]  /*4b90*/  LDGSTS.E.BYPASS.LTC128B.128 [R225+0x17000], desc[UR16][R172.64+0x180] ;  /* 0x17000180ace17fae */ /* 0x0003e8000b981a10 */
[----:B------:R-:W0:Y:S01]  /*4ba0*/  LDGDEPBAR ;  /* 0x00000000000079af */ /* 0x000e220000000000 */
[----:B------:R-:W-:Y:S05]  /*4bb0*/  BRA `(.L_x_349) ;  /* 0x0000000c00e47947 */ /* 0x000fea0003800000 */
.L_x_348:
[----:B------:R-:W-:Y:S04]  /*4bc0*/  DEPBAR.LE SB0, 0x0 ;  /* 0x000080000000791a */ /* 0x000fe80000000000 */
[----:B------:R-:W-:Y:S01]  /*4bd0*/  BAR.SYNC.DEFER_BLOCKING 0x0 ;  /* 0x0000000000007b1d */ /* 0x000fe20000010000 */
[C---:B-1----:R-:W-:Y:S04]  /*4be0*/  IMAD.WIDE.U32 R2, R226.reuse, UR6, RZ ;  /* 0x00000006e2027c25 */ /* 0x042fe8000f8e00ff */
[----:B------:R-:W-:Y:S01]  /*4bf0*/  IMAD R3, R226, UR7, R3 ;  /* 0x00000007e2037c24 */ /* 0x000fe2000f8e0203 */
[CC--:B------:R-:W-:Y:S02]  /*4c00*/  LEA R206, P1, R2.reuse, R221.reuse, 0x7 ;  /* 0x000000dd02ce7211 */ /* 0x0c0fe400078238ff */
[C---:B------:R-:W-:Y:S02]  /*4c10*/  LEA R164, P0, R2.reuse, UR9, 0x6 ;  /* 0x0000000902a47c11 */ /* 0x040fe4000f8030ff */
[CCC-:B------:R-:W-:Y:S02]  /*4c20*/  LEA.HI.X R207, R2.reuse, R220.reuse, R3.reuse, 0x7, P1 ;  /* 0x000000dc02cf7211 */ /* 0x1c0fe400008f3c03 */
[----:B------:R-:W-:Y:S02]  /*4c30*/  LEA.HI.X R167, R2, UR8, R3, 0x6, P0 ;  /* 0x0000000802a77c11 */ /* 0x000fe400080f3403 */
[C---:B------:R-:W-:Y:S04]  /*4c40*/  LEA R204, P0, R164.reuse, R221, 0x1 ;  /* 0x000000dda4cc7211 */ /* 0x040fe800078008ff */
[----:B------:R-:W-:Y:S02]  /*4c50*/  LEA.HI.X R205, R164, R220, R167, 0x1, P0 ;  /* 0x000000dca4cd7211 */ /* 0x000fe400000f0ca7 */
[----:B------:R-:W-:Y:S01]  /*4c60*/  ISETP.NE.AND P0, PT, R226, RZ, PT ;  /* 0x000000ffe200720c */ /* 0x000fe20003f05270 */
        /* <DEDUP_REMOVED lines=12> */
[----:B------:R-:W2:Y:S05]  /*4d30*/  LDSM.16.M88.4 R172, [R216+UR5+0x10000] ;  /* 0x01000005d8ac783b */ /* 0x000eaa0008000200 */
[----:B------:R-:W3:Y:S05]  /*4d40*/  LDSM.16.M88.4 R176, [R216+UR5+0x10800] ;  /* 0x01080005d8b0783b */ /* 0x000eea0008000200 */
[----:B------:R-:W4:Y:S05]  /*4d50*/  LDSM.16.M88.4 R180, [R216+UR5+0x11000] ;  /* 0x01100005d8b4783b */ /* 0x000f2a0008000200 */
[----:B------:R-:W0:Y:S05]  /*4d60*/  LDGDEPBAR ;  /* 0x00000000000079af */ /* 0x000e2a0000000000 */
[----:B------:R-:W5:Y:S05]  /*4d70*/  LDSM.16.M88.4 R184, [R216+UR5+0x11800] ;  /* 0x01180005d8b8783b */ /* 0x000f6a0008000200 */
[----:B------:R-:W-:Y:S05]  /*4d80*/  LDSM.16.M88.4 R188, [R209] ;  /* 0x00000000d1bc783b */ /* 0x000fea0000000200 */
[----:B------:R-:W5:Y:S05]  /*4d90*/  LDSM.16.M88.4 R192, [R208+0x10000] ;  /* 0x01000000d0c0783b */ /* 0x000f6a0000000200 */
[----:B------:R-:W-:Y:S05]  /*4da0*/  LDSM.16.M88.4 R196, [R208+0x11000] ;  /* 0x01100000d0c4783b */ /* 0x000fea0000000200 */
[----:B------:R-:W-:Y:S01]  /*4db0*/  LDSM.16.M88.4 R200, [R208+0x11800] ;  /* 0x01180000d0c8783b */ /* 0x000fe20000000200 */
[C---:B--2---:R-:W-:Y:S04]  /*4dc0*/  HMMA.16816.F32 R4, R168.reuse, R172, RZ ;  /* 0x000000aca804723c */ /* 0x044fe800000018ff */
[----:B-1----:R-:W-:Y:S04]  /*4dd0*/  LDSM.16.M88.4 R204, [R216+UR5+0x12000] ;  /* 0x01200005d8cc783b */ /* 0x002fe80008000200 */
[C---:B------:R-:W-:Y:S01]  /*4de0*/  HMMA.16816.F32 R8, R168.reuse, R174, RZ ;  /* 0x000000aea808723c */ /* 0x040fe200000018ff */
[----:B------:R-:W1:Y:S07]  /*4df0*/  LDSM.16.M88.4 R172, [R208+0x10800] ;  /* 0x01080000d0ac783b */ /* 0x000e6e0000000200 */
[C---:B---3--:R-:W-:Y:S08]  /*4e00*/  HMMA.16816.F32 R12, R168.reuse, R176, RZ ;  /* 0x000000b0a80c723c */ /* 0x048ff000000018ff */
[C---:B------:R-:W-:Y:S01]  /*4e10*/  HMMA.16816.F32 R16, R168.reuse, R178, RZ ;  /* 0x000000b2a810723c */ /* 0x040fe200000018ff */
[----:B------:R-:W-:Y:S07]  /*4e20*/  LDSM.16.M88.4 R176, [R217] ;  /* 0x00000000d9b0783b */ /* 0x000fee0000000200 */
[C---:B----4-:R-:W-:Y:S08]  /*4e30*/  HMMA.16816.F32 R20, R168.reuse, R180, RZ ;  /* 0x000000b4a814723c */ /* 0x050ff000000018ff */
[C---:B------:R-:W-:Y:S01]  /*4e40*/  HMMA.16816.F32 R24, R168.reuse, R182, RZ ;  /* 0x000000b6a818723c */ /* 0x040fe200000018ff */
[----:B------:R-:W2:Y:S07]  /*4e50*/  LDSM.16.M88.4 R180, [R215+0x10000] ;  /* 0x01000000d7b4783b */ /* 0x000eae0000000200 */
[C---:B-----5:R-:W-:Y:S08]  /*4e60*/  HMMA.16816.F32 R28, R168.reuse, R184, RZ ;  /* 0x000000b8a81c723c */ /* 0x060ff000000018ff */
[----:B------:R-:W-:Y:S01]  /*4e70*/  HMMA.16816.F32 R32, R168, R186, RZ ;  /* 0x000000baa820723c */ /* 0x000fe200000018ff */
[----:B------:R-:W3:Y:S05]  /*4e80*/  LDSM.16.M88.4 R168, [R215+0x10800] ;  /* 0x01080000d7a8783b */ /* 0x000eea0000000200 */
[----:B------:R-:W4:Y:S02]  /*4e90*/  LDSM.16.M88.4 R184, [R215+0x11000] ;  /* 0x01100000d7b8783b */ /* 0x000f240000000200 */
        /* <DEDUP_REMOVED lines=11> */
[----:B------:R-:W5:Y:S05]  /*4f50*/  LDSM.16.M88.4 R188, [R211+0x10800] ;  /* 0x01080000d3bc783b */ /* 0x000f6a0000000200 */
[----:B------:R-:W-:Y:S02]  /*4f60*/  LDSM.16.M88.4 R200, [R219+0x4000] ;  /* 0x00400000dbc8783b */ /* 0x000fe40000000200 */
[C---:B--2---:R-:W-:Y:S08]  /*4f70*/  HMMA.16816.F32 R4, R176.reuse, R180, R4 ;  /* 0x000000b4b004723c */ /* 0x044ff00000001804 */
[C---:B------:R-:W-:Y:S01]  /*4f80*/  HMMA.16816.F32 R8, R176.reuse, R182, R8 ;  /* 0x000000b6b008723c */ /* 0x040fe20000001808 */
[----:B------:R-:W-:Y:S07]  /*4f90*/  LDSM.16.M88.4 R180, [R211+0x11800] ;  /* 0x01180000d3b4783b */ /* 0x000fee0000000200 */
[C---:B---3--:R-:W-:Y:S08]  /*4fa0*/  HMMA.16816.F32 R12, R176.reuse, R168, R12 ;  /* 0x000000a8b00c723c */ /* 0x048ff0000000180c */
[C---:B------:R-:W-:Y:S01]  /*4fb0*/  HMMA.16816.F32 R16, R176.reuse, R170, R16 ;  /* 0x000000aab010723c */ /* 0x040fe20000001810 */
[----:B------:R-:W2:Y:S07]  /*4fc0*/  LDSM.16.M88.4 R168, [R211+0x11000] ;  /* 0x01100000d3a8783b */ /* 0x000eae0000000200 */
[C---:B----4-:R-:W-:Y:S08]  /*4fd0*/  HMMA.16816.F32 R20, R176.reuse, R184, R20 ;  /* 0x000000b8b014723c */ /* 0x050ff00000001814 */
[C---:B------:R-:W-:Y:S01]  /*4fe0*/  HMMA.16816.F32 R24, R176.reuse, R186, R24 ;  /* 0x000000bab018723c */ /* 0x040fe20000001818 */
[----:B------:R-:W-:Y:S07]  /*4ff0*/  LDSM.16.M88.4 R184, [R216+UR5+0x13800] ;  /* 0x01380005d8b8783b */ /* 0x000fee0008000200 */
[C---:B-1----:R-:W-:Y:S08]  /*5000*/  HMMA.16816.F32 R28, R176.reuse, R172, R28 ;  /* 0x000000acb01c723c */ /* 0x042ff0000000181c */
[----:B------:R-:W-:Y:S01]  /*5010*/  HMMA.16816.F32 R32, R176, R174, R32 ;  /* 0x000000aeb020723c */ /* 0x000fe20000001820 */
[----:B------:R-:W1:Y:S05]  /*5020*/  LDSM.16.M88.4 R172, [R216+UR5+0x12800] ;  /* 0x01280005d8ac783b */ /* 0x000e6a0008000200 */
[----:B------:R-:W3:Y:S02]  /*5030*/  LDSM.16.M88.4 R176, [R216+UR5+0x13000] ;  /* 0x01300005d8b0783b */ /* 0x000ee40008000200 */
        /* <DEDUP_REMOVED lines=11> */
[----:B------:R-:W2:Y:S05]  /*50f0*/  LDSM.16.M88.4 R180, [R208+0x12000] ;  /* 0x01200000d0b4783b */ /* 0x000eaa0000000200 */
[----:B------:R-:W-:Y:S02]  /*5100*/  LDSM.16.M88.4 R192, [R215+0x12000] ;  /* 0x01200000d7c0783b */ /* 0x000fe40000000200 */
        /* <DEDUP_REMOVED lines=24> */
[----:B------:R-:W3:Y:S05]  /*5290*/  LDSM.16.M88.4 R168, [R211+0x13000] ;  /* 0x01300000d3a8783b */ /* 0x000eea0000000200 */
[----:B------:R-:W3:Y:S02]  /*52a0*/  LDSM.16.M88.4 R176, [R211+0x13800] ;  /* 0x01380000d3b0783b */ /* 0x000ee40000000200 */
        /* <DEDUP_REMOVED lines=11> */
[----:B------:R-:W2:Y:S05]  /*5360*/  LDSM.16.M88.4 R184, [R216+UR5+0x14800] ;  /* 0x01480005d8b8783b */ /* 0x000eaa0008000200 */
[----:B------:R-:W4:Y:S02]  /*5370*/  LDSM.16.M88.4 R188, [R216+UR5+0x15000] ;  /* 0x01500005d8bc783b */ /* 0x000f240008000200 */
        /* <DEDUP_REMOVED lines=11> */
[----:B------:R-:W5:Y:S05]  /*5430*/  LDSM.16.M88.4 R176, [R209+0x8000] ;  /* 0x00800000d1b0783b */ /* 0x000f6a0000000200 */
[----:B------:R-:W-:Y:S02]  /*5440*/  LDSM.16.M88.4 R196, [R210+0x8000] ;  /* 0x00800000d2c4783b */ /* 0x000fe40000000200 */
        /* <DEDUP_REMOVED lines=11> */
[----:B------:R-:W-:Y:S05]  /*5500*/  LDSM.16.M88.4 R168, [R217+0x8000] ;  /* 0x00800000d9a8783b */ /* 0x000fea0000000200 */
[----:B------:R-:W3:Y:S02]  /*5510*/  LDSM.16.M88.4 R172, [R215+0x14000] ;  /* 0x01400000d7ac783b */ /* 0x000ee40000000200 */
        /* <DEDUP_REMOVED lines=11> */
[----:B------:R-:W-:Y:S05]  /*55d0*/  LDSM.16.M88.4 R176, [R211+0x15000] ;  /* 0x01500000d3b0783b */ /* 0x000fea0000000200 */
[----:B------:R-:W-:Y:S02]  /*55e0*/  LDSM.16.M88.4 R188, [R211+0x15800] ;  /* 0x01580000d3bc783b */ /* 0x000fe40000000200 */
        /* <DEDUP_REMOVED lines=11> */
[----:B------:R-:W1:Y:S05]  /*56a0*/  LDSM.16.M88.4 R168, [R219+0xc000] ;  /* 0x00c00000dba8783b */ /* 0x000e6a0000000200 */
[----:B------:R-:W-:Y:S02]  /*56b0*/  LDSM.16.M88.4 R184, [R216+UR5+0x17000] ;  /* 0x01700005d8b8783b */ /* 0x000fe40008000200 */
        /* <DEDUP_REMOVED lines=11> */
[----:B------:R-:W4:Y:S05]  /*5770*/  LDSM.16.M88.4 R188, [R208+0x17000] ;  /* 0x01700000d0bc783b */ /* 0x000f2a0000000200 */
[----:B------:R-:W-:Y:S02]  /*5780*/  LDSM.16.M88.4 R196, [R210+0xc000] ;  /* 0x00c00000d2c4783b */ /* 0x000fe40000000200 */
        /* <DEDUP_REMOVED lines=23> */
[----:B------:R-:W1:Y:S05]  /*5900*/  LDSM.16.M88.4 R176, [R211+0x16800] ;  /* 0x01680000d3b0783b */ /* 0x000e6a0000000200 */
[----:B------:R-:W4:Y:S02]  /*5910*/  LDSM.16.M88.4 R180, [R211+0x17000] ;  /* 0x01700000d3b4783b */ /* 0x000f240000000200 */
        /* <DEDUP_REMOVED lines=34> */
[----:B------:R-:W-:Y:S06]  /*5b40*/  @P0 BRA `(.L_x_350) ;  /* 0xffffffec00b80947 */ /* 0x000fec000383ffff */
.L_x_349:
[----:B------:R-:W-:Y:S01]  /*5b50*/  FMNMX3.FTZ R167, R167, R34, R35, !PT ;  /* 0x00000022a7a77276 */ /* 0x000fe20007810023 */
[----:B------:R-:W2:Y:S08]  /*5b60*/  SHFL.BFLY PT, R3, R204, 0x2, 0x1f ;  /* 0x0c401f00cc037f89 */ /* 0x000eb000000e0000 */
[----:B------:R-:W3:Y:S08]  /*5b70*/  SHFL.BFLY PT, R2, R167, 0x2, 0x1f ;  /* 0x0c401f00a7027f89 */ /* 0x000ef000000e0000 */
        /* <DEDUP_REMOVED lines=221> */
[----:B------:R-:W-:Y:S01]  /*6950*/  ISETP.GT.AND P0, PT, R226, RZ, PT ;  /* 0x000000ffe200720c */ /* 0x000fe20003f04270 */
[----:B------:R-:W-:Y:S02]  /*6960*/  FFMA.FTZ R197, R0, R227, R197 ;  /* 0x000000e300c57223 */ /* 0x000fe400000100c5 */
        /* <DEDUP_REMOVED lines=12> */
[----:B------:R-:W-:Y:S01]  /*6a30*/  IADD3 R0, PT, PT, R226, -0x1, RZ ;  /* 0xffffffffe2007810 */ /* 0x000fe20007ffe0ff */
[----:B------:R-:W-:Y:S01]  /*6a40*/  FADD.FTZ R203, R203, R196 ;  /* 0x000000c4cbcb7221 */ /* 0x000fe20000010000 */
[----:B------:R-:W-:Y:S02]  /*6a50*/  FADD.FTZ R202, R202, R201 ;  /* 0x000000c9caca7221 */ /* 0x000fe40000010000 */
[----:B------:R-:W-:Y:S01]  /*6a60*/  MOV R226, R0 ;  /* 0x0000000000e27202 */ /* 0x000fe20000000f00 */
[C---:B------:R-:W-:Y:S01]  /*6a70*/  HMMA.16816.F32 R104, R160.reuse, R158, R104 ;  /* 0x0000009ea068723c */ /* 0x040fe20000001868 */
[----:B------:R-:W3:Y:S02]  /*6a80*/  LDSM.16.MT88.4 R156, [R213+0x1e000] ;  /* 0x01e00000d59c783b */ /* 0x000ee40000004200 */
[----:B------:R-:W-:Y:S01]  /*6a90*/  FADD.FTZ R204, R204, R203 ;  /* 0x000000cbcccc7221 */ /* 0x000fe20000010000 */
[----:B------:R-:W-:Y:S03]  /*6aa0*/  MOV R0, R3 ;  /* 0x0000000300007202 */ /* 0x000fe60000000f00 */
        /* <DEDUP_REMOVED lines=216> */
[----:B------:R-:W-:Y:S11]  /*7830*/  @P0 BRA `(.L_x_348) ;  /* 0xffffffd000e00947 */ /* 0x000ff6000383ffff */
.L_x_347:
[----:B------:R-:W1:Y:S01]  /*7840*/  SHFL.BFLY PT, R12, R229, 0x2, 0x1f ;  /* 0x0c401f00e50c7f89 */ /* 0x000e6200000e0000 */
[----:B------:R-:W2:Y:S01]  /*7850*/  S2UR UR4, SR_CgaCtaId ;  /* 0x00000000000479c3 */ /* 0x000ea20000008800 */
[----:B------:R-:W-:Y:S02]  /*7860*/  UMOV UR5, 0x400 ;  /* 0x0000040000057882 */ /* 0x000fe40000000000 */
[----:B------:R-:W3:Y:S01]  /*7870*/  SHFL.BFLY PT, R0, R227, 0x2, 0x1f ;  /* 0x0c401f00e3007f89 */ /* 0x000ee200000e0000 */
[----:B------:R-:W4:Y:S04]  /*7880*/  S2R R4, SR_TID.X ;  /* 0x0000000000047919 */ /* 0x000f280000002100 */
[----:B------:R-:W5:Y:S01]  /*7890*/  LDC R23, c[0x0][0x434] ;  /* 0x00010d00ff177b82 */ /* 0x000f620000000800 */
[----:B------:R-:W5:Y:S07]  /*78a0*/  S2R R18, SR_CTAID.Y ;  /* 0x0000000000127919 */ /* 0x000f6e0000002600 */
[----:B------:R-:W5:Y:S01]  /*78b0*/  LDC R14, c[0x0][0x434] ;  /* 0x00010d00ff0e7b82 */ /* 0x000f620000000800 */
[----:B-1----:R-:W-:Y:S01]  /*78c0*/  FADD.FTZ R12, R12, R229 ;  /* 0x000000e50c0c7221 */ /* 0x002fe20000010000 */
[----:B--2---:R-:W-:-:S06]  /*78d0*/  ULEA UR4, UR4, UR5, 0x18 ;  /* 0x0000000504047291 */ /* 0x004fcc000f8ec0ff */
[----:B------:R-:W1:Y:S01]  /*78e0*/  LDC.U8 R22, c[0x0][0x548] ;  /* 0x00015200ff167b82 */ /* 0x000e620000000000 */
[----:B---3--:R-:W-:Y:S01]  /*78f0*/  FADD.FTZ R11, R0, R227 ;  /* 0x000000e3000b7221 */ /* 0x008fe20000010000 */
[----:B------:R-:W2:Y:S04]  /*7900*/  SHFL.BFLY PT, R7, R12, 0x1, 0x1f ;  /* 0x0c201f000c077f89 */ /* 0x000ea800000e0000 */
[----:B------:R-:W3:Y:S01]  /*7910*/  SHFL.BFLY PT, R6, R11, 0x1, 0x1f ;  /* 0x0c201f000b067f89 */ /* 0x000ee200000e0000 */
[C---:B----4-:R-:W-:Y:S02]  /*7920*/  SHF.L.U32 R2, R4.reuse, 0x1, RZ ;  /* 0x0000000104027819 */ /* 0x050fe400000006ff */
[C---:B------:R-:W-:Y:S02]  /*7930*/  SHF.L.U32 R9, R4.reuse, 0x4, RZ ;  /* 0x0000000404097819 */ /* 0x040fe400000006ff */
[----:B------:R-:W-:-:S02]  /*7940*/  SHF.L.U32 R0, R4, 0x5, RZ ;  /* 0x0000000504007819 */ /* 0x000fc400000006ff */
[----:B------:R-:W-:Y:S02]  /*7950*/  LOP3.LUT R5, R2, 0x6, RZ, 0xc0, !PT ;  /* 0x0000000602057812 */ /* 0x000fe400078ec0ff */
[----:B------:R-:W-:Y:S02]  /*7960*/  LOP3.LUT R9, R9, 0x1c0, RZ, 0xc0, !PT ;  /* 0x000001c009097812 */ /* 0x000fe400078ec0ff */
[----:B------:R-:W-:Y:S02]  /*7970*/  LOP3.LUT R0, R5, 0x7c00, R0, 0xf8, !PT ;  /* 0x00007c0005007812 */ /* 0x000fe400078ef800 */
[----:B------:R-:W-:Y:S01]  /*7980*/  LOP3.LUT R9, R9, 0x38, R2, 0xf8, !PT ;  /* 0x0000003809097812 */ /* 0x000fe200078ef802 */
[----:B--2---:R-:W-:Y:S01]  /*7990*/  FADD.FTZ R7, R12, R7 ;  /* 0x000000070c077221 */ /* 0x004fe20000010000 */
[----:B------:R-:W-:Y:S02]  /*79a0*/  LOP3.LUT P1, RZ, R4, 0x10, RZ, 0xc0, !PT ;  /* 0x0000001004ff7812 */ /* 0x000fe4000782c0ff */
[----:B------:R-:W-:Y:S01]  /*79b0*/  LOP3.LUT R0, R0, R9, RZ, 0xfc, !PT ;  /* 0x0000000900007212 */ /* 0x000fe200078efcff */
[----:B---3--:R-:W-:Y:S01]  /*79c0*/  FADD.FTZ R6, R11, R6 ;  /* 0x000000060b067221 */ /* 0x008fe20000010000 */
[----:B------:R-:W2:Y:S01]  /*79d0*/  MUFU.RCP R10, R7 ;  /* 0x00000007000a7308 */ /* 0x000ea20000001000 */
[----:B------:R-:W-:-:S02]  /*79e0*/  FSETP.NE.FTZ.AND P4, PT, R7, RZ, PT ;  /* 0x000000ff0700720b */ /* 0x000fc40003f95000 */
[----:B------:R-:W-:Y:S02]  /*79f0*/  MOV R2, 0x20 ;  /* 0x0000002000027802 */ /* 0x000fe40000000f00 */
[----:B------:R-:W-:Y:S02]  /*7a00*/  FSETP.NE.FTZ.AND P3, PT, R6, RZ, PT ;  /* 0x000000ff0600720b */ /* 0x000fe40003f75000 */
[C---:B------:R-:W-:Y:S01]  /*7a10*/  LOP3.LUT P2, RZ, R4.reuse, 0x8, RZ, 0xc0, !PT ;  /* 0x0000000804ff7812 */ /* 0x040fe2000784c0ff */
[----:B------:R-:W3:Y:S01]  /*7a20*/  MUFU.RCP R8, R6 ;  /* 0x0000000600087308 */ /* 0x000ee20000001000 */
[----:B------:R-:W-:Y:S02]  /*7a30*/  MOV R5, 0x10 ;  /* 0x0000001000057802 */ /* 0x000fe40000000f00 */
[----:B------:R-:W-:Y:S02]  /*7a40*/  LOP3.LUT P0, RZ, R4, 0x4, RZ, 0xc0, !PT ;  /* 0x0000000404ff7812 */ /* 0x000fe4000780c0ff */
[----:B------:R-:W-:-:S02]  /*7a50*/  LEA R9, R0, UR4, 0x1 ;  /* 0x0000000400097c11 */ /* 0x000fc4000f8e08ff */
[----:B------:R-:W4:Y:S01]  /*7a60*/  LDC.U8 R0, c[0x0][0x549] ;  /* 0x00015240ff007b82 */ /* 0x000f220000000000 */
[----:B------:R-:W-:Y:S02]  /*7a70*/  SEL R2, R2, 0xffffffe0, !P2 ;  /* 0xffffffe002027807 */ /* 0x000fe40005000000 */
[----:B--2---:R-:W-:Y:S02]  /*7a80*/  FSEL R10, R10, 1, P4 ;  /* 0x3f8000000a0a7808 */ /* 0x004fe40002000000 */
[----:B------:R-:W-:Y:S02]  /*7a90*/  SEL R5, R5, 0xfffffff0, !P0 ;  /* 0xfffffff005057807 */ /* 0x000fe40004000000 */
[C---:B------:R-:W-:Y:S01]  /*7aa0*/  IADD3 R15, PT, PT, R9.reuse, 0x40, RZ ;  /* 0x00000040090f7810 */ /* 0x040fe20007ffe0ff */
        /* <DEDUP_REMOVED lines=169> */
[----:B------:R-:W-:Y:S01]  /*8540*/  FMUL.FTZ R124, R10, R124 ;  /* 0x0000007c0a7c7220 */ /* 0x000fe20000410000 */
[----:B----4-:R-:W-:Y:S01]  /*8550*/  ISETP.NE.AND P2, PT, R0, RZ, PT ;  /* 0x000000ff0000720c */ /* 0x010fe20003f45270 */
[----:B------:R-:W-:Y:S01]  /*8560*/  STS [R21+0x4400], R82 ;  /* 0x0044005215007388 */ /* 0x000fe20000000800 */
[----:B------:R-:W-:Y:S01]  /*8570*/  FMUL.FTZ R125, R10, R125 ;  /* 0x0000007d0a7d7220 */ /* 0x000fe20000410000 */
        /* <DEDUP_REMOVED lines=30> */
[----:B------:R-:W-:Y:S01]  /*8760*/  ISETP.NE.AND P0, PT, R224, -0x1, PT ;  /* 0xffffffffe000780c */ /* 0x000fe20003f05270 */
        /* <DEDUP_REMOVED lines=23> */
[----:B------:R-:W5:Y:S01]  /*88e0*/  @P2 LDC R2, c[0x0][0x430] ;  /* 0x00010c00ff022b82 */ /* 0x000f620000000800 */
        /* <DEDUP_REMOVED lines=19> */
[----:B------:R-:W-:Y:S01]  /*8a20*/  SHF.L.U32 R20, R4, 0x3, RZ ;  /* 0x0000000304147819 */ /* 0x000fe200000006ff */
[----:B------:R-:W-:Y:S01]  /*8a30*/  STS [R5+0x8000], R120 ;  /* 0x0080007805007388 */ /* 0x000fe20000000800 */
[----:B------:R-:W-:Y:S01]  /*8a40*/  F2FP.F16.F32.PACK_AB R148, R149, R148 ;  /* 0x000000949594723e */ /* 0x000fe200000000ff */
[----:B-----5:R-:W-:Y:S01]  /*8a50*/  @P2 IMAD R14, R2, R23, RZ ;  /* 0x00000017020e2224 */ /* 0x020fe200078e02ff */
[----:B------:R-:W-:Y:S01]  /*8a60*/  F2FP.F16.F32.PACK_AB R150, R151, R150 ;  /* 0x000000969796723e */ /* 0x000fe200000000ff */
[----:B------:R-:W-:Y:S01]  /*8a70*/  STS [R5+0x8400], R122 ;  /* 0x0084007a05007388 */ /* 0x000fe20000000800 */
[----:B------:R-:W-:-:S03]  /*8a80*/  @P2 MOV R25, 0x1 ;  /* 0x0000000100192802 */ /* 0x000fc60000000f00 */
[----:B------:R-:W-:Y:S04]  /*8a90*/  STS [R9+0xc000], R124 ;  /* 0x00c0007c09007388 */ /* 0x000fe80000000800 */
[----:B------:R2:W-:Y:S04]  /*8aa0*/  STS [R9+0xc400], R126 ;  /* 0x00c4007e09007388 */ /* 0x0005e80000000800 */
[----:B------:R-:W-:Y:S04]  /*8ab0*/  STS [R11+0xc000], R128 ;  /* 0x00c000800b007388 */ /* 0x000fe80000000800 */
[----:B------:R-:W-:Y:S04]  /*8ac0*/  STS [R11+0xc400], R130 ;  /* 0x00c400820b007388 */ /* 0x000fe80000000800 */
[----:B------:R-:W-:Y:S04]  /*8ad0*/  STS [R13+0xc000], R132 ;  /* 0x00c000840d007388 */ /* 0x000fe80000000800 */
[----:B------:R3:W-:Y:S04]  /*8ae0*/  STS [R13+0xc400], R134 ;  /* 0x00c400860d007388 */ /* 0x0007e80000000800 */
[----:B------:R-:W-:Y:S04]  /*8af0*/  STS [R17+0xc000], R136 ;  /* 0x00c0008811007388 */ /* 0x000fe80000000800 */
[----:B------:R4:W-:Y:S01]  /*8b00*/  STS [R17+0xc400], R138 ;  /* 0x00c4008a11007388 */ /* 0x0009e20000000800 */
[----:B--2---:R-:W-:-:S03]  /*8b10*/  LOP3.LUT R9, R20, 0x1f8, RZ, 0xc0, !PT ;  /* 0x000001f814097812 */ /* 0x004fc600078ec0ff */
[----:B------:R-:W-:Y:S01]  /*8b20*/  STS [R15+0xc000], R140 ;  /* 0x00c0008c0f007388 */ /* 0x000fe20000000800 */
[----:B------:R-:W-:-:S03]  /*8b30*/  LOP3.LUT R9, R9, 0x38, R4, 0x78, !PT ;  /* 0x0000003809097812 */ /* 0x000fc600078e7804 */
[----:B------:R2:W-:Y:S01]  /*8b40*/  STS [R15+0xc400], R142 ;  /* 0x00c4008e0f007388 */ /* 0x0005e20000000800 */
[----:B------:R-:W-:-:S03]  /*8b50*/  LOP3.LUT R9, R9, 0x1e00, R20, 0xf8, !PT ;  /* 0x00001e0009097812 */ /* 0x000fc600078ef814 */
[----:B------:R-:W-:Y:S04]  /*8b60*/  STS [R21+0xc000], R152 ;  /* 0x00c0009815007388 */ /* 0x000fe80000000800 */
[----:B------:R5:W-:Y:S01]  /*8b70*/  STS [R21+0xc400], R154 ;  /* 0x00c4009a15007388 */ /* 0x000be20000000800 */
[----:B---3--:R-:W3:Y:S01]  /*8b80*/  @P0 LDC.64 R12, c[0x0][0x408] ;  /* 0x00010200ff0c0b82 */ /* 0x008ee20000000a00 */
[----:B------:R-:W1:Y:S02]  /*8b90*/  S2R R0, SR_CTAID.X ;  /* 0x0000000000007919 */ /* 0x000e640000002500 */
[----:B------:R1:W-:Y:S05]  /*8ba0*/  STS [R19+0xc000], R144 ;  /* 0x00c0009013007388 */ /* 0x0003ea0000000800 */
[----:B----4-:R-:W4:Y:S01]  /*8bb0*/  @!P0 LDC.64 R16, c[0x0][0x400] ;  /* 0x00010000ff108b82 */ /* 0x010f220000000a00 */
[----:B------:R1:W-:Y:S01]  /*8bc0*/  STS [R19+0xc400], R146 ;  /* 0x00c4009213007388 */ /* 0x0003e20000000800 */
[----:B--2---:R-:W2:Y:S06]  /*8bd0*/  S2R R15, SR_CTAID.Z ;  /* 0x00000000000f7919 */ /* 0x004eac0000002700 */
[----:B-----5:R-:W1:Y:S01]  /*8be0*/  @P2 LDC R21, c[0x0][0x430] ;  /* 0x00010c00ff152b82 */ /* 0x020e620000000800 */
[----:B------:R-:W-:Y:S05]  /*8bf0*/  @P2 BRA `(.L_x_351) ;  /* 0x0000000000202947 */ /* 0x000fea0003800000 */
[----:B-1----:R-:W-:Y:S01]  /*8c00*/  ISETP.NE.AND P1, PT, R22, RZ, PT ;  /* 0x000000ff1600720c */ /* 0x002fe20003f25270 */
[----:B------:R-:W1:-:S12]  /*8c10*/  LDC R2, c[0x0][0x3e0] ;  /* 0x0000f800ff027b82 */ /* 0x000e580000000800 */
[----:B------:R-:W1:Y:S01]  /*8c20*/  @P1 LDC R25, c[0x0][0x454] ;  /* 0x00011500ff191b82 */ /* 0x000e620000000800 */
[----:B------:R-:W-:Y:S02]  /*8c30*/  @P1 MOV R21, 0x1 ;  /* 0x0000000100151802 */ /* 0x000fe40000000f00 */
[----:B------:R-:W-:-:S05]  /*8c40*/  @!P1 MOV R21, 0x1 ;  /* 0x0000000100159802 */ /* 0x000fca0000000f00 */
[----:B------:R-:W2:Y:S01]  /*8c50*/  @P1 LDC R14, c[0x0][0x454] ;  /* 0x00011500ff0e1b82 */ /* 0x000ea20000000800 */
[-C--:B-1----:R-:W-:Y:S02]  /*8c60*/  @P1 IMAD R25, R25, R2.reuse, RZ ;  /* 0x0000000219191224 */ /* 0x082fe400078e02ff */
[----:B------:R-:W-:-:S07]  /*8c70*/  @!P1 IMAD R25, R23, R2, RZ ;  /* 0x0000000217199224 */ /* 0x000fce00078e02ff */
.L_x_351:
[----:B------:R-:W-:Y:S01]  /*8c80*/  STS [R5+0xc000], R148 ;  /* 0x00c0009405007388 */ /* 0x000fe20000000800 */
[----:B-1----:R-:W-:Y:S01]  /*8c90*/  LEA R19, R9, UR4, 0x1 ;  /* 0x0000000409137c11 */ /* 0x002fe2000f8e08ff */
[----:B----4-:R-:W-:Y:S01]  /*8ca0*/  @!P0 IMAD.WIDE.U32 R26, R18, R16, RZ ;  /* 0x00000010121a8225 */ /* 0x010fe200078e00ff */
[----:B------:R-:W-:Y:S01]  /*8cb0*/  ISETP.NE.AND P1, PT, R22, RZ, !P2 ;  /* 0x000000ff1600720c */ /* 0x000fe20005725270 */
[----:B------:R1:W-:Y:S01]  /*8cc0*/  STS [R5+0xc400], R150 ;  /* 0x00c4009605007388 */ /* 0x0003e20000000800 */
[----:B------:R-:W-:Y:S01]  /*8cd0*/  ISETP.NE.AND P2, PT, R224, -0x1, PT ;  /* 0xffffffffe000780c */ /* 0x000fe20003f45270 */
[----:B------:R-:W-:Y:S01]  /*8ce0*/  @!P0 IMAD R17, R18, R17, R27 ;  /* 0x0000001112118224 */ /* 0x000fe200078e021b */
[----:B------:R-:W4:Y:S08]  /*8cf0*/  @P3 LDC R2, c[0x0][0x458] ;  /* 0x00011600ff023b82 */ /* 0x000f300000000800 */
[----:B------:R-:W-:Y:S01]  /*8d00*/  BAR.SYNC.DEFER_BLOCKING 0x0 ;  /* 0x0000000000007b1d */ /* 0x000fe20000010000 */
[----:B---3--:R-:W-:Y:S01]  /*8d10*/  @P0 IMAD.WIDE.U32 R28, R224, R12, RZ ;  /* 0x0000000ce01c0225 */ /* 0x008fe200078e00ff */
[----:B------:R-:W-:-:S02]  /*8d20*/  SHF.R.U32.HI R22, RZ, 0x1, R4 ;  /* 0x00000001ff167819 */ /* 0x000fc40000011604 */
[----:B------:R-:W-:Y:S01]  /*8d30*/  SHF.R.U32.HI R16, RZ, 0x2, R4 ;  /* 0x00000002ff107819 */ /* 0x000fe20000011604 */
[----:B------:R-:W-:Y:S01]  /*8d40*/  @P0 IMAD R17, R224, R13, R29 ;  /* 0x0000000de0110224 */ /* 0x000fe200078e021d */
[----:B------:R-:W3:Y:S02]  /*8d50*/  @P4 MUFU.LG2 R7, R7 ;  /* 0x0000000700074308 */ /* 0x000ee40000000c00 */
[----:B------:R-:W5:Y:S01]  /*8d60*/  @P4 LDC R27, c[0x0][0x458] ;  /* 0x00011600ff1b4b82 */ /* 0x000f620000000800 */
[----:B------:R-:W-:Y:S01]  /*8d70*/  LOP3.LUT P5, RZ, R4, 0x3, RZ, 0xc0, !PT ;  /* 0x0000000304ff7812 */ /* 0x000fe200078ac0ff */
[----:B--2---:R-:W-:Y:S01]  /*8d80*/  IMAD R14, R15, R14, RZ ;  /* 0x0000000e0f0e7224 */ /* 0x004fe200078e02ff */
[----:B------:R-:W-:Y:S01]  /*8d90*/  BSSY.RECONVERGENT B0, `(.L_x_352) ;  /* 0x0000028000007945 */ /* 0x000fe20003800200 */
[----:B------:R-:W-:Y:S02]  /*8da0*/  @!P2 IMAD R224, R18, R23, RZ ;  /* 0x0000001712e0a224 */ /* 0x000fe400078e02ff */
[----:B------:R-:W-:Y:S01]  /*8db0*/  IMAD R23, R0, R21, RZ ;  /* 0x0000001500177224 */ /* 0x000fe200078e02ff */
[----:B------:R-:W2:Y:S01]  /*8dc0*/  @P3 MUFU.LG2 R6, R6 ;  /* 0x0000000600063308 */ /* 0x000ea20000000c00 */
[----:B------:R-:W-:-:S02]  /*8dd0*/  @!P1 IMAD R14, R18, R25, R14 ;  /* 0x00000019120e9224 */ /* 0x000fc400078e020e */
[----:B------:R-:W-:Y:S02]  /*8de0*/  IMAD.SHL.U32 R23, R23, 0x80, RZ ;  /* 0x0000008017177824 */ /* 0x000fe400078e00ff */
[----:B------:R-:W-:Y:S01]  /*8df0*/  IMAD.MOV.U32 R13, RZ, RZ, 0x7f800000 ;  /* 0x7f800000ff0d7424 */ /* 0x000fe200078e00ff */
[----:B------:R-:W-:Y:S01]  /*8e00*/  SHF.R.S32.HI R25, RZ, 0x1f, R14 ;  /* 0x0000001fff197819 */ /* 0x000fe2000001140e */
[----:B------:R-:W-:Y:S01]  /*8e10*/  IMAD.MOV.U32 R12, RZ, RZ, 0x7f800000 ;  /* 0x7f800000ff0c7424 */ /* 0x000fe200078e00ff */
[----:B-1----:R-:W-:Y:S01]  /*8e20*/  LOP3.LUT R5, R22, 0x70, RZ, 0xc0, !PT ;  /* 0x0000007016057812 */ /* 0x002fe200078ec0ff */
[----:B---3--:R-:W-:Y:S01]  /*8e30*/  @P4 FMUL.FTZ R7, R7, 0.69314718246459960938 ;  /* 0x3f31721807074820 */ /* 0x008fe20000410000 */
[----:B------:R1:W3:Y:S02]  /*8e40*/  LDS.128 R8, [R19+0x3000] ;  /* 0x0030000013087984 */ /* 0x0002e40000000c00 */
[----:B------:R-:W-:Y:S02]  /*8e50*/  LOP3.LUT R5, R5, 0x7, R16, 0xf8, !PT ;  /* 0x0000000705057812 */ /* 0x000fe400078ef810 */
[----:B------:R-:W-:-:S02]  /*8e60*/  SHF.R.S32.HI R16, RZ, 0x1f, R224 ;  /* 0x0000001fff107819 */ /* 0x000fc400000114e0 */
[----:B------:R-:W-:Y:S01]  /*8e70*/  SEL R224, R224, RZ, P1 ;  /* 0x000000ffe0e07207 */ /* 0x000fe20000800000 */
[----:B--2---:R-:W-:Y:S01]  /*8e80*/  @P3 FMUL.FTZ R6, R6, 0.69314718246459960938 ;  /* 0x3f31721806063820 */ /* 0x004fe20000410000 */
[----:B------:R-:W-:Y:S01]  /*8e90*/  SEL R18, R16, RZ, P1 ;  /* 0x000000ff10127207 */ /* 0x000fe20000800000 */
[----:B-----5:R-:W-:Y:S01]  /*8ea0*/  @P4 FFMA.FTZ R13, R164, R27, R7 ;  /* 0x0000001ba40d4223 */ /* 0x020fe20000010007 */
[----:B------:R-:W-:Y:S01]  /*8eb0*/  IADD3 R16, P2, P1, R23, R224, R14 ;  /* 0x000000e017107210 */ /* 0x000fe2000795e00e */
[----:B----4-:R-:W-:Y:S01]  /*8ec0*/  @P3 FFMA.FTZ R12, R3, R2, R6 ;  /* 0x00000002030c3223 */ /* 0x010fe20000010006 */
[----:B------:R-:W-:-:S04]  /*8ed0*/  SHF.R.S32.HI R23, RZ, 0x1f, R23 ;  /* 0x0000001fff177819 */ /* 0x000fc80000011417 */
[----:B------:R-:W-:Y:S01]  /*8ee0*/  IADD3.X R18, PT, PT, R23, R18, R25, P2, P1 ;  /* 0x0000001217127210 */ /* 0x000fe200017e2419 */
[----:B-1----:R-:W-:Y:S06]  /*8ef0*/  @P5 BRA `(.L_x_353) ;  /* 0x0000000000445947 */ /* 0x002fec0003800000 */
[C---:B------:R-:W-:Y:S01]  /*8f00*/  VIADD R14, R5.reuse, 0x8 ;  /* 0x00000008050e7836 */ /* 0x040fe20000000000 */
[----:B------:R-:W-:-:S04]  /*8f10*/  ISETP.GE.AND P4, PT, R5, R218, PT ;  /* 0x000000da0500720c */ /* 0x000fc80003f86270 */
[----:B------:R-:W-:-:S09]  /*8f20*/  ISETP.GE.AND P3, PT, R14, R218, PT ;  /* 0x000000da0e00720c */ /* 0x000fd20003f66270 */
[----:B------:R-:W1:Y:S01]  /*8f30*/  @!P4 LDC.64 R6, c[0x0][0x420] ;  /* 0x00010800ff06cb82 */ /* 0x000e620000000a00 */
[----:B------:R-:W-:-:S03]  /*8f40*/  @!P4 IMAD R5, R5, R21, RZ ;  /* 0x000000150505c224 */ /* 0x000fc600078e02ff */
[----:B------:R-:W-:Y:S02]  /*8f50*/  @!P3 IMAD R21, R14, R21, RZ ;  /* 0x000000150e15b224 */ /* 0x000fe400078e02ff */
[-C--:B------:R-:W-:Y:S02]  /*8f60*/  @!P4 IADD3 R14, P2, PT, R5, R16.reuse, RZ ;  /* 0x00000010050ec210 */ /* 0x080fe40007f5e0ff */
[----:B------:R-:W2:Y:S01]  /*8f70*/  @!P3 LDC.64 R2, c[0x0][0x420] ;  /* 0x00010800ff02bb82 */ /* 0x000ea20000000a00 */
[----:B------:R-:W-:Y:S02]  /*8f80*/  @!P3 IADD3 R16, P1, PT, R21, R16, RZ ;  /* 0x000000101510b210 */ /* 0x000fe40007f3e0ff */
[-C--:B------:R-:W-:Y:S02]  /*8f90*/  @!P4 LEA.HI.X.SX32 R5, R5, R18.reuse, 0x1, P2 ;  /* 0x000000120505c211 */ /* 0x080fe400010f0eff */
[----:B------:R-:W-:Y:S02]  /*8fa0*/  @!P3 LEA.HI.X.SX32 R18, R21, R18, 0x1, P1 ;  /* 0x000000121512b211 */ /* 0x000fe400008f0eff */
[----:B-1----:R-:W-:-:S04]  /*8fb0*/  @!P4 LEA R6, P2, R14, R6, 0x2 ;  /* 0x000000060e06c211 */ /* 0x002fc800078410ff */
[----:B------:R-:W-:Y:S02]  /*8fc0*/  @!P4 LEA.HI.X R7, R14, R7, R5, 0x2, P2 ;  /* 0x000000070e07c211 */ /* 0x000fe400010f1405 */
[----:B--2---:R-:W-:-:S03]  /*8fd0*/  @!P3 LEA R2, P1, R16, R2, 0x2 ;  /* 0x000000021002b211 */ /* 0x004fc600078210ff */
[----:B------:R1:W-:Y:S01]  /*8fe0*/  @!P4 STG.E desc[UR16][R6.64], R13 ;  /* 0x0000000d0600c986 */ /* 0x0003e2000c101910 */
[----:B------:R-:W-:-:S05]  /*8ff0*/  @!P3 LEA.HI.X R3, R16, R3, R18, 0x2, P1 ;  /* 0x000000031003b211 */ /* 0x000fca00008f1412 */
[----:B------:R1:W-:Y:S04]  /*9000*/  @!P3 STG.E desc[UR16][R2.64], R12 ;  /* 0x0000000c0200b986 */ /* 0x0003e8000c101910 */
.L_x_353:
[----:B------:R-:W-:Y:S05]  /*9010*/  BSYNC.RECONVERGENT B0 ;  /* 0x0000000000007941 */ /* 0x000fea0003800200 */
.L_x_352:
[----:B------:R-:W2:Y:S01]  /*9020*/  LDCU.64 UR4, c[0x0][0x410] ;  /* 0x00008200ff0477ac */ /* 0x000ea20008000a00 */
[----:B------:R-:W-:Y:S01]  /*9030*/  @P0 IMAD.MOV.U32 R26, RZ, RZ, R28 ;  /* 0x000000ffff1a0224 */ /* 0x000fe200078e001c */
[----:B------:R-:W-:Y:S01]  /*9040*/  LOP3.LUT R5, R20, 0x38, RZ, 0xc0, !PT ;  /* 0x0000003814057812 */ /* 0x000fe200078ec0ff */
[----:B------:R-:W-:Y:S01]  /*9050*/  BSSY.RECONVERGENT B0, `(.L_x_354) ;  /* 0x0000021000007945 */ /* 0x000fe20003800200 */
[----:B-1----:R-:W-:Y:S01]  /*9060*/  SHF.R.U32.HI R3, RZ, 0x3, R4 ;  /* 0x00000003ff037819 */ /* 0x002fe20000011604 */
[----:B------:R1:W4:Y:S01]  /*9070*/  LDS.128 R20, [R19+0x4000] ;  /* 0x0040000013147984 */ /* 0x0003220000000c00 */
[----:B------:R-:W-:Y:S02]  /*9080*/  IADD3 R28, P0, PT, R5, R26, RZ ;  /* 0x0000001a051c7210 */ /* 0x000fe40007f1e0ff */
[C---:B------:R-:W-:Y:S01]  /*9090*/  ISETP.GE.AND P3, PT, R3.reuse, R218, PT ;  /* 0x000000da0300720c */ /* 0x040fe20003f66270 */
[----:B------:R-:W-:Y:S01]  /*90a0*/  VIADD R5, R3, 0x40 ;  /* 0x0000004003057836 */ /* 0x000fe20000000000 */
[----:B------:R1:W1:Y:S01]  /*90b0*/  LDS.128 R24, [R19] ;  /* 0x0000000013187984 */ /* 0x0002620000000c00 */
[----:B------:R-:W-:-:S02]  /*90c0*/  IMAD.X R29, RZ, RZ, R17, P0 ;  /* 0x000000ffff1d7224 */ /* 0x000fc400000e0611 */
[----:B------:R-:W-:Y:S01]  /*90d0*/  VIADD R7, R3, 0x20 ;  /* 0x0000002003077836 */ /* 0x000fe20000000000 */
[-C--:B------:R-:W-:Y:S01]  /*90e0*/  ISETP.GE.AND P1, PT, R5, R218.reuse, PT ;  /* 0x000000da0500720c */ /* 0x080fe20003f26270 */
[----:B------:R-:W-:Y:S02]  /*90f0*/  VIADD R5, R3, 0x60 ;  /* 0x0000006003057836 */ /* 0x000fe40000000000 */
[----:B------:R-:W-:Y:S01]  /*9100*/  IMAD.WIDE.U32 R16, R0, 0x80, RZ ;  /* 0x0000008000107825 */ /* 0x000fe200078e00ff */
[-C--:B------:R-:W-:Y:S02]  /*9110*/  ISETP.GE.AND P2, PT, R7, R218.reuse, PT ;  /* 0x000000da0700720c */ /* 0x080fe40003f46270 */
[----:B------:R-:W-:Y:S01]  /*9120*/  ISETP.GE.AND P0, PT, R5, R218, PT ;  /* 0x000000da0500720c */ /* 0x000fe20003f06270 */
[----:B--2---:R-:W-:Y:S01]  /*9130*/  IMAD.WIDE.U32 R28, R15, UR4, R28 ;  /* 0x000000040f1c7c25 */ /* 0x004fe2000f8e001c */
[----:B------:R2:W1:Y:S01]  /*9140*/  LDS.128 R4, [R19+0xc000] ;  /* 0x00c0000013047984 */ /* 0x0004620000000c00 */
[----:B------:R-:W-:-:S02]  /*9150*/  LOP3.LUT R2, R16, R3, RZ, 0xfc, !PT ;  /* 0x0000000310027212 */ /* 0x000fc400078efcff */
[----:B------:R-:W-:Y:S02]  /*9160*/  IMAD R31, R15, UR5, R29 ;  /* 0x000000050f1f7c24 */ /* 0x000fe4000f8e021d */
[----:B------:R2:W1:Y:S01]  /*9170*/  LDS.128 R12, [R19+0x8000] ;  /* 0x00800000130c7984 */ /* 0x0004620000000c00 */
[----:B------:R-:W-:Y:S05]  /*9180*/  @P3 BRA `(.L_x_355) ;  /* 0x0000000000343947 */ /* 0x000fea0003800000 */
        /* <DEDUP_REMOVED lines=9> */
[----:B-1----:R1:W-:Y:S04]  /*9220*/  STG.E.128 desc[UR16][R34.64], R24 ;  /* 0x0000001822007986 */ /* 0x0023e8000c101d10 */
[----:B----4-:R1:W-:Y:S04]  /*9230*/  STG.E.128 desc[UR16][R34.64+0x80], R20 ;  /* 0x0000801422007986 */ /* 0x0103e8000c101d10 */
[----:B------:R1:W-:Y:S04]  /*9240*/  STG.E.128 desc[UR16][R34.64+0x100], R12 ;  /* 0x0001000c22007986 */ /* 0x0003e8000c101d10 */
[----:B------:R1:W-:Y:S02]  /*9250*/  STG.E.128 desc[UR16][R34.64+0x180], R4 ;  /* 0x0001800422007986 */ /* 0x0003e4000c101d10 */
.L_x_355:
[----:B------:R-:W-:Y:S05]  /*9260*/  BSYNC.RECONVERGENT B0 ;  /* 0x0000000000007941 */ /* 0x000fea0003800200 */
.L_x_354:
[----:B-1----:R1:W1:Y:S01]  /*9270*/  LDS.128 R24, [R19+0x1000] ;  /* 0x0010000013187984 */ /* 0x0022620000000c00 */
[----:B------:R-:W-:Y:S03]  /*9280*/  BSSY.RECONVERGENT B0, `(.L_x_356) ;  /* 0x0000015000007945 */ /* 0x000fe60003800200 */
[----:B----4-:R4:W1:Y:S04]  /*9290*/  LDS.128 R20, [R19+0x5000] ;  /* 0x0050000013147984 */ /* 0x0108680000000c00 */
[----:B------:R4:W1:Y:S04]  /*92a0*/  LDS.128 R12, [R19+0x9000] ;  /* 0x00900000130c7984 */ /* 0x0008680000000c00 */
[----:B------:R4:W1:Y:S01]  /*92b0*/  LDS.128 R4, [R19+0xd000] ;  /* 0x00d0000013047984 */ /* 0x0008620000000c00 */
[----:B------:R-:W-:Y:S05]  /*92c0*/  @P2 BRA `(.L_x_357) ;  /* 0x0000000000402947 */ /* 0x000fea0003800000 */
[----:B------:R-:W5:Y:S01]  /*92d0*/  LDCU.64 UR6, c[0x0][0x408] ;  /* 0x00008100ff0677ac */ /* 0x000f620008000a00 */
[----:B------:R-:W-:Y:S01]  /*92e0*/  IADD3 R3, P2, PT, R2, 0x20, RZ ;  /* 0x0000002002037810 */ /* 0x000fe20007f5e0ff */
[----:B------:R-:W-:Y:S01]  /*92f0*/  IMAD.MOV.U32 R32, RZ, RZ, R28 ;  /* 0x000000ffff207224 */ /* 0x000fe200078e001c */
[----:B------:R-:W-:Y:S01]  /*9300*/  MOV R33, R31 ;  /* 0x0000001f00217202 */ /* 0x000fe20000000f00 */
[----:B------:R-:W2:Y:S02]  /*9310*/  LDCU.64 UR4, c[0x0][0x3f0] ;  /* 0x00007e00ff0477ac */ /* 0x000ea40008000a00 */
[----:B------:R-:W-:-:S04]  /*9320*/  IMAD.X R0, RZ, RZ, R17, P2 ;  /* 0x000000ffff007224 */ /* 0x000fc800010e0611 */
[----:B-----5:R-:W-:Y:S02]  /*9330*/  IMAD R0, R0, UR6, RZ ;  /* 0x0000000600007c24 */ /* 0x020fe4000f8e02ff */
[----:B------:R-:W-:-:S04]  /*9340*/  IMAD.WIDE.U32 R32, R3, UR6, R32 ;  /* 0x0000000603207c25 */ /* 0x000fc8000f8e0020 */
[----:B------:R-:W-:Y:S01]  /*9350*/  IMAD R0, R3, UR7, R0 ;  /* 0x0000000703007c24 */ /* 0x000fe2000f8e0200 */
[----:B--2---:R-:W-:-:S04]  /*9360*/  LEA R34, P2, R32, UR4, 0x1 ;  /* 0x0000000420227c11 */ /* 0x004fc8000f8408ff */
[----:B------:R-:W-:-:S04]  /*9370*/  IADD3 R0, PT, PT, R0, R33, RZ ;  /* 0x0000002100007210 */ /* 0x000fc80007ffe0ff */
[----:B------:R-:W-:-:S05]  /*9380*/  LEA.HI.X R35, R32, UR5, R0, 0x1, P2 ;  /* 0x0000000520237c11 */ /* 0x000fca00090f0c00 */
[----:B-1----:R1:W-:Y:S04]  /*9390*/  STG.E.128 desc[UR16][R34.64], R24 ;  /* 0x0000001822007986 */ /* 0x0023e8000c101d10 */
[----:B------:R1:W-:Y:S04]  /*93a0*/  STG.E.128 desc[UR16][R34.64+0x80], R20 ;  /* 0x0000801422007986 */ /* 0x0003e8000c101d10 */
[----:B------:R1:W-:Y:S04]  /*93b0*/  STG.E.128 desc[UR16][R34.64+0x100], R12 ;  /* 0x0001000c22007986 */ /* 0x0003e8000c101d10 */
[----:B------:R1:W-:Y:S02]  /*93c0*/  STG.E.128 desc[UR16][R34.64+0x180], R4 ;  /* 0x0001800422007986 */ /* 0x0003e4000c101d10 */
.L_x_357:
[----:B------:R-:W-:Y:S05]  /*93d0*/  BSYNC.RECONVERGENT B0 ;  /* 0x0000000000007941 */ /* 0x000fea0003800200 */
.L_x_356:
[----:B-1----:R1:W1:Y:S01]  /*93e0*/  LDS.128 R24, [R19+0x2000] ;  /* 0x0020000013187984 */ /* 0x0022620000000c00 */
[----:B------:R-:W-:Y:S03]  /*93f0*/  BSSY.RECONVERGENT B0, `(.L_x_358) ;  /* 0x0000015000007945 */ /* 0x000fe60003800200 */
[----:B------:R1:W1:Y:S04]  /*9400*/  LDS.128 R20, [R19+0x6000] ;  /* 0x0060000013147984 */ /* 0x0002680000000c00 */
        /* <DEDUP_REMOVED lines=19> */
.L_x_359:
[----:B------:R-:W-:Y:S05]  /*9540*/  BSYNC.RECONVERGENT B0 ;  /* 0x0000000000007941 */ /* 0x000fea0003800200 */
.L_x_358:
[----:B-1----:R1:W1:Y:S04]  /*9550*/  LDS.128 R12, [R19+0x7000] ;  /* 0x00700000130c7984 */ /* 0x0022680000000c00 */
[----:B------:R1:W1:Y:S04]  /*9560*/  LDS.128 R4, [R19+0xb000] ;  /* 0x00b0000013047984 */ /* 0x0002680000000c00 */
[----:B------:R1:W1:Y:S01]  /*9570*/  LDS.128 R20, [R19+0xf000] ;  /* 0x00f0000013147984 */ /* 0x0002620000000c00 */
[----:B------:R-:W-:Y:S05]  /*9580*/  @P0 EXIT ;  /* 0x000000000000094d */ /* 0x000fea0003800000 */
[----:B------:R-:W5:Y:S01]  /*9590*/  LDCU.64 UR6, c[0x0][0x408] ;  /* 0x00008100ff0677ac */ /* 0x000f620008000a00 */
[----:B------:R-:W-:Y:S01]  /*95a0*/  IADD3 R2, P0, PT, R2, 0x60, RZ ;  /* 0x0000006002027810 */ /* 0x000fe20007f1e0ff */
[----:B------:R-:W-:Y:S01]  /*95b0*/  IMAD.MOV.U32 R16, RZ, RZ, R28 ;  /* 0x000000ffff107224 */ /* 0x000fe200078e001c */
[----:B------:R-:W2:Y:S03]  /*95c0*/  LDCU.64 UR4, c[0x0][0x3f0] ;  /* 0x00007e00ff0477ac */ /* 0x000ea60008000a00 */
[----:B------:R-:W-:Y:S01]  /*95d0*/  IMAD.X R3, RZ, RZ, R17, P0 ;  /* 0x000000ffff037224 */ /* 0x000fe200000e0611 */
[----:B------:R-:W-:-:S03]  /*95e0*/  MOV R17, R31 ;  /* 0x0000001f00117202 */ /* 0x000fc60000000f00 */
[----:B-----5:R-:W-:Y:S02]  /*95f0*/  IMAD R3, R3, UR6, RZ ;  /* 0x0000000603037c24 */ /* 0x020fe4000f8e02ff */
[----:B------:R-:W-:-:S04]  /*9600*/  IMAD.WIDE.U32 R16, R2, UR6, R16 ;  /* 0x0000000602107c25 */ /* 0x000fc8000f8e0010 */
[----:B------:R-:W-:Y:S01]  /*9610*/  IMAD R3, R2, UR7, R3 ;  /* 0x0000000702037c24 */ /* 0x000fe2000f8e0203 */
[----:B--2---:R-:W-:-:S04]  /*9620*/  LEA R2, P0, R16, UR4, 0x1 ;  /* 0x0000000410027c11 */ /* 0x004fc8000f8008ff */
[----:B------:R-:W-:-:S04]  /*9630*/  IADD3 R3, PT, PT, R3, R17, RZ ;  /* 0x0000001103037210 */ /* 0x000fc80007ffe0ff */
[----:B------:R-:W-:-:S05]  /*9640*/  LEA.HI.X R3, R16, UR5, R3, 0x1, P0 ;  /* 0x0000000510037c11 */ /* 0x000fca00080f0c03 */
[----:B---3--:R-:W-:Y:S04]  /*9650*/  STG.E.128 desc[UR16][R2.64], R8 ;  /* 0x0000000802007986 */ /* 0x008fe8000c101d10 */
[----:B-1----:R-:W-:Y:S04]  /*9660*/  STG.E.128 desc[UR16][R2.64+0x80], R12 ;  /* 0x0000800c02007986 */ /* 0x002fe8000c101d10 */
[----:B------:R-:W-:Y:S04]  /*9670*/  STG.E.128 desc[UR16][R2.64+0x100], R4 ;  /* 0x0001000402007986 */ /* 0x000fe8000c101d10 */
[----:B------:R-:W-:Y:S01]  /*9680*/  STG.E.128 desc[UR16][R2.64+0x180], R20 ;  /* 0x0001801402007986 */ /* 0x000fe2000c101d10 */
[----:B------:R-:W-:Y:S05]  /*9690*/  EXIT ;  /* 0x000000000000794d */ /* 0x000fea0003800000 */
.L_x_360:
        /* <DEDUP_REMOVED lines=14> */
.L_x_2339:


//--------------------- .text._ZN5flash16flash_fwd_kernelI23Flash_fwd_kernel_traitsILi256ELi128ELi64ELi8ELb0ELb0EN7cutlass6half_tE19Flash_kernel_traitsILi256ELi128ELi64ELi8ES3_EELb0ELb0ELb0ELb0ELb0ELb0ELb0ELb0EEEvNS_16Flash_fwd_paramsE --------------------------
	.section	.text._ZN5flash16flash_fwd_kernelI23Flash_fwd_kernel_traitsILi256ELi128ELi64ELi8ELb0ELb0EN7cutlass6half_tE19Flash_kernel_traitsILi256ELi128ELi64ELi8ES3_EELb0ELb0ELb0ELb0ELb0ELb0ELb0ELb0EEEvNS_16Flash_fwd_paramsE,"ax",@progbits
	.align	128
        .global         _ZN5flash16flash_fwd_kernelI23Flash_fwd_kernel_traitsILi256ELi128ELi64ELi8ELb0ELb0EN7cutlass6half_tE19Flash_kernel_traitsILi256ELi128ELi64ELi8ES3_EELb0ELb0ELb0ELb0ELb0ELb0ELb0ELb0EEEvNS_16Flash_fwd_paramsE
        .type           _ZN5flash16flash_fwd_kernelI23Flash_fwd_kernel_traitsILi256ELi128ELi64ELi8ELb0ELb0EN7cutlass6half_tE19Flash_kernel_traitsILi256ELi128ELi64ELi8ES3_EELb0ELb0ELb0ELb0ELb0ELb0ELb0ELb0EEEvNS_16Flash_fwd_paramsE,@function
        .size           _ZN5flash16flash_fwd_kernelI23Flash_fwd_kernel_traitsILi256ELi128ELi64ELi8ELb0ELb0EN7cutlass6half_tE19Flash_kernel_traitsILi256ELi128ELi64ELi8ES3_EELb0ELb0ELb0ELb0ELb0ELb0ELb0ELb0EEEvNS_16Flash_fwd_paramsE,(.L_x_2340 - _ZN5flash16flash_fwd_kernelI23Flash_fwd_kernel_traitsILi256ELi128ELi64ELi8ELb0ELb0EN7cutlass6half_tE19Flash_kernel_traitsILi256ELi128ELi64ELi8ES3_EELb0ELb0ELb0ELb0ELb0ELb0ELb0ELb0EEEvNS_16Flash_fwd_paramsE)
        .other          _ZN5flash16flash_fwd_kernelI23Flash_fwd_kernel_traitsILi256ELi128ELi64ELi8ELb0ELb0EN7cutlass6half_tE19Flash_kernel_traitsILi256ELi128ELi64ELi8ES3_EELb0ELb0ELb0ELb0ELb0ELb0ELb0ELb0EEEvNS_16Flash_fwd_paramsE,@"STO_CUDA_ENTRY STV_DEFAULT"
_ZN5flash16flash_fwd_kernelI23Flash_fwd_kernel_traitsILi256ELi128ELi64ELi8ELb0ELb0EN7cutlass6half_tE19Flash_kernel_traitsILi256ELi128ELi64ELi8ES3_EELb0ELb0ELb0ELb0ELb0ELb0ELb0ELb0EEEvNS_16Flash_fwd_paramsE:
.text._ZN5flash16flash_fwd_kernelI23Flash_fwd_kernel_traitsILi256ELi128ELi64ELi8ELb0ELb0EN7cutlass6half_tE19Flash_kernel_traitsILi256ELi128ELi64ELi8ES3_EELb0ELb0ELb0ELb0ELb0ELb0ELb0ELb0EEEvNS_16Flash_fwd_paramsE:
        /* <DEDUP_REMOVED lines=38> */
[----:B------:R-:W-:Y:S01]  /*0260*/  IMAD.U32 R11, RZ, RZ, UR9 ;  /* 0x00000009ff0b7e24 */ /* 0x000fe2000f8e00ff */
[----:B------:R-:W4:Y:S01]  /*0270*/  S2UR UR27, SR_CTAID.X ;  /* 0x00000000001b79c3 */ /* 0x000f220000002500 */
[----:B------:R-:W-:Y:S01]  /*0280*/  IMAD.U32 R8, RZ, RZ, UR6 ;  /* 0x00000006ff087e24 */ /* 0x000fe2000f8e00ff */
[----:B------:R-:W-:Y:S01]  /*0290*/  UMOV UR19, 0xffffffff ;  /* 0xffffffff00137882 */ /* 0x000fe20000000000 */
[----:B------:R-:W-:Y:S01]  /*02a0*/  IMAD.U32 R9, RZ, RZ, UR7 ;  /* 0x00000007ff097e24 */ /* 0x000fe2000f8e00ff */
[----:B------:R-:W5:Y:S01]  /*02b0*/  @P1 LDG.E R2, desc[UR22][R10.64] ;  /* 0x000000160a021981 */ /* 0x000f62000c1e1900 */
[----:B------:R-:W3:Y:S03]  /*02c0*/  @!UP0 LDCU UR13, c[0x0][0x434] ;  /* 0x00008680ff0d87ac */ /* 0x000ee60008000800 */
[----:B------:R-:W5:Y:S01]  /*02d0*/  @P0 LDG.E R0, desc[UR22][R8.64] ;  /* 0x0000001608000981 */ /* 0x000f62000c1e1900 */
[----:B------:R-:W4:Y:S01]  /*02e0*/  @!UP3 LDCU.64 UR6, c[0x0][0x488] ;  /* 0x00009100ff06b7ac */ /* 0x000f220008000a00 */
[----:B------:R-:W2:Y:S01]  /*02f0*/  S2R R214, SR_TID.X ;  /* 0x0000000000d67919 */ /* 0x000ea20000002100 */
[----:B------:R-:W4:Y:S01]  /*0300*/  @!UP3 LDCU UR8, c[0x0][0x43c] ;  /* 0x00008780ff08b7ac */ /* 0x000f220008000800 */
[----:B-1----:R-:W-:-:S02]  /*0310*/  IMAD.U32 R6, RZ, RZ, UR10 ;  /* 0x0000000aff067e24 */ /* 0x002fc4000f8e00ff */
[----:B------:R-:W-:-:S05]  /*0320*/  IMAD.U32 R7, RZ, RZ, UR11 ;  /* 0x0000000bff077e24 */ /* 0x000fca000f8e00ff */
[----:B------:R-:W5:Y:S01]  /*0330*/  @!P3 LDG.E R3, desc[UR22][R6.64] ;  /* 0x000000160603b981 */ /* 0x000f62000c1e1900 */
[----:B------:R-:W-:Y:S01]  /*0340*/  UMOV UR14, URZ ;  /* 0x000000ff000e7c82 */ /* 0x000fe20008000000 */
[----:B------:R-:W-:Y:S01]  /*0350*/  UMOV UR15, 0xffffffff ;  /* 0xffffffff000f7882 */ /* 0x000fe20000000000 */
[----:B----4-:R-:W-:Y:S02]  /*0360*/  USHF.L.U32 UR18, UR27, 0x7, URZ ;  /* 0x000000071b127899 */ /* 0x010fe400080006ff */
[----:B------:R-:W-:-:S04]  /*0370*/  @!UP3 UISETP.NE.U32.AND UP2, UPT, UR6, URZ, UPT ;  /* 0x000000ff0600b28c */ /* 0x000fc8000bf45070 */
[----:B------:R-:W-:-:S04]  /*0380*/  @!UP3 UISETP.NE.AND.EX UP2, UPT, UR7, URZ, UPT, UP2 ;  /* 0x000000ff0700b28c */ /* 0x000fc8000bf45320 */
[----:B------:R-:W-:Y:S01]  /*0390*/  @!UP3 USEL UR8, UR8, URZ, UP2 ;  /* 0x000000ff0808b287 */ /* 0x000fe20009000000 */
[----:B--2---:R-:W-:Y:S02]  /*03a0*/  @P4 R2UR UR19, R5 ;  /* 0x00000000051342ca */ /* 0x004fe400000e0000 */
[----:B---3--:R-:W-:-:S13]  /*03b0*/  @P2 R2UR UR9, R4 ;  /* 0x00000000040922ca */ /* 0x008fda00000e0000 */
[----:B------:R-:W-:Y:S02]  /*03c0*/  @UP0 UIADD3 UR13, UPT, UPT, UR9, -UR19, URZ ;  /* 0x80000013090d0290 */ /* 0x000fe4000fffe0ff */
[----:B------:R-:W-:Y:S01]  /*03d0*/  UISETP.NE.U32.AND UP0, UPT, UR4, URZ, UPT ;  /* 0x000000ff0400728c */ /* 0x000fe2000bf05070 */
[----:B-----5:R-:W-:-:S03]  /*03e0*/  @P1 R2UR UR14, R2 ;  /* 0x00000000020e12ca */ /* 0x020fc600000e0000 */
[----:B------:R-:W-:Y:S01]  /*03f0*/  UISETP.NE.AND.EX UP0, UPT, UR5, URZ, UPT, UP0 ;  /* 0x000000ff0500728c */ /* 0x000fe2000bf05300 */
[----:B------:R-:W-:Y:S01]  /*0400*/  @P0 R2UR UR21, R0 ;  /* 0x00000000001502ca */ /* 0x000fe200000e0000 */
[----:B------:R-:W-:Y:S01]  /*0410*/  UISETP.GT.AND UP1, UPT, UR13, UR18, UPT ;  /* 0x000000120d00728c */ /* 0x000fe2000bf24270 */
[----:B------:R-:W-:-:S05]  /*0420*/  @!P3 R2UR UR15, R3 ;  /* 0x00000000030fb2ca */ /* 0x000fca00000e0000 */
[----:B------:R-:W-:-:S06]  /*0430*/  PLOP3.LUT P0, PT, PT, PT, UP1, 0x80, 0x8 ;  /* 0x000000000008781c */ /* 0x000fcc0003f0f018 */
[----:B------:R-:W-:Y:S01]  /*0440*/  @UP3 UIADD3 UR21, UPT, UPT, UR21, -UR14, URZ ;  /* 0x8000000e15153290 */ /* 0x000fe2000fffe0ff */
[----:B------:R-:W1:Y:S01]  /*0450*/  @!UP0 LDCU UR4, c[0x0][0x438] ;  /* 0x00008700ff0487ac */ /* 0x000e620008000800 */
[----:B------:R-:W-:Y:S10]  /*0460*/  BRA.U !UP0, `(.L_x_361) ;  /* 0x0000000108187547 */ /* 0x000ff4000b800000 */
[----:B------:R-:W-:-:S13]  /*0470*/  PLOP3.LUT P1, PT, PT, PT, UP4, 0x80, 0x8 ;  /* 0x000000000008781c */ /* 0x000fda0003f2f048 */
[----:B------:R-:W1:Y:S04]  /*0480*/  @P1 LDG.E R0, desc[UR22][R6.64+0x4] ;  /* 0x0000041606001981 */ /* 0x000e68000c1e1900 */
[----:B------:R-:W2:Y:S01]  /*0490*/  @!P1 LDG.E R2, desc[UR22][R6.64] ;  /* 0x0000001606029981 */ /* 0x000ea2000c1e1900 */
[----:B-1----:R-:W-:-:S13]  /*04a0*/  @P1 R2UR UR4, R0 ;  /* 0x00000000000412ca */ /* 0x002fda00000e0000 */
[----:B------:R-:W-:-:S07]  /*04b0*/  @UP4 UIADD3 UR4, UPT, UPT, UR4, -UR15, URZ ;  /* 0x8000000f04044290 */ /* 0x000fce000fffe0ff */
[----:B--2---:R-:W-:-:S15]  /*04c0*/  @!P1 R2UR UR4, R2 ;  /* 0x00000000020492ca */ /* 0x004fde00000e0000 */
.L_x_361:
        /* <DEDUP_REMOVED lines=9> */
[----:B------:R-:W-:Y:S01]  /*0560*/  UISETP.NE.AND UP0, UPT, UR19, -0x1, UPT ;  /* 0xffffffff1300788c */ /* 0x000fe2000bf05270 */
[----:B------:R-:W2:Y:S10]  /*0570*/  LDCU.U8 UR10, c[0x0][0x548] ;  /* 0x0000a900ff0a77ac */ /* 0x000eb40008000000 */
[----:B------:R-:W3:Y:S01]  /*0580*/  @!UP0 LDCU.64 UR8, c[0x0][0x400] ;  /* 0x00008000ff0887ac */ /* 0x000ee20008000a00 */
[----:B-1----:R-:W-:Y:S01]  /*0590*/  UISETP.NE.AND UP1, UPT, UR4, URZ, UPT ;  /* 0x000000ff0400728c */ /* 0x002fe2000bf25270 */
[----:B------:R-:W1:Y:S10]  /*05a0*/  @UP0 LDCU.64 UR6, c[0x0][0x408] ;  /* 0x00008100ff0607ac */ /* 0x000e740008000a00 */
[----:B------:R-:W4:Y:S01]  /*05b0*/  @UP1 LDCU.64 UR4, c[0x0][0x430] ;  /* 0x00008600ff0417ac */ /* 0x000f220008000a00 */
[----:B---3--:R-:W-:-:S03]  /*05c0*/  @!UP0 UIMAD.WIDE.U32 UR14, UR12, UR8, URZ ;  /* 0x000000080c0e82a5 */ /* 0x008fc6000f8e00ff */
[----:B------:R-:W-:Y:S01]  /*05d0*/  @UP1 UMOV UR8, 0x1 ;  /* 0x0000000100081882 */ /* 0x000fe20000000000 */
[----:B------:R-:W-:Y:S02]  /*05e0*/  @!UP0 UIMAD UR9, UR12, UR9, UR15 ;  /* 0x000000090c0982a4 */ /* 0x000fe4000f8e020f */
[----:B-1----:R-:W-:Y:S01]  /*05f0*/  @UP0 UIMAD.WIDE.U32 UR16, UR19, UR6, URZ ;  /* 0x00000006131002a5 */ /* 0x002fe2000f8e00ff */
[----:B------:R-:W1:Y:S03]  /*0600*/  @UP1 LDCU UR6, c[0x0][0x430] ;  /* 0x00008600ff0617ac */ /* 0x000e660008000800 */
[----:B------:R-:W-:Y:S02]  /*0610*/  @UP0 UIMAD UR9, UR19, UR7, UR17 ;  /* 0x00000007130902a4 */ /* 0x000fe4000f8e0211 */
[----:B----4-:R-:W-:Y:S01]  /*0620*/  @UP1 UIMAD UR11, UR4, UR5, URZ ;  /* 0x00000005040b12a4 */ /* 0x010fe2000f8e02ff */
[----:B------:R-:W-:Y:S01]  /*0630*/  @UP0 UMOV UR14, UR16 ;  /* 0x00000010000e0c82 */ /* 0x000fe20008000000 */
[----:B--2---:R-:W-:Y:S10]  /*0640*/  BRA.U UP1, `(.L_x_363) ;  /* 0x0000000101287547 */ /* 0x004ff4000b800000 */
        /* <DEDUP_REMOVED lines=10> */
.L_x_363:
[----:B------:R-:W2:Y:S01]  /*06f0*/  LDCU UR7, c[0x0][0x434] ;  /* 0x00008680ff0777ac */ /* 0x000ea20008000800 */
[----:B------:R-:W-:Y:S01]  /*0700*/  IMAD.SHL.U32 R0, R214, 0x8, RZ ;  /* 0x00000008d6007824 */ /* 0x000fe200078e00ff */
[----:B------:R-:W-:Y:S01]  /*0710*/  SHF.R.U32.HI R214, RZ, 0x3, R214 ;  /* 0x00000003ffd67819 */ /* 0x000fe200000116d6 */
[----:B------:R-:W-:Y:S01]  /*0720*/  BSSY.RECONVERGENT B0, `(.L_x_364) ;  /* 0x0000035000007945 */ /* 0x000fe20003800200 */
[----:B------:R-:W3:Y:S02]  /*0730*/  LDCU.64 UR4, c[0x0][0x410] ;  /* 0x00008200ff0477ac */ /* 0x000ee40008000a00 */
[----:B------:R-:W-:Y:S01]  /*0740*/  LOP3.LUT R0, R0, 0x38, RZ, 0xc0, !PT ;  /* 0x0000003800007812 */ /* 0x000fe200078ec0ff */
[C---:B------:R-:W-:Y:S01]  /*0750*/  VIADD R8, R214.reuse, 0x20 ;  /* 0x00000020d6087836 */ /* 0x040fe20000000000 */
[----:B------:R-:W-:Y:S01]  /*0760*/  UISETP.NE.AND UP1, UPT, UR10, URZ, !UP1 ;  /* 0x000000ff0a00728c */ /* 0x000fe2000cf25270 */
[----:B------:R-:W-:Y:S01]  /*0770*/  VIADD R7, R214, 0x40 ;  /* 0x00000040d6077836 */ /* 0x000fe20000000000 */
[----:B------:R-:W-:Y:S01]  /*0780*/  UIADD3 UR13, UPT, UPT, -UR18, UR13, URZ ;  /* 0x0000000d120d7290 */ /* 0x000fe2000fffe1ff */
[C---:B------:R-:W-:Y:S01]  /*0790*/  IADD3 R2, P0, PT, R0.reuse, UR14, RZ ;  /* 0x0000000e00027c10 */ /* 0x040fe2000ff1e0ff */
[----:B------:R-:W-:Y:S01]  /*07a0*/  UISETP.NE.AND UP0, UPT, UR19, -0x1, UPT ;  /* 0xffffffff1300788c */ /* 0x000fe2000bf05270 */
[C---:B------:R-:W-:Y:S01]  /*07b0*/  ISETP.NE.AND P3, PT, R0.reuse, RZ, PT ;  /* 0x000000ff0000720c */ /* 0x040fe20003f65270 */
[----:B----4-:R-:W-:Y:S01]  /*07c0*/  UIMAD UR14, UR24, UR11, URZ ;  /* 0x0000000b180e72a4 */ /* 0x010fe2000f8e02ff */
[----:B------:R-:W-:Y:S01]  /*07d0*/  LOP3.LUT R11, R0, 0x40, RZ, 0xfc, !PT ;  /* 0x00000040000b7812 */ /* 0x000fe200078efcff */
[----:B------:R-:W-:Y:S01]  /*07e0*/  IMAD.X R3, RZ, RZ, UR9, P0 ;  /* 0x00000009ff037e24 */ /* 0x000fe200080e06ff */
[----:B------:R-:W-:Y:S01]  /*07f0*/  ISETP.GE.AND P1, PT, R214, UR13, PT ;  /* 0x0000000dd6007c0c */ /* 0x000fe2000bf26270 */
[----:B--2---:R-:W-:Y:S01]  /*0800*/  UIMAD UR7, UR12, UR7, URZ ;  /* 0x000000070c0772a4 */ /* 0x004fe2000f8e02ff */
[----:B------:R-:W-:Y:S01]  /*0810*/  ISETP.GE.AND P0, PT, R8, UR13, PT ;  /* 0x0000000d08007c0c */ /* 0x000fe2000bf06270 */
[----:B------:R-:W-:Y:S01]  /*0820*/  @!UP1 UIMAD UR14, UR12, UR8, UR14 ;  /* 0x000000080c0e92a4 */ /* 0x000fe2000f8e020e */
[C---:B------:R-:W-:Y:S01]  /*0830*/  LOP3.LUT R10, R0.reuse, 0x80, RZ, 0xfc, !PT ;  /* 0x00000080000a7812 */ /* 0x040fe200078efcff */
[----:B------:R-:W-:Y:S01]  /*0840*/  USEL UR7, UR7, UR19, !UP0 ;  /* 0x0000001307077287 */ /* 0x000fe2000c000000 */
[----:B---3--:R-:W-:Y:S01]  /*0850*/  IMAD.U32 R13, RZ, RZ, UR5 ;  /* 0x00000005ff0d7e24 */ /* 0x008fe2000f8e00ff */
[----:B------:R-:W-:Y:S01]  /*0860*/  USHF.R.S32.HI UR8, URZ, 0x1f, UR14 ;  /* 0x0000001fff087899 */ /* 0x000fe2000801140e */
[----:B------:R-:W-:Y:S01]  /*0870*/  IMAD.U32 R4, RZ, RZ, UR4 ;  /* 0x00000004ff047e24 */ /* 0x000fe2000f8e00ff */
[----:B------:R-:W-:Y:S01]  /*0880*/  USHF.R.S32.HI UR5, URZ, 0x1f, UR7 ;  /* 0x0000001fff057899 */ /* 0x000fe20008011407 */
[----:B------:R-:W-:Y:S01]  /*0890*/  LOP3.LUT R9, R0, 0xc0, RZ, 0xfc, !PT ;  /* 0x000000c000097812 */ /* 0x000fe200078efcff */
[----:B-1----:R-:W-:Y:S01]  /*08a0*/  UIMAD UR4, UR18, UR6, URZ ;  /* 0x00000006120472a4 */ /* 0x002fe2000f8e02ff */
[----:B------:R-:W-:Y:S01]  /*08b0*/  IMAD.WIDE.U32 R4, R4, UR24, R2 ;  /* 0x0000001804047c25 */ /* 0x000fe2000f8e0002 */
[----:B------:R-:W-:-:S02]  /*08c0*/  USEL UR7, UR7, URZ, UP1 ;  /* 0x000000ff07077287 */ /* 0x000fc40008800000 */
[----:B------:R-:W-:Y:S01]  /*08d0*/  USEL UR5, UR5, URZ, UP1 ;  /* 0x000000ff05057287 */ /* 0x000fe20008800000 */
[----:B------:R-:W-:Y:S01]  /*08e0*/  IMAD R13, R13, UR24, R5 ;  /* 0x000000180d0d7c24 */ /* 0x000fe2000f8e0205 */
[----:B------:R-:W-:Y:S02]  /*08f0*/  USHF.R.S32.HI UR12, URZ, 0x1f, UR4 ;  /* 0x0000001fff0c7899 */ /* 0x000fe40008011404 */
[----:B------:R-:W-:Y:S02]  /*0900*/  UIADD3 UR7, UP1, UP0, UR4, UR7, UR14 ;  /* 0x0000000704077290 */ /* 0x000fe4000f83e00e */
[----:B------:R-:W-:Y:S02]  /*0910*/  UIMAD.WIDE.U32 UR10, UR27, 0x80, URZ ;  /* 0x000000801b0a78a5 */ /* 0x000fe4000f8e00ff */
[----:B------:R-:W-:-:S04]  /*0920*/  UIADD3.X UR12, UPT, UPT, UR12, UR5, UR8, UP1, UP0 ;  /* 0x000000050c0c7290 */ /* 0x000fc80008fe0408 */
[----:B------:R-:W-:Y:S01]  /*0930*/  LOP3.LUT R6, R214, UR10, RZ, 0xfc, !PT ;  /* 0x0000000ad6067c12 */ /* 0x000fe2000f8efcff */
[----:B------:R-:W-:Y:S07]  /*0940*/  @P1 BRA `(.L_x_365) ;  /* 0x0000000000481947 */ /* 0x000fee0003800000 */
[----:B------:R-:W1:Y:S01]  /*0950*/  LDC.64 R2, c[0x0][0x408] ;  /* 0x00010200ff027b82 */ /* 0x000e620000000a00 */
[----:B------:R-:W2:Y:S01]  /*0960*/  LDCU UR8, c[0x0][0x440] ;  /* 0x00008800ff0877ac */ /* 0x000ea20008000800 */
[----:B------:R-:W-:Y:S01]  /*0970*/  IMAD.MOV.U32 R12, RZ, RZ, R4 ;  /* 0x000000ffff0c7224 */ /* 0x000fe200078e0004 */
[----:B------:R-:W3:Y:S01]  /*0980*/  LDCU.64 UR4, c[0x0][0x3f0] ;  /* 0x00007e00ff0477ac */ /* 0x000ee20008000a00 */
[----:B--2---:R-:W-:Y:S02]  /*0990*/  ISETP.GE.AND P6, PT, R0, UR8, PT ;  /* 0x0000000800007c0c */ /* 0x004fe4000bfc6270 */
[----:B------:R-:W-:Y:S02]  /*09a0*/  ISETP.GE.AND P5, PT, R11, UR8, PT ;  /* 0x000000080b007c0c */ /* 0x000fe4000bfa6270 */
[----:B------:R-:W-:Y:S01]  /*09b0*/  ISETP.GE.AND P4, PT, R10, UR8, PT ;  /* 0x000000080a007c0c */ /* 0x000fe2000bf86270 */
[----:B-1----:R-:W-:Y:S01]  /*09c0*/  IMAD R14, R2, UR11, RZ ;  /* 0x0000000b020e7c24 */ /* 0x002fe2000f8e02ff */
[----:B------:R-:W-:Y:S01]  /*09d0*/  ISETP.GE.AND P2, PT, R9, UR8, PT ;  /* 0x0000000809007c0c */ /* 0x000fe2000bf46270 */
[----:B------:R-:W-:-:S04]  /*09e0*/  IMAD.WIDE.U32 R16, R6, R2, R12 ;  /* 0x0000000206107225 */ /* 0x000fc800078e000c */
[----:B------:R-:W-:Y:S01]  /*09f0*/  IMAD R3, R6, R3, R14 ;  /* 0x0000000306037224 */ /* 0x000fe200078e020e */
[----:B---3--:R-:W-:-:S03]  /*0a00*/  LEA R2, P1, R16, UR4, 0x1 ;  /* 0x0000000410027c11 */ /* 0x008fc6000f8208ff */
[----:B------:R-:W-:-:S05]  /*0a10*/  IMAD.IADD R3, R17, 0x1, R3 ;  /* 0x0000000111037824 */ /* 0x000fca00078e0203 */
[----:B------:R-:W-:-:S05]  /*0a20*/  LEA.HI.X R3, R16, UR5, R3, 0x1, P1 ;  /* 0x0000000510037c11 */ /* 0x000fca00088f0c03 */
[----:B------:R1:W-:Y:S04]  /*0a30*/  @!P6 STG.E.128 desc[UR22][R2.64], RZ ;  /* 0x000000ff0200e986 */ /* 0x0003e8000c101d16 */
[----:B------:R1:W-:Y:S04]  /*0a40*/  @!P5 STG.E.128 desc[UR22][R2.64+0x80], RZ ;  /* 0x000080ff0200d986 */ /* 0x0003e8000c101d16 */
[----:B------:R1:W-:Y:S04]  /*0a50*/  @!P4 STG.E.128 desc[UR22][R2.64+0x100], RZ ;  /* 0x000100ff0200c986 */ /* 0x0003e8000c101d16 */
[----:B------:R1:W-:Y:S02]  /*0a60*/  @!P2 STG.E.128 desc[UR22][R2.64+0x180], RZ ;  /* 0x000180ff0200a986 */ /* 0x0003e4000c101d16 */
.L_x_365:
[----:B------:R-:W-:Y:S05]  /*0a70*/  BSYNC.RECONVERGENT B0 ;  /* 0x0000000000007941 */ /* 0x000fea0003800200 */
.L_x_364:
[----:B------:R-:W-:Y:S01]  /*0a80*/  BSSY.RECONVERGENT B0, `(.L_x_366) ;  /* 0x0000019000007945 */ /* 0x000fe20003800200 */
[----:B------:R-:W-:Y:S02]  /*0a90*/  ISETP.GE.AND P1, PT, R7, UR13, PT ;  /* 0x0000000d07007c0c */ /* 0x000fe4000bf26270 */
[----:B------:R-:W-:Y:S01]  /*0aa0*/  IADD3 R14, PT, PT, R214, 0x60, RZ ;  /* 0x00000060d60e7810 */ /* 0x000fe20007ffe0ff */
[----:B------:R-:W-:Y:S05]  /*0ab0*/  @P0 BRA `(.L_x_367) ;  /* 0x0000000000540947 */ /* 0x000fea0003800000 */
[----:B------:R-:W2:Y:S01]  /*0ac0*/  LDCU.64 UR8, c[0x0][0x408] ;  /* 0x00008100ff0877ac */ /* 0x000ea20008000a00 */
[----:B-1----:R-:W-:Y:S01]  /*0ad0*/  IADD3 R3, P0, PT, R6, 0x20, RZ ;  /* 0x0000002006037810 */ /* 0x002fe20007f1e0ff */
[----:B------:R-:W-:Y:S01]  /*0ae0*/  IMAD.MOV.U32 R16, RZ, RZ, R4 ;  /* 0x000000ffff107224 */ /* 0x000fe200078e0004 */
[----:B------:R-:W1:Y:S01]  /*0af0*/  LDCU UR14, c[0x0][0x440] ;  /* 0x00008800ff0e77ac */ /* 0x000e620008000800 */
[----:B------:R-:W-:Y:S02]  /*0b00*/  IMAD.MOV.U32 R17, RZ, RZ, R13 ;  /* 0x000000ffff117224 */ /* 0x000fe400078e000d */
[----:B------:R-:W-:Y:S01]  /*0b10*/  IMAD.X R2, RZ, RZ, UR11, P0 ;  /* 0x0000000bff027e24 */ /* 0x000fe200080e06ff */
[----:B------:R-:W3:Y:S03]  /*0b20*/  LDCU.64 UR4, c[0x0][0x3f0] ;  /* 0x00007e00ff0477ac */ /* 0x000ee60008000a00 */
[----:B--2---:R-:W-:-:S02]  /*0b30*/  IMAD R2, R2, UR8, RZ ;  /* 0x0000000802027c24 */ /* 0x004fc4000f8e02ff */
[----:B------:R-:W-:Y:S01]  /*0b40*/  IMAD.WIDE.U32 R16, R3, UR8, R16 ;  /* 0x0000000803107c25 */ /* 0x000fe2000f8e0010 */
[----:B-1----:R-:W-:-:S03]  /*0b50*/  ISETP.GE.AND P5, PT, R0, UR14, PT ;  /* 0x0000000e00007c0c */ /* 0x002fc6000bfa6270 */
        /* <DEDUP_REMOVED lines=11> */
.L_x_367:
[----:B------:R-:W-:Y:S05]  /*0c10*/  BSYNC.RECONVERGENT B0 ;  /* 0x0000000000007941 */ /* 0x000fea0003800200 */
.L_x_366:
[----:B------:R-:W-:Y:S01]  /*0c20*/  BSSY.RECONVERGENT B0, `(.L_x_368) ;  /* 0x0000018000007945 */ /* 0x000fe20003800200 */
[----:B------:R-:W-:-:S03]  /*0c30*/  ISETP.GE.AND P0, PT, R14, UR13, PT ;  /* 0x0000000d0e007c0c */ /* 0x000fc6000bf06270 */
[----:B------:R-:W-:Y:S10]  /*0c40*/  @P1 BRA `(.L_x_369) ;  /* 0x0000000000541947 */ /* 0x000ff40003800000 */
[----:B------:R-:W3:Y:S01]  /*0c50*/  LDCU.64 UR8, c[0x0][0x408] ;  /* 0x00008100ff0877ac */ /* 0x000ee20008000a00 */
[----:B-1----:R-:W-:Y:S01]  /*0c60*/  IADD3 R3, P1, PT, R6, 0x40, RZ ;  /* 0x0000004006037810 */ /* 0x002fe20007f3e0ff */
[----:B------:R-:W-:Y:S01]  /*0c70*/  IMAD.MOV.U32 R16, RZ, RZ, R4 ;  /* 0x000000ffff107224 */ /* 0x000fe200078e0004 */
[----:B------:R-:W1:Y:S01]  /*0c80*/  LDCU UR14, c[0x0][0x440] ;  /* 0x00008800ff0e77ac */ /* 0x000e620008000800 */
[----:B------:R-:W-:Y:S02]  /*0c90*/  IMAD.MOV.U32 R17, RZ, RZ, R13 ;  /* 0x000000ffff117224 */ /* 0x000fe400078e000d */
[----:B------:R-:W-:Y:S01]  /*0ca0*/  IMAD.X R2, RZ, RZ, UR11, P1 ;  /* 0x0000000bff027e24 */ /* 0x000fe200088e06ff */
[----:B------:R-:W2:Y:S03]  /*0cb0*/  LDCU.64 UR4, c[0x0][0x3f0] ;  /* 0x00007e00ff0477ac */ /* 0x000ea60008000a00 */
[----:B---3--:R-:W-:-:S02]  /*0cc0*/  IMAD R2, R2, UR8, RZ ;  /* 0x0000000802027c24 */ /* 0x008fc4000f8e02ff */
[----:B------:R-:W-:Y:S01]  /*0cd0*/  IMAD.WIDE.U32 R16, R3, UR8, R16 ;  /* 0x0000000803107c25 */ /* 0x000fe2000f8e0010 */
[----:B-1----:R-:W-:-:S03]  /*0ce0*/  ISETP.GE.AND P5, PT, R0, UR14, PT ;  /* 0x0000000e00007c0c */ /* 0x002fc6000bfa6270 */
[----:B------:R-:W-:Y:S01]  /*0cf0*/  IMAD R2, R3, UR9, R2 ;  /* 0x0000000903027c24 */ /* 0x000fe2000f8e0202 */
[----:B------:R-:W-:Y:S02]  /*0d00*/  ISETP.GE.AND P4, PT, R11, UR14, PT ;  /* 0x0000000e0b007c0c */ /* 0x000fe4000bf86270 */
[----:B------:R-:W-:Y:S01]  /*0d10*/  ISETP.GE.AND P2, PT, R10, UR14, PT ;  /* 0x0000000e0a007c0c */ /* 0x000fe2000bf46270 */
[----:B------:R-:W-:Y:S01]  /*0d20*/  IMAD.IADD R3, R17, 0x1, R2 ;  /* 0x0000000111037824 */ /* 0x000fe200078e0202 */
[----:B------:R-:W-:Y:S02]  /*0d30*/  ISETP.GE.AND P1, PT, R9, UR14, PT ;  /* 0x0000000e09007c0c */ /* 0x000fe4000bf26270 */
[----:B--2---:R-:W-:-:S04]  /*0d40*/  LEA R18, P6, R16, UR4, 0x1 ;  /* 0x0000000410127c11 */ /* 0x004fc8000f8c08ff */
[----:B------:R-:W-:-:S05]  /*0d50*/  LEA.HI.X R19, R16, UR5, R3, 0x1, P6 ;  /* 0x0000000510137c11 */ /* 0x000fca000b0f0c03 */
[----:B------:R3:W-:Y:S04]  /*0d60*/  @!P5 STG.E.128 desc[UR22][R18.64], RZ ;  /* 0x000000ff1200d986 */ /* 0x0007e8000c101d16 */
[----:B------:R3:W-:Y:S04]  /*0d70*/  @!P4 STG.E.128 desc[UR22][R18.64+0x80], RZ ;  /* 0x000080ff1200c986 */ /* 0x0007e8000c101d16 */
[----:B------:R3:W-:Y:S04]  /*0d80*/  @!P2 STG.E.128 desc[UR22][R18.64+0x100], RZ ;  /* 0x000100ff1200a986 */ /* 0x0007e8000c101d16 */
[----:B------:R3:W-:Y:S02]  /*0d90*/  @!P1 STG.E.128 desc[UR22][R18.64+0x180], RZ ;  /* 0x000180ff12009986 */ /* 0x0007e4000c101d16 */
.L_x_369:
[----:B------:R-:W-:Y:S05]  /*0da0*/  BSYNC.RECONVERGENT B0 ;  /* 0x0000000000007941 */ /* 0x000fea0003800200 */
.L_x_368:
[----:B------:R-:W-:Y:S01]  /*0db0*/  BSSY.RECONVERGENT B0, `(.L_x_370) ;  /* 0x000001a000007945 */ /* 0x000fe20003800200 */
[----:B------:R-:W-:Y:S02]  /*0dc0*/  ISETP.GE.OR P6, PT, R214, UR13, P3 ;  /* 0x0000000dd6007c0c */ /* 0x000fe40009fc6670 */
[----:B------:R-:W-:Y:S02]  /*0dd0*/  ISETP.GE.OR P5, PT, R8, UR13, P3 ;  /* 0x0000000d08007c0c */ /* 0x000fe40009fa6670 */
[----:B------:R-:W-:Y:S02]  /*0de0*/  ISETP.GE.OR P4, PT, R7, UR13, P3 ;  /* 0x0000000d07007c0c */ /* 0x000fe40009f86670 */
[----:B------:R-:W-:Y:S01]  /*0df0*/  ISETP.GE.OR P3, PT, R14, UR13, P3 ;  /* 0x0000000d0e007c0c */ /* 0x000fe20009f66670 */
[----:B------:R-:W-:-:S12]  /*0e00*/  @P0 BRA `(.L_x_371) ;  /* 0x0000000000500947 */ /* 0x000fd80003800000 */
[----:B------:R-:W4:Y:S01]  /*0e10*/  LDCU.64 UR8, c[0x0][0x408] ;  /* 0x00008100ff0877ac */ /* 0x000f220008000a00 */
[----:B-1----:R-:W-:Y:S01]  /*0e20*/  IADD3 R3, P0, PT, R6, 0x60, RZ ;  /* 0x0000006006037810 */ /* 0x002fe20007f1e0ff */
[----:B------:R-:W-:Y:S01]  /*0e30*/  IMAD.MOV.U32 R5, RZ, RZ, R13 ;  /* 0x000000ffff057224 */ /* 0x000fe200078e000d */
[----:B------:R-:W1:Y:S03]  /*0e40*/  LDCU UR14, c[0x0][0x440] ;  /* 0x00008800ff0e77ac */ /* 0x000e660008000800 */
[----:B------:R-:W-:Y:S01]  /*0e50*/  IMAD.X R2, RZ, RZ, UR11, P0 ;  /* 0x0000000bff027e24 */ /* 0x000fe200080e06ff */
[----:B------:R-:W5:Y:S03]  /*0e60*/  LDCU.64 UR4, c[0x0][0x3f0] ;  /* 0x00007e00ff0477ac */ /* 0x000f660008000a00 */
[----:B----4-:R-:W-:-:S02]  /*0e70*/  IMAD R2, R2, UR8, RZ ;  /* 0x0000000802027c24 */ /* 0x010fc4000f8e02ff */
[----:B------:R-:W-:Y:S01]  /*0e80*/  IMAD.WIDE.U32 R4, R3, UR8, R4 ;  /* 0x0000000803047c25 */ /* 0x000fe2000f8e0004 */
[----:B-1----:R-:W-:-:S03]  /*0e90*/  ISETP.GE.AND P0, PT, R0, UR14, PT ;  /* 0x0000000e00007c0c */ /* 0x002fc6000bf06270 */
        /* <DEDUP_REMOVED lines=11> */
.L_x_371:
[----:B------:R-:W-:Y:S05]  /*0f50*/  BSYNC.RECONVERGENT B0 ;  /* 0x0000000000007941 */ /* 0x000fea0003800200 */
.L_x_370:
[----:B------:R-:W-:Y:S04]  /*0f60*/  BSSY.RECONVERGENT B0, `(.L_x_372) ;  /* 0x000000a000007945 */ /* 0x000fe80003800200 */
[----:B------:R-:W-:Y:S05]  /*0f70*/  @P6 BRA `(.L_x_373) ;  /* 0x0000000000206947 */ /* 0x000fea0003800000 */
[----:B------:R-:W5:Y:S01]  /*0f80*/  LDCU.64 UR4, c[0x0][0x420] ;  /* 0x00008400ff0477ac */ /* 0x000f620008000a00 */
[----:B------:R-:W-:Y:S02]  /*0f90*/  IMAD R0, R214, UR6, RZ ;  /* 0x00000006d6007c24 */ /* 0x000fe4000f8e02ff */
[----:B------:R-:W-:-:S03]  /*0fa0*/  IMAD.MOV.U32 R5, RZ, RZ, 0x7f800000 ;  /* 0x7f800000ff057424 */ /* 0x000fc600078e00ff */
[----:B-1--4-:R-:W-:-:S04]  /*0fb0*/  IADD3 R3, P0, PT, R0, UR7, RZ ;  /* 0x0000000700037c10 */ /* 0x012fc8000ff1e0ff */
[----:B------:R-:W-:Y:S02]  /*0fc0*/  LEA.HI.X.SX32 R0, R0, UR12, 0x1, P0 ;  /* 0x0000000c00007c11 */ /* 0x000fe400080f0eff */
[----:B-----5:R-:W-:-:S04]  /*0fd0*/  LEA R2, P0, R3, UR4, 0x2 ;  /* 0x0000000403027c11 */ /* 0x020fc8000f8010ff */
[----:B------:R-:W-:-:S05]  /*0fe0*/  LEA.HI.X R3, R3, UR5, R0, 0x2, P0 ;  /* 0x0000000503037c11 */ /* 0x000fca00080f1400 */
[----:B------:R1:W-:Y:S04]  /*0ff0*/  STG.E desc[UR22][R2.64], R5 ;  /* 0x0000000502007986 */ /* 0x0003e8000c101916 */
.L_x_373:
[----:B------:R-:W-:Y:S05]  /*1000*/  BSYNC.RECONVERGENT B0 ;  /* 0x0000000000007941 */ /* 0x000fea0003800200 */
.L_x_372:
[----:B------:R-:W-:Y:S04]  /*1010*/  BSSY.RECONVERGENT B0, `(.L_x_374) ;  /* 0x000000a000007945 */ /* 0x000fe80003800200 */
[----:B------:R-:W-:Y:S05]  /*1020*/  @P5 BRA `(.L_x_375) ;  /* 0x0000000000205947 */ /* 0x000fea0003800000 */
[----:B------:R-:W5:Y:S01]  /*1030*/  LDCU.64 UR4, c[0x0][0x420] ;  /* 0x00008400ff0477ac */ /* 0x000f620008000a00 */
[----:B------:R-:W-:Y:S02]  /*1040*/  IMAD R0, R8, UR6, RZ ;  /* 0x0000000608007c24 */ /* 0x000fe4000f8e02ff */
[----:B-1----:R-:W-:-:S03]  /*1050*/  IMAD.MOV.U32 R5, RZ, RZ, 0x7f800000 ;  /* 0x7f800000ff057424 */ /* 0x002fc600078e00ff */
[----:B----4-:R-:W-:-:S04]  /*1060*/  IADD3 R3, P0, PT, R0, UR7, RZ ;  /* 0x0000000700037c10 */ /* 0x010fc8000ff1e0ff */
[----:B------:R-:W-:Y:S02]  /*1070*/  LEA.HI.X.SX32 R0, R0, UR12, 0x1, P0 ;  /* 0x0000000c00007c11 */ /* 0x000fe400080f0eff */
[----:B-----5:R-:W-:-:S04]  /*1080*/  LEA R2, P0, R3, UR4, 0x2 ;  /* 0x0000000403027c11 */ /* 0x020fc8000f8010ff */
[----:B------:R-:W-:-:S05]  /*1090*/  LEA.HI.X R3, R3, UR5, R0, 0x2, P0 ;  /* 0x0000000503037c11 */ /* 0x000fca00080f1400 */
[----:B------:R1:W-:Y:S04]  /*10a0*/  STG.E desc[UR22][R2.64], R5 ;  /* 0x0000000502007986 */ /* 0x0003e8000c101916 */
.L_x_375:
[----:B------:R-:W-:Y:S05]  /*10b0*/  BSYNC.RECONVERGENT B0 ;  /* 0x0000000000007941 */ /* 0x000fea0003800200 */
.L_x_374:
        /* <DEDUP_REMOVED lines=10> */
.L_x_377:
[----:B------:R-:W-:Y:S05]  /*1160*/  BSYNC.RECONVERGENT B0 ;  /* 0x0000000000007941 */ /* 0x000fea0003800200 */
.L_x_376:
[----:B------:R-:W-:Y:S05]  /*1170*/  @P3 EXIT ;  /* 0x000000000000394d */ /* 0x000fea0003800000 */
[----:B------:R-:W5:Y:S01]  /*1180*/  LDCU.64 UR4, c[0x0][0x420] ;  /* 0x00008400ff0477ac */ /* 0x000f620008000a00 */
[----:B------:R-:W-:Y:S02]  /*1190*/  IMAD R0, R14, UR6, RZ ;  /* 0x000000060e007c24 */ /* 0x000fe4000f8e02ff */
[----:B-1----:R-:W-:-:S03]  /*11a0*/  IMAD.MOV.U32 R5, RZ, RZ, 0x7f800000 ;  /* 0x7f800000ff057424 */ /* 0x002fc600078e00ff */
[----:B----4-:R-:W-:-:S04]  /*11b0*/  IADD3 R3, P0, PT, R0, UR7, RZ ;  /* 0x0000000700037c10 */ /* 0x010fc8000ff1e0ff */
[----:B------:R-:W-:Y:S02]  /*11c0*/  LEA.HI.X.SX32 R0, R0, UR12, 0x1, P0 ;  /* 0x0000000c00007c11 */ /* 0x000fe400080f0eff */
[----:B-----5:R-:W-:-:S04]  /*11d0*/  LEA R2, P0, R3, UR4, 0x2 ;  /* 0x0000000403027c11 */ /* 0x020fc8000f8010ff */
[----:B------:R-:W-:-:S05]  /*11e0*/  LEA.HI.X R3, R3, UR5, R0, 0x2, P0 ;  /* 0x0000000503037c11 */ /* 0x000fca00080f1400 */
[----:B------:R-:W-:Y:S01]  /*11f0*/  STG.E desc[UR22][R2.64], R5 ;  /* 0x0000000502007986 */ /* 0x000fe2000c101916 */
[----:B------:R-:W-:Y:S05]  /*1200*/  EXIT ;  /* 0x000000000000794d */ /* 0x000fea0003800000 */
.L_x_362:
        /* <DEDUP_REMOVED lines=22> */
.L_x_378:
[----:B------:R-:W1:Y:S01]  /*1370*/  LDCU.64 UR10, c[0x0][0x3b8] ;  /* 0x00007700ff0a77ac */ /* 0x000e620008000a00 */
[----:B------:R-:W-:-:S04]  /*1380*/  UIADD3 UR6, UPT, UPT, UR14, UR15, URZ ;  /* 0x0000000f0e067290 */ /* 0x000fc8000fffe0ff */
[----:B-1----:R-:W-:Y:S02]  /*1390*/  UIMAD.WIDE.U32 UR16, UR6, UR10, URZ ;  /* 0x0000000a061072a5 */ /* 0x002fe4000f8e00ff */
[----:B------:R-:W-:-:S04]  /*13a0*/  UIMAD UR6, UR6, UR11, URZ ;  /* 0x0000000b060672a4 */ /* 0x000fc8000f8e02ff */
[----:B------:R-:W-:Y:S02]  /*13b0*/  UIADD3 UR6, UPT, UPT, UR17, UR6, URZ ;  /* 0x0000000611067290 */ /* 0x000fe4000fffe0ff */
.L_x_379:
        /* <DEDUP_REMOVED lines=38> */
.L_x_380:
[----:B------:R-:W1:Y:S01]  /*1620*/  LDCU.64 UR8, c[0x0][0x3c0] ;  /* 0x00007800ff0877ac */ /* 0x000e620008000a00 */
[----:B------:R-:W-:-:S04]  /*1630*/  UIADD3 UR14, UPT, UPT, UR14, UR15, URZ ;  /* 0x0000000f0e0e7290 */ /* 0x000fc8000fffe0ff */
[----:B-1----:R-:W-:Y:S02]  /*1640*/  UIMAD.WIDE.U32 UR4, UR14, UR8, URZ ;  /* 0x000000080e0472a5 */ /* 0x002fe4000f8e00ff */
[----:B------:R-:W-:-:S04]  /*1650*/  UIMAD UR14, UR14, UR9, URZ ;  /* 0x000000090e0e72a4 */ /* 0x000fc8000f8e02ff */
[----:B------:R-:W-:-:S12]  /*1660*/  UIADD3 UR14, UPT, UPT, UR5, UR14, URZ ;  /* 0x0000000e050e7290 */ /* 0x000fd8000fffe0ff */
.L_x_381:
[----:B------:R-:W-:Y:S01]  /*1670*/  IMAD.SHL.U32 R231, R214, 0x8, RZ ;  /* 0x00000008d6e77824 */ /* 0x000fe200078e00ff */
[----:B------:R-:W-:Y:S01]  /*1680*/  SHF.R.U32.HI R5, RZ, 0x3, R214 ;  /* 0x00000003ff057819 */ /* 0x000fe200000116d6 */
[----:B------:R-:W-:Y:S01]  /*1690*/  UIADD3 UR18, UPT, UPT, -UR18, UR13, URZ ;  /* 0x0000000d12127290 */ /* 0x000fe2000fffe1ff */
[----:B------:R-:W-:Y:S01]  /*16a0*/  SHF.R.S32.HI R225, RZ, 0x1f, R2 ;  /* 0x0000001fffe17819 */ /* 0x000fe20000011402 */
[----:B------:R-:W1:Y:S01]  /*16b0*/  LDCU.64 UR12, c[0x0][0x3c8] ;  /* 0x00007900ff0c77ac */ /* 0x000e620008000a00 */
[----:B------:R-:W-:Y:S01]  /*16c0*/  LOP3.LUT R215, R231, 0x38, RZ, 0xc0, !PT ;  /* 0x00000038e7d77812 */ /* 0x000fe200078ec0ff */
[----:B------:R-:W2:Y:S01]  /*16d0*/  S2UR UR28, SR_CgaCtaId ;  /* 0x00000000001c79c3 */ /* 0x000ea20000008800 */
[----:B------:R-:W-:Y:S01]  /*16e0*/  VIADD R0, R5, 0x40 ;  /* 0x0000004005007836 */ /* 0x000fe20000000000 */
[----:B------:R-:W-:Y:S01]  /*16f0*/  LOP3.LUT R229, R231, 0x1f8, RZ, 0xc0, !PT ;  /* 0x000001f8e7e57812 */ /* 0x000fe200078ec0ff */
[----:B------:R-:W-:Y:S01]  /*1700*/  VIADD R4, R5, 0x20 ;  /* 0x0000002005047836 */ /* 0x000fe20000000000 */
[C---:B------:R-:W-:Y:S01]  /*1710*/  IADD3 R6, P1, PT, R215.reuse, UR16, RZ ;  /* 0x00000010d7067c10 */ /* 0x040fe2000ff3e0ff */
[----:B------:R-:W3:Y:S01]  /*1720*/  LDCU.64 UR16, c[0x0][0x388] ;  /* 0x00007100ff1077ac */ /* 0x000ee20008000a00 */
[C---:B------:R-:W-:Y:S01]  /*1730*/  IADD3 R12, P0, PT, R215.reuse, UR4, RZ ;  /* 0x00000004d70c7c10 */ /* 0x040fe2000ff1e0ff */
[----:B------:R-:W-:Y:S01]  /*1740*/  BSSY.RECONVERGENT B0, `(.L_x_382) ;  /* 0x000004e000007945 */ /* 0x000fe20003800200 */
[----:B------:R-:W-:Y:S01]  /*1750*/  ISETP.GE.AND P6, PT, R0, UR18, PT ;  /* 0x0000001200007c0c */ /* 0x000fe2000bfc6270 */
[----:B------:R-:W-:Y:S01]  /*1760*/  IMAD.X R7, RZ, RZ, UR6, P1 ;  /* 0x00000006ff077e24 */ /* 0x000fe200088e06ff */
[----:B------:R-:W4:Y:S01]  /*1770*/  LDCU.128 UR4, c[0x0][0x3d0] ;  /* 0x00007a00ff0477ac */ /* 0x000f220008000c00 */
[----:B------:R-:W-:Y:S01]  /*1780*/  IMAD.X R13, RZ, RZ, UR14, P0 ;  /* 0x0000000eff0d7e24 */ /* 0x000fe200080e06ff */
[----:B------:R-:W-:Y:S01]  /*1790*/  IADD3 R10, P0, PT, R215, UR26, RZ ;  /* 0x0000001ad70a7c10 */ /* 0x000fe2000ff1e0ff */
[----:B------:R-:W-:Y:S01]  /*17a0*/  IMAD.WIDE.U32 R6, R5, UR10, R6 ;  /* 0x0000000a05067c25 */ /* 0x000fe2000f8e0006 */
[----:B------:R-:W5:Y:S01]  /*17b0*/  LDCU.64 UR14, c[0x0][0x390] ;  /* 0x00007200ff0e77ac */ /* 0x000f620008000a00 */
[----:B------:R-:W-:-:S02]  /*17c0*/  LOP3.LUT R0, R231, 0x1e00, RZ, 0xc0, !PT ;  /* 0x00001e00e7007812 */ /* 0x000fc400078ec0ff */
[C---:B------:R-:W-:Y:S01]  /*17d0*/  IMAD R7, R5.reuse, UR11, R7 ;  /* 0x0000000b05077c24 */ /* 0x040fe2000f8e0207 */
[----:B------:R-:W-:Y:S01]  /*17e0*/  IADD3.X R11, PT, PT, RZ, UR25, RZ, P0, !PT ;  /* 0x00000019ff0b7c10 */ /* 0x000fe200087fe4ff */
[----:B------:R-:W-:Y:S01]  /*17f0*/  IMAD.WIDE.U32 R12, R5, UR8, R12 ;  /* 0x00000008050c7c25 */ /* 0x000fe2000f8e000c */
[----:B------:R-:W-:Y:S02]  /*1800*/  LOP3.LUT R229, R229, 0x38, R214, 0x78, !PT ;  /* 0x00000038e5e57812 */ /* 0x000fe400078e78d6 */
[----:B------:R-:W-:Y:S01]  /*1810*/  LOP3.LUT R236, R215, 0x40, RZ, 0xfc, !PT ;  /* 0x00000040d7ec7812 */ /* 0x000fe200078efcff */
[----:B------:R-:W-:Y:S01]  /*1820*/  IMAD R13, R5, UR9, R13 ;  /* 0x00000009050d7c24 */ /* 0x000fe2000f8e020d */
[----:B------:R-:W-:Y:S01]  /*1830*/  LOP3.LUT R229, R229, R0, RZ, 0xfc, !PT ;  /* 0x00000000e5e57212 */ /* 0x000fe200078efcff */
[----:B-1----:R-:W-:Y:S01]  /*1840*/  IMAD.U32 R8, RZ, RZ, UR12 ;  /* 0x0000000cff087e24 */ /* 0x002fe2000f8e00ff */
[----:B------:R-:W-:Y:S01]  /*1850*/  LOP3.LUT R234, R215, 0x80, RZ, 0xfc, !PT ;  /* 0x00000080d7ea7812 */ /* 0x000fe200078efcff */
[----:B------:R-:W-:Y:S01]  /*1860*/  VIADD R0, R5, 0x60 ;  /* 0x0000006005007836 */ /* 0x000fe20000000000 */
[----:B------:R-:W-:Y:S01]  /*1870*/  LOP3.LUT R232, R215, 0xc0, RZ, 0xfc, !PT ;  /* 0x000000c0d7e87812 */ /* 0x000fe200078efcff */
[----:B----4-:R-:W-:-:S02]  /*1880*/  IMAD R227, R225, UR4, RZ ;  /* 0x00000004e1e37c24 */ /* 0x010fc4000f8e02ff */
[----:B------:R-:W-:Y:S01]  /*1890*/  IMAD.WIDE.U32 R6, R2, UR4, R6 ;  /* 0x0000000402067c25 */ /* 0x000fe2000f8e0006 */
[----:B------:R-:W-:-:S03]  /*18a0*/  USHF.R.U32.HI UR4, URZ, 0x19, UR27 ;  /* 0x00000019ff047899 */ /* 0x000fc6000801161b */
[----:B------:R-:W-:Y:S01]  /*18b0*/  IMAD R227, R2, UR5, R227 ;  /* 0x0000000502e37c24 */ /* 0x000fe2000f8e02e3 */
[----:B---3--:R-:W-:Y:S01]  /*18c0*/  LEA R228, P1, R6, UR16, 0x1 ;  /* 0x0000001006e47c11 */ /* 0x008fe2000f8208ff */
[----:B------:R-:W-:Y:S01]  /*18d0*/  IMAD R225, R225, UR6, RZ ;  /* 0x00000006e1e17c24 */ /* 0x000fe2000f8e02ff */
[----:B------:R-:W-:Y:S01]  /*18e0*/  UMOV UR5, 0x400 ;  /* 0x0000040000057882 */ /* 0x000fe20000000000 */
[----:B------:R-:W-:Y:S01]  /*18f0*/  IMAD.IADD R227, R7, 0x1, R227 ;  /* 0x0000000107e37824 */ /* 0x000fe200078e02e3 */
[----:B--2---:R-:W-:Y:S01]  /*1900*/  ULEA UR5, UR28, UR5, 0x18 ;  /* 0x000000051c057291 */ /* 0x004fe2000f8ec0ff */
[C---:B------:R-:W-:Y:S02]  /*1910*/  IMAD R225, R2.reuse, UR7, R225 ;  /* 0x0000000702e17c24 */ /* 0x040fe4000f8e02e1 */
[----:B------:R-:W-:Y:S01]  /*1920*/  IMAD.WIDE.U32 R2, R2, UR6, R12 ;  /* 0x0000000602027c25 */ /* 0x000fe2000f8e000c */
[----:B------:R-:W-:Y:S01]  /*1930*/  LEA.HI.X R227, R6, UR17, R227, 0x1, P1 ;  /* 0x0000001106e37c11 */ /* 0x000fe200088f0ce3 */
[----:B------:R-:W-:Y:S01]  /*1940*/  USHF.L.U32 UR6, UR27, 0x7, URZ ;  /* 0x000000071b067899 */ /* 0x000fe200080006ff */
[----:B------:R-:W-:Y:S01]  /*1950*/  ISETP.GE.AND P1, PT, R5, UR18, PT ;  /* 0x0000001205007c0c */ /* 0x000fe2000bf26270 */
[----:B------:R-:W-:Y:S01]  /*1960*/  IMAD.WIDE.U32 R8, R8, UR24, R10 ;  /* 0x0000001808087c25 */ /* 0x000fe2000f8e000a */
[----:B------:R-:W-:-:S02]  /*1970*/  MOV R11, UR13 ;  /* 0x0000000d000b7c02 */ /* 0x000fc40008000f00 */
[C---:B-----5:R-:W-:Y:S01]  /*1980*/  LEA R226, P0, R2.reuse, UR14, 0x1 ;  /* 0x0000000e02e27c11 */ /* 0x060fe2000f8008ff */
[----:B------:R-:W-:Y:S01]  /*1990*/  IMAD.IADD R225, R3, 0x1, R225 ;  /* 0x0000000103e17824 */ /* 0x000fe200078e02e1 */
[----:B------:R-:W-:Y:S01]  /*19a0*/  LOP3.LUT R7, R5, UR6, RZ, 0xfc, !PT ;  /* 0x0000000605077c12 */ /* 0x000fe2000f8efcff */
[----:B------:R-:W-:Y:S01]  /*19b0*/  IMAD R11, R11, UR24, R9 ;  /* 0x000000180b0b7c24 */ /* 0x000fe2000f8e0209 */
[----:B------:R-:W-:Y:S02]  /*19c0*/  LEA R229, R229, UR5, 0x1 ;  /* 0x00000005e5e57c11 */ /* 0x000fe4000f8e08ff */
[----:B------:R-:W-:Y:S02]  /*19d0*/  LEA.HI.X R225, R2, UR15, R225, 0x1, P0 ;  /* 0x0000000f02e17c11 */ /* 0x000fe400080f0ce1 */
[----:B------:R-:W-:Y:S01]  /*19e0*/  ISETP.GE.AND P0, PT, R4, UR18, PT ;  /* 0x0000001204007c0c */ /* 0x000fe2000bf06270 */
[----:B------:R-:W-:-:S12]  /*19f0*/  @P1 BRA `(.L_x_383) ;  /* 0x0000000000881947 */ /* 0x000fd80003800000 */
        /* <DEDUP_REMOVED lines=34> */
.L_x_383:
[----:B------:R-:W-:Y:S05]  /*1c20*/  BSYNC.RECONVERGENT B0 ;  /* 0x0000000000007941 */ /* 0x000fea0003800200 */
.L_x_382:
[----:B------:R-:W-:Y:S01]  /*1c30*/  USHF.L.U64.HI UR14, UR10, 0x6, UR11 ;  /* 0x000000060a0e7899 */ /* 0x000fe2000801020b */
[----:B------:R-:W-:Y:S01]  /*1c40*/  BSSY.RECONVERGENT B0, `(.L_x_384) ;  /* 0x0000028000007945 */ /* 0x000fe20003800200 */
[----:B------:R-:W-:-:S03]  /*1c50*/  ISETP.GE.AND P5, PT, R0, UR18, PT ;  /* 0x0000001200007c0c */ /* 0x000fc6000bfa6270 */
[----:B------:R-:W-:Y:S10]  /*1c60*/  @P0 BRA `(.L_x_385) ;  /* 0x0000000000940947 */ /* 0x000ff40003800000 */
        /* <DEDUP_REMOVED lines=37> */
.L_x_385:
[----:B------:R-:W-:Y:S05]  /*1ec0*/  BSYNC.RECONVERGENT B0 ;  /* 0x0000000000007941 */ /* 0x000fea0003800200 */
.L_x_384:
[----:B------:R-:W-:Y:S04]  /*1ed0*/  BSSY.RECONVERGENT B0, `(.L_x_386) ;  /* 0x0000027000007945 */ /* 0x000fe80003800200 */
[----:B------:R-:W-:Y:S05]  /*1ee0*/  @P6 BRA `(.L_x_387) ;  /* 0x0000000000946947 */ /* 0x000fea0003800000 */
[----:B------:R-:W3:Y:S01]  /*1ef0*/  LDCU.64 UR12, c[0x0][0x3b0] ;  /* 0x00007600ff0c77ac */ /* 0x000ee20008000a00 */
[----:B-12---:R-:W-:Y:S01]  /*1f00*/  IADD3 R3, P0, PT, R7, 0x40, RZ ;  /* 0x0000004007037810 */ /* 0x006fe20007f1e0ff */
        /* <DEDUP_REMOVED lines=35> */
.L_x_387:
[----:B------:R-:W-:Y:S05]  /*2140*/  BSYNC.RECONVERGENT B0 ;  /* 0x0000000000007941 */ /* 0x000fea0003800200 */
.L_x_386:
[----:B------:R-:W-:Y:S04]  /*2150*/  BSSY.RECONVERGENT B0, `(.L_x_388) ;  /* 0x0000027000007945 */ /* 0x000fe80003800200 */
[----:B------:R-:W-:Y:S05]  /*2160*/  @P5 BRA `(.L_x_389) ;  /* 0x0000000000945947 */ /* 0x000fea0003800000 */
[----:B------:R-:W4:Y:S01]  /*2170*/  LDCU.64 UR12, c[0x0][0x3b0] ;  /* 0x00007600ff0c77ac */ /* 0x000f220008000a00 */
[----:B------:R-:W-:Y:S01]  /*2180*/  IADD3 R7, P0, PT, R7, 0x60, RZ ;  /* 0x0000006007077810 */ /* 0x000fe20007f1e0ff */
[----:B-123--:R-:W-:Y:S01]  /*2190*/  IMAD.MOV.U32 R2, RZ, RZ, R8 ;  /* 0x000000ffff027224 */ /* 0x00efe200078e0008 */
[----:B------:R-:W1:Y:S01]  /*21a0*/  LDCU UR15, c[0x0][0x440] ;  /* 0x00008800ff0f77ac */ /* 0x000e620008000800 */
[----:B------:R-:W-:Y:S02]  /*21b0*/  IMAD.MOV.U32 R3, RZ, RZ, R11 ;  /* 0x000000ffff037224 */ /* 0x000fe400078e000b */
[----:B------:R-:W-:Y:S01]  /*21c0*/  IMAD.X R0, RZ, RZ, UR4, P0 ;  /* 0x00000004ff007e24 */ /* 0x000fe200080e06ff */
[----:B------:R-:W2:Y:S03]  /*21d0*/  LDCU.64 UR6, c[0x0][0x380] ;  /* 0x00007000ff0677ac */ /* 0x000ea60008000a00 */
[----:B----4-:R-:W-:-:S02]  /*21e0*/  IMAD R0, R0, UR12, RZ ;  /* 0x0000000c00007c24 */ /* 0x010fc4000f8e02ff */
        /* <DEDUP_REMOVED lines=29> */
.L_x_389:
[----:B------:R-:W-:Y:S05]  /*23c0*/  BSYNC.RECONVERGENT B0 ;  /* 0x0000000000007941 */ /* 0x000fea0003800200 */
.L_x_388:
[----:B------:R-:W-:Y:S01]  /*23d0*/  ULEA.HI.SX32 UR13, UR20, 0xffffffff, 0x1a ;  /* 0xffffffff140d7891 */ /* 0x000fe2000f8fd2ff */
[----:B------:R-:W-:Y:S01]  /*23e0*/  BSSY.RECONVERGENT B0, `(.L_x_390) ;  /* 0x000002d000007945 */ /* 0x000fe20003800200 */
[----:B------:R-:W-:Y:S02]  /*23f0*/  USHF.L.U32 UR15, UR10, 0x6, URZ ;  /* 0x000000060a0f7899 */ /* 0x000fe400080006ff */
[----:B------:R-:W-:Y:S02]  /*2400*/  UIMAD UR6, UR13, -0x40, UR21 ;  /* 0xffffffc00d0678a4 */ /* 0x000fe4000f8e0215 */
[----:B------:R-:W-:Y:S02]  /*2410*/  USHF.R.S32.HI UR12, URZ, 0x1f, UR13 ;  /* 0x0000001fff0c7899 */ /* 0x000fe4000801140d */
[----:B------:R-:W-:Y:S02]  /*2420*/  UIMAD UR7, UR14, UR13, URZ ;  /* 0x0000000d0e0772a4 */ /* 0x000fe4000f8e02ff */
[----:B------:R-:W-:Y:S01]  /*2430*/  ISETP.GE.AND P6, PT, R5, UR6, PT ;  /* 0x0000000605007c0c */ /* 0x000fe2000bfc6270 */
[----:B------:R-:W-:Y:S01]  /*2440*/  UIMAD.WIDE.U32 UR26, UR15, UR13, URZ ;  /* 0x0000000d0f1a72a5 */ /* 0x000fe2000f8e00ff */
[----:B------:R-:W-:Y:S01]  /*2450*/  ISETP.GE.AND P5, PT, R4, UR6, PT ;  /* 0x0000000604007c0c */ /* 0x000fe2000bfa6270 */
[----:B------:R-:W-:-:S02]  /*2460*/  UIMAD UR7, UR12, UR15, UR7 ;  /* 0x0000000f0c0772a4 */ /* 0x000fc4000f8e0207 */
[----:B------:R-:W-:Y:S02]  /*2470*/  USHF.L.U64.HI UR16, UR10, 0x5, UR11 ;  /* 0x000000050a107899 */ /* 0x000fe4000801020b */
[----:B------:R-:W-:Y:S02]  /*2480*/  USHF.L.U32 UR17, UR10, 0x5, URZ ;  /* 0x000000050a117899 */ /* 0x000fe400080006ff */
[----:B------:R-:W-:Y:S02]  /*2490*/  USHF.L.U64.HI UR24, UR8, 0x6, UR9 ;  /* 0x0000000608187899 */ /* 0x000fe40008010209 */
[----:B------:R-:W-:Y:S02]  /*24a0*/  USHF.L.U32 UR25, UR8, 0x6, URZ ;  /* 0x0000000608197899 */ /* 0x000fe400080006ff */
[----:B------:R-:W-:Y:S01]  /*24b0*/  UIADD3 UR7, UPT, UPT, UR27, UR7, URZ ;  /* 0x000000071b077290 */ /* 0x000fe2000fffe0ff */
[----:B------:R-:W-:Y:S11]  /*24c0*/  @P6 BRA `(.L_x_391) ;  /* 0x0000000000786947 */ /* 0x000ff60003800000 */
[----:B------:R-:W5:Y:S01]  /*24d0*/  LDCU UR4, c[0x0][0x440] ;  /* 0x00008800ff0477ac */ /* 0x000f620008000800 */
[----:B-123--:R-:W-:Y:S02]  /*24e0*/  IMAD.U32 R2, RZ, RZ, UR26 ;  /* 0x0000001aff027e24 */ /* 0x00efe4000f8e00ff */
[----:B------:R-:W-:Y:S02]  /*24f0*/  IMAD.U32 R0, RZ, RZ, UR7 ;  /* 0x00000007ff007e24 */ /* 0x000fe4000f8e00ff */
[----:B------:R-:W-:Y:S01]  /*2500*/  IMAD.U32 R3, RZ, RZ, UR27 ;  /* 0x0000001bff037e24 */ /* 0x000fe2000f8e00ff */
[----:B----4-:R-:W-:-:S04]  /*2510*/  LEA R6, P4, R2, R228, 0x1 ;  /* 0x000000e402067211 */ /* 0x010fc800078808ff */
        /* <DEDUP_REMOVED lines=25> */
.L_x_391:
[----:B------:R-:W-:Y:S05]  /*26b0*/  BSYNC.RECONVERGENT B0 ;  /* 0x0000000000007941 */ /* 0x000fea0003800200 */
.L_x_390:
[----:B------:R-:W-:Y:S04]  /*26c0*/  BSSY.RECONVERGENT B0, `(.L_x_392) ;  /* 0x0000021000007945 */ /* 0x000fe80003800200 */
[----:B------:R-:W-:Y:S05]  /*26d0*/  @P5 BRA `(.L_x_393) ;  /* 0x00000000007c5947 */ /* 0x000fea0003800000 */
[----:B------:R-:W5:Y:S01]  /*26e0*/  LDCU UR4, c[0x0][0x440] ;  /* 0x00008800ff0477ac */ /* 0x000f620008000800 */
[----:B------:R-:W-:-:S04]  /*26f0*/  UIADD3 UR11, UP0, UPT, UR17, UR26, URZ ;  /* 0x0000001a110b7290 */ /* 0x000fc8000ff1e0ff */
[----:B------:R-:W-:Y:S02]  /*2700*/  UIADD3.X UR10, UPT, UPT, UR16, UR7, URZ, UP0, !UPT ;  /* 0x00000007100a7290 */ /* 0x000fe400087fe4ff */
[----:B-123--:R-:W-:-:S04]  /*2710*/  IMAD.U32 R3, RZ, RZ, UR11 ;  /* 0x0000000bff037e24 */ /* 0x00efc8000f8e00ff */
        /* <DEDUP_REMOVED lines=27> */
.L_x_393:
[----:B------:R-:W-:Y:S05]  /*28d0*/  BSYNC.RECONVERGENT B0 ;  /* 0x0000000000007941 */ /* 0x000fea0003800200 */
.L_x_392:
[----:B------:R-:W0:Y:S01]  /*28e0*/  LDGDEPBAR ;  /* 0x00000000000079af */ /* 0x000e220000000000 */
[----:B------:R-:W-:Y:S01]  /*28f0*/  UIMAD UR24, UR24, UR13, URZ ;  /* 0x0000000d181872a4 */ /* 0x000fe2000f8e02ff */
[----:B-123--:R-:W-:Y:S01]  /*2900*/  IMAD.SHL.U32 R2, R214, 0x40, RZ ;  /* 0x00000040d6027824 */ /* 0x00efe200078e00ff */
        /* <DEDUP_REMOVED lines=11> */
[----:B------:R-:W1:Y:S01]  /*29c0*/  LDCU UR7, c[0x0][0x440] ;  /* 0x00008800ff0777ac */ /* 0x000e620008000800 */
[----:B------:R-:W-:Y:S02]  /*29d0*/  IMAD.U32 R8, RZ, RZ, UR10 ;  /* 0x0000000aff087e24 */ /* 0x000fe4000f8e00ff */
[----:B----4-:R-:W-:Y:S02]  /*29e0*/  IMAD.U32 R6, RZ, RZ, UR4 ;  /* 0x00000004ff067e24 */ /* 0x010fe4000f8e00ff */
[----:B------:R-:W-:Y:S01]  /*29f0*/  IMAD.U32 R9, RZ, RZ, UR11 ;  /* 0x0000000bff097e24 */ /* 0x000fe2000f8e00ff */
        /* <DEDUP_REMOVED lines=27> */
.L_x_395:
[----:B------:R2:W-:Y:S04]  /*2bb0*/  STS.128 [R229+0x18000], RZ ;  /* 0x018000ffe5007388 */ /* 0x0005e80000000c00 */
[----:B------:R2:W-:Y:S04]  /*2bc0*/  STS.128 [R229+0x1a000], RZ ;  /* 0x01a000ffe5007388 */ /* 0x0005e80000000c00 */
[----:B------:R2:W-:Y:S04]  /*2bd0*/  STS.128 [R229+0x1c000], RZ ;  /* 0x01c000ffe5007388 */ /* 0x0005e80000000c00 */
[----:B------:R2:W-:Y:S02]  /*2be0*/  STS.128 [R229+0x1e000], RZ ;  /* 0x01e000ffe5007388 */ /* 0x0005e40000000c00 */
.L_x_396:
[----:B------:R-:W-:Y:S05]  /*2bf0*/  BSYNC.RECONVERGENT B0 ;  /* 0x0000000000007941 */ /* 0x000fea0003800200 */
.L_x_394:
[----:B------:R-:W-:Y:S01]  /*2c00*/  ISETP.GE.AND P0, PT, R4, UR6, PT ;  /* 0x0000000604007c0c */ /* 0x000fe2000bf06270 */
[C---:B------:R-:W-:Y:S01]  /*2c10*/  IMAD.SHL.U32 R217, R214.reuse, 0x20, RZ ;  /* 0x00000020d6d97824 */ /* 0x040fe200078e00ff */
[----:B------:R-:W-:Y:S01]  /*2c20*/  LOP3.LUT R3, R214, 0x8, RZ, 0xc0, !PT ;  /* 0x00000008d6037812 */ /* 0x000fe200078ec0ff */
[----:B------:R-:W-:Y:S01]  /*2c30*/  BSSY.RECONVERGENT B0, `(.L_x_397) ;  /* 0x000002c000007945 */ /* 0x000fe20003800200 */
[----:B------:R-:W-:Y:S02]  /*2c40*/  LOP3.LUT R88, R2, 0x400, RZ, 0xc0, !PT ;  /* 0x0000040002587812 */ /* 0x000fe400078ec0ff */
[----:B------:R-:W-:Y:S02]  /*2c50*/  LOP3.LUT R217, R217, 0x7c00, RZ, 0xc0, !PT ;  /* 0x00007c00d9d97812 */ /* 0x000fe400078ec0ff */
[----:B------:R-:W-:Y:S02]  /*2c60*/  LOP3.LUT R3, R0, R3, RZ, 0x3c, !PT ;  /* 0x0000000300037212 */ /* 0x000fe400078e3cff */
[----:B------:R-:W-:-:S03]  /*2c70*/  LOP3.LUT R90, R217, 0x200, R2, 0xf8, !PT ;  /* 0x00000200d95a7812 */ /* 0x000fc600078ef802 */
[----:B------:R3:W-:Y:S01]  /*2c80*/  @P0 STS.128 [R229+0x19000], RZ ;  /* 0x019000ffe5000388 */ /* 0x0007e20000000c00 */
[----:B------:R-:W-:Y:S02]  /*2c90*/  IMAD R88, R3, 0x2, R88 ;  /* 0x0000000203587824 */ /* 0x000fe400078e0258 */
[----:B------:R-:W-:Y:S01]  /*2ca0*/  IMAD.IADD R90, R85, 0x1, R90 ;  /* 0x00000001555a7824 */ /* 0x000fe200078e025a */
[----:B------:R3:W-:Y:S04]  /*2cb0*/  @P0 STS.128 [R229+0x1b000], RZ ;  /* 0x01b000ffe5000388 */ /* 0x0007e80000000c00 */
[----:B------:R3:W-:Y:S01]  /*2cc0*/  @P0 STS.128 [R229+0x1d000], RZ ;  /* 0x01d000ffe5000388 */ /* 0x0007e20000000c00 */
[----:B------:R-:W-:-:S03]  /*2cd0*/  LEA R90, R90, UR5, 0x1 ;  /* 0x000000055a5a7c11 */ /* 0x000fc6000f8e08ff */
[----:B------:R3:W-:Y:S01]  /*2ce0*/  @P0 STS.128 [R229+0x1f000], RZ ;  /* 0x01f000ffe5000388 */ /* 0x0007e20000000c00 */
[----:B------:R-:W-:Y:S05]  /*2cf0*/  @P0 BRA `(.L_x_398) ;  /* 0x00000000007c0947 */ /* 0x000fea0003800000 */
[----:B------:R-:W5:Y:S01]  /*2d00*/  LDCU UR6, c[0x0][0x440] ;  /* 0x00008800ff0677ac */ /* 0x000f620008000800 */
[----:B------:R-:W-:-:S04]  /*2d10*/  ULEA UR12, UP0, UR8, UR10, 0x5 ;  /* 0x0000000a080c7291 */ /* 0x000fc8000f8028ff */
[----:B------:R-:W-:Y:S02]  /*2d20*/  ULEA.HI.X UR7, UR8, UR4, UR9, 0x5, UP0 ;  /* 0x0000000408077291 */ /* 0x000fe400080f2c09 */
[----:B------:R-:W-:-:S04]  /*2d30*/  IMAD.U32 R3, RZ, RZ, UR12 ;  /* 0x0000000cff037e24 */ /* 0x000fc8000f8e00ff */
[----:B------:R-:W-:Y:S01]  /*2d40*/  IMAD.U32 R4, RZ, RZ, UR7 ;  /* 0x00000007ff047e24 */ /* 0x000fe2000f8e00ff */
[----:B----4-:R-:W-:Y:S02]  /*2d50*/  LEA R6, P4, R3, R226, 0x1 ;  /* 0x000000e203067211 */ /* 0x010fe400078808ff */
        /* <DEDUP_REMOVED lines=25> */
.L_x_398:
[----:B------:R-:W-:Y:S05]  /*2ef0*/  BSYNC.RECONVERGENT B0 ;  /* 0x0000000000007941 */ /* 0x000fea0003800200 */
.L_x_397:
[----:B------:R-:W-:Y:S01]  /*2f00*/  LDSM.16.M88.4 R24, [R88+UR5+0x10000] ;  /* 0x010000055818783b */ /* 0x000fe20008000200 */
[----:B------:R-:W-:Y:S01]  /*2f10*/  IMAD.MOV.U32 R81, RZ, RZ, 0x20 ;  /* 0x00000020ff517424 */ /* 0x000fe200078e00ff */
[----:B------:R-:W-:Y:S01]  /*2f20*/  LOP3.LUT P2, RZ, R214, 0x2, RZ, 0xc0, !PT ;  /* 0x00000002d6ff7812 */ /* 0x000fe2000784c0ff */
[----:B------:R-:W-:Y:S01]  /*2f30*/  VIADD R80, R88, UR5 ;  /* 0x0000000558507c36 */ /* 0x000fe20008000000 */
[----:B------:R-:W5:Y:S01]  /*2f40*/  LDSM.16.M88.4 R52, [R90] ;  /* 0x000000005a34783b */ /* 0x000f620000000200 */
[----:B------:R-:W-:Y:S01]  /*2f50*/  IMAD.MOV.U32 R83, RZ, RZ, 0x40 ;  /* 0x00000040ff537424 */ /* 0x000fe200078e00ff */
[----:B------:R-:W-:Y:S01]  /*2f60*/  SEL R81, R81, 0xffffffe0, !P2 ;  /* 0xffffffe051517807 */ /* 0x000fe20005000000 */
[----:B------:R-:W-:Y:S01]  /*2f70*/  UISETP.GE.U32.AND UP1, UPT, UR21, 0x41, UPT ;  /* 0x000000411500788c */ /* 0x000fe2000bf26070 */
[----:B------:R-:W2:Y:S01]  /*2f80*/  LDSM.16.M88.4 R16, [R88+UR5+0x10800] ;  /* 0x010800055810783b */ /* 0x000ea20008000200 */
[----:B------:R-:W-:Y:S02]  /*2f90*/  LOP3.LUT P0, RZ, R214, 0x4, RZ, 0xc0, !PT ;  /* 0x00000004d6ff7812 */ /* 0x000fe4000780c0ff */
[--C-:B------:R-:W-:Y:S01]  /*2fa0*/  IMAD.IADD R82, R80, 0x1, R81.reuse ;  /* 0x0000000150527824 */ /* 0x100fe200078e0251 */
[----:B------:R-:W3:Y:S01]  /*2fb0*/  LDSM.16.M88.4 R60, [R88+UR5+0x11000] ;  /* 0x01100005583c783b */ /* 0x000ee20008000200 */
[----:B------:R-:W-:Y:S01]  /*2fc0*/  IMAD.IADD R87, R90, 0x1, R81 ;  /* 0x000000015a577824 */ /* 0x000fe200078e0251 */
[----:B------:R-:W-:-:S02]  /*2fd0*/  SEL R83, R83, 0xffffffc0, !P0 ;  /* 0xffffffc053537807 */ /* 0x000fc40004000000 */
[----:B----4-:R-:W-:Y:S03]  /*2fe0*/  LDSM.16.M88.4 R4, [R82+0x10000] ;  /* 0x010000005204783b */ /* 0x010fe60000000200 */
[--C-:B------:R-:W-:Y:S01]  /*2ff0*/  IMAD.IADD R80, R80, 0x1, R83.reuse ;  /* 0x0000000150507824 */ /* 0x100fe200078e0253 */
[----:B------:R-:W4:Y:S01]  /*3000*/  LDSM.16.M88.4 R40, [R87] ;  /* 0x000000005728783b */ /* 0x000f220000000200 */
[----:B------:R-:W-:Y:S02]  /*3010*/  IMAD.IADD R86, R90, 0x1, R83 ;  /* 0x000000015a567824 */ /* 0x000fe400078e0253 */
[C---:B------:R-:W-:Y:S01]  /*3020*/  IMAD.IADD R3, R81.reuse, 0x1, R80 ;  /* 0x0000000151037824 */ /* 0x040fe200078e0250 */
[----:B-1----:R-:W1:Y:S01]  /*3030*/  LDSM.16.M88.4 R8, [R82+0x10800] ;  /* 0x010800005208783b */ /* 0x002e620000000200 */
[----:B------:R-:W-:-:S03]  /*3040*/  IMAD.IADD R84, R81, 0x1, R86 ;  /* 0x0000000151547824 */ /* 0x000fc600078e0256 */
[----:B------:R-:W1:Y:S04]  /*3050*/  LDSM.16.M88.4 R32, [R88+UR5+0x11800] ;  /* 0x011800055820783b */ /* 0x000e680008000200 */
[----:B------:R-:W1:Y:S04]  /*3060*/  LDSM.16.M88.4 R12, [R82+0x11000] ;  /* 0x01100000520c783b */ /* 0x000e680000000200 */
[----:B------:R-:W1:Y:S04]  /*3070*/  LDSM.16.M88.4 R72, [R82+0x11800] ;  /* 0x011800005248783b */ /* 0x000e680000000200 */
[----:B------:R-:W-:Y:S01]  /*3080*/  LDSM.16.M88.4 R48, [R80+0x10000] ;  /* 0x010000005030783b */ /* 0x000fe20000000200 */
[C---:B-----5:R-:W-:Y:S03]  /*3090*/  HMMA.16816.F32 R28, R52.reuse, R24, RZ ;  /* 0x00000018341c723c */ /* 0x060fe600000018ff */
[----:B------:R-:W-:Y:S04]  /*30a0*/  LDSM.16.M88.4 R36, [R80+0x10800] ;  /* 0x010800005024783b */ /* 0x000fe80000000200 */
[----:B------:R-:W-:Y:S01]  /*30b0*/  LDSM.16.M88.4 R68, [R80+0x11800] ;  /* 0x011800005044783b */ /* 0x000fe20000000200 */
[C---:B--2---:R-:W-:Y:S03]  /*30c0*/  HMMA.16816.F32 R20, R52.reuse, R16, RZ ;  /* 0x000000103414723c */ /* 0x044fe600000018ff */
[----:B------:R-:W-:Y:S04]  /*30d0*/  LDSM.16.M88.4 R44, [R3+0x10000] ;  /* 0x01000000032c783b */ /* 0x000fe80000000200 */
[----:B------:R-:W-:Y:S01]  /*30e0*/  LDSM.16.M88.4 R76, [R86+0x4000] ;  /* 0x00400000564c783b */ /* 0x000fe20000000200 */
[C---:B------:R-:W-:Y:S03]  /*30f0*/  HMMA.16816.F32 R24, R52.reuse, R26, RZ ;  /* 0x0000001a3418723c */ /* 0x040fe600000018ff */
[----:B------:R-:W0:Y:S05]  /*3100*/  LDGDEPBAR ;  /* 0x00000000000079af */ /* 0x000e2a0000000000 */
[C---:B------:R-:W-:Y:S08]  /*3110*/  HMMA.16816.F32 R16, R52.reuse, R18, RZ ;  /* 0x000000123410723c */ /* 0x040ff000000018ff */
[----:B---3--:R-:W-:Y:S08]  /*3120*/  HMMA.16816.F32 R64, R52, R60, RZ ;  /* 0x0000003c3440723c */ /* 0x008ff000000018ff */
[C---:B----4-:R-:W-:Y:S08]  /*3130*/  HMMA.16816.F32 R28, R40.reuse, R4, R28 ;  /* 0x00000004281c723c */ /* 0x050ff0000000181c */
[C---:B------:R-:W-:Y:S01]  /*3140*/  HMMA.16816.F32 R24, R40.reuse, R6, R24 ;  /* 0x000000062818723c */ /* 0x040fe20000001818 */
[----:B------:R-:W2:Y:S07]  /*3150*/  LDSM.16.M88.4 R4, [R86] ;  /* 0x000000005604783b */ /* 0x000eae0000000200 */
[C---:B-1----:R-:W-:Y:S08]  /*3160*/  HMMA.16816.F32 R20, R40.reuse, R8, R20 ;  /* 0x000000082814723c */ /* 0x042ff00000001814 */
[----:B------:R-:W-:Y:S01]  /*3170*/  HMMA.16816.F32 R16, R40, R10, R16 ;  /* 0x0000000a2810723c */ /* 0x000fe20000001810 */
[----:B------:R-:W1:Y:S07]  /*3180*/  LDSM.16.M88.4 R8, [R80+0x11000] ;  /* 0x011000005008783b */ /* 0x000e6e0000000200 */
[C---:B------:R-:W-:Y:S08]  /*3190*/  HMMA.16816.F32 R60, R52.reuse, R62, RZ ;  /* 0x0000003e343c723c */ /* 0x040ff000000018ff */
[C---:B------:R-:W-:Y:S08]  /*31a0*/  HMMA.16816.F32 R56, R52.reuse, R32, RZ ;  /* 0x000000203438723c */ /* 0x040ff000000018ff */
[----:B------:R-:W-:Y:S01]  /*31b0*/  HMMA.16816.F32 R52, R52, R34, RZ ;  /* 0x000000223434723c */ /* 0x000fe200000018ff */
[----:B------:R-:W3:Y:S07]  /*31c0*/  LDSM.16.M88.4 R32, [R84] ;  /* 0x000000005420783b */ /* 0x000eee0000000200 */
[C---:B------:R-:W-:Y:S08]  /*31d0*/  HMMA.16816.F32 R64, R40.reuse, R12, R64 ;  /* 0x0000000c2840723c */ /* 0x040ff00000001840 */
[C---:B------:R-:W-:Y:S01]  /*31e0*/  HMMA.16816.F32 R60, R40.reuse, R14, R60 ;  /* 0x0000000e283c723c */ /* 0x040fe2000000183c */
[----:B------:R-:W4:Y:S07]  /*31f0*/  LDSM.16.M88.4 R12, [R3+0x10800] ;  /* 0x01080000030c783b */ /* 0x000f2e0000000200 */
[C---:B------:R-:W-:Y:S08]  /*3200*/  HMMA.16816.F32 R56, R40.reuse, R72, R56 ;  /* 0x000000482838723c */ /* 0x040ff00000001838 */
[----:B------:R-:W-:Y:S01]  /*3210*/  HMMA.16816.F32 R52, R40, R74, R52 ;  /* 0x0000004a2834723c */ /* 0x000fe20000001834 */
[----:B------:R-:W5:Y:S04]  /*3220*/  LDSM.16.M88.4 R40, [R3+0x11000] ;  /* 0x011000000328783b */ /* 0x000f680000000200 */
[----:B------:R-:W-:Y:S03]  /*3230*/  LDSM.16.M88.4 R72, [R88+UR5+0x13000] ;  /* 0x013000055848783b */ /* 0x000fe60008000200 */
[C---:B--2---:R-:W-:Y:S08]  /*3240*/  HMMA.16816.F32 R28, R4.reuse, R48, R28 ;  /* 0x00000030041c723c */ /* 0x044ff0000000181c */
[C---:B------:R-:W-:Y:S01]  /*3250*/  HMMA.16816.F32 R24, R4.reuse, R50, R24 ;  /* 0x000000320418723c */ /* 0x040fe20000001818 */
[----:B------:R-:W-:Y:S07]  /*3260*/  LDSM.16.M88.4 R48, [R90+0x4000] ;  /* 0x004000005a30783b */ /* 0x000fee0000000200 */
[C---:B------:R-:W-:Y:S08]  /*3270*/  HMMA.16816.F32 R20, R4.reuse, R36, R20 ;  /* 0x000000240414723c */ /* 0x040ff00000001814 */
[C---:B------:R-:W-:Y:S01]  /*3280*/  HMMA.16816.F32 R16, R4.reuse, R38, R16 ;  /* 0x000000260410723c */ /* 0x040fe20000001810 */
[----:B------:R-:W2:Y:S07]  /*3290*/  LDSM.16.M88.4 R36, [R3+0x11800] ;  /* 0x011800000324783b */ /* 0x000eae0000000200 */
[C---:B-1----:R-:W-:Y:S08]  /*32a0*/  HMMA.16816.F32 R64, R4.reuse, R8, R64 ;  /* 0x000000080440723c */ /* 0x042ff00000001840 */
[C---:B------:R-:W-:Y:S01]  /*32b0*/  HMMA.16816.F32 R60, R4.reuse, R10, R60 ;  /* 0x0000000a043c723c */ /* 0x040fe2000000183c */
[----:B------:R-:W1:Y:S07]  /*32c0*/  LDSM.16.M88.4 R8, [R88+UR5+0x12000] ;  /* 0x012000055808783b */ /* 0x000e6e0008000200 */
[C---:B------:R-:W-:Y:S08]  /*32d0*/  HMMA.16816.F32 R56, R4.reuse, R68, R56 ;  /* 0x000000440438723c */ /* 0x040ff00000001838 */
[----:B------:R-:W-:Y:S01]  /*32e0*/  HMMA.16816.F32 R52, R4, R70, R52 ;  /* 0x000000460434723c */ /* 0x000fe20000001834 */
[----:B------:R-:W1:Y:S04]  /*32f0*/  LDSM.16.M88.4 R4, [R88+UR5+0x12800] ;  /* 0x012800055804783b */ /* 0x000e680008000200 */
[----:B------:R-:W1:Y:S03]  /*3300*/  LDSM.16.M88.4 R68, [R88+UR5+0x13800] ;  /* 0x013800055844783b */ /* 0x000e660008000200 */
        /* <DEDUP_REMOVED lines=9> */
[C---:B--2---:R-:W-:Y:S08]  /*33a0*/  HMMA.16816.F32 R56, R32.reuse, R36, R56 ;  /* 0x000000242038723c */ /* 0x044ff00000001838 */
[----:B------:R-:W-:Y:S01]  /*33b0*/  HMMA.16816.F32 R52, R32, R38, R52 ;  /* 0x000000262034723c */ /* 0x000fe20000001834 */
[----:B------:R-:W2:Y:S04]  /*33c0*/  LDSM.16.M88.4 R36, [R82+0x13000] ;  /* 0x013000005224783b */ /* 0x000ea80000000200 */
[----:B------:R-:W5:Y:S03]  /*33d0*/  LDSM.16.M88.4 R32, [R82+0x13800] ;  /* 0x013800005220783b */ /* 0x000f660000000200 */
[C---:B-1----:R-:W-:Y:S08]  /*33e0*/  HMMA.16816.F32 R28, R48.reuse, R8, R28 ;  /* 0x00000008301c723c */ /* 0x042ff0000000181c */
[C---:B------:R-:W-:Y:S01]  /*33f0*/  HMMA.16816.F32 R24, R48.reuse, R10, R24 ;  /* 0x0000000a3018723c */ /* 0x040fe20000001818 */
[----:B------:R-:W1:Y:S07]  /*3400*/  LDSM.16.M88.4 R8, [R80+0x12000] ;  /* 0x012000005008783b */ /* 0x000e6e0000000200 */
[C---:B------:R-:W-:Y:S08]  /*3410*/  HMMA.16816.F32 R20, R48.reuse, R4, R20 ;  /* 0x000000043014723c */ /* 0x040ff00000001814 */
[C---:B------:R-:W-:Y:S01]  /*3420*/  HMMA.16816.F32 R16, R48.reuse, R6, R16 ;  /* 0x000000063010723c */ /* 0x040fe20000001810 */
[----:B------:R-:W1:Y:S07]  /*3430*/  LDSM.16.M88.4 R4, [R80+0x12800] ;  /* 0x012800005004783b */ /* 0x000e6e0000000200 */
[C---:B------:R-:W-:Y:S08]  /*3440*/  HMMA.16816.F32 R64, R48.reuse, R72, R64 ;  /* 0x000000483040723c */ /* 0x040ff00000001840 */
[C---:B------:R-:W-:Y:S01]  /*3450*/  HMMA.16816.F32 R60, R48.reuse, R74, R60 ;  /* 0x0000004a303c723c */ /* 0x040fe2000000183c */
[----:B------:R-:W1:Y:S07]  /*3460*/  LDSM.16.M88.4 R72, [R80+0x13000] ;  /* 0x013000005048783b */ /* 0x000e6e0000000200 */
[C---:B------:R-:W-:Y:S08]  /*3470*/  HMMA.16816.F32 R56, R48.reuse, R68, R56 ;  /* 0x000000443038723c */ /* 0x040ff00000001838 */
[----:B------:R-:W-:Y:S01]  /*3480*/  HMMA.16816.F32 R52, R48, R70, R52 ;  /* 0x000000463034723c */ /* 0x000fe20000001834 */
[----:B------:R-:W1:Y:S04]  /*3490*/  LDSM.16.M88.4 R68, [R80+0x13800] ;  /* 0x013800005044783b */ /* 0x000e680000000200 */
[----:B------:R-:W-:Y:S03]  /*34a0*/  LDSM.16.M88.4 R48, [R84+0x4000] ;  /* 0x004000005430783b */ /* 0x000fe60000000200 */
[C---:B---3--:R-:W-:Y:S08]  /*34b0*/  HMMA.16816.F32 R28, R12.reuse, R44, R28 ;  /* 0x0000002c0c1c723c */ /* 0x048ff0000000181c */
[C---:B------:R-:W-:Y:S01]  /*34c0*/  HMMA.16816.F32 R24, R12.reuse, R46, R24 ;  /* 0x0000002e0c18723c */ /* 0x040fe20000001818 */
[----:B------:R-:W3:Y:S07]  /*34d0*/  LDSM.16.M88.4 R44, [R3+0x12000] ;  /* 0x01200000032c783b */ /* 0x000eee0000000200 */
[C---:B----4-:R-:W-:Y:S08]  /*34e0*/  HMMA.16816.F32 R20, R12.reuse, R40, R20 ;  /* 0x000000280c14723c */ /* 0x050ff00000001814 */
[C---:B------:R-:W-:Y:S01]  /*34f0*/  HMMA.16816.F32 R16, R12.reuse, R42, R16 ;  /* 0x0000002a0c10723c */ /* 0x040fe20000001810 */
[----:B------:R-:W4:Y:S07]  /*3500*/  LDSM.16.M88.4 R40, [R3+0x12800] ;  /* 0x012800000328783b */ /* 0x000f2e0000000200 */
[C---:B--2---:R-:W-:Y:S08]  /*3510*/  HMMA.16816.F32 R64, R12.reuse, R36, R64 ;  /* 0x000000240c40723c */ /* 0x044ff00000001840 */
[C---:B------:R-:W-:Y:S01]  /*3520*/  HMMA.16816.F32 R60, R12.reuse, R38, R60 ;  /* 0x000000260c3c723c */ /* 0x040fe2000000183c */
[----:B------:R-:W2:Y:S07]  /*3530*/  LDSM.16.M88.4 R36, [R3+0x13000] ;  /* 0x013000000324783b */ /* 0x000eae0000000200 */
[C---:B-----5:R-:W-:Y:S08]  /*3540*/  HMMA.16816.F32 R56, R12.reuse, R32, R56 ;  /* 0x000000200c38723c */ /* 0x060ff00000001838 */
[----:B------:R-:W-:Y:S01]  /*3550*/  HMMA.16816.F32 R52, R12, R34, R52 ;  /* 0x000000220c34723c */ /* 0x000fe20000001834 */
[----:B------:R-:W-:Y:S04]  /*3560*/  LDSM.16.M88.4 R12, [R90+0x8000] ;  /* 0x008000005a0c783b */ /* 0x000fe80000000200 */
[----:B------:R-:W-:Y:S03]  /*3570*/  LDSM.16.M88.4 R32, [R3+0x13800] ;  /* 0x013800000320783b */ /* 0x000fe60000000200 */
[C---:B-1----:R-:W-:Y:S08]  /*3580*/  HMMA.16816.F32 R28, R76.reuse, R8, R28 ;  /* 0x000000084c1c723c */ /* 0x042ff0000000181c */
[C---:B------:R-:W-:Y:S01]  /*3590*/  HMMA.16816.F32 R24, R76.reuse, R10, R24 ;  /* 0x0000000a4c18723c */ /* 0x040fe20000001818 */
[----:B------:R-:W1:Y:S07]  /*35a0*/  LDSM.16.M88.4 R8, [R88+UR5+0x14000] ;  /* 0x014000055808783b */ /* 0x000e6e0008000200 */
        /* <DEDUP_REMOVED lines=8> */
[----:B------:R-:W-:Y:S04]  /*3630*/  LDSM.16.M88.4 R68, [R88+UR5+0x15800] ;  /* 0x015800055844783b */ /* 0x000fe80008000200 */
[----:B------:R-:W-:Y:S03]  /*3640*/  LDSM.16.M88.4 R76, [R3+0x16000] ;  /* 0x01600000034c783b */ /* 0x000fe60000000200 */
[C---:B---3--:R-:W-:Y:S08]  /*3650*/  HMMA.16816.F32 R28, R48.reuse, R44, R28 ;  /* 0x0000002c301c723c */ /* 0x048ff0000000181c */
[C---:B------:R-:W-:Y:S01]  /*3660*/  HMMA.16816.F32 R24, R48.reuse, R46, R24 ;  /* 0x0000002e3018723c */ /* 0x040fe20000001818 */
[----:B------:R-:W3:Y:S07]  /*3670*/  LDSM.16.M88.4 R44, [R88+UR5+0x15000] ;  /* 0x01500005582c783b */ /* 0x000eee0008000200 */
[C---:B----4-:R-:W-:Y:S08]  /*3680*/  HMMA.16816.F32 R20, R48.reuse, R40, R20 ;  /* 0x000000283014723c */ /* 0x050ff00000001814 */
[C---:B------:R-:W-:Y:S01]  /*3690*/  HMMA.16816.F32 R16, R48.reuse, R42, R16 ;  /* 0x0000002a3010723c */ /* 0x040fe20000001810 */
[----:B------:R-:W-:Y:S07]  /*36a0*/  LDSM.16.M88.4 R40, [R82+0x15800] ;  /* 0x015800005228783b */ /* 0x000fee0000000200 */
[C---:B--2---:R-:W-:Y:S08]  /*36b0*/  HMMA.16816.F32 R64, R48.reuse, R36, R64 ;  /* 0x000000243040723c */ /* 0x044ff00000001840 */
[----:B------:R-:W-:Y:S01]  /*36c0*/  HMMA.16816.F32 R60, R48, R38, R60 ;  /* 0x00000026303c723c */ /* 0x000fe2000000183c */
[----:B------:R-:W-:Y:S07]  /*36d0*/  LDSM.16.M88.4 R36, [R87+0x8000] ;  /* 0x008000005724783b */ /* 0x000fee0000000200 */
[C---:B-1----:R-:W-:Y:S08]  /*36e0*/  HMMA.16816.F32 R28, R12.reuse, R8, R28 ;  /* 0x000000080c1c723c */ /* 0x042ff0000000181c */
        /* <DEDUP_REMOVED lines=14> */
[----:B------:R-:W5:Y:S07]  /*37d0*/  LDSM.16.M88.4 R12, [R80+0x14800] ;  /* 0x01480000500c783b */ /* 0x000f6e0000000200 */
        /* <DEDUP_REMOVED lines=19> */
[C---:B-1----:R-:W-:Y:S01]  /*3910*/  HMMA.16816.F32 R68, R48.reuse, R8, R64 ;  /* 0x000000083044723c */ /* 0x042fe20000001840 */
[----:B------:R-:W-:Y:S07]  /*3920*/  LDSM.16.M88.4 R64, [R88+UR5+0x16000] ;  /* 0x016000055840783b */ /* 0x000fee0008000200 */
        /* <DEDUP_REMOVED lines=11> */
[----:B------:R-:W3:Y:S07]  /*39e0*/  LDSM.16.M88.4 R12, [R88+UR5+0x17800] ;  /* 0x01780005580c783b */ /* 0x000eee0008000200 */
        /* <DEDUP_REMOVED lines=137> */
[----:B-1----:R-:W-:Y:S01]  /*4280*/  ISETP.GE.AND P5, PT, R215, UR4, PT ;  /* 0x00000004d7007c0c */ /* 0x002fe2000bfa6270 */
[----:B------:R-:W-:Y:S01]  /*4290*/  UIADD3.X UR16, UPT, UPT, UR16, UR6, URZ, UP0, !UPT ;  /* 0x0000000610107290 */ /* 0x000fe200087fe4ff */
[----:B------:R-:W-:Y:S01]  /*42a0*/  IMAD.U32 R12, RZ, RZ, UR6 ;  /* 0x00000006ff0c7e24 */ /* 0x000fe2000f8e00ff */
[----:B------:R-:W-:Y:S01]  /*42b0*/  LEA R28, P1, R16, R228, 0x1 ;  /* 0x000000e4101c7211 */ /* 0x000fe200078208ff */
[----:B------:R-:W-:Y:S01]  /*42c0*/  IMAD.U32 R13, RZ, RZ, UR17 ;  /* 0x00000011ff0d7e24 */ /* 0x000fe2000f8e00ff */
[----:B------:R-:W-:-:S02]  /*42d0*/  ISETP.GE.AND P4, PT, R236, UR4, PT ;  /* 0x00000004ec007c0c */ /* 0x000fc4000bf86270 */
[----:B------:R-:W-:Y:S01]  /*42e0*/  ISETP.GE.AND P3, PT, R234, UR4, PT ;  /* 0x00000004ea007c0c */ /* 0x000fe2000bf66270 */
[----:B------:R-:W-:Y:S01]  /*42f0*/  IMAD.U32 R6, RZ, RZ, UR16 ;  /* 0x00000010ff067e24 */ /* 0x000fe2000f8e00ff */
[-C--:B------:R-:W-:Y:S02]  /*4300*/  LEA.HI.X R29, R16, R227.reuse, R12, 0x1, P1 ;  /* 0x000000e3101d7211 */ /* 0x080fe400008f0c0c */
        /* <DEDUP_REMOVED lines=44> */
.L_x_399:
        /* <DEDUP_REMOVED lines=26> */
[----:B------:R-:W-:Y:S01]  /*4770*/  LDSM.16.MT88.4 R104, [R191+0x1c000] ;  /* 0x01c00000bf68783b */ /* 0x000fe20000004200 */
        /* <DEDUP_REMOVED lines=11> */
[----:B----4-:R-:W-:Y:S01]  /*4830*/  FMNMX.FTZ R3, R13, R6, !PT ;  /* 0x000000060d037209 */ /* 0x010fe20007810000 */
[--C-:B------:R-:W-:Y:S01]  /*4840*/  FFMA.FTZ R176, R5, UR4, -R210.reuse ;  /* 0x0000000405b07c23 */ /* 0x100fe200080108d2 */
[----:B------:R-:W-:Y:S01]  /*4850*/  LDSM.16.MT88.4 R136, [R191+0x1e000] ;  /* 0x01e00000bf88783b */ /* 0x000fe20000004200 */
[----:B------:R-:W-:Y:S01]  /*4860*/  MUFU.EX2 R188, R188 ;  /* 0x000000bc00bc7308 */ /* 0x000fe20000000800 */
[C---:B------:R-:W-:Y:S01]  /*4870*/  FSETP.NEU.FTZ.AND P1, PT, R3.reuse, -INF , PT ;  /* 0xff8000000300780b */ /* 0x040fe20003f3d000 */
[----:B------:R-:W-:Y:S01]  /*4880*/  FMUL.FTZ R201, R3, UR4 ;  /* 0x0000000403c97c20 */ /* 0x000fe20008410000 */
[----:B------:R-:W-:Y:S01]  /*4890*/  LDSM.16.MT88.4 R152, [R190+0x1e000] ;  /* 0x01e00000be98783b */ /* 0x000fe20000004200 */
[--C-:B------:R-:W-:Y:S01]  /*48a0*/  FFMA.FTZ R180, R11, UR4, -R210.reuse ;  /* 0x000000040bb47c23 */ /* 0x100fe200080108d2 */
[--C-:B------:R-:W-:Y:S01]  /*48b0*/  FFMA.FTZ R167, R9, UR4, -R210.reuse ;  /* 0x0000000409a77c23 */ /* 0x100fe200080108d2 */
[--C-:B------:R-:W-:Y:S01]  /*48c0*/  FFMA.FTZ R192, R199, UR4, -R210.reuse ;  /* 0x00000004c7c07c23 */ /* 0x100fe200080108d2 */
[----:B------:R-:W-:Y:S01]  /*48d0*/  FSEL R201, R201, RZ, P1 ;  /* 0x000000ffc9c97208 */ /* 0x000fe20000800000 */
[----:B------:R-:W2:Y:S01]  /*48e0*/  MUFU.EX2 R187, R187 ;  /* 0x000000bb00bb7308 */ /* 0x000ea20000000800 */
[----:B-1----:R-:W-:Y:S01]  /*48f0*/  LDSM.16.MT88.4 R16, [R196+0x18800] ;  /* 0x01880000c410783b */ /* 0x002fe20000004200 */
[--C-:B------:R-:W-:Y:S01]  /*4900*/  FFMA.FTZ R194, R197, UR4, -R210.reuse ;  /* 0x00000004c5c27c23 */ /* 0x100fe200080108d2 */
[--C-:B------:R-:W-:Y:S01]  /*4910*/  FFMA.FTZ R193, R193, UR4, -R210.reuse ;  /* 0x00000004c1c17c23 */ /* 0x100fe200080108d2 */
[--C-:B------:R-:W-:Y:S01]  /*4920*/  FFMA.FTZ R186, R90, UR4, -R201.reuse ;  /* 0x000000045aba7c23 */ /* 0x100fe200080108c9 */
[--C-:B------:R-:W-:Y:S01]  /*4930*/  FFMA.FTZ R185, R32, UR4, -R201.reuse ;  /* 0x0000000420b97c23 */ /* 0x100fe200080108c9 */
[--C-:B------:R-:W-:Y:S01]  /*4940*/  FFMA.FTZ R182, R26, UR4, -R201.reuse ;  /* 0x000000041ab67c23 */ /* 0x100fe200080108c9 */
[--C-:B------:R-:W-:Y:S01]  /*4950*/  FFMA.FTZ R181, R4, UR4, -R201.reuse ;  /* 0x0000000404b57c23 */ /* 0x100fe200080108c9 */
[----:B------:R-:W1:Y:S01]  /*4960*/  LDSM.16.MT88.4 R88, [R189+0x1a000] ;  /* 0x01a00000bd58783b */ /* 0x000e620000004200 */
[----:B------:R-:W-:Y:S01]  /*4970*/  MUFU.EX2 R184, R184 ;  /* 0x000000b800b87308 */ /* 0x000fe20000000800 */
[--C-:B------:R-:W-:Y:S01]  /*4980*/  FFMA.FTZ R166, R8, UR4, -R201.reuse ;  /* 0x0000000408a67c23 */ /* 0x100fe200080108c9 */
[--C-:B------:R-:W-:Y:S01]  /*4990*/  FFMA.FTZ R165, R10, UR4, -R201.reuse ;  /* 0x000000040aa57c23 */ /* 0x100fe200080108c9 */
[----:B------:R-:W3:Y:S01]  /*49a0*/  LDSM.16.MT88.4 R4, [R189+0x1e000] ;  /* 0x01e00000bd04783b */ /* 0x000ee20000004200 */
[--C-:B------:R-:W-:Y:S01]  /*49b0*/  FFMA.FTZ R178, R22, UR4, -R201.reuse ;  /* 0x0000000416b27c23 */ /* 0x100fe200080108c9 */
[--C-:B------:R-:W-:Y:S01]  /*49c0*/  FFMA.FTZ R177, R20, UR4, -R201.reuse ;  /* 0x0000000414b17c23 */ /* 0x100fe200080108c9 */
[--C-:B------:R-:W-:Y:S01]  /*49d0*/  FFMA.FTZ R195, R195, UR4, -R210.reuse ;  /* 0x00000004c3c37c23 */ /* 0x100fe200080108d2 */
[----:B------:R-:W4:Y:S01]  /*49e0*/  LDSM.16.MT88.4 R8, [R190+0x18800] ;  /* 0x01880000be08783b */ /* 0x000f220000004200 */
[----:B------:R-:W5:Y:S01]  /*49f0*/  MUFU.EX2 R183, R183 ;  /* 0x000000b700b77308 */ /* 0x000f620000000800 */
[----:B--2---:R-:W-:Y:S01]  /*4a00*/  F2FP.F16.F32.PACK_AB R148, R187, R188 ;  /* 0x000000bcbb94723e */ /* 0x004fe200000000ff */
[--C-:B------:R-:W-:Y:S01]  /*4a10*/  FFMA.FTZ R197, R218, UR4, -R201.reuse ;  /* 0x00000004dac57c23 */ /* 0x100fe200080108c9 */
[----:B------:R-:W2:Y:S01]  /*4a20*/  LDSM.16.MT88.4 R12, [R191+0x18800] ;  /* 0x01880000bf0c783b */ /* 0x000ea20000004200 */
[--C-:B------:R-:W-:Y:S01]  /*4a30*/  FFMA.FTZ R198, R198, UR4, -R201.reuse ;  /* 0x00000004c6c67c23 */ /* 0x100fe200080108c9 */
[--C-:B------:R-:W-:Y:S01]  /*4a40*/  FFMA.FTZ R199, R212, UR4, -R201.reuse ;  /* 0x00000004d4c77c23 */ /* 0x100fe200080108c9 */
[--C-:B------:R-:W-:Y:S01]  /*4a50*/  FFMA.FTZ R202, R202, UR4, -R201.reuse ;  /* 0x00000004caca7c23 */ /* 0x100fe200080108c9 */
[----:B------:R-:W2:Y:S01]  /*4a60*/  LDSM.16.MT88.4 R20, [R191+0x1a800] ;  /* 0x01a80000bf14783b */ /* 0x000ea20000004200 */
[----:B------:R-:W-:Y:S01]  /*4a70*/  MUFU.EX2 R186, R186 ;  /* 0x000000ba00ba7308 */ /* 0x000fe20000000800 */
[--C-:B------:R-:W-:Y:S01]  /*4a80*/  FFMA.FTZ R209, R209, UR4, -R210.reuse ;  /* 0x00000004d1d17c23 */ /* 0x100fe200080108d2 */
[--C-:B------:R-:W-:Y:S01]  /*4a90*/  FFMA.FTZ R212, R207, UR4, -R210.reuse ;  /* 0x00000004cfd47c23 */ /* 0x100fe200080108d2 */
[----:B------:R-:W-:Y:S01]  /*4aa0*/  LDSM.16.MT88.4 R172, [R189+0x18800] ;  /* 0x01880000bdac783b */ /* 0x000fe20000004200 */
[--C-:B------:R-:W-:Y:S01]  /*4ab0*/  FFMA.FTZ R205, R205, UR4, -R210.reuse ;  /* 0x00000004cdcd7c23 */ /* 0x100fe200080108d2 */
[----:B------:R-:W-:Y:S01]  /*4ac0*/  FFMA.FTZ R210, R203, UR4, -R210 ;  /* 0x00000004cbd27c23 */ /* 0x000fe200080108d2 */
[--C-:B------:R-:W-:Y:S01]  /*4ad0*/  FFMA.FTZ R203, R208, UR4, -R201.reuse ;  /* 0x00000004d0cb7c23 */ /* 0x100fe200080108c9 */
[----:B------:R-:W-:Y:S01]  /*4ae0*/  LDSM.16.MT88.4 R168, [R196+0x1a800] ;  /* 0x01a80000c4a8783b */ /* 0x000fe20000004200 */
[----:B------:R-:W1:Y:S01]  /*4af0*/  MUFU.EX2 R185, R185 ;  /* 0x000000b900b97308 */ /* 0x000e620000000800 */
[C---:B-----5:R-:W-:Y:S01]  /*4b00*/  F2FP.F16.F32.PACK_AB R150, R183.reuse, R184 ;  /* 0x000000b8b796723e */ /* 0x060fe200000000ff */
[--C-:B------:R-:W-:Y:S01]  /*4b10*/  FFMA.FTZ R206, R206, UR4, -R201.reuse ;  /* 0x00000004cece7c23 */ /* 0x100fe200080108c9 */
[----:B------:R-:W-:Y:S01]  /*4b20*/  LDSM.16.MT88.4 R32, [R190+0x1a800] ;  /* 0x01a80000be20783b */ /* 0x000fe20000004200 */
[--C-:B------:R-:W-:Y:S01]  /*4b30*/  FFMA.FTZ R204, R204, UR4, -R201.reuse ;  /* 0x00000004cccc7c23 */ /* 0x100fe200080108c9 */
[----:B------:R-:W-:Y:S01]  /*4b40*/  FFMA.FTZ R233, R200, UR4, -R201 ;  /* 0x00000004c8e97c23 */ /* 0x000fe200080108c9 */
[----:B------:R-:W-:Y:S01]  /*4b50*/  FADD.FTZ R187, R188, R187 ;  /* 0x000000bbbcbb7221 */ /* 0x000fe20000010000 */
[----:B------:R-:W-:Y:S01]  /*4b60*/  LDSM.16.MT88.4 R28, [R189+0x1a800] ;  /* 0x01a80000bd1c783b */ /* 0x000fe20000004200 */
[----:B------:R-:W-:Y:S02]  /*4b70*/  MUFU.EX2 R182, R182 ;  /* 0x000000b600b67308 */ /* 0x000fe40000000800 */
[----:B------:R-:W-:Y:S01]  /*4b80*/  FADD.FTZ R184, R184, R187 ;  /* 0x000000bbb8b87221 */ /* 0x000fe20000010000 */
[----:B------:R-:W-:Y:S03]  /*4b90*/  LDSM.16.MT88.4 R24, [R191+0x1c800] ;  /* 0x01c80000bf18783b */ /* 0x000fe60000004200 */
[----:B------:R-:W-:-:S02]  /*4ba0*/  FADD.FTZ R183, R183, R184 ;  /* 0x000000b8b7b77221 */ /* 0x000fc40000010000 */
        /* <DEDUP_REMOVED lines=22> */
[----:B------:R-:W2:Y:S01]  /*4d10*/  MUFU.EX2 R193, R193 ;  /* 0x000000c100c17308 */ /* 0x000ea20000000800 */
[C---:B------:R-:W-:Y:S07]  /*4d20*/  HMMA.16816.F32 R76, R148.reuse, R80, RZ ;  /* 0x00000050944c723c */ /* 0x040fee00000018ff */
        /* <DEDUP_REMOVED lines=36> */
[----:B---3--:R-:W-:Y:S01]  /*4f70*/  HMMA.16816.F32 R144, R148, R4, RZ ;  /* 0x000000049490723c */ /* 0x008fe200000018ff */
        /* <DEDUP_REMOVED lines=8> */
[----:B----4-:R-:W-:Y:S01]  /*5000*/  F2FP.F16.F32.PACK_AB R7, R165, R166 ;  /* 0x000000a6a507723e */ /* 0x010fe200000000ff */
[----:B------:R-:W-:-:S04]  /*5010*/  FADD.FTZ R176, R176, R179 ;  /* 0x000000b3b0b07221 */ /* 0x000fc80000010000 */
[----:B------:R-:W-:Y:S02]  /*5020*/  FADD.FTZ R167, R167, R176 ;  /* 0x000000b0a7a77221 */ /* 0x000fe40000010000 */
[C---:B------:R-:W-:Y:S08]  /*5030*/  HMMA.16816.F32 R44, R4.reuse, R8, R44 ;  /* 0x00000008042c723c */ /* 0x040ff0000000182c */
[C---:B------:R-:W-:Y:S01]  /*5040*/  HMMA.16816.F32 R48, R4.reuse, R10, R48 ;  /* 0x0000000a0430723c */ /* 0x040fe20000001830 */
[----:B------:R-:W1:Y:S07]  /*5050*/  LDSM.16.MT88.4 R8, [R189+0x1c800] ;  /* 0x01c80000bd08783b */ /* 0x000e6e0000004200 */
[C---:B------:R-:W-:Y:S08]  /*5060*/  HMMA.16816.F32 R160, R4.reuse, R16, R160 ;  /* 0x0000001004a0723c */ /* 0x040ff000000018a0 */
[C---:B------:R-:W-:Y:S01]  /*5070*/  HMMA.16816.F32 R156, R4.reuse, R18, R156 ;  /* 0x00000012049c723c */ /* 0x040fe2000000189c */
[----:B------:R-:W3:Y:S07]  /*5080*/  LDSM.16.MT88.4 R16, [R196+0x1c800] ;  /* 0x01c80000c410783b */ /* 0x000eee0000004200 */
[C---:B--2---:R-:W-:Y:S08]  /*5090*/  HMMA.16816.F32 R36, R4.reuse, R12, R36 ;  /* 0x0000000c0424723c */ /* 0x044ff00000001824 */
[C---:B------:R-:W-:Y:S01]  /*50a0*/  HMMA.16816.F32 R40, R4.reuse, R14, R40 ;  /* 0x0000000e0428723c */ /* 0x040fe20000001828 */
[----:B------:R-:W2:Y:S07]  /*50b0*/  LDSM.16.MT88.4 R12, [R190+0x1c800] ;  /* 0x01c80000be0c783b */ /* 0x000eae0000004200 */
[C---:B------:R-:W-:Y:S08]  /*50c0*/  HMMA.16816.F32 R68, R4.reuse, R20, R68 ;  /* 0x000000140444723c */ /* 0x040ff00000001844 */
        /* <DEDUP_REMOVED lines=9> */
[C---:B------:R-:W-:Y:S01]  /*5160*/  HMMA.16816.F32 R72, R4.reuse, R22, R72 ;  /* 0x000000160448723c */ /* 0x040fe20000001848 */
[----:B------:R-:W4:Y:S07]  /*5170*/  LDSM.16.MT88.4 R20, [R196+0x1e800] ;  /* 0x01e80000c414783b */ /* 0x000f2e0000004200 */
        /* <DEDUP_REMOVED lines=170> */
.L_x_403:
[----:B------:R-:W1:Y:S01]  /*5c20*/  LDC.64 R2, c[0x0][0x3b8] ;  /* 0x0000ee00ff027b82 */ /* 0x000e620000000a00 */
[----:B------:R-:W-:Y:S01]  /*5c30*/  UIADD3 UR7, UPT, UPT, UR20, -0x1, URZ ;  /* 0xffffffff14077890 */ /* 0x000fe2000fffe0ff */
[----:B------:R-:W-:Y:S02]  /*5c40*/  LOP3.LUT R169, R231, 0x1f8, RZ, 0xc0, !PT ;  /* 0x000001f8e7a97812 */ /* 0x000fe400078ec0ff */
[----:B------:R-:W-:Y:S02]  /*5c50*/  ISETP.GE.AND P1, PT, R215, UR8, PT ;  /* 0x00000008d7007c0c */ /* 0x000fe4000bf26270 */
[----:B------:R-:W-:Y:S04]  /*5c60*/  LOP3.LUT R166, R169, 0x38, R214, 0x78, !PT ;  /* 0x00000038a9a67812 */ /* 0x000fe800078e78d6 */
[----:B------:R-:W-:Y:S04]  /*5c70*/  LOP3.LUT R166, R166, 0x1e00, R231, 0xf8, !PT ;  /* 0x00001e00a6a67812 */ /* 0x000fe800078ef8e7 */
[----:B------:R-:W-:Y:S01]  /*5c80*/  LEA R229, R166, UR5, 0x1 ;  /* 0x00000005a6e57c11 */ /* 0x000fe2000f8e08ff */
[----:B-1----:R-:W-:Y:S04]  /*5c90*/  IMAD.WIDE.U32 R172, R2, UR7, RZ ;  /* 0x0000000702ac7c25 */ /* 0x002fe8000f8e00ff */
[----:B------:R-:W-:Y:S02]  /*5ca0*/  IMAD R170, R3, UR7, R173 ;  /* 0x0000000703aa7c24 */ /* 0x000fe4000f8e02ad */
[C---:B------:R-:W-:Y:S03]  /*5cb0*/  IMAD.SHL.U32 R171, R172.reuse, 0x40, RZ ;  /* 0x00000040acab7824 */ /* 0x040fe600078e00ff */
[--C-:B------:R-:W-:Y:S02]  /*5cc0*/  SHF.L.U64.HI R168, R172, 0x6, R170.reuse ;  /* 0x00000006aca87819 */ /* 0x100fe400000102aa */
[C---:B------:R-:W-:Y:S04]  /*5cd0*/  LEA R164, P5, R2.reuse, R171, 0x5 ;  /* 0x000000ab02a47211 */ /* 0x040fe800078a28ff */
[----:B------:R-:W-:Y:S02]  /*5ce0*/  LEA.HI.X R168, R2, R168, R3, 0x5, P5 ;  /* 0x000000a802a87211 */ /* 0x000fe400028f2c03 */
[-C--:B------:R-:W-:Y:S02]  /*5cf0*/  LEA R2, P6, R172, R228.reuse, 0x7 ;  /* 0x000000e4ac027211 */ /* 0x080fe400078c38ff */
[----:B------:R-:W-:Y:S02]  /*5d00*/  LEA R174, P5, R164, R228, 0x1 ;  /* 0x000000e4a4ae7211 */ /* 0x000fe400078a08ff */
[-C--:B------:R-:W-:Y:S02]  /*5d10*/  LEA.HI.X R3, R172, R227.reuse, R170, 0x7, P6 ;  /* 0x000000e3ac037211 */ /* 0x080fe400030f3caa */
        /* <DEDUP_REMOVED lines=43> */
.L_x_401:
        /* <DEDUP_REMOVED lines=9> */
[C---:B------:R-:W-:Y:S01]  /*6060*/  LEA R202, P2, R206.reuse, R226, 0x7 ;  /* 0x000000e2ceca7211 */ /* 0x040fe200078438ff */
[C---:B------:R-:W-:Y:S01]  /*6070*/  IMAD.SHL.U32 R167, R206.reuse, 0x40, RZ ;  /* 0x00000040cea77824 */ /* 0x040fe200078e00ff */
[C---:B------:R-:W-:Y:S02]  /*6080*/  LOP3.LUT R236, R215.reuse, 0x40, RZ, 0xfc, !PT ;  /* 0x00000040d7ec7812 */ /* 0x040fe400078efcff */
[--C-:B------:R-:W-:Y:S02]  /*6090*/  LEA.HI.X R203, R206, R225, R204.reuse, 0x7, P2 ;  /* 0x000000e1cecb7211 */ /* 0x100fe400010f3ccc */
[----:B------:R-:W-:Y:S02]  /*60a0*/  ISETP.GE.AND P4, PT, R236, UR8, PT ;  /* 0x00000008ec007c0c */ /* 0x000fe4000bf86270 */
[C---:B------:R-:W-:Y:S02]  /*60b0*/  LOP3.LUT R234, R215.reuse, 0x80, RZ, 0xfc, !PT ;  /* 0x00000080d7ea7812 */ /* 0x040fe400078efcff */
[C---:B------:R-:W-:Y:S02]  /*60c0*/  LOP3.LUT R232, R215.reuse, 0xc0, RZ, 0xfc, !PT ;  /* 0x000000c0d7e87812 */ /* 0x040fe400078efcff */
        /* <DEDUP_REMOVED lines=8> */
[C---:B------:R-:W-:Y:S02]  /*6150*/  LEA R167, P0, R222.reuse, R167, 0x5 ;  /* 0x000000a7dea77211 */ /* 0x040fe400078028ff */
[----:B------:R-:W-:Y:S01]  /*6160*/  @P1 STS.128 [R229+0x18000], RZ ;  /* 0x018000ffe5001388 */ /* 0x000fe20000000c00 */
[--C-:B------:R-:W-:Y:S02]  /*6170*/  LOP3.LUT R169, R215, 0x1c0, R210.reuse, 0xf8, !PT ;  /* 0x000001c0d7a97812 */ /* 0x100fe400078ef8d2 */
[----:B------:R-:W-:Y:S02]  /*6180*/  LEA.HI.X R164, R222, R164, R223, 0x5, P0 ;  /* 0x000000a4dea47211 */ /* 0x000fe400000f2cdf */
[----:B------:R-:W-:Y:S01]  /*6190*/  @!PT LDS RZ, [RZ] ;  /* 0x00000000fffff984 */ /* 0x000fe20000000800 */
[----:B------:R-:W-:Y:S01]  /*61a0*/  @!PT LDS RZ, [RZ] ;  /* 0x00000000fffff984 */ /* 0x000fe20000000800 */
[----:B------:R-:W-:Y:S01]  /*61b0*/  @!PT LDS RZ, [RZ] ;  /* 0x00000000fffff984 */ /* 0x000fe20000000800 */
[----:B------:R-:W-:Y:S01]  /*61c0*/  @!P4 LDGSTS.E.BYPASS.LTC128B.128 [R229+0x1a000], desc[UR22][R202.64+0x80] ;  /* 0x1a000080cae5cfae */ /* 0x000fe2000b981a16 */
[----:B------:R-:W-:Y:S02]  /*61d0*/  LEA R200, P0, R167, R226, 0x1 ;  /* 0x000000e2a7c87211 */ /* 0x000fe400078008ff */
[----:B------:R-:W-:Y:S02]  /*61e0*/  LOP3.LUT R3, R217, 0x200, R210, 0xf8, !PT ;  /* 0x00000200d9037812 */ /* 0x000fe400078ef8d2 */
[----:B------:R-:W-:Y:S01]  /*61f0*/  @P4 STS.128 [R229+0x1a000], RZ ;  /* 0x01a000ffe5004388 */ /* 0x000fe20000000c00 */
[----:B------:R-:W-:Y:S02]  /*6200*/  LEA.HI.X R201, R167, R225, R164, 0x1, P0 ;  /* 0x000000e1a7c97211 */ /* 0x000fe400000f0ca4 */
[----:B------:R-:W-:Y:S02]  /*6210*/  LOP3.LUT R2, R216, 0x8, RZ, 0xc0, !PT ;  /* 0x00000008d8027812 */ /* 0x000fe400078ec0ff */
[----:B------:R-:W-:Y:S01]  /*6220*/  @!PT LDS RZ, [RZ] ;  /* 0x00000000fffff984 */ /* 0x000fe20000000800 */
[----:B------:R-:W-:Y:S01]  /*6230*/  @!PT LDS RZ, [RZ] ;  /* 0x00000000fffff984 */ /* 0x000fe20000000800 */
[----:B------:R-:W-:Y:S01]  /*6240*/  @!PT LDS RZ, [RZ] ;  /* 0x00000000fffff984 */ /* 0x000fe20000000800 */
[----:B------:R-:W-:Y:S01]  /*6250*/  @!P3 LDGSTS.E.BYPASS.LTC128B.128 [R229+0x1c000], desc[UR22][R202.64+0x100] ;  /* 0x1c000100cae5bfae */ /* 0x000fe2000b981a16 */
[----:B------:R-:W-:Y:S02]  /*6260*/  LOP3.LUT R220, R169, 0x8, R214, 0x78, !PT ;  /* 0x00000008a9dc7812 */ /* 0x000fe400078e78d6 */
[----:B------:R-:W-:Y:S02]  /*6270*/  LOP3.LUT R2, R3, R169, R2, 0xf6, !PT ;  /* 0x000000a903027212 */ /* 0x000fe400078ef602 */
[----:B------:R-:W-:Y:S01]  /*6280*/  @P3 STS.128 [R229+0x1c000], RZ ;  /* 0x01c000ffe5003388 */ /* 0x000fe20000000c00 */
[----:B------:R-:W-:Y:S01]  /*6290*/  LOP3.LUT P0, RZ, R214, 0x4, RZ, 0xc0, !PT ;  /* 0x00000004d6ff7812 */ /* 0x000fe2000780c0ff */
[----:B------:R-:W-:Y:S01]  /*62a0*/  IMAD R220, R220, 0x2, R209 ;  /* 0x00000002dcdc7824 */ /* 0x000fe200078e02d1 */
[----:B------:R-:W-:Y:S02]  /*62b0*/  LEA R221, R2, UR5, 0x1 ;  /* 0x0000000502dd7c11 */ /* 0x000fe4000f8e08ff */
[----:B------:R-:W-:Y:S01]  /*62c0*/  @!PT LDS RZ, [RZ] ;  /* 0x00000000fffff984 */ /* 0x000fe20000000800 */
[----:B------:R-:W-:Y:S01]  /*62d0*/  @!PT LDS RZ, [RZ] ;  /* 0x00000000fffff984 */ /* 0x000fe20000000800 */
[----:B------:R-:W-:Y:S01]  /*62e0*/  @!PT LDS RZ, [RZ] ;  /* 0x00000000fffff984 */ /* 0x000fe20000000800 */
[----:B------:R-:W-:Y:S01]  /*62f0*/  @!P2 LDGSTS.E.BYPASS.LTC128B.128 [R229+0x1e000], desc[UR22][R202.64+0x180] ;  /* 0x1e000180cae5afae */ /* 0x000fe2000b981a16 */
[----:B------:R-:W-:Y:S01]  /*6300*/  SEL R2, R211, 0xffffffc0, !P0 ;  /* 0xffffffc0d3027807 */ /* 0x000fe20004000000 */
[----:B------:R-:W-:Y:S03]  /*6310*/  VIADD R3, R220, UR5 ;  /* 0x00000005dc037c36 */ /* 0x000fe60008000000 */
[----:B------:R-:W-:Y:S01]  /*6320*/  @P2 STS.128 [R229+0x1e000], RZ ;  /* 0x01e000ffe5002388 */ /* 0x000fe20000000c00 */
[--C-:B------:R-:W-:Y:S02]  /*6330*/  IMAD.IADD R218, R208, 0x1, R221.reuse ;  /* 0x00000001d0da7824 */ /* 0x100fe400078e02dd */
[C---:B------:R-:W-:Y:S02]  /*6340*/  IMAD.IADD R166, R3.reuse, 0x1, R208 ;  /* 0x0000000103a67824 */ /* 0x040fe400078e02d0 */
[----:B------:R-:W-:Y:S01]  /*6350*/  @!PT LDS RZ, [RZ] ;  /* 0x00000000fffff984 */ /* 0x000fe20000000800 */
[----:B------:R-:W-:Y:S01]  /*6360*/  @!PT LDS RZ, [RZ] ;  /* 0x00000000fffff984 */ /* 0x000fe20000000800 */
[----:B------:R-:W-:Y:S01]  /*6370*/  @!PT LDS RZ, [RZ] ;  /* 0x00000000fffff984 */ /* 0x000fe20000000800 */
[----:B------:R-:W-:Y:S01]  /*6380*/  @!P1 LDGSTS.E.BYPASS.LTC128B.128 [R229+0x19000], desc[UR22][R200.64] ;  /* 0x19000000c8e59fae */ /* 0x000fe2000b981a16 */
[----:B------:R-:W-:Y:S02]  /*6390*/  IMAD.IADD R219, R2, 0x1, R221 ;  /* 0x0000000102db7824 */ /* 0x000fe400078e02dd */
[----:B------:R-:W-:Y:S02]  /*63a0*/  IMAD.IADD R3, R3, 0x1, R2 ;  /* 0x0000000103037824 */ /* 0x000fe400078e0202 */
[----:B------:R-:W-:Y:S01]  /*63b0*/  @P1 STS.128 [R229+0x19000], RZ ;  /* 0x019000ffe5001388 */ /* 0x000fe20000000c00 */
[C---:B------:R-:W-:Y:S02]  /*63c0*/  IMAD.IADD R164, R208.reuse, 0x1, R219 ;  /* 0x00000001d0a47824 */ /* 0x040fe400078e02db */
[----:B------:R-:W-:Y:S02]  /*63d0*/  IMAD.IADD R2, R208, 0x1, R3 ;  /* 0x00000001d0027824 */ /* 0x000fe400078e0203 */
        /* <DEDUP_REMOVED lines=23> */
[----:B------:R-:W5:Y:S05]  /*6550*/  LDSM.16.M88.4 R196, [R166+0x10800] ;  /* 0x01080000a6c4783b */ /* 0x000f6a0000000200 */
[----:B-1----:R-:W-:Y:S01]  /*6560*/  LDSM.16.M88.4 R200, [R2+0x10000] ;  /* 0x0100000002c8783b */ /* 0x002fe20000000200 */
[C---:B--2---:R-:W-:Y:S04]  /*6570*/  HMMA.16816.F32 R4, R168.reuse, R172, RZ ;  /* 0x000000aca804723c */ /* 0x044fe800000018ff */
[----:B------:R-:W-:Y:S04]  /*6580*/  LDSM.16.M88.4 R204, [R220+UR5+0x12000] ;  /* 0x01200005dccc783b */ /* 0x000fe80008000200 */
        /* <DEDUP_REMOVED lines=10> */
[----:B------:R-:W2:Y:S05]  /*6630*/  LDSM.16.M88.4 R168, [R166+0x11800] ;  /* 0x01180000a6a8783b */ /* 0x000eaa0000000200 */
[----:B------:R-:W3:Y:S02]  /*6640*/  LDSM.16.M88.4 R184, [R3+0x10800] ;  /* 0x0108000003b8783b */ /* 0x000ee40000000200 */
        /* <DEDUP_REMOVED lines=11> */
[----:B------:R-:W2:Y:S05]  /*6700*/  LDSM.16.M88.4 R168, [R2+0x10800] ;  /* 0x0108000002a8783b */ /* 0x000eaa0000000200 */
[----:B------:R-:W-:Y:S02]  /*6710*/  LDSM.16.M88.4 R188, [R221+0x4000] ;  /* 0x00400000ddbc783b */ /* 0x000fe40000000200 */
        /* <DEDUP_REMOVED lines=11> */
[----:B------:R-:W1:Y:S05]  /*67d0*/  LDSM.16.M88.4 R172, [R220+UR5+0x12800] ;  /* 0x01280005dcac783b */ /* 0x000e6a0008000200 */
[----:B------:R-:W4:Y:S02]  /*67e0*/  LDSM.16.M88.4 R176, [R220+UR5+0x13000] ;  /* 0x01300005dcb0783b */ /* 0x000f240008000200 */
        /* <DEDUP_REMOVED lines=11> */
[----:B------:R-:W-:Y:S05]  /*68a0*/  LDSM.16.M88.4 R184, [R166+0x13000] ;  /* 0x01300000a6b8783b */ /* 0x000fea0000000200 */
[----:B------:R-:W-:Y:S02]  /*68b0*/  LDSM.16.M88.4 R196, [R164+0x4000] ;  /* 0x00400000a4c4783b */ /* 0x000fe40000000200 */
        /* <DEDUP_REMOVED lines=11> */
[----:B------:R-:W-:Y:S05]  /*6970*/  LDSM.16.M88.4 R188, [R219+0x4000] ;  /* 0x00400000dbbc783b */ /* 0x000fea0000000200 */
[----:B------:R-:W4:Y:S02]  /*6980*/  LDSM.16.M88.4 R192, [R3+0x12000] ;  /* 0x0120000003c0783b */ /* 0x000f240000000200 */
        /* <DEDUP_REMOVED lines=151> */
.L_x_402:
[----:B------:R-:W-:Y:S01]  /*7300*/  FMNMX3.FTZ R167, R167, R34, R35, !PT ;  /* 0x00000022a7a77276 */ /* 0x000fe20007810023 */
[----:B-1----:R-:W1:Y:S01]  /*7310*/  SHFL.BFLY PT, R3, R200, 0x2, 0x1f ;  /* 0x0c401f00c8037f89 */ /* 0x002e6200000e0000 */
[----:B------:R-:W-:Y:S02]  /*7320*/  UISETP.GT.AND UP0, UPT, UR20, URZ, UPT ;  /* 0x000000ff1400728c */ /* 0x000fe4000bf04270 */
[----:B------:R-:W-:Y:S05]  /*7330*/  UIADD3 UR7, UPT, UPT, UR20, -0x1, URZ ;  /* 0xffffffff14077890 */ /* 0x000fea000fffe0ff */
[----:B------:R-:W2:Y:S08]  /*7340*/  SHFL.BFLY PT, R2, R167, 0x2, 0x1f ;  /* 0x0c401f00a7027f89 */ /* 0x000eb000000e0000 */
[----:B------:R-:W-:Y:S01]  /*7350*/  LDSM.16.MT88.4 R172, [R212+0x18000] ;  /* 0x01800000d4ac783b */ /* 0x000fe20000004200 */
[----:B------:R-:W-:Y:S07]  /*7360*/  UMOV UR20, UR7 ;  /* 0x0000000700147c82 */ /* 0x000fee0008000000 */
[----:B------:R-:W-:Y:S01]  /*7370*/  LDSM.16.MT88.4 R184, [R212+0x1c800] ;  /* 0x01c80000d4b8783b */ /* 0x000fe20000004200 */
[----:B-1----:R-:W-:Y:S02]  /*7380*/  FMNMX.FTZ R169, R200, R3, !PT ;  /* 0x00000003c8a97209 */ /* 0x002fe40007810000 */
[----:B--2---:R-:W-:Y:S05]  /*7390*/  FMNMX.FTZ R166, R167, R2, !PT ;  /* 0x00000002a7a67209 */ /* 0x004fea0007810000 */
        /* <DEDUP_REMOVED lines=453> */
.L_x_400:
[----:B------:R-:W1:Y:S01]  /*8ff0*/  SHFL.BFLY PT, R0, R233, 0x2, 0x1f ;  /* 0x0c401f00e9007f89 */ /* 0x000e6200000e0000 */
[C---:B------:R-:W-:Y:S01]  /*9000*/  LOP3.LUT P1, RZ, R214.reuse, 0x10, RZ, 0xc0, !PT ;  /* 0x00000010d6ff7812 */ /* 0x040fe2000782c0ff */
[----:B------:R-:W-:Y:S01]  /*9010*/  UISETP.NE.AND UP3, UPT, UR19, -0x1, UPT ;  /* 0xffffffff1300788c */ /* 0x000fe2000bf65270 */
[----:B------:R-:W-:Y:S01]  /*9020*/  LOP3.LUT P2, RZ, R214, 0x8, RZ, 0xc0, !PT ;  /* 0x00000008d6ff7812 */ /* 0x000fe2000784c0ff */
[----:B------:R-:W2:Y:S01]  /*9030*/  SHFL.BFLY PT, R8, R235, 0x2, 0x1f ;  /* 0x0c401f00eb087f89 */ /* 0x000ea200000e0000 */
[----:B------:R-:W3:Y:S01]  /*9040*/  S2UR UR12, SR_CTAID.Y ;  /* 0x00000000000c79c3 */ /* 0x000ee20000002600 */
[----:B------:R-:W4:Y:S01]  /*9050*/  LDCU.U8 UR4, c[0x0][0x549] ;  /* 0x0000a920ff0477ac */ /* 0x000f220008000000 */
[----:B------:R-:W5:Y:S06]  /*9060*/  LDCU UR10, c[0x0][0x434] ;  /* 0x00008680ff0a77ac */ /* 0x000f6c0008000800 */
[----:B------:R-:W3:Y:S01]  /*9070*/  @!UP3 LDCU.64 UR8, c[0x0][0x400] ;  /* 0x00008000ff08b7ac */ /* 0x000ee20008000a00 */
[----:B------:R-:W5:Y:S01]  /*9080*/  @UP3 LDCU.64 UR6, c[0x0][0x408] ;  /* 0x00008100ff0637ac */ /* 0x000f620008000a00 */
[----:B------:R-:W5:Y:S01]  /*9090*/  LDCU.U8 UR11, c[0x0][0x548] ;  /* 0x0000a900ff0b77ac */ /* 0x000f620008000000 */
[----:B-1----:R-:W-:Y:S01]  /*90a0*/  FADD.FTZ R9, R0, R233 ;  /* 0x000000e900097221 */ /* 0x002fe20000010000 */
[----:B------:R-:W-:Y:S01]  /*90b0*/  SHF.L.U32 R0, R214, 0x1, RZ ;  /* 0x00000001d6007819 */ /* 0x000fe200000006ff */
[----:B----4-:R-:W-:Y:S01]  /*90c0*/  UISETP.NE.AND UP1, UPT, UR4, URZ, UPT ;  /* 0x000000ff0400728c */ /* 0x010fe2000bf25270 */
[----:B--2---:R-:W-:-:S02]  /*90d0*/  FADD.FTZ R8, R8, R235 ;  /* 0x000000eb08087221 */ /* 0x004fc40000010000 */
[----:B------:R-:W1:Y:S01]  /*90e0*/  SHFL.BFLY PT, R2, R9, 0x1, 0x1f ;  /* 0x0c201f0009027f89 */ /* 0x000e6200000e0000 */
[----:B------:R-:W-:Y:S01]  /*90f0*/  LOP3.LUT R217, R217, 0x6, R0, 0xf8, !PT ;  /* 0x00000006d9d97812 */ /* 0x000fe200078ef800 */
[----:B------:R-:W-:Y:S02]  /*9100*/  UISETP.NE.AND UP2, UPT, UR19, -0x1, UPT ;  /* 0xffffffff1300788c */ /* 0x000fe4000bf45270 */
[----:B------:R-:W2:Y:S01]  /*9110*/  SHFL.BFLY PT, R5, R8, 0x1, 0x1f ;  /* 0x0c201f0008057f89 */ /* 0x000ea200000e0000 */
[----:B---3--:R-:W-:Y:S01]  /*9120*/  @!UP3 UIMAD.WIDE.U32 UR14, UR12, UR8, URZ ;  /* 0x000000080c0eb2a5 */ /* 0x008fe2000f8e00ff */
[----:B------:R-:W3:Y:S01]  /*9130*/  S2UR UR8, SR_CTAID.X ;  /* 0x00000000000879c3 */ /* 0x000ee20000002500 */
[----:B-----5:R-:W-:Y:S01]  /*9140*/  @UP3 UIMAD.WIDE.U32 UR16, UR19, UR6, URZ ;  /* 0x00000006131032a5 */ /* 0x020fe2000f8e00ff */
[----:B------:R-:W4:Y:S01]  /*9150*/  @UP1 LDCU UR4, c[0x0][0x430] ;  /* 0x00008600ff0417ac */ /* 0x000f220008000800 */
[----:B------:R-:W-:-:S05]  /*9160*/  @!UP3 UIMAD UR9, UR12, UR9, UR15 ;  /* 0x000000090c09b2a4 */ /* 0x000fca000f8e020f */
[----:B------:R-:W3:Y:S01]  /*9170*/  S2UR UR6, SR_CTAID.Z ;  /* 0x00000000000679c3 */ /* 0x000ee20000002700 */
[----:B------:R-:W-:Y:S02]  /*9180*/  @UP3 UIMAD UR9, UR19, UR7, UR17 ;  /* 0x00000007130932a4 */ /* 0x000fe4000f8e0211 */
[----:B------:R-:W-:Y:S01]  /*9190*/  @!UP2 UIMAD UR19, UR12, UR10, URZ ;  /* 0x0000000a0c13a2a4 */ /* 0x000fe2000f8e02ff */
[----:B------:R-:W4:Y:S01]  /*91a0*/  LDCU UR13, c[0x0][0x434] ;  /* 0x00008680ff0d77ac */ /* 0x000f220008000800 */
[----:B------:R-:W-:Y:S01]  /*91b0*/  UISETP.NE.AND UP0, UPT, UR11, URZ, !UP1 ;  /* 0x000000ff0b00728c */ /* 0x000fe2000cf05270 */
[----:B-1----:R-:W-:Y:S01]  /*91c0*/  FADD.FTZ R2, R9, R2 ;  /* 0x0000000209027221 */ /* 0x002fe20000010000 */
[----:B------:R-:W1:Y:S01]  /*91d0*/  @UP1 LDCU UR15, c[0x0][0x430] ;  /* 0x00008600ff0f17ac */ /* 0x000e620008000800 */
[----:B--2---:R-:W-:Y:S02]  /*91e0*/  FADD.FTZ R4, R8, R5 ;  /* 0x0000000508047221 */ /* 0x004fe40000010000 */
[----:B------:R-:W2:Y:S01]  /*91f0*/  MUFU.RCP R6, R2 ;  /* 0x0000000200067308 */ /* 0x000ea20000001000 */
[----:B------:R-:W-:Y:S01]  /*9200*/  SHF.L.U32 R5, R214, 0x4, RZ ;  /* 0x00000004d6057819 */ /* 0x000fe200000006ff */
[----:B----4-:R-:W-:Y:S01]  /*9210*/  @UP1 UIMAD UR13, UR4, UR10, URZ ;  /* 0x0000000a040d12a4 */ /* 0x010fe2000f8e02ff */
[----:B------:R-:W-:Y:S01]  /*9220*/  FSETP.NE.FTZ.AND P3, PT, R2, RZ, PT ;  /* 0x000000ff0200720b */ /* 0x000fe20003f75000 */
[----:B------:R-:W-:Y:S01]  /*9230*/  @UP1 UMOV UR7, 0x1 ;  /* 0x0000000100071882 */ /* 0x000fe20000000000 */
[----:B------:R-:W-:Y:S01]  /*9240*/  LOP3.LUT R5, R5, 0x1c0, RZ, 0xc0, !PT ;  /* 0x000001c005057812 */ /* 0x000fe200078ec0ff */
[----:B------:R-:W-:Y:S01]  /*9250*/  @UP3 UMOV UR14, UR16 ;  /* 0x00000010000e3c82 */ /* 0x000fe20008000000 */
[----:B------:R-:W-:Y:S01]  /*9260*/  FSETP.NE.FTZ.AND P4, PT, R4, RZ, PT ;  /* 0x000000ff0400720b */ /* 0x000fe20003f95000 */
[----:B------:R-:W4:Y:S01]  /*9270*/  MUFU.RCP R7, R4 ;  /* 0x0000000400077308 */ /* 0x000f220000001000 */
[----:B------:R-:W-:Y:S01]  /*9280*/  LOP3.LUT R0, R5, 0x38, R0, 0xf8, !PT ;  /* 0x0000003805007812 */ /* 0x000fe200078ef800 */
[----:B------:R-:W-:Y:S01]  /*9290*/  USHF.R.S32.HI UR4, URZ, 0x1f, UR19 ;  /* 0x0000001fff047899 */ /* 0x000fe20008011413 */
[----:B------:R-:W-:-:S02]  /*92a0*/  MOV R5, 0x20 ;  /* 0x0000002000057802 */ /* 0x000fc40000000f00 */
[----:B------:R-:W-:Y:S02]  /*92b0*/  LOP3.LUT R0, R217, R0, RZ, 0xfc, !PT ;  /* 0x00000000d9007212 */ /* 0x000fe400078efcff */
[----:B--2---:R-:W-:Y:S02]  /*92c0*/  FSEL R6, R6, 1, P3 ;  /* 0x3f80000006067808 */ /* 0x004fe40001800000 */
[----:B------:R-:W-:Y:S02]  /*92d0*/  LEA R9, R0, UR5, 0x1 ;  /* 0x0000000500097c11 */ /* 0x000fe4000f8e08ff */
[----:B------:R-:W-:Y:S01]  /*92e0*/  SEL R0, R5, 0xffffffe0, !P2 ;  /* 0xffffffe005007807 */ /* 0x000fe20005000000 */
        /* <DEDUP_REMOVED lines=266> */
[----:B------:R4:W-:Y:S01]  /*a390*/  STS [R17+0xc000], R144 ;  /* 0x00c0009011007388 */ /* 0x0009e20000000800 */
[----:B------:R-:W-:-:S03]  /*a3a0*/  LEA R0, R0, UR5, 0x1 ;  /* 0x0000000500007c11 */ /* 0x000fc6000f8e08ff */
[----:B------:R4:W-:Y:S04]  /*a3b0*/  STS [R17+0xc400], R146 ;  /* 0x00c4009211007388 */ /* 0x0009e80000000800 */
[----:B------:R4:W-:Y:S04]  /*a3c0*/  STS [R21+0xc000], R7 ;  /* 0x00c0000715007388 */ /* 0x0009e80000000800 */
[----:B------:R4:W-:Y:S01]  /*a3d0*/  STS [R21+0xc400], R150 ;  /* 0x00c4009615007388 */ /* 0x0009e20000000800 */
[----:B-1-3--:R-:W-:Y:S05]  /*a3e0*/  BRA.U UP1, `(.L_x_404) ;  /* 0x0000000101207547 */ /* 0x00afea000b800000 */
        /* <DEDUP_REMOVED lines=8> */
.L_x_404:
        /* <DEDUP_REMOVED lines=8> */
[----:B------:R-:W-:Y:S01]  /*a4f0*/  @!UP0 UIMAD UR13, UR12, UR7, UR13 ;  /* 0x000000070c0d82a4 */ /* 0x000fe2000f8e020d */
[----:B----4-:R-:W-:Y:S01]  /*a500*/  SHF.R.U32.HI R13, RZ, 0x2, R214 ;  /* 0x00000002ff0d7819 */ /* 0x010fe200000116d6 */
[----:B------:R-:W-:Y:S01]  /*a510*/  USHF.L.U32 UR10, UR10, 0x7, URZ ;  /* 0x000000070a0a7899 */ /* 0x000fe200080006ff */
[----:B------:R-:W-:Y:S01]  /*a520*/  BSSY.RECONVERGENT B0, `(.L_x_405) ;  /* 0x0000022000007945 */ /* 0x000fe20003800200 */
[----:B------:R-:W-:Y:S01]  /*a530*/  USEL UR4, UR4, URZ, UP0 ;  /* 0x000000ff04047287 */ /* 0x000fe20008000000 */
[----:B------:R-:W-:Y:S01]  /*a540*/  MOV R12, 0x7f800000 ;  /* 0x7f800000000c7802 */ /* 0x000fe20000000f00 */
[----:B------:R-:W3:Y:S01]  /*a550*/  @P3 LDC R14, c[0x0][0x458] ;  /* 0x00011600ff0e3b82 */ /* 0x000ee20000000800 */
[----:B------:R-:W4:Y:S01]  /*a560*/  @P3 MUFU.LG2 R2, R2 ;  /* 0x0000000200023308 */ /* 0x000f220000000c00 */
[----:B------:R-:W-:Y:S01]  /*a570*/  USHF.R.S32.HI UR7, URZ, 0x1f, UR13 ;  /* 0x0000001fff077899 */ /* 0x000fe2000801140d */
[----:B------:R-:W-:Y:S01]  /*a580*/  MOV R7, 0x7f800000 ;  /* 0x7f80000000077802 */ /* 0x000fe20000000f00 */
[----:B------:R-:W-:Y:S01]  /*a590*/  USHF.R.S32.HI UR5, URZ, 0x1f, UR10 ;  /* 0x0000001fff057899 */ /* 0x000fe2000801140a */
[----:B------:R-:W-:Y:S01]  /*a5a0*/  LOP3.LUT R6, R6, 0x7, R13, 0xf8, !PT ;  /* 0x0000000706067812 */ /* 0x000fe200078ef80d */
[----:B------:R-:W-:Y:S01]  /*a5b0*/  UIADD3 UR19, UP1, UP0, UR10, UR19, UR13 ;  /* 0x000000130a137290 */ /* 0x000fe2000f83e00d */
[----:B------:R1:W3:Y:S01]  /*a5c0*/  LDS.128 R8, [R0+0x3000] ;  /* 0x0030000000087984 */ /* 0x0002e20000000c00 */
[----:B--2---:R-:W-:-:S02]  /*a5d0*/  @P4 FMUL.FTZ R15, R4, 0.69314718246459960938 ;  /* 0x3f317218040f4820 */ /* 0x004fc40000410000 */
[----:B------:R-:W-:Y:S02]  /*a5e0*/  UIADD3.X UR4, UPT, UPT, UR5, UR4, UR7, UP1, UP0 ;  /* 0x0000000405047290 */ /* 0x000fe40008fe0407 */
[----:B-1----:R-:W-:Y:S01]  /*a5f0*/  @P4 FFMA.FTZ R12, R164, R5, R15 ;  /* 0x00000005a40c4223 */ /* 0x002fe2000001000f */
[----:B----4-:R-:W-:-:S04]  /*a600*/  @P3 FMUL.FTZ R2, R2, 0.69314718246459960938 ;  /* 0x3f31721802023820 */ /* 0x010fc80000410000 */
[----:B---3--:R-:W-:Y:S01]  /*a610*/  @P3 FFMA.FTZ R7, R3, R14, R2 ;  /* 0x0000000e03073223 */ /* 0x008fe20000010002 */
[----:B------:R-:W-:Y:S06]  /*a620*/  @P0 BRA `(.L_x_406) ;  /* 0x0000000000440947 */ /* 0x000fec0003800000 */
        /* <DEDUP_REMOVED lines=17> */
.L_x_406:
[----:B------:R-:W-:Y:S05]  /*a740*/  BSYNC.RECONVERGENT B0 ;  /* 0x0000000000007941 */ /* 0x000fea0003800200 */
.L_x_405:
[----:B------:R-:W2:Y:S01]  /*a750*/  LDCU.64 UR4, c[0x0][0x410] ;  /* 0x00008200ff0477ac */ /* 0x000ea20008000a00 */
[----:B-1----:R-:W-:Y:S01]  /*a760*/  SHF.R.U32.HI R2, RZ, 0x3, R214 ;  /* 0x00000003ff027819 */ /* 0x002fe200000116d6 */
[----:B------:R1:W3:Y:S01]  /*a770*/  LDS.128 R20, [R0] ;  /* 0x0000000000147984 */ /* 0x0002e20000000c00 */
[----:B------:R-:W-:Y:S01]  /*a780*/  IADD3 R6, P0, PT, R215, UR14, RZ ;  /* 0x0000000ed7067c10 */ /* 0x000fe2000ff1e0ff */
[----:B------:R-:W-:Y:S01]  /*a790*/  BSSY.RECONVERGENT B0, `(.L_x_407) ;  /* 0x0000026000007945 */ /* 0x000fe20003800200 */
[C---:B------:R-:W-:Y:S01]  /*a7a0*/  ISETP.GE.AND P3, PT, R2.reuse, UR18, PT ;  /* 0x0000001202007c0c */ /* 0x040fe2000bf66270 */
[C---:B------:R-:W-:Y:S01]  /*a7b0*/  VIADD R4, R2.reuse, 0x20 ;  /* 0x0000002002047836 */ /* 0x040fe20000000000 */
[----:B------:R-:W-:Y:S01]  /*a7c0*/  IADD3.X R7, PT, PT, RZ, UR9, RZ, P0, !PT ;  /* 0x00000009ff077c10 */ /* 0x000fe200087fe4ff */
[----:B------:R1:W4:Y:S01]  /*a7d0*/  LDS.128 R16, [R0+0x4000] ;  /* 0x0040000000107984 */ /* 0x0003220000000c00 */
[----:B------:R-:W-:Y:S01]  /*a7e0*/  VIADD R3, R2, 0x40 ;  /* 0x0000004002037836 */ /* 0x000fe20000000000 */
[----:B------:R-:W-:Y:S01]  /*a7f0*/  UIMAD.WIDE.U32 UR8, UR8, 0x80, URZ ;  /* 0x00000080080878a5 */ /* 0x000fe2000f8e00ff */
[----:B------:R-:W-:Y:S01]  /*a800*/  ISETP.GE.AND P2, PT, R4, UR18, PT ;  /* 0x0000001204007c0c */ /* 0x000fe2000bf46270 */
[----:B------:R1:W1:Y:S02]  /*a810*/  LDS.128 R12, [R0+0x8000] ;  /* 0x00800000000c7984 */ /* 0x0002640000000c00 */
[----:B------:R-:W-:Y:S01]  /*a820*/  ISETP.GE.AND P1, PT, R3, UR18, PT ;  /* 0x0000001203007c0c */ /* 0x000fe2000bf26270 */
[C---:B------:R-:W-:Y:S01]  /*a830*/  VIADD R3, R2.reuse, 0x60 ;  /* 0x0000006002037836 */ /* 0x040fe20000000000 */
[----:B------:R-:W-:Y:S01]  /*a840*/  LOP3.LUT R2, R2, UR8, RZ, 0xfc, !PT ;  /* 0x0000000802027c12 */ /* 0x000fe2000f8efcff */
        /* <DEDUP_REMOVED lines=8> */
[----:B------:R-:W-:Y:S01]  /*a8d0*/  IMAD.MOV.U32 R26, RZ, RZ, R24 ;  /* 0x000000ffff1a7224 */ /* 0x000fe200078e0018 */
[----:B------:R-:W3:Y:S01]  /*a8e0*/  LDCU.64 UR4, c[0x0][0x3f0] ;  /* 0x00007e00ff0477ac */ /* 0x000ee20008000a00 */
[----:B------:R-:W2:Y:S01]  /*a8f0*/  LDCU UR11, c[0x0][0x440] ;  /* 0x00008800ff0b77ac */ /* 0x000ea20008000800 */
[----:B-----5:R-:W-:Y:S01]  /*a900*/  UIMAD UR10, UR9, UR6, URZ ;  /* 0x00000006090a72a4 */ /* 0x020fe2000f8e02ff */
[----:B------:R-:W-:-:S05]  /*a910*/  IMAD.WIDE.U32 R28, R2, UR6, R26 ;  /* 0x00000006021c7c25 */ /* 0x000fca000f8e001a */
[----:B------:R-:W-:Y:S01]  /*a920*/  IMAD.U32 R3, RZ, RZ, UR10 ;  /* 0x0000000aff037e24 */ /* 0x000fe2000f8e00ff */
[----:B---3--:R-:W-:Y:S02]  /*a930*/  LEA R30, P3, R28, UR4, 0x1 ;  /* 0x000000041c1e7c11 */ /* 0x008fe4000f8608ff */
[----:B--2---:R-:W-:Y:S01]  /*a940*/  ISETP.GE.AND P6, PT, R215, UR11, PT ;  /* 0x0000000bd7007c0c */ /* 0x004fe2000bfc6270 */
[----:B------:R-:W-:Y:S01]  /*a950*/  IMAD R3, R2, UR7, R3 ;  /* 0x0000000702037c24 */ /* 0x000fe2000f8e0203 */
[----:B------:R-:W-:Y:S02]  /*a960*/  ISETP.GE.AND P5, PT, R236, UR11, PT ;  /* 0x0000000bec007c0c */ /* 0x000fe4000bfa6270 */
[----:B------:R-:W-:Y:S01]  /*a970*/  ISETP.GE.AND P4, PT, R234, UR11, PT ;  /* 0x0000000bea007c0c */ /* 0x000fe2000bf86270 */
[----:B------:R-:W-:-:S05]  /*a980*/  IMAD.IADD R3, R3, 0x1, R29 ;  /* 0x0000000103037824 */ /* 0x000fca00078e021d */
[----:B------:R-:W-:Y:S02]  /*a990*/  LEA.HI.X R31, R28, UR5, R3, 0x1, P3 ;  /* 0x000000051c1f7c11 */ /* 0x000fe400098f0c03 */
[----:B------:R-:W-:-:S03]  /*a9a0*/  ISETP.GE.AND P3, PT, R232, UR11, PT ;  /* 0x0000000be8007c0c */ /* 0x000fc6000bf66270 */
[----:B------:R2:W-:Y:S04]  /*a9b0*/  @!P6 STG.E.128 desc[UR22][R30.64], R20 ;  /* 0x000000141e00e986 */ /* 0x0005e8000c101d16 */
[----:B----4-:R2:W-:Y:S04]  /*a9c0*/  @!P5 STG.E.128 desc[UR22][R30.64+0x80], R16 ;  /* 0x000080101e00d986 */ /* 0x0105e8000c101d16 */
[----:B-1----:R2:W-:Y:S04]  /*a9d0*/  @!P4 STG.E.128 desc[UR22][R30.64+0x100], R12 ;  /* 0x0001000c1e00c986 */ /* 0x0025e8000c101d16 */
[----:B------:R2:W-:Y:S02]  /*a9e0*/  @!P3 STG.E.128 desc[UR22][R30.64+0x180], R4 ;  /* 0x000180041e00b986 */ /* 0x0005e4000c101d16 */
.L_x_408:
[----:B------:R-:W-:Y:S05]  /*a9f0*/  BSYNC.RECONVERGENT B0 ;  /* 0x0000000000007941 */ /* 0x000fea0003800200 */
.L_x_407:
[----:B--23--:R2:W3:Y:S01]  /*aa00*/  LDS.128 R20, [R0+0x1000] ;  /* 0x0010000000147984 */ /* 0x00c4e20000000c00 */
        /* <DEDUP_REMOVED lines=8> */
[----:B------:R-:W2:Y:S01]  /*aa90*/  LDCU UR10, c[0x0][0x440] ;  /* 0x00008800ff0a77ac */ /* 0x000ea20008000800 */
[----:B------:R-:W-:Y:S02]  /*aaa0*/  IMAD.MOV.U32 R31, RZ, RZ, R27 ;  /* 0x000000ffff1f7224 */ /* 0x000fe400078e001b */
[----:B------:R-:W-:Y:S01]  /*aab0*/  IMAD.X R3, RZ, RZ, UR9, P2 ;  /* 0x00000009ff037e24 */ /* 0x000fe200090e06ff */
[----:B------:R-:W3:Y:S03]  /*aac0*/  LDCU.64 UR4, c[0x0][0x3f0] ;  /* 0x00007e00ff0477ac */ /* 0x000ee60008000a00 */
[----:B-----5:R-:W-:-:S02]  /*aad0*/  IMAD R3, R3, UR6, RZ ;  /* 0x0000000603037c24 */ /* 0x020fc4000f8e02ff */
        /* <DEDUP_REMOVED lines=10> */
[----:B----4-:R2:W-:Y:S04]  /*ab80*/  @!P4 STG.E.128 desc[UR22][R28.64+0x80], R16 ;  /* 0x000080101c00c986 */ /* 0x0105e8000c101d16 */
[----:B-1----:R2:W-:Y:S04]  /*ab90*/  @!P3 STG.E.128 desc[UR22][R28.64+0x100], R12 ;  /* 0x0001000c1c00b986 */ /* 0x0025e8000c101d16 */
[----:B------:R2:W-:Y:S02]  /*aba0*/  @!P2 STG.E.128 desc[UR22][R28.64+0x180], R4 ;  /* 0x000180041c00a986 */ /* 0x0005e4000c101d16 */
.L_x_410:
[----:B------:R-:W-:Y:S05]  /*abb0*/  BSYNC.RECONVERGENT B0 ;  /* 0x0000000000007941 */ /* 0x000fea0003800200 */
.L_x_409:
        /* <DEDUP_REMOVED lines=27> */
.L_x_412:
[----:B------:R-:W-:Y:S05]  /*ad70*/  BSYNC.RECONVERGENT B0 ;  /* 0x0000000000007941 */ /* 0x000fea0003800200 */
.L_x_411:
[----:B-12---:R1:W2:Y:S04]  /*ad80*/  LDS.128 R12, [R0+0x7000] ;  /* 0x00700000000c7984 */ /* 0x0062a80000000c00 */
[----:B------:R1:W1:Y:S01]  /*ad90*/  LDS.128 R4, [R0+0xb000] ;  /* 0x00b0000000047984 */ /* 0x0002620000000c00 */
[----:B------:R-:W-:Y:S05]  /*ada0*/  @P0 EXIT ;  /* 0x000000000000094d */ /* 0x000fea0003800000 */
[----:B------:R-:W5:Y:S01]  /*adb0*/  LDCU.64 UR6, c[0x0][0x408] ;  /* 0x00008100ff0677ac */ /* 0x000f620008000a00 */
[----:B------:R-:W-:Y:S01]  /*adc0*/  IADD3 R3, P0, PT, R2, 0x60, RZ ;  /* 0x0000006002037810 */ /* 0x000fe20007f1e0ff */
[----:B----4-:R4:W1:Y:S01]  /*add0*/  LDS.128 R16, [R0+0xf000] ;  /* 0x00f0000000107984 */ /* 0x0108620000000c00 */
[----:B---3--:R-:W-:Y:S01]  /*ade0*/  IMAD.MOV.U32 R20, RZ, RZ, R24 ;  /* 0x000000ffff147224 */ /* 0x008fe200078e0018 */
[----:B------:R-:W3:Y:S01]  /*adf0*/  LDCU.64 UR4, c[0x0][0x3f0] ;  /* 0x00007e00ff0477ac */ /* 0x000ee20008000a00 */
[----:B------:R-:W-:Y:S02]  /*ae00*/  IMAD.MOV.U32 R21, RZ, RZ, R27 ;  /* 0x000000ffff157224 */ /* 0x000fe400078e001b */
[----:B------:R-:W-:Y:S01]  /*ae10*/  IMAD.X R2, RZ, RZ, UR9, P0 ;  /* 0x00000009ff027e24 */ /* 0x000fe200080e06ff */
[----:B------:R-:W4:Y:S03]  /*ae20*/  LDCU UR10, c[0x0][0x440] ;  /* 0x00008800ff0a77ac */ /* 0x000f260008000800 */
[----:B-----5:R-:W-:-:S02]  /*ae30*/  IMAD R2, R2, UR6, RZ ;  /* 0x0000000602027c24 */ /* 0x020fc4000f8e02ff */
        /* <DEDUP_REMOVED lines=15> */
.L_x_413:
        /* <DEDUP_REMOVED lines=13> */
.L_x_2340:


//--------------------- .text._ZN5flash16flash_fwd_kernelI23Flash_fwd_kernel_traitsILi256ELi128ELi64ELi8ELb0ELb0EN7cutlass6half_tE19Flash_kernel_traitsILi256ELi128ELi64ELi8ES3_EELb0ELb0ELb0ELb1ELb0ELb0ELb0ELb0EEEvNS_16Flash_fwd_paramsE --------------------------
	.section	.text._ZN5flash16flash_fwd_kernelI23Flash_fwd_kernel_traitsILi256ELi128ELi64ELi8ELb0ELb0EN7cutlass6half_tE19Flash_kernel_traitsILi256ELi128ELi64ELi8ES3_EELb0ELb0ELb0ELb1ELb0ELb0ELb0ELb0EEEvNS_16Flash_fwd_paramsE,"ax",@progbits
	.align	128
        .global         _ZN5flash16flash_fwd_kernelI23Flash_fwd_kernel_traitsILi256ELi128ELi64ELi8ELb0ELb0EN7cutlass6half_tE19Flash_kernel_traitsILi256ELi128ELi64ELi8ES3_EELb0ELb0ELb0ELb1ELb0ELb0ELb0ELb0EEEvNS_16Flash_fwd_paramsE
        .type           _ZN5flash16flash_fwd_kernelI23Flash_fwd_kernel_traitsILi256ELi128ELi64ELi8ELb0ELb0EN7cutlass6half_tE19Flash_kernel_traitsILi256ELi128ELi64ELi8ES3_EELb0ELb0ELb0ELb1ELb0ELb0ELb0ELb0EEEvNS_16Flash_fwd_paramsE,@function
        .size           _ZN5flash16flash_fwd_kernelI23Flash_fwd_kernel_traitsILi256ELi128ELi64ELi8ELb0ELb0EN7cutlass6half_tE19Flash_kernel_traitsILi256ELi128ELi64ELi8ES3_EELb0ELb0ELb0ELb1ELb0ELb0ELb0ELb0EEEvNS_16Flash_fwd_paramsE,(.L_x_2341 - _ZN5flash16flash_fwd_kernelI23Flash_fwd_kernel_traitsILi256ELi128ELi64ELi8ELb0ELb0EN7cutlass6half_tE19Flash_kernel_traitsILi256ELi128ELi64ELi8ES3_EELb0ELb0ELb0ELb1ELb0ELb0ELb0ELb0EEEvNS_16Flash_fwd_paramsE)
        .other          _ZN5flash16flash_fwd_kernelI23Flash_fwd_kernel_traitsILi256ELi128ELi64ELi8ELb0ELb0EN7cutlass6half_tE19Flash_kernel_traitsILi256ELi128ELi64ELi8ES3_EELb0ELb0ELb0ELb1ELb0ELb0ELb0ELb0EEEvNS_16Flash_fwd_paramsE,@"STO_CUDA_ENTRY STV_DEFAULT"
_ZN5flash16flash_fwd_kernelI23Flash_fwd_kernel_traitsILi256ELi128ELi64ELi8ELb0ELb0EN7cutlass6half_tE19Flash_kernel_traitsILi256ELi128ELi64ELi8ES3_EELb0ELb0ELb0ELb1ELb0ELb0ELb0ELb0EEEvNS_16Flash_fwd_paramsE:
.text._ZN5flash16flash_fwd_kernelI23Flash_fwd_kernel_traitsILi256ELi128ELi64ELi8ELb0ELb0EN7cutlass6half_tE19Flash_kernel_traitsILi256ELi128ELi64ELi8ES3_EELb0ELb0ELb0ELb1ELb0ELb0ELb0ELb0EEEvNS_16Flash_fwd_paramsE:
        /* <DEDUP_REMOVED lines=52> */
[----:B------:R-:W1:Y:S01]  /*0340*/  S2R R219, SR_TID.X ;  /* 0x0000000000db7919 */ /* 0x000e620000002100 */
[----:B----4-:R-:W-:Y:S01]  /*0350*/  @!UP3 UISETP.NE.U32.AND UP2, UPT, UR6, URZ, UPT ;  /* 0x000000ff0600b28c */ /* 0x010fe2000bf45070 */
[----:B------:R-:W-:Y:S01]  /*0360*/  UMOV UR10, URZ ;  /* 0x000000ff000a7c82 */ /* 0x000fe20008000000 */
[----:B------:R-:W-:Y:S01]  /*0370*/  USHF.L.U32 UR6, UR21, 0x7, URZ ;  /* 0x0000000715067899 */ /* 0x000fe200080006ff */
[----:B------:R-:W-:Y:S01]  /*0380*/  UMOV UR11, 0xffffffff ;  /* 0xffffffff000b7882 */ /* 0x000fe20000000000 */
        /* <DEDUP_REMOVED lines=21> */
.L_x_414:
        /* <DEDUP_REMOVED lines=30> */
.L_x_416:
        /* <DEDUP_REMOVED lines=8> */
[C---:B------:R-:W-:Y:S01]  /*0740*/  VIADD R8, R219.reuse, 0x40 ;  /* 0x00000040db087836 */ /* 0x040fe20000000000 */
[C---:B------:R-:W-:Y:S01]  /*0750*/  IADD3 R4, P0, PT, R0.reuse, UR14, RZ ;  /* 0x0000000e00047c10 */ /* 0x040fe2000ff1e0ff */
[----:B------:R-:W-:Y:S01]  /*0760*/  UIADD3 UR23, UPT, UPT, -UR6, UR23, URZ ;  /* 0x0000001706177290 */ /* 0x000fe2000fffe1ff */
[C---:B------:R-:W-:Y:S01]  /*0770*/  VIADD R6, R219.reuse, 0x60 ;  /* 0x00000060db067836 */ /* 0x040fe20000000000 */
[----:B------:R-:W-:Y:S01]  /*0780*/  UISETP.NE.AND UP0, UPT, UR20, -0x1, UPT ;  /* 0xffffffff1400788c */ /* 0x000fe2000bf05270 */
[----:B------:R-:W-:Y:S01]  /*0790*/  LOP3.LUT R12, R0, 0x40, RZ, 0xfc, !PT ;  /* 0x00000040000c7812 */ /* 0x000fe200078efcff */
[----:B------:R-:W-:Y:S01]  /*07a0*/  IMAD.X R5, RZ, RZ, UR11, P0 ;  /* 0x0000000bff057e24 */ /* 0x000fe200080e06ff */
[----:B----4-:R-:W-:Y:S01]  /*07b0*/  UIMAD UR8, UR28, UR8, URZ ;  /* 0x000000081c0872a4 */ /* 0x010fe2000f8e02ff */
        /* <DEDUP_REMOVED lines=8> */
[----:B------:R-:W-:Y:S01]  /*0840*/  IMAD.U32 R17, RZ, RZ, UR5 ;  /* 0x00000005ff117e24 */ /* 0x000fe2000f8e00ff */
[----:B------:R-:W-:Y:S01]  /*0850*/  USHF.R.S32.HI UR4, URZ, 0x1f, UR9 ;  /* 0x0000001fff047899 */ /* 0x000fe20008011409 */
[----:B------:R-:W-:Y:S01]  /*0860*/  IMAD.WIDE.U32 R2, R2, UR28, R4 ;  /* 0x0000001c02027c25 */ /* 0x000fe2000f8e0004 */
[----:B------:R-:W-:Y:S01]  /*0870*/  USEL UR9, UR9, URZ, UP1 ;  /* 0x000000ff09097287 */ /* 0x000fe20008800000 */
[C---:B------:R-:W-:Y:S01]  /*0880*/  LOP3.LUT R11, R0.reuse, 0x80, RZ, 0xfc, !PT ;  /* 0x00000080000b7812 */ /* 0x040fe200078efcff */
[----:B------:R-:W-:Y:S01]  /*0890*/  USHF.R.S32.HI UR12, URZ, 0x1f, UR6 ;  /* 0x0000001fff0c7899 */ /* 0x000fe20008011406 */
[----:B------:R-:W-:Y:S01]  /*08a0*/  LOP3.LUT R10, R0, 0xc0, RZ, 0xfc, !PT ;  /* 0x000000c0000a7812 */ /* 0x000fe200078efcff */
[----:B------:R-:W-:Y:S01]  /*08b0*/  USEL UR4, UR4, URZ, UP1 ;  /* 0x000000ff04047287 */ /* 0x000fe20008800000 */
[----:B------:R-:W-:Y:S01]  /*08c0*/  IMAD R17, R17, UR28, R3 ;  /* 0x0000001c11117c24 */ /* 0x000fe2000f8e0203 */
[----:B------:R-:W-:-:S02]  /*08d0*/  USHF.R.S32.HI UR5, URZ, 0x1f, UR8 ;  /* 0x0000001fff057899 */ /* 0x000fc40008011408 */
[----:B------:R-:W-:Y:S02]  /*08e0*/  UIADD3 UR6, UP1, UP0, UR6, UR9, UR8 ;  /* 0x0000000906067290 */ /* 0x000fe4000f83e008 */
[----:B------:R-:W-:Y:S02]  /*08f0*/  UIMAD.WIDE.U32 UR10, UR21, 0x80, URZ ;  /* 0x00000080150a78a5 */ /* 0x000fe4000f8e00ff */
[----:B------:R-:W-:-:S04]  /*0900*/  UIADD3.X UR12, UPT, UPT, UR12, UR4, UR5, UP1, UP0 ;  /* 0x000000040c0c7290 */ /* 0x000fc80008fe0405 */
[----:B------:R-:W-:Y:S01]  /*0910*/  LOP3.LUT R5, R219, UR10, RZ, 0xfc, !PT ;  /* 0x0000000adb057c12 */ /* 0x000fe2000f8efcff */
[----:B------:R-:W-:Y:S07]  /*0920*/  @P0 BRA `(.L_x_418) ;  /* 0x00000000004c0947 */ /* 0x000fee0003800000 */
[----:B------:R-:W1:Y:S01]  /*0930*/  LDCU.64 UR4, c[0x0][0x408] ;  /* 0x00008100ff0477ac */ /* 0x000e620008000a00 */
[----:B------:R-:W-:Y:S01]  /*0940*/  IMAD.MOV.U32 R16, RZ, RZ, R2 ;  /* 0x000000ffff107224 */ /* 0x000fe200078e0002 */
[----:B------:R-:W2:Y:S01]  /*0950*/  LDCU UR13, c[0x0][0x440] ;  /* 0x00008800ff0d77ac */ /* 0x000ea20008000800 */
[----:B------:R-:W3:Y:S01]  /*0960*/  LDCU.64 UR8, c[0x0][0x3f0] ;  /* 0x00007e00ff0877ac */ /* 0x000ee20008000a00 */
[----:B-1----:R-:W-:Y:S01]  /*0970*/  UIMAD UR14, UR11, UR4, URZ ;  /* 0x000000040b0e72a4 */ /* 0x002fe2000f8e02ff */
[----:B------:R-:W-:Y:S01]  /*0980*/  IMAD.WIDE.U32 R14, R5, UR4, R16 ;  /* 0x00000004050e7c25 */ /* 0x000fe2000f8e0010 */
[----:B--2---:R-:W-:-:S04]  /*0990*/  ISETP.GE.AND P6, PT, R0, UR13, PT ;  /* 0x0000000d00007c0c */ /* 0x004fc8000bfc6270 */
[----:B------:R-:W-:Y:S01]  /*09a0*/  IMAD.U32 R4, RZ, RZ, UR14 ;  /* 0x0000000eff047e24 */ /* 0x000fe2000f8e00ff */
[----:B------:R-:W-:Y:S02]  /*09b0*/  ISETP.GE.AND P5, PT, R12, UR13, PT ;  /* 0x0000000d0c007c0c */ /* 0x000fe4000bfa6270 */
[----:B------:R-:W-:Y:S01]  /*09c0*/  ISETP.GE.AND P4, PT, R11, UR13, PT ;  /* 0x0000000d0b007c0c */ /* 0x000fe2000bf86270 */
[----:B------:R-:W-:Y:S01]  /*09d0*/  IMAD R4, R5, UR5, R4 ;  /* 0x0000000505047c24 */ /* 0x000fe2000f8e0204 */
[----:B------:R-:W-:Y:S02]  /*09e0*/  ISETP.GE.AND P3, PT, R10, UR13, PT ;  /* 0x0000000d0a007c0c */ /* 0x000fe4000bf66270 */
[----:B---3--:R-:W-:Y:S01]  /*09f0*/  LEA R18, P0, R14, UR8, 0x1 ;  /* 0x000000080e127c11 */ /* 0x008fe2000f8008ff */
[----:B------:R-:W-:-:S05]  /*0a00*/  IMAD.IADD R4, R15, 0x1, R4 ;  /* 0x000000010f047824 */ /* 0x000fca00078e0204 */
[----:B------:R-:W-:-:S05]  /*0a10*/  LEA.HI.X R19, R14, UR9, R4, 0x1, P0 ;  /* 0x000000090e137c11 */ /* 0x000fca00080f0c04 */
[----:B------:R1:W-:Y:S04]  /*0a20*/  @!P6 STG.E.128 desc[UR24][R18.64], RZ ;  /* 0x000000ff1200e986 */ /* 0x0003e8000c101d18 */
[----:B------:R1:W-:Y:S04]  /*0a30*/  @!P5 STG.E.128 desc[UR24][R18.64+0x80], RZ ;  /* 0x000080ff1200d986 */ /* 0x0003e8000c101d18 */
[----:B------:R1:W-:Y:S04]  /*0a40*/  @!P4 STG.E.128 desc[UR24][R18.64+0x100], RZ ;  /* 0x000100ff1200c986 */ /* 0x0003e8000c101d18 */
[----:B------:R1:W-:Y:S02]  /*0a50*/  @!P3 STG.E.128 desc[UR24][R18.64+0x180], RZ ;  /* 0x000180ff1200b986 */ /* 0x0003e4000c101d18 */
.L_x_418:
[----:B------:R-:W-:Y:S05]  /*0a60*/  BSYNC.RECONVERGENT B0 ;  /* 0x0000000000007941 */ /* 0x000fea0003800200 */
.L_x_417:
        /* <DEDUP_REMOVED lines=8> */
[----:B------:R-:W-:Y:S01]  /*0af0*/  IMAD.X R4, RZ, RZ, UR11, P2 ;  /* 0x0000000bff047e24 */ /* 0x000fe200090e06ff */
        /* <DEDUP_REMOVED lines=15> */
.L_x_420:
[----:B------:R-:W-:Y:S05]  /*0bf0*/  BSYNC.RECONVERGENT B0 ;  /* 0x0000000000007941 */ /* 0x000fea0003800200 */
.L_x_419:
        /* <DEDUP_REMOVED lines=8> */
[----:B------:R-:W-:Y:S01]  /*0c80*/  IMAD.X R4, RZ, RZ, UR11, P1 ;  /* 0x0000000bff047e24 */ /* 0x000fe200088e06ff */
        /* <DEDUP_REMOVED lines=15> */
.L_x_422:
[----:B------:R-:W-:Y:S05]  /*0d80*/  BSYNC.RECONVERGENT B0 ;  /* 0x0000000000007941 */ /* 0x000fea0003800200 */
.L_x_421:
        /* <DEDUP_REMOVED lines=10> */
[----:B------:R-:W-:Y:S01]  /*0e30*/  IMAD.X R3, RZ, RZ, UR11, P0 ;  /* 0x0000000bff037e24 */ /* 0x000fe200080e06ff */
        /* <DEDUP_REMOVED lines=15> */
.L_x_424:
[----:B------:R-:W-:Y:S05]  /*0f30*/  BSYNC.RECONVERGENT B0 ;  /* 0x0000000000007941 */ /* 0x000fea0003800200 */
.L_x_423:
        /* <DEDUP_REMOVED lines=10> */
.L_x_426:
[----:B------:R-:W-:Y:S05]  /*0fe0*/  BSYNC.RECONVERGENT B0 ;  /* 0x0000000000007941 */ /* 0x000fea0003800200 */
.L_x_425:
        /* <DEDUP_REMOVED lines=10> */
.L_x_428:
[----:B------:R-:W-:Y:S05]  /*1090*/  BSYNC.RECONVERGENT B0 ;  /* 0x0000000000007941 */ /* 0x000fea0003800200 */
.L_x_427:
        /* <DEDUP_REMOVED lines=10> */
.L_x_430:
[----:B------:R-:W-:Y:S05]  /*1140*/  BSYNC.RECONVERGENT B0 ;  /* 0x0000000000007941 */ /* 0x000fea0003800200 */
.L_x_429:
        /* <DEDUP_REMOVED lines=10> */
.L_x_415:
        /* <DEDUP_REMOVED lines=20> */
.L_x_431:
[----:B------:R-:W1:Y:S01]  /*1330*/  LDCU.64 UR18, c[0x0][0x3b8] ;  /* 0x00007700ff1277ac */ /* 0x000e620008000a00 */
[----:B------:R-:W-:-:S04]  /*1340*/  UIADD3 UR7, UPT, UPT, UR10, UR11, URZ ;  /* 0x0000000b0a077290 */ /* 0x000fc8000fffe0ff */
[----:B-1----:R-:W-:Y:S02]  /*1350*/  UIMAD.WIDE.U32 UR8, UR7, UR18, URZ ;  /* 0x00000012070872a5 */ /* 0x002fe4000f8e00ff */
[----:B------:R-:W-:-:S04]  /*1360*/  UIMAD UR7, UR7, UR19, URZ ;  /* 0x00000013070772a4 */ /* 0x000fc8000f8e02ff */
[----:B------:R-:W-:Y:S02]  /*1370*/  UIADD3 UR7, UPT, UPT, UR9, UR7, URZ ;  /* 0x0000000709077290 */ /* 0x000fe4000fffe0ff */
.L_x_432:
        /* <DEDUP_REMOVED lines=38> */
.L_x_433:
[----:B------:R-:W1:Y:S01]  /*15e0*/  LDCU.64 UR12, c[0x0][0x3c0] ;  /* 0x00007800ff0c77ac */ /* 0x000e620008000a00 */
[----:B------:R-:W-:-:S04]  /*15f0*/  UIADD3 UR10, UPT, UPT, UR10, UR11, URZ ;  /* 0x0000000b0a0a7290 */ /* 0x000fc8000fffe0ff */
[----:B-1----:R-:W-:Y:S02]  /*1600*/  UIMAD.WIDE.U32 UR14, UR10, UR12, URZ ;  /* 0x0000000c0a0e72a5 */ /* 0x002fe4000f8e00ff */
[----:B------:R-:W-:-:S04]  /*1610*/  UIMAD UR5, UR10, UR13, URZ ;  /* 0x0000000d0a0572a4 */ /* 0x000fc8000f8e02ff */
[----:B------:R-:W-:Y:S01]  /*1620*/  UIADD3 UR5, UPT, UPT, UR15, UR5, URZ ;  /* 0x000000050f057290 */ /* 0x000fe2000fffe0ff */
[----:B------:R-:W-:-:S11]  /*1630*/  UMOV UR4, UR14 ;  /* 0x0000000e00047c82 */ /* 0x000fd60008000000 */
.L_x_434:
[----:B------:R-:W-:Y:S01]  /*1640*/  IMAD.SHL.U32 R2, R219, 0x8, RZ ;  /* 0x00000008db027824 */ /* 0x000fe200078e00ff */
[----:B------:R-:W1:Y:S01]  /*1650*/  LDCU.64 UR16, c[0x0][0x388] ;  /* 0x00007100ff1077ac */ /* 0x000e620008000a00 */
[----:B------:R-:W-:Y:S01]  /*1660*/  SHF.R.U32.HI R6, RZ, 0x3, R219 ;  /* 0x00000003ff067819 */ /* 0x000fe200000116db */
[----:B------:R-:W-:Y:S01]  /*1670*/  BSSY.RECONVERGENT B0, `(.L_x_435) ;  /* 0x0000058000007945 */ /* 0x000fe20003800200 */
[----:B------:R-:W-:Y:S01]  /*1680*/  SHF.R.S32.HI R7, RZ, 0x1f, R4 ;  /* 0x0000001fff077819 */ /* 0x000fe20000011404 */
[----:B------:R-:W2:Y:S01]  /*1690*/  LDCU.64 UR14, c[0x0][0x390] ;  /* 0x00007200ff0e77ac */ /* 0x000ea20008000a00 */
[----:B------:R-:W-:Y:S01]  /*16a0*/  LOP3.LUT R3, R2, 0x38, RZ, 0xc0, !PT ;  /* 0x0000003802037812 */ /* 0x000fe200078ec0ff */
[----:B------:R-:W-:Y:S01]  /*16b0*/  VIADD R0, R6, 0x40 ;  /* 0x0000004006007836 */ /* 0x000fe20000000000 */
[----:B------:R-:W-:Y:S02]  /*16c0*/  UIADD3 UR26, UPT, UPT, -UR6, UR23, URZ ;  /* 0x00000017061a7290 */ /* 0x000fe4000fffe1ff */
[C---:B------:R-:W-:Y:S01]  /*16d0*/  IADD3 R10, P1, PT, R3.reuse, UR8, RZ ;  /* 0x00000008030a7c10 */ /* 0x040fe2000ff3e0ff */
[----:B------:R-:W3:Y:S01]  /*16e0*/  LDCU.128 UR8, c[0x0][0x3d0] ;  /* 0x00007a00ff0877ac */ /* 0x000ee20008000c00 */
[----:B------:R-:W-:-:S02]  /*16f0*/  IADD3 R14, P0, PT, R3, UR4, RZ ;  /* 0x00000004030e7c10 */ /* 0x000fc4000ff1e0ff */
[C---:B------:R-:W-:Y:S01]  /*1700*/  LOP3.LUT R242, R3.reuse, 0x40, RZ, 0xfc, !PT ;  /* 0x0000004003f27812 */ /* 0x040fe200078efcff */
[----:B------:R-:W-:Y:S01]  /*1710*/  IMAD.X R11, RZ, RZ, UR7, P1 ;  /* 0x00000007ff0b7e24 */ /* 0x000fe200088e06ff */
[----:B------:R-:W4:Y:S01]  /*1720*/  S2UR UR7, SR_CgaCtaId ;  /* 0x00000000000779c3 */ /* 0x000f220000008800 */
[----:B------:R-:W-:Y:S01]  /*1730*/  IMAD.X R15, RZ, RZ, UR5, P0 ;  /* 0x00000005ff0f7e24 */ /* 0x000fe200080e06ff */
[----:B------:R-:W5:Y:S01]  /*1740*/  LDCU.64 UR4, c[0x0][0x3c8] ;  /* 0x00007900ff0477ac */ /* 0x000f620008000a00 */
[----:B------:R-:W-:Y:S01]  /*1750*/  IMAD.WIDE.U32 R10, R6, UR18, R10 ;  /* 0x00000012060a7c25 */ /* 0x000fe2000f8e000a */
[----:B------:R-:W-:Y:S02]  /*1760*/  IADD3 R12, P0, PT, R3, UR30, RZ ;  /* 0x0000001e030c7c10 */ /* 0x000fe4000ff1e0ff */
[----:B------:R-:W-:Y:S01]  /*1770*/  ISETP.GE.AND P6, PT, R0, UR26, PT ;  /* 0x0000001a00007c0c */ /* 0x000fe2000bfc6270 */
[C---:B------:R-:W-:Y:S01]  /*1780*/  IMAD.WIDE.U32 R14, R6.reuse, UR12, R14 ;  /* 0x0000000c060e7c25 */ /* 0x040fe2000f8e000e */
[----:B------:R-:W-:-:S02]  /*1790*/  IADD3 R0, PT, PT, R6, 0x20, RZ ;  /* 0x0000002006007810 */ /* 0x000fc40007ffe0ff */
[C---:B------:R-:W-:Y:S01]  /*17a0*/  LOP3.LUT R241, R3.reuse, 0x80, RZ, 0xfc, !PT ;  /* 0x0000008003f17812 */ /* 0x040fe200078efcff */
[C---:B------:R-:W-:Y:S01]  /*17b0*/  IMAD R11, R6.reuse, UR19, R11 ;  /* 0x00000013060b7c24 */ /* 0x040fe2000f8e020b */
[----:B------:R-:W-:Y:S01]  /*17c0*/  LOP3.LUT R240, R3, 0xc0, RZ, 0xfc, !PT ;  /* 0x000000c003f07812 */ /* 0x000fe200078efcff */
[C---:B---3--:R-:W-:Y:S02]  /*17d0*/  IMAD R9, R7.reuse, UR8, RZ ;  /* 0x0000000807097c24 */ /* 0x048fe4000f8e02ff */
[----:B------:R-:W-:Y:S02]  /*17e0*/  IMAD R7, R7, UR10, RZ ;  /* 0x0000000a07077c24 */ /* 0x000fe4000f8e02ff */
[----:B------:R-:W-:Y:S02]  /*17f0*/  IMAD R15, R6, UR13, R15 ;  /* 0x0000000d060f7c24 */ /* 0x000fe4000f8e020f */
[C---:B------:R-:W-:Y:S01]  /*1800*/  IMAD R9, R4.reuse, UR9, R9 ;  /* 0x0000000904097c24 */ /* 0x040fe2000f8e0209 */
[----:B-----5:R-:W-:Y:S01]  /*1810*/  MOV R8, UR4 ;  /* 0x0000000400087c02 */ /* 0x020fe20008000f00 */
[----:B------:R-:W-:Y:S01]  /*1820*/  IMAD.WIDE.U32 R10, R4, UR8, R10 ;  /* 0x00000008040a7c25 */ /* 0x000fe2000f8e000a */
[----:B------:R-:W-:-:S03]  /*1830*/  USHF.L.U32 UR4, UR21, 0x7, URZ ;  /* 0x0000000715047899 */ /* 0x000fc600080006ff */
[----:B------:R-:W-:Y:S01]  /*1840*/  IMAD R7, R4, UR11, R7 ;  /* 0x0000000b04077c24 */ /* 0x000fe2000f8e0207 */
[----:B-1----:R-:W-:Y:S01]  /*1850*/  LEA R230, P1, R10, UR16, 0x1 ;  /* 0x000000100ae67c11 */ /* 0x002fe2000f8208ff */
[----:B------:R-:W-:Y:S01]  /*1860*/  IMAD.WIDE.U32 R4, R4, UR10, R14 ;  /* 0x0000000a04047c25 */ /* 0x000fe2000f8e000e */
[----:B------:R-:W-:Y:S01]  /*1870*/  UMOV UR10, 0x400 ;  /* 0x00000400000a7882 */ /* 0x000fe20000000000 */
[----:B------:R-:W-:Y:S02]  /*1880*/  USHF.R.U32.HI UR11, URZ, 0x19, UR21 ;  /* 0x00000019ff0b7899 */ /* 0x000fe40008011615 */
[----:B------:R-:W-:Y:S01]  /*1890*/  IMAD.IADD R226, R11, 0x1, R9 ;  /* 0x000000010be27824 */ /* 0x000fe200078e0209 */
[----:B----4-:R-:W-:Y:S01]  /*18a0*/  ULEA UR10, UR7, UR10, 0x18 ;  /* 0x0000000a070a7291 */ /* 0x010fe2000f8ec0ff */
[----:B------:R-:W-:Y:S01]  /*18b0*/  IMAD.X R13, RZ, RZ, UR29, P0 ;  /* 0x0000001dff0d7e24 */ /* 0x000fe200080e06ff */
[----:B--2---:R-:W-:Y:S01]  /*18c0*/  LEA R224, P0, R4, UR14, 0x1 ;  /* 0x0000000e04e07c11 */ /* 0x004fe2000f8008ff */
[----:B------:R-:W-:Y:S01]  /*18d0*/  IMAD.IADD R222, R5, 0x1, R7 ;  /* 0x0000000105de7824 */ /* 0x000fe200078e0207 */
[----:B------:R-:W-:Y:S01]  /*18e0*/  LEA.HI.X R226, R10, UR17, R226, 0x1, P1 ;  /* 0x000000110ae27c11 */ /* 0x000fe200088f0ce2 */
[----:B------:R-:W-:Y:S01]  /*18f0*/  IMAD.WIDE.U32 R8, R8, UR28, R12 ;  /* 0x0000001c08087c25 */ /* 0x000fe2000f8e000c */
[----:B------:R-:W-:-:S02]  /*1900*/  ISETP.GE.AND P1, PT, R6, UR26, PT ;  /* 0x0000001a06007c0c */ /* 0x000fc4000bf26270 */
[----:B------:R-:W-:Y:S01]  /*1910*/  LEA.HI.X R222, R4, UR15, R222, 0x1, P0 ;  /* 0x0000000f04de7c11 */ /* 0x000fe200080f0cde */
[----:B------:R-:W-:Y:S01]  /*1920*/  IMAD.U32 R11, RZ, RZ, UR5 ;  /* 0x00000005ff0b7e24 */ /* 0x000fe2000f8e00ff */
[----:B------:R-:W-:Y:S01]  /*1930*/  LOP3.LUT R4, R2, 0x1f8, RZ, 0xc0, !PT ;  /* 0x000001f802047812 */ /* 0x000fe200078ec0ff */
[C---:B------:R-:W-:Y:S01]  /*1940*/  VIADD R5, R6.reuse, 0x60 ;  /* 0x0000006006057836 */ /* 0x040fe20000000000 */
[----:B------:R-:W-:Y:S01]  /*1950*/  LOP3.LUT R7, R6, UR4, RZ, 0xfc, !PT ;  /* 0x0000000406077c12 */ /* 0x000fe2000f8efcff */
[----:B------:R-:W-:Y:S01]  /*1960*/  IMAD R11, R11, UR28, R9 ;  /* 0x0000001c0b0b7c24 */ /* 0x000fe2000f8e0209 */
[----:B------:R-:W-:Y:S02]  /*1970*/  LOP3.LUT R13, R4, 0x38, R219, 0x78, !PT ;  /* 0x00000038040d7812 */ /* 0x000fe400078e78db */
[----:B------:R-:W-:Y:S02]  /*1980*/  ISETP.GE.AND P0, PT, R0, UR26, PT ;  /* 0x0000001a00007c0c */ /* 0x000fe4000bf06270 */
[----:B------:R-:W-:-:S04]  /*1990*/  LOP3.LUT R166, R13, 0x1e00, R2, 0xf8, !PT ;  /* 0x00001e000da67812 */ /* 0x000fc800078ef802 */
[----:B------:R-:W-:Y:S01]  /*19a0*/  LEA R78, R166, UR10, 0x1 ;  /* 0x0000000aa64e7c11 */ /* 0x000fe2000f8e08ff */
[----:B------:R-:W-:Y:S06]  /*19b0*/  @P1 BRA `(.L_x_436) ;  /* 0x00000000008c1947 */ /* 0x000fec0003800000 */
        /* <DEDUP_REMOVED lines=9> */
[----:B---3--:R-:W-:Y:S01]  /*1a50*/  LEA R14, P5, R12, UR8, 0x1 ;  /* 0x000000080c0e7c11 */ /* 0x008fe2000f8a08ff */
[----:B------:R-:W-:Y:S01]  /*1a60*/  IMAD R4, R7, UR5, R4 ;  /* 0x0000000507047c24 */ /* 0x000fe2000f8e0204 */
[----:B------:R-:W-:Y:S02]  /*1a70*/  ISETP.GE.AND P2, PT, R241, UR14, PT ;  /* 0x0000000ef1007c0c */ /* 0x000fe4000bf46270 */
[----:B------:R-:W-:Y:S01]  /*1a80*/  ISETP.GE.AND P1, PT, R240, UR14, PT ;  /* 0x0000000ef0007c0c */ /* 0x000fe2000bf26270 */
        /* <DEDUP_REMOVED lines=22> */
.L_x_436:
[----:B------:R-:W-:Y:S05]  /*1bf0*/  BSYNC.RECONVERGENT B0 ;  /* 0x0000000000007941 */ /* 0x000fea0003800200 */
.L_x_435:
        /* <DEDUP_REMOVED lines=40> */
.L_x_438:
[----:B------:R-:W-:Y:S05]  /*1e80*/  BSYNC.RECONVERGENT B0 ;  /* 0x0000000000007941 */ /* 0x000fea0003800200 */
.L_x_437:
[----:B------:R-:W-:Y:S04]  /*1e90*/  BSSY.RECONVERGENT B0, `(.L_x_439) ;  /* 0x0000027000007945 */ /* 0x000fe80003800200 */
[----:B------:R-:W-:Y:S05]  /*1ea0*/  @P6 BRA `(.L_x_440) ;  /* 0x0000000000946947 */ /* 0x000fea0003800000 */
        /* <DEDUP_REMOVED lines=37> */
.L_x_440:
[----:B------:R-:W-:Y:S05]  /*2100*/  BSYNC.RECONVERGENT B0 ;  /* 0x0000000000007941 */ /* 0x000fea0003800200 */
.L_x_439:
        /* <DEDUP_REMOVED lines=41> */
.L_x_442:
[----:B------:R-:W-:Y:S05]  /*23a0*/  BSYNC.RECONVERGENT B0 ;  /* 0x0000000000007941 */ /* 0x000fea0003800200 */
.L_x_441:
        /* <DEDUP_REMOVED lines=10> */
[----:B------:R-:W-:Y:S02]  /*2450*/  UIMAD UR5, UR30, UR17, UR5 ;  /* 0x000000111e0572a4 */ /* 0x000fe4000f8e0205 */
[----:B------:R-:W-:Y:S02]  /*2460*/  USHF.L.U64.HI UR26, UR18, 0x5, UR19 ;  /* 0x00000005121a7899 */ /* 0x000fe40008010213 */
[----:B------:R-:W-:Y:S02]  /*2470*/  USHF.L.U32 UR29, UR18, 0x5, URZ ;  /* 0x00000005121d7899 */ /* 0x000fe400080006ff */
[----:B------:R-:W-:Y:S02]  /*2480*/  UIADD3 UR5, UPT, UPT, UR9, UR5, URZ ;  /* 0x0000000509057290 */ /* 0x000fe4000fffe0ff */
[----:B------:R-:W-:Y:S10]  /*2490*/  @P6 BRA `(.L_x_444) ;  /* 0x0000000000786947 */ /* 0x000ff40003800000 */
        /* <DEDUP_REMOVED lines=30> */
.L_x_444:
[----:B------:R-:W-:Y:S05]  /*2680*/  BSYNC.RECONVERGENT B0 ;  /* 0x0000000000007941 */ /* 0x000fea0003800200 */
.L_x_443:
[----:B------:R-:W-:Y:S04]  /*2690*/  BSSY.RECONVERGENT B0, `(.L_x_445) ;  /* 0x0000021000007945 */ /* 0x000fe80003800200 */
[----:B------:R-:W-:Y:S05]  /*26a0*/  @P5 BRA `(.L_x_446) ;  /* 0x00000000007c5947 */ /* 0x000fea0003800000 */
        /* <DEDUP_REMOVED lines=31> */
.L_x_446:
[----:B------:R-:W-:Y:S05]  /*28a0*/  BSYNC.RECONVERGENT B0 ;  /* 0x0000000000007941 */ /* 0x000fea0003800200 */
.L_x_445:
        /* <DEDUP_REMOVED lines=21> */
[----:B------:R-:W-:Y:S01]  /*2a00*/  SHF.R.U32.HI R221, RZ, 0x1, R219 ;  /* 0x00000001ffdd7819 */ /* 0x000fe200000116db */
[----:B------:R-:W-:Y:S02]  /*2a10*/  USHF.L.U32 UR5, UR12, 0x6, URZ ;  /* 0x000000060c057899 */ /* 0x000fe400080006ff */
[----:B------:R-:W-:Y:S02]  /*2a20*/  UIMAD UR4, UR4, UR15, URZ ;  /* 0x0000000f040472a4 */ /* 0x000fe4000f8e02ff */
[----:B------:R-:W-:Y:S02]  /*2a30*/  UIMAD.WIDE.U32 UR18, UR5, UR15, URZ ;  /* 0x0000000f051272a5 */ /* 0x000fe4000f8e00ff */
[----:B------:R-:W-:-:S03]  /*2a40*/  UIMAD UR4, UR30, UR5, UR4 ;  /* 0x000000051e0472a4 */ /* 0x000fc6000f8e0204 */
[----:B------:R-:W-:Y:S01]  /*2a50*/  UMOV UR5, URZ ;  /* 0x000000ff00057c82 */ /* 0x000fe20008000000 */
[----:B------:R-:W-:Y:S01]  /*2a60*/  UIADD3 UR4, UPT, UPT, UR19, UR4, URZ ;  /* 0x0000000413047290 */ /* 0x000fe2000fffe0ff */
[----:B------:R-:W-:Y:S01]  /*2a70*/  BAR.SYNC.DEFER_BLOCKING 0x0 ;  /* 0x0000000000007b1d */ /* 0x000fe20000010000 */
[----:B----4-:R-:W-:Y:S01]  /*2a80*/  @P0 FMUL.FTZ R4, R5, R4 ;  /* 0x0000000405040220 */ /* 0x010fe20000410000 */
[----:B------:R-:W-:-:S04]  /*2a90*/  LOP3.LUT R5, R77, 0x1c0, RZ, 0xc0, !PT ;  /* 0x000001c04d057812 */ /* 0x000fc800078ec0ff */
[----:B------:R-:W-:Y:S02]  /*2aa0*/  @P0 R2UR UR8, R4 ;  /* 0x00000000040802ca */ /* 0x000fe400000e0000 */
[----:B------:R-:W-:-:S11]  /*2ab0*/  LOP3.LUT R2, R5, 0x38, R2, 0xf8, !PT ;  /* 0x0000003805027812 */ /* 0x000fd600078ef802 */
        /* <DEDUP_REMOVED lines=33> */
.L_x_448:
[----:B------:R4:W-:Y:S04]  /*2cd0*/  STS.128 [R78+0x18000], RZ ;  /* 0x018000ff4e007388 */ /* 0x0009e80000000c00 */
[----:B------:R4:W-:Y:S04]  /*2ce0*/  STS.128 [R78+0x1a000], RZ ;  /* 0x01a000ff4e007388 */ /* 0x0009e80000000c00 */
[----:B------:R4:W-:Y:S04]  /*2cf0*/  STS.128 [R78+0x1c000], RZ ;  /* 0x01c000ff4e007388 */ /* 0x0009e80000000c00 */
[----:B------:R4:W-:Y:S02]  /*2d00*/  STS.128 [R78+0x1e000], RZ ;  /* 0x01e000ff4e007388 */ /* 0x0009e40000000c00 */
.L_x_449:
[----:B------:R-:W-:Y:S05]  /*2d10*/  BSYNC.RECONVERGENT B0 ;  /* 0x0000000000007941 */ /* 0x000fea0003800200 */
.L_x_447:
[----:B------:R-:W-:Y:S01]  /*2d20*/  ISETP.GE.AND P0, PT, R0, UR11, PT ;  /* 0x0000000b00007c0c */ /* 0x000fe2000bf06270 */
[----:B------:R-:W-:Y:S01]  /*2d30*/  IMAD.SHL.U32 R220, R219, 0x20, RZ ;  /* 0x00000020dbdc7824 */ /* 0x000fe200078e00ff */
[C---:B------:R-:W-:Y:S01]  /*2d40*/  LOP3.LUT R76, R2.reuse, 0x8, R221, 0x78, !PT ;  /* 0x00000008024c7812 */ /* 0x040fe200078e78dd */
[----:B------:R-:W-:Y:S01]  /*2d50*/  BSSY.RECONVERGENT B0, `(.L_x_450) ;  /* 0x000002c000007945 */ /* 0x000fe20003800200 */
[----:B----4-:R-:W-:Y:S02]  /*2d60*/  LOP3.LUT R7, R2, 0x8, R219, 0x78, !PT ;  /* 0x0000000802077812 */ /* 0x010fe400078e78db */
[----:B------:R-:W-:Y:S02]  /*2d70*/  LOP3.LUT R220, R220, 0x7c00, RZ, 0xc0, !PT ;  /* 0x00007c00dcdc7812 */ /* 0x000fe400078ec0ff */
[----:B------:R-:W-:Y:S02]  /*2d80*/  LOP3.LUT R84, R77, 0x400, RZ, 0xc0, !PT ;  /* 0x000004004d547812 */ /* 0x000fe400078ec0ff */
        /* <DEDUP_REMOVED lines=40> */
.L_x_451:
[----:B------:R-:W-:Y:S05]  /*3010*/  BSYNC.RECONVERGENT B0 ;  /* 0x0000000000007941 */ /* 0x000fea0003800200 */
.L_x_450:
[----:B------:R-:W-:Y:S01]  /*3020*/  LDSM.16.M88.4 R48, [R84+UR10+0x10000] ;  /* 0x0100000a5430783b */ /* 0x000fe20008000200 */
[----:B------:R-:W-:Y:S01]  /*3030*/  IMAD.MOV.U32 R2, RZ, RZ, 0x20 ;  /* 0x00000020ff027424 */ /* 0x000fe200078e00ff */
[C---:B------:R-:W-:Y:S01]  /*3040*/  LOP3.LUT P2, RZ, R219.reuse, 0x2, RZ, 0xc0, !PT ;  /* 0x00000002dbff7812 */ /* 0x040fe2000784c0ff */
[----:B------:R-:W-:Y:S01]  /*3050*/  VIADD R81, R84, UR10 ;  /* 0x0000000a54517c36 */ /* 0x000fe20008000000 */
[----:B------:R-:W5:Y:S01]  /*3060*/  LDSM.16.M88.4 R24, [R85] ;  /* 0x000000005518783b */ /* 0x000f620000000200 */
[C---:B------:R-:W-:Y:S01]  /*3070*/  LOP3.LUT P0, RZ, R219.reuse, 0x4, RZ, 0xc0, !PT ;  /* 0x00000004dbff7812 */ /* 0x040fe2000780c0ff */
[----:B------:R-:W-:Y:S01]  /*3080*/  IMAD.SHL.U32 R165, R219, 0x2, RZ ;  /* 0x00000002dba57824 */ /* 0x000fe200078e00ff */
[----:B------:R-:W-:Y:S01]  /*3090*/  SEL R2, R2, 0xffffffe0, !P2 ;  /* 0xffffffe002027807 */ /* 0x000fe20005000000 */
[----:B------:R-:W4:Y:S01]  /*30a0*/  LDSM.16.M88.4 R40, [R84+UR10+0x10800] ;  /* 0x0108000a5428783b */ /* 0x000f220008000200 */
[----:B------:R-:W-:Y:S02]  /*30b0*/  UISETP.GE.U32.AND UP1, UPT, UR22, 0x41, UPT ;  /* 0x000000411600788c */ /* 0x000fe4000bf26070 */
[----:B------:R-:W-:Y:S01]  /*30c0*/  LOP3.LUT R165, R165, 0x6, RZ, 0xc0, !PT ;  /* 0x00000006a5a57812 */ /* 0x000fe200078ec0ff */
[--C-:B------:R-:W-:Y:S01]  /*30d0*/  IMAD.IADD R0, R81, 0x1, R2.reuse ;  /* 0x0000000151007824 */ /* 0x100fe200078e0202 */
[----:B------:R-:W-:Y:S01]  /*30e0*/  LDSM.16.M88.4 R32, [R84+UR10+0x11000] ;  /* 0x0110000a5420783b */ /* 0x000fe20008000200 */
[----:B------:R-:W-:-:S03]  /*30f0*/  IMAD.IADD R82, R85, 0x1, R2 ;  /* 0x0000000155527824 */ /* 0x000fc600078e0202 */
[----:B------:R-:W-:Y:S04]  /*3100*/  LDSM.16.M88.4 R8, [R0+0x10000] ;  /* 0x010000000008783b */ /* 0x000fe80000000200 */
[----:B------:R-:W4:Y:S04]  /*3110*/  LDSM.16.M88.4 R16, [R82] ;  /* 0x000000005210783b */ /* 0x000f280000000200 */
[----:B-123--:R-:W1:Y:S04]  /*3120*/  LDSM.16.M88.4 R12, [R84+UR10+0x11800] ;  /* 0x0118000a540c783b */ /* 0x00ee680008000200 */
[----:B------:R-:W2:Y:S04]  /*3130*/  LDSM.16.M88.4 R20, [R0+0x10800] ;  /* 0x010800000014783b */ /* 0x000ea80000000200 */
[----:B------:R-:W3:Y:S04]  /*3140*/  LDSM.16.M88.4 R4, [R0+0x11000] ;  /* 0x011000000004783b */ /* 0x000ee80000000200 */
[----:B------:R-:W3:Y:S04]  /*3150*/  LDSM.16.M88.4 R68, [R0+0x11800] ;  /* 0x011800000044783b */ /* 0x000ee80000000200 */
[----:B------:R-:W-:Y:S01]  /*3160*/  LDSM.16.M88.4 R72, [R85+0x4000] ;  /* 0x004000005548783b */ /* 0x000fe20000000200 */
[C---:B-----5:R-:W-:Y:S03]  /*3170*/  HMMA.16816.F32 R52, R24.reuse, R48, RZ ;  /* 0x000000301834723c */ /* 0x060fe600000018ff */
[----:B------:R-:W0:Y:S05]  /*3180*/  LDGDEPBAR ;  /* 0x00000000000079af */ /* 0x000e2a0000000000 */
[C---:B------:R-:W-:Y:S08]  /*3190*/  HMMA.16816.F32 R48, R24.reuse, R50, RZ ;  /* 0x000000321830723c */ /* 0x040ff000000018ff */
[----:B----4-:R-:W-:Y:S08]  /*31a0*/  HMMA.16816.F32 R44, R24, R40, RZ ;  /* 0x00000028182c723c */ /* 0x010ff000000018ff */
[----:B------:R-:W-:Y:S01]  /*31b0*/  HMMA.16816.F32 R52, R16, R8, R52 ;  /* 0x000000081034723c */ /* 0x000fe20000001834 */
[----:B------:R-:W-:-:S05]  /*31c0*/  IMAD.MOV.U32 R8, RZ, RZ, 0x40 ;  /* 0x00000040ff087424 */ /* 0x000fca00078e00ff */
[----:B------:R-:W-:Y:S02]  /*31d0*/  SEL R8, R8, 0xffffffc0, !P0 ;  /* 0xffffffc008087807 */ /* 0x000fe40004000000 */
[C---:B------:R-:W-:Y:S03]  /*31e0*/  HMMA.16816.F32 R36, R24.reuse, R32, RZ ;  /* 0x000000201824723c */ /* 0x040fe600000018ff */
[--C-:B------:R-:W-:Y:S02]  /*31f0*/  IMAD.IADD R81, R81, 0x1, R8.reuse ;  /* 0x0000000151517824 */ /* 0x100fe400078e0208 */
[----:B------:R-:W-:Y:S02]  /*3200*/  IMAD.IADD R83, R85, 0x1, R8 ;  /* 0x0000000155537824 */ /* 0x000fe400078e0208 */
[C---:B------:R-:W-:Y:S01]  /*3210*/  IMAD.IADD R79, R2.reuse, 0x1, R81 ;  /* 0x00000001024f7824 */ /* 0x040fe200078e0251 */
[----:B------:R-:W-:Y:S01]  /*3220*/  HMMA.16816.F32 R40, R24, R42, RZ ;  /* 0x0000002a1828723c */ /* 0x000fe200000018ff */
[----:B------:R-:W-:Y:S01]  /*3230*/  LDSM.16.M88.4 R64, [R81+0x10000] ;  /* 0x010000005140783b */ /* 0x000fe20000000200 */
[----:B------:R-:W-:-:S03]  /*3240*/  IMAD.IADD R80, R2, 0x1, R83 ;  /* 0x0000000102507824 */ /* 0x000fc600078e0253 */
[----:B------:R-:W-:Y:S03]  /*3250*/  LDSM.16.M88.4 R60, [R81+0x11000] ;  /* 0x01100000513c783b */ /* 0x000fe60000000200 */
[C---:B------:R-:W-:Y:S01]  /*3260*/  HMMA.16816.F32 R32, R24.reuse, R34, RZ ;  /* 0x000000221820723c */ /* 0x040fe200000018ff */
[----:B------:R-:W-:Y:S07]  /*3270*/  LDSM.16.M88.4 R56, [R81+0x11800] ;  /* 0x011800005138783b */ /* 0x000fee0000000200 */
[C---:B-1----:R-:W-:Y:S08]  /*3280*/  HMMA.16816.F32 R28, R24.reuse, R12, RZ ;  /* 0x0000000c181c723c */ /* 0x042ff000000018ff */
[----:B------:R-:W-:Y:S01]  /*3290*/  HMMA.16816.F32 R24, R24, R14, RZ ;  /* 0x0000000e1818723c */ /* 0x000fe200000018ff */
[----:B------:R-:W-:Y:S07]  /*32a0*/  LDSM.16.M88.4 R12, [R81+0x10800] ;  /* 0x01080000510c783b */ /* 0x000fee0000000200 */
[C---:B------:R-:W-:Y:S01]  /*32b0*/  HMMA.16816.F32 R48, R16.reuse, R10, R48 ;  /* 0x0000000a1030723c */ /* 0x040fe20000001830 */
[----:B------:R-:W1:Y:S07]  /*32c0*/  LDSM.16.M88.4 R8, [R83] ;  /* 0x000000005308783b */ /* 0x000e6e0000000200 */
[C---:B--2---:R-:W-:Y:S08]  /*32d0*/  HMMA.16816.F32 R44, R16.reuse, R20, R44 ;  /* 0x00000014102c723c */ /* 0x044ff0000000182c */
[C---:B------:R-:W-:Y:S01]  /*32e0*/  HMMA.16816.F32 R40, R16.reuse, R22, R40 ;  /* 0x000000161028723c */ /* 0x040fe20000001828 */
[----:B------:R-:W-:Y:S07]  /*32f0*/  LDSM.16.M88.4 R20, [R79+0x10000] ;  /* 0x010000004f14783b */ /* 0x000fee0000000200 */
[C---:B---3--:R-:W-:Y:S08]  /*3300*/  HMMA.16816.F32 R36, R16.reuse, R4, R36 ;  /* 0x000000041024723c */ /* 0x048ff00000001824 */
        /* <DEDUP_REMOVED lines=45> */
[C---:B------:R-:W-:Y:S08]  /*35e0*/  HMMA.16816.F32 R52, R20.reuse, R16, R52 ;  /* 0x000000101434723c */ /* 0x040ff00000001834 */
[C---:B------:R-:W-:Y:S01]  /*35f0*/  HMMA.16816.F32 R48, R20.reuse, R18, R48 ;  /* 0x000000121430723c */ /* 0x040fe20000001830 */
[----:B------:R-:W-:Y:S07]  /*3600*/  LDSM.16.M88.4 R16, [R80+0x4000] ;  /* 0x004000005010783b */ /* 0x000fee0000000200 */
[C---:B------:R-:W-:Y:S01]  /*3610*/  HMMA.16816.F32 R40, R20.reuse, R14, R40 ;  /* 0x0000000e1428723c */ /* 0x040fe20000001828 */
[----:B------:R-:W-:Y:S07]  /*3620*/  LDSM.16.M88.4 R12, [R79+0x12000] ;  /* 0x012000004f0c783b */ /* 0x000fee0000000200 */
[C---:B--2---:R-:W-:Y:S08]  /*3630*/  HMMA.16816.F32 R36, R20.reuse, R8, R36 ;  /* 0x000000081424723c */ /* 0x044ff00000001824 */
[C---:B------:R-:W-:Y:S01]  /*3640*/  HMMA.16816.F32 R64, R20.reuse, R10, R64 ;  /* 0x0000000a1440723c */ /* 0x040fe20000001840 */
[----:B------:R-:W1:Y:S07]  /*3650*/  LDSM.16.M88.4 R8, [R81+0x13800] ;  /* 0x013800005108783b */ /* 0x000e6e0000000200 */
        /* <DEDUP_REMOVED lines=58> */
[C---:B------:R-:W-:Y:S01]  /*3a00*/  HMMA.16816.F32 R48, R8.reuse, R6, R48 ;  /* 0x000000060830723c */ /* 0x040fe20000001830 */
[----:B------:R-:W4:Y:S07]  /*3a10*/  LDSM.16.M88.4 R4, [R79+0x14800] ;  /* 0x014800004f04783b */ /* 0x000f2e0000000200 */
        /* <DEDUP_REMOVED lines=12> */
[----:B------:R-:W1:Y:S04]  /*3ae0*/  LDSM.16.M88.4 R12, [R84+UR10+0x17000] ;  /* 0x0170000a540c783b */ /* 0x000e680008000200 */
[----:B------:R-:W-:Y:S03]  /*3af0*/  LDSM.16.M88.4 R84, [R81+0x17800] ;  /* 0x017800005154783b */ /* 0x000fe60000000200 */
[C---:B----4-:R-:W-:Y:S08]  /*3b00*/  HMMA.16816.F32 R44, R24.reuse, R4, R44 ;  /* 0x00000004182c723c */ /* 0x050ff0000000182c */
[C---:B------:R-:W-:Y:S01]  /*3b10*/  HMMA.16816.F32 R40, R24.reuse, R6, R40 ;  /* 0x000000061828723c */ /* 0x040fe20000001828 */
[----:B------:R-:W-:Y:S07]  /*3b20*/  LDSM.16.M88.4 R4, [R0+0x16000] ;  /* 0x016000000004783b */ /* 0x000fee0000000200 */
[C---:B--2---:R-:W-:Y:S08]  /*3b30*/  HMMA.16816.F32 R36, R24.reuse, R16, R36 ;  /* 0x000000101824723c */ /* 0x044ff00000001824 */
        /* <DEDUP_REMOVED lines=8> */
[----:B------:R4:W5:Y:S07]  /*3bc0*/  LDSM.16.M88.4 R8, [R0+0x17000] ;  /* 0x017000000008783b */ /* 0x00096e0000000200 */
[C---:B------:R-:W-:Y:S08]  /*3bd0*/  HMMA.16816.F32 R44, R32.reuse, R28, R44 ;  /* 0x0000001c202c723c */ /* 0x040ff0000000182c */
[C---:B------:R-:W-:Y:S01]  /*3be0*/  HMMA.16816.F32 R40, R32.reuse, R30, R40 ;  /* 0x0000001e2028723c */ /* 0x040fe20000001828 */
[----:B------:R-:W-:Y:S07]  /*3bf0*/  LDSM.16.M88.4 R28, [R83+0xc000] ;  /* 0x00c00000531c783b */ /* 0x000fee0000000200 */
[----:B-1----:R-:W-:Y:S01]  /*3c00*/  HMMA.16816.F32 R36, R32, R12, R36 ;  /* 0x0000000c2024723c */ /* 0x002fe20000001824 */
[----:B----4-:R-:W-:-:S07]  /*3c10*/  LOP3.LUT R0, R221, 0x1f0, RZ, 0xc0, !PT ;  /* 0x000001f0dd007812 */ /* 0x010fce00078ec0ff */
[C---:B------:R-:W-:Y:S01]  /*3c20*/  HMMA.16816.F32 R68, R32.reuse, R14, R68 ;  /* 0x0000000e2044723c */ /* 0x040fe20000001844 */
[----:B------:R-:W-:Y:S07]  /*3c30*/  LDSM.16.M88.4 R12, [R81+0x16000] ;  /* 0x01600000510c783b */ /* 0x000fee0000000200 */
[C---:B------:R-:W-:Y:S08]  /*3c40*/  HMMA.16816.F32 R72, R32.reuse, R60, R72 ;  /* 0x0000003c2048723c */ /* 0x040ff00000001848 */
[----:B------:R-:W-:Y:S01]  /*3c50*/  HMMA.16816.F32 R56, R32, R62, R56 ;  /* 0x0000003e2038723c */ /* 0x000fe20000001838 */
[----:B------:R-:W1:Y:S04]  /*3c60*/  LDSM.16.M88.4 R32, [R81+0x16800] ;  /* 0x016800005120783b */ /* 0x000e680000000200 */
[----:B------:R-:W4:Y:S03]  /*3c70*/  LDSM.16.M88.4 R60, [R81+0x17000] ;  /* 0x01700000513c783b */ /* 0x000f260000000200 */
[C---:B--2---:R-:W-:Y:S08]  /*3c80*/  HMMA.16816.F32 R52, R16.reuse, R4, R52 ;  /* 0x000000041034723c */ /* 0x044ff00000001834 */
[C---:B------:R-:W-:Y:S01]  /*3c90*/  HMMA.16816.F32 R48, R16.reuse, R6, R48 ;  /* 0x000000061030723c */ /* 0x040fe20000001830 */
[----:B------:R-:W-:Y:S07]  /*3ca0*/  LDSM.16.M88.4 R4, [R80+0xc000] ;  /* 0x00c000005004783b */ /* 0x000fee0000000200 */
[C---:B---3--:R-:W-:Y:S08]  /*3cb0*/  HMMA.16816.F32 R44, R16.reuse, R20, R44 ;  /* 0x00000014102c723c */ /* 0x048ff0000000182c */
[C---:B------:R-:W-:Y:S01]  /*3cc0*/  HMMA.16816.F32 R40, R16.reuse, R22, R40 ;  /* 0x000000161028723c */ /* 0x040fe20000001828 */
[----:B------:R-:W2:Y:S07]  /*3cd0*/  LDSM.16.M88.4 R20, [R79+0x16800] ;  /* 0x016800004f14783b */ /* 0x000eae0000000200 */
[C---:B-----5:R-:W-:Y:S08]  /*3ce0*/  HMMA.16816.F32 R36, R16.reuse, R8, R36 ;  /* 0x000000081024723c */ /* 0x060ff00000001824 */
[----:B------:R-:W-:Y:S01]  /*3cf0*/  HMMA.16816.F32 R68, R16, R10, R68 ;  /* 0x0000000a1044723c */ /* 0x000fe20000001844 */
[----:B------:R-:W3:Y:S07]  /*3d00*/  LDSM.16.M88.4 R8, [R79+0x17000] ;  /* 0x017000004f08783b */ /* 0x000eee0000000200 */
[C---:B-1----:R-:W-:Y:S08]  /*3d10*/  HMMA.16816.F32 R44, R28.reuse, R32, R44 ;  /* 0x000000201c2c723c */ /* 0x042ff0000000182c */
[C---:B------:R-:W-:Y:S08]  /*3d20*/  HMMA.16816.F32 R48, R28.reuse, R14, R48 ;  /* 0x0000000e1c30723c */ /* 0x040ff00000001830 */
[C---:B----4-:R-:W-:Y:S08]  /*3d30*/  HMMA.16816.F32 R68, R28.reuse, R62, R68 ;  /* 0x0000003e1c44723c */ /* 0x050ff00000001844 */
[C---:B------:R-:W-:Y:S08]  /*3d40*/  HMMA.16816.F32 R40, R28.reuse, R34, R40 ;  /* 0x000000221c28723c */ /* 0x040ff00000001828 */
[----:B------:R-:W-:Y:S08]  /*3d50*/  HMMA.16816.F32 R36, R28, R60, R36 ;  /* 0x0000003c1c24723c */ /* 0x000ff00000001824 */
[C---:B------:R-:W-:Y:S08]  /*3d60*/  HMMA.16816.F32 R72, R16.reuse, R24, R72 ;  /* 0x000000181048723c */ /* 0x040ff00000001848 */
[----:B------:R-:W-:Y:S01]  /*3d70*/  HMMA.16816.F32 R56, R16, R26, R56 ;  /* 0x0000001a1038723c */ /* 0x000fe20000001838 */
[----:B------:R-:W-:Y:S01]  /*3d80*/  SHF.R.U32.HI R17, RZ, 0x2, R219 ;  /* 0x00000002ff117819 */ /* 0x000fe200000116db */
[----:B------:R-:W-:-:S02]  /*3d90*/  IMAD.U32 R16, RZ, RZ, UR15 ;  /* 0x0000000fff107e24 */ /* 0x000fc4000f8e00ff */
[----:B------:R-:W-:Y:S01]  /*3da0*/  IMAD.U32 R18, RZ, RZ, UR22 ;  /* 0x00000016ff127e24 */ /* 0x000fe2000f8e00ff */
[----:B------:R-:W-:Y:S01]  /*3db0*/  LOP3.LUT R17, R17, 0x7, RZ, 0xc0, !PT ;  /* 0x0000000711117812 */ /* 0x000fe200078ec0ff */
[----:B------:R-:W-:Y:S02]  /*3dc0*/  IMAD R27, R16, 0x40, R165 ;  /* 0x00000040101b7824 */ /* 0x000fe400078e02a5 */
[----:B------:R-:W-:Y:S01]  /*3dd0*/  HMMA.16816.F32 R52, R28, R12, R52 ;  /* 0x0000000c1c34723c */ /* 0x000fe20000001834 */
[----:B------:R-:W-:Y:S01]  /*3de0*/  IADD3 R17, PT, PT, R17, UR6, R0 ;  /* 0x0000000611117c10 */ /* 0x000fe2000fffe000 */
[----:B------:R-:W1:Y:S01]  /*3df0*/  LDSM.16.M88.4 R12, [R79+0x17800] ;  /* 0x017800004f0c783b */ /* 0x000e620000000200 */
[C---:B------:R-:W-:Y:S01]  /*3e00*/  VIADD R19, R27.reuse, 0x10 ;  /* 0x000000101b137836 */ /* 0x040fe20000000000 */
[C---:B------:R-:W-:Y:S01]  /*3e10*/  ISETP.GE.AND P1, PT, R27.reuse, UR22, PT ;  /* 0x000000161b007c0c */ /* 0x040fe2000bf26270 */
[C---:B------:R-:W-:Y:S01]  /*3e20*/  VIADD R25, R27.reuse, 0x8 ;  /* 0x000000081b197836 */ /* 0x040fe20000000000 */
[----:B------:R-:W-:Y:S01]  /*3e30*/  IADD3 R18, PT, PT, R18, -UR23, R17 ;  /* 0x8000001712127c10 */ /* 0x000fe2000fffe011 */
[C---:B------:R-:W-:Y:S01]  /*3e40*/  VIADD R17, R27.reuse, 0x1 ;  /* 0x000000011b117836 */ /* 0x040fe20000000000 */
[----:B--2---:R-:W-:Y:S01]  /*3e50*/  HMMA.16816.F32 R44, R4, R20, R44 ;  /* 0x00000014042c723c */ /* 0x004fe2000000182c */
[----:B------:R-:W-:Y:S01]  /*3e60*/  VIADD R21, R27, 0x9 ;  /* 0x000000091b157836 */ /* 0x000fe20000000000 */
[----:B------:R-:W-:Y:S01]  /*3e70*/  ISETP.GE.AND P5, PT, R25, UR22, PT ;  /* 0x0000001619007c0c */ /* 0x000fe2000bfa6270 */
[----:B------:R-:W-:Y:S01]  /*3e80*/  IMAD.IADD R25, R18, 0x1, -R25 ;  /* 0x0000000112197824 */ /* 0x000fe200078e0a19 */
[----:B------:R-:W-:Y:S01]  /*3e90*/  ISETP.GE.AND P6, PT, R17, UR22, PT ;  /* 0x0000001611007c0c */ /* 0x000fe2000bfc6270 */
[----:B------:R-:W-:-:S04]  /*3ea0*/  DEPBAR.LE SB0, 0x0 ;  /* 0x000080000000791a */ /* 0x000fc80000000000 */
[C---:B---3--:R-:W-:Y:S01]  /*3eb0*/  HMMA.16816.F32 R68, R4.reuse, R10, R68 ;  /* 0x0000000a0444723c */ /* 0x048fe20000001844 */
[----:B------:R-:W-:Y:S01]  /*3ec0*/  IMAD.IADD R11, R18, 0x1, -R19 ;  /* 0x00000001120b7824 */ /* 0x000fe200078e0a13 */
[----:B------:R-:W-:Y:S02]  /*3ed0*/  IABS R25, R25 ;  /* 0x0000001900197213 */ /* 0x000fe40000000000 */
[----:B------:R-:W-:Y:S02]  /*3ee0*/  ISETP.GE.AND P4, PT, R21, UR22, PT ;  /* 0x0000001615007c0c */ /* 0x000fe4000bf86270 */
[----:B------:R-:W-:Y:S02]  /*3ef0*/  IABS R11, R11 ;  /* 0x0000000b000b7213 */ /* 0x000fe40000000000 */
[----:B------:R-:W-:Y:S01]  /*3f00*/  HMMA.16816.F32 R48, R4, R66, R48 ;  /* 0x000000420430723c */ /* 0x000fe20000001830 */
[----:B------:R-:W-:Y:S02]  /*3f10*/  I2FP.F32.S32 R25, R25 ;  /* 0x0000001900197245 */ /* 0x000fe40000201400 */
[----:B------:R-:W-:-:S02]  /*3f20*/  I2FP.F32.S32 R11, R11 ;  /* 0x0000000b000b7245 */ /* 0x000fc40000201400 */
[----:B------:R-:W-:-:S03]  /*3f30*/  ISETP.GE.AND P3, PT, R19, UR22, PT ;  /* 0x0000001613007c0c */ /* 0x000fc6000bf66270 */
[C---:B------:R-:W-:Y:S01]  /*3f40*/  HMMA.16816.F32 R40, R4.reuse, R22, R40 ;  /* 0x000000160428723c */ /* 0x040fe20000001828 */
[----:B------:R-:W-:Y:S01]  /*3f50*/  FFMA.FTZ R16, R11, -UR5, R44 ;  /* 0x800000050b107c23 */ /* 0x000fe2000801002c */
[C---:B------:R-:W-:Y:S02]  /*3f60*/  VIADD R11, R27.reuse, 0x21 ;  /* 0x000000211b0b7836 */ /* 0x040fe40000000000 */
[C---:B------:R-:W-:Y:S02]  /*3f70*/  IMAD.IADD R22, R18.reuse, 0x1, -R21 ;  /* 0x0000000112167824 */ /* 0x040fe400078e0a15 */
[----:B------:R-:W-:Y:S01]  /*3f80*/  IMAD.IADD R20, R18, 0x1, -R11 ;  /* 0x0000000112147824 */ /* 0x000fe200078e0a0b */
[----:B------:R-:W-:Y:S01]  /*3f90*/  FSEL R16, R16, -INF , !P3 ;  /* 0xff80000010107808 */ /* 0x000fe20005800000 */
        /* <DEDUP_REMOVED lines=11> */
[----:B------:R-:W-:Y:S01]  /*4050*/  IABS R23, R23 ;  /* 0x0000001700177213 */ /* 0x000fe20000000000 */
[----:B------:R-:W-:Y:S01]  /*4060*/  FFMA.FTZ R22, R22, -UR5, R49 ;  /* 0x8000000516167c23 */ /* 0x000fe20008010031 */
[----:B------:R-:W-:-:S02]  /*4070*/  I2FP.F32.S32 R20, R20 ;  /* 0x0000001400147245 */ /* 0x000fc40000201400 */
[----:B------:R-:W-:Y:S01]  /*4080*/  I2FP.F32.S32 R23, R23 ;  /* 0x0000001700177245 */ /* 0x000fe20000201400 */
[----:B------:R-:W-:Y:S01]  /*4090*/  HMMA.16816.F32 R56, R28, R86, R56 ;  /* 0x000000561c38723c */ /* 0x000fe20000001838 */
[----:B------:R-:W-:Y:S01]  /*40a0*/  VIADD R29, R27, 0x20 ;  /* 0x000000201b1d7836 */ /* 0x000fe20000000000 */
[----:B------:R-:W-:Y:S01]  /*40b0*/  I2FP.F32.S32 R25, R25 ;  /* 0x0000001900197245 */ /* 0x000fe20000201400 */
        /* <DEDUP_REMOVED lines=14> */
[----:B-1----:R-:W-:Y:S01]  /*41a0*/  HMMA.16816.F32 R72, R4, R12, R72 ;  /* 0x0000000c0448723c */ /* 0x002fe20000001848 */
[----:B------:R-:W-:-:S02]  /*41b0*/  VIADD R13, R27, 0x11 ;  /* 0x000000111b0d7836 */ /* 0x000fc40000000000 */
[----:B------:R-:W-:Y:S01]  /*41c0*/  FFMA.FTZ R36, R33, -UR5, R36 ;  /* 0x8000000521247c23 */ /* 0x000fe20008010024 */
[----:B------:R-:W-:Y:S01]  /*41d0*/  VIADD R33, R27, 0x28 ;  /* 0x000000281b217836 */ /* 0x000fe20000000000 */
[----:B------:R-:W-:Y:S01]  /*41e0*/  IABS R17, R17 ;  /* 0x0000001100117213 */ /* 0x000fe20000000000 */
[C---:B------:R-:W-:Y:S01]  /*41f0*/  IMAD.IADD R12, R18.reuse, 0x1, -R13 ;  /* 0x00000001120c7824 */ /* 0x040fe200078e0a0d */
[----:B------:R-:W-:Y:S01]  /*4200*/  IABS R21, R21 ;  /* 0x0000001500157213 */ /* 0x000fe20000000000 */
[----:B------:R-:W-:Y:S01]  /*4210*/  IMAD.IADD R30, R18, 0x1, -R33 ;  /* 0x00000001121e7824 */ /* 0x000fe200078e0a21 */
[----:B------:R-:W-:Y:S01]  /*4220*/  IABS R8, R8 ;  /* 0x0000000800087213 */ /* 0x000fe20000000000 */
[----:B------:R-:W-:Y:S01]  /*4230*/  HMMA.16816.F32 R56, R4, R14, R56 ;  /* 0x0000000e0438723c */ /* 0x000fe20000001838 */
[----:B------:R-:W-:Y:S01]  /*4240*/  FFMA.FTZ R23, R23, -UR5, R54 ;  /* 0x8000000517177c23 */ /* 0x000fe20008010036 */
[----:B------:R-:W-:Y:S01]  /*4250*/  FFMA.FTZ R20, R25, -UR5, R52 ;  /* 0x8000000519147c23 */ /* 0x000fe20008010034 */
[----:B------:R-:W-:-:S02]  /*4260*/  IABS R30, R30 ;  /* 0x0000001e001e7213 */ /* 0x000fc40000000000 */
[----:B------:R-:W-:Y:S02]  /*4270*/  IABS R19, R19 ;  /* 0x0000001300137213 */ /* 0x000fe40000000000 */
[----:B------:R-:W-:Y:S02]  /*4280*/  FSEL R20, R20, -INF , !P1 ;  /* 0xff80000014147808 */ /* 0x000fe40004800000 */
[----:B------:R-:W-:Y:S01]  /*4290*/  FSEL R23, R23, -INF , !P1 ;  /* 0xff80000017177808 */ /* 0x000fe20004800000 */
[----:B------:R-:W-:Y:S01]  /*42a0*/  BAR.SYNC.DEFER_BLOCKING 0x0 ;  /* 0x0000000000007b1d */ /* 0x000fe20000010000 */
[----:B------:R-:W-:Y:S01]  /*42b0*/  ISETP.GE.AND P1, PT, R13, UR22, PT ;  /* 0x000000160d007c0c */ /* 0x000fe2000bf26270 */
[----:B------:R-:W-:Y:S01]  /*42c0*/  IMAD.IADD R13, R28, 0x1, -R13 ;  /* 0x000000011c0d7824 */ /* 0x000fe200078e0a0d */
[----:B------:R-:W-:Y:S02]  /*42d0*/  I2FP.F32.S32 R35, R30 ;  /* 0x0000001e00237245 */ /* 0x000fe40000201400 */
[----:B------:R-:W-:-:S02]  /*42e0*/  I2FP.F32.S32 R30, R17 ;  /* 0x00000011001e7245 */ /* 0x000fc40000201400 */
        /* <DEDUP_REMOVED lines=150> */
[----:B------:R-:W-:Y:S02]  /*4c50*/  LEA.HI.X R29, R6, R226, R15, 0x1, P1 ;  /* 0x000000e2061d7211 */ /* 0x000fe400008f0c0f */
        /* <DEDUP_REMOVED lines=44> */
.L_x_452:
        /* <DEDUP_REMOVED lines=222> */
[----:B------:R-:W-:-:S06]  /*5d00*/  FADD.FTZ R194, R194, R193 ;  /* 0x000000c1c2c27221 */ /* 0x000fcc0000010000 */
[C---:B--2---:R-:W-:Y:S08]  /*5d10*/  HMMA.16816.F32 R132, R4.reuse, R8, R132 ;  /* 0x000000080484723c */ /* 0x044ff00000001884 */
        /* <DEDUP_REMOVED lines=108> */
[C---:B------:R-:W-:Y:S01]  /*63e0*/  IMAD.SHL.U32 R218, R219.reuse, 0x40, RZ ;  /* 0x00000040dbda7824 */ /* 0x040fe200078e00ff */
[--C-:B------:R-:W-:Y:S01]  /*63f0*/  SHF.R.U32.HI R238, RZ, 0x2, R219.reuse ;  /* 0x00000002ffee7819 */ /* 0x100fe200000116db */
[----:B------:R-:W1:Y:S01]  /*6400*/  LDCU UR4, c[0x0][0x440] ;  /* 0x00008800ff0477ac */ /* 0x000e620008000800 */
[----:B------:R-:W-:Y:S01]  /*6410*/  IMAD.U32 R5, RZ, RZ, UR21 ;  /* 0x00000015ff057e24 */ /* 0x000fe2000f8e00ff */
[----:B------:R-:W2:Y:S01]  /*6420*/  LDC.64 R228, c[0x0][0x3c0] ;  /* 0x0000f000ffe47b82 */ /* 0x000ea20000000a00 */
[----:B------:R-:W-:Y:S01]  /*6430*/  IMAD.SHL.U32 R2, R219, 0x8, RZ ;  /* 0x00000008db027824 */ /* 0x000fe200078e00ff */
[----:B------:R-:W-:Y:S01]  /*6440*/  LOP3.LUT R9, R218, 0x1c0, RZ, 0xc0, !PT ;  /* 0x000001c0da097812 */ /* 0x000fe200078ec0ff */
[----:B------:R-:W-:Y:S01]  /*6450*/  IMAD R5, R5, 0x80, R0 ;  /* 0x0000008005057824 */ /* 0x000fe200078e0200 */
[----:B------:R-:W-:Y:S01]  /*6460*/  LOP3.LUT R238, R238, 0x7, RZ, 0xc0, !PT ;  /* 0x00000007eeee7812 */ /* 0x000fe200078ec0ff */
[----:B------:R-:W-:Y:S01]  /*6470*/  IMAD.SHL.U32 R215, R219, 0x40, RZ ;  /* 0x00000040dbd77824 */ /* 0x000fe200078e00ff */
[----:B------:R-:W-:Y:S01]  /*6480*/  SHF.R.U32.HI R7, RZ, 0x1, R219 ;  /* 0x00000001ff077819 */ /* 0x000fe200000116db */
[----:B------:R-:W-:Y:S01]  /*6490*/  UMOV UR6, 0x400 ;  /* 0x0000040000067882 */ /* 0x000fe20000000000 */
[--C-:B------:R-:W-:Y:S01]  /*64a0*/  LOP3.LUT R0, R9, 0x38, R2.reuse, 0xf8, !PT ;  /* 0x0000003809007812 */ /* 0x100fe200078ef802 */
[----:B------:R-:W-:Y:S01]  /*64b0*/  IMAD.IADD R238, R238, 0x1, R5 ;  /* 0x00000001eeee7824 */ /* 0x000fe200078e0205 */
[----:B------:R-:W-:Y:S01]  /*64c0*/  LOP3.LUT R5, R215, 0x1c0, RZ, 0xc0, !PT ;  /* 0x000001c0d7057812 */ /* 0x000fe200078ec0ff */
[----:B------:R-:W-:Y:S01]  /*64d0*/  ULEA UR6, UR7, UR6, 0x18 ;  /* 0x0000000607067291 */ /* 0x000fe2000f8ec0ff */
[----:B------:R-:W-:Y:S01]  /*64e0*/  LOP3.LUT R7, R0, 0x8, R7, 0x78, !PT ;  /* 0x0000000800077812 */ /* 0x000fe200078e7807 */
[----:B------:R-:W-:Y:S01]  /*64f0*/  IMAD.MOV.U32 R217, RZ, RZ, 0x20 ;  /* 0x00000020ffd97424 */ /* 0x000fe200078e00ff */
[----:B------:R-:W-:Y:S01]  /*6500*/  LOP3.LUT R214, R5, 0x38, R2, 0xf8, !PT ;  /* 0x0000003805d67812 */ /* 0x000fe200078ef802 */
[----:B------:R-:W-:Y:S01]  /*6510*/  IMAD.U32 R9, RZ, RZ, UR22 ;  /* 0x00000016ff097e24 */ /* 0x000fe2000f8e00ff */
[----:B------:R-:W-:Y:S01]  /*6520*/  LOP3.LUT R4, R2, 0x38, RZ, 0xc0, !PT ;  /* 0x0000003802047812 */ /* 0x000fe200078ec0ff */
[----:B------:R-:W-:Y:S01]  /*6530*/  IMAD.U32 R231, RZ, RZ, UR23 ;  /* 0x00000017ffe77e24 */ /* 0x000fe2000f8e00ff */
[----:B------:R-:W-:Y:S01]  /*6540*/  LOP3.LUT R218, R7, 0x200, R218, 0xf8, !PT ;  /* 0x0000020007da7812 */ /* 0x000fe200078ef8da */
[----:B------:R-:W-:Y:S01]  /*6550*/  IMAD.MOV.U32 R212, RZ, RZ, 0x20 ;  /* 0x00000020ffd47424 */ /* 0x000fe200078e00ff */
[----:B------:R-:W-:Y:S01]  /*6560*/  LOP3.LUT R213, R215, 0x400, RZ, 0xc0, !PT ;  /* 0x00000400d7d57812 */ /* 0x000fe200078ec0ff */
[----:B------:R-:W-:Y:S01]  /*6570*/  VIADD R233, R165, UR23 ;  /* 0x00000017a5e97c36 */ /* 0x000fe20008000000 */
[----:B------:R-:W-:Y:S01]  /*6580*/  LOP3.LUT R0, R214, 0x8, R219, 0x78, !PT ;  /* 0x00000008d6007812 */ /* 0x000fe200078e78db */
[----:B------:R-:W-:Y:S01]  /*6590*/  IMAD.MOV.U32 R165, RZ, RZ, R164 ;  /* 0x000000ffffa57224 */ /* 0x000fe200078e00a4 */
[----:B-1----:R-:W-:Y:S01]  /*65a0*/  ISETP.GE.AND P1, PT, R4, UR4, PT ;  /* 0x0000000404007c0c */ /* 0x002fe2000bf26270 */
[----:B------:R-:W-:Y:S01]  /*65b0*/  IMAD.MOV.U32 R216, RZ, RZ, 0x40 ;  /* 0x00000040ffd87424 */ /* 0x000fe200078e00ff */
[----:B------:R-:W-:Y:S01]  /*65c0*/  SEL R217, R217, 0xffffffe0, !P2 ;  /* 0xffffffe0d9d97807 */ /* 0x000fe20005000000 */
[----:B------:R-:W-:Y:S01]  /*65d0*/  IMAD R213, R0, 0x2, R213 ;  /* 0x0000000200d57824 */ /* 0x000fe200078e02d5 */
[----:B------:R-:W-:Y:S01]  /*65e0*/  LEA R218, R218, UR6, 0x1 ;  /* 0x00000006dada7c11 */ /* 0x000fe2000f8e08ff */
[----:B------:R-:W-:Y:S01]  /*65f0*/  IMAD.MOV.U32 R0, RZ, RZ, R3 ;  /* 0x000000ffff007224 */ /* 0x000fe200078e0003 */
[----:B------:R-:W-:Y:S01]  /*6600*/  IADD3 R4, PT, PT, R9, -UR23, R238 ;  /* 0x8000001709047c10 */ /* 0x000fe2000fffe0ee */
[C---:B------:R-:W-:Y:S01]  /*6610*/  IMAD.SHL.U32 R232, R219.reuse, 0x20, RZ ;  /* 0x00000020dbe87824 */ /* 0x040fe200078e00ff */
[----:B------:R-:W-:Y:S01]  /*6620*/  LOP3.LUT P0, RZ, R219, 0x2, RZ, 0xc0, !PT ;  /* 0x00000002dbff7812 */ /* 0x000fe2000780c0ff */
[----:B------:R-:W-:Y:S01]  /*6630*/  VIADD R238, R238, UR22 ;  /* 0x00000016eeee7c36 */ /* 0x000fe20008000000 */
[----:B------:R-:W-:Y:S01]  /*6640*/  IADD3 R231, PT, PT, R4, 0x8, R231 ;  /* 0x0000000804e77810 */ /* 0x000fe20007ffe0e7 */
[----:B------:R-:W-:Y:S01]  /*6650*/  IMAD.IADD R217, R217, 0x1, R218 ;  /* 0x00000001d9d97824 */ /* 0x000fe200078e02da */
[----:B------:R-:W-:Y:S01]  /*6660*/  LOP3.LUT R234, R2, 0x38, RZ, 0xc0, !PT ;  /* 0x0000003802ea7812 */ /* 0x000fe200078ec0ff */
[----:B------:R-:W-:Y:S01]  /*6670*/  VIADD R239, R218, 0x18000 ;  /* 0x00018000daef7836 */ /* 0x000fe20000000000 */
[----:B------:R-:W-:Y:S01]  /*6680*/  SEL R212, R212, 0xffffffe0, !P0 ;  /* 0xffffffe0d4d47807 */ /* 0x000fe20004000000 */
[----:B------:R-:W-:Y:S01]  /*6690*/  ULEA.HI.SX32 UR14, UR14, 0xfffffffe, 0x1a ;  /* 0xfffffffe0e0e7891 */ /* 0x000fe2000f8fd2ff */
[----:B------:R-:W-:Y:S01]  /*66a0*/  LEA R236, R166, UR6, 0x1 ;  /* 0x00000006a6ec7c11 */ /* 0x000fe2000f8e08ff */
[----:B------:R-:W1:Y:S01]  /*66b0*/  LDCU UR8, c[0x0][0x440] ;  /* 0x00008800ff0877ac */ /* 0x000e620008000800 */
[----:B------:R-:W3:Y:S01]  /*66c0*/  LDCU UR4, c[0x0][0x45c] ;  /* 0x00008b80ff0477ac */ /* 0x000ee20008000800 */
[----:B------:R-:W-:Y:S08]  /*66d0*/  BRA `(.L_x_454) ;  /* 0x0000000000d87947 */ /* 0x000ff00003800000 */
.L_x_456:
[----:B------:R-:W1:Y:S01]  /*66e0*/  LDC.64 R2, c[0x0][0x3b8] ;  /* 0x0000ee00ff027b82 */ /* 0x000e620000000a00 */
[----:B------:R-:W-:Y:S06]  /*66f0*/  UIADD3 UR7, UPT, UPT, UR14, -0x1, URZ ;  /* 0xffffffff0e077890 */ /* 0x000fec000fffe0ff */
[----:B-1----:R-:W-:Y:S04]  /*6700*/  IMAD.WIDE.U32 R168, R2, UR7, RZ ;  /* 0x0000000702a87c25 */ /* 0x002fe8000f8e00ff */
[----:B------:R-:W-:Y:S01]  /*6710*/  IMAD R169, R3, UR7, R169 ;  /* 0x0000000703a97c24 */ /* 0x000fe2000f8e02a9 */
        /* <DEDUP_REMOVED lines=8> */
[----:B------:R1:W-:Y:S03]  /*67a0*/  @!P1 LDGSTS.E.BYPASS.LTC128B.128 [R236+0x10000], desc[UR24][R172.64] ;  /* 0x10000000acec9fae */ /* 0x0003e6000b981a18 */
[----:B------:R-:W-:Y:S01]  /*67b0*/  LEA.HI.X R164, R2, R164, R3, 0x5, P5 ;  /* 0x000000a402a47211 */ /* 0x000fe200028f2c03 */
        /* <DEDUP_REMOVED lines=40> */
.L_x_454:
[----:B------:R-:W-:Y:S04]  /*6a40*/  DEPBAR.LE SB0, 0x0 ;  /* 0x000080000000791a */ /* 0x000fe80000000000 */
[----:B------:R-:W-:Y:S01]  /*6a50*/  BAR.SYNC.DEFER_BLOCKING 0x0 ;  /* 0x0000000000007b1d */ /* 0x000fe20000010000 */
[----:B--2---:R-:W-:Y:S01]  /*6a60*/  IMAD.WIDE.U32 R2, R228, UR14, RZ ;  /* 0x0000000ee4027c25 */ /* 0x004fe2000f8e00ff */
[C---:B------:R-:W-:Y:S01]  /*6a70*/  LOP3.LUT R242, R234.reuse, 0x40, RZ, 0xfc, !PT ;  /* 0x00000040eaf27812 */ /* 0x040fe200078efcff */
[----:B------:R-:W-:Y:S01]  /*6a80*/  UISETP.NE.AND UP0, UPT, UR14, URZ, UPT ;  /* 0x000000ff0e00728c */ /* 0x000fe2000bf05270 */
[----:B------:R-:W-:Y:S01]  /*6a90*/  LOP3.LUT R241, R234, 0x80, RZ, 0xfc, !PT ;  /* 0x00000080eaf17812 */ /* 0x000fe200078efcff */
[----:B------:R-:W-:Y:S01]  /*6aa0*/  IMAD R3, R229, UR14, R3 ;  /* 0x0000000ee5037c24 */ /* 0x000fe2000f8e0203 */
[C---:B------:R-:W-:Y:S01]  /*6ab0*/  LEA R22, P0, R2.reuse, R224, 0x7 ;  /* 0x000000e002167211 */ /* 0x040fe200078038ff */
[----:B------:R-:W-:Y:S01]  /*6ac0*/  IMAD.SHL.U32 R21, R2, 0x40, RZ ;  /* 0x0000004002157824 */ /* 0x000fe200078e00ff */
[----:B-1----:R-:W-:Y:S01]  /*6ad0*/  ISETP.GE.AND P4, PT, R242, UR8, PT ;  /* 0x00000008f2007c0c */ /* 0x002fe2000bf86270 */
[----:B------:R-:W-:Y:S01]  /*6ae0*/  VIADD R223, R213, UR6 ;  /* 0x00000006d5df7c36 */ /* 0x000fe20008000000 */
[--C-:B------:R-:W-:Y:S02]  /*6af0*/  LEA.HI.X R23, R2, R222, R3.reuse, 0x7, P0 ;  /* 0x000000de02177211 */ /* 0x100fe400000f3c03 */
[----:B------:R-:W-:Y:S02]  /*6b00*/  ISETP.GE.AND P3, PT, R241, UR8, PT ;  /* 0x00000008f1007c0c */ /* 0x000fe4000bf66270 */
[----:B------:R-:W-:Y:S02]  /*6b10*/  LOP3.LUT R240, R234, 0xc0, RZ, 0xfc, !PT ;  /* 0x000000c0eaf07812 */ /* 0x000fe400078efcff */
[----:B------:R-:W-:Y:S02]  /*6b20*/  SHF.L.U64.HI R3, R2, 0x6, R3 ;  /* 0x0000000602037819 */ /* 0x000fe40000010203 */
[----:B------:R-:W-:Y:S02]  /*6b30*/  ISETP.GE.AND P2, PT, R240, UR8, PT ;  /* 0x00000008f0007c0c */ /* 0x000fe4000bf46270 */
[C---:B------:R-:W-:Y:S02]  /*6b40*/  LEA R21, P0, R228.reuse, R21, 0x5 ;  /* 0x00000015e4157211 */ /* 0x040fe400078028ff */
[----:B------:R-:W-:Y:S01]  /*6b50*/  SHF.R.U32.HI R221, RZ, 0x1, R219 ;  /* 0x00000001ffdd7819 */ /* 0x000fe200000116db */
[----:B------:R-:W-:Y:S01]  /*6b60*/  @!PT LDS RZ, [RZ] ;  /* 0x00000000fffff984 */ /* 0x000fe20000000800 */
[----:B------:R-:W-:Y:S01]  /*6b70*/  @!PT LDS RZ, [RZ] ;  /* 0x00000000fffff984 */ /* 0x000fe20000000800 */
[----:B------:R-:W-:Y:S01]  /*6b80*/  @!PT LDS RZ, [RZ] ;  /* 0x00000000fffff984 */ /* 0x000fe20000000800 */
[----:B------:R-:W-:Y:S01]  /*6b90*/  @!P1 LDGSTS.E.BYPASS.LTC128B.128 [R236+0x18000], desc[UR24][R22.64] ;  /* 0x1800000016ec9fae */ /* 0x000fe2000b981a18 */
[----:B------:R-:W-:Y:S02]  /*6ba0*/  LEA.HI.X R3, R228, R3, R229, 0x5, P0 ;  /* 0x00000003e4037211 */ /* 0x000fe400000f2ce5 */
[C---:B------:R-:W-:Y:S02]  /*6bb0*/  LEA R2, P0, R21.reuse, R224, 0x1 ;  /* 0x000000e015027211 */ /* 0x040fe400078008ff */
[----:B------:R-:W-:Y:S01]  /*6bc0*/  @P1 STS.128 [R236+0x18000], RZ ;  /* 0x018000ffec001388 */ /* 0x000fe20000000c00 */
[----:B------:R-:W-:Y:S02]  /*6bd0*/  ISETP.GE.AND P1, PT, R234, UR8, PT ;  /* 0x00000008ea007c0c */ /* 0x000fe4000bf26270 */
[----:B------:R-:W-:Y:S02]  /*6be0*/  LEA.HI.X R3, R21, R222, R3, 0x1, P0 ;  /* 0x000000de15037211 */ /* 0x000fe400000f0c03 */
[----:B------:R-:W-:Y:S01]  /*6bf0*/  @!PT LDS RZ, [RZ] ;  /* 0x00000000fffff984 */ /* 0x000fe20000000800 */
[----:B------:R-:W-:Y:S01]  /*6c00*/  @!PT LDS RZ, [RZ] ;  /* 0x00000000fffff984 */ /* 0x000fe20000000800 */
[----:B------:R-:W-:Y:S01]  /*6c10*/  @!PT LDS RZ, [RZ] ;  /* 0x00000000fffff984 */ /* 0x000fe20000000800 */
[----:B------:R-:W-:Y:S01]  /*6c20*/  @!P4 LDGSTS.E.BYPASS.LTC128B.128 [R236+0x1a000], desc[UR24][R22.64+0x80] ;  /* 0x1a00008016eccfae */ /* 0x000fe2000b981a18 */
[----:B------:R-:W-:Y:S02]  /*6c30*/  LOP3.LUT R220, R232, 0x7c00, RZ, 0xc0, !PT ;  /* 0x00007c00e8dc7812 */ /* 0x000fe400078ec0ff */
[----:B------:R-:W-:Y:S02]  /*6c40*/  LOP3.LUT R169, R221, 0x8, RZ, 0xc0, !PT ;  /* 0x00000008dda97812 */ /* 0x000fe400078ec0ff */
[----:B------:R-:W-:Y:S01]  /*6c50*/  @P4 STS.128 [R236+0x1a000], RZ ;  /* 0x01a000ffec004388 */ /* 0x000fe20000000c00 */
[----:B------:R-:W-:Y:S02]  /*6c60*/  LOP3.LUT R164, R220, 0x200, R215, 0xf8, !PT ;  /* 0x00000200dca47812 */ /* 0x000fe400078ef8d7 */
[----:B------:R-:W-:Y:S02]  /*6c70*/  LOP3.LUT P0, RZ, R219, 0x4, RZ, 0xc0, !PT ;  /* 0x00000004dbff7812 */ /* 0x000fe4000780c0ff */
[----:B------:R-:W-:Y:S01]  /*6c80*/  @!PT LDS RZ, [RZ] ;  /* 0x00000000fffff984 */ /* 0x000fe20000000800 */
[----:B------:R-:W-:Y:S01]  /*6c90*/  @!PT LDS RZ, [RZ] ;  /* 0x00000000fffff984 */ /* 0x000fe20000000800 */
[----:B------:R-:W-:Y:S01]  /*6ca0*/  @!PT LDS RZ, [RZ] ;  /* 0x00000000fffff984 */ /* 0x000fe20000000800 */
[----:B------:R-:W-:Y:S01]  /*6cb0*/  @!P3 LDGSTS.E.BYPASS.LTC128B.128 [R236+0x1c000], desc[UR24][R22.64+0x100] ;  /* 0x1c00010016ecbfae */ /* 0x000fe2000b981a18 */
[----:B------:R-:W-:Y:S04]  /*6cc0*/  LOP3.LUT R164, R164, R214, R169, 0xf6, !PT ;  /* 0x000000d6a4a47212 */ /* 0x000fe800078ef6a9 */
[----:B------:R-:W-:Y:S01]  /*6cd0*/  @P3 STS.128 [R236+0x1c000], RZ ;  /* 0x01c000ffec003388 */ /* 0x000fe20000000c00 */
[----:B------:R-:W-:Y:S01]  /*6ce0*/  LEA R227, R164, UR6, 0x1 ;  /* 0x00000006a4e37c11 */ /* 0x000fe2000f8e08ff */
[C---:B------:R-:W-:Y:S03]  /*6cf0*/  IMAD.IADD R164, R223.reuse, 0x1, R212 ;  /* 0x00000001dfa47824 */ /* 0x040fe600078e02d4 */
[----:B------:R-:W-:Y:S01]  /*6d00*/  @!PT LDS RZ, [RZ] ;  /* 0x00000000fffff984 */ /* 0x000fe20000000800 */
[----:B------:R-:W-:Y:S01]  /*6d10*/  @!PT LDS RZ, [RZ] ;  /* 0x00000000fffff984 */ /* 0x000fe20000000800 */
[----:B------:R-:W-:Y:S01]  /*6d20*/  @!PT LDS RZ, [RZ] ;  /* 0x00000000fffff984 */ /* 0x000fe20000000800 */
[----:B------:R-:W-:Y:S01]  /*6d30*/  @!P2 LDGSTS.E.BYPASS.LTC128B.128 [R236+0x1e000], desc[UR24][R22.64+0x180] ;  /* 0x1e00018016ecafae */ /* 0x000fe2000b981a18 */
[--C-:B------:R-:W-:Y:S04]  /*6d40*/  IMAD.IADD R166, R212, 0x1, R227.reuse ;  /* 0x00000001d4a67824 */ /* 0x100fe800078e02e3 */
        /* <DEDUP_REMOVED lines=23> */
[----:B------:R-:W4:Y:S05]  /*6ec0*/  LDSM.16.M88.4 R176, [R213+UR6+0x10800] ;  /* 0x01080006d5b0783b */ /* 0x000f2a0008000200 */
[----:B------:R-:W5:Y:S05]  /*6ed0*/  LDSM.16.M88.4 R180, [R213+UR6+0x11000] ;  /* 0x01100006d5b4783b */ /* 0x000f6a0008000200 */
[----:B------:R-:W0:Y:S05]  /*6ee0*/  LDGDEPBAR ;  /* 0x00000000000079af */ /* 0x000e2a0000000000 */
[----:B------:R-:W3:Y:S05]  /*6ef0*/  LDSM.16.M88.4 R184, [R213+UR6+0x11800] ;  /* 0x01180006d5b8783b */ /* 0x000eea0008000200 */
[----:B------:R-:W-:Y:S05]  /*6f00*/  LDSM.16.M88.4 R188, [R166] ;  /* 0x00000000a6bc783b */ /* 0x000fea0000000200 */
[----:B------:R-:W-:Y:S05]  /*6f10*/  LDSM.16.M88.4 R192, [R164+0x10800] ;  /* 0x01080000a4c0783b */ /* 0x000fea0000000200 */
[----:B------:R-:W-:Y:S01]  /*6f20*/  LDSM.16.M88.4 R196, [R164+0x11800] ;  /* 0x01180000a4c4783b */ /* 0x000fe20000000200 */
[C---:B--2---:R-:W-:Y:S08]  /*6f30*/  HMMA.16816.F32 R4, R168.reuse, R172, RZ ;  /* 0x000000aca804723c */ /* 0x044ff000000018ff */
[C---:B------:R-:W-:Y:S01]  /*6f40*/  HMMA.16816.F32 R8, R168.reuse, R174, RZ ;  /* 0x000000aea808723c */ /* 0x040fe200000018ff */
[----:B------:R-:W2:Y:S07]  /*6f50*/  LDSM.16.M88.4 R172, [R164+0x10000] ;  /* 0x01000000a4ac783b */ /* 0x000eae0000000200 */
[C---:B----4-:R-:W-:Y:S01]  /*6f60*/  HMMA.16816.F32 R12, R168.reuse, R176, RZ ;  /* 0x000000b0a80c723c */ /* 0x050fe200000018ff */
[----:B------:R-:W-:Y:S05]  /*6f70*/  SEL R176, R216, 0xffffffc0, !P0 ;  /* 0xffffffc0d8b07807 */ /* 0x000fea0004000000 */
[----:B------:R-:W-:Y:S02]  /*6f80*/  IMAD.IADD R225, R176, 0x1, R227 ;  /* 0x00000001b0e17824 */ /* 0x000fe400078e02e3 */
[C---:B------:R-:W-:Y:S01]  /*6f90*/  HMMA.16816.F32 R16, R168.reuse, R178, RZ ;  /* 0x000000b2a810723c */ /* 0x040fe200000018ff */
[----:B------:R-:W-:Y:S02]  /*6fa0*/  IMAD.IADD R223, R223, 0x1, R176 ;  /* 0x00000001dfdf7824 */ /* 0x000fe400078e02b0 */
[----:B------:R-:W4:Y:S01]  /*6fb0*/  LDSM.16.M88.4 R176, [R164+0x11000] ;  /* 0x01100000a4b0783b */ /* 0x000f220000000200 */
[C---:B-1----:R-:W-:Y:S02]  /*6fc0*/  IMAD.IADD R3, R212.reuse, 0x1, R225 ;  /* 0x00000001d4037824 */ /* 0x042fe400078e02e1 */
[----:B------:R-:W-:Y:S02]  /*6fd0*/  IMAD.IADD R2, R212, 0x1, R223 ;  /* 0x00000001d4027824 */ /* 0x000fe400078e02df */
[C---:B-----5:R-:W-:Y:S01]  /*6fe0*/  HMMA.16816.F32 R20, R168.reuse, R180, RZ ;  /* 0x000000b4a814723c */ /* 0x060fe200000018ff */
[----:B------:R-:W-:Y:S05]  /*6ff0*/  LDSM.16.M88.4 R200, [R225] ;  /* 0x00000000e1c8783b */ /* 0x000fea0000000200 */
[----:B------:R-:W1:Y:S02]  /*7000*/  LDSM.16.M88.4 R204, [R223+0x10000] ;  /* 0x01000000dfcc783b */ /* 0x000e640000000200 */
[C---:B------:R-:W-:Y:S03]  /*7010*/  HMMA.16816.F32 R24, R168.reuse, R182, RZ ;  /* 0x000000b6a818723c */ /* 0x040fe600000018ff */
[----:B------:R-:W5:Y:S05]  /*7020*/  LDSM.16.M88.4 R180, [R223+0x10800] ;  /* 0x01080000dfb4783b */ /* 0x000f6a0000000200 */
[C---:B---3--:R-:W-:Y:S01]  /*7030*/  HMMA.16816.F32 R28, R168.reuse, R184, RZ ;  /* 0x000000b8a81c723c */ /* 0x048fe200000018ff */
[----:B------:R-:W-:Y:S07]  /*7040*/  LDSM.16.M88.4 R208, [R2+0x10000] ;  /* 0x0100000002d0783b */ /* 0x000fee0000000200 */
[----:B------:R-:W-:Y:S01]  /*7050*/  HMMA.16816.F32 R32, R168, R186, RZ ;  /* 0x000000baa820723c */ /* 0x000fe200000018ff */
[----:B------:R-:W3:Y:S05]  /*7060*/  LDSM.16.M88.4 R168, [R223+0x11000] ;  /* 0x01100000dfa8783b */ /* 0x000eea0000000200 */
[----:B------:R-:W-:Y:S02]  /*7070*/  LDSM.16.M88.4 R184, [R3] ;  /* 0x0000000003b8783b */ /* 0x000fe40000000200 */
[C---:B--2---:R-:W-:Y:S08]  /*7080*/  HMMA.16816.F32 R4, R188.reuse, R172, R4 ;  /* 0x000000acbc04723c */ /* 0x044ff00000001804 */
[C---:B------:R-:W-:Y:S01]  /*7090*/  HMMA.16816.F32 R8, R188.reuse, R174, R8 ;  /* 0x000000aebc08723c */ /* 0x040fe20000001808 */
[----:B------:R-:W2:Y:S07]  /*70a0*/  LDSM.16.M88.4 R172, [R223+0x11800] ;  /* 0x01180000dfac783b */ /* 0x000eae0000000200 */
[C---:B------:R-:W-:Y:S08]  /*70b0*/  HMMA.16816.F32 R12, R188.reuse, R192, R12 ;  /* 0x000000c0bc0c723c */ /* 0x040ff0000000180c */
        /* <DEDUP_REMOVED lines=8> */
[----:B------:R-:W-:Y:S02]  /*7140*/  LDSM.16.M88.4 R196, [R166+0x4000] ;  /* 0x00400000a6c4783b */ /* 0x000fe40000000200 */
[C---:B-1----:R-:W-:Y:S08]  /*7150*/  HMMA.16816.F32 R4, R200.reuse, R204, R4 ;  /* 0x000000ccc804723c */ /* 0x042ff00000001804 */
[C---:B------:R-:W-:Y:S01]  /*7160*/  HMMA.16816.F32 R8, R200.reuse, R206, R8 ;  /* 0x000000cec808723c */ /* 0x040fe20000001808 */
[----:B------:R-:W-:Y:S07]  /*7170*/  LDSM.16.M88.4 R204, [R2+0x12000] ;  /* 0x0120000002cc783b */ /* 0x000fee0000000200 */
[C---:B-----5:R-:W-:Y:S08]  /*7180*/  HMMA.16816.F32 R12, R200.reuse, R180, R12 ;  /* 0x000000b4c80c723c */ /* 0x060ff0000000180c */
[C---:B------:R-:W-:Y:S01]  /*7190*/  HMMA.16816.F32 R16, R200.reuse, R182, R16 ;  /* 0x000000b6c810723c */ /* 0x040fe20000001810 */
[----:B------:R-:W-:Y:S07]  /*71a0*/  LDSM.16.M88.4 R180, [R213+UR6+0x12800] ;  /* 0x01280006d5b4783b */ /* 0x000fee0008000200 */
[C---:B---3--:R-:W-:Y:S08]  /*71b0*/  HMMA.16816.F32 R20, R200.reuse, R168, R20 ;  /* 0x000000a8c814723c */ /* 0x048ff00000001814 */
[C---:B------:R-:W-:Y:S01]  /*71c0*/  HMMA.16816.F32 R24, R200.reuse, R170, R24 ;  /* 0x000000aac818723c */ /* 0x040fe20000001818 */
[----:B------:R-:W-:Y:S07]  /*71d0*/  LDSM.16.M88.4 R168, [R227+0x4000] ;  /* 0x00400000e3a8783b */ /* 0x000fee0000000200 */
[C---:B--2---:R-:W-:Y:S08]  /*71e0*/  HMMA.16816.F32 R28, R200.reuse, R172, R28 ;  /* 0x000000acc81c723c */ /* 0x044ff0000000181c */
        /* <DEDUP_REMOVED lines=96> */
[C---:B------:R-:W-:Y:S01]  /*77f0*/  HMMA.16816.F32 R12, R184.reuse, R204, R12 ;  /* 0x000000ccb80c723c */ /* 0x040fe2000000180c */
[----:B------:R-:W-:Y:S07]  /*7800*/  IMAD.U32 R204, RZ, RZ, UR14 ;  /* 0x0000000effcc7e24 */ /* 0x000fee000f8e00ff */
        /* <DEDUP_REMOVED lines=46> */
[C---:B-----5:R-:W-:Y:S05]  /*7af0*/  HMMA.16816.F32 R4, R168.reuse, R184, R4 ;  /* 0x000000b8a804723c */ /* 0x060fea0000001804 */
[----:B-1----:R-:W-:Y:S03]  /*7b00*/  IMAD R3, R204, 0x40, R233 ;  /* 0x00000040cc037824 */ /* 0x002fe600078e02e9 */
        /* <DEDUP_REMOVED lines=161> */
.L_x_455:
        /* <DEDUP_REMOVED lines=33> */
[--C-:B------:R-:W-:Y:S03]  /*8730*/  FFMA.FTZ R201, R12, UR4, -R200.reuse ;  /* 0x000000040cc97c23 */ /* 0x100fe600080108c8 */
[----:B------:R4:W5:Y:S01]  /*8740*/  MUFU.EX2 R2, R165 ;  /* 0x000000a500027308 */ /* 0x0009620000000800 */
[----:B------:R-:W-:Y:S01]  /*8750*/  FFMA.FTZ R202, R13, UR4, -R200 ;  /* 0x000000040dca7c23 */ /* 0x000fe200080108c8 */
[--C-:B------:R-:W-:Y:S01]  /*8760*/  FFMA.FTZ R203, R14, UR4, -R198.reuse ;  /* 0x000000040ecb7c23 */ /* 0x100fe200080108c6 */
[----:B------:R-:W-:Y:S01]  /*8770*/  FFMA.FTZ R204, R15, UR4, -R198 ;  /* 0x000000040fcc7c23 */ /* 0x000fe200080108c6 */
[--C-:B------:R-:W-:Y:S01]  /*8780*/  FFMA.FTZ R205, R16, UR4, -R200.reuse ;  /* 0x0000000410cd7c23 */ /* 0x100fe200080108c8 */
[----:B------:R-:W-:Y:S01]  /*8790*/  FFMA.FTZ R206, R17, UR4, -R200 ;  /* 0x0000000411ce7c23 */ /* 0x000fe200080108c8 */
[--C-:B------:R-:W-:Y:S01]  /*87a0*/  FFMA.FTZ R207, R18, UR4, -R198.reuse ;  /* 0x0000000412cf7c23 */ /* 0x100fe200080108c6 */
[--C-:B------:R-:W-:Y:S03]  /*87b0*/  FFMA.FTZ R208, R19, UR4, -R198.reuse ;  /* 0x0000000413d07c23 */ /* 0x100fe600080108c6 */
[----:B------:R-:W-:Y:S01]  /*87c0*/  MUFU.EX2 R199, R199 ;  /* 0x000000c700c77308 */ /* 0x000fe20000000800 */
[----:B--2---:R-:W-:Y:S01]  /*87d0*/  FFMA.FTZ R167, R11, UR4, -R198 ;  /* 0x000000040ba77c23 */ /* 0x004fe200080108c6 */
[C---:B---3--:R-:W-:Y:S01]  /*87e0*/  FMUL.FTZ R6, R0.reuse, R162 ;  /* 0x000000a200067220 */ /* 0x048fe20000410000 */
[C---:B------:R-:W-:Y:S01]  /*87f0*/  FMUL.FTZ R7, R0.reuse, R163 ;  /* 0x000000a300077220 */ /* 0x040fe20000410000 */
[C---:B------:R-:W-:Y:S01]  /*8800*/  FMUL.FTZ R10, R0.reuse, R158 ;  /* 0x0000009e000a7220 */ /* 0x040fe20000410000 */
[C---:B------:R-:W-:Y:S01]  /*8810*/  FMUL.FTZ R11, R0.reuse, R159 ;  /* 0x0000009f000b7220 */ /* 0x040fe20000410000 */
[C---:B------:R-:W-:Y:S01]  /*8820*/  FMUL.FTZ R38, R0.reuse, R38 ;  /* 0x0000002600267220 */ /* 0x040fe20000410000 */
[----:B------:R-:W-:Y:S03]  /*8830*/  FMUL.FTZ R39, R0, R39 ;  /* 0x0000002700277220 */ /* 0x000fe60000410000 */
[----:B------:R-:W2:Y:S01]  /*8840*/  MUFU.EX2 R196, R196 ;  /* 0x000000c400c47308 */ /* 0x000ea20000000800 */
[----:B----4-:R-:W-:Y:S01]  /*8850*/  IADD3 R165, PT, PT, R218, 0x18040, RZ ;  /* 0x00018040daa57810 */ /* 0x010fe20007ffe0ff */
[C---:B-----5:R-:W-:Y:S01]  /*8860*/  FMUL.FTZ R4, R2.reuse, R160 ;  /* 0x000000a002047220 */ /* 0x060fe20000410000 */
[----:B------:R-:W-:Y:S01]  /*8870*/  @P0 IADD3 R165, PT, PT, R239, -0x40, RZ ;  /* 0xffffffc0efa50810 */ /* 0x000fe20007ffe0ff */
[C---:B------:R-:W-:Y:S01]  /*8880*/  FMUL.FTZ R5, R2.reuse, R161 ;  /* 0x000000a102057220 */ /* 0x040fe20000410000 */
[C---:B------:R-:W-:Y:S01]  /*8890*/  FMUL.FTZ R8, R2.reuse, R156 ;  /* 0x0000009c02087220 */ /* 0x040fe20000410000 */
[----:B------:R-:W-:Y:S01]  /*88a0*/  FMUL.FTZ R9, R2, R157 ;  /* 0x0000009d02097220 */ /* 0x000fe20000410000 */
[----:B------:R-:W-:Y:S03]  /*88b0*/  IADD3 R166, PT, PT, R212, R165, RZ ;  /* 0x000000a5d4a67210 */ /* 0x000fe60007ffe0ff */
[----:B------:R-:W-:Y:S01]  /*88c0*/  MUFU.EX2 R197, R197 ;  /* 0x000000c500c57308 */ /* 0x000fe20000000800 */
[----:B------:R-:W3:Y:S01]  /*88d0*/  LDSM.16.MT88.4 R176, [R165] ;  /* 0x00000000a5b0783b */ /* 0x000ee20000004200 */
[C---:B------:R-:W-:Y:S01]  /*88e0*/  FMUL.FTZ R36, R2.reuse, R36 ;  /* 0x0000002402247220 */ /* 0x040fe20000410000 */
[C---:B------:R-:W-:Y:S01]  /*88f0*/  FMUL.FTZ R37, R2.reuse, R37 ;  /* 0x0000002502257220 */ /* 0x040fe20000410000 */
[C---:B------:R-:W-:Y:S01]  /*8900*/  FMUL.FTZ R40, R2.reuse, R40 ;  /* 0x0000002802287220 */ /* 0x040fe20000410000 */
[----:B------:R-:W-:Y:S01]  /*8910*/  FMUL.FTZ R41, R2, R41 ;  /* 0x0000002902297220 */ /* 0x000fe20000410000 */
[C---:B------:R-:W-:Y:S01]  /*8920*/  FMUL.FTZ R42, R0.reuse, R42 ;  /* 0x0000002a002a7220 */ /* 0x040fe20000410000 */
[----:B------:R-:W-:Y:S03]  /*8930*/  FMUL.FTZ R43, R0, R43 ;  /* 0x0000002b002b7220 */ /* 0x000fe60000410000 */
[----:B------:R-:W4:Y:S01]  /*8940*/  MUFU.EX2 R193, R193 ;  /* 0x000000c100c17308 */ /* 0x000f220000000800 */
[----:B--2---:R-:W-:Y:S01]  /*8950*/  F2FP.F16.F32.PACK_AB R160, R196, R199 ;  /* 0x000000c7c4a0723e */ /* 0x004fe200000000ff */
[----:B------:R-:W2:Y:S01]  /*8960*/  LDSM.16.MT88.4 R156, [R166] ;  /* 0x00000000a69c783b */ /* 0x000ea20000004200 */
        /* <DEDUP_REMOVED lines=13> */
[----:B------:R-:W5:Y:S01]  /*8a40*/  MUFU.EX2 R194, R194 ;  /* 0x000000c200c27308 */ /* 0x000f620000000800 */
        /* <DEDUP_REMOVED lines=9> */
[----:B------:R-:W-:Y:S01]  /*8ae0*/  LDSM.16.MT88.4 R188, [R165+0x4800] ;  /* 0x00480000a5bc783b */ /* 0x000fe20000004200 */
[----:B------:R-:W-:Y:S01]  /*8af0*/  FMUL.FTZ R57, R2, R57 ;  /* 0x0000003902397220 */ /* 0x000fe20000410000 */
[C---:B------:R-:W-:Y:S01]  /*8b00*/  FMUL.FTZ R58, R0.reuse, R58 ;  /* 0x0000003a003a7220 */ /* 0x040fe20000410000 */
[----:B------:R-:W-:Y:S01]  /*8b10*/  FMUL.FTZ R59, R0, R59 ;  /* 0x0000003b003b7220 */ /* 0x000fe20000410000 */
[C---:B------:R-:W-:Y:S01]  /*8b20*/  FMUL.FTZ R60, R2.reuse, R60 ;  /* 0x0000003c023c7220 */ /* 0x040fe20000410000 */
[----:B------:R-:W-:Y:S03]  /*8b30*/  FMUL.FTZ R61, R2, R61 ;  /* 0x0000003d023d7220 */ /* 0x000fe60000410000 */
[----:B------:R-:W4:Y:S01]  /*8b40*/  MUFU.EX2 R167, R167 ;  /* 0x000000a700a77308 */ /* 0x000f220000000800 */
[----:B-----5:R-:W-:Y:S01]  /*8b50*/  F2FP.F16.F32.PACK_AB R162, R194, R195 ;  /* 0x000000c3c2a2723e */ /* 0x020fe200000000ff */
        /* <DEDUP_REMOVED lines=15> */
[----:B----4-:R-:W-:Y:S01]  /*8c50*/  F2FP.F16.F32.PACK_AB R163, R167, R192 ;  /* 0x000000c0a7a3723e */ /* 0x010fe200000000ff */
[----:B------:R-:W-:Y:S01]  /*8c60*/  FMUL.FTZ R77, R2, R77 ;  /* 0x0000004d024d7220 */ /* 0x000fe20000410000 */
[C---:B------:R-:W-:Y:S01]  /*8c70*/  FMUL.FTZ R78, R0.reuse, R78 ;  /* 0x0000004e004e7220 */ /* 0x040fe20000410000 */
[----:B------:R-:W-:Y:S01]  /*8c80*/  FMUL.FTZ R79, R0, R79 ;  /* 0x0000004f004f7220 */ /* 0x000fe20000410000 */
[C---:B------:R-:W-:Y:S01]  /*8c90*/  FMUL.FTZ R80, R2.reuse, R80 ;  /* 0x0000005002507220 */ /* 0x040fe20000410000 */
[----:B------:R-:W-:Y:S01]  /*8ca0*/  FMUL.FTZ R81, R2, R81 ;  /* 0x0000005102517220 */ /* 0x000fe20000410000 */
[C---:B------:R-:W-:Y:S01]  /*8cb0*/  FMUL.FTZ R82, R0.reuse, R82 ;  /* 0x0000005200527220 */ /* 0x040fe20000410000 */
[C---:B-1----:R-:W-:Y:S01]  /*8cc0*/  HMMA.16816.F32 R4, R160.reuse, R168, R4 ;  /* 0x000000a8a004723c */ /* 0x042fe20000001804 */
[----:B------:R-:W-:Y:S04]  /*8cd0*/  MUFU.EX2 R201, R201 ;  /* 0x000000c900c97308 */ /* 0x000fe80000000800 */
[----:B------:R-:W-:Y:S01]  /*8ce0*/  FMUL.FTZ R83, R0, R83 ;  /* 0x0000005300537220 */ /* 0x000fe20000410000 */
[C---:B------:R-:W-:Y:S01]  /*8cf0*/  FMUL.FTZ R84, R2.reuse, R84 ;  /* 0x0000005402547220 */ /* 0x040fe20000410000 */
[----:B------:R-:W-:Y:S01]  /*8d00*/  FMUL.FTZ R85, R2, R85 ;  /* 0x0000005502557220 */ /* 0x000fe20000410000 */
[C---:B------:R-:W-:Y:S01]  /*8d10*/  HMMA.16816.F32 R8, R160.reuse, R170, R8 ;  /* 0x000000aaa008723c */ /* 0x040fe20000001808 */
[----:B------:R-:W1:Y:S02]  /*8d20*/  LDSM.16.MT88.4 R168, [R218+0x1a000] ;  /* 0x01a00000daa8783b */ /* 0x000e640000004200 */
[----:B------:R-:W4:Y:S01]  /*8d30*/  MUFU.EX2 R202, R202 ;  /* 0x000000ca00ca7308 */ /* 0x000f220000000800 */
[C---:B------:R-:W-:Y:S01]  /*8d40*/  FMUL.FTZ R86, R0.reuse, R86 ;  /* 0x0000005600567220 */ /* 0x040fe20000410000 */
[----:B------:R-:W-:Y:S01]  /*8d50*/  FMUL.FTZ R87, R0, R87 ;  /* 0x0000005700577220 */ /* 0x000fe20000410000 */
[C---:B------:R-:W-:Y:S01]  /*8d60*/  FMUL.FTZ R88, R2.reuse, R88 ;  /* 0x0000005802587220 */ /* 0x040fe20000410000 */
[----:B------:R-:W-:Y:S01]  /*8d70*/  FMUL.FTZ R89, R2, R89 ;  /* 0x0000005902597220 */ /* 0x000fe20000410000 */
[C---:B------:R-:W-:Y:S01]  /*8d80*/  FMUL.FTZ R90, R0.reuse, R90 ;  /* 0x0000005a005a7220 */ /* 0x040fe20000410000 */
[C---:B------:R-:W-:Y:S04]  /*8d90*/  HMMA.16816.F32 R36, R160.reuse, R172, R36 ;  /* 0x000000aca024723c */ /* 0x040fe80000001824 */
[----:B------:R-:W-:Y:S01]  /*8da0*/  MUFU.EX2 R203, R203 ;  /* 0x000000cb00cb7308 */ /* 0x000fe20000000800 */
[----:B------:R-:W-:Y:S01]  /*8db0*/  FMUL.FTZ R91, R0, R91 ;  /* 0x0000005b005b7220 */ /* 0x000fe20000410000 */
[C---:B------:R-:W-:Y:S01]  /*8dc0*/  FMUL.FTZ R92, R2.reuse, R92 ;  /* 0x0000005c025c7220 */ /* 0x040fe20000410000 */
[----:B------:R-:W-:Y:S01]  /*8dd0*/  FMUL.FTZ R93, R2, R93 ;  /* 0x0000005d025d7220 */ /* 0x000fe20000410000 */
[C---:B------:R-:W-:Y:S01]  /*8de0*/  FMUL.FTZ R94, R0.reuse, R94 ;  /* 0x0000005e005e7220 */ /* 0x040fe20000410000 */
[----:B------:R-:W-:Y:S01]  /*8df0*/  FMUL.FTZ R95, R0, R95 ;  /* 0x0000005f005f7220 */ /* 0x000fe20000410000 */
[C---:B------:R-:W-:Y:S01]  /*8e00*/  HMMA.16816.F32 R40, R160.reuse, R174, R40 ;  /* 0x000000aea028723c */ /* 0x040fe20000001828 */
[----:B------:R-:W5:Y:S03]  /*8e10*/  LDSM.16.MT88.4 R172, [R217+0x1a000] ;  /* 0x01a00000d9ac783b */ /* 0x000f660000004200 */
[----:B------:R-:W4:Y:S01]  /*8e20*/  MUFU.EX2 R204, R204 ;  /* 0x000000cc00cc7308 */ /* 0x000f220000000800 */
[C---:B------:R-:W-:Y:S01]  /*8e30*/  FMUL.FTZ R96, R2.reuse, R96 ;  /* 0x0000006002607220 */ /* 0x040fe20000410000 */
[----:B------:R-:W-:Y:S01]  /*8e40*/  FMUL.FTZ R97, R2, R97 ;  /* 0x0000006102617220 */ /* 0x000fe20000410000 */
[C---:B------:R-:W-:Y:S01]  /*8e50*/  FMUL.FTZ R98, R0.reuse, R98 ;  /* 0x0000006200627220 */ /* 0x040fe20000410000 */
[----:B------:R-:W-:Y:S01]  /*8e60*/  FMUL.FTZ R99, R0, R99 ;  /* 0x0000006300637220 */ /* 0x000fe20000410000 */
[C---:B------:R-:W-:Y:S01]  /*8e70*/  FMUL.FTZ R100, R2.reuse, R100 ;  /* 0x0000006402647220 */ /* 0x040fe20000410000 */
[C---:B---3--:R-:W-:Y:S04]  /*8e80*/  HMMA.16816.F32 R44, R160.reuse, R176, R44 ;  /* 0x000000b0a02c723c */ /* 0x048fe8000000182c */
[----:B------:R-:W-:Y:S01]  /*8e90*/  MUFU.EX2 R205, R205 ;  /* 0x000000cd00cd7308 */ /* 0x000fe20000000800 */
[----:B------:R-:W-:Y:S01]  /*8ea0*/  FMUL.FTZ R101, R2, R101 ;  /* 0x0000006502657220 */ /* 0x000fe20000410000 */
[C---:B------:R-:W-:Y:S01]  /*8eb0*/  FMUL.FTZ R102, R0.reuse, R102 ;  /* 0x0000006600667220 */ /* 0x040fe20000410000 */
[----:B------:R-:W-:Y:S01]  /*8ec0*/  FMUL.FTZ R103, R0, R103 ;  /* 0x0000006700677220 */ /* 0x000fe20000410000 */
[C---:B------:R-:W-:Y:S01]  /*8ed0*/  FMUL.FTZ R104, R2.reuse, R104 ;  /* 0x0000006802687220 */ /* 0x040fe20000410000 */
[----:B------:R-:W-:Y:S01]  /*8ee0*/  FMUL.FTZ R105, R2, R105 ;  /* 0x0000006902697220 */ /* 0x000fe20000410000 */
[C---:B------:R-:W-:Y:S01]  /*8ef0*/  HMMA.16816.F32 R48, R160.reuse, R178, R48 ;  /* 0x000000b2a030723c */ /* 0x040fe20000001830 */
[----:B------:R-:W-:Y:S03]  /*8f00*/  LDSM.16.MT88.4 R176, [R217+0x1a800] ;  /* 0x01a80000d9b0783b */ /* 0x000fe60000004200 */
[----:B------:R-:W3:Y:S01]  /*8f10*/  MUFU.EX2 R206, R206 ;  /* 0x000000ce00ce7308 */ /* 0x000ee20000000800 */
[C---:B------:R-:W-:Y:S01]  /*8f20*/  FMUL.FTZ R106, R0.reuse, R106 ;  /* 0x0000006a006a7220 */ /* 0x040fe20000410000 */
[----:B------:R-:W-:Y:S01]  /*8f30*/  FMUL.FTZ R107, R0, R107 ;  /* 0x0000006b006b7220 */ /* 0x000fe20000410000 */
[C---:B------:R-:W-:Y:S01]  /*8f40*/  FMUL.FTZ R108, R2.reuse, R108 ;  /* 0x0000006c026c7220 */ /* 0x040fe20000410000 */
[----:B------:R-:W-:Y:S01]  /*8f50*/  FMUL.FTZ R109, R2, R109 ;  /* 0x0000006d026d7220 */ /* 0x000fe20000410000 */
[C---:B------:R-:W-:Y:S01]  /*8f60*/  FMUL.FTZ R110, R0.reuse, R110 ;  /* 0x0000006e006e7220 */ /* 0x040fe20000410000 */
[C---:B--2---:R-:W-:Y:S04]  /*8f70*/  HMMA.16816.F32 R52, R160.reuse, R156, R52 ;  /* 0x0000009ca034723c */ /* 0x044fe80000001834 */
[----:B------:R-:W-:Y:S01]  /*8f80*/  MUFU.EX2 R207, R207 ;  /* 0x000000cf00cf7308 */ /* 0x000fe20000000800 */
[----:B------:R-:W-:Y:S01]  /*8f90*/  FMUL.FTZ R111, R0, R111 ;  /* 0x0000006f006f7220 */ /* 0x000fe20000410000 */
[C---:B------:R-:W-:Y:S01]  /*8fa0*/  FMUL.FTZ R112, R2.reuse, R112 ;  /* 0x0000007002707220 */ /* 0x040fe20000410000 */
[----:B------:R-:W-:Y:S01]  /*8fb0*/  FMUL.FTZ R113, R2, R113 ;  /* 0x0000007102717220 */ /* 0x000fe20000410000 */
[C---:B------:R-:W-:Y:S01]  /*8fc0*/  FMUL.FTZ R114, R0.reuse, R114 ;  /* 0x0000007200727220 */ /* 0x040fe20000410000 */
[----:B------:R-:W-:Y:S01]  /*8fd0*/  FMUL.FTZ R115, R0, R115 ;  /* 0x0000007300737220 */ /* 0x000fe20000410000 */
[C---:B------:R-:W-:Y:S01]  /*8fe0*/  HMMA.16816.F32 R56, R160.reuse, R158, R56 ;  /* 0x0000009ea038723c */ /* 0x040fe20000001838 */
[----:B------:R-:W2:Y:S03]  /*8ff0*/  LDSM.16.MT88.4 R156, [R165+0x2000] ;  /* 0x00200000a59c783b */ /* 0x000ea60000004200 */
[----:B------:R-:W3:Y:S01]  /*9000*/  MUFU.EX2 R208, R208 ;  /* 0x000000d000d07308 */ /* 0x000ee20000000800 */
[C---:B------:R-:W-:Y:S01]  /*9010*/  FMUL.FTZ R116, R2.reuse, R116 ;  /* 0x0000007402747220 */ /* 0x040fe20000410000 */
[----:B------:R-:W-:Y:S01]  /*9020*/  FMUL.FTZ R117, R2, R117 ;  /* 0x0000007502757220 */ /* 0x000fe20000410000 */
[C---:B------:R-:W-:Y:S01]  /*9030*/  FMUL.FTZ R118, R0.reuse, R118 ;  /* 0x0000007600767220 */ /* 0x040fe20000410000 */
[----:B------:R-:W-:Y:S01]  /*9040*/  FMUL.FTZ R119, R0, R119 ;  /* 0x0000007700777220 */ /* 0x000fe20000410000 */
[C---:B------:R-:W-:Y:S01]  /*9050*/  FMUL.FTZ R120, R2.reuse, R120 ;  /* 0x0000007802787220 */ /* 0x040fe20000410000 */
[C---:B-1----:R-:W-:Y:S03]  /*9060*/  HMMA.16816.F32 R60, R160.reuse, R168, R60 ;  /* 0x000000a8a03c723c */ /* 0x042fe6000000183c */
[----:B------:R-:W-:Y:S01]  /*9070*/  FMUL.FTZ R121, R2, R121 ;  /* 0x0000007902797220 */ /* 0x000fe20000410000 */
[C---:B------:R-:W-:Y:S01]  /*9080*/  FMUL.FTZ R122, R0.reuse, R122 ;  /* 0x0000007a007a7220 */ /* 0x040fe20000410000 */
[----:B------:R-:W-:Y:S01]  /*9090*/  FMUL.FTZ R123, R0, R123 ;  /* 0x0000007b007b7220 */ /* 0x000fe20000410000 */
[C---:B------:R-:W-:Y:S01]  /*90a0*/  FMUL.FTZ R124, R2.reuse, R124 ;  /* 0x0000007c027c7220 */ /* 0x040fe20000410000 */
[----:B------:R-:W-:Y:S01]  /*90b0*/  FMUL.FTZ R125, R2, R125 ;  /* 0x0000007d027d7220 */ /* 0x000fe20000410000 */
[C---:B------:R-:W-:Y:S01]  /*90c0*/  HMMA.16816.F32 R64, R160.reuse, R170, R64 ;  /* 0x000000aaa040723c */ /* 0x040fe20000001840 */
[----:B------:R-:W1:Y:S02]  /*90d0*/  LDSM.16.MT88.4 R168, [R166+0x2000] ;  /* 0x00200000a6a8783b */ /* 0x000e640000004200 */
[C---:B------:R-:W-:Y:S01]  /*90e0*/  FMUL.FTZ R126, R0.reuse, R126 ;  /* 0x0000007e007e7220 */ /* 0x040fe20000410000 */
[----:B------:R-:W-:Y:S01]  /*90f0*/  FMUL.FTZ R127, R0, R127 ;  /* 0x0000007f007f7220 */ /* 0x000fe20000410000 */
[C---:B------:R-:W-:Y:S01]  /*9100*/  FMUL.FTZ R128, R2.reuse, R128 ;  /* 0x0000008002807220 */ /* 0x040fe20000410000 */
[----:B------:R-:W-:Y:S01]  /*9110*/  FMUL.FTZ R129, R2, R129 ;  /* 0x0000008102817220 */ /* 0x000fe20000410000 */
[C---:B------:R-:W-:Y:S01]  /*9120*/  FMUL.FTZ R130, R0.reuse, R130 ;  /* 0x0000008200827220 */ /* 0x040fe20000410000 */
[C---:B-----5:R-:W-:Y:S03]  /*9130*/  HMMA.16816.F32 R68, R160.reuse, R172, R68 ;  /* 0x000000aca044723c */ /* 0x060fe60000001844 */
[----:B------:R-:W-:Y:S01]  /*9140*/  FMUL.FTZ R131, R0, R131 ;  /* 0x0000008300837220 */ /* 0x000fe20000410000 */
[C---:B------:R-:W-:Y:S01]  /*9150*/  FMUL.FTZ R132, R2.reuse, R132 ;  /* 0x0000008402847220 */ /* 0x040fe20000410000 */
[----:B------:R-:W-:Y:S01]  /*9160*/  FMUL.FTZ R133, R2, R133 ;  /* 0x0000008502857220 */ /* 0x000fe20000410000 */
[C---:B------:R-:W-:Y:S01]  /*9170*/  FMUL.FTZ R134, R0.reuse, R134 ;  /* 0x0000008600867220 */ /* 0x040fe20000410000 */
[----:B------:R-:W-:Y:S01]  /*9180*/  FMUL.FTZ R135, R0, R135 ;  /* 0x0000008700877220 */ /* 0x000fe20000410000 */
[C---:B------:R-:W-:Y:S01]  /*9190*/  HMMA.16816.F32 R72, R160.reuse, R174, R72 ;  /* 0x000000aea048723c */ /* 0x040fe20000001848 */
[----:B------:R-:W5:Y:S02]  /*91a0*/  LDSM.16.MT88.4 R172, [R218+0x1c000] ;  /* 0x01c00000daac783b */ /* 0x000f640000004200 */
[C---:B------:R-:W-:Y:S01]  /*91b0*/  FMUL.FTZ R136, R2.reuse, R136 ;  /* 0x0000008802887220 */ /* 0x040fe20000410000 */
[----:B------:R-:W-:Y:S01]  /*91c0*/  FMUL.FTZ R137, R2, R137 ;  /* 0x0000008902897220 */ /* 0x000fe20000410000 */
[C---:B------:R-:W-:Y:S01]  /*91d0*/  FMUL.FTZ R138, R0.reuse, R138 ;  /* 0x0000008a008a7220 */ /* 0x040fe20000410000 */
[----:B------:R-:W-:Y:S01]  /*91e0*/  FMUL.FTZ R139, R0, R139 ;  /* 0x0000008b008b7220 */ /* 0x000fe20000410000 */
[C---:B------:R-:W-:Y:S01]  /*91f0*/  FMUL.FTZ R140, R2.reuse, R140 ;  /* 0x0000008c028c7220 */ /* 0x040fe20000410000 */
[----:B------:R-:W-:Y:S01]  /*9200*/  FMUL.FTZ R141, R2, R141 ;  /* 0x0000008d028d7220 */ /* 0x000fe20000410000 */
[C---:B--2---:R-:W-:Y:S03]  /*9210*/  HMMA.16816.F32 R76, R160.reuse, R156, R76 ;  /* 0x0000009ca04c723c */ /* 0x044fe6000000184c */
[C---:B------:R-:W-:Y:S01]  /*9220*/  FMUL.FTZ R142, R0.reuse, R142 ;  /* 0x0000008e008e7220 */ /* 0x040fe20000410000 */
[----:B------:R-:W-:Y:S01]  /*9230*/  FMUL.FTZ R143, R0, R143 ;  /* 0x0000008f008f7220 */ /* 0x000fe20000410000 */
[C---:B------:R-:W-:Y:S01]  /*9240*/  FMUL.FTZ R144, R2.reuse, R144 ;  /* 0x0000009002907220 */ /* 0x040fe20000410000 */
[----:B------:R-:W-:Y:S01]  /*9250*/  FMUL.FTZ R145, R2, R145 ;  /* 0x0000009102917220 */ /* 0x000fe20000410000 */
[C---:B------:R-:W-:Y:S01]  /*9260*/  FMUL.FTZ R146, R0.reuse, R146 ;  /* 0x0000009200927220 */ /* 0x040fe20000410000 */
[C---:B------:R-:W-:Y:S01]  /*9270*/  HMMA.16816.F32 R80, R160.reuse, R158, R80 ;  /* 0x0000009ea050723c */ /* 0x040fe20000001850 */
[----:B------:R-:W2:Y:S02]  /*9280*/  LDSM.16.MT88.4 R156, [R217+0x1c000] ;  /* 0x01c00000d99c783b */ /* 0x000ea40000004200 */
[----:B------:R-:W-:Y:S01]  /*9290*/  FMUL.FTZ R147, R0, R147 ;  /* 0x0000009300937220 */ /* 0x000fe20000410000 */
[----:B------:R-:W-:Y:S01]  /*92a0*/  FMUL.FTZ R16, R2, R148 ;  /* 0x0000009402107220 */ /* 0x000fe20000410000 */
[----:B----4-:R-:W-:Y:S01]  /*92b0*/  F2FP.F16.F32.PACK_AB R148, R202, R201 ;  /* 0x000000c9ca94723e */ /* 0x010fe200000000ff */
[----:B------:R-:W-:Y:S01]  /*92c0*/  FMUL.FTZ R17, R2, R149 ;  /* 0x0000009502117220 */ /* 0x000fe20000410000 */
[----:B------:R-:W-:Y:S01]  /*92d0*/  F2FP.F16.F32.PACK_AB R149, R204, R203 ;  /* 0x000000cbcc95723e */ /* 0x000fe200000000ff */
[C---:B-1----:R-:W-:Y:S03]  /*92e0*/  HMMA.16816.F32 R84, R160.reuse, R168, R84 ;  /* 0x000000a8a054723c */ /* 0x042fe60000001854 */
[----:B------:R-:W-:Y:S01]  /*92f0*/  FMUL.FTZ R18, R0, R150 ;  /* 0x0000009600127220 */ /* 0x000fe20000410000 */
[----:B---3--:R-:W-:Y:S01]  /*9300*/  F2FP.F16.F32.PACK_AB R150, R206, R205 ;  /* 0x000000cdce96723e */ /* 0x008fe200000000ff */
[----:B------:R-:W-:Y:S01]  /*9310*/  FMUL.FTZ R19, R0, R151 ;  /* 0x0000009700137220 */ /* 0x000fe20000410000 */
[----:B------:R-:W-:Y:S01]  /*9320*/  F2FP.F16.F32.PACK_AB R151, R208, R207 ;  /* 0x000000cfd097723e */ /* 0x000fe200000000ff */
[----:B------:R-:W-:Y:S01]  /*9330*/  FFMA.FTZ R199, R2, R237, R199 ;  /* 0x000000ed02c77223 */ /* 0x000fe200000100c7 */
[C---:B------:R-:W-:Y:S01]  /*9340*/  HMMA.16816.F32 R88, R160.reuse, R170, R88 ;  /* 0x000000aaa058723c */ /* 0x040fe20000001858 */
[----:B------:R-:W1:Y:S02]  /*9350*/  LDSM.16.MT88.4 R168, [R165+0x4000] ;  /* 0x00400000a5a8783b */ /* 0x000e640000004200 */
[----:B------:R-:W-:Y:S01]  /*9360*/  FFMA.FTZ R197, R0, R235, R197 ;  /* 0x000000eb00c57223 */ /* 0x000fe200000100c5 */
[----:B------:R-:W-:Y:S01]  /*9370*/  MOV R0, R3 ;  /* 0x0000000300007202 */ /* 0x000fe20000000f00 */
[----:B------:R-:W-:Y:S02]  /*9380*/  FADD.FTZ R196, R196, R199 ;  /* 0x000000c7c4c47221 */ /* 0x000fe40000010000 */
[----:B------:R-:W-:Y:S01]  /*9390*/  FADD.FTZ R197, R193, R197 ;  /* 0x000000c5c1c57221 */ /* 0x000fe20000010000 */
[C---:B-----5:R-:W-:Y:S03]  /*93a0*/  HMMA.16816.F32 R92, R160.reuse, R172, R92 ;  /* 0x000000aca05c723c */ /* 0x060fe6000000185c */
[----:B------:R-:W-:Y:S01]  /*93b0*/  FADD.FTZ R195, R195, R196 ;  /* 0x000000c4c3c37221 */ /* 0x000fe20000010000 */
[----:B------:R-:W-:Y:S03]  /*93c0*/  FADD.FTZ R192, R192, R197 ;  /* 0x000000c5c0c07221 */ /* 0x000fe60000010000 */
[----:B------:R-:W-:Y:S01]  /*93d0*/  FADD.FTZ R194, R194, R195 ;  /* 0x000000c3c2c27221 */ /* 0x000fe20000010000 */
[C---:B------:R-:W-:Y:S01]  /*93e0*/  HMMA.16816.F32 R96, R160.reuse, R174, R96 ;  /* 0x000000aea060723c */ /* 0x040fe20000001860 */
[----:B------:R-:W3:Y:S02]  /*93f0*/  LDSM.16.MT88.4 R172, [R166+0x4000] ;  /* 0x00400000a6ac783b */ /* 0x000ee40000004200 */
[----:B------:R-:W-:Y:S01]  /*9400*/  FADD.FTZ R192, R167, R192 ;  /* 0x000000c0a7c07221 */ /* 0x000fe20000010000 */
[----:B------:R-:W-:Y:S03]  /*9410*/  FADD.FTZ R201, R201, R194 ;  /* 0x000000c2c9c97221 */ /* 0x000fe60000010000 */
[----:B------:R-:W-:Y:S01]  /*9420*/  FADD.FTZ R203, R203, R192 ;  /* 0x000000c0cbcb7221 */ /* 0x000fe20000010000 */
[----:B------:R-:W-:Y:S01]  /*9430*/  FADD.FTZ R202, R202, R201 ;  /* 0x000000c9caca7221 */ /* 0x000fe20000010000 */
[C---:B--2---:R-:W-:Y:S03]  /*9440*/  HMMA.16816.F32 R100, R160.reuse, R156, R100 ;  /* 0x0000009ca064723c */ /* 0x044fe60000001864 */
[----:B------:R-:W-:Y:S04]  /*9450*/  FADD.FTZ R204, R204, R203 ;  /* 0x000000cbcccc7221 */ /* 0x000fe80000010000 */
[----:B------:R-:W-:Y:S01]  /*9460*/  FADD.FTZ R207, R207, R204 ;  /* 0x000000cccfcf7221 */ /* 0x000fe20000010000 */
[C---:B------:R-:W-:Y:S01]  /*9470*/  HMMA.16816.F32 R104, R160.reuse, R158, R104 ;  /* 0x0000009ea068723c */ /* 0x040fe20000001868 */
[----:B------:R-:W2:Y:S02]  /*9480*/  LDSM.16.MT88.4 R156, [R218+0x1e000] ;  /* 0x01e00000da9c783b */ /* 0x000ea40000004200 */
[----:B------:R-:W-:Y:S05]  /*9490*/  FADD.FTZ R207, R208, R207 ;  /* 0x000000cfd0cf7221 */ /* 0x000fea0000010000 */
        /* <DEDUP_REMOVED lines=16> */
[----:B------:R-:W-:Y:S01]  /*95a0*/  HMMA.16816.F32 R16, R160, R158, R16 ;  /* 0x0000009ea010723c */ /* 0x000fe20000001810 */
[----:B------:R-:W2:Y:S07]  /*95b0*/  LDSM.16.MT88.4 R156, [R166+0x800] ;  /* 0x00080000a69c783b */ /* 0x000eae0000004200 */
[C---:B------:R-:W-:Y:S01]  /*95c0*/  HMMA.16816.F32 R4, R148.reuse, R152, R4 ;  /* 0x000000989404723c */ /* 0x040fe20000001804 */
[----:B------:R-:W4:Y:S07]  /*95d0*/  LDSM.16.MT88.4 R160, [R218+0x1a800] ;  /* 0x01a80000daa0783b */ /* 0x000f2e0000004200 */
[C---:B------:R-:W-:Y:S01]  /*95e0*/  HMMA.16816.F32 R8, R148.reuse, R154, R8 ;  /* 0x0000009a9408723c */ /* 0x040fe20000001808 */
[----:B------:R-:W5:Y:S07]  /*95f0*/  LDSM.16.MT88.4 R152, [R165+0x2800] ;  /* 0x00280000a598783b */ /* 0x000f6e0000004200 */
        /* <DEDUP_REMOVED lines=40> */
[C---:B---3--:R-:W-:Y:S05]  /*9880*/  HMMA.16816.F32 R116, R148.reuse, R172, R116 ;  /* 0x000000ac9474723c */ /* 0x048fea0000001874 */
[----:B------:R-:W3:Y:S01]  /*9890*/  MUFU.EX2 R187, R187 ;  /* 0x000000bb00bb7308 */ /* 0x000ee20000000800 */
[----:B-----5:R-:W-:Y:S02]  /*98a0*/  F2FP.F16.F32.PACK_AB R20, R185, R184 ;  /* 0x000000b8b914723e */ /* 0x020fe400000000ff */
[C---:B------:R-:W-:Y:S01]  /*98b0*/  HMMA.16816.F32 R120, R148.reuse, R174, R120 ;  /* 0x000000ae9478723c */ /* 0x040fe20000001878 */
[----:B------:R-:W-:Y:S06]  /*98c0*/  LDSM.16.MT88.4 R172, [R218+0x1b000] ;  /* 0x01b00000daac783b */ /* 0x000fec0000004200 */
[----:B------:R-:W-:Y:S01]  /*98d0*/  MUFU.EX2 R188, R188 ;  /* 0x000000bc00bc7308 */ /* 0x000fe20000000800 */
[C---:B--2---:R-:W-:Y:S09]  /*98e0*/  HMMA.16816.F32 R124, R148.reuse, R156, R124 ;  /* 0x0000009c947c723c */ /* 0x044ff2000000187c */
[----:B------:R-:W2:Y:S01]  /*98f0*/  MUFU.EX2 R189, R189 ;  /* 0x000000bd00bd7308 */ /* 0x000ea20000000800 */
[C---:B---3--:R-:W-:Y:S01]  /*9900*/  F2FP.F16.F32.PACK_AB R21, R187.reuse, R186 ;  /* 0x000000babb15723e */ /* 0x048fe200000000ff */
[----:B------:R-:W-:Y:S01]  /*9910*/  FADD.FTZ R186, R186, R207 ;  /* 0x000000cfbaba7221 */ /* 0x000fe20000010000 */
[C---:B------:R-:W-:Y:S01]  /*9920*/  HMMA.16816.F32 R128, R148.reuse, R158, R128 ;  /* 0x0000009e9480723c */ /* 0x040fe20000001880 */
[----:B------:R-:W-:Y:S06]  /*9930*/  LDSM.16.MT88.4 R156, [R217+0x19000] ;  /* 0x01900000d99c783b */ /* 0x000fec0000004200 */
[----:B------:R-:W-:Y:S01]  /*9940*/  MUFU.EX2 R190, R190 ;  /* 0x000000be00be7308 */ /* 0x000fe20000000800 */
[----:B------:R-:W-:Y:S01]  /*9950*/  FADD.FTZ R187, R187, R186 ;  /* 0x000000babbbb7221 */ /* 0x000fe20000010000 */
[C---:B----4-:R-:W-:Y:S08]  /*9960*/  HMMA.16816.F32 R132, R148.reuse, R152, R132 ;  /* 0x000000989484723c */ /* 0x050ff00000001884 */
[----:B------:R-:W3:Y:S01]  /*9970*/  MUFU.EX2 R191, R191 ;  /* 0x000000bf00bf7308 */ /* 0x000ee20000000800 */
[----:B--2---:R-:W-:Y:S01]  /*9980*/  F2FP.F16.F32.PACK_AB R22, R189, R188 ;  /* 0x000000bcbd16723e */ /* 0x004fe200000000ff */
[C---:B------:R-:W-:Y:S01]  /*9990*/  HMMA.16816.F32 R136, R148.reuse, R154, R136 ;  /* 0x0000009a9488723c */ /* 0x040fe20000001888 */
[----:B------:R-:W2:Y:S07]  /*99a0*/  LDSM.16.MT88.4 R152, [R218+0x19000] ;  /* 0x01900000da98783b */ /* 0x000eae0000004200 */
[C---:B------:R-:W-:Y:S03]  /*99b0*/  HMMA.16816.F32 R140, R148.reuse, R160, R140 ;  /* 0x000000a0948c723c */ /* 0x040fe6000000188c */
[C---:B---3--:R-:W-:Y:S01]  /*99c0*/  F2FP.F16.F32.PACK_AB R23, R191.reuse, R190 ;  /* 0x000000bebf17723e */ /* 0x048fe200000000ff */
[----:B------:R-:W-:Y:S04]  /*99d0*/  FADD.FTZ R190, R190, R187 ;  /* 0x000000bbbebe7221 */ /* 0x000fe80000010000 */
[C---:B------:R-:W-:Y:S01]  /*99e0*/  HMMA.16816.F32 R12, R148.reuse, R162, R12 ;  /* 0x000000a2940c723c */ /* 0x040fe2000000180c */
[----:B------:R-:W3:Y:S02]  /*99f0*/  LDSM.16.MT88.4 R160, [R166+0x1000] ;  /* 0x00100000a6a0783b */ /* 0x000ee40000004200 */
[----:B------:R-:W-:Y:S05]  /*9a00*/  FADD.FTZ R191, R191, R190 ;  /* 0x000000bebfbf7221 */ /* 0x000fea0000010000 */
[C---:B-1----:R-:W-:Y:S08]  /*9a10*/  HMMA.16816.F32 R144, R148.reuse, R168, R144 ;  /* 0x000000a89490723c */ /* 0x042ff00000001890 */
[----:B------:R-:W-:Y:S01]  /*9a20*/  HMMA.16816.F32 R16, R148, R170, R16 ;  /* 0x000000aa9410723c */ /* 0x000fe20000001810 */
[----:B------:R-:W1:Y:S07]  /*9a30*/  LDSM.16.MT88.4 R148, [R217+0x1b000] ;  /* 0x01b00000d994783b */ /* 0x000e6e0000004200 */
[C---:B--2---:R-:W-:Y:S01]  /*9a40*/  HMMA.16816.F32 R4, R20.reuse, R152, R4 ;  /* 0x000000981404723c */ /* 0x044fe20000001804 */
[----:B------:R-:W2:Y:S07]  /*9a50*/  LDSM.16.MT88.4 R168, [R165+0x3000] ;  /* 0x00300000a5a8783b */ /* 0x000eae0000004200 */
        /* <DEDUP_REMOVED lines=8> */
[C---:B---3--:R-:W-:Y:S08]  /*9ae0*/  HMMA.16816.F32 R52, R20.reuse, R160, R52 ;  /* 0x000000a01434723c */ /* 0x048ff00000001834 */
[C---:B------:R-:W-:Y:S08]  /*9af0*/  HMMA.16816.F32 R56, R20.reuse, R162, R56 ;  /* 0x000000a21438723c */ /* 0x040ff00000001838 */
[C---:B------:R-:W-:Y:S08]  /*9b00*/  HMMA.16816.F32 R60, R20.reuse, R172, R60 ;  /* 0x000000ac143c723c */ /* 0x040ff0000000183c */
[C---:B------:R-:W-:Y:S01]  /*9b10*/  HMMA.16816.F32 R64, R20.reuse, R174, R64 ;  /* 0x000000ae1440723c */ /* 0x040fe20000001840 */
[----:B------:R-:W-:Y:S07]  /*9b20*/  LDSM.16.MT88.4 R172, [R165+0x5800] ;  /* 0x00580000a5ac783b */ /* 0x000fee0000004200 */
[C---:B-1----:R-:W-:Y:S08]  /*9b30*/  HMMA.16816.F32 R68, R20.reuse, R148, R68 ;  /* 0x000000941444723c */ /* 0x042ff00000001844 */
[C---:B------:R-:W-:Y:S01]  /*9b40*/  HMMA.16816.F32 R72, R20.reuse, R150, R72 ;  /* 0x000000961448723c */ /* 0x040fe20000001848 */
[----:B------:R-:W1:Y:S07]  /*9b50*/  LDSM.16.MT88.4 R148, [R218+0x1f000] ;  /* 0x01f00000da94783b */ /* 0x000e6e0000004200 */
[C---:B--2---:R-:W-:Y:S08]  /*9b60*/  HMMA.16816.F32 R76, R20.reuse, R168, R76 ;  /* 0x000000a8144c723c */ /* 0x044ff0000000184c */
        /* <DEDUP_REMOVED lines=106> */
.L_x_453:
[----:B------:R-:W1:Y:S01]  /*a210*/  SHFL.BFLY PT, R10, R237, 0x2, 0x1f ;  /* 0x0c401f00ed0a7f89 */ /* 0x000e6200000e0000 */
[----:B------:R-:W2:Y:S01]  /*a220*/  S2UR UR6, SR_CgaCtaId ;  /* 0x00000000000679c3 */ /* 0x000ea20000008800 */
[----:B------:R-:W-:Y:S01]  /*a230*/  UMOV UR4, 0x400 ;  /* 0x0000040000047882 */ /* 0x000fe20000000000 */
[----:B------:R-:W-:Y:S01]  /*a240*/  UISETP.NE.AND UP3, UPT, UR20, -0x1, UPT ;  /* 0xffffffff1400788c */ /* 0x000fe2000bf65270 */
[----:B------:R-:W3:Y:S01]  /*a250*/  SHFL.BFLY PT, R0, R235, 0x2, 0x1f ;  /* 0x0c401f00eb007f89 */ /* 0x000ee200000e0000 */
[----:B------:R-:W4:Y:S04]  /*a260*/  LDCU.U8 UR8, c[0x0][0x549] ;  /* 0x0000a920ff0877ac */ /* 0x000f280008000000 */
        /* <DEDUP_REMOVED lines=8> */
[----:B------:R-:W5:Y:S01]  /*a2f0*/  @!UP3 LDCU.64 UR4, c[0x0][0x400] ;  /* 0x00008000ff04b7ac */ /* 0x000f620008000a00 */
[----:B---3--:R-:W-:-:S02]  /*a300*/  FADD.FTZ R9, R0, R235 ;  /* 0x000000eb00097221 */ /* 0x008fc40000010000 */
[----:B------:R-:W1:Y:S01]  /*a310*/  SHFL.BFLY PT, R5, R10, 0x1, 0x1f ;  /* 0x0c201f000a057f89 */ /* 0x000e6200000e0000 */
[----:B----4-:R-:W-:-:S03]  /*a320*/  UISETP.NE.AND UP1, UPT, UR8, URZ, UPT ;  /* 0x000000ff0800728c */ /* 0x010fc6000bf25270 */
[----:B------:R-:W2:Y:S01]  /*a330*/  SHFL.BFLY PT, R2, R9, 0x1, 0x1f ;  /* 0x0c201f0009027f89 */ /* 0x000ea200000e0000 */
[----:B------:R-:W-:Y:S01]  /*a340*/  UISETP.NE.AND UP0, UPT, UR10, URZ, !UP1 ;  /* 0x000000ff0a00728c */ /* 0x000fe2000cf05270 */
[----:B------:R-:W3:Y:S06]  /*a350*/  S2R R0, SR_TID.X ;  /* 0x0000000000007919 */ /* 0x000eec0000002100 */
[----:B------:R-:W4:Y:S01]  /*a360*/  @UP1 LDCU UR8, c[0x0][0x430] ;  /* 0x00008600ff0817ac */ /* 0x000f220008000800 */
[----:B-----5:R-:W-:-:S04]  /*a370*/  @!UP3 UIMAD.WIDE.U32 UR14, UR7, UR4, URZ ;  /* 0x00000004070eb2a5 */ /* 0x020fc8000f8e00ff */
[----:B------:R-:W-:Y:S01]  /*a380*/  @!UP3 UIMAD UR11, UR7, UR5, UR15 ;  /* 0x00000005070bb2a4 */ /* 0x000fe2000f8e020f */
[----:B------:R-:W5:Y:S01]  /*a390*/  @UP3 LDCU.64 UR4, c[0x0][0x408] ;  /* 0x00008100ff0437ac */ /* 0x000f620008000a00 */
[----:B-1----:R-:W-:Y:S01]  /*a3a0*/  FADD.FTZ R4, R10, R5 ;  /* 0x000000050a047221 */ /* 0x002fe20000010000 */
[----:B--2---:R-:W-:-:S03]  /*a3b0*/  FADD.FTZ R2, R9, R2 ;  /* 0x0000000209027221 */ /* 0x004fc60000010000 */
[----:B------:R-:W1:Y:S01]  /*a3c0*/  MUFU.RCP R8, R4 ;  /* 0x0000000400087308 */ /* 0x000e620000001000 */
[----:B------:R-:W-:Y:S01]  /*a3d0*/  FSETP.NE.FTZ.AND P4, PT, R4, RZ, PT ;  /* 0x000000ff0400720b */ /* 0x000fe20003f95000 */
[----:B----4-:R-:W-:Y:S01]  /*a3e0*/  @UP1 UIMAD UR12, UR8, UR9, URZ ;  /* 0x00000009080c12a4 */ /* 0x010fe2000f8e02ff */
[----:B------:R-:W-:-:S05]  /*a3f0*/  FSETP.NE.FTZ.AND P3, PT, R2, RZ, PT ;  /* 0x000000ff0200720b */ /* 0x000fca0003f75000 */
[----:B------:R-:W2:Y:S01]  /*a400*/  MUFU.RCP R7, R2 ;  /* 0x0000000200077308 */ /* 0x000ea20000001000 */
[C---:B---3--:R-:W-:Y:S01]  /*a410*/  SHF.L.U32 R6, R0.reuse, 0x4, RZ ;  /* 0x0000000400067819 */ /* 0x048fe200000006ff */
[----:B-----5:R-:W-:Y:S01]  /*a420*/  @UP3 UIMAD.WIDE.U32 UR16, UR20, UR4, URZ ;  /* 0x00000004141032a5 */ /* 0x020fe2000f8e00ff */
[----:B------:R-:W-:Y:S02]  /*a430*/  SHF.L.U32 R5, R0, 0x1, RZ ;  /* 0x0000000100057819 */ /* 0x000fe400000006ff */
[----:B------:R-:W-:Y:S01]  /*a440*/  LOP3.LUT R6, R6, 0x1c0, RZ, 0xc0, !PT ;  /* 0x000001c006067812 */ /* 0x000fe200078ec0ff */
[----:B------:R-:W-:Y:S01]  /*a450*/  @UP3 UIMAD UR11, UR20, UR5, UR17 ;  /* 0x00000005140b32a4 */ /* 0x000fe2000f8e0211 */
[--C-:B------:R-:W-:Y:S01]  /*a460*/  LOP3.LUT R220, R220, 0x6, R5.reuse, 0xf8, !PT ;  /* 0x00000006dcdc7812 */ /* 0x100fe200078ef805 */
[----:B------:R-:W-:Y:S01]  /*a470*/  @!UP2 UIMAD UR20, UR7, UR9, URZ ;  /* 0x000000090714a2a4 */ /* 0x000fe2000f8e02ff */
[----:B------:R-:W-:Y:S01]  /*a480*/  LOP3.LUT R5, R6, 0x38, R5, 0xf8, !PT ;  /* 0x0000003806057812 */ /* 0x000fe200078ef805 */
[----:B------:R-:W3:Y:S01]  /*a490*/  @UP1 LDCU UR5, c[0x0][0x430] ;  /* 0x00008600ff0517ac */ /* 0x000ee20008000800 */
[----:B------:R-:W-:-:S02]  /*a4a0*/  LOP3.LUT P1, RZ, R0, 0x10, RZ, 0xc0, !PT ;  /* 0x0000001000ff7812 */ /* 0x000fc4000782c0ff */
[----:B-1----:R-:W-:Y:S01]  /*a4b0*/  FSEL R8, R8, 1, P4 ;  /* 0x3f80000008087808 */ /* 0x002fe20002000000 */
[----:B------:R-:W-:Y:S01]  /*a4c0*/  @UP1 UMOV UR4, 0x1 ;  /* 0x0000000100041882 */ /* 0x000fe20000000000 */
[----:B------:R-:W-:Y:S01]  /*a4d0*/  LOP3.LUT R5, R220, R5, RZ, 0xfc, !PT ;  /* 0x00000005dc057212 */ /* 0x000fe200078efcff */
[----:B------:R-:W-:Y:S01]  /*a4e0*/  @UP3 UMOV UR14, UR16 ;  /* 0x00000010000e3c82 */ /* 0x000fe20008000000 */
[----:B--2---:R-:W-:Y:S01]  /*a4f0*/  FSEL R7, R7, 1, P3 ;  /* 0x3f80000007077808 */ /* 0x004fe20001800000 */
[C---:B------:R-:W-:Y:S01]  /*a500*/  FMUL.FTZ R160, R8.reuse, R160 ;  /* 0x000000a008a07220 */ /* 0x040fe20000410000 */
[----:B------:R-:W-:Y:S01]  /*a510*/  MOV R6, 0x20 ;  /* 0x0000002000067802 */ /* 0x000fe20000000f00 */
[----:B------:R-:W-:Y:S01]  /*a520*/  FMUL.FTZ R161, R8, R161 ;  /* 0x000000a108a17220 */ /* 0x000fe20000410000 */
[----:B------:R-:W-:Y:S01]  /*a530*/  LOP3.LUT P2, RZ, R0, 0x8, RZ, 0xc0, !PT ;  /* 0x0000000800ff7812 */ /* 0x000fe2000784c0ff */
        /* <DEDUP_REMOVED lines=63> */
[----:B------:R-:W-:Y:S01]  /*a930*/  FMUL.FTZ R162, R7, R162 ;  /* 0x000000a207a27220 */ /* 0x000fe20000410000 */
[----:B------:R-:W-:Y:S01]  /*a940*/  LEA R5, R5, UR6, 0x1 ;  /* 0x0000000605057c11 */ /* 0x000fe2000f8e08ff */
[C---:B------:R-:W-:Y:S01]  /*a950*/  FMUL.FTZ R163, R7.reuse, R163 ;  /* 0x000000a307a37220 */ /* 0x040fe20000410000 */
[----:B------:R-:W-:Y:S01]  /*a960*/  SEL R6, R6, 0xffffffe0, !P2 ;  /* 0xffffffe006067807 */ /* 0x000fe20005000000 */
        /* <DEDUP_REMOVED lines=158> */
[----:B------:R-:W-:Y:S01]  /*b350*/  USHF.R.S32.HI UR15, URZ, 0x1f, UR20 ;  /* 0x0000001fff0f7899 */ /* 0x000fe20008011414 */
        /* <DEDUP_REMOVED lines=9> */
[----:B------:R-:W-:Y:S01]  /*b3f0*/  SHF.L.U32 R12, R0, 0x3, RZ ;  /* 0x00000003000c7819 */ /* 0x000fe200000006ff */
        /* <DEDUP_REMOVED lines=37> */
[----:B------:R-:W3:Y:S01]  /*b650*/  @UP1 LDCU UR12, c[0x0][0x454] ;  /* 0x00008a80ff0c17ac */ /* 0x000ee20008000800 */
[----:B-1----:R-:W-:-:S02]  /*b660*/  @UP1 UIMAD UR4, UR4, UR5, URZ ;  /* 0x00000005040412a4 */ /* 0x002fc4000f8e02ff */
[----:B------:R-:W-:-:S03]  /*b670*/  @!UP1 UIMAD UR4, UR9, UR5, URZ ;  /* 0x00000005090492a4 */ /* 0x000fc6000f8e02ff */
[----:B------:R-:W-:Y:S01]  /*b680*/  @UP1 UMOV UR5, 0x1 ;  /* 0x0000000100051882 */ /* 0x000fe20000000000 */
[----:B---3--:R-:W-:-:S08]  /*b690*/  @!UP1 UMOV UR5, 0x1 ;  /* 0x0000000100059882 */ /* 0x008fd00000000000 */
.L_x_457:
[----:B------:R1:W-:Y:S01]  /*b6a0*/  STS [R21+0xc000], R148 ;  /* 0x00c0009415007388 */ /* 0x0003e20000000800 */
[----:B------:R-:W-:Y:S01]  /*b6b0*/  LEA R5, R5, UR6, 0x1 ;  /* 0x0000000605057c11 */ /* 0x000fe2000f8e08ff */
[----:B------:R-:W3:Y:S01]  /*b6c0*/  S2UR UR8, SR_CTAID.X ;  /* 0x00000000000879c3 */ /* 0x000ee20000002500 */
[----:B--2---:R-:W2:Y:S01]  /*b6d0*/  @P4 MUFU.LG2 R15, R4 ;  /* 0x00000004000f4308 */ /* 0x004ea20000000c00 */
        /* <DEDUP_REMOVED lines=8> */
[----:B------:R-:W-:Y:S01]  /*b760*/  SHF.R.U32.HI R14, RZ, 0x2, R0 ;  /* 0x00000002ff0e7819 */ /* 0x000fe20000011600 */
[----:B------:R-:W-:-:S03]  /*b770*/  USHF.L.U32 UR21, UR21, 0x7, URZ ;  /* 0x0000000715157899 */ /* 0x000fc600080006ff */
[----:B------:R-:W4:Y:S01]  /*b780*/  @P4 LDC R7, c[0x0][0x458] ;  /* 0x00011600ff074b82 */ /* 0x000f220000000800 */
[----:B------:R-:W5:Y:S01]  /*b790*/  @P3 MUFU.LG2 R2, R2 ;  /* 0x0000000200023308 */ /* 0x000f620000000c00 */
[----:B------:R-:W-:Y:S01]  /*b7a0*/  BSSY.RECONVERGENT B0, `(.L_x_458) ;  /* 0x0000023000007945 */ /* 0x000fe20003800200 */
[----:B------:R-:W-:Y:S01]  /*b7b0*/  UIADD3 UR23, UPT, UPT, -UR21, UR23, URZ ;  /* 0x0000001715177290 */ /* 0x000fe2000fffe1ff */
[----:B------:R-:W-:Y:S01]  /*b7c0*/  IMAD.MOV.U32 R13, RZ, RZ, 0x7f800000 ;  /* 0x7f800000ff0d7424 */ /* 0x000fe200078e00ff */
[----:B------:R-:W-:Y:S01]  /*b7d0*/  LOP3.LUT R14, R221, 0x7, R14, 0xf8, !PT ;  /* 0x00000007dd0e7812 */ /* 0x000fe200078ef80e */
[----:B--2---:R-:W-:Y:S01]  /*b7e0*/  @P4 FMUL.FTZ R15, R15, 0.69314718246459960938 ;  /* 0x3f3172180f0f4820 */ /* 0x004fe20000410000 */
[----:B------:R-:W-:Y:S01]  /*b7f0*/  MOV R4, 0x7f800000 ;  /* 0x7f80000000047802 */ /* 0x000fe20000000f00 */
[----:B------:R-:W2:Y:S01]  /*b800*/  @P3 LDC R6, c[0x0][0x458] ;  /* 0x00011600ff063b82 */ /* 0x000ea20000000800 */
[----:B---3--:R-:W-:-:S04]  /*b810*/  UIMAD UR6, UR8, UR5, URZ ;  /* 0x00000005080672a4 */ /* 0x008fc8000f8e02ff */
[----:B------:R-:W-:Y:S01]  /*b820*/  USHF.L.U32 UR7, UR6, 0x7, URZ ;  /* 0x0000000706077899 */ /* 0x000fe200080006ff */
[----:B------:R1:W3:Y:S01]  /*b830*/  LDS.128 R8, [R5+0x3000] ;  /* 0x0030000005087984 */ /* 0x0002e20000000c00 */
[----:B------:R-:W-:Y:S01]  /*b840*/  USHF.R.S32.HI UR6, URZ, 0x1f, UR12 ;  /* 0x0000001fff067899 */ /* 0x000fe2000801140c */
[----:B-----5:R-:W-:Y:S01]  /*b850*/  @P3 FMUL.FTZ R2, R2, 0.69314718246459960938 ;  /* 0x3f31721802023820 */ /* 0x020fe20000410000 */
[----:B------:R-:W-:Y:S02]  /*b860*/  USHF.R.S32.HI UR4, URZ, 0x1f, UR7 ;  /* 0x0000001fff047899 */ /* 0x000fe40008011407 */
[----:B------:R-:W-:Y:S01]  /*b870*/  UIADD3 UR20, UP1, UP0, UR7, UR20, UR12 ;  /* 0x0000001407147290 */ /* 0x000fe2000f83e00c */
[----:B----4-:R-:W-:-:S03]  /*b880*/  @P4 FFMA.FTZ R13, R164, R7, R15 ;  /* 0x00000007a40d4223 */ /* 0x010fc6000001000f */
[----:B------:R-:W-:Y:S01]  /*b890*/  UIADD3.X UR4, UPT, UPT, UR4, UR15, UR6, UP1, UP0 ;  /* 0x0000000f04047290 */ /* 0x000fe20008fe0406 */
[----:B--2---:R-:W-:Y:S01]  /*b8a0*/  @P3 FFMA.FTZ R4, R3, R6, R2 ;  /* 0x0000000603043223 */ /* 0x004fe20000010002 */
[----:B-1-3--:R-:W-:Y:S10]  /*b8b0*/  @P0 BRA `(.L_x_459) ;  /* 0x0000000000440947 */ /* 0x00aff40003800000 */
        /* <DEDUP_REMOVED lines=17> */
.L_x_459:
[----:B------:R-:W-:Y:S05]  /*b9d0*/  BSYNC.RECONVERGENT B0 ;  /* 0x0000000000007941 */ /* 0x000fea0003800200 */
.L_x_458:
[----:B------:R-:W2:Y:S01]  /*b9e0*/  LDCU.64 UR4, c[0x0][0x410] ;  /* 0x00008200ff0477ac */ /* 0x000ea20008000a00 */
[----:B-1----:R-:W-:Y:S01]  /*b9f0*/  SHF.R.U32.HI R2, RZ, 0x3, R0 ;  /* 0x00000003ff027819 */ /* 0x002fe20000011600 */
[----:B------:R1:W3:Y:S01]  /*ba00*/  LDS.128 R24, [R5] ;  /* 0x0000000005187984 */ /* 0x0002e20000000c00 */
[----:B------:R-:W-:Y:S01]  /*ba10*/  LOP3.LUT R0, R12, 0x38, RZ, 0xc0, !PT ;  /* 0x000000380c007812 */ /* 0x000fe200078ec0ff */
[----:B------:R-:W-:Y:S01]  /*ba20*/  UIMAD.WIDE.U32 UR8, UR8, 0x80, URZ ;  /* 0x00000080080878a5 */ /* 0x000fe2000f8e00ff */
[----:B------:R-:W-:Y:S01]  /*ba30*/  ISETP.GE.AND P3, PT, R2, UR23, PT ;  /* 0x0000001702007c0c */ /* 0x000fe2000bf66270 */
[----:B------:R1:W4:Y:S01]  /*ba40*/  LDS.128 R20, [R5+0x4000] ;  /* 0x0040000005147984 */ /* 0x0003220000000c00 */
[----:B------:R-:W-:Y:S01]  /*ba50*/  IADD3 R12, P0, PT, R0, UR14, RZ ;  /* 0x0000000e000c7c10 */ /* 0x000fe2000ff1e0ff */
[C---:B------:R-:W-:Y:S01]  /*ba60*/  VIADD R3, R2.reuse, 0x20 ;  /* 0x0000002002037836 */ /* 0x040fe20000000000 */
[----:B------:R-:W-:Y:S01]  /*ba70*/  BSSY.RECONVERGENT B0, `(.L_x_460) ;  /* 0x0000022000007945 */ /* 0x000fe20003800200 */
[----:B------:R1:W1:Y:S01]  /*ba80*/  LDS.128 R16, [R5+0x8000] ;  /* 0x0080000005107984 */ /* 0x0002620000000c00 */
[----:B------:R-:W-:-:S02]  /*ba90*/  VIADD R4, R2, 0x40 ;  /* 0x0000004002047836 */ /* 0x000fc40000000000 */
[----:B------:R-:W-:Y:S01]  /*baa0*/  IMAD.X R13, RZ, RZ, UR11, P0 ;  /* 0x0000000bff0d7e24 */ /* 0x000fe200080e06ff */
[----:B------:R-:W-:Y:S01]  /*bab0*/  ISETP.GE.AND P2, PT, R3, UR23, PT ;  /* 0x0000001703007c0c */ /* 0x000fe2000bf46270 */
[----:B------:R-:W-:Y:S01]  /*bac0*/  VIADD R3, R2, 0x60 ;  /* 0x0000006002037836 */ /* 0x000fe20000000000 */
[----:B------:R-:W-:Y:S01]  /*bad0*/  ISETP.GE.AND P1, PT, R4, UR23, PT ;  /* 0x0000001704007c0c */ /* 0x000fe2000bf26270 */
[----:B--2---:R-:W-:Y:S01]  /*bae0*/  IMAD.U32 R6, RZ, RZ, UR4 ;  /* 0x00000004ff067e24 */ /* 0x004fe2000f8e00ff */
[----:B------:R-:W-:Y:S01]  /*baf0*/  LOP3.LUT R2, R2, UR8, RZ, 0xfc, !PT ;  /* 0x0000000802027c12 */ /* 0x000fe2000f8efcff */
[----:B------:R-:W-:Y:S01]  /*bb00*/  IMAD.U32 R29, RZ, RZ, UR5 ;  /* 0x00000005ff1d7e24 */ /* 0x000fe2000f8e00ff */
        /* <DEDUP_REMOVED lines=8> */
[----:B------:R-:W4:Y:S01]  /*bb90*/  LDCU UR11, c[0x0][0x440] ;  /* 0x00008800ff0b77ac */ /* 0x000f220008000800 */
[----:B-----5:R-:W-:Y:S01]  /*bba0*/  UIMAD UR10, UR9, UR6, URZ ;  /* 0x00000006090a72a4 */ /* 0x020fe2000f8e02ff */
[----:B------:R-:W-:-:S05]  /*bbb0*/  IMAD.WIDE.U32 R30, R2, UR6, R28 ;  /* 0x00000006021e7c25 */ /* 0x000fca000f8e001c */
[----:B------:R-:W-:Y:S01]  /*bbc0*/  IMAD.U32 R3, RZ, RZ, UR10 ;  /* 0x0000000aff037e24 */ /* 0x000fe2000f8e00ff */
[----:B---3--:R-:W-:Y:S02]  /*bbd0*/  LEA R32, P3, R30, UR4, 0x1 ;  /* 0x000000041e207c11 */ /* 0x008fe4000f8608ff */
[----:B----4-:R-:W-:Y:S01]  /*bbe0*/  ISETP.GE.AND P6, PT, R0, UR11, PT ;  /* 0x0000000b00007c0c */ /* 0x010fe2000bfc6270 */
[----:B------:R-:W-:Y:S01]  /*bbf0*/  IMAD R3, R2, UR7, R3 ;  /* 0x0000000702037c24 */ /* 0x000fe2000f8e0203 */
[----:B------:R-:W-:Y:S02]  /*bc00*/  ISETP.GE.AND P5, PT, R242, UR11, PT ;  /* 0x0000000bf2007c0c */ /* 0x000fe4000bfa6270 */
[----:B------:R-:W-:Y:S01]  /*bc10*/  ISETP.GE.AND P4, PT, R241, UR11, PT ;  /* 0x0000000bf1007c0c */ /* 0x000fe2000bf86270 */
[----:B------:R-:W-:-:S05]  /*bc20*/  IMAD.IADD R3, R3, 0x1, R31 ;  /* 0x0000000103037824 */ /* 0x000fca00078e021f */
[----:B------:R-:W-:Y:S02]  /*bc30*/  LEA.HI.X R33, R30, UR5, R3, 0x1, P3 ;  /* 0x000000051e217c11 */ /* 0x000fe400098f0c03 */
[----:B------:R-:W-:-:S03]  /*bc40*/  ISETP.GE.AND P3, PT, R240, UR11, PT ;  /* 0x0000000bf0007c0c */ /* 0x000fc6000bf66270 */
[----:B------:R3:W-:Y:S04]  /*bc50*/  @!P6 STG.E.128 desc[UR24][R32.64], R24 ;  /* 0x000000182000e986 */ /* 0x0007e8000c101d18 */
[----:B------:R3:W-:Y:S04]  /*bc60*/  @!P5 STG.E.128 desc[UR24][R32.64+0x80], R20 ;  /* 0x000080142000d986 */ /* 0x0007e8000c101d18 */
[----:B-1----:R3:W-:Y:S04]  /*bc70*/  @!P4 STG.E.128 desc[UR24][R32.64+0x100], R16 ;  /* 0x000100102000c986 */ /* 0x0027e8000c101d18 */
[----:B------:R3:W-:Y:S02]  /*bc80*/  @!P3 STG.E.128 desc[UR24][R32.64+0x180], R12 ;  /* 0x0001800c2000b986 */ /* 0x0007e4000c101d18 */
.L_x_461:
[----:B------:R-:W-:Y:S05]  /*bc90*/  BSYNC.RECONVERGENT B0 ;  /* 0x0000000000007941 */ /* 0x000fea0003800200 */
.L_x_460:
        /* <DEDUP_REMOVED lines=9> */
[----:B------:R-:W3:Y:S01]  /*bd30*/  LDCU UR10, c[0x0][0x440] ;  /* 0x00008800ff0a77ac */ /* 0x000ee20008000800 */
[----:B------:R-:W-:Y:S02]  /*bd40*/  IMAD.MOV.U32 R31, RZ, RZ, R29 ;  /* 0x000000ffff1f7224 */ /* 0x000fe400078e001d */
[----:B------:R-:W-:Y:S01]  /*bd50*/  IMAD.X R3, RZ, RZ, UR9, P2 ;  /* 0x00000009ff037e24 */ /* 0x000fe200090e06ff */
[----:B------:R-:W2:Y:S03]  /*bd60*/  LDCU.64 UR4, c[0x0][0x3f0] ;  /* 0x00007e00ff0477ac */ /* 0x000ea60008000a00 */
        /* <DEDUP_REMOVED lines=8> */
[----:B--2---:R-:W-:-:S04]  /*bdf0*/  LEA R32, P6, R30, UR4, 0x1 ;  /* 0x000000041e207c11 */ /* 0x004fc8000f8c08ff */
[----:B------:R-:W-:-:S05]  /*be00*/  LEA.HI.X R33, R30, UR5, R3, 0x1, P6 ;  /* 0x000000051e217c11 */ /* 0x000fca000b0f0c03 */
[----:B------:R2:W-:Y:S04]  /*be10*/  @!P5 STG.E.128 desc[UR24][R32.64], R24 ;  /* 0x000000182000d986 */ /* 0x0005e8000c101d18 */
[----:B----4-:R2:W-:Y:S04]  /*be20*/  @!P4 STG.E.128 desc[UR24][R32.64+0x80], R20 ;  /* 0x000080142000c986 */ /* 0x0105e8000c101d18 */
[----:B-1----:R2:W-:Y:S04]  /*be30*/  @!P3 STG.E.128 desc[UR24][R32.64+0x100], R16 ;  /* 0x000100102000b986 */ /* 0x0025e8000c101d18 */
[----:B------:R2:W-:Y:S02]  /*be40*/  @!P2 STG.E.128 desc[UR24][R32.64+0x180], R12 ;  /* 0x0001800c2000a986 */ /* 0x0005e4000c101d18 */
.L_x_463:
[----:B------:R-:W-:Y:S05]  /*be50*/  BSYNC.RECONVERGENT B0 ;  /* 0x0000000000007941 */ /* 0x000fea0003800200 */
.L_x_462:
        /* <DEDUP_REMOVED lines=23> */
[----:B--2---:R2:W-:Y:S04]  /*bfd0*/  @!P4 STG.E.128 desc[UR24][R32.64], R24 ;  /* 0x000000182000c986 */ /* 0x0045e8000c101d18 */
[----:B------:R2:W-:Y:S04]  /*bfe0*/  @!P3 STG.E.128 desc[UR24][R32.64+0x80], R20 ;  /* 0x000080142000b986 */ /* 0x0005e8000c101d18 */
[----:B-1----:R2:W-:Y:S04]  /*bff0*/  @!P2 STG.E.128 desc[UR24][R32.64+0x100], R16 ;  /* 0x000100102000a986 */ /* 0x0025e8000c101d18 */
[----:B------:R2:W-:Y:S02]  /*c000*/  @!P1 STG.E.128 desc[UR24][R32.64+0x180], R12 ;  /* 0x0001800c20009986 */ /* 0x0005e4000c101d18 */
.L_x_465:
[----:B------:R-:W-:Y:S05]  /*c010*/  BSYNC.RECONVERGENT B0 ;  /* 0x0000000000007941 */ /* 0x000fea0003800200 */
.L_x_464:
[----:B-12---:R1:W2:Y:S04]  /*c020*/  LDS.128 R16, [R5+0x7000] ;  /* 0x0070000005107984 */ /* 0x0062a80000000c00 */
[----:B------:R1:W1:Y:S01]  /*c030*/  LDS.128 R12, [R5+0xb000] ;  /* 0x00b00000050c7984 */ /* 0x0002620000000c00 */
[----:B------:R-:W-:Y:S05]  /*c040*/  @P0 EXIT ;  /* 0x000000000000094d */ /* 0x000fea0003800000 */
[----:B------:R-:W5:Y:S01]  /*c050*/  LDCU.64 UR6, c[0x0][0x408] ;  /* 0x00008100ff0677ac */ /* 0x000f620008000a00 */
[----:B------:R-:W-:Y:S01]  /*c060*/  IADD3 R3, P0, PT, R2, 0x60, RZ ;  /* 0x0000006002037810 */ /* 0x000fe20007f1e0ff */
[----:B------:R-:W-:Y:S01]  /*c070*/  IMAD.MOV.U32 R7, RZ, RZ, R29 ;  /* 0x000000ffff077224 */ /* 0x000fe200078e001d */
[----:B------:R1:W2:Y:S01]  /*c080*/  LDS.128 R20, [R5+0xf000] ;  /* 0x00f0000005147984 */ /* 0x0002a20000000c00 */
[----:B------:R-:W3:Y:S02]  /*c090*/  LDCU.64 UR4, c[0x0][0x3f0] ;  /* 0x00007e00ff0477ac */ /* 0x000ee40008000a00 */
        /* <DEDUP_REMOVED lines=10> */
[----:B-1----:R-:W-:Y:S02]  /*c140*/  LEA.HI.X R5, R6, UR5, R2, 0x1, P0 ;  /* 0x0000000506057c11 */ /* 0x002fe400080f0c02 */
[----:B------:R-:W-:-:S05]  /*c150*/  ISETP.GE.AND P0, PT, R240, UR10, PT ;  /* 0x0000000af0007c0c */ /* 0x000fca000bf06270 */
[----:B------:R1:W-:Y:S04]  /*c160*/  @!P3 STG.E.128 desc[UR24][R4.64], R8 ;  /* 0x000000080400b986 */ /* 0x0003e8000c101d18 */
[----:B--2---:R1:W-:Y:S04]  /*c170*/  @!P2 STG.E.128 desc[UR24][R4.64+0x80], R16 ;  /* 0x000080100400a986 */ /* 0x0043e8000c101d18 */
[----:B------:R1:W-:Y:S01]  /*c180*/  @!P1 STG.E.128 desc[UR24][R4.64+0x100], R12 ;  /* 0x0001000c04009986 */ /* 0x0003e2000c101d18 */
[----:B------:R-:W-:Y:S05]  /*c190*/  @P0 EXIT ;  /* 0x000000000000094d */ /* 0x000fea0003800000 */
[----:B------:R-:W-:Y:S01]  /*c1a0*/  STG.E.128 desc[UR24][R4.64+0x180], R20 ;  /* 0x0001801404007986 */ /* 0x000fe2000c101d18 */
[----:B------:R-:W-:Y:S05]  /*c1b0*/  EXIT ;  /* 0x000000000000794d */ /* 0x000fea0003800000 */
.L_x_466:
        /* <DEDUP_REMOVED lines=12> */
.L_x_2341:


//--------------------- .text._ZN5flash16flash_fwd_kernelI23Flash_fwd_kernel_traitsILi256ELi128ELi64ELi8ELb0ELb0EN7cutlass6half_tE19Flash_kernel_traitsILi256ELi128ELi64ELi8ES3_EELb0ELb0ELb1ELb0ELb0ELb1ELb0ELb0EEEvNS_16Flash_fwd_paramsE --------------------------
	.section	.text._ZN5flash16flash_fwd_kernelI23Flash_fwd_kernel_traitsILi256ELi128ELi64ELi8ELb0ELb0EN7cutlass6half_tE19Flash_kernel_traitsILi256ELi128ELi64ELi8ES3_EELb0ELb0ELb1ELb0ELb0ELb1ELb0ELb0EEEvNS_16Flash_fwd_paramsE,"ax",@progbits
	.align	128
        .global         _ZN5flash16flash_fwd_kernelI23Flash_fwd_kernel_traitsILi256ELi128ELi64ELi8ELb0ELb0EN7cutlass6half_tE19Flash_kernel_traitsILi256ELi128ELi64ELi8ES3_EELb0ELb0ELb1ELb0ELb0ELb1ELb0ELb0EEEvNS_16Flash_fwd_paramsE
        .type           _ZN5flash16flash_fwd_kernelI23Flash_fwd_kernel_traitsILi256ELi128ELi64ELi8ELb0ELb0EN7cutlass6half_tE19Flash_kernel_traitsILi256ELi128ELi64ELi8ES3_EELb0ELb0ELb1ELb0ELb0ELb1ELb0ELb0EEEvNS_16Flash_fwd_paramsE,@function
        .size           _ZN5flash16flash_fwd_kernelI23Flash_fwd_kernel_traitsILi256ELi128ELi64ELi8ELb0ELb0EN7cutlass6half_tE19Flash_kernel_traitsILi256ELi128ELi64ELi8ES3_EELb0ELb0ELb1ELb0ELb0ELb1ELb0ELb0EEEvNS_16Flash_fwd_paramsE,(.L_x_2342 - _ZN5flash16flash_fwd_kernelI23Flash_fwd_kernel_traitsILi256ELi128ELi64ELi8ELb0ELb0EN7cutlass6half_tE19Flash_kernel_traitsILi256ELi128ELi64ELi8ES3_EELb0ELb0ELb1ELb0ELb0ELb1ELb0ELb0EEEvNS_16Flash_fwd_paramsE)
        .other          _ZN5flash16flash_fwd_kernelI23Flash_fwd_kernel_traitsILi256ELi128ELi64ELi8ELb0ELb0EN7cutlass6half_tE19Flash_kernel_traitsILi256ELi128ELi64ELi8ES3_EELb0ELb0ELb1ELb0ELb0ELb1ELb0ELb0EEEvNS_16Flash_fwd_paramsE,@"STO_CUDA_ENTRY STV_DEFAULT"
_ZN5flash16flash_fwd_kernelI23Flash_fwd_kernel_traitsILi256ELi128ELi64ELi8ELb0ELb0EN7cutlass6half_tE19Flash_kernel_traitsILi256ELi128ELi64ELi8ES3_EELb0ELb0ELb1ELb0ELb0ELb1ELb0ELb0EEEvNS_16Flash_fwd_paramsE:
.text._ZN5flash16flash_fwd_kernelI23Flash_fwd_kernel_traitsILi256ELi128ELi64ELi8ELb0ELb0EN7cutlass6half_tE19Flash_kernel_traitsILi256ELi128ELi64ELi8ES3_EELb0ELb0ELb1ELb0ELb0ELb1ELb0ELb0EEEvNS_16Flash_fwd_paramsE:
        /* <DEDUP_REMOVED lines=71> */
.L_x_467:
        /* <DEDUP_REMOVED lines=32> */
[----:B------:R-:W-:Y:S01]  /*0670*/  UISETP.NE.AND UP0, UPT, UR19, -0x1, UPT ;  /* 0xffffffff1300788c */ /* 0x000fe2000bf05270 */
[----:B------:R-:W2:Y:S10]  /*0680*/  LDCU.U8 UR10, c[0x0][0x548] ;  /* 0x0000a900ff0a77ac */ /* 0x000eb40008000000 */
[----:B------:R-:W3:Y:S01]  /*0690*/  @!UP0 LDCU.64 UR8, c[0x0][0x400] ;  /* 0x00008000ff0887ac */ /* 0x000ee20008000a00 */
[----:B-1----:R-:W-:Y:S01]  /*06a0*/  UISETP.NE.AND UP1, UPT, UR4, URZ, UPT ;  /* 0x000000ff0400728c */ /* 0x002fe2000bf25270 */
[----:B------:R-:W1:Y:S10]  /*06b0*/  @UP0 LDCU.64 UR6, c[0x0][0x408] ;  /* 0x00008100ff0607ac */ /* 0x000e740008000a00 */
[----:B------:R-:W4:Y:S01]  /*06c0*/  @UP1 LDCU.64 UR4, c[0x0][0x430] ;  /* 0x00008600ff0417ac */ /* 0x000f220008000a00 */
[----:B---3--:R-:W-:-:S04]  /*06d0*/  @!UP0 UIMAD.WIDE.U32 UR12, UR17, UR8, URZ ;  /* 0x00000008110c82a5 */ /* 0x008fc8000f8e00ff */
[----:B------:R-:W-:Y:S02]  /*06e0*/  @!UP0 UIMAD UR9, UR17, UR9, UR13 ;  /* 0x00000009110982a4 */ /* 0x000fe4000f8e020d */
[----:B-1----:R-:W-:Y:S01]  /*06f0*/  @UP0 UIMAD.WIDE.U32 UR14, UR19, UR6, URZ ;  /* 0x00000006130e02a5 */ /* 0x002fe2000f8e00ff */
[----:B------:R-:W-:Y:S01]  /*0700*/  @!UP0 UMOV UR8, UR12 ;  /* 0x0000000c00088c82 */ /* 0x000fe20008000000 */
[----:B------:R-:W1:Y:S02]  /*0710*/  @UP1 LDCU UR6, c[0x0][0x430] ;  /* 0x00008600ff0617ac */ /* 0x000e640008000800 */
[----:B------:R-:W-:Y:S02]  /*0720*/  @UP0 UIMAD UR9, UR19, UR7, UR15 ;  /* 0x00000007130902a4 */ /* 0x000fe4000f8e020f */
[----:B----4-:R-:W-:Y:S01]  /*0730*/  @UP1 UIMAD UR11, UR4, UR5, URZ ;  /* 0x00000005040b12a4 */ /* 0x010fe2000f8e02ff */
        /* <DEDUP_REMOVED lines=13> */
.L_x_469:
[----:B------:R-:W2:Y:S01]  /*0810*/  LDCU.64 UR4, c[0x0][0x410] ;  /* 0x00008200ff0477ac */ /* 0x000ea20008000a00 */
[C---:B------:R-:W-:Y:S01]  /*0820*/  IMAD.SHL.U32 R2, R0.reuse, 0x8, RZ ;  /* 0x0000000800027824 */ /* 0x040fe200078e00ff */
[----:B------:R-:W-:Y:S01]  /*0830*/  SHF.R.U32.HI R4, RZ, 0x3, R0 ;  /* 0x00000003ff047819 */ /* 0x000fe20000011600 */
[----:B------:R-:W-:Y:S01]  /*0840*/  BSSY.RECONVERGENT B0, `(.L_x_470) ;  /* 0x0000032000007945 */ /* 0x000fe20003800200 */
[----:B------:R-:W3:Y:S01]  /*0850*/  LDCU UR7, c[0x0][0x434] ;  /* 0x00008680ff0777ac */ /* 0x000ee20008000800 */
[----:B------:R-:W-:Y:S02]  /*0860*/  LOP3.LUT P6, R6, R0, 0x7, RZ, 0xc0, !PT ;  /* 0x0000000700067812 */ /* 0x000fe400078cc0ff */
[----:B------:R-:W-:Y:S01]  /*0870*/  LOP3.LUT R2, R2, 0x38, RZ, 0xc0, !PT ;  /* 0x0000003802027812 */ /* 0x000fe200078ec0ff */
[----:B------:R-:W-:Y:S01]  /*0880*/  UISETP.NE.AND UP1, UPT, UR10, URZ, !UP1 ;  /* 0x000000ff0a00728c */ /* 0x000fe2000cf25270 */
[----:B------:R-:W-:Y:S01]  /*0890*/  VIADD R9, R4, 0x20 ;  /* 0x0000002004097836 */ /* 0x000fe20000000000 */
[----:B------:R-:W-:Y:S01]  /*08a0*/  UISETP.NE.AND UP0, UPT, UR19, -0x1, UPT ;  /* 0xffffffff1300788c */ /* 0x000fe2000bf05270 */
[----:B------:R-:W-:Y:S01]  /*08b0*/  IADD3 R2, P1, PT, R2, UR8, RZ ;  /* 0x0000000802027c10 */ /* 0x000fe2000ff3e0ff */
[----:B------:R-:W-:-:S02]  /*08c0*/  VIADD R8, R4, 0x40 ;  /* 0x0000004004087836 */ /* 0x000fc40000000000 */
[----:B------:R-:W-:Y:S02]  /*08d0*/  VIADD R7, R4, 0x60 ;  /* 0x0000006004077836 */ /* 0x000fe40000000000 */
[----:B------:R-:W-:Y:S02]  /*08e0*/  IMAD.X R3, RZ, RZ, UR9, P1 ;  /* 0x00000009ff037e24 */ /* 0x000fe400088e06ff */
[----:B--2---:R-:W-:Y:S01]  /*08f0*/  IMAD.U32 R10, RZ, RZ, UR4 ;  /* 0x00000004ff0a7e24 */ /* 0x004fe2000f8e00ff */
[----:B-1----:R-:W-:Y:S01]  /*0900*/  UIMAD UR4, UR23, UR6, URZ ;  /* 0x00000006170472a4 */ /* 0x002fe2000f8e02ff */
[----:B------:R-:W-:Y:S01]  /*0910*/  IMAD.U32 R13, RZ, RZ, UR5 ;  /* 0x00000005ff0d7e24 */ /* 0x000fe2000f8e00ff */
[----:B------:R-:W-:Y:S01]  /*0920*/  UIADD3 UR23, UPT, UPT, -UR23, UR27, URZ ;  /* 0x0000001b17177290 */ /* 0x000fe2000fffe1ff */
[----:B------:R-:W-:Y:S01]  /*0930*/  IMAD.WIDE.U32 R10, R10, UR30, R2 ;  /* 0x0000001e0a0a7c25 */ /* 0x000fe2000f8e0002 */
[----:B---3--:R-:W-:Y:S02]  /*0940*/  UIMAD UR7, UR17, UR7, URZ ;  /* 0x00000007110772a4 */ /* 0x008fe4000f8e02ff */
[----:B----4-:R-:W-:Y:S01]  /*0950*/  UIMAD UR5, UR30, UR11, URZ ;  /* 0x0000000b1e0572a4 */ /* 0x010fe2000f8e02ff */
[----:B------:R-:W-:Y:S01]  /*0960*/  IMAD R13, R13, UR30, R11 ;  /* 0x0000001e0d0d7c24 */ /* 0x000fe2000f8e020b */
[----:B------:R-:W-:Y:S01]  /*0970*/  USEL UR7, UR7, UR19, !UP0 ;  /* 0x0000001307077287 */ /* 0x000fe2000c000000 */
[----:B------:R-:W-:Y:S01]  /*0980*/  ISETP.GE.AND P3, PT, R4, UR23, PT ;  /* 0x0000001704007c0c */ /* 0x000fe2000bf66270 */
[----:B------:R-:W-:Y:S01]  /*0990*/  @!UP1 UIMAD UR5, UR17, UR12, UR5 ;  /* 0x0000000c110592a4 */ /* 0x000fe2000f8e0205 */
        /* <DEDUP_REMOVED lines=9> */
[----:B------:R-:W-:-:S02]  /*0a30*/  USHF.R.S32.HI UR9, URZ, 0x1f, UR5 ;  /* 0x0000001fff097899 */ /* 0x000fc40008011405 */
[----:B------:R-:W-:Y:S02]  /*0a40*/  UIADD3 UR7, UP1, UP0, UR4, UR7, UR5 ;  /* 0x0000000704077290 */ /* 0x000fe4000f83e005 */
[----:B------:R-:W-:Y:S02]  /*0a50*/  UIMAD.WIDE.U32 UR10, UR29, 0x80, URZ ;  /* 0x000000801d0a78a5 */ /* 0x000fe4000f8e00ff */
[----:B------:R-:W-:-:S04]  /*0a60*/  UIADD3.X UR12, UPT, UPT, UR12, UR8, UR9, UP1, UP0 ;  /* 0x000000080c0c7290 */ /* 0x000fc80008fe0409 */
[----:B------:R-:W-:Y:S01]  /*0a70*/  LOP3.LUT R5, R4, UR10, RZ, 0xfc, !PT ;  /* 0x0000000a04057c12 */ /* 0x000fe2000f8efcff */
[----:B------:R-:W-:Y:S07]  /*0a80*/  @P3 BRA `(.L_x_471) ;  /* 0x0000000000343947 */ /* 0x000fee0003800000 */
        /* <DEDUP_REMOVED lines=13> */
.L_x_471:
[----:B------:R-:W-:Y:S05]  /*0b60*/  BSYNC.RECONVERGENT B0 ;  /* 0x0000000000007941 */ /* 0x000fea0003800200 */
.L_x_470:
[----:B------:R-:W-:Y:S01]  /*0b70*/  BSSY.RECONVERGENT B0, `(.L_x_472) ;  /* 0x0000014000007945 */ /* 0x000fe20003800200 */
[----:B------:R-:W-:Y:S02]  /*0b80*/  ISETP.NE.OR P3, PT, R6, RZ, P1 ;  /* 0x000000ff0600720c */ /* 0x000fe40000f65670 */
[----:B------:R-:W-:Y:S01]  /*0b90*/  ISETP.GE.OR P6, PT, R4, UR23, P6 ;  /* 0x0000001704007c0c */ /* 0x000fe2000b7c6670 */
[----:B------:R-:W-:-:S12]  /*0ba0*/  @P0 BRA `(.L_x_473) ;  /* 0x0000000000400947 */ /* 0x000fd80003800000 */
        /* <DEDUP_REMOVED lines=16> */
.L_x_473:
[----:B------:R-:W-:Y:S05]  /*0cb0*/  BSYNC.RECONVERGENT B0 ;  /* 0x0000000000007941 */ /* 0x000fea0003800200 */
.L_x_472:
[----:B------:R-:W-:Y:S04]  /*0cc0*/  BSSY.RECONVERGENT B0, `(.L_x_474) ;  /* 0x0000012000007945 */ /* 0x000fe80003800200 */
[----:B------:R-:W-:Y:S05]  /*0cd0*/  @P2 BRA `(.L_x_475) ;  /* 0x0000000000402947 */ /* 0x000fea0003800000 */
[----:B------:R-:W3:Y:S01]  /*0ce0*/  LDCU.64 UR8, c[0x0][0x408] ;  /* 0x00008100ff0877ac */ /* 0x000ee20008000a00 */
[----:B-12---:R-:W-:Y:S01]  /*0cf0*/  IADD3 R3, P0, PT, R5, 0x40, RZ ;  /* 0x0000004005037810 */ /* 0x006fe20007f1e0ff */
[----:B------:R-:W-:Y:S01]  /*0d00*/  IMAD.MOV.U32 R14, RZ, RZ, R10 ;  /* 0x000000ffff0e7224 */ /* 0x000fe200078e000a */
[----:B------:R-:W-:Y:S01]  /*0d10*/  MOV R15, R13 ;  /* 0x0000000d000f7202 */ /* 0x000fe20000000f00 */
[----:B------:R-:W1:Y:S02]  /*0d20*/  LDCU.64 UR4, c[0x0][0x3f0] ;  /* 0x00007e00ff0477ac */ /* 0x000e640008000a00 */
[----:B------:R-:W-:-:S04]  /*0d30*/  IMAD.X R0, RZ, RZ, UR11, P0 ;  /* 0x0000000bff007e24 */ /* 0x000fc800080e06ff */
[----:B---3--:R-:W-:Y:S02]  /*0d40*/  IMAD R0, R0, UR8, RZ ;  /* 0x0000000800007c24 */ /* 0x008fe4000f8e02ff */
        /* <DEDUP_REMOVED lines=9> */
.L_x_475:
[----:B------:R-:W-:Y:S05]  /*0de0*/  BSYNC.RECONVERGENT B0 ;  /* 0x0000000000007941 */ /* 0x000fea0003800200 */
.L_x_474:
[----:B------:R-:W-:Y:S04]  /*0df0*/  BSSY.RECONVERGENT B0, `(.L_x_476) ;  /* 0x0000012000007945 */ /* 0x000fe80003800200 */
[----:B------:R-:W-:Y:S05]  /*0e00*/  @P1 BRA `(.L_x_477) ;  /* 0x0000000000401947 */ /* 0x000fea0003800000 */
[----:B------:R-:W4:Y:S01]  /*0e10*/  LDCU.64 UR8, c[0x0][0x408] ;  /* 0x00008100ff0877ac */ /* 0x000f220008000a00 */
[----:B------:R-:W-:Y:S01]  /*0e20*/  IADD3 R5, P0, PT, R5, 0x60, RZ ;  /* 0x0000006005057810 */ /* 0x000fe20007f1e0ff */
[----:B-123--:R-:W-:Y:S01]  /*0e30*/  IMAD.MOV.U32 R2, RZ, RZ, R10 ;  /* 0x000000ffff027224 */ /* 0x00efe200078e000a */
[----:B------:R-:W-:Y:S01]  /*0e40*/  MOV R3, R13 ;  /* 0x0000000d00037202 */ /* 0x000fe20000000f00 */
[----:B------:R-:W1:Y:S02]  /*0e50*/  LDCU.64 UR4, c[0x0][0x3f0] ;  /* 0x00007e00ff0477ac */ /* 0x000e640008000a00 */
[----:B------:R-:W-:-:S04]  /*0e60*/  IMAD.X R0, RZ, RZ, UR11, P0 ;  /* 0x0000000bff007e24 */ /* 0x000fc800080e06ff */
[----:B----4-:R-:W-:Y:S02]  /*0e70*/  IMAD R0, R0, UR8, RZ ;  /* 0x0000000800007c24 */ /* 0x010fe4000f8e02ff */
        /* <DEDUP_REMOVED lines=9> */
.L_x_477:
[----:B------:R-:W-:Y:S05]  /*0f10*/  BSYNC.RECONVERGENT B0 ;  /* 0x0000000000007941 */ /* 0x000fea0003800200 */
.L_x_476:
[----:B------:R-:W-:Y:S04]  /*0f20*/  BSSY.RECONVERGENT B0, `(.L_x_478) ;  /* 0x000000a000007945 */ /* 0x000fe80003800200 */
[----:B------:R-:W-:Y:S05]  /*0f30*/  @P6 BRA `(.L_x_479) ;  /* 0x0000000000206947 */ /* 0x000fea0003800000 */
[----:B------:R-:W5:Y:S01]  /*0f40*/  LDCU.64 UR4, c[0x0][0x420] ;  /* 0x00008400ff0477ac */ /* 0x000f620008000a00 */
[----:B------:R-:W-:Y:S02]  /*0f50*/  IMAD R0, R4, UR6, RZ ;  /* 0x0000000604007c24 */ /* 0x000fe4000f8e02ff */
[----:B------:R-:W-:-:S03]  /*0f60*/  IMAD.MOV.U32 R5, RZ, RZ, 0x7f800000 ;  /* 0x7f800000ff057424 */ /* 0x000fc600078e00ff */
[----:B-123--:R-:W-:-:S04]  /*0f70*/  IADD3 R3, P0, PT, R0, UR7, RZ ;  /* 0x0000000700037c10 */ /* 0x00efc8000ff1e0ff */
[----:B------:R-:W-:Y:S02]  /*0f80*/  LEA.HI.X.SX32 R0, R0, UR12, 0x1, P0 ;  /* 0x0000000c00007c11 */ /* 0x000fe400080f0eff */
[----:B-----5:R-:W-:-:S04]  /*0f90*/  LEA R2, P0, R3, UR4, 0x2 ;  /* 0x0000000403027c11 */ /* 0x020fc8000f8010ff */
[----:B------:R-:W-:-:S05]  /*0fa0*/  LEA.HI.X R3, R3, UR5, R0, 0x2, P0 ;  /* 0x0000000503037c11 */ /* 0x000fca00080f1400 */
[----:B------:R1:W-:Y:S04]  /*0fb0*/  STG.E desc[UR24][R2.64], R5 ;  /* 0x0000000502007986 */ /* 0x0003e8000c101918 */
.L_x_479:
[----:B------:R-:W-:Y:S05]  /*0fc0*/  BSYNC.RECONVERGENT B0 ;  /* 0x0000000000007941 */ /* 0x000fea0003800200 */
.L_x_478:
[----:B------:R-:W-:Y:S04]  /*0fd0*/  BSSY.RECONVERGENT B0, `(.L_x_480) ;  /* 0x000000a000007945 */ /* 0x000fe80003800200 */
[----:B------:R-:W-:Y:S05]  /*0fe0*/  @P5 BRA `(.L_x_481) ;  /* 0x0000000000205947 */ /* 0x000fea0003800000 */
[----:B------:R-:W5:Y:S01]  /*0ff0*/  LDCU.64 UR4, c[0x0][0x420] ;  /* 0x00008400ff0477ac */ /* 0x000f620008000a00 */
[----:B------:R-:W-:Y:S02]  /*1000*/  IMAD R0, R9, UR6, RZ ;  /* 0x0000000609007c24 */ /* 0x000fe4000f8e02ff */
[----:B-1----:R-:W-:-:S03]  /*1010*/  IMAD.MOV.U32 R5, RZ, RZ, 0x7f800000 ;  /* 0x7f800000ff057424 */ /* 0x002fc600078e00ff */
[----:B--23--:R-:W-:-:S04]  /*1020*/  IADD3 R3, P0, PT, R0, UR7, RZ ;  /* 0x0000000700037c10 */ /* 0x00cfc8000ff1e0ff */
[----:B------:R-:W-:Y:S02]  /*1030*/  LEA.HI.X.SX32 R0, R0, UR12, 0x1, P0 ;  /* 0x0000000c00007c11 */ /* 0x000fe400080f0eff */
[----:B-----5:R-:W-:-:S04]  /*1040*/  LEA R2, P0, R3, UR4, 0x2 ;  /* 0x0000000403027c11 */ /* 0x020fc8000f8010ff */
[----:B------:R-:W-:-:S05]  /*1050*/  LEA.HI.X R3, R3, UR5, R0, 0x2, P0 ;  /* 0x0000000503037c11 */ /* 0x000fca00080f1400 */
[----:B------:R1:W-:Y:S04]  /*1060*/  STG.E desc[UR24][R2.64], R5 ;  /* 0x0000000502007986 */ /* 0x0003e8000c101918 */
.L_x_481:
[----:B------:R-:W-:Y:S05]  /*1070*/  BSYNC.RECONVERGENT B0 ;  /* 0x0000000000007941 */ /* 0x000fea0003800200 */
.L_x_480:
        /* <DEDUP_REMOVED lines=10> */
.L_x_483:
[----:B------:R-:W-:Y:S05]  /*1120*/  BSYNC.RECONVERGENT B0 ;  /* 0x0000000000007941 */ /* 0x000fea0003800200 */
.L_x_482:
[----:B------:R-:W-:Y:S05]  /*1130*/  @P3 EXIT ;  /* 0x000000000000394d */ /* 0x000fea0003800000 */
[----:B------:R-:W5:Y:S01]  /*1140*/  LDCU.64 UR4, c[0x0][0x420] ;  /* 0x00008400ff0477ac */ /* 0x000f620008000a00 */
[----:B------:R-:W-:Y:S02]  /*1150*/  IMAD R0, R7, UR6, RZ ;  /* 0x0000000607007c24 */ /* 0x000fe4000f8e02ff */
[----:B-1----:R-:W-:-:S03]  /*1160*/  IMAD.MOV.U32 R5, RZ, RZ, 0x7f800000 ;  /* 0x7f800000ff057424 */ /* 0x002fc600078e00ff */
[----:B--23--:R-:W-:-:S04]  /*1170*/  IADD3 R3, P0, PT, R0, UR7, RZ ;  /* 0x0000000700037c10 */ /* 0x00cfc8000ff1e0ff */
[----:B------:R-:W-:Y:S02]  /*1180*/  LEA.HI.X.SX32 R0, R0, UR12, 0x1, P0 ;  /* 0x0000000c00007c11 */ /* 0x000fe400080f0eff */
[----:B-----5:R-:W-:-:S04]  /*1190*/  LEA R2, P0, R3, UR4, 0x2 ;  /* 0x0000000403027c11 */ /* 0x020fc8000f8010ff */
[----:B------:R-:W-:-:S05]  /*11a0*/  LEA.HI.X R3, R3, UR5, R0, 0x2, P0 ;  /* 0x0000000503037c11 */ /* 0x000fca00080f1400 */
[----:B------:R-:W-:Y:S01]  /*11b0*/  STG.E desc[UR24][R2.64], R5 ;  /* 0x0000000502007986 */ /* 0x000fe2000c101918 */
[----:B------:R-:W-:Y:S05]  /*11c0*/  EXIT ;  /* 0x000000000000794d */ /* 0x000fea0003800000 */
.L_x_468:
        /* <DEDUP_REMOVED lines=23> */
.L_x_484:
[----:B------:R-:W1:Y:S01]  /*1340*/  LDCU.64 UR12, c[0x0][0x3b8] ;  /* 0x00007700ff0c77ac */ /* 0x000e620008000a00 */
[----:B------:R-:W-:-:S04]  /*1350*/  UIADD3 UR15, UPT, UPT, UR9, UR10, URZ ;  /* 0x0000000a090f7290 */ /* 0x000fc8000fffe0ff */
[----:B-1----:R-:W-:Y:S02]  /*1360*/  UIMAD.WIDE.U32 UR4, UR15, UR12, URZ ;  /* 0x0000000c0f0472a5 */ /* 0x002fe4000f8e00ff */
[----:B------:R-:W-:-:S04]  /*1370*/  UIMAD UR15, UR15, UR13, URZ ;  /* 0x0000000d0f0f72a4 */ /* 0x000fc8000f8e02ff */
[----:B------:R-:W-:Y:S01]  /*1380*/  UIADD3 UR15, UPT, UPT, UR5, UR15, URZ ;  /* 0x0000000f050f7290 */ /* 0x000fe2000fffe0ff */
[----:B------:R-:W-:Y:S02]  /*1390*/  UMOV UR8, UR4 ;  /* 0x0000000400087c82 */ /* 0x000fe40008000000 */
.L_x_485:
        /* <DEDUP_REMOVED lines=18> */
[----:B------:R-:W-:Y:S01]  /*14c0*/  @!P1 IMAD.IADD R4, R4, 0x1, -R5 ;  /* 0x0000000104049824 */ /* 0x000fe200078e0a05 */
[----:B------:R-:W-:Y:S02]  /*14d0*/  @!P1 IADD3 R8, PT, PT, R8, 0x1, RZ ;  /* 0x0000000108089810 */ /* 0x000fe40007ffe0ff */
[----:B------:R-:W-:Y:S02]  /*14e0*/  ISETP.NE.AND P1, PT, R2, RZ, PT ;  /* 0x000000ff0200720c */ /* 0x000fe40003f25270 */
[----:B------:R-:W-:-:S13]  /*14f0*/  ISETP.GE.U32.AND P2, PT, R4, R5, PT ;  /* 0x000000050400720c */ /* 0x000fda0003f46070 */
[----:B------:R-:W-:-:S05]  /*1500*/  @P2 VIADD R8, R8, 0x1 ;  /* 0x0000000108082836 */ /* 0x000fca0000000000 */
        /* <DEDUP_REMOVED lines=14> */
.L_x_486:
[----:B------:R-:W1:Y:S01]  /*15f0*/  LDCU.64 UR6, c[0x0][0x3c0] ;  /* 0x00007800ff0677ac */ /* 0x000e620008000a00 */
[----:B------:R-:W-:-:S04]  /*1600*/  UIADD3 UR9, UPT, UPT, UR9, UR10, URZ ;  /* 0x0000000a09097290 */ /* 0x000fc8000fffe0ff */
[----:B-1----:R-:W-:Y:S02]  /*1610*/  UIMAD.WIDE.U32 UR32, UR9, UR6, URZ ;  /* 0x00000006092072a5 */ /* 0x002fe4000f8e00ff */
[----:B------:R-:W-:-:S04]  /*1620*/  UIMAD UR9, UR9, UR7, URZ ;  /* 0x00000007090972a4 */ /* 0x000fc8000f8e02ff */
[----:B------:R-:W-:-:S12]  /*1630*/  UIADD3 UR17, UPT, UPT, UR33, UR9, URZ ;  /* 0x0000000921117290 */ /* 0x000fd8000fffe0ff */
.L_x_487:
[----:B------:R-:W-:Y:S01]  /*1640*/  UIADD3 UR28, UPT, UPT, -UR23, UR27, URZ ;  /* 0x0000001b171c7290 */ /* 0x000fe2000fffe1ff */
[----:B------:R-:W-:Y:S01]  /*1650*/  SHF.R.U32.HI R13, RZ, 0x3, R0 ;  /* 0x00000003ff0d7819 */ /* 0x000fe20000011600 */
[C---:B------:R-:W-:Y:S01]  /*1660*/  IMAD.SHL.U32 R213, R0.reuse, 0x8, RZ ;  /* 0x0000000800d57824 */ /* 0x040fe200078e00ff */
[----:B------:R-:W1:Y:S01]  /*1670*/  LDCU.64 UR4, c[0x0][0x3c8] ;  /* 0x00007900ff0477ac */ /* 0x000e620008000a00 */
[----:B------:R-:W-:Y:S01]  /*1680*/  SHF.R.S32.HI R17, RZ, 0x1f, R8 ;  /* 0x0000001fff117819 */ /* 0x000fe20000011408 */
[----:B------:R-:W-:Y:S01]  /*1690*/  IMAD.SHL.U32 R81, R0, 0x40, RZ ;  /* 0x0000004000517824 */ /* 0x000fe200078e00ff */
[C---:B------:R-:W-:Y:S01]  /*16a0*/  ISETP.GE.AND P1, PT, R13.reuse, UR28, PT ;  /* 0x0000001c0d007c0c */ /* 0x040fe2000bf26270 */
[----:B------:R-:W-:Y:S01]  /*16b0*/  VIADD R4, R13, 0x40 ;  /* 0x000000400d047836 */ /* 0x000fe20000000000 */
[----:B------:R-:W-:Y:S01]  /*16c0*/  LOP3.LUT R2, R213, 0x38, RZ, 0xc0, !PT ;  /* 0x00000038d5027812 */ /* 0x000fe200078ec0ff */
[C---:B------:R-:W-:Y:S01]  /*16d0*/  VIADD R3, R13.reuse, 0x60 ;  /* 0x000000600d037836 */ /* 0x040fe20000000000 */
[----:B------:R-:W-:Y:S01]  /*16e0*/  USHF.L.U32 UR34, UR29, 0x7, URZ ;  /* 0x000000071d227899 */ /* 0x000fe200080006ff */
[----:B------:R-:W-:Y:S01]  /*16f0*/  VIADD R12, R13, 0x20 ;  /* 0x000000200d0c7836 */ /* 0x000fe20000000000 */
[C---:B------:R-:W-:Y:S01]  /*1700*/  IADD3 R14, P0, PT, R2.reuse, UR8, RZ ;  /* 0x00000008020e7c10 */ /* 0x040fe2000ff1e0ff */
[----:B------:R-:W2:Y:S01]  /*1710*/  LDCU.128 UR8, c[0x0][0x3d0] ;  /* 0x00007a00ff0877ac */ /* 0x000ea20008000c00 */
[----:B------:R-:W-:Y:S01]  /*1720*/  IADD3 R10, P2, PT, R2, UR32, RZ ;  /* 0x00000020020a7c10 */ /* 0x000fe2000ff5e0ff */
[----:B------:R-:W-:Y:S01]  /*1730*/  IMAD.MOV.U32 R84, RZ, RZ, 0x20 ;  /* 0x00000020ff547424 */ /* 0x000fe200078e00ff */
[----:B------:R-:W-:Y:S01]  /*1740*/  ISETP.GE.AND P6, PT, R4, UR28, PT ;  /* 0x0000001c04007c0c */ /* 0x000fe2000bfc6270 */
[----:B------:R-:W-:Y:S01]  /*1750*/  IMAD.X R15, RZ, RZ, UR15, P0 ;  /* 0x0000000fff0f7e24 */ /* 0x000fe200080e06ff */
[----:B------:R-:W-:Y:S01]  /*1760*/  IADD3 R2, P0, PT, R2, UR16, RZ ;  /* 0x0000001002027c10 */ /* 0x000fe2000ff1e0ff */
[----:B------:R-:W3:Y:S01]  /*1770*/  @!P1 LDC.64 R4, c[0x0][0x3b0] ;  /* 0x0000ec00ff049b82 */ /* 0x000ee20000000a00 */
[----:B------:R-:W-:Y:S01]  /*1780*/  ISETP.GE.AND P5, PT, R3, UR28, PT ;  /* 0x0000001c03007c0c */ /* 0x000fe2000bfa6270 */
[----:B-1----:R-:W-:Y:S01]  /*1790*/  IMAD.U32 R18, RZ, RZ, UR4 ;  /* 0x00000004ff127e24 */ /* 0x002fe2000f8e00ff */
[----:B------:R-:W-:Y:S01]  /*17a0*/  UIADD3 UR32, UPT, UPT, UR20, -0x1, URZ ;  /* 0xffffffff14207890 */ /* 0x000fe2000fffe0ff */
[----:B------:R-:W-:Y:S01]  /*17b0*/  IMAD.X R3, RZ, RZ, UR14, P0 ;  /* 0x0000000eff037e24 */ /* 0x000fe200080e06ff */
[----:B------:R-:W-:Y:S01]  /*17c0*/  USHF.R.U32.HI UR29, URZ, 0x19, UR29 ;  /* 0x00000019ff1d7899 */ /* 0x000fe2000801161d */
[----:B------:R-:W-:Y:S01]  /*17d0*/  IMAD.X R11, RZ, RZ, UR17, P2 ;  /* 0x00000011ff0b7e24 */ /* 0x000fe200090e06ff */
[----:B------:R-:W1:Y:S01]  /*17e0*/  LDCU.64 UR16, c[0x0][0x388] ;  /* 0x00007100ff1077ac */ /* 0x000e620008000a00 */
[----:B------:R-:W-:Y:S01]  /*17f0*/  IMAD.WIDE.U32 R18, R18, UR30, R2 ;  /* 0x0000001e12127c25 */ /* 0x000fe2000f8e0002 */
[----:B------:R-:W-:Y:S01]  /*1800*/  ISETP.GE.AND P2, PT, R12, UR28, PT ;  /* 0x0000001c0c007c0c */ /* 0x000fe2000bf46270 */
[----:B------:R-:W4:Y:S01]  /*1810*/  @!P1 LDC.64 R2, c[0x0][0x380] ;  /* 0x0000e000ff029b82 */ /* 0x000f220000000a00 */
[----:B------:R-:W-:Y:S01]  /*1820*/  USHF.L.U32 UR31, UR32, 0x6, URZ ;  /* 0x00000006201f7899 */ /* 0x000fe200080006ff */
[----:B------:R-:W-:Y:S01]  /*1830*/  IMAD.WIDE.U32 R14, R13, UR12, R14 ;  /* 0x0000000c0d0e7c25 */ /* 0x000fe2000f8e000e */
[----:B------:R-:W5:Y:S01]  /*1840*/  LDCU.64 UR14, c[0x0][0x390] ;  /* 0x00007200ff0e77ac */ /* 0x000f620008000a00 */
[----:B------:R-:W-:-:S02]  /*1850*/  SHF.R.U32.HI R80, RZ, 0x1, R0 ;  /* 0x00000001ff507819 */ /* 0x000fc40000011600 */
[----:B------:R-:W-:Y:S01]  /*1860*/  IMAD.WIDE.U32 R10, R13, UR6, R10 ;  /* 0x000000060d0a7c25 */ /* 0x000fe2000f8e000a */
[----:B------:R-:W-:Y:S01]  /*1870*/  UIADD3 UR33, UPT, UPT, -UR31, UR26, URZ ;  /* 0x0000001a1f217290 */ /* 0x000fe2000fffe1ff */
[----:B------:R-:W-:Y:S01]  /*1880*/  LOP3.LUT R212, R81, 0x400, RZ, 0xc0, !PT ;  /* 0x0000040051d47812 */ /* 0x000fe200078ec0ff */
[----:B------:R-:W-:Y:S01]  /*1890*/  UMOV UR4, 0x400 ;  /* 0x0000040000047882 */ /* 0x000fe20000000000 */
[----:B--2---:R-:W-:Y:S01]  /*18a0*/  IMAD R217, R17, UR8, RZ ;  /* 0x0000000811d97c24 */ /* 0x004fe2000f8e02ff */
[----:B------:R-:W-:Y:S01]  /*18b0*/  UIADD3 UR22, UPT, UPT, UR26, UR22, -UR27 ;  /* 0x000000161a167290 */ /* 0x000fe2000fffe81b */
[C---:B------:R-:W-:Y:S01]  /*18c0*/  IMAD R15, R13.reuse, UR13, R15 ;  /* 0x0000000d0d0f7c24 */ /* 0x040fe2000f8e020f */
[C---:B------:R-:W-:Y:S01]  /*18d0*/  ISETP.GE.AND P4, PT, R13.reuse, UR33, PT ;  /* 0x000000210d007c0c */ /* 0x040fe2000bf86270 */
[C---:B------:R-:W-:Y:S01]  /*18e0*/  IMAD R11, R13.reuse, UR7, R11 ;  /* 0x000000070d0b7c24 */ /* 0x040fe2000f8e020b */
[----:B------:R-:W-:Y:S01]  /*18f0*/  LOP3.LUT R13, R13, UR34, RZ, 0xfc, !PT ;  /* 0x000000220d0d7c12 */ /* 0x000fe2000f8efcff */
[----:B------:R-:W-:Y:S01]  /*1900*/  IMAD R17, R17, UR10, RZ ;  /* 0x0000000a11117c24 */ /* 0x000fe2000f8e02ff */
[----:B------:R-:W-:Y:S01]  /*1910*/  LOP3.LUT R222, R80, 0x1f0, RZ, 0xc0, !PT ;  /* 0x000001f050de7812 */ /* 0x000fe200078ec0ff */
[----:B------:R-:W-:Y:S01]  /*1920*/  IMAD.U32 R7, RZ, RZ, UR5 ;  /* 0x00000005ff077e24 */ /* 0x000fe2000f8e00ff */
[----:B------:R-:W2:Y:S01]  /*1930*/  S2UR UR5, SR_CgaCtaId ;  /* 0x00000000000579c3 */ /* 0x000ea20000008800 */
[C---:B------:R-:W-:Y:S01]  /*1940*/  IMAD R217, R8.reuse, UR9, R217 ;  /* 0x0000000908d97c24 */ /* 0x040fe2000f8e02d9 */
[----:B------:R-:W-:Y:S01]  /*1950*/  USHF.L.U64.HI UR9, UR12, 0x5, UR13 ;  /* 0x000000050c097899 */ /* 0x000fe2000801020d */
[----:B------:R-:W-:Y:S01]  /*1960*/  IMAD.WIDE.U32 R14, R8, UR8, R14 ;  /* 0x00000008080e7c25 */ /* 0x000fe2000f8e000e */
[----:B------:R-:W-:-:S03]  /*1970*/  USHF.L.U64.HI UR8, UR12, 0x6, UR13 ;  /* 0x000000060c087899 */ /* 0x000fc6000801020d */
[----:B------:R-:W-:Y:S01]  /*1980*/  IMAD R17, R8, UR11, R17 ;  /* 0x0000000b08117c24 */ /* 0x000fe2000f8e0211 */
[----:B-1----:R-:W-:Y:S01]  /*1990*/  LEA R218, P0, R14, UR16, 0x1 ;  /* 0x000000100eda7c11 */ /* 0x002fe2000f8008ff */
[----:B---3--:R-:W-:Y:S01]  /*19a0*/  @!P1 IMAD R6, R4, UR29, RZ ;  /* 0x0000001d04069c24 */ /* 0x008fe2000f8e02ff */
[----:B------:R-:W-:Y:S01]  /*19b0*/  UIMAD UR11, UR8, UR32, URZ ;  /* 0x00000020080b72a4 */ /* 0x000fe2000f8e02ff */
[----:B------:R-:W-:Y:S01]  /*19c0*/  IMAD.WIDE.U32 R8, R8, UR10, R10 ;  /* 0x0000000a08087c25 */ /* 0x000fe2000f8e000a */
[----:B------:R-:W-:Y:S01]  /*19d0*/  USHF.L.U32 UR10, UR12, 0x5, URZ ;  /* 0x000000050c0a7899 */ /* 0x000fe200080006ff */
[----:B------:R-:W1:Y:S02]  /*19e0*/  @!P2 LDC.64 R10, c[0x0][0x3b0] ;  /* 0x0000ec00ff0aab82 */ /* 0x000e640000000a00 */
[----:B------:R-:W-:Y:S01]  /*19f0*/  IMAD R19, R7, UR30, R19 ;  /* 0x0000001e07137c24 */ /* 0x000fe2000f8e0213 */
[----:B-----5:R-:W-:Y:S01]  /*1a00*/  LEA R216, P3, R8, UR14, 0x1 ;  /* 0x0000000e08d87c11 */ /* 0x020fe2000f8608ff */
[----:B------:R-:W-:-:S02]  /*1a10*/  IMAD.IADD R217, R15, 0x1, R217 ;  /* 0x000000010fd97824 */ /* 0x000fc400078e02d9 */
[C---:B------:R-:W-:Y:S02]  /*1a20*/  @!P1 IMAD R5, R13.reuse, R5, R6 ;  /* 0x000000050d059224 */ /* 0x040fe400078e0206 */
[----:B------:R-:W-:Y:S01]  /*1a30*/  @!P1 IMAD.WIDE.U32 R6, R13, R4, R18 ;  /* 0x000000040d069225 */ /* 0x000fe200078e0012 */
[----:B------:R-:W-:Y:S01]  /*1a40*/  LEA.HI.X R217, R14, UR17, R217, 0x1, P0 ;  /* 0x000000110ed97c11 */ /* 0x000fe200080f0cd9 */
[----:B--2---:R-:W-:Y:S02]  /*1a50*/  ULEA UR5, UR5, UR4, 0x18 ;  /* 0x0000000405057291 */ /* 0x004fe4000f8ec0ff */
[----:B------:R-:W-:Y:S01]  /*1a60*/  @!P1 IMAD.IADD R4, R7, 0x1, R5 ;  /* 0x0000000107049824 */ /* 0x000fe200078e0205 */
[C---:B----4-:R-:W-:Y:S01]  /*1a70*/  @!P1 LEA R26, P0, R6.reuse, R2, 0x1 ;  /* 0x00000002061a9211 */ /* 0x050fe200078008ff */
[----:B------:R-:W-:Y:S01]  /*1a80*/  IMAD.IADD R214, R9, 0x1, R17 ;  /* 0x0000000109d67824 */ /* 0x000fe200078e0211 */
[----:B------:R-:W-:Y:S01]  /*1a90*/  LOP3.LUT R5, R213, 0x1f8, RZ, 0xc0, !PT ;  /* 0x000001f8d5057812 */ /* 0x000fe200078ec0ff */
[----:B------:R-:W-:Y:S01]  /*1aa0*/  @!P2 IMAD.MOV.U32 R22, RZ, RZ, R18 ;  /* 0x000000ffff16a224 */ /* 0x000fe200078e0012 */
[----:B------:R-:W-:Y:S01]  /*1ab0*/  @!P1 LEA.HI.X R27, R6, R3, R4, 0x1, P0 ;  /* 0x00000003061b9211 */ /* 0x000fe200000f0c04 */
[--C-:B------:R-:W-:Y:S01]  /*1ac0*/  @!P2 IMAD.MOV.U32 R23, RZ, RZ, R19.reuse ;  /* 0x000000ffff17a224 */ /* 0x100fe200078e0013 */
[----:B------:R-:W2:Y:S01]  /*1ad0*/  @!P6 LDC.64 R6, c[0x0][0x3b0] ;  /* 0x0000ec00ff06eb82 */ /* 0x000ea20000000a00 */
[----:B------:R-:W-:Y:S01]  /*1ae0*/  LOP3.LUT R2, R5, 0x38, R0, 0x78, !PT ;  /* 0x0000003805027812 */ /* 0x000fe200078e7800 */
[----:B------:R-:W-:Y:S01]  /*1af0*/  @!P6 IMAD.MOV.U32 R14, RZ, RZ, R18 ;  /* 0x000000ffff0ee224 */ /* 0x000fe200078e0012 */
[----:B------:R-:W-:Y:S01]  /*1b00*/  LEA.HI.X R214, R8, UR15, R214, 0x1, P3 ;  /* 0x0000000f08d67c11 */ /* 0x000fe200098f0cd6 */
[----:B------:R-:W-:Y:S01]  /*1b10*/  @!P6 IMAD.MOV.U32 R15, RZ, RZ, R19 ;  /* 0x000000ffff0fe224 */ /* 0x000fe200078e0013 */
[C---:B------:R-:W-:Y:S01]  /*1b20*/  @!P2 IADD3 R20, P0, PT, R13.reuse, 0x20, RZ ;  /* 0x000000200d14a810 */ /* 0x040fe20007f1e0ff */
[----:B------:R-:W-:Y:S01]  /*1b30*/  USHF.L.U32 UR4, UR12, 0x6, URZ ;  /* 0x000000060c047899 */ /* 0x000fe200080006ff */
[----:B------:R-:W-:Y:S01]  /*1b40*/  LOP3.LUT R219, R2, 0x1e00, R213, 0xf8, !PT ;  /* 0x00001e0002db7812 */ /* 0x000fe200078ef8d5 */
[----:B------:R-:W3:Y:S01]  /*1b50*/  @!P2 LDC.64 R8, c[0x0][0x380] ;  /* 0x0000e000ff08ab82 */ /* 0x000ee20000000a00 */
[----:B------:R-:W-:Y:S01]  /*1b60*/  ISETP.GE.AND P3, PT, R12, UR33, PT ;  /* 0x000000210c007c0c */ /* 0x000fe2000bf66270 */
[----:B------:R-:W-:Y:S01]  /*1b70*/  @!P2 IMAD.X R25, RZ, RZ, UR29, P0 ;  /* 0x0000001dff19ae24 */ /* 0x000fe200080e06ff */
[----:B------:R-:W-:Y:S01]  /*1b80*/  @!P6 IADD3 R17, P0, PT, R13, 0x40, RZ ;  /* 0x000000400d11e810 */ /* 0x000fe20007f1e0ff */
[----:B-1----:R-:W-:Y:S01]  /*1b90*/  @!P2 IMAD.WIDE.U32 R22, R20, R10, R22 ;  /* 0x0000000a1416a225 */ /* 0x002fe200078e0016 */
[----:B------:R-:W-:Y:S01]  /*1ba0*/  LEA R219, R219, UR5, 0x1 ;  /* 0x00000005dbdb7c11 */ /* 0x000fe2000f8e08ff */
[----:B------:R-:W-:-:S02]  /*1bb0*/  UIMAD.WIDE.U32 UR16, UR4, UR32, URZ ;  /* 0x00000020041072a5 */ /* 0x000fc4000f8e00ff */
[----:B------:R-:W1:Y:S01]  /*1bc0*/  @!P5 LDC.64 R2, c[0x0][0x3b0] ;  /* 0x0000ec00ff02db82 */ /* 0x000e620000000a00 */
[----:B------:R-:W-:Y:S01]  /*1bd0*/  @!P2 IMAD R16, R25, R10, RZ ;  /* 0x0000000a1910a224 */ /* 0x000fe200078e02ff */
[----:B------:R-:W-:Y:S01]  /*1be0*/  @!PT LDS RZ, [RZ] ;  /* 0x00000000fffff984 */ /* 0x000fe20000000800 */
[----:B------:R-:W-:Y:S01]  /*1bf0*/  @!PT LDS RZ, [RZ] ;  /* 0x00000000fffff984 */ /* 0x000fe20000000800 */
[----:B------:R-:W-:Y:S01]  /*1c00*/  @!PT LDS RZ, [RZ] ;  /* 0x00000000fffff984 */ /* 0x000fe20000000800 */
[----:B------:R-:W-:Y:S01]  /*1c10*/  @!P1 LDGSTS.E.BYPASS.LTC128B.128 [R219], desc[UR24][R26.64] ;  /* 0x000000001adb9fae */ /* 0x000fe2000b981a18 */
[----:B------:R-:W-:Y:S01]  /*1c20*/  @!P6 IMAD.X R21, RZ, RZ, UR29, P0 ;  /* 0x0000001dff15ee24 */ /* 0x000fe200080e06ff */
[----:B------:R-:W-:Y:S01]  /*1c30*/  @!P5 IADD3 R13, P0, PT, R13, 0x60, RZ ;  /* 0x000000600d0dd810 */ /* 0x000fe20007f1e0ff */
[----:B------:R-:W-:Y:S01]  /*1c40*/  @!P2 IMAD R16, R20, R11, R16 ;  /* 0x0000000b1410a224 */ /* 0x000fe200078e0210 */
[----:B------:R-:W-:Y:S01]  /*1c50*/  @!P1 LDGSTS.E.BYPASS.LTC128B.128 [R219+0x4000], desc[UR24][R26.64+0x80] ;  /* 0x040000801adb9fae */ /* 0x000fe2000b981a18 */
[----:B------:R-:W-:Y:S01]  /*1c60*/  VOTEU.ALL UP0, P3 ;  /* 0x0000000000ff7886 */ /* 0x000fe20001800000 */
[----:B------:R-:W4:Y:S01]  /*1c70*/  @!P6 LDC.64 R4, c[0x0][0x380] ;  /* 0x0000e000ff04eb82 */ /* 0x000f220000000a00 */
[----:B--2---:R-:W-:Y:S01]  /*1c80*/  @!P6 IMAD R24, R21, R6, RZ ;  /* 0x000000061518e224 */ /* 0x004fe200078e02ff */
[----:B------:R-:W-:Y:S01]  /*1c90*/  @!P1 LDGSTS.E.BYPASS.LTC128B.128 [R219+0x8000], desc[UR24][R26.64+0x100] ;  /* 0x080001001adb9fae */ /* 0x000fe2000b981a18 */
[----:B------:R-:W-:Y:S01]  /*1ca0*/  @!P2 IMAD.IADD R16, R23, 0x1, R16 ;  /* 0x000000011710a824 */ /* 0x000fe200078e0210 */
[----:B------:R-:W-:Y:S01]  /*1cb0*/  UIADD3 UR11, UPT, UPT, UR17, UR11, URZ ;  /* 0x0000000b110b7290 */ /* 0x000fe2000fffe0ff */
[----:B------:R-:W-:Y:S01]  /*1cc0*/  @!P5 IMAD.X R21, RZ, RZ, UR29, P0 ;  /* 0x0000001dff15de24 */ /* 0x000fe200080e06ff */
[----:B------:R-:W-:Y:S01]  /*1cd0*/  @!P1 LDGSTS.E.BYPASS.LTC128B.128 [R219+0xc000], desc[UR24][R26.64+0x180] ;  /* 0x0c0001801adb9fae */ /* 0x000fe2000b981a18 */
[C---:B------:R-:W-:Y:S01]  /*1ce0*/  @!P6 IMAD R7, R17.reuse, R7, R24 ;  /* 0x000000071107e224 */ /* 0x040fe200078e0218 */
[----:B------:R-:W2:Y:S01]  /*1cf0*/  @!P5 LDC.64 R10, c[0x0][0x380] ;  /* 0x0000e000ff0adb82 */ /* 0x000ea20000000a00 */
[----:B---3--:R-:W-:Y:S01]  /*1d00*/  @!P2 LEA R8, P1, R22, R8, 0x1 ;  /* 0x000000081608a211 */ /* 0x008fe200078208ff */
[----:B------:R-:W-:Y:S01]  /*1d10*/  @!P6 IMAD.WIDE.U32 R14, R17, R6, R14 ;  /* 0x00000006110ee225 */ /* 0x000fe200078e000e */
[----:B------:R-:W-:-:S02]  /*1d20*/  @!UP0 UIADD3 UR15, UP1, UPT, UR10, UR16, URZ ;  /* 0x000000100a0f8290 */ /* 0x000fc4000ff3e0ff */
[----:B------:R-:W-:Y:S01]  /*1d30*/  @!P2 LEA.HI.X R9, R22, R9, R16, 0x1, P1 ;  /* 0x000000091609a211 */ /* 0x000fe200008f0c10 */
[----:B------:R-:W-:Y:S01]  /*1d40*/  @!P6 IMAD.IADD R7, R15, 0x1, R7 ;  /* 0x000000010f07e824 */ /* 0x000fe200078e0207 */
[----:B------:R-:W-:Y:S01]  /*1d50*/  @!UP0 UIADD3.X UR14, UPT, UPT, UR9, UR11, URZ, UP1, !UPT ;  /* 0x0000000b090e8290 */ /* 0x000fe20008ffe4ff */
[-C--:B-1----:R-:W-:Y:S01]  /*1d60*/  @!P5 IMAD R6, R21, R2.reuse, RZ ;  /* 0x000000021506d224 */ /* 0x082fe200078e02ff */
[----:B------:R-:W-:Y:S01]  /*1d70*/  UISETP.GT.U32.AND UP0, UPT, UR32, UR18, UPT ;  /* 0x000000122000728c */ /* 0x000fe2000bf04070 */
[C---:B------:R-:W-:Y:S01]  /*1d80*/  @!P5 IMAD.WIDE.U32 R18, R13.reuse, R2, R18 ;  /* 0x000000020d12d225 */ /* 0x040fe200078e0012 */
[----:B------:R-:W-:Y:S03]  /*1d90*/  @!P2 LDGSTS.E.BYPASS.LTC128B.128 [R219+0x1000], desc[UR24][R8.64] ;  /* 0x0100000008dbafae */ /* 0x000fe6000b981a18 */
[----:B------:R-:W-:Y:S01]  /*1da0*/  @!P5 IMAD R3, R13, R3, R6 ;  /* 0x000000030d03d224 */ /* 0x000fe200078e0206 */
[----:B------:R-:W-:Y:S01]  /*1db0*/  @!P2 LDGSTS.E.BYPASS.LTC128B.128 [R219+0x5000], desc[UR24][R8.64+0x80] ;  /* 0x0500008008dbafae */ /* 0x000fe2000b981a18 */
[----:B----4-:R-:W-:Y:S01]  /*1dc0*/  @!P6 LEA R4, P0, R14, R4, 0x1 ;  /* 0x000000040e04e211 */ /* 0x010fe200078008ff */
[----:B------:R-:W-:-:S02]  /*1dd0*/  IMAD.U32 R16, RZ, RZ, UR16 ;  /* 0x00000010ff107e24 */ /* 0x000fc4000f8e00ff */
[----:B------:R-:W-:Y:S01]  /*1de0*/  @!P2 LDGSTS.E.BYPASS.LTC128B.128 [R219+0x9000], desc[UR24][R8.64+0x100] ;  /* 0x0900010008dbafae */ /* 0x000fe2000b981a18 */
[----:B------:R-:W-:Y:S01]  /*1df0*/  @!P6 LEA.HI.X R5, R14, R5, R7, 0x1, P0 ;  /* 0x000000050e05e211 */ /* 0x000fe200000f0c07 */
[----:B------:R-:W-:Y:S01]  /*1e00*/  @!P5 IMAD.IADD R14, R19, 0x1, R3 ;  /* 0x00000001130ed824 */ /* 0x000fe200078e0203 */
[----:B------:R-:W-:Y:S01]  /*1e10*/  @!P4 LEA R20, P1, R16, R218, 0x1 ;  /* 0x000000da1014c211 */ /* 0x000fe200078208ff */
[----:B------:R1:W-:Y:S01]  /*1e20*/  @!P2 LDGSTS.E.BYPASS.LTC128B.128 [R219+0xd000], desc[UR24][R8.64+0x180] ;  /* 0x0d00018008dbafae */ /* 0x0003e2000b981a18 */
[C---:B--2---:R-:W-:Y:S01]  /*1e30*/  @!P5 LEA R10, P2, R18.reuse, R10, 0x1 ;  /* 0x0000000a120ad211 */ /* 0x044fe200078408ff */
[----:B------:R-:W-:Y:S01]  /*1e40*/  IMAD.U32 R6, RZ, RZ, UR11 ;  /* 0x0000000bff067e24 */ /* 0x000fe2000f8e00ff */
[----:B------:R-:W-:Y:S01]  /*1e50*/  USHF.L.U64.HI UR11, UR6, 0x6, UR7 ;  /* 0x00000006060b7899 */ /* 0x000fe20008010207 */
[----:B------:R-:W-:Y:S01]  /*1e60*/  IMAD.U32 R7, RZ, RZ, UR15 ;  /* 0x0000000fff077e24 */ /* 0x000fe2000f8e00ff */
[----:B------:R-:W-:Y:S01]  /*1e70*/  @!P5 LEA.HI.X R11, R18, R11, R14, 0x1, P2 ;  /* 0x0000000b120bd211 */ /* 0x000fe200010f0c0e */
[----:B------:R-:W-:Y:S01]  /*1e80*/  @!P6 LDGSTS.E.BYPASS.LTC128B.128 [R219+0x2000], desc[UR24][R4.64] ;  /* 0x0200000004dbefae */ /* 0x000fe2000b981a18 */
[----:B------:R-:W-:Y:S01]  /*1e90*/  IMAD.U32 R2, RZ, RZ, UR14 ;  /* 0x0000000eff027e24 */ /* 0x000fe2000f8e00ff */
[----:B------:R-:W-:Y:S01]  /*1ea0*/  @!P4 LEA.HI.X R21, R16, R217, R6, 0x1, P1 ;  /* 0x000000d91015c211 */ /* 0x000fe200008f0c06 */
[----:B------:R-:W-:Y:S01]  /*1eb0*/  USHF.L.U32 UR14, UR6, 0x6, URZ ;  /* 0x00000006060e7899 */ /* 0x000fe200080006ff */
[----:B------:R-:W-:Y:S01]  /*1ec0*/  @!P6 LDGSTS.E.BYPASS.LTC128B.128 [R219+0x6000], desc[UR24][R4.64+0x80] ;  /* 0x0600008004dbefae */ /* 0x000fe2000b981a18 */
[----:B------:R-:W-:Y:S01]  /*1ed0*/  ISETP.GE.AND P1, PT, R12, UR33, PT ;  /* 0x000000210c007c0c */ /* 0x000fe2000bf26270 */
[----:B------:R-:W-:Y:S01]  /*1ee0*/  UIMAD UR11, UR11, UR32, URZ ;  /* 0x000000200b0b72a4 */ /* 0x000fe2000f8e02ff */
[----:B------:R-:W-:Y:S01]  /*1ef0*/  LOP3.LUT R6, R81, 0x200, RZ, 0xc0, !PT ;  /* 0x0000020051067812 */ /* 0x000fe200078ec0ff */
[----:B------:R-:W-:Y:S01]  /*1f00*/  @!P6 LDGSTS.E.BYPASS.LTC128B.128 [R219+0xa000], desc[UR24][R4.64+0x100] ;  /* 0x0a00010004dbefae */ /* 0x000fe2000b981a18 */
[----:B------:R-:W-:Y:S01]  /*1f10*/  UIMAD.WIDE.U32 UR14, UR14, UR32, URZ ;  /* 0x000000200e0e72a5 */ /* 0x000fe2000f8e00ff */
[----:B------:R-:W-:-:S02]  /*1f20*/  IMAD.U32 R17, RZ, RZ, UR17 ;  /* 0x00000011ff117e24 */ /* 0x000fc4000f8e00ff */
[----:B------:R2:W-:Y:S01]  /*1f30*/  @!P6 LDGSTS.E.BYPASS.LTC128B.128 [R219+0xe000], desc[UR24][R4.64+0x180] ;  /* 0x0e00018004dbefae */ /* 0x0005e2000b981a18 */
[----:B------:R-:W-:Y:S01]  /*1f40*/  UIADD3 UR11, UPT, UPT, UR15, UR11, URZ ;  /* 0x0000000b0f0b7290 */ /* 0x000fe2000fffe0ff */
[----:B------:R-:W-:Y:S02]  /*1f50*/  IMAD.U32 R221, RZ, RZ, UR22 ;  /* 0x00000016ffdd7e24 */ /* 0x000fe4000f8e00ff */
[----:B------:R-:W-:Y:S01]  /*1f60*/  @!P5 LDGSTS.E.BYPASS.LTC128B.128 [R219+0x3000], desc[UR24][R10.64] ;  /* 0x030000000adbdfae */ /* 0x000fe2000b981a18 */
[----:B------:R-:W-:Y:S02]  /*1f70*/  IMAD.U32 R3, RZ, RZ, UR15 ;  /* 0x0000000fff037e24 */ /* 0x000fe4000f8e00ff */
[----:B------:R-:W-:Y:S01]  /*1f80*/  IMAD.U32 R3, RZ, RZ, UR11 ;  /* 0x0000000bff037e24 */ /* 0x000fe2000f8e00ff */
[----:B------:R-:W-:Y:S01]  /*1f90*/  @!P5 LDGSTS.E.BYPASS.LTC128B.128 [R219+0x7000], desc[UR24][R10.64+0x80] ;  /* 0x070000800adbdfae */ /* 0x000fe2000b981a18 */
[----:B-1----:R-:W-:Y:S01]  /*1fa0*/  @!P3 LEA R8, P0, R7, R218, 0x1 ;  /* 0x000000da0708b211 */ /* 0x002fe200078008ff */
[----:B------:R-:W-:-:S02]  /*1fb0*/  IMAD.U32 R220, RZ, RZ, UR26 ;  /* 0x0000001affdc7e24 */ /* 0x000fc4000f8e00ff */
[----:B------:R-:W-:Y:S01]  /*1fc0*/  @!P5 LDGSTS.E.BYPASS.LTC128B.128 [R219+0xb000], desc[UR24][R10.64+0x100] ;  /* 0x0b0001000adbdfae */ /* 0x000fe2000b981a18 */
[----:B------:R-:W-:Y:S01]  /*1fd0*/  @!P3 LEA.HI.X R9, R7, R217, R2, 0x1, P0 ;  /* 0x000000d90709b211 */ /* 0x000fe200000f0c02 */
[----:B------:R-:W-:Y:S02]  /*1fe0*/  IMAD.U32 R2, RZ, RZ, UR14 ;  /* 0x0000000eff027e24 */ /* 0x000fe4000f8e00ff */
[----:B------:R1:W-:Y:S01]  /*1ff0*/  @!P5 LDGSTS.E.BYPASS.LTC128B.128 [R219+0xf000], desc[UR24][R10.64+0x180] ;  /* 0x0f0001800adbdfae */ /* 0x0003e2000b981a18 */
[----:B------:R-:W-:-:S03]  /*2000*/  IMAD.SHL.U32 R7, R0, 0x20, RZ ;  /* 0x0000002000077824 */ /* 0x000fc600078e00ff */
[----:B------:R-:W-:Y:S02]  /*2010*/  @!P4 LDGSTS.E.BYPASS.LTC128B.128 [R219+0x10000], desc[UR24][R20.64] ;  /* 0x1000000014dbcfae */ /* 0x000fe4000b981a18 */
[----:B------:R-:W-:Y:S02]  /*2020*/  LOP3.LUT R7, R6, 0x7c00, R7, 0xf8, !PT ;  /* 0x00007c0006077812 */ /* 0x000fe400078ef807 */
[----:B------:R-:W-:Y:S01]  /*2030*/  @!P4 LDGSTS.E.BYPASS.LTC128B.128 [R219+0x12000], desc[UR24][R20.64+0x80] ;  /* 0x1200008014dbcfae */ /* 0x000fe2000b981a18 */
[----:B--2---:R-:W-:-:S03]  /*2040*/  IMAD.U32 R5, RZ, RZ, UR6 ;  /* 0x00000006ff057e24 */ /* 0x004fc6000f8e00ff */
[----:B------:R-:W-:Y:S01]  /*2050*/  @!P4 LDGSTS.E.BYPASS.LTC128B.128 [R219+0x14000], desc[UR24][R20.64+0x100] ;  /* 0x1400010014dbcfae */ /* 0x000fe2000b981a18 */
[----:B------:R-:W-:-:S03]  /*2060*/  IMAD.U32 R4, RZ, RZ, UR7 ;  /* 0x00000007ff047e24 */ /* 0x000fc6000f8e00ff */
[----:B------:R-:W-:Y:S01]  /*2070*/  @!P4 LDGSTS.E.BYPASS.LTC128B.128 [R219+0x16000], desc[UR24][R20.64+0x180] ;  /* 0x1600018014dbcfae */ /* 0x000fe2000b981a18 */
[----:B------:R-:W-:-:S03]  /*2080*/  @!P1 LEA R5, P0, R5, UR14, 0x5 ;  /* 0x0000000e05059c11 */ /* 0x000fc6000f8028ff */
[----:B------:R-:W-:Y:S04]  /*2090*/  @!P3 LDGSTS.E.BYPASS.LTC128B.128 [R219+0x11000], desc[UR24][R8.64] ;  /* 0x1100000008dbbfae */ /* 0x000fe8000b981a18 */
[----:B------:R-:W-:Y:S01]  /*20a0*/  @!P3 LDGSTS.E.BYPASS.LTC128B.128 [R219+0x13000], desc[UR24][R8.64+0x80] ;  /* 0x1300008008dbbfae */ /* 0x000fe2000b981a18 */
[----:B-1----:R-:W-:-:S03]  /*20b0*/  LOP3.LUT R10, R81, 0x1c0, RZ, 0xc0, !PT ;  /* 0x000001c0510a7812 */ /* 0x002fc600078ec0ff */
[----:B------:R-:W-:Y:S01]  /*20c0*/  @!P3 LDGSTS.E.BYPASS.LTC128B.128 [R219+0x15000], desc[UR24][R8.64+0x100] ;  /* 0x1500010008dbbfae */ /* 0x000fe2000b981a18 */
[----:B------:R-:W-:Y:S01]  /*20d0*/  IMAD.U32 R11, RZ, RZ, UR6 ;  /* 0x00000006ff0b7e24 */ /* 0x000fe2000f8e00ff */
[----:B------:R-:W-:Y:S02]  /*20e0*/  LOP3.LUT R213, R10, 0x38, R213, 0xf8, !PT ;  /* 0x000000380ad57812 */ /* 0x000fe400078ef8d5 */
[----:B------:R1:W-:Y:S02]  /*20f0*/  @!P3 LDGSTS.E.BYPASS.LTC128B.128 [R219+0x17000], desc[UR24][R8.64+0x180] ;  /* 0x1700018008dbbfae */ /* 0x0003e4000b981a18 */
[----:B------:R-:W-:Y:S02]  /*2100*/  @!P1 LEA.HI.X R4, R11, UR11, R4, 0x5, P0 ;  /* 0x0000000b0b049c11 */ /* 0x000fe400080f2c04 */
[----:B------:R-:W0:Y:S01]  /*2110*/  LDGDEPBAR ;  /* 0x00000000000079af */ /* 0x000e220000000000 */
[----:B------:R-:W-:-:S04]  /*2120*/  @!P1 LEA R12, P0, R5, R216, 0x1 ;  /* 0x000000d8050c9211 */ /* 0x000fc800078008ff */
[----:B------:R-:W-:Y:S01]  /*2130*/  @!P1 LEA.HI.X R13, R5, R214, R4, 0x1, P0 ;  /* 0x000000d6050d9211 */ /* 0x000fe200000f0c04 */
[----:B------:R-:W-:Y:S01]  /*2140*/  IMAD.MOV.U32 R4, RZ, RZ, 0x40 ;  /* 0x00000040ff047424 */ /* 0x000fe200078e00ff */
[----:B-1----:R-:W-:Y:S01]  /*2150*/  @!P4 LEA R8, P2, R2, R216, 0x1 ;  /* 0x000000d80208c211 */ /* 0x002fe200078408ff */
[----:B------:R-:W-:-:S04]  /*2160*/  DEPBAR.LE SB0, 0x0 ;  /* 0x000080000000791a */ /* 0x000fc80000000000 */
[----:B------:R-:W-:Y:S01]  /*2170*/  @!P4 LEA.HI.X R9, R2, R214, R3, 0x1, P2 ;  /* 0x000000d60209c211 */ /* 0x000fe200010f0c03 */
[----:B------:R-:W-:Y:S01]  /*2180*/  BAR.SYNC.DEFER_BLOCKING 0x0 ;  /* 0x0000000000007b1d */ /* 0x000fe20000010000 */
[C---:B------:R-:W-:Y:S02]  /*2190*/  LOP3.LUT R2, R213.reuse, 0x8, R80, 0x78, !PT ;  /* 0x00000008d5027812 */ /* 0x040fe400078e7850 */
[----:B------:R-:W-:Y:S02]  /*21a0*/  LOP3.LUT R3, R213, 0x8, R0, 0x78, !PT ;  /* 0x00000008d5037812 */ /* 0x000fe400078e7800 */
[----:B------:R-:W-:Y:S01]  /*21b0*/  LOP3.LUT P2, RZ, R0, 0x2, RZ, 0xc0, !PT ;  /* 0x0000000200ff7812 */ /* 0x000fe2000784c0ff */
[----:B------:R-:W-:Y:S02]  /*21c0*/  IMAD.IADD R89, R7, 0x1, R2 ;  /* 0x0000000107597824 */ /* 0x000fe400078e0202 */
[----:B------:R-:W-:Y:S01]  /*21d0*/  IMAD R212, R3, 0x2, R212 ;  /* 0x0000000203d47824 */ /* 0x000fe200078e02d4 */
[----:B------:R-:W-:-:S02]  /*21e0*/  SEL R84, R84, 0xffffffe0, !P2 ;  /* 0xffffffe054547807 */ /* 0x000fc40005000000 */
[----:B------:R-:W-:Y:S01]  /*21f0*/  LEA R89, R89, UR5, 0x1 ;  /* 0x0000000559597c11 */ /* 0x000fe2000f8e08ff */
[----:B------:R-:W-:Y:S01]  /*2200*/  VIADD R5, R212, UR5 ;  /* 0x00000005d4057c36 */ /* 0x000fe20008000000 */
[----:B------:R-:W-:-:S03]  /*2210*/  LOP3.LUT R3, R0, 0x4, RZ, 0xc0, !PT ;  /* 0x0000000400037812 */ /* 0x000fc600078ec0ff */
        /* <DEDUP_REMOVED lines=23> */
[----:B------:R2:W-:Y:S01]  /*2390*/  @!P1 LDGSTS.E.BYPASS.LTC128B.128 [R219+0x1f000], desc[UR24][R12.64+0x180] ;  /* 0x1f0001800cdb9fae */ /* 0x0005e2000b981a18 */
[----:B------:R-:W-:-:S03]  /*23a0*/  ISETP.NE.AND P1, PT, R3, RZ, PT ;  /* 0x000000ff0300720c */ /* 0x000fc60003f25270 */
[----:B------:R-:W-:Y:S01]  /*23b0*/  LDSM.16.M88.4 R28, [R89] ;  /* 0x00000000591c783b */ /* 0x000fe20000000200 */
[----:B------:R-:W-:-:S03]  /*23c0*/  SEL R6, R4, 0xffffffc0, !P1 ;  /* 0xffffffc004067807 */ /* 0x000fc60004800000 */
[----:B------:R-:W3:Y:S02]  /*23d0*/  LDSM.16.M88.4 R52, [R212+UR5+0x10000] ;  /* 0x01000005d434783b */ /* 0x000ee40008000200 */
[--C-:B------:R-:W-:Y:S02]  /*23e0*/  IMAD.IADD R87, R89, 0x1, R6.reuse ;  /* 0x0000000159577824 */ /* 0x100fe400078e0206 */
[----:B------:R-:W4:Y:S01]  /*23f0*/  LDSM.16.M88.4 R44, [R212+UR5+0x10800] ;  /* 0x01080005d42c783b */ /* 0x000f220008000200 */
[----:B------:R-:W-:Y:S02]  /*2400*/  IMAD.IADD R83, R5, 0x1, R6 ;  /* 0x0000000105537824 */ /* 0x000fe400078e0206 */
[C---:B------:R-:W-:Y:S01]  /*2410*/  IMAD.IADD R85, R84.reuse, 0x1, R87 ;  /* 0x0000000154557824 */ /* 0x040fe200078e0257 */
[----:B------:R-:W5:Y:S01]  /*2420*/  LDSM.16.M88.4 R36, [R212+UR5+0x11000] ;  /* 0x01100005d424783b */ /* 0x000f620008000200 */
[----:B------:R-:W-:-:S03]  /*2430*/  IMAD.IADD R3, R84, 0x1, R83 ;  /* 0x0000000154037824 */ /* 0x000fc600078e0253 */
[----:B-1----:R-:W1:Y:S04]  /*2440*/  LDSM.16.M88.4 R8, [R212+UR5+0x11800] ;  /* 0x01180005d408783b */ /* 0x002e680008000200 */
[----:B------:R-:W-:Y:S04]  /*2450*/  LDSM.16.M88.4 R20, [R86] ;  /* 0x000000005614783b */ /* 0x000fe80000000200 */
[----:B--2---:R-:W2:Y:S04]  /*2460*/  LDSM.16.M88.4 R12, [R82+0x10000] ;  /* 0x01000000520c783b */ /* 0x004ea80000000200 */
[----:B------:R-:W2:Y:S04]  /*2470*/  LDSM.16.M88.4 R24, [R82+0x10800] ;  /* 0x010800005218783b */ /* 0x000ea80000000200 */
[----:B------:R-:W2:Y:S04]  /*2480*/  LDSM.16.M88.4 R72, [R82+0x11800] ;  /* 0x011800005248783b */ /* 0x000ea80000000200 */
[----:B------:R-:W-:Y:S04]  /*2490*/  LDSM.16.M88.4 R68, [R83+0x10000] ;  /* 0x010000005344783b */ /* 0x000fe80000000200 */
[----:B------:R-:W-:Y:S01]  /*24a0*/  LDSM.16.M88.4 R16, [R83+0x10800] ;  /* 0x010800005310783b */ /* 0x000fe20000000200 */
[C---:B---3--:R-:W-:Y:S03]  /*24b0*/  HMMA.16816.F32 R56, R28.reuse, R52, RZ ;  /* 0x000000341c38723c */ /* 0x048fe600000018ff */
        /* <DEDUP_REMOVED lines=9> */
[C---:B-1----:R-:W-:Y:S08]  /*2550*/  HMMA.16816.F32 R32, R28.reuse, R8, RZ ;  /* 0x000000081c20723c */ /* 0x042ff000000018ff */
[----:B------:R-:W-:Y:S01]  /*2560*/  HMMA.16816.F32 R28, R28, R10, RZ ;  /* 0x0000000a1c1c723c */ /* 0x000fe200000018ff */
[----:B------:R-:W1:Y:S07]  /*2570*/  LDSM.16.M88.4 R8, [R82+0x11000] ;  /* 0x011000005208783b */ /* 0x000e6e0000000200 */
[C---:B--2---:R-:W-:Y:S08]  /*2580*/  HMMA.16816.F32 R56, R20.reuse, R12, R56 ;  /* 0x0000000c1438723c */ /* 0x044ff00000001838 */
[C---:B------:R-:W-:Y:S01]  /*2590*/  HMMA.16816.F32 R52, R20.reuse, R14, R52 ;  /* 0x0000000e1434723c */ /* 0x040fe20000001834 */
[----:B------:R-:W2:Y:S07]  /*25a0*/  LDSM.16.M88.4 R12, [R87] ;  /* 0x00000000570c783b */ /* 0x000eae0000000200 */
[C---:B------:R-:W-:Y:S08]  /*25b0*/  HMMA.16816.F32 R48, R20.reuse, R24, R48 ;  /* 0x000000181430723c */ /* 0x040ff00000001830 */
[C---:B------:R-:W-:Y:S01]  /*25c0*/  HMMA.16816.F32 R44, R20.reuse, R26, R44 ;  /* 0x0000001a142c723c */ /* 0x040fe2000000182c */
[----:B------:R-:W-:Y:S07]  /*25d0*/  LDSM.16.M88.4 R24, [R3+0x10000] ;  /* 0x010000000318783b */ /* 0x000fee0000000200 */
[C---:B------:R-:W-:Y:S08]  /*25e0*/  HMMA.16816.F32 R32, R20.reuse, R72, R32 ;  /* 0x000000481420723c */ /* 0x040ff00000001820 */
[C---:B-1----:R-:W-:Y:S08]  /*25f0*/  HMMA.16816.F32 R40, R20.reuse, R8, R40 ;  /* 0x000000081428723c */ /* 0x042ff00000001828 */
[C---:B------:R-:W-:Y:S01]  /*2600*/  HMMA.16816.F32 R36, R20.reuse, R10, R36 ;  /* 0x0000000a1424723c */ /* 0x040fe20000001824 */
[----:B------:R-:W-:Y:S07]  /*2610*/  LDSM.16.M88.4 R8, [R85] ;  /* 0x000000005508783b */ /* 0x000fee0000000200 */
[----:B------:R-:W-:Y:S01]  /*2620*/  HMMA.16816.F32 R28, R20, R74, R28 ;  /* 0x0000004a141c723c */ /* 0x000fe2000000181c */
[----:B------:R-:W1:Y:S04]  /*2630*/  LDSM.16.M88.4 R20, [R3+0x10800] ;  /* 0x010800000314783b */ /* 0x000e680000000200 */
[----:B------:R-:W-:Y:S03]  /*2640*/  LDSM.16.M88.4 R72, [R212+UR5+0x12000] ;  /* 0x01200005d448783b */ /* 0x000fe60008000200 */
[C---:B--2---:R-:W-:Y:S08]  /*2650*/  HMMA.16816.F32 R56, R12.reuse, R68, R56 ;  /* 0x000000440c38723c */ /* 0x044ff00000001838 */
[C---:B------:R-:W-:Y:S01]  /*2660*/  HMMA.16816.F32 R52, R12.reuse, R70, R52 ;  /* 0x000000460c34723c */ /* 0x040fe20000001834 */
[----:B------:R-:W-:Y:S07]  /*2670*/  LDSM.16.M88.4 R68, [R212+UR5+0x12800] ;  /* 0x01280005d444783b */ /* 0x000fee0008000200 */
[C---:B------:R-:W-:Y:S08]  /*2680*/  HMMA.16816.F32 R48, R12.reuse, R16, R48 ;  /* 0x000000100c30723c */ /* 0x040ff00000001830 */
[C---:B------:R-:W-:Y:S01]  /*2690*/  HMMA.16816.F32 R44, R12.reuse, R18, R44 ;  /* 0x000000120c2c723c */ /* 0x040fe2000000182c */
[----:B------:R-:W2:Y:S07]  /*26a0*/  LDSM.16.M88.4 R16, [R3+0x11000] ;  /* 0x011000000310783b */ /* 0x000eae0000000200 */
[C---:B------:R-:W-:Y:S08]  /*26b0*/  HMMA.16816.F32 R40, R12.reuse, R64, R40 ;  /* 0x000000400c28723c */ /* 0x040ff00000001828 */
[C---:B------:R-:W-:Y:S01]  /*26c0*/  HMMA.16816.F32 R36, R12.reuse, R66, R36 ;  /* 0x000000420c24723c */ /* 0x040fe20000001824 */
[----:B------:R-:W-:Y:S07]  /*26d0*/  LDSM.16.M88.4 R64, [R212+UR5+0x13000] ;  /* 0x01300005d440783b */ /* 0x000fee0008000200 */
[C---:B------:R-:W-:Y:S08]  /*26e0*/  HMMA.16816.F32 R32, R12.reuse, R60, R32 ;  /* 0x0000003c0c20723c */ /* 0x040ff00000001820 */
[----:B------:R-:W-:Y:S01]  /*26f0*/  HMMA.16816.F32 R28, R12, R62, R28 ;  /* 0x0000003e0c1c723c */ /* 0x000fe2000000181c */
[----:B------:R-:W3:Y:S04]  /*2700*/  LDSM.16.M88.4 R12, [R3+0x11800] ;  /* 0x01180000030c783b */ /* 0x000ee80000000200 */
[----:B------:R-:W4:Y:S03]  /*2710*/  LDSM.16.M88.4 R60, [R212+UR5+0x13800] ;  /* 0x01380005d43c783b */ /* 0x000f260008000200 */
        /* <DEDUP_REMOVED lines=8> */
[----:B------:R-:W2:Y:S07]  /*27a0*/  LDSM.16.M88.4 R16, [R82+0x12800] ;  /* 0x012800005210783b */ /* 0x000eae0000000200 */
[C---:B---3--:R-:W-:Y:S08]  /*27b0*/  HMMA.16816.F32 R32, R8.reuse, R12, R32 ;  /* 0x0000000c0820723c */ /* 0x048ff00000001820 */
[----:B------:R-:W-:Y:S01]  /*27c0*/  HMMA.16816.F32 R28, R8, R14, R28 ;  /* 0x0000000e081c723c */ /* 0x000fe2000000181c */
[----:B------:R-:W3:Y:S04]  /*27d0*/  LDSM.16.M88.4 R12, [R82+0x13000] ;  /* 0x01300000520c783b */ /* 0x000ee80000000200 */
[----:B------:R-:W5:Y:S03]  /*27e0*/  LDSM.16.M88.4 R8, [R82+0x13800] ;  /* 0x013800005208783b */ /* 0x000f660000000200 */
[C---:B------:R-:W-:Y:S08]  /*27f0*/  HMMA.16816.F32 R48, R76.reuse, R68, R48 ;  /* 0x000000444c30723c */ /* 0x040ff00000001830 */
[C---:B------:R-:W-:Y:S08]  /*2800*/  HMMA.16816.F32 R44, R76.reuse, R70, R44 ;  /* 0x000000464c2c723c */ /* 0x040ff0000000182c */
[C---:B------:R-:W-:Y:S08]  /*2810*/  HMMA.16816.F32 R56, R76.reuse, R72, R56 ;  /* 0x000000484c38723c */ /* 0x040ff00000001838 */
[C---:B------:R-:W-:Y:S01]  /*2820*/  HMMA.16816.F32 R52, R76.reuse, R74, R52 ;  /* 0x0000004a4c34723c */ /* 0x040fe20000001834 */
[----:B------:R-:W-:Y:S07]  /*2830*/  LDSM.16.M88.4 R72, [R83+0x13000] ;  /* 0x013000005348783b */ /* 0x000fee0000000200 */
[C---:B------:R-:W-:Y:S08]  /*2840*/  HMMA.16816.F32 R40, R76.reuse, R64, R40 ;  /* 0x000000404c28723c */ /* 0x040ff00000001828 */
[C---:B------:R-:W-:Y:S01]  /*2850*/  HMMA.16816.F32 R68, R76.reuse, R66, R36 ;  /* 0x000000424c44723c */ /* 0x040fe20000001824 */
[----:B------:R-:W5:Y:S04]  /*2860*/  LDSM.16.M88.4 R64, [R87+0x4000] ;  /* 0x004000005740783b */ /* 0x000f680000000200 */
[----:B------:R-:W5:Y:S03]  /*2870*/  LDSM.16.M88.4 R36, [R83+0x12000] ;  /* 0x012000005324783b */ /* 0x000f660000000200 */
[C---:B----4-:R-:W-:Y:S08]  /*2880*/  HMMA.16816.F32 R32, R76.reuse, R60, R32 ;  /* 0x0000003c4c20723c */ /* 0x050ff00000001820 */
[----:B------:R-:W-:Y:S01]  /*2890*/  HMMA.16816.F32 R60, R76, R62, R28 ;  /* 0x0000003e4c3c723c */ /* 0x000fe2000000181c */
[----:B------:R-:W4:Y:S07]  /*28a0*/  LDSM.16.M88.4 R28, [R83+0x12800] ;  /* 0x01280000531c783b */ /* 0x000f2e0000000200 */
[C---:B-1----:R-:W-:Y:S08]  /*28b0*/  HMMA.16816.F32 R56, R24.reuse, R20, R56 ;  /* 0x000000141838723c */ /* 0x042ff00000001838 */
[C---:B------:R-:W-:Y:S01]  /*28c0*/  HMMA.16816.F32 R52, R24.reuse, R22, R52 ;  /* 0x000000161834723c */ /* 0x040fe20000001834 */
[----:B------:R-:W-:Y:S07]  /*28d0*/  LDSM.16.M88.4 R20, [R85+0x4000] ;  /* 0x004000005514783b */ /* 0x000fee0000000200 */
[C---:B--2---:R-:W-:Y:S08]  /*28e0*/  HMMA.16816.F32 R48, R24.reuse, R16, R48 ;  /* 0x000000101830723c */ /* 0x044ff00000001830 */
[C---:B------:R-:W-:Y:S01]  /*28f0*/  HMMA.16816.F32 R44, R24.reuse, R18, R44 ;  /* 0x00000012182c723c */ /* 0x040fe2000000182c */
[----:B------:R-:W-:Y:S07]  /*2900*/  LDSM.16.M88.4 R16, [R3+0x12000] ;  /* 0x012000000310783b */ /* 0x000fee0000000200 */
[C---:B---3--:R-:W-:Y:S08]  /*2910*/  HMMA.16816.F32 R40, R24.reuse, R12, R40 ;  /* 0x0000000c1828723c */ /* 0x048ff00000001828 */
[C---:B------:R-:W-:Y:S01]  /*2920*/  HMMA.16816.F32 R68, R24.reuse, R14, R68 ;  /* 0x0000000e1844723c */ /* 0x040fe20000001844 */
[----:B------:R-:W1:Y:S07]  /*2930*/  LDSM.16.M88.4 R12, [R83+0x13800] ;  /* 0x01380000530c783b */ /* 0x000e6e0000000200 */
[C---:B-----5:R-:W-:Y:S08]  /*2940*/  HMMA.16816.F32 R32, R24.reuse, R8, R32 ;  /* 0x000000081820723c */ /* 0x060ff00000001820 */
[----:B------:R-:W-:Y:S01]  /*2950*/  HMMA.16816.F32 R60, R24, R10, R60 ;  /* 0x0000000a183c723c */ /* 0x000fe2000000183c */
[----:B------:R-:W2:Y:S04]  /*2960*/  LDSM.16.M88.4 R8, [R3+0x12800] ;  /* 0x012800000308783b */ /* 0x000ea80000000200 */
[----:B------:R-:W3:Y:S03]  /*2970*/  LDSM.16.M88.4 R24, [R3+0x13000] ;  /* 0x013000000318783b */ /* 0x000ee60000000200 */
[C---:B------:R-:W-:Y:S08]  /*2980*/  HMMA.16816.F32 R40, R64.reuse, R72, R40 ;  /* 0x000000484028723c */ /* 0x040ff00000001828 */
[C---:B------:R-:W-:Y:S08]  /*2990*/  HMMA.16816.F32 R56, R64.reuse, R36, R56 ;  /* 0x000000244038723c */ /* 0x040ff00000001838 */
[C---:B------:R-:W-:Y:S01]  /*29a0*/  HMMA.16816.F32 R52, R64.reuse, R38, R52 ;  /* 0x000000264034723c */ /* 0x040fe20000001834 */
[----:B------:R-:W-:Y:S07]  /*29b0*/  LDSM.16.M88.4 R36, [R212+UR5+0x14000] ;  /* 0x01400005d424783b */ /* 0x000fee0008000200 */
[C---:B----4-:R-:W-:Y:S08]  /*29c0*/  HMMA.16816.F32 R48, R64.reuse, R28, R48 ;  /* 0x0000001c4030723c */ /* 0x050ff00000001830 */
[C---:B------:R-:W-:Y:S01]  /*29d0*/  HMMA.16816.F32 R44, R64.reuse, R30, R44 ;  /* 0x0000001e402c723c */ /* 0x040fe2000000182c */
[----:B------:R-:W4:Y:S07]  /*29e0*/  LDSM.16.M88.4 R28, [R3+0x13800] ;  /* 0x01380000031c783b */ /* 0x000f2e0000000200 */
[C---:B------:R-:W-:Y:S01]  /*29f0*/  HMMA.16816.F32 R72, R64.reuse, R74, R68 ;  /* 0x0000004a4048723c */ /* 0x040fe20000001844 */
[----:B------:R-:W5:Y:S04]  /*2a00*/  LDSM.16.M88.4 R68, [R89+0x8000] ;  /* 0x008000005944783b */ /* 0x000f680000000200 */
[----:B------:R-:W-:Y:S03]  /*2a10*/  LDSM.16.M88.4 R88, [R89+0xc000] ;  /* 0x00c000005958783b */ /* 0x000fe60000000200 */
[C---:B-1----:R-:W-:Y:S01]  /*2a20*/  HMMA.16816.F32 R76, R64.reuse, R12, R32 ;  /* 0x0000000c404c723c */ /* 0x042fe20000001820 */
[----:B------:R-:W-:Y:S07]  /*2a30*/  LDSM.16.M88.4 R32, [R212+UR5+0x14800] ;  /* 0x01480005d420783b */ /* 0x000fee0008000200 */
[----:B------:R-:W-:Y:S01]  /*2a40*/  HMMA.16816.F32 R60, R64, R14, R60 ;  /* 0x0000000e403c723c */ /* 0x000fe2000000183c */
[----:B------:R-:W-:Y:S04]  /*2a50*/  LDSM.16.M88.4 R12, [R82+0x14000] ;  /* 0x01400000520c783b */ /* 0x000fe80000000200 */
[----:B------:R-:W-:Y:S03]  /*2a60*/  LDSM.16.M88.4 R64, [R212+UR5+0x15800] ;  /* 0x01580005d440783b */ /* 0x000fe60008000200 */
[C---:B------:R-:W-:Y:S08]  /*2a70*/  HMMA.16816.F32 R56, R20.reuse, R16, R56 ;  /* 0x000000101438723c */ /* 0x040ff00000001838 */
[C---:B------:R-:W-:Y:S01]  /*2a80*/  HMMA.16816.F32 R52, R20.reuse, R18, R52 ;  /* 0x000000121434723c */ /* 0x040fe20000001834 */
[----:B------:R-:W-:Y:S07]  /*2a90*/  LDSM.16.M88.4 R16, [R86+0x8000] ;  /* 0x008000005610783b */ /* 0x000fee0000000200 */
[C---:B--2---:R-:W-:Y:S08]  /*2aa0*/  HMMA.16816.F32 R48, R20.reuse, R8, R48 ;  /* 0x000000081430723c */ /* 0x044ff00000001830 */
[C---:B------:R-:W-:Y:S01]  /*2ab0*/  HMMA.16816.F32 R44, R20.reuse, R10, R44 ;  /* 0x0000000a142c723c */ /* 0x040fe2000000182c */
[----:B------:R-:W1:Y:S07]  /*2ac0*/  LDSM.16.M88.4 R8, [R212+UR5+0x15000] ;  /* 0x01500005d408783b */ /* 0x000e6e0008000200 */
[C---:B---3--:R-:W-:Y:S08]  /*2ad0*/  HMMA.16816.F32 R40, R20.reuse, R24, R40 ;  /* 0x000000181428723c */ /* 0x048ff00000001828 */
[C---:B------:R-:W-:Y:S01]  /*2ae0*/  HMMA.16816.F32 R72, R20.reuse, R26, R72 ;  /* 0x0000001a1448723c */ /* 0x040fe20000001848 */
[----:B------:R-:W-:Y:S07]  /*2af0*/  LDSM.16.M88.4 R24, [R82+0x15000] ;  /* 0x015000005218783b */ /* 0x000fee0000000200 */
[C---:B----4-:R-:W-:Y:S08]  /*2b00*/  HMMA.16816.F32 R76, R20.reuse, R28, R76 ;  /* 0x0000001c144c723c */ /* 0x050ff0000000184c */
[----:B------:R-:W-:Y:S01]  /*2b10*/  HMMA.16816.F32 R60, R20, R30, R60 ;  /* 0x0000001e143c723c */ /* 0x000fe2000000183c */
[----:B------:R-:W2:Y:S04]  /*2b20*/  LDSM.16.M88.4 R20, [R82+0x14800] ;  /* 0x014800005214783b */ /* 0x000ea80000000200 */
[----:B------:R-:W3:Y:S03]  /*2b30*/  LDSM.16.M88.4 R28, [R82+0x15800] ;  /* 0x01580000521c783b */ /* 0x000ee60000000200 */
[C---:B-----5:R-:W-:Y:S08]  /*2b40*/  HMMA.16816.F32 R56, R68.reuse, R36, R56 ;  /* 0x000000244438723c */ /* 0x060ff00000001838 */
[C---:B------:R-:W-:Y:S01]  /*2b50*/  HMMA.16816.F32 R52, R68.reuse, R38, R52 ;  /* 0x000000264434723c */ /* 0x040fe20000001834 */
[----:B------:R-:W-:Y:S07]  /*2b60*/  LDSM.16.M88.4 R36, [R3+0x15000] ;  /* 0x015000000324783b */ /* 0x000fee0000000200 */
[C---:B-1----:R-:W-:Y:S08]  /*2b70*/  HMMA.16816.F32 R40, R68.reuse, R8, R40 ;  /* 0x000000084428723c */ /* 0x042ff00000001828 */
[----:B------:R-:W-:Y:S01]  /*2b80*/  HMMA.16816.F32 R72, R68, R10, R72 ;  /* 0x0000000a4448723c */ /* 0x000fe20000001848 */
[----:B------:R-:W-:Y:S07]  /*2b90*/  LDSM.16.M88.4 R8, [R83+0x14000] ;  /* 0x014000005308783b */ /* 0x000fee0000000200 */
[C---:B------:R-:W-:Y:S08]  /*2ba0*/  HMMA.16816.F32 R56, R16.reuse, R12, R56 ;  /* 0x0000000c1038723c */ /* 0x040ff00000001838 */
[----:B------:R-:W-:Y:S01]  /*2bb0*/  HMMA.16816.F32 R52, R16, R14, R52 ;  /* 0x0000000e1034723c */ /* 0x000fe20000001834 */
        /* <DEDUP_REMOVED lines=13> */
[----:B------:R-:W4:Y:S07]  /*2c90*/  LDSM.16.M88.4 R24, [R83+0x15000] ;  /* 0x015000005318783b */ /* 0x000f2e0000000200 */
[C---:B---3--:R-:W-:Y:S08]  /*2ca0*/  HMMA.16816.F32 R76, R16.reuse, R28, R76 ;  /* 0x0000001c104c723c */ /* 0x048ff0000000184c */
        /* <DEDUP_REMOVED lines=8> */
[----:B------:R-:W-:Y:S07]  /*2d30*/  LDSM.16.M88.4 R20, [R212+UR5+0x16800] ;  /* 0x01680005d414783b */ /* 0x000fee0008000200 */
[C---:B----4-:R-:W-:Y:S08]  /*2d40*/  HMMA.16816.F32 R40, R12.reuse, R24, R40 ;  /* 0x000000180c28723c */ /* 0x050ff00000001828 */
[C---:B------:R-:W-:Y:S01]  /*2d50*/  HMMA.16816.F32 R72, R12.reuse, R26, R72 ;  /* 0x0000001a0c48723c */ /* 0x040fe20000001848 */
[----:B------:R-:W-:Y:S07]  /*2d60*/  LDSM.16.M88.4 R24, [R212+UR5+0x16000] ;  /* 0x01600005d418783b */ /* 0x000fee0008000200 */
[C---:B------:R-:W-:Y:S08]  /*2d70*/  HMMA.16816.F32 R76, R12.reuse, R32, R76 ;  /* 0x000000200c4c723c */ /* 0x040ff0000000184c */
[----:B------:R-:W-:Y:S01]  /*2d80*/  HMMA.16816.F32 R60, R12, R34, R60 ;  /* 0x000000220c3c723c */ /* 0x000fe2000000183c */
[----:B------:R-:W2:Y:S04]  /*2d90*/  LDSM.16.M88.4 R12, [R3+0x15800] ;  /* 0x01580000030c783b */ /* 0x000ea80000000200 */
[----:B------:R-:W-:Y:S03]  /*2da0*/  LDSM.16.M88.4 R32, [R212+UR5+0x17000] ;  /* 0x01700005d420783b */ /* 0x000fe60008000200 */
[C---:B-1----:R-:W-:Y:S08]  /*2db0*/  HMMA.16816.F32 R48, R28.reuse, R8, R48 ;  /* 0x000000081c30723c */ /* 0x042ff00000001830 */
[C---:B------:R-:W-:Y:S01]  /*2dc0*/  HMMA.16816.F32 R44, R28.reuse, R10, R44 ;  /* 0x0000000a1c2c723c */ /* 0x040fe2000000182c */
[----:B------:R-:W1:Y:S07]  /*2dd0*/  LDSM.16.M88.4 R8, [R212+UR5+0x17800] ;  /* 0x01780005d408783b */ /* 0x000e6e0008000200 */
[C---:B------:R-:W-:Y:S08]  /*2de0*/  HMMA.16816.F32 R56, R28.reuse, R16, R56 ;  /* 0x000000101c38723c */ /* 0x040ff00000001838 */
[C---:B------:R-:W-:Y:S01]  /*2df0*/  HMMA.16816.F32 R52, R28.reuse, R18, R52 ;  /* 0x000000121c34723c */ /* 0x040fe20000001834 */
[----:B------:R-:W3:Y:S07]  /*2e00*/  LDSM.16.M88.4 R16, [R82+0x16000] ;  /* 0x016000005210783b */ /* 0x000eee0000000200 */
[C---:B------:R-:W-:Y:S08]  /*2e10*/  HMMA.16816.F32 R40, R28.reuse, R36, R40 ;  /* 0x000000241c28723c */ /* 0x040ff00000001828 */
[C---:B--2---:R-:W-:Y:S08]  /*2e20*/  HMMA.16816.F32 R76, R28.reuse, R12, R76 ;  /* 0x0000000c1c4c723c */ /* 0x044ff0000000184c */
[----:B------:R-:W-:Y:S01]  /*2e30*/  HMMA.16816.F32 R60, R28, R14, R60 ;  /* 0x0000000e1c3c723c */ /* 0x000fe2000000183c */
[----:B------:R-:W-:Y:S07]  /*2e40*/  LDSM.16.M88.4 R12, [R87+0xc000] ;  /* 0x00c00000570c783b */ /* 0x000fee0000000200 */
[C---:B------:R-:W-:Y:S08]  /*2e50*/  HMMA.16816.F32 R56, R88.reuse, R24, R56 ;  /* 0x000000185838723c */ /* 0x040ff00000001838 */
[----:B------:R-:W-:Y:S01]  /*2e60*/  HMMA.16816.F32 R52, R88, R26, R52 ;  /* 0x0000001a5834723c */ /* 0x000fe20000001834 */
[----:B------:R-:W2:Y:S07]  /*2e70*/  LDSM.16.M88.4 R24, [R82+0x16800] ;  /* 0x016800005218783b */ /* 0x000eae0000000200 */
[----:B------:R-:W-:Y:S01]  /*2e80*/  HMMA.16816.F32 R72, R28, R38, R72 ;  /* 0x000000261c48723c */ /* 0x000fe20000001848 */
[----:B------:R-:W-:Y:S04]  /*2e90*/  LDSM.16.M88.4 R28, [R82+0x17000] ;  /* 0x01700000521c783b */ /* 0x000fe80000000200 */
[----:B------:R-:W-:Y:S03]  /*2ea0*/  LDSM.16.M88.4 R36, [R82+0x17800] ;  /* 0x017800005224783b */ /* 0x000fe60000000200 */
[C---:B------:R-:W-:Y:S08]  /*2eb0*/  HMMA.16816.F32 R48, R88.reuse, R20, R48 ;  /* 0x000000145830723c */ /* 0x040ff00000001830 */
[C---:B------:R-:W-:Y:S01]  /*2ec0*/  HMMA.16816.F32 R44, R88.reuse, R22, R44 ;  /* 0x00000016582c723c */ /* 0x040fe2000000182c */
[----:B------:R-:W4:Y:S07]  /*2ed0*/  LDSM.16.M88.4 R20, [R83+0x16000] ;  /* 0x016000005314783b */ /* 0x000f2e0000000200 */
[C---:B-1----:R-:W-:Y:S08]  /*2ee0*/  HMMA.16816.F32 R76, R88.reuse, R8, R76 ;  /* 0x00000008584c723c */ /* 0x042ff0000000184c */
[C---:B------:R-:W-:Y:S01]  /*2ef0*/  HMMA.16816.F32 R60, R88.reuse, R10, R60 ;  /* 0x0000000a583c723c */ /* 0x040fe2000000183c */
[----:B------:R-:W1:Y:S07]  /*2f00*/  LDSM.16.M88.4 R8, [R83+0x16800] ;  /* 0x016800005308783b */ /* 0x000e6e0000000200 */
[C---:B------:R-:W-:Y:S08]  /*2f10*/  HMMA.16816.F32 R40, R88.reuse, R32, R40 ;  /* 0x000000205828723c */ /* 0x040ff00000001828 */
[----:B------:R-:W-:Y:S01]  /*2f20*/  HMMA.16816.F32 R72, R88, R34, R72 ;  /* 0x000000225848723c */ /* 0x000fe20000001848 */
[----:B------:R-:W5:Y:S07]  /*2f30*/  LDSM.16.M88.4 R32, [R85+0xc000] ;  /* 0x00c000005520783b */ /* 0x000f6e0000000200 */
[C---:B---3--:R-:W-:Y:S08]  /*2f40*/  HMMA.16816.F32 R56, R64.reuse, R16, R56 ;  /* 0x000000104038723c */ /* 0x048ff00000001838 */
[C---:B------:R-:W-:Y:S01]  /*2f50*/  HMMA.16816.F32 R52, R64.reuse, R18, R52 ;  /* 0x000000124034723c */ /* 0x040fe20000001834 */
[----:B------:R-:W3:Y:S07]  /*2f60*/  LDSM.16.M88.4 R16, [R3+0x16800] ;  /* 0x016800000310783b */ /* 0x000eee0000000200 */
[----:B--2---:R-:W-:Y:S01]  /*2f70*/  HMMA.16816.F32 R48, R64, R24, R48 ;  /* 0x000000184030723c */ /* 0x004fe20000001830 */
[----:B------:R-:W-:-:S05]  /*2f80*/  IMAD.SHL.U32 R24, R0, 0x2, RZ ;  /* 0x0000000200187824 */ /* 0x000fca00078e00ff */
[----:B------:R-:W-:Y:S02]  /*2f90*/  LOP3.LUT R24, R24, 0x6, RZ, 0xc0, !PT ;  /* 0x0000000618187812 */ /* 0x000fe400078ec0ff */
[----:B----4-:R-:W-:Y:S01]  /*2fa0*/  HMMA.16816.F32 R56, R12, R20, R56 ;  /* 0x000000140c38723c */ /* 0x010fe20000001838 */
[----:B------:R-:W-:-:S04]  /*2fb0*/  SHF.R.U32.HI R20, RZ, 0x2, R0 ;  /* 0x00000002ff147819 */ /* 0x000fc80000011600 */
[----:B------:R-:W-:-:S03]  /*2fc0*/  LOP3.LUT R25, R20, 0x7, RZ, 0xc0, !PT ;  /* 0x0000000714197812 */ /* 0x000fc600078ec0ff */
[----:B------:R-:W-:Y:S01]  /*2fd0*/  HMMA.16816.F32 R52, R12, R22, R52 ;  /* 0x000000160c34723c */ /* 0x000fe20000001834 */
[----:B------:R-:W-:Y:S01]  /*2fe0*/  IADD3 R222, PT, PT, R25, UR23, R222 ;  /* 0x0000001719de7c10 */ /* 0x000fe2000fffe0de */
[----:B------:R-:W2:Y:S03]  /*2ff0*/  LDSM.16.M88.4 R20, [R83+0x17000] ;  /* 0x017000005314783b */ /* 0x000ea60000000200 */
[----:B------:R-:W-:-:S03]  /*3000*/  IADD3 R221, PT, PT, R222, 0x1, R221 ;  /* 0x00000001dedd7810 */ /* 0x000fc60007ffe0dd */
[----:B-1----:R-:W-:Y:S01]  /*3010*/  HMMA.16816.F32 R48, R12, R8, R48 ;  /* 0x000000080c30723c */ /* 0x002fe20000001830 */
[----:B------:R-:W-:Y:S01]  /*3020*/  IMAD.U32 R9, RZ, RZ, UR21 ;  /* 0x00000015ff097e24 */ /* 0x000fe2000f8e00ff */
[C---:B------:R-:W-:Y:S02]  /*3030*/  VIADDMNMX R220, R221.reuse, 0x8, R220, PT ;  /* 0x00000008dddc7846 */ /* 0x040fe400038001dc */
[----:B------:R-:W-:Y:S02]  /*3040*/  VIMNMX R221, PT, PT, R221, UR26, PT ;  /* 0x0000001adddd7c48 */ /* 0x000fe4000bfe0100 */
[----:B------:R-:W-:Y:S02]  /*3050*/  IADD3 R222, PT, PT, R222, UR26, -R9 ;  /* 0x0000001adede7c10 */ /* 0x000fe4000fffe809 */
[----:B-----5:R-:W-:Y:S08]  /*3060*/  HMMA.16816.F32 R56, R32, R68, R56 ;  /* 0x000000442038723c */ /* 0x020ff00000001838 */
[----:B------:R-:W-:Y:S01]  /*3070*/  HMMA.16816.F32 R40, R64, R28, R40 ;  /* 0x0000001c4028723c */ /* 0x000fe20000001828 */
[----:B------:R-:W-:-:S05]  /*3080*/  LOP3.LUT R29, R24, UR31, RZ, 0xfc, !PT ;  /* 0x0000001f181d7c12 */ /* 0x000fca000f8efcff */
[C---:B------:R-:W-:Y:S02]  /*3090*/  VIADD R25, R29.reuse, 0x1 ;  /* 0x000000011d197836 */ /* 0x040fe40000000000 */
[C---:B------:R-:W-:Y:S01]  /*30a0*/  HMMA.16816.F32 R44, R64.reuse, R26, R44 ;  /* 0x0000001a402c723c */ /* 0x040fe2000000182c */
[----:B------:R-:W-:Y:S02]  /*30b0*/  VIADD R9, R29, 0x8 ;  /* 0x000000081d097836 */ /* 0x000fe40000000000 */
[C---:B------:R-:W-:Y:S02]  /*30c0*/  ISETP.GT.AND P4, PT, R222.reuse, R25, PT ;  /* 0x00000019de00720c */ /* 0x040fe40003f84270 */
[C---:B------:R-:W-:Y:S02]  /*30d0*/  ISETP.GE.AND P0, PT, R25.reuse, R221, PT ;  /* 0x000000dd1900720c */ /* 0x040fe40003f06270 */
[----:B------:R-:W-:Y:S01]  /*30e0*/  ISETP.GE.AND P3, PT, R25, R220, PT ;  /* 0x000000dc1900720c */ /* 0x000fe20003f66270 */
[----:B------:R-:W-:Y:S01]  /*30f0*/  HMMA.16816.F32 R60, R64, R38, R60 ;  /* 0x00000026403c723c */ /* 0x000fe2000000183c */
[----:B------:R-:W-:Y:S01]  /*3100*/  VIADD R38, R222, 0x8 ;  /* 0x00000008de267836 */ /* 0x000fe20000000000 */
[----:B------:R-:W-:-:S02]  /*3110*/  FSEL R57, R57, -INF , !P4 ;  /* 0xff80000039397808 */ /* 0x000fc40006000000 */
[----:B------:R-:W-:Y:S02]  /*3120*/  ISETP.GT.AND P4, PT, R222, R9, PT ;  /* 0x00000009de00720c */ /* 0x000fe40003f84270 */
[----:B------:R-:W-:Y:S01]  /*3130*/  ISETP.GT.AND P5, PT, R38, R25, PT ;  /* 0x000000192600720c */ /* 0x000fe20003fa4270 */
[----:B------:R-:W-:Y:S01]  /*3140*/  VIADD R25, R29, 0x9 ;  /* 0x000000091d197836 */ /* 0x000fe20000000000 */
[----:B------:R-:W-:Y:S01]  /*3150*/  HMMA.16816.F32 R52, R32, R70, R52 ;  /* 0x000000462034723c */ /* 0x000fe20000001834 */
[----:B------:R-:W-:-:S07]  /*3160*/  ISETP.GE.AND P6, PT, R9, R221, PT ;  /* 0x000000dd0900720c */ /* 0x000fce0003fc6270 */
[C---:B------:R-:W-:Y:S01]  /*3170*/  HMMA.16816.F32 R76, R64.reuse, R36, R76 ;  /* 0x00000024404c723c */ /* 0x040fe2000000184c */
[----:B------:R-:W-:Y:S02]  /*3180*/  FSEL R36, R59, -INF , !P5 ;  /* 0xff8000003b247808 */ /* 0x000fe40006800000 */
[----:B------:R-:W-:Y:S02]  /*3190*/  ISETP.GE.AND P5, PT, R9, R220, PT ;  /* 0x000000dc0900720c */ /* 0x000fe40003fa6270 */
[----:B------:R-:W-:Y:S02]  /*31a0*/  FSEL R36, R36, -INF , !P3 ;  /* 0xff80000024247808 */ /* 0x000fe40005800000 */
[----:B------:R-:W-:Y:S01]  /*31b0*/  ISETP.GT.AND P3, PT, R222, R25, PT ;  /* 0x00000019de00720c */ /* 0x000fe20003f64270 */
[----:B------:R-:W-:Y:S01]  /*31c0*/  HMMA.16816.F32 R72, R64, R30, R72 ;  /* 0x0000001e4048723c */ /* 0x000fe20000001848 */
[----:B------:R-:W-:Y:S02]  /*31d0*/  FSEL R64, R57, -INF , !P0 ;  /* 0xff80000039407808 */ /* 0x000fe40004000000 */
[----:B------:R-:W-:-:S02]  /*31e0*/  ISETP.GT.AND P0, PT, R38, R9, PT ;  /* 0x000000092600720c */ /* 0x000fc40003f04270 */
[----:B------:R-:W-:Y:S02]  /*31f0*/  FSEL R52, R52, -INF , !P4 ;  /* 0xff80000034347808 */ /* 0x000fe40006000000 */
[----:B------:R-:W-:Y:S01]  /*3200*/  FSEL R54, R54, -INF , !P0 ;  /* 0xff80000036367808 */ /* 0x000fe20004000000 */
[----:B------:R-:W-:Y:S01]  /*3210*/  HMMA.16816.F32 R44, R12, R10, R44 ;  /* 0x0000000a0c2c723c */ /* 0x000fe2000000182c */
[----:B------:R-:W1:Y:S01]  /*3220*/  LDSM.16.M88.4 R8, [R3+0x17000] ;  /* 0x017000000308783b */ /* 0x000e620000000200 */
[----:B------:R-:W-:Y:S02]  /*3230*/  FSEL R53, R53, -INF , !P3 ;  /* 0xff80000035357808 */ /* 0x000fe40005800000 */
[C---:B------:R-:W-:Y:S02]  /*3240*/  ISETP.GE.AND P4, PT, R25.reuse, R221, PT ;  /* 0x000000dd1900720c */ /* 0x040fe40003f86270 */
[----:B------:R-:W-:Y:S02]  /*3250*/  ISETP.GT.AND P0, PT, R38, R25, PT ;  /* 0x000000192600720c */ /* 0x000fe40003f04270 */
[----:B------:R-:W-:Y:S01]  /*3260*/  ISETP.GE.AND P3, PT, R25, R220, PT ;  /* 0x000000dc1900720c */ /* 0x000fe20003f66270 */
[----:B---3--:R-:W-:Y:S01]  /*3270*/  HMMA.16816.F32 R48, R32, R16, R48 ;  /* 0x000000102030723c */ /* 0x008fe20000001830 */
[----:B------:R-:W3:Y:S01]  /*3280*/  LDSM.16.M88.4 R24, [R83+0x17800] ;  /* 0x017800005318783b */ /* 0x000ee20000000200 */
[----:B------:R-:W-:Y:S01]  /*3290*/  FSEL R55, R55, -INF , !P0 ;  /* 0xff80000037377808 */ /* 0x000fe20004000000 */
[----:B------:R-:W-:Y:S01]  /*32a0*/  VIADD R17, R29, 0x11 ;  /* 0x000000111d117836 */ /* 0x000fe20000000000 */
[----:B------:R-:W-:-:S02]  /*32b0*/  FSEL R68, R52, -INF , !P6 ;  /* 0xff80000034447808 */ /* 0x000fc40007000000 */
[----:B------:R-:W-:Y:S02]  /*32c0*/  FSEL R54, R54, -INF , !P5 ;  /* 0xff80000036367808 */ /* 0x000fe40006800000 */
[C---:B--2---:R-:W-:Y:S01]  /*32d0*/  HMMA.16816.F32 R40, R12.reuse, R20, R40 ;  /* 0x000000140c28723c */ /* 0x044fe20000001828 */
[----:B------:R-:W-:Y:S01]  /*32e0*/  VIADD R21, R29, 0x10 ;  /* 0x000000101d157836 */ /* 0x000fe20000000000 */
[----:B------:R-:W-:Y:S02]  /*32f0*/  FSEL R66, R53, -INF , !P4 ;  /* 0xff80000035427808 */ /* 0x000fe40006000000 */
[----:B------:R-:W-:Y:S02]  /*3300*/  FSEL R52, R55, -INF , !P3 ;  /* 0xff80000037347808 */ /* 0x000fe40005800000 */
[----:B------:R-:W-:Y:S02]  /*3310*/  ISETP.GT.AND P0, PT, R222, R21, PT ;  /* 0x00000015de00720c */ /* 0x000fe40003f04270 */
[----:B------:R-:W-:Y:S01]  /*3320*/  ISETP.GE.AND P6, PT, R21, R221, PT ;  /* 0x000000dd1500720c */ /* 0x000fe20003fc6270 */
[----:B------:R-:W-:Y:S01]  /*3330*/  HMMA.16816.F32 R72, R12, R22, R72 ;  /* 0x000000160c48723c */ /* 0x000fe20000001848 */
[----:B------:R-:W-:-:S02]  /*3340*/  ISETP.GT.AND P4, PT, R38, R21, PT ;  /* 0x000000152600720c */ /* 0x000fc40003f84270 */
[----:B------:R-:W-:Y:S02]  /*3350*/  ISETP.GE.AND P5, PT, R21, R220, PT ;  /* 0x000000dc1500720c */ /* 0x000fe40003fa6270 */
[----:B------:R2:W4:Y:S01]  /*3360*/  LDSM.16.M88.4 R20, [R3+0x17800] ;  /* 0x017800000314783b */ /* 0x0005220000000200 */
[----:B------:R-:W-:Y:S01]  /*3370*/  ISETP.GT.AND P3, PT, R222, R17, PT ;  /* 0x00000011de00720c */ /* 0x000fe20003f64270 */
[----:B------:R-:W-:-:S04]  /*3380*/  DEPBAR.LE SB0, 0x0 ;  /* 0x000080000000791a */ /* 0x000fc80000000000 */
[C---:B------:R-:W-:Y:S01]  /*3390*/  HMMA.16816.F32 R44, R32.reuse, R18, R44 ;  /* 0x00000012202c723c */ /* 0x040fe2000000182c */
[----:B------:R-:W-:Y:S02]  /*33a0*/  FSEL R48, R48, -INF , !P0 ;  /* 0xff80000030307808 */ /* 0x000fe40004000000 */
[----:B------:R-:W-:Y:S02]  /*33b0*/  FSEL R18, R50, -INF , !P4 ;  /* 0xff80000032127808 */ /* 0x000fe40006000000 */
[----:B------:R-:W-:Y:S02]  /*33c0*/  FSEL R30, R49, -INF , !P3 ;  /* 0xff800000311e7808 */ /* 0x000fe40005800000 */
[----:B------:R-:W-:Y:S01]  /*33d0*/  ISETP.GE.AND P0, PT, R17, R221, PT ;  /* 0x000000dd1100720c */ /* 0x000fe20003f06270 */
[----:B-1----:R-:W-:Y:S01]  /*33e0*/  HMMA.16816.F32 R40, R32, R8, R40 ;  /* 0x000000082028723c */ /* 0x002fe20000001828 */
[----:B------:R-:W-:Y:S01]  /*33f0*/  ISETP.GT.AND P4, PT, R38, R17, PT ;  /* 0x000000112600720c */ /* 0x000fe20003f84270 */
[----:B------:R-:W-:Y:S01]  /*3400*/  VIADD R9, R29, 0x20 ;  /* 0x000000201d097836 */ /* 0x000fe20000000000 */
[----:B------:R-:W-:Y:S01]  /*3410*/  ISETP.GE.AND P3, PT, R17, R220, PT ;  /* 0x000000dc1100720c */ /* 0x000fe20003f66270 */
[----:B------:R-:W-:Y:S01]  /*3420*/  VIADD R17, R29, 0x18 ;  /* 0x000000181d117836 */ /* 0x000fe20000000000 */
[----:B------:R-:W-:-:S02]  /*3430*/  FSEL R16, R51, -INF , !P4 ;  /* 0xff80000033107808 */ /* 0x000fc40006000000 */
[----:B------:R-:W-:Y:S01]  /*3440*/  FSEL R86, R48, -INF , !P6 ;  /* 0xff80000030567808 */ /* 0x000fe20007000000 */
[----:B---3--:R-:W-:Y:S01]  /*3450*/  HMMA.16816.F32 R76, R12, R24, R76 ;  /* 0x000000180c4c723c */ /* 0x008fe2000000184c */
[----:B------:R-:W-:Y:S01]  /*3460*/  FSEL R18, R18, -INF , !P5 ;  /* 0xff80000012127808 */ /* 0x000fe20006800000 */
[----:B--2---:R-:W-:Y:S01]  /*3470*/  VIADD R3, R29, 0x21 ;  /* 0x000000211d037836 */ /* 0x004fe20000000000 */
[----:B------:R-:W-:Y:S02]  /*3480*/  FSEL R30, R30, -INF , !P0 ;  /* 0xff8000001e1e7808 */ /* 0x000fe40004000000 */
[----:B------:R-:W-:Y:S02]  /*3490*/  ISETP.GT.AND P4, PT, R222, R17, PT ;  /* 0x00000011de00720c */ /* 0x000fe40003f84270 */
[----:B------:R-:W-:Y:S01]  /*34a0*/  ISETP.GE.AND P6, PT, R17, R221, PT ;  /* 0x000000dd1100720c */ /* 0x000fe20003fc6270 */
[----:B------:R-:W-:Y:S01]  /*34b0*/  HMMA.16816.F32 R72, R32, R10, R72 ;  /* 0x0000000a2048723c */ /* 0x000fe20000001848 */
[----:B------:R-:W-:Y:S01]  /*34c0*/  BAR.SYNC.DEFER_BLOCKING 0x0 ;  /* 0x0000000000007b1d */ /* 0x000fe20000010000 */
[----:B------:R-:W-:-:S02]  /*34d0*/  ISETP.GT.AND P0, PT, R38, R17, PT ;  /* 0x000000112600720c */ /* 0x000fc40003f04270 */
[----:B------:R-:W-:Y:S01]  /*34e0*/  ISETP.GE.AND P5, PT, R17, R220, PT ;  /* 0x000000dc1100720c */ /* 0x000fe20003fa6270 */
[----:B------:R-:W-:Y:S01]  /*34f0*/  VIADD R17, R29, 0x19 ;  /* 0x000000191d117836 */ /* 0x000fe20000000000 */
[----:B------:R-:W-:Y:S02]  /*3500*/  FSEL R16, R16, -INF , !P3 ;  /* 0xff80000010107808 */ /* 0x000fe40005800000 */
[----:B------:R-:W-:Y:S01]  /*3510*/  FSEL R28, R46, -INF , !P0 ;  /* 0xff8000002e1c7808 */ /* 0x000fe20004000000 */
[----:B------:R-:W-:Y:S01]  /*3520*/  HMMA.16816.F32 R60, R12, R26, R60 ;  /* 0x0000001a0c3c723c */ /* 0x000fe2000000183c */
[-C--:B------:R-:W-:Y:S02]  /*3530*/  ISETP.GT.AND P3, PT, R222, R17.reuse, PT ;  /* 0x00000011de00720c */ /* 0x080fe40003f64270 */
[----:B------:R-:W-:Y:S02]  /*3540*/  FSEL R8, R44, -INF , !P4 ;  /* 0xff8000002c087808 */ /* 0x000fe40006000000 */
[----:B------:R-:W-:-:S02]  /*3550*/  ISETP.GT.AND P0, PT, R38, R17, PT ;  /* 0x000000112600720c */ /* 0x000fc40003f04270 */
[----:B------:R-:W-:Y:S01]  /*3560*/  ISETP.GE.AND P4, PT, R17, R221, PT ;  /* 0x000000dd1100720c */ /* 0x000fe20003f86270 */
[----:B----4-:R-:W-:Y:S01]  /*3570*/  HMMA.16816.F32 R76, R32, R20, R76 ;  /* 0x00000014204c723c */ /* 0x010fe2000000184c */
[----:B------:R-:W-:Y:S02]  /*3580*/  FSEL R45, R45, -INF , !P3 ;  /* 0xff8000002d2d7808 */ /* 0x000fe40005800000 */
[----:B------:R-:W-:Y:S02]  /*3590*/  ISETP.GE.AND P3, PT, R17, R220, PT ;  /* 0x000000dc1100720c */ /* 0x000fe40003f66270 */
[----:B------:R-:W-:Y:S02]  /*35a0*/  FSEL R24, R47, -INF , !P0 ;  /* 0xff8000002f187808 */ /* 0x000fe40004000000 */
[----:B------:R-:W-:Y:S02]  /*35b0*/  FSEL R92, R45, -INF , !P4 ;  /* 0xff8000002d5c7808 */ /* 0x000fe40006000000 */
[----:B------:R-:W-:-:S02]  /*35c0*/  ISETP.GT.AND P4, PT, R38, R9, PT ;  /* 0x000000092600720c */ /* 0x000fc40003f84270 */
[----:B------:R-:W-:Y:S01]  /*35d0*/  FSEL R24, R24, -INF , !P3 ;  /* 0xff80000018187808 */ /* 0x000fe20005800000 */
[----:B------:R-:W-:Y:S01]  /*35e0*/  HMMA.16816.F32 R60, R32, R22, R60 ;  /* 0x00000016203c723c */ /* 0x000fe2000000183c */
[C---:B------:R-:W-:Y:S02]  /*35f0*/  ISETP.GT.AND P0, PT, R222.reuse, R9, PT ;  /* 0x00000009de00720c */ /* 0x040fe40003f04270 */
[----:B------:R-:W-:Y:S02]  /*3600*/  ISETP.GT.AND P3, PT, R222, R3, PT ;  /* 0x00000003de00720c */ /* 0x000fe40003f64270 */
[----:B------:R-:W-:Y:S02]  /*3610*/  FSEL R42, R42, -INF , !P4 ;  /* 0xff8000002a2a7808 */ /* 0x000fe40006000000 */
[----:B------:R-:W-:Y:S02]  /*3620*/  FSEL R8, R8, -INF , !P6 ;  /* 0xff80000008087808 */ /* 0x000fe40007000000 */
[----:B------:R-:W-:-:S02]  /*3630*/  FSEL R28, R28, -INF , !P5 ;  /* 0xff8000001c1c7808 */ /* 0x000fc40006800000 */
[----:B------:R-:W-:Y:S02]  /*3640*/  ISETP.GT.AND P4, PT, R38, R3, PT ;  /* 0x000000032600720c */ /* 0x000fe40003f84270 */
[CC--:B------:R-:W-:Y:S02]  /*3650*/  ISETP.GE.AND P6, PT, R9.reuse, R221.reuse, PT ;  /* 0x000000dd0900720c */ /* 0x0c0fe40003fc6270 */
[----:B------:R-:W-:Y:S01]  /*3660*/  ISETP.GE.AND P5, PT, R9, R220, PT ;  /* 0x000000dc0900720c */ /* 0x000fe20003fa6270 */
[----:B------:R-:W-:Y:S01]  /*3670*/  VIADD R9, R29, 0x28 ;  /* 0x000000281d097836 */ /* 0x000fe20000000000 */
[----:B------:R-:W-:Y:S02]  /*3680*/  FSEL R40, R40, -INF , !P0 ;  /* 0xff80000028287808 */ /* 0x000fe40004000000 */
[----:B------:R-:W-:Y:S02]  /*3690*/  FSEL R41, R41, -INF , !P3 ;  /* 0xff80000029297808 */ /* 0x000fe40005800000 */
[----:B------:R-:W-:-:S02]  /*36a0*/  ISETP.GE.AND P0, PT, R3, R221, PT ;  /* 0x000000dd0300720c */ /* 0x000fc40003f06270 */
[----:B------:R-:W-:Y:S01]  /*36b0*/  ISETP.GE.AND P3, PT, R3, R220, PT ;  /* 0x000000dc0300720c */ /* 0x000fe20003f66270 */
[----:B------:R-:W-:Y:S01]  /*36c0*/  VIADD R3, R29, 0x29 ;  /* 0x000000291d037836 */ /* 0x000fe20000000000 */
[----:B------:R-:W-:Y:S02]  /*36d0*/  FSEL R43, R43, -INF , !P4 ;  /* 0xff8000002b2b7808 */ /* 0x000fe40006000000 */
[----:B------:R-:W-:Y:S02]  /*36e0*/  FSEL R200, R42, -INF , !P5 ;  /* 0xff8000002ac87808 */ /* 0x000fe40006800000 */
[-C--:B------:R-:W-:Y:S02]  /*36f0*/  ISETP.GT.AND P5, PT, R38, R9.reuse, PT ;  /* 0x000000092600720c */ /* 0x080fe40003fa4270 */
[----:B------:R-:W-:Y:S02]  /*3700*/  ISETP.GT.AND P4, PT, R222, R9, PT ;  /* 0x00000009de00720c */ /* 0x000fe40003f84270 */
[----:B------:R-:W-:-:S02]  /*3710*/  FSEL R234, R43, -INF , !P3 ;  /* 0xff8000002bea7808 */ /* 0x000fc40005800000 */
[----:B------:R-:W-:Y:S02]  /*3720*/  ISETP.GT.AND P3, PT, R222, R3, PT ;  /* 0x00000003de00720c */ /* 0x000fe40003f64270 */
[----:B------:R-:W-:Y:S02]  /*3730*/  FSEL R238, R40, -INF , !P6 ;  /* 0xff80000028ee7808 */ /* 0x000fe40007000000 */
[----:B------:R-:W-:Y:S02]  /*3740*/  FSEL R196, R41, -INF , !P0 ;  /* 0xff80000029c47808 */ /* 0x000fe40004000000 */
[C---:B------:R-:W-:Y:S02]  /*3750*/  ISETP.GE.AND P6, PT, R9.reuse, R221, PT ;  /* 0x000000dd0900720c */ /* 0x040fe40003fc6270 */
[----:B------:R-:W-:Y:S01]  /*3760*/  ISETP.GE.AND P0, PT, R9, R220, PT ;  /* 0x000000dc0900720c */ /* 0x000fe20003f06270 */
[----:B------:R-:W-:Y:S01]  /*3770*/  VIADD R9, R29, 0x30 ;  /* 0x000000301d097836 */ /* 0x000fe20000000000 */
[----:B------:R-:W-:-:S02]  /*3780*/  FSEL R74, R74, -INF , !P5 ;  /* 0xff8000004a4a7808 */ /* 0x000fc40006800000 */
[----:B------:R-:W-:Y:S02]  /*3790*/  FSEL R72, R72, -INF , !P4 ;  /* 0xff80000048487808 */ /* 0x000fe40006000000 */
[----:B------:R-:W-:Y:S02]  /*37a0*/  ISETP.GT.AND P5, PT, R38, R3, PT ;  /* 0x000000032600720c */ /* 0x000fe40003fa4270 */
[----:B------:R-:W-:Y:S02]  /*37b0*/  ISETP.GE.AND P4, PT, R3, R221, PT ;  /* 0x000000dd0300720c */ /* 0x000fe40003f86270 */
[----:B------:R-:W-:Y:S02]  /*37c0*/  FSEL R73, R73, -INF , !P3 ;  /* 0xff80000049497808 */ /* 0x000fe40005800000 */
[----:B------:R-:W-:Y:S01]  /*37d0*/  ISETP.GE.AND P3, PT, R3, R220, PT ;  /* 0x000000dc0300720c */ /* 0x000fe20003f66270 */
[----:B------:R-:W-:Y:S01]  /*37e0*/  VIADD R3, R29, 0x31 ;  /* 0x000000311d037836 */ /* 0x000fe20000000000 */
[----:B------:R-:W-:-:S02]  /*37f0*/  FSEL R75, R75, -INF , !P5 ;  /* 0xff8000004b4b7808 */ /* 0x000fc40006800000 */
[-C--:B------:R-:W-:Y:S02]  /*3800*/  ISETP.GT.AND P5, PT, R222, R9.reuse, PT ;  /* 0x00000009de00720c */ /* 0x080fe40003fa4270 */
[----:B------:R-:W-:Y:S02]  /*3810*/  FSEL R198, R73, -INF , !P4 ;  /* 0xff80000049c67808 */ /* 0x000fe40006000000 */
[----:B------:R-:W-:Y:S02]  /*3820*/  ISETP.GT.AND P4, PT, R38, R9, PT ;  /* 0x000000092600720c */ /* 0x000fe40003f84270 */
[----:B------:R-:W-:Y:S02]  /*3830*/  FSEL R76, R76, -INF , !P5 ;  /* 0xff8000004c4c7808 */ /* 0x000fe40006800000 */
[----:B------:R-:W-:Y:S02]  /*3840*/  ISETP.GT.AND P5, PT, R222, R3, PT ;  /* 0x00000003de00720c */ /* 0x000fe40003fa4270 */
[----:B------:R-:W-:-:S02]  /*3850*/  FSEL R78, R78, -INF , !P4 ;  /* 0xff8000004e4e7808 */ /* 0x000fc40006000000 */
[----:B------:R-:W-:Y:S02]  /*3860*/  ISETP.GT.AND P4, PT, R222, R29, PT ;  /* 0x0000001dde00720c */ /* 0x000fe40003f84270 */
[----:B------:R-:W-:Y:S02]  /*3870*/  FSEL R77, R77, -INF , !P5 ;  /* 0xff8000004d4d7808 */ /* 0x000fe40006800000 */
[----:B------:R-:W-:Y:S02]  /*3880*/  ISETP.GE.AND P5, PT, R29, R221, PT ;  /* 0x000000dd1d00720c */ /* 0x000fe40003fa6270 */
[----:B------:R-:W-:Y:S02]  /*3890*/  FSEL R12, R56, -INF , !P4 ;  /* 0xff800000380c7808 */ /* 0x000fe40006000000 */
[----:B------:R-:W-:Y:S02]  /*38a0*/  FSEL R236, R72, -INF , !P6 ;  /* 0xff80000048ec7808 */ /* 0x000fe40007000000 */
[----:B------:R-:W-:-:S02]  /*38b0*/  FSEL R202, R74, -INF , !P0 ;  /* 0xff8000004aca7808 */ /* 0x000fc40004000000 */
[C---:B------:R-:W-:Y:S02]  /*38c0*/  ISETP.GE.AND P0, PT, R9.reuse, R221, PT ;  /* 0x000000dd0900720c */ /* 0x040fe40003f06270 */
[----:B------:R-:W-:Y:S01]  /*38d0*/  ISETP.GE.AND P6, PT, R9, R220, PT ;  /* 0x000000dc0900720c */ /* 0x000fe20003fc6270 */
[----:B------:R-:W-:Y:S01]  /*38e0*/  VIADD R9, R29, 0x38 ;  /* 0x000000381d097836 */ /* 0x000fe20000000000 */
[----:B------:R-:W-:Y:S02]  /*38f0*/  FSEL R12, R12, -INF , !P5 ;  /* 0xff8000000c0c7808 */ /* 0x000fe40006800000 */
[----:B------:R-:W-:Y:S02]  /*3900*/  FSEL R232, R75, -INF , !P3 ;  /* 0xff8000004be87808 */ /* 0x000fe40005800000 */
[----:B------:R-:W-:Y:S02]  /*3910*/  FMNMX3.FTZ R11, R12, R64, R68, !PT ;  /* 0x000000400c0b7276 */ /* 0x000fe40007810044 */
[----:B------:R-:W-:-:S02]  /*3920*/  ISETP.GT.AND P3, PT, R222, R9, PT ;  /* 0x00000009de00720c */ /* 0x000fc40003f64270 */
[----:B------:R-:W-:Y:S02]  /*3930*/  FSEL R230, R76, -INF , !P0 ;  /* 0xff8000004ce67808 */ /* 0x000fe40004000000 */
[----:B------:R-:W-:Y:S02]  /*3940*/  FMNMX3.FTZ R11, R11, R66, R86, !PT ;  /* 0x000000420b0b7276 */ /* 0x000fe40007810056 */
[----:B------:R-:W-:Y:S02]  /*3950*/  ISETP.GE.AND P0, PT, R9, R221, PT ;  /* 0x000000dd0900720c */ /* 0x000fe40003f06270 */
[----:B------:R-:W-:Y:S02]  /*3960*/  FSEL R60, R60, -INF , !P3 ;  /* 0xff8000003c3c7808 */ /* 0x000fe40005800000 */
[----:B------:R-:W-:Y:S02]  /*3970*/  FMNMX3.FTZ R11, R11, R30, R8, !PT ;  /* 0x0000001e0b0b7276 */ /* 0x000fe40007810008 */
[----:B------:R-:W-:-:S02]  /*3980*/  FSEL R226, R60, -INF , !P0 ;  /* 0xff8000003ce27808 */ /* 0x000fc40004000000 */
[----:B------:R-:W-:Y:S02]  /*3990*/  ISETP.GE.AND P4, PT, R3, R221, PT ;  /* 0x000000dd0300720c */ /* 0x000fe40003f86270 */
[C---:B------:R-:W-:Y:S02]  /*39a0*/  ISETP.GT.AND P3, PT, R38.reuse, R29, PT ;  /* 0x0000001d2600720c */ /* 0x040fe40003f64270 */
[C---:B------:R-:W-:Y:S01]  /*39b0*/  ISETP.GE.AND P0, PT, R29.reuse, R220, PT ;  /* 0x000000dc1d00720c */ /* 0x040fe20003f06270 */
[----:B------:R-:W-:Y:S01]  /*39c0*/  VIADD R29, R29, 0x39 ;  /* 0x000000391d1d7836 */ /* 0x000fe20000000000 */
[----:B------:R-:W-:Y:S02]  /*39d0*/  FMNMX3.FTZ R11, R11, R92, R238, !PT ;  /* 0x0000005c0b0b7276 */ /* 0x000fe400078100ee */
[----:B------:R-:W-:Y:S02]  /*39e0*/  FSEL R228, R77, -INF , !P4 ;  /* 0xff8000004de47808 */ /* 0x000fe40006000000 */
[----:B------:R-:W-:-:S02]  /*39f0*/  ISETP.GT.AND P5, PT, R38, R3, PT ;  /* 0x000000032600720c */ /* 0x000fc40003fa4270 */
[----:B------:R-:W-:Y:S02]  /*3a00*/  ISETP.GE.AND P4, PT, R3, R220, PT ;  /* 0x000000dc0300720c */ /* 0x000fe40003f86270 */
[----:B------:R-:W-:Y:S02]  /*3a10*/  FSEL R10, R58, -INF , !P3 ;  /* 0xff8000003a0a7808 */ /* 0x000fe40005800000 */
[----:B------:R-:W-:Y:S02]  /*3a20*/  ISETP.GT.AND P3, PT, R222, R29, PT ;  /* 0x0000001dde00720c */ /* 0x000fe40003f64270 */
[----:B------:R-:W-:Y:S02]  /*3a30*/  FMNMX3.FTZ R3, R11, R196, R236, !PT ;  /* 0x000000c40b037276 */ /* 0x000fe400078100ec */
[----:B------:R-:W-:Y:S02]  /*3a40*/  FSEL R10, R10, -INF , !P0 ;  /* 0xff8000000a0a7808 */ /* 0x000fe40004000000 */
[----:B------:R-:W-:-:S02]  /*3a50*/  ISETP.GE.AND P0, PT, R29, R221, PT ;  /* 0x000000dd1d00720c */ /* 0x000fc40003f06270 */
[----:B------:R-:W-:Y:S02]  /*3a60*/  FSEL R61, R61, -INF , !P3 ;  /* 0xff8000003d3d7808 */ /* 0x000fe40005800000 */
[----:B------:R-:W-:Y:S02]  /*3a70*/  FMNMX3.FTZ R3, R3, R198, R230, !PT ;  /* 0x000000c603037276 */ /* 0x000fe400078100e6 */
[----:B------:R-:W-:Y:S02]  /*3a80*/  FSEL R224, R61, -INF , !P0 ;  /* 0xff8000003de07808 */ /* 0x000fe40004000000 */
[----:B------:R-:W-:Y:S02]  /*3a90*/  FMNMX3.FTZ R13, R10, R36, R54, !PT ;  /* 0x000000240a0d7276 */ /* 0x000fe40007810036 */
[----:B------:R-:W-:Y:S02]  /*3aa0*/  FMNMX3.FTZ R3, R3, R228, R226, !PT ;  /* 0x000000e403037276 */ /* 0x000fe400078100e2 */
[----:B------:R-:W-:-:S02]  /*3ab0*/  ISETP.GT.AND P3, PT, R38, R9, PT ;  /* 0x000000092600720c */ /* 0x000fc40003f64270 */
[----:B------:R-:W-:Y:S02]  /*3ac0*/  FMNMX3.FTZ R13, R13, R52, R18, !PT ;  /* 0x000000340d0d7276 */ /* 0x000fe40007810012 */
[----:B------:R-:W-:Y:S01]  /*3ad0*/  FMNMX.FTZ R3, R224, R3, !PT ;  /* 0x00000003e0037209 */ /* 0x000fe20007810000 */
[----:B------:R-:W-:Y:S08]  /*3ae0*/  BRA.U !UP0, `(.L_x_488) ;  /* 0x00000001086c7547 */ /* 0x000ff0000b800000 */
[----:B------:R-:W-:-:S04]  /*3af0*/  UIADD3 UR11, UPT, UPT, UR20, -0x2, URZ ;  /* 0xfffffffe140b7890 */ /* 0x000fc8000fffe0ff */
[----:B------:R-:W-:Y:S02]  /*3b00*/  UIMAD.WIDE.U32 UR14, UR4, UR11, URZ ;  /* 0x0000000b040e72a5 */ /* 0x000fe4000f8e00ff */
[----:B------:R-:W-:Y:S02]  /*3b10*/  UIMAD UR8, UR8, UR11, URZ ;  /* 0x0000000b080872a4 */ /* 0x000fe4000f8e02ff */
[----:B------:R-:W-:Y:S02]  /*3b20*/  UIADD3 UR10, UP0, UPT, UR10, UR14, URZ ;  /* 0x0000000e0a0a7290 */ /* 0x000fe4000ff1e0ff */
[----:B------:R-:W-:Y:S01]  /*3b30*/  UIADD3 UR8, UPT, UPT, UR15, UR8, URZ ;  /* 0x000000080f087290 */ /* 0x000fe2000fffe0ff */
[----:B------:R-:W-:Y:S02]  /*3b40*/  IMAD.U32 R22, RZ, RZ, UR14 ;  /* 0x0000000eff167e24 */ /* 0x000fe4000f8e00ff */
[----:B------:R-:W-:Y:S01]  /*3b50*/  IMAD.U32 R23, RZ, RZ, UR15 ;  /* 0x0000000fff177e24 */ /* 0x000fe2000f8e00ff */
[----:B------:R-:W-:Y:S01]  /*3b60*/  UIADD3.X UR9, UPT, UPT, UR9, UR8, URZ, UP0, !UPT ;  /* 0x0000000809097290 */ /* 0x000fe200087fe4ff */
[----:B------:R-:W-:Y:S01]  /*3b70*/  IMAD.U32 R11, RZ, RZ, UR10 ;  /* 0x0000000aff0b7e24 */ /* 0x000fe2000f8e00ff */
[----:B------:R-:W-:-:S02]  /*3b80*/  MOV R14, UR8 ;  /* 0x00000008000e7c02 */ /* 0x000fc40008000f00 */
[----:B------:R-:W-:-:S04]  /*3b90*/  LEA R20, P0, R22, R218, 0x1 ;  /* 0x000000da16147211 */ /* 0x000fc800078008ff */
[-C--:B------:R-:W-:Y:S02]  /*3ba0*/  LEA.HI.X R21, R22, R217.reuse, R14, 0x1, P0 ;  /* 0x000000d916157211 */ /* 0x080fe400000f0c0e */
[C---:B------:R-:W-:Y:S02]  /*3bb0*/  LEA R22, P0, R11.reuse, R218, 0x1 ;  /* 0x000000da0b167211 */ /* 0x040fe400078008ff */
[----:B------:R-:W-:Y:S01]  /*3bc0*/  MOV R14, UR9 ;  /* 0x00000009000e7c02 */ /* 0x000fe20008000f00 */
[----:B------:R-:W-:Y:S01]  /*3bd0*/  @!PT LDS RZ, [RZ] ;  /* 0x00000000fffff984 */ /* 0x000fe20000000800 */
[----:B------:R-:W-:Y:S01]  /*3be0*/  @!PT LDS RZ, [RZ] ;  /* 0x00000000fffff984 */ /* 0x000fe20000000800 */
[----:B------:R-:W-:Y:S01]  /*3bf0*/  @!PT LDS RZ, [RZ] ;  /* 0x00000000fffff984 */ /* 0x000fe20000000800 */
        /* <DEDUP_REMOVED lines=10> */
.L_x_488:
[----:B------:R-:W-:Y:S01]  /*3ca0*/  FMNMX3.FTZ R13, R13, R16, R28, !PT ;  /* 0x000000100d0d7276 */ /* 0x000fe2000781001c */
[----:B------:R-:W2:Y:S01]  /*3cb0*/  SHFL.BFLY PT, R14, R3, 0x2, 0x1f ;  /* 0x0c401f00030e7f89 */ /* 0x000ea200000e0000 */
[----:B------:R-:W-:Y:S01]  /*3cc0*/  FSEL R210, R78, -INF , !P6 ;  /* 0xff8000004ed27808 */ /* 0x000fe20007000000 */
[----:B------:R-:W3:Y:S01]  /*3cd0*/  LDCU UR4, c[0x0][0x45c] ;  /* 0x00008b80ff0477ac */ /* 0x000ee20008000800 */
[----:B------:R-:W-:Y:S02]  /*3ce0*/  FMNMX3.FTZ R13, R13, R24, R200, !PT ;  /* 0x000000180d0d7276 */ /* 0x000fe400078100c8 */
[----:B------:R-:W-:Y:S01]  /*3cf0*/  ISETP.GE.AND P0, PT, R9, R220, PT ;  /* 0x000000dc0900720c */ /* 0x000fe20003f06270 */
[----:B------:R-:W-:Y:S01]  /*3d00*/  UISETP.GT.U32.AND UP0, UPT, UR32, UR18, UPT ;  /* 0x000000122000728c */ /* 0x000fe2000bf04070 */
[----:B------:R-:W-:Y:S02]  /*3d10*/  ISETP.GT.AND P6, PT, R38, R29, PT ;  /* 0x0000001d2600720c */ /* 0x000fe40003fc4270 */
[----:B------:R-:W-:-:S02]  /*3d20*/  FSEL R79, R79, -INF , !P5 ;  /* 0xff8000004f4f7808 */ /* 0x000fc40006800000 */
[----:B------:R-:W-:Y:S02]  /*3d30*/  FSEL R62, R62, -INF , !P3 ;  /* 0xff8000003e3e7808 */ /* 0x000fe40005800000 */
[----:B------:R-:W-:Y:S02]  /*3d40*/  FMNMX3.FTZ R13, R13, R234, R202, !PT ;  /* 0x000000ea0d0d7276 */ /* 0x000fe400078100ca */
[----:B------:R-:W-:Y:S02]  /*3d50*/  ISETP.GE.AND P5, PT, R29, R220, PT ;  /* 0x000000dc1d00720c */ /* 0x000fe40003fa6270 */
[----:B------:R-:W-:Y:S02]  /*3d60*/  FSEL R63, R63, -INF , !P6 ;  /* 0xff8000003f3f7808 */ /* 0x000fe40007000000 */
[----:B------:R-:W-:Y:S02]  /*3d70*/  FSEL R208, R79, -INF , !P4 ;  /* 0xff8000004fd07808 */ /* 0x000fe40006000000 */
[----:B------:R-:W-:-:S02]  /*3d80*/  FSEL R206, R62, -INF , !P0 ;  /* 0xff8000003ece7808 */ /* 0x000fc40004000000 */
[----:B------:R-:W-:Y:S02]  /*3d90*/  FMNMX3.FTZ R13, R13, R232, R210, !PT ;  /* 0x000000e80d0d7276 */ /* 0x000fe400078100d2 */
[----:B------:R-:W-:Y:S02]  /*3da0*/  FSEL R204, R63, -INF , !P5 ;  /* 0xff8000003fcc7808 */ /* 0x000fe40006800000 */
[----:B------:R-:W-:Y:S02]  /*3db0*/  FMNMX3.FTZ R9, R13, R208, R206, !PT ;  /* 0x000000d00d097276 */ /* 0x000fe400078100ce */
[----:B--2---:R-:W-:Y:S02]  /*3dc0*/  FMNMX.FTZ R11, R3, R14, !PT ;  /* 0x0000000e030b7209 */ /* 0x004fe40007810000 */
[----:B------:R-:W-:Y:S02]  /*3dd0*/  FMNMX.FTZ R9, R204, R9, !PT ;  /* 0x00000009cc097209 */ /* 0x000fe40007810000 */
[----:B------:R-:W-:Y:S01]  /*3de0*/  LOP3.LUT R215, R2, 0x200, R81, 0xf8, !PT ;  /* 0x0000020002d77812 */ /* 0x000fe200078ef851 */
[----:B------:R-:W2:Y:S03]  /*3df0*/  SHFL.BFLY PT, R164, R11, 0x1, 0x1f ;  /* 0x0c201f000ba47f89 */ /* 0x000ea600000e0000 */
[----:B------:R-:W-:Y:S01]  /*3e00*/  LEA R215, R215, UR5, 0x1 ;  /* 0x00000005d7d77c11 */ /* 0x000fe2000f8e08ff */
[----:B------:R-:W4:Y:S03]  /*3e10*/  SHFL.BFLY PT, R14, R9, 0x2, 0x1f ;  /* 0x0c401f00090e7f89 */ /* 0x000f2600000e0000 */
[-C--:B------:R-:W-:Y:S01]  /*3e20*/  IADD3 R199, PT, PT, R84, R215.reuse, RZ ;  /* 0x000000d754c77210 */ /* 0x080fe20007ffe0ff */
[----:B------:R-:W-:Y:S01]  /*3e30*/  LDSM.16.MT88.4 R156, [R215+0x18000] ;  /* 0x01800000d79c783b */ /* 0x000fe20000004200 */
[----:B------:R-:W-:-:S03]  /*3e40*/  IADD3 R194, PT, PT, R6, R215, RZ ;  /* 0x000000d706c27210 */ /* 0x000fc60007ffe0ff */
[----:B------:R-:W-:Y:S01]  /*3e50*/  LDSM.16.MT88.4 R80, [R199+0x1c000] ;  /* 0x01c00000c750783b */ /* 0x000fe20000004200 */
[----:B------:R-:W-:-:S03]  /*3e60*/  IADD3 R193, PT, PT, R84, R194, RZ ;  /* 0x000000c254c17210 */ /* 0x000fc60007ffe0ff */
[----:B------:R-:W-:Y:S04]  /*3e70*/  LDSM.16.MT88.4 R148, [R199+0x18000] ;  /* 0x01800000c794783b */ /* 0x000fe80000004200 */
[----:B------:R-:W-:Y:S01]  /*3e80*/  LDSM.16.MT88.4 R48, [R199+0x1a000] ;  /* 0x01a00000c730783b */ /* 0x000fe20000004200 */
[----:B--2---:R-:W-:-:S03]  /*3e90*/  FMNMX.FTZ R164, R11, R164, !PT ;  /* 0x000000a40ba47209 */ /* 0x004fc60007810000 */
[----:B------:R-:W-:Y:S01]  /*3ea0*/  LDSM.16.MT88.4 R112, [R199+0x1e000] ;  /* 0x01e00000c770783b */ /* 0x000fe20000004200 */
[----:B----4-:R-:W-:Y:S01]  /*3eb0*/  FMNMX.FTZ R14, R9, R14, !PT ;  /* 0x0000000e090e7209 */ /* 0x010fe20007810000 */
[C---:B---3--:R-:W-:Y:S01]  /*3ec0*/  FMUL.FTZ R207, R164.reuse, UR4 ;  /* 0x00000004a4cf7c20 */ /* 0x048fe20008410000 */
[----:B------:R-:W-:Y:S01]  /*3ed0*/  FSETP.NEU.FTZ.AND P0, PT, R164, -INF , PT ;  /* 0xff800000a400780b */ /* 0x000fe20003f1d000 */
[----:B------:R-:W-:Y:S03]  /*3ee0*/  LDSM.16.MT88.4 R140, [R194+0x18000] ;  /* 0x01800000c28c783b */ /* 0x000fe60000004200 */
[----:B------:R-:W-:Y:S01]  /*3ef0*/  FSEL R207, R207, RZ, P0 ;  /* 0x000000ffcfcf7208 */ /* 0x000fe20000000000 */
[----:B------:R-:W2:Y:S04]  /*3f00*/  SHFL.BFLY PT, R3, R14, 0x1, 0x1f ;  /* 0x0c201f000e037f89 */ /* 0x000ea800000e0000 */
        /* <DEDUP_REMOVED lines=14> */
[----:B------:R-:W1:Y:S01]  /*3ff0*/  MUFU.EX2 R189, R189 ;  /* 0x000000bd00bd7308 */ /* 0x000e620000000800 */
[--C-:B------:R-:W-:Y:S01]  /*4000*/  FFMA.FTZ R197, R236, UR4, -R207.reuse ;  /* 0x00000004ecc57c23 */ /* 0x100fe200080108cf */
[----:B------:R-:W5:Y:S01]  /*4010*/  LDSM.16.MT88.4 R64, [R193+0x1a000] ;  /* 0x01a00000c140783b */ /* 0x000f620000004200 */
[--C-:B------:R-:W-:Y:S01]  /*4020*/  FFMA.FTZ R198, R198, UR4, -R207.reuse ;  /* 0x00000004c6c67c23 */ /* 0x100fe200080108cf */
[--C-:B------:R-:W-:Y:S01]  /*4030*/  FFMA.FTZ R209, R230, UR4, -R207.reuse ;  /* 0x00000004e6d17c23 */ /* 0x100fe200080108cf */
[--C-:B------:R-:W-:Y:S01]  /*4040*/  FFMA.FTZ R228, R228, UR4, -R207.reuse ;  /* 0x00000004e4e47c23 */ /* 0x100fe200080108cf */
[----:B--2---:R-:W-:Y:S01]  /*4050*/  FMNMX.FTZ R3, R14, R3, !PT ;  /* 0x000000030e037209 */ /* 0x004fe20007810000 */
[----:B------:R-:W2:Y:S01]  /*4060*/  LDSM.16.MT88.4 R72, [R215+0x1c000] ;  /* 0x01c00000d748783b */ /* 0x000ea20000004200 */
[----:B------:R-:W-:Y:S01]  /*4070*/  MUFU.EX2 R186, R186 ;  /* 0x000000ba00ba7308 */ /* 0x000fe20000000800 */
[--C-:B------:R-:W-:Y:S01]  /*4080*/  FFMA.FTZ R211, R226, UR4, -R207.reuse ;  /* 0x00000004e2d37c23 */ /* 0x100fe200080108cf */
[C---:B------:R-:W-:Y:S01]  /*4090*/  FSETP.NEU.FTZ.AND P0, PT, R3.reuse, -INF , PT ;  /* 0xff8000000300780b */ /* 0x040fe20003f1d000 */
[----:B------:R-:W-:Y:S01]  /*40a0*/  FMUL.FTZ R203, R3, UR4 ;  /* 0x0000000403cb7c20 */ /* 0x000fe20008410000 */
[----:B------:R-:W2:Y:S01]  /*40b0*/  LDSM.16.MT88.4 R88, [R194+0x1c000] ;  /* 0x01c00000c258783b */ /* 0x000ea20000004200 */
[----:B------:R-:W-:-:S03]  /*40c0*/  FFMA.FTZ R224, R224, UR4, -R207 ;  /* 0x00000004e0e07c23 */ /* 0x000fc600080108cf */
[----:B------:R-:W-:Y:S01]  /*40d0*/  FSEL R203, R203, RZ, P0 ;  /* 0x000000ffcbcb7208 */ /* 0x000fe20000000000 */
[----:B------:R-:W2:Y:S01]  /*40e0*/  LDSM.16.MT88.4 R96, [R193+0x1c000] ;  /* 0x01c00000c160783b */ /* 0x000ea20000004200 */
[----:B------:R-:W3:Y:S01]  /*40f0*/  MUFU.EX2 R185, R185 ;  /* 0x000000b900b97308 */ /* 0x000ee20000000800 */
[----:B-1----:R-:W-:Y:S01]  /*4100*/  F2FP.F16.F32.PACK_AB R128, R189, R190 ;  /* 0x000000bebd80723e */ /* 0x002fe200000000ff */
[----:B------:R-:W-:Y:S01]  /*4110*/  FADD.FTZ R189, R190, R189 ;  /* 0x000000bdbebd7221 */ /* 0x000fe20000010000 */
[--C-:B------:R-:W-:Y:S01]  /*4120*/  FFMA.FTZ R192, R10, UR4, -R203.reuse ;  /* 0x000000040ac07c23 */ /* 0x100fe200080108cb */
[--C-:B------:R-:W-:Y:S01]  /*4130*/  FFMA.FTZ R191, R36, UR4, -R203.reuse ;  /* 0x0000000424bf7c23 */ /* 0x100fe200080108cb */
[--C-:B------:R-:W-:Y:S01]  /*4140*/  FFMA.FTZ R188, R54, UR4, -R203.reuse ;  /* 0x0000000436bc7c23 */ /* 0x100fe200080108cb */
[--C-:B------:R-:W-:Y:S01]  /*4150*/  FFMA.FTZ R187, R52, UR4, -R203.reuse ;  /* 0x0000000434bb7c23 */ /* 0x100fe200080108cb */
[----:B------:R-:W1:Y:S01]  /*4160*/  LDSM.16.MT88.4 R104, [R215+0x1e000] ;  /* 0x01e00000d768783b */ /* 0x000e620000004200 */
[--C-:B------:R-:W-:Y:S01]  /*4170*/  FFMA.FTZ R182, R18, UR4, -R203.reuse ;  /* 0x0000000412b67c23 */ /* 0x100fe200080108cb */
[----:B------:R-:W-:Y:S01]  /*4180*/  MUFU.EX2 R192, R192 ;  /* 0x000000c000c07308 */ /* 0x000fe20000000800 */
[--C-:B------:R-:W-:Y:S01]  /*4190*/  FFMA.FTZ R181, R16, UR4, -R203.reuse ;  /* 0x0000000410b57c23 */ /* 0x100fe200080108cb */
[----:B------:R-:W1:Y:S01]  /*41a0*/  LDSM.16.MT88.4 R120, [R194+0x1e000] ;  /* 0x01e00000c278783b */ /* 0x000e620000004200 */
[--C-:B------:R-:W-:Y:S01]  /*41b0*/  FFMA.FTZ R166, R28, UR4, -R203.reuse ;  /* 0x000000041ca67c23 */ /* 0x100fe200080108cb */
[--C-:B------:R-:W-:Y:S01]  /*41c0*/  FFMA.FTZ R165, R24, UR4, -R203.reuse ;  /* 0x0000000418a57c23 */ /* 0x100fe200080108cb */
[--C-:B------:R-:W-:Y:S01]  /*41d0*/  FFMA.FTZ R200, R200, UR4, -R203.reuse ;  /* 0x00000004c8c87c23 */ /* 0x100fe200080108cb */
[----:B------:R-:W1:Y:S01]  /*41e0*/  LDSM.16.MT88.4 R8, [R193+0x1e000] ;  /* 0x01e00000c108783b */ /* 0x000e620000004200 */
[--C-:B------:R-:W-:Y:S01]  /*41f0*/  FFMA.FTZ R201, R234, UR4, -R203.reuse ;  /* 0x00000004eac97c23 */ /* 0x100fe200080108cb */
[----:B------:R-:W4:Y:S01]  /*4200*/  MUFU.EX2 R191, R191 ;  /* 0x000000bf00bf7308 */ /* 0x000f220000000800 */
[----:B---3--:R-:W-:Y:S01]  /*4210*/  F2FP.F16.F32.PACK_AB R130, R185, R186 ;  /* 0x000000bab982723e */ /* 0x008fe200000000ff */
[----:B------:R-:W3:Y:S01]  /*4220*/  LDSM.16.MT88.4 R12, [R199+0x1c800] ;  /* 0x01c80000c70c783b */ /* 0x000ee20000004200 */
[--C-:B------:R-:W-:Y:S01]  /*4230*/  FFMA.FTZ R202, R202, UR4, -R203.reuse ;  /* 0x00000004caca7c23 */ /* 0x100fe200080108cb */
[--C-:B------:R-:W-:Y:S01]  /*4240*/  FFMA.FTZ R205, R232, UR4, -R203.reuse ;  /* 0x00000004e8cd7c23 */ /* 0x100fe200080108cb */
[--C-:B------:R-:W-:Y:S01]  /*4250*/  FFMA.FTZ R207, R210, UR4, -R203.reuse ;  /* 0x00000004d2cf7c23 */ /* 0x100fe200080108cb */
[----:B------:R-:W3:Y:S01]  /*4260*/  LDSM.16.MT88.4 R20, [R199+0x18800] ;  /* 0x01880000c714783b */ /* 0x000ee20000004200 */
[--C-:B------:R-:W-:Y:S01]  /*4270*/  FFMA.FTZ R208, R208, UR4, -R203.reuse ;  /* 0x00000004d0d07c23 */ /* 0x100fe200080108cb */
[----:B------:R-:W-:Y:S01]  /*4280*/  MUFU.EX2 R188, R188 ;  /* 0x000000bc00bc7308 */ /* 0x000fe20000000800 */
[--C-:B------:R-:W-:Y:S01]  /*4290*/  FFMA.FTZ R206, R206, UR4, -R203.reuse ;  /* 0x00000004cece7c23 */ /* 0x100fe200080108cb */
[----:B------:R-:W3:Y:S01]  /*42a0*/  LDSM.16.MT88.4 R16, [R199+0x1a800] ;  /* 0x01a80000c710783b */ /* 0x000ee20000004200 */
[----:B------:R-:W-:Y:S01]  /*42b0*/  FFMA.FTZ R227, R204, UR4, -R203 ;  /* 0x00000004cce37c23 */ /* 0x000fe200080108cb */
[----:B------:R-:W-:-:S02]  /*42c0*/  FADD.FTZ R186, R186, R189 ;  /* 0x000000bdbaba7221 */ /* 0x000fc40000010000 */
[----:B------:R-:W3:Y:S02]  /*42d0*/  LDSM.16.MT88.4 R24, [R194+0x18800] ;  /* 0x01880000c218783b */ /* 0x000ee40000004200 */
[----:B------:R-:W5:Y:S01]  /*42e0*/  MUFU.EX2 R187, R187 ;  /* 0x000000bb00bb7308 */ /* 0x000f620000000800 */
[----:B----4-:R-:W-:Y:S01]  /*42f0*/  F2FP.F16.F32.PACK_AB R129, R191, R192 ;  /* 0x000000c0bf81723e */ /* 0x010fe200000000ff */
[----:B------:R-:W-:Y:S01]  /*4300*/  LDSM.16.MT88.4 R176, [R199+0x1e800] ;  /* 0x01e80000c7b0783b */ /* 0x000fe20000004200 */
[----:B------:R-:W-:Y:S01]  /*4310*/  FADD.FTZ R191, R192, R191 ;  /* 0x000000bfc0bf7221 */ /* 0x000fe20000010000 */
[----:B------:R-:W-:Y:S02]  /*4320*/  FADD.FTZ R185, R185, R186 ;  /* 0x000000bab9b97221 */ /* 0x000fe40000010000 */
[----:B------:R-:W-:Y:S02]  /*4330*/  LDSM.16.MT88.4 R172, [R215+0x18800] ;  /* 0x01880000d7ac783b */ /* 0x000fe40000004200 */
[----:B------:R-:W-:Y:S02]  /*4340*/  MUFU.EX2 R184, R184 ;  /* 0x000000b800b87308 */ /* 0x000fe40000000800 */
[----:B------:R-:W-:Y:S04]  /*4350*/  LDSM.16.MT88.4 R168, [R193+0x18800] ;  /* 0x01880000c1a8783b */ /* 0x000fe80000004200 */
[----:B------:R-:W-:Y:S02]  /*4360*/  LDSM.16.MT88.4 R32, [R215+0x1a800] ;  /* 0x01a80000d720783b */ /* 0x000fe40000004200 */
[----:B------:R-:W4:Y:S01]  /*4370*/  MUFU.EX2 R183, R183 ;  /* 0x000000b700b77308 */ /* 0x000f220000000800 */
[----:B-----5:R-:W-:Y:S01]  /*4380*/  F2FP.F16.F32.PACK_AB R131, R187, R188 ;  /* 0x000000bcbb83723e */ /* 0x020fe200000000ff */
        /* <DEDUP_REMOVED lines=26> */
[C---:B--2---:R-:W-:Y:S07]  /*4530*/  HMMA.16816.F32 R68, R128.reuse, R72, RZ ;  /* 0x000000488044723c */ /* 0x044fee00000018ff */
[----:B------:R-:W-:Y:S01]  /*4540*/  MUFU.EX2 R202, R202 ;  /* 0x000000ca00ca7308 */ /* 0x000fe20000000800 */
[C---:B------:R-:W-:Y:S07]  /*4550*/  HMMA.16816.F32 R84, R128.reuse, R88, RZ ;  /* 0x000000588054723c */ /* 0x040fee00000018ff */
[----:B------:R-:W2:Y:S01]  /*4560*/  MUFU.EX2 R205, R205 ;  /* 0x000000cd00cd7308 */ /* 0x000ea20000000800 */
[C---:B------:R-:W-:Y:S07]  /*4570*/  HMMA.16816.F32 R92, R128.reuse, R96, RZ ;  /* 0x00000060805c723c */ /* 0x040fee00000018ff */
[----:B------:R-:W-:Y:S01]  /*4580*/  MUFU.EX2 R209, R209 ;  /* 0x000000d100d17308 */ /* 0x000fe20000000800 */
[C---:B-1----:R-:W-:Y:S07]  /*4590*/  HMMA.16816.F32 R100, R128.reuse, R104, RZ ;  /* 0x000000688064723c */ /* 0x042fee00000018ff */
        /* <DEDUP_REMOVED lines=23> */
[----:B----4-:R-:W-:Y:S01]  /*4710*/  F2FP.F16.F32.PACK_AB R8, R183, R184 ;  /* 0x000000b8b708723e */ /* 0x010fe200000000ff */
[----:B------:R-:W-:Y:S01]  /*4720*/  FADD.FTZ R184, R184, R185 ;  /* 0x000000b9b8b87221 */ /* 0x000fe20000010000 */
[----:B-----5:R-:W-:Y:S01]  /*4730*/  F2FP.F16.F32.PACK_AB R9, R181, R182 ;  /* 0x000000b6b509723e */ /* 0x020fe200000000ff */
[----:B------:R-:W-:-:S02]  /*4740*/  FADD.FTZ R182, R182, R187 ;  /* 0x000000bbb6b67221 */ /* 0x000fc40000010000 */
[----:B------:R-:W-:Y:S02]  /*4750*/  FADD.FTZ R183, R183, R184 ;  /* 0x000000b8b7b77221 */ /* 0x000fe40000010000 */
[----:B------:R-:W-:Y:S01]  /*4760*/  HMMA.16816.F32 R128, R128, R10, RZ ;  /* 0x0000000a8080723c */ /* 0x000fe200000018ff */
[----:B------:R-:W-:Y:S01]  /*4770*/  F2FP.F16.F32.PACK_AB R10, R167, R180 ;  /* 0x000000b4a70a723e */ /* 0x000fe200000000ff */
[----:B------:R-:W-:Y:S01]  /*4780*/  FADD.FTZ R181, R181, R182 ;  /* 0x000000b6b5b57221 */ /* 0x000fe20000010000 */
[----:B---3--:R-:W-:-:S03]  /*4790*/  F2FP.F16.F32.PACK_AB R11, R165, R166 ;  /* 0x000000a6a50b723e */ /* 0x008fc600000000ff */
[----:B------:R-:W-:-:S04]  /*47a0*/  FADD.FTZ R166, R166, R181 ;  /* 0x000000b5a6a67221 */ /* 0x000fc80000010000 */
[----:B------:R-:W-:Y:S01]  /*47b0*/  HMMA.16816.F32 R76, R8, R12, R76 ;  /* 0x0000000c084c723c */ /* 0x000fe2000000184c */
[----:B------:R-:W-:-:S07]  /*47c0*/  FADD.FTZ R165, R165, R166 ;  /* 0x000000a6a5a57221 */ /* 0x000fce0000010000 */
[C---:B------:R-:W-:Y:S01]  /*47d0*/  HMMA.16816.F32 R80, R8.reuse, R14, R80 ;  /* 0x0000000e0850723c */ /* 0x040fe20000001850 */
[----:B------:R-:W3:Y:S07]  /*47e0*/  LDSM.16.MT88.4 R12, [R194+0x1c800] ;  /* 0x01c80000c20c783b */ /* 0x000eee0000004200 */
[C---:B------:R-:W-:Y:S08]  /*47f0*/  HMMA.16816.F32 R152, R8.reuse, R20, R152 ;  /* 0x000000140898723c */ /* 0x040ff00000001898 */
[C---:B------:R-:W-:Y:S01]  /*4800*/  HMMA.16816.F32 R148, R8.reuse, R22, R148 ;  /* 0x000000160894723c */ /* 0x040fe20000001894 */
[----:B------:R-:W4:Y:S07]  /*4810*/  LDSM.16.MT88.4 R20, [R194+0x1a800] ;  /* 0x01a80000c214783b */ /* 0x000f2e0000004200 */
[C---:B------:R-:W-:Y:S08]  /*4820*/  HMMA.16816.F32 R44, R8.reuse, R16, R44 ;  /* 0x00000010082c723c */ /* 0x040ff0000000182c */
[C---:B------:R-:W-:Y:S01]  /*4830*/  HMMA.16816.F32 R48, R8.reuse, R18, R48 ;  /* 0x000000120830723c */ /* 0x040fe20000001830 */
[----:B------:R-:W5:Y:S07]  /*4840*/  LDSM.16.MT88.4 R16, [R215+0x1c800] ;  /* 0x01c80000d710783b */ /* 0x000f6e0000004200 */
[C---:B------:R-:W-:Y:S08]  /*4850*/  HMMA.16816.F32 R144, R8.reuse, R24, R144 ;  /* 0x000000180890723c */ /* 0x040ff00000001890 */
[C---:B---3--:R-:W-:Y:S08]  /*4860*/  HMMA.16816.F32 R84, R8.reuse, R12, R84 ;  /* 0x0000000c0854723c */ /* 0x048ff00000001854 */
[C---:B------:R-:W-:Y:S01]  /*4870*/  HMMA.16816.F32 R88, R8.reuse, R14, R88 ;  /* 0x0000000e0858723c */ /* 0x040fe20000001858 */
[----:B------:R-:W3:Y:S07]  /*4880*/  LDSM.16.MT88.4 R12, [R193+0x1e800] ;  /* 0x01e80000c10c783b */ /* 0x000eee0000004200 */
        /* <DEDUP_REMOVED lines=41> */
[C---:B---3--:R-:W-:Y:S08]  /*4b20*/  HMMA.16816.F32 R108, R8.reuse, R12, R108 ;  /* 0x0000000c086c723c */ /* 0x048ff0000000186c */
[C---:B------:R-:W-:Y:S01]  /*4b30*/  HMMA.16816.F32 R112, R8.reuse, R14, R112 ;  /* 0x0000000e0870723c */ /* 0x040fe20000001870 */
[----:B------:R-:W2:Y:S07]  /*4b40*/  LDSM.16.MT88.4 R12, [R193+0x1b000] ;  /* 0x01b00000c10c783b */ /* 0x000eae0000004200 */
[C---:B----4-:R-:W-:Y:S08]  /*4b50*/  HMMA.16816.F32 R44, R8.reuse, R16, R44 ;  /* 0x00000010082c723c */ /* 0x050ff0000000182c */
        /* <DEDUP_REMOVED lines=17> */
[C---:B------:R-:W-:Y:S08]  /*4c70*/  HMMA.16816.F32 R76, R8.reuse, R24, R76 ;  /* 0x00000018084c723c */ /* 0x040ff0000000184c */
[C---:B------:R-:W-:Y:S01]  /*4c80*/  HMMA.16816.F32 R80, R8.reuse, R26, R80 ;  /* 0x0000001a0850723c */ /* 0x040fe20000001850 */
[----:B------:R-:W1:Y:S07]  /*4c90*/  LDSM.16.MT88.4 R24, [R194+0x1d000] ;  /* 0x01d00000c218783b */ /* 0x000e6e0000004200 */
        /* <DEDUP_REMOVED lines=18> */
[C---:B-1----:R-:W-:Y:S08]  /*4dc0*/  HMMA.16816.F32 R84, R8.reuse, R24, R84 ;  /* 0x000000180854723c */ /* 0x042ff00000001854 */
[C---:B------:R-:W-:Y:S01]  /*4dd0*/  HMMA.16816.F32 R88, R8.reuse, R26, R88 ;  /* 0x0000001a0858723c */ /* 0x040fe20000001858 */
[----:B------:R-:W1:Y:S07]  /*4de0*/  LDSM.16.MT88.4 R24, [R199+0x1d800] ;  /* 0x01d80000c718783b */ /* 0x000e6e0000004200 */
[C---:B-----5:R-:W-:Y:S08]  /*4df0*/  HMMA.16816.F32 R124, R8.reuse, R28, R124 ;  /* 0x0000001c087c723c */ /* 0x060ff0000000187c */
[----:B------:R-:W-:Y:S01]  /*4e00*/  HMMA.16816.F32 R128, R8, R30, R128 ;  /* 0x0000001e0880723c */ /* 0x000fe20000001880 */
[----:B------:R-:W-:Y:S01]  /*4e10*/  F2FP.F16.F32.PACK_AB R8, R228, R209 ;  /* 0x000000d1e408723e */ /* 0x000fe200000000ff */
[----:B------:R-:W-:Y:S01]  /*4e20*/  LDSM.16.MT88.4 R28, [R215+0x1b800] ;  /* 0x01b80000d71c783b */ /* 0x000fe20000004200 */
[----:B------:R-:W-:-:S02]  /*4e30*/  F2FP.F16.F32.PACK_AB R9, R208, R207 ;  /* 0x000000cfd009723e */ /* 0x000fc400000000ff */
[----:B------:R-:W-:Y:S02]  /*4e40*/  F2FP.F16.F32.PACK_AB R10, R224, R211 ;  /* 0x000000d3e00a723e */ /* 0x000fe400000000ff */
[----:B------:R-:W-:-:S07]  /*4e50*/  F2FP.F16.F32.PACK_AB R11, R227, R206 ;  /* 0x000000cee30b723e */ /* 0x000fce00000000ff */
        /* <DEDUP_REMOVED lines=10> */
[C---:B--2---:R-:W-:Y:S08]  /*4f00*/  HMMA.16816.F32 R160, R8.reuse, R12, R160 ;  /* 0x0000000c08a0723c */ /* 0x044ff000000018a0 */
        /* <DEDUP_REMOVED lines=50> */
[----:B------:R-:W-:Y:S02]  /*5230*/  IMAD.MOV.U32 R165, RZ, RZ, 0x20 ;  /* 0x00000020ffa57424 */ /* 0x000fe400078e00ff */
[----:B------:R-:W-:Y:S01]  /*5240*/  USHF.L.U32 UR9, UR10, 0x6, URZ ;  /* 0x000000060a097899 */ /* 0x000fe200080006ff */
[----:B------:R-:W-:Y:S01]  /*5250*/  LEA R231, R231, UR5, 0x1 ;  /* 0x00000005e7e77c11 */ /* 0x000fe2000f8e08ff */
[----:B------:R-:W-:Y:S01]  /*5260*/  UIMAD UR4, UR32, UR7, UR11 ;  /* 0x00000007200472a4 */ /* 0x000fe2000f8e020b */
[----:B------:R-:W-:Y:S01]  /*5270*/  IMAD.U32 R8, RZ, RZ, UR10 ;  /* 0x0000000aff087e24 */ /* 0x000fe2000f8e00ff */
[----:B------:R-:W-:Y:S01]  /*5280*/  ULEA UR9, UP0, UR6, UR9, 0x5 ;  /* 0x0000000906097291 */ /* 0x000fe2000f8028ff */
[----:B------:R-:W-:Y:S01]  /*5290*/  IMAD.U32 R9, RZ, RZ, UR11 ;  /* 0x0000000bff097e24 */ /* 0x000fe2000f8e00ff */
[----:B------:R-:W-:Y:S01]  /*52a0*/  USHF.L.U64.HI UR8, UR10, 0x6, UR4 ;  /* 0x000000060a087899 */ /* 0x000fe20008010204 */
[----:B------:R-:W-:Y:S01]  /*52b0*/  IMAD.IADD R224, R6, 0x1, R231 ;  /* 0x0000000106e07824 */ /* 0x000fe200078e02e7 */
[----:B------:R-:W-:Y:S01]  /*52c0*/  BAR.SYNC.DEFER_BLOCKING 0x0 ;  /* 0x0000000000007b1d */ /* 0x000fe20000010000 */
[----:B------:R-:W-:Y:S01]  /*52d0*/  IMAD.U32 R13, RZ, RZ, UR4 ;  /* 0x00000004ff0d7e24 */ /* 0x000fe2000f8e00ff */
[----:B------:R-:W-:Y:S01]  /*52e0*/  ULEA.HI.X UR8, UR6, UR8, UR7, 0x5, UP0 ;  /* 0x0000000806087291 */ /* 0x000fe200080f2c07 */
[----:B------:R-:W-:Y:S01]  /*52f0*/  IMAD.U32 R11, RZ, RZ, UR9 ;  /* 0x00000009ff0b7e24 */ /* 0x000fe2000f8e00ff */
[----:B------:R-:W-:Y:S01]  /*5300*/  LEA R12, P3, R8, R216, 0x7 ;  /* 0x000000d8080c7211 */ /* 0x000fe200078638ff */
[----:B------:R-:W-:-:S03]  /*5310*/  UISETP.GT.U32.AND UP0, UPT, UR32, UR18, UPT ;  /* 0x000000122000728c */ /* 0x000fc6000bf04070 */
[----:B------:R-:W-:Y:S01]  /*5320*/  IMAD.U32 R9, RZ, RZ, UR8 ;  /* 0x00000008ff097e24 */ /* 0x000fe2000f8e00ff */
[C---:B------:R-:W-:Y:S02]  /*5330*/  LEA R10, P0, R11.reuse, R216, 0x1 ;  /* 0x000000d80b0a7211 */ /* 0x040fe400078008ff */
[-C--:B------:R-:W-:Y:S02]  /*5340*/  LEA.HI.X R13, R8, R214.reuse, R13, 0x7, P3 ;  /* 0x000000d6080d7211 */ /* 0x080fe400018f3c0d */
[----:B------:R-:W-:Y:S02]  /*5350*/  LEA.HI.X R11, R11, R214, R9, 0x1, P0 ;  /* 0x000000d60b0b7211 */ /* 0x000fe400000f0c09 */
[----:B------:R-:W-:-:S04]  /*5360*/  LOP3.LUT R8, R0, 0x2, RZ, 0xc0, !PT ;  /* 0x0000000200087812 */ /* 0x000fc800078ec0ff */
[----:B------:R-:W-:-:S04]  /*5370*/  ISETP.NE.AND P0, PT, R8, RZ, PT ;  /* 0x000000ff0800720c */ /* 0x000fc80003f05270 */
[----:B------:R-:W-:Y:S01]  /*5380*/  SEL R166, R165, 0xffffffe0, !P0 ;  /* 0xffffffe0a5a67807 */ /* 0x000fe20004000000 */
[----:B------:R-:W-:Y:S01]  /*5390*/  @!PT LDS RZ, [RZ] ;  /* 0x00000000fffff984 */ /* 0x000fe20000000800 */
[----:B------:R-:W-:Y:S01]  /*53a0*/  @!PT LDS RZ, [RZ] ;  /* 0x00000000fffff984 */ /* 0x000fe20000000800 */
[----:B------:R-:W-:Y:S01]  /*53b0*/  @!PT LDS RZ, [RZ] ;  /* 0x00000000fffff984 */ /* 0x000fe20000000800 */
[----:B------:R-:W-:Y:S04]  /*53c0*/  LDGSTS.E.BYPASS.LTC128B.128 [R219+0x18000], desc[UR24][R12.64] ;  /* 0x180000000cdb7fae */ /* 0x000fe8000b981a18 */
[----:B------:R-:W-:Y:S01]  /*53d0*/  LDGSTS.E.BYPASS.LTC128B.128 [R219+0x1a000], desc[UR24][R12.64+0x80] ;  /* 0x1a0000800cdb7fae */ /* 0x000fe2000b981a18 */
[C---:B------:R-:W-:Y:S02]  /*53e0*/  IMAD.IADD R225, R166.reuse, 0x1, R231 ;  /* 0x00000001a6e17824 */ /* 0x040fe400078e02e7 */
[----:B------:R-:W-:Y:S01]  /*53f0*/  IMAD.IADD R167, R5, 0x1, R166 ;  /* 0x0000000105a77824 */ /* 0x000fe200078e02a6 */
[----:B------:R-:W-:Y:S01]  /*5400*/  LDGSTS.E.BYPASS.LTC128B.128 [R219+0x1c000], desc[UR24][R12.64+0x100] ;  /* 0x1c0001000cdb7fae */ /* 0x000fe2000b981a18 */
[----:B------:R-:W-:-:S03]  /*5410*/  IMAD.IADD R223, R166, 0x1, R224 ;  /* 0x00000001a6df7824 */ /* 0x000fc600078e02e0 */
[----:B------:R1:W-:Y:S04]  /*5420*/  LDGSTS.E.BYPASS.LTC128B.128 [R219+0x1e000], desc[UR24][R12.64+0x180] ;  /* 0x1e0001800cdb7fae */ /* 0x0003e8000b981a18 */
[----:B------:R-:W-:Y:S04]  /*5430*/  LDGSTS.E.BYPASS.LTC128B.128 [R219+0x19000], desc[UR24][R10.64] ;  /* 0x190000000adb7fae */ /* 0x000fe8000b981a18 */
[----:B------:R-:W-:Y:S04]  /*5440*/  LDGSTS.E.BYPASS.LTC128B.128 [R219+0x1b000], desc[UR24][R10.64+0x80] ;  /* 0x1b0000800adb7fae */ /* 0x000fe8000b981a18 */
[----:B------:R-:W-:Y:S04]  /*5450*/  LDGSTS.E.BYPASS.LTC128B.128 [R219+0x1d000], desc[UR24][R10.64+0x100] ;  /* 0x1d0001000adb7fae */ /* 0x000fe8000b981a18 */
[----:B------:R2:W-:Y:S04]  /*5460*/  LDGSTS.E.BYPASS.LTC128B.128 [R219+0x1f000], desc[UR24][R10.64+0x180] ;  /* 0x1f0001800adb7fae */ /* 0x0005e8000b981a18 */
[----:B------:R-:W-:Y:S04]  /*5470*/  LDSM.16.M88.4 R200, [R231] ;  /* 0x00000000e7c8783b */ /* 0x000fe80000000200 */
[----:B------:R-:W3:Y:S04]  /*5480*/  LDSM.16.M88.4 R180, [R212+UR5+0x10000] ;  /* 0x01000005d4b4783b */ /* 0x000ee80008000200 */
[----:B-1----:R-:W-:Y:S04]  /*5490*/  LDSM.16.M88.4 R12, [R225] ;  /* 0x00000000e10c783b */ /* 0x002fe80000000200 */
[----:B------:R-:W1:Y:S04]  /*54a0*/  LDSM.16.M88.4 R172, [R212+UR5+0x10800] ;  /* 0x01080005d4ac783b */ /* 0x000e680008000200 */
[----:B------:R-:W-:Y:S04]  /*54b0*/  LDSM.16.M88.4 R32, [R212+UR5+0x11000] ;  /* 0x01100005d420783b */ /* 0x000fe80008000200 */
[----:B------:R-:W-:Y:S04]  /*54c0*/  LDSM.16.M88.4 R20, [R212+UR5+0x11800] ;  /* 0x01180005d414783b */ /* 0x000fe80008000200 */
[----:B--2---:R-:W2:Y:S04]  /*54d0*/  LDSM.16.M88.4 R8, [R167+0x10000] ;  /* 0x01000000a708783b */ /* 0x004ea80000000200 */
[----:B------:R-:W4:Y:S04]  /*54e0*/  LDSM.16.M88.4 R188, [R167+0x10800] ;  /* 0x01080000a7bc783b */ /* 0x000f280000000200 */
[----:B------:R-:W5:Y:S04]  /*54f0*/  LDSM.16.M88.4 R24, [R167+0x11000] ;  /* 0x01100000a718783b */ /* 0x000f680000000200 */
[----:B------:R-:W5:Y:S04]  /*5500*/  LDSM.16.M88.4 R184, [R167+0x11800] ;  /* 0x01180000a7b8783b */ /* 0x000f680000000200 */
[----:B------:R-:W-:Y:S01]  /*5510*/  LDSM.16.M88.4 R196, [R212+UR5+0x12000] ;  /* 0x01200005d4c4783b */ /* 0x000fe20008000200 */
[C---:B---3--:R-:W-:Y:S03]  /*5520*/  HMMA.16816.F32 R16, R200.reuse, R180, RZ ;  /* 0x000000b4c810723c */ /* 0x048fe600000018ff */
[----:B------:R-:W0:Y:S05]  /*5530*/  LDGDEPBAR ;  /* 0x00000000000079af */ /* 0x000e2a0000000000 */
[C---:B------:R-:W-:Y:S08]  /*5540*/  HMMA.16816.F32 R180, R200.reuse, R182, RZ ;  /* 0x000000b6c8b4723c */ /* 0x040ff000000018ff */
[----:B-1----:R-:W-:Y:S08]  /*5550*/  HMMA.16816.F32 R176, R200, R172, RZ ;  /* 0x000000acc8b0723c */ /* 0x002ff000000018ff */
[----:B--2---:R-:W-:Y:S01]  /*5560*/  HMMA.16816.F32 R16, R12, R8, R16 ;  /* 0x000000080c10723c */ /* 0x004fe20000001810 */
[----:B------:R-:W-:-:S05]  /*5570*/  SEL R8, R4, 0xffffffc0, !P1 ;  /* 0xffffffc004087807 */ /* 0x000fca0004800000 */
[----:B------:R-:W-:Y:S02]  /*5580*/  IMAD.IADD R6, R5, 0x1, R8 ;  /* 0x0000000105067824 */ /* 0x000fe400078e0208 */
[C---:B------:R-:W-:Y:S02]  /*5590*/  HMMA.16816.F32 R168, R200.reuse, R32, RZ ;  /* 0x00000020c8a8723c */ /* 0x040fe400000018ff */
[----:B------:R-:W-:Y:S01]  /*55a0*/  IMAD.IADD R166, R166, 0x1, R6 ;  /* 0x00000001a6a67824 */ /* 0x000fe200078e0206 */
[----:B------:R-:W-:Y:S04]  /*55b0*/  LDSM.16.M88.4 R192, [R6+0x10800] ;  /* 0x0108000006c0783b */ /* 0x000fe80000000200 */
[----:B------:R-:W-:Y:S01]  /*55c0*/  LDSM.16.M88.4 R208, [R166+0x11000] ;  /* 0x01100000a6d0783b */ /* 0x000fe20000000200 */
[C---:B------:R-:W-:Y:S03]  /*55d0*/  HMMA.16816.F32 R172, R200.reuse, R174, RZ ;  /* 0x000000aec8ac723c */ /* 0x040fe600000018ff */
[----:B------:R-:W-:Y:S04]  /*55e0*/  LDSM.16.M88.4 R204, [R166+0x11800] ;  /* 0x01180000a6cc783b */ /* 0x000fe80000000200 */
[----:B------:R-:W-:Y:S01]  /*55f0*/  LDSM.16.M88.4 R232, [R6+0x15800] ;  /* 0x0158000006e8783b */ /* 0x000fe20000000200 */
[C---:B------:R-:W-:Y:S08]  /*5600*/  HMMA.16816.F32 R32, R200.reuse, R34, RZ ;  /* 0x00000022c820723c */ /* 0x040ff000000018ff */
[C---:B------:R-:W-:Y:S08]  /*5610*/  HMMA.16816.F32 R28, R200.reuse, R20, RZ ;  /* 0x00000014c81c723c */ /* 0x040ff000000018ff */
[----:B------:R-:W-:Y:S01]  /*5620*/  HMMA.16816.F32 R200, R200, R22, RZ ;  /* 0x00000016c8c8723c */ /* 0x000fe200000018ff */
[----:B------:R-:W-:Y:S07]  /*5630*/  LDSM.16.M88.4 R20, [R224] ;  /* 0x00000000e014783b */ /* 0x000fee0000000200 */
[C---:B------:R-:W-:Y:S01]  /*5640*/  HMMA.16816.F32 R180, R12.reuse, R10, R180 ;  /* 0x0000000a0cb4723c */ /* 0x040fe200000018b4 */
[----:B------:R-:W1:Y:S07]  /*5650*/  LDSM.16.M88.4 R8, [R6+0x10000] ;  /* 0x010000000608783b */ /* 0x000e6e0000000200 */
[C---:B----4-:R-:W-:Y:S08]  /*5660*/  HMMA.16816.F32 R176, R12.reuse, R188, R176 ;  /* 0x000000bc0cb0723c */ /* 0x050ff000000018b0 */
[C---:B------:R-:W-:Y:S01]  /*5670*/  HMMA.16816.F32 R172, R12.reuse, R190, R172 ;  /* 0x000000be0cac723c */ /* 0x040fe200000018ac */
[----:B------:R-:W2:Y:S07]  /*5680*/  LDSM.16.M88.4 R188, [R6+0x11000] ;  /* 0x0110000006bc783b */ /* 0x000eae0000000200 */
[C---:B-----5:R-:W-:Y:S08]  /*5690*/  HMMA.16816.F32 R168, R12.reuse, R24, R168 ;  /* 0x000000180ca8723c */ /* 0x060ff000000018a8 */
[C---:B------:R-:W-:Y:S01]  /*56a0*/  HMMA.16816.F32 R32, R12.reuse, R26, R32 ;  /* 0x0000001a0c20723c */ /* 0x040fe20000001820 */
[----:B------:R-:W3:Y:S07]  /*56b0*/  LDSM.16.M88.4 R24, [R6+0x11800] ;  /* 0x011800000618783b */ /* 0x000eee0000000200 */
[C---:B------:R-:W-:Y:S08]  /*56c0*/  HMMA.16816.F32 R28, R12.reuse, R184, R28 ;  /* 0x000000b80c1c723c */ /* 0x040ff0000000181c */
[----:B------:R-:W-:Y:S01]  /*56d0*/  HMMA.16816.F32 R200, R12, R186, R200 ;  /* 0x000000ba0cc8723c */ /* 0x000fe200000018c8 */
[----:B------:R-:W-:Y:S04]  /*56e0*/  LDSM.16.M88.4 R184, [R223] ;  /* 0x00000000dfb8783b */ /* 0x000fe80000000200 */
[----:B------:R-:W4:Y:S03]  /*56f0*/  LDSM.16.M88.4 R12, [R166+0x10000] ;  /* 0x01000000a60c783b */ /* 0x000f260000000200 */
[C---:B-1----:R-:W-:Y:S08]  /*5700*/  HMMA.16816.F32 R16, R20.reuse, R8, R16 ;  /* 0x000000081410723c */ /* 0x042ff00000001810 */
[C---:B------:R-:W-:Y:S01]  /*5710*/  HMMA.16816.F32 R180, R20.reuse, R10, R180 ;  /* 0x0000000a14b4723c */ /* 0x040fe200000018b4 */
[----:B------:R-:W1:Y:S07]  /*5720*/  LDSM.16.M88.4 R8, [R166+0x10800] ;  /* 0x01080000a608783b */ /* 0x000e6e0000000200 */
[C---:B------:R-:W-:Y:S08]  /*5730*/  HMMA.16816.F32 R176, R20.reuse, R192, R176 ;  /* 0x000000c014b0723c */ /* 0x040ff000000018b0 */
[C---:B------:R-:W-:Y:S01]  /*5740*/  HMMA.16816.F32 R172, R20.reuse, R194, R172 ;  /* 0x000000c214ac723c */ /* 0x040fe200000018ac */
[----:B------:R-:W-:Y:S07]  /*5750*/  LDSM.16.M88.4 R192, [R212+UR5+0x12800] ;  /* 0x01280005d4c0783b */ /* 0x000fee0008000200 */
[C---:B--2---:R-:W-:Y:S08]  /*5760*/  HMMA.16816.F32 R168, R20.reuse, R188, R168 ;  /* 0x000000bc14a8723c */ /* 0x044ff000000018a8 */
[C---:B------:R-:W-:Y:S01]  /*5770*/  HMMA.16816.F32 R32, R20.reuse, R190, R32 ;  /* 0x000000be1420723c */ /* 0x040fe20000001820 */
[----:B------:R-:W-:Y:S07]  /*5780*/  LDSM.16.M88.4 R188, [R212+UR5+0x13000] ;  /* 0x01300005d4bc783b */ /* 0x000fee0008000200 */
[C---:B---3--:R-:W-:Y:S08]  /*5790*/  HMMA.16816.F32 R28, R20.reuse, R24, R28 ;  /* 0x00000018141c723c */ /* 0x048ff0000000181c */
[----:B------:R-:W-:Y:S01]  /*57a0*/  HMMA.16816.F32 R200, R20, R26, R200 ;  /* 0x0000001a14c8723c */ /* 0x000fe200000018c8 */
[----:B------:R-:W2:Y:S04]  /*57b0*/  LDSM.16.M88.4 R20, [R231+0x4000] ;  /* 0x00400000e714783b */ /* 0x000ea80000000200 */
[----:B------:R-:W3:Y:S03]  /*57c0*/  LDSM.16.M88.4 R24, [R212+UR5+0x13800] ;  /* 0x01380005d418783b */ /* 0x000ee60008000200 */
        /* <DEDUP_REMOVED lines=24> */
[----:B------:R-:W-:Y:S04]  /*5950*/  LDSM.16.M88.4 R20, [R224+0x4000] ;  /* 0x00400000e014783b */ /* 0x000fe80000000200 */
[----:B------:R-:W-:Y:S03]  /*5960*/  LDSM.16.M88.4 R24, [R6+0x13800] ;  /* 0x013800000618783b */ /* 0x000fe60000000200 */
[C---:B-1----:R-:W-:Y:S08]  /*5970*/  HMMA.16816.F32 R16, R12.reuse, R8, R16 ;  /* 0x000000080c10723c */ /* 0x042ff00000001810 */
[C---:B------:R-:W-:Y:S01]  /*5980*/  HMMA.16816.F32 R180, R12.reuse, R10, R180 ;  /* 0x0000000a0cb4723c */ /* 0x040fe200000018b4 */
[----:B------:R-:W1:Y:S07]  /*5990*/  LDSM.16.M88.4 R8, [R6+0x13000] ;  /* 0x013000000608783b */ /* 0x000e6e0000000200 */
[C---:B----4-:R-:W-:Y:S08]  /*59a0*/  HMMA.16816.F32 R168, R12.reuse, R208, R168 ;  /* 0x000000d00ca8723c */ /* 0x050ff000000018a8 */
[C---:B------:R-:W-:Y:S01]  /*59b0*/  HMMA.16816.F32 R32, R12.reuse, R210, R32 ;  /* 0x000000d20c20723c */ /* 0x040fe20000001820 */
[----:B------:R-:W-:Y:S07]  /*59c0*/  LDSM.16.M88.4 R208, [R166+0x13800] ;  /* 0x01380000a6d0783b */ /* 0x000fee0000000200 */
[C---:B-----5:R-:W-:Y:S08]  /*59d0*/  HMMA.16816.F32 R176, R12.reuse, R184, R176 ;  /* 0x000000b80cb0723c */ /* 0x060ff000000018b0 */
[C---:B------:R-:W-:Y:S01]  /*59e0*/  HMMA.16816.F32 R172, R12.reuse, R186, R172 ;  /* 0x000000ba0cac723c */ /* 0x040fe200000018ac */
[----:B------:R-:W3:Y:S07]  /*59f0*/  LDSM.16.M88.4 R184, [R166+0x12000] ;  /* 0x01200000a6b8783b */ /* 0x000eee0000000200 */
[C---:B--2---:R-:W-:Y:S08]  /*5a00*/  HMMA.16816.F32 R28, R12.reuse, R196, R28 ;  /* 0x000000c40c1c723c */ /* 0x044ff0000000181c */
[----:B------:R-:W-:Y:S01]  /*5a10*/  HMMA.16816.F32 R200, R12, R198, R200 ;  /* 0x000000c60cc8723c */ /* 0x000fe200000018c8 */
[----:B------:R-:W2:Y:S04]  /*5a20*/  LDSM.16.M88.4 R12, [R166+0x12800] ;  /* 0x01280000a60c783b */ /* 0x000ea80000000200 */
[----:B------:R-:W-:Y:S03]  /*5a30*/  LDSM.16.M88.4 R196, [R212+UR5+0x14800] ;  /* 0x01480005d4c4783b */ /* 0x000fe60008000200 */
[C---:B-1----:R-:W-:Y:S08]  /*5a40*/  HMMA.16816.F32 R168, R20.reuse, R8, R168 ;  /* 0x0000000814a8723c */ /* 0x042ff000000018a8 */
[C---:B------:R-:W-:Y:S01]  /*5a50*/  HMMA.16816.F32 R32, R20.reuse, R10, R32 ;  /* 0x0000000a1420723c */ /* 0x040fe20000001820 */
[----:B------:R-:W1:Y:S07]  /*5a60*/  LDSM.16.M88.4 R8, [R166+0x13000] ;  /* 0x01300000a608783b */ /* 0x000e6e0000000200 */
        /* <DEDUP_REMOVED lines=9> */
[----:B------:R-:W4:Y:S03]  /*5b00*/  LDSM.16.M88.4 R24, [R212+UR5+0x14000] ;  /* 0x01400005d418783b */ /* 0x000f260008000200 */
        /* <DEDUP_REMOVED lines=37> */
[----:B------:R-:W5:Y:S04]  /*5d60*/  LDSM.16.M88.4 R184, [R166+0x15800] ;  /* 0x01580000a6b8783b */ /* 0x000f680000000200 */
[----:B------:R-:W-:Y:S03]  /*5d70*/  LDSM.16.M88.4 R204, [R231+0xc000] ;  /* 0x00c00000e7cc783b */ /* 0x000fe60000000200 */
[C---:B----4-:R-:W-:Y:S08]  /*5d80*/  HMMA.16816.F32 R16, R208.reuse, R20, R16 ;  /* 0x00000014d010723c */ /* 0x050ff00000001810 */
[C---:B------:R-:W-:Y:S01]  /*5d90*/  HMMA.16816.F32 R180, R208.reuse, R22, R180 ;  /* 0x00000016d0b4723c */ /* 0x040fe200000018b4 */
[----:B------:R-:W4:Y:S07]  /*5da0*/  LDSM.16.M88.4 R20, [R212+UR5+0x16000] ;  /* 0x01600005d414783b */ /* 0x000f2e0008000200 */
[C---:B--2---:R-:W-:Y:S08]  /*5db0*/  HMMA.16816.F32 R176, R208.reuse, R12, R176 ;  /* 0x0000000cd0b0723c */ /* 0x044ff000000018b0 */
[C---:B------:R-:W-:Y:S01]  /*5dc0*/  HMMA.16816.F32 R172, R208.reuse, R14, R172 ;  /* 0x0000000ed0ac723c */ /* 0x040fe200000018ac */
[----:B------:R-:W2:Y:S07]  /*5dd0*/  LDSM.16.M88.4 R12, [R212+UR5+0x16800] ;  /* 0x01680005d40c783b */ /* 0x000eae0008000200 */
[C---:B-1----:R-:W-:Y:S08]  /*5de0*/  HMMA.16816.F32 R168, R208.reuse, R8, R168 ;  /* 0x00000008d0a8723c */ /* 0x042ff000000018a8 */
[C---:B------:R-:W-:Y:S01]  /*5df0*/  HMMA.16816.F32 R32, R208.reuse, R10, R32 ;  /* 0x0000000ad020723c */ /* 0x040fe20000001820 */
[----:B------:R-:W1:Y:S07]  /*5e00*/  LDSM.16.M88.4 R8, [R212+UR5+0x17000] ;  /* 0x01700005d408783b */ /* 0x000e6e0008000200 */
[C---:B------:R-:W-:Y:S08]  /*5e10*/  HMMA.16816.F32 R28, R208.reuse, R232, R28 ;  /* 0x000000e8d01c723c */ /* 0x040ff0000000181c */
[----:B------:R-:W-:Y:S01]  /*5e20*/  HMMA.16816.F32 R200, R208, R234, R200 ;  /* 0x000000ead0c8723c */ /* 0x000fe200000018c8 */
[----:B------:R-:W-:Y:S04]  /*5e30*/  LDSM.16.M88.4 R208, [R167+0x16000] ;  /* 0x01600000a7d0783b */ /* 0x000fe80000000200 */
[----:B------:R-:W-:Y:S03]  /*5e40*/  LDSM.16.M88.4 R232, [R212+UR5+0x17800] ;  /* 0x01780005d4e8783b */ /* 0x000fe60008000200 */
        /* <DEDUP_REMOVED lines=9> */
[C---:B-----5:R-:W-:Y:S08]  /*5ee0*/  HMMA.16816.F32 R28, R24.reuse, R184, R28 ;  /* 0x000000b8181c723c */ /* 0x060ff0000000181c */
[----:B------:R-:W-:Y:S01]  /*5ef0*/  HMMA.16816.F32 R200, R24, R186, R200 ;  /* 0x000000ba18c8723c */ /* 0x000fe200000018c8 */
[----:B------:R-:W-:Y:S04]  /*5f00*/  LDSM.16.M88.4 R24, [R224+0xc000] ;  /* 0x00c00000e018783b */ /* 0x000fe80000000200 */
[----:B------:R5:W-:Y:S03]  /*5f10*/  LDSM.16.M88.4 R184, [R167+0x17800] ;  /* 0x01780000a7b8783b */ /* 0x000be60000000200 */
[C---:B----4-:R-:W-:Y:S08]  /*5f20*/  HMMA.16816.F32 R16, R204.reuse, R20, R16 ;  /* 0x00000014cc10723c */ /* 0x050ff00000001810 */
[C---:B------:R-:W-:Y:S01]  /*5f30*/  HMMA.16816.F32 R180, R204.reuse, R22, R180 ;  /* 0x00000016ccb4723c */ /* 0x040fe200000018b4 */
[----:B------:R-:W4:Y:S07]  /*5f40*/  LDSM.16.M88.4 R20, [R6+0x16000] ;  /* 0x016000000614783b */ /* 0x000f2e0000000200 */
[----:B--2---:R-:W-:Y:S01]  /*5f50*/  HMMA.16816.F32 R176, R204, R12, R176 ;  /* 0x0000000cccb0723c */ /* 0x004fe200000018b0 */
[----:B-----5:R-:W-:-:S07]  /*5f60*/  IMAD.SHL.U32 R167, R0, 0x2, RZ ;  /* 0x0000000200a77824 */ /* 0x020fce00078e00ff */
[----:B------:R-:W-:Y:S01]  /*5f70*/  HMMA.16816.F32 R172, R204, R14, R172 ;  /* 0x0000000eccac723c */ /* 0x000fe200000018ac */
[----:B------:R-:W-:Y:S01]  /*5f80*/  LDSM.16.M88.4 R12, [R223+0xc000] ;  /* 0x00c00000df0c783b */ /* 0x000fe20000000200 */
[----:B------:R-:W-:-:S06]  /*5f90*/  LOP3.LUT R167, R167, 0x6, RZ, 0xc0, !PT ;  /* 0x00000006a7a77812 */ /* 0x000fcc00078ec0ff */
[C---:B-1----:R-:W-:Y:S08]  /*5fa0*/  HMMA.16816.F32 R168, R204.reuse, R8, R168 ;  /* 0x00000008cca8723c */ /* 0x042ff000000018a8 */
[----:B------:R-:W-:Y:S01]  /*5fb0*/  HMMA.16816.F32 R32, R204, R10, R32 ;  /* 0x0000000acc20723c */ /* 0x000fe20000001820 */
[----:B------:R-:W1:Y:S07]  /*5fc0*/  LDSM.16.M88.4 R8, [R166+0x16000] ;  /* 0x01600000a608783b */ /* 0x000e6e0000000200 */
[----:B---3--:R-:W-:Y:S08]  /*5fd0*/  HMMA.16816.F32 R16, R196, R208, R16 ;  /* 0x000000d0c410723c */ /* 0x008ff00000001810 */
[C---:B------:R-:W-:Y:S08]  /*5fe0*/  HMMA.16816.F32 R28, R204.reuse, R232, R28 ;  /* 0x000000e8cc1c723c */ /* 0x040ff0000000181c */
[----:B------:R-:W-:Y:S01]  /*5ff0*/  HMMA.16816.F32 R204, R204, R234, R200 ;  /* 0x000000eacccc723c */ /* 0x000fe200000018c8 */
[----:B------:R-:W2:Y:S07]  /*6000*/  LDSM.16.M88.4 R200, [R6+0x16800] ;  /* 0x0168000006c8783b */ /* 0x000eae0000000200 */
[----:B------:R-:W-:Y:S08]  /*6010*/  HMMA.16816.F32 R180, R196, R210, R180 ;  /* 0x000000d2c4b4723c */ /* 0x000ff000000018b4 */
[----:B----4-:R-:W-:Y:S08]  /*6020*/  HMMA.16816.F32 R16, R24, R20, R16 ;  /* 0x000000141810723c */ /* 0x010ff00000001810 */
[----:B------:R-:W-:Y:S08]  /*6030*/  HMMA.16816.F32 R176, R196, R192, R176 ;  /* 0x000000c0c4b0723c */ /* 0x000ff000000018b0 */
[----:B------:R-:W-:Y:S01]  /*6040*/  HMMA.16816.F32 R180, R24, R22, R180 ;  /* 0x0000001618b4723c */ /* 0x000fe200000018b4 */
[----:B------:R-:W3:Y:S07]  /*6050*/  LDSM.16.M88.4 R20, [R166+0x16800] ;  /* 0x01680000a614783b */ /* 0x000eee0000000200 */
[----:B-1----:R-:W-:Y:S01]  /*6060*/  HMMA.16816.F32 R16, R12, R8, R16 ;  /* 0x000000080c10723c */ /* 0x002fe20000001810 */
[----:B------:R-:W-:-:S04]  /*6070*/  IMAD.U32 R8, RZ, RZ, UR20 ;  /* 0x00000014ff087e24 */ /* 0x000fc8000f8e00ff */
[----:B------:R-:W-:-:S03]  /*6080*/  IMAD R167, R8, 0x40, R167 ;  /* 0x0000004008a77824 */ /* 0x000fc600078e02a7 */
[----:B------:R-:W-:Y:S01]  /*6090*/  HMMA.16816.F32 R28, R196, R184, R28 ;  /* 0x000000b8c41c723c */ /* 0x000fe2000000181c */
[C---:B------:R-:W-:Y:S02]  /*60a0*/  VIADD R9, R167.reuse, 0xffffff80 ;  /* 0xffffff80a7097836 */ /* 0x040fe40000000000 */
[----:B------:R-:W-:-:S03]  /*60b0*/  VIADD R8, R167, 0xffffff81 ;  /* 0xffffff81a7087836 */ /* 0x000fc60000000000 */
[C---:B------:R-:W-:Y:S02]  /*60c0*/  ISETP.GT.AND P3, PT, R222.reuse, R9, PT ;  /* 0x00000009de00720c */ /* 0x040fe40003f64270 */
[C---:B------:R-:W-:Y:S01]  /*60d0*/  HMMA.16816.F32 R204, R196.reuse, R186, R204 ;  /* 0x000000bac4cc723c */ /* 0x040fe200000018cc */
[----:B------:R-:W1:Y:S01]  /*60e0*/  LDSM.16.M88.4 R184, [R6+0x17000] ;  /* 0x0170000006b8783b */ /* 0x000e620000000200 */
[----:B------:R-:W-:Y:S02]  /*60f0*/  ISETP.GT.AND P5, PT, R222, R8, PT ;  /* 0x00000008de00720c */ /* 0x000fe40003fa4270 */
[----:B------:R-:W-:Y:S02]  /*6100*/  ISETP.GE.AND P6, PT, R9, R221, PT ;  /* 0x000000dd0900720c */ /* 0x000fe40003fc6270 */
[----:B------:R-:W-:Y:S02]  /*6110*/  FSEL R16, R16, -INF , !P3 ;  /* 0xff80000010107808 */ /* 0x000fe40005800000 */
[----:B------:R-:W-:Y:S01]  /*6120*/  HMMA.16816.F32 R168, R196, R188, R168 ;  /* 0x000000bcc4a8723c */ /* 0x000fe200000018a8 */
[----:B------:R-:W-:Y:S01]  /*6130*/  VIADD R189, R222, 0x8 ;  /* 0x00000008debd7836 */ /* 0x000fe20000000000 */
[----:B------:R-:W-:-:S02]  /*6140*/  FSEL R17, R17, -INF , !P5 ;  /* 0xff80000011117808 */ /* 0x000fc40006800000 */
[C---:B------:R-:W-:Y:S02]  /*6150*/  ISETP.GE.AND P3, PT, R8.reuse, R221, PT ;  /* 0x000000dd0800720c */ /* 0x040fe40003f66270 */
[C---:B------:R-:W-:Y:S02]  /*6160*/  ISETP.GT.AND P0, PT, R189.reuse, R9, PT ;  /* 0x00000009bd00720c */ /* 0x040fe40003f04270 */
[----:B--2---:R-:W-:Y:S01]  /*6170*/  HMMA.16816.F32 R176, R24, R200, R176 ;  /* 0x000000c818b0723c */ /* 0x004fe200000018b0 */
[----:B------:R-:W-:Y:S02]  /*6180*/  ISETP.GE.AND P5, PT, R8, R220, PT ;  /* 0x000000dc0800720c */ /* 0x000fe40003fa6270 */
[----:B------:R-:W-:Y:S02]  /*6190*/  FSEL R18, R18, -INF , !P0 ;  /* 0xff80000012127808 */ /* 0x000fe40004000000 */
[----:B------:R-:W-:Y:S01]  /*61a0*/  ISETP.GT.AND P0, PT, R189, R8, PT ;  /* 0x00000008bd00720c */ /* 0x000fe20003f04270 */
[----:B------:R-:W-:Y:S01]  /*61b0*/  VIADD R8, R167, 0xffffff88 ;  /* 0xffffff88a7087836 */ /* 0x000fe20000000000 */
[----:B------:R-:W-:Y:S01]  /*61c0*/  FSEL R246, R16, -INF , !P6 ;  /* 0xff80000010f67808 */ /* 0x000fe20007000000 */
[----:B------:R-:W-:Y:S01]  /*61d0*/  HMMA.16816.F32 R180, R12, R10, R180 ;  /* 0x0000000a0cb4723c */ /* 0x000fe200000018b4 */
[----:B------:R-:W-:Y:S01]  /*61e0*/  FSEL R19, R19, -INF , !P0 ;  /* 0xff80000013137808 */ /* 0x000fe20004000000 */
[----:B------:R-:W-:Y:S01]  /*61f0*/  VIADD R16, R167, 0xffffff89 ;  /* 0xffffff89a7107836 */ /* 0x000fe20000000000 */
[----:B------:R-:W-:-:S02]  /*6200*/  ISETP.GE.AND P4, PT, R9, R220, PT ;  /* 0x000000dc0900720c */ /* 0x000fc40003f86270 */
[----:B------:R-:W-:Y:S02]  /*6210*/  ISETP.GT.AND P0, PT, R222, R8, PT ;  /* 0x00000008de00720c */ /* 0x000fe40003f04270 */
[----:B------:R-:W-:Y:S01]  /*6220*/  FSEL R244, R19, -INF , !P5 ;  /* 0xff80000013f47808 */ /* 0x000fe20006800000 */
[C---:B------:R-:W-:Y:S01]  /*6230*/  HMMA.16816.F32 R172, R196.reuse, R194, R172 ;  /* 0x000000c2c4ac723c */ /* 0x040fe200000018ac */
[----:B------:R-:W-:Y:S02]  /*6240*/  FSEL R192, R18, -INF , !P4 ;  /* 0xff80000012c07808 */ /* 0x000fe40006000000 */
[----:B------:R-:W-:Y:S02]  /*6250*/  ISETP.GT.AND P5, PT, R222, R16, PT ;  /* 0x00000010de00720c */ /* 0x000fe40003fa4270 */
[C---:B------:R-:W-:Y:S02]  /*6260*/  ISETP.GE.AND P6, PT, R8.reuse, R221, PT ;  /* 0x000000dd0800720c */ /* 0x040fe40003fc6270 */
[----:B------:R-:W-:Y:S01]  /*6270*/  ISETP.GE.AND P4, PT, R8, R220, PT ;  /* 0x000000dc0800720c */ /* 0x000fe20003f86270 */
[----:B------:R-:W-:Y:S01]  /*6280*/  HMMA.16816.F32 R32, R196, R190, R32 ;  /* 0x000000bec420723c */ /* 0x000fe20000001820 */
[----:B------:R-:W-:-:S02]  /*6290*/  FSEL R198, R17, -INF , !P3 ;  /* 0xff80000011c67808 */ /* 0x000fc40005800000 */
[----:B------:R-:W-:Y:S02]  /*62a0*/  ISETP.GT.AND P3, PT, R189, R8, PT ;  /* 0x00000008bd00720c */ /* 0x000fe40003f64270 */
[----:B------:R-:W2:Y:S01]  /*62b0*/  LDSM.16.M88.4 R8, [R166+0x17000] ;  /* 0x01700000a608783b */ /* 0x000ea20000000200 */
[----:B------:R-:W-:Y:S02]  /*62c0*/  FSEL R181, R181, -INF , !P5 ;  /* 0xff800000b5b57808 */ /* 0x000fe40006800000 */
[----:B---3--:R-:W-:Y:S01]  /*62d0*/  HMMA.16816.F32 R176, R12, R20, R176 ;  /* 0x000000140cb0723c */ /* 0x008fe200000018b0 */
[----:B------:R-:W-:Y:S01]  /*62e0*/  FSEL R20, R180, -INF , !P0 ;  /* 0xff800000b4147808 */ /* 0x000fe20004000000 */
[----:B------:R-:W-:Y:S01]  /*62f0*/  VIADD R21, R167, 0xffffff91 ;  /* 0xffffff91a7157836 */ /* 0x000fe20000000000 */
[----:B------:R-:W-:Y:S02]  /*6300*/  FSEL R180, R182, -INF , !P3 ;  /* 0xff800000b6b47808 */ /* 0x000fe40005800000 */
[----:B------:R-:W-:-:S02]  /*6310*/  ISETP.GE.AND P0, PT, R16, R221, PT ;  /* 0x000000dd1000720c */ /* 0x000fc40003f06270 */
[----:B------:R-:W-:Y:S01]  /*6320*/  ISETP.GT.AND P3, PT, R189, R16, PT ;  /* 0x00000010bd00720c */ /* 0x000fe20003f64270 */
[C---:B------:R-:W-:Y:S01]  /*6330*/  HMMA.16816.F32 R172, R24.reuse, R202, R172 ;  /* 0x000000ca18ac723c */ /* 0x040fe200000018ac */
[----:B------:R-:W-:Y:S02]  /*6340*/  ISETP.GE.AND P5, PT, R16, R220, PT ;  /* 0x000000dc1000720c */ /* 0x000fe40003fa6270 */
[----:B------:R3:W4:Y:S01]  /*6350*/  LDSM.16.M88.4 R16, [R6+0x17800] ;  /* 0x017800000610783b */ /* 0x0007220000000200 */
[----:B------:R-:W-:Y:S02]  /*6360*/  FSEL R183, R183, -INF , !P3 ;  /* 0xff800000b7b77808 */ /* 0x000fe40005800000 */
[----:B------:R-:W-:Y:S02]  /*6370*/  FSEL R182, R181, -INF , !P0 ;  /* 0xff800000b5b67808 */ /* 0x000fe40004000000 */
[----:B-1----:R-:W-:Y:S01]  /*6380*/  HMMA.16816.F32 R168, R24, R184, R168 ;  /* 0x000000b818a8723c */ /* 0x002fe200000018a8 */
[----:B------:R-:W-:Y:S01]  /*6390*/  VIADD R185, R167, 0xffffff90 ;  /* 0xffffff90a7b97836 */ /* 0x000fe20000000000 */
[----:B------:R-:W-:-:S02]  /*63a0*/  FSEL R248, R183, -INF , !P5 ;  /* 0xff800000b7f87808 */ /* 0x000fc40006800000 */
[C---:B------:R-:W-:Y:S02]  /*63b0*/  ISETP.GT.AND P5, PT, R222.reuse, R21, PT ;  /* 0x00000015de00720c */ /* 0x040fe40003fa4270 */
[-C--:B------:R-:W-:Y:S02]  /*63c0*/  ISETP.GT.AND P3, PT, R222, R185.reuse, PT ;  /* 0x000000b9de00720c */ /* 0x080fe40003f64270 */
[----:B------:R-:W-:Y:S01]  /*63d0*/  ISETP.GT.AND P0, PT, R189, R185, PT ;  /* 0x000000b9bd00720c */ /* 0x000fe20003f04270 */
[----:B------:R-:W-:Y:S01]  /*63e0*/  HMMA.16816.F32 R32, R24, R186, R32 ;  /* 0x000000ba1820723c */ /* 0x000fe20000001820 */
[----:B------:R-:W-:Y:S02]  /*63f0*/  FSEL R176, R176, -INF , !P3 ;  /* 0xff800000b0b07808 */ /* 0x000fe40005800000 */
[----:B------:R-:W-:Y:S02]  /*6400*/  FSEL R178, R178, -INF , !P0 ;  /* 0xff800000b2b27808 */ /* 0x000fe40004000000 */
[----:B------:R-:W-:-:S02]  /*6410*/  FSEL R177, R177, -INF , !P5 ;  /* 0xff800000b1b17808 */ /* 0x000fc40006800000 */
[----:B------:R-:W-:Y:S01]  /*6420*/  FSEL R184, R20, -INF , !P6 ;  /* 0xff80000014b87808 */ /* 0x000fe20007000000 */
[C---:B------:R-:W-:Y:S01]  /*6430*/  HMMA.16816.F32 R172, R12.reuse, R22, R172 ;  /* 0x000000160cac723c */ /* 0x040fe200000018ac */
[----:B------:R-:W-:Y:S01]  /*6440*/  ISETP.GE.AND P3, PT, R21, R221, PT ;  /* 0x000000dd1500720c */ /* 0x000fe20003f66270 */
[----:B---3--:R-:W-:Y:S01]  /*6450*/  VIADD R6, R167, 0xffffff98 ;  /* 0xffffff98a7067836 */ /* 0x008fe20000000000 */
[----:B------:R-:W-:Y:S02]  /*6460*/  ISETP.GT.AND P0, PT, R189, R21, PT ;  /* 0x00000015bd00720c */ /* 0x000fe40003f04270 */
[-C--:B------:R-:W-:Y:S02]  /*6470*/  ISETP.GE.AND P5, PT, R21, R220.reuse, PT ;  /* 0x000000dc1500720c */ /* 0x080fe40003fa6270 */
[----:B------:R1:W3:Y:S01]  /*6480*/  LDSM.16.M88.4 R20, [R166+0x17800] ;  /* 0x01780000a614783b */ /* 0x0002e20000000200 */
[----:B------:R-:W-:Y:S01]  /*6490*/  FSEL R180, R180, -INF , !P4 ;  /* 0xff800000b4b47808 */ /* 0x000fe20006000000 */
[----:B--2---:R-:W-:Y:S01]  /*64a0*/  HMMA.16816.F32 R168, R12, R8, R168 ;  /* 0x000000080ca8723c */ /* 0x004fe200000018a8 */
[----:B------:R-:W-:Y:S01]  /*64b0*/  ISETP.GE.AND P6, PT, R185, R221, PT ;  /* 0x000000ddb900720c */ /* 0x000fe20003fc6270 */
[----:B------:R-:W-:Y:S01]  /*64c0*/  VIADD R8, R167, 0xffffffa0 ;  /* 0xffffffa0a7087836 */ /* 0x000fe20000000000 */
[----:B------:R-:W-:Y:S01]  /*64d0*/  ISETP.GE.AND P4, PT, R185, R220, PT ;  /* 0x000000dcb900720c */ /* 0x000fe20003f86270 */
[----:B------:R-:W-:-:S04]  /*64e0*/  DEPBAR.LE SB0, 0x0 ;  /* 0x000080000000791a */ /* 0x000fc80000000000 */
[----:B------:R-:W-:Y:S01]  /*64f0*/  FSEL R179, R179, -INF , !P0 ;  /* 0xff800000b3b37808 */ /* 0x000fe20004000000 */
[----:B----4-:R-:W-:Y:S01]  /*6500*/  HMMA.16816.F32 R28, R24, R16, R28 ;  /* 0x00000010181c723c */ /* 0x010fe2000000181c */
[----:B------:R-:W-:Y:S02]  /*6510*/  FSEL R190, R176, -INF , !P6 ;  /* 0xff800000b0be7808 */ /* 0x000fe40007000000 */
[----:B------:R-:W-:Y:S02]  /*6520*/  FSEL R238, R178, -INF , !P4 ;  /* 0xff800000b2ee7808 */ /* 0x000fe40006000000 */
[----:B------:R-:W-:Y:S02]  /*6530*/  FSEL R240, R177, -INF , !P3 ;  /* 0xff800000b1f07808 */ /* 0x000fe40005800000 */
[----:B------:R-:W-:Y:S01]  /*6540*/  ISETP.GT.AND P0, PT, R222, R6, PT ;  /* 0x00000006de00720c */ /* 0x000fe20003f04270 */
[----:B------:R-:W-:Y:S01]  /*6550*/  HMMA.16816.F32 R32, R12, R10, R32 ;  /* 0x0000000a0c20723c */ /* 0x000fe20000001820 */
[----:B------:R-:W-:-:S02]  /*6560*/  ISETP.GE.AND P6, PT, R6, R221, PT ;  /* 0x000000dd0600720c */ /* 0x000fc40003fc6270 */
[----:B------:R-:W-:Y:S02]  /*6570*/  ISETP.GT.AND P3, PT, R189, R6, PT ;  /* 0x00000006bd00720c */ /* 0x000fe40003f64270 */
[----:B------:R-:W-:Y:S01]  /*6580*/  ISETP.GE.AND P4, PT, R6, R220, PT ;  /* 0x000000dc0600720c */ /* 0x000fe20003f86270 */
[----:B------:R-:W-:Y:S01]  /*6590*/  VIADD R6, R167, 0xffffff99 ;  /* 0xffffff99a7067836 */ /* 0x000fe20000000000 */
[----:B------:R-:W-:Y:S01]  /*65a0*/  FSEL R194, R179, -INF , !P5 ;  /* 0xff800000b3c27808 */ /* 0x000fe20006800000 */
[----:B------:R-:W-:Y:S01]  /*65b0*/  HMMA.16816.F32 R204, R24, R18, R204 ;  /* 0x0000001218cc723c */ /* 0x000fe200000018cc */
[----:B------:R-:W-:Y:S01]  /*65c0*/  FSEL R174, R174, -INF , !P3 ;  /* 0xff800000aeae7808 */ /* 0x000fe20005800000 */
[----:B------:R-:W-:Y:S01]  /*65d0*/  BAR.SYNC.DEFER_BLOCKING 0x0 ;  /* 0x0000000000007b1d */ /* 0x000fe20000010000 */
[-C--:B------:R-:W-:Y:S02]  /*65e0*/  ISETP.GT.AND P5, PT, R222, R6.reuse, PT ;  /* 0x00000006de00720c */ /* 0x080fe40003fa4270 */
[----:B------:R-:W-:-:S02]  /*65f0*/  ISETP.GT.AND P3, PT, R189, R6, PT ;  /* 0x00000006bd00720c */ /* 0x000fc40003f64270 */
[----:B------:R-:W-:Y:S02]  /*6600*/  FSEL R172, R172, -INF , !P0 ;  /* 0xff800000acac7808 */ /* 0x000fe40004000000 */
[C---:B------:R-:W-:Y:S02]  /*6610*/  ISETP.GE.AND P0, PT, R6.reuse, R221, PT ;  /* 0x000000dd0600720c */ /* 0x040fe40003f06270 */
[----:B------:R-:W-:Y:S02]  /*6620*/  FSEL R173, R173, -INF , !P5 ;  /* 0xff800000adad7808 */ /* 0x000fe40006800000 */
[----:B------:R-:W-:Y:S01]  /*6630*/  ISETP.GE.AND P5, PT, R6, R220, PT ;  /* 0x000000dc0600720c */ /* 0x000fe20003fa6270 */
[----:B------:R-:W-:Y:S01]  /*6640*/  VIADD R6, R167, 0xffffffa1 ;  /* 0xffffffa1a7067836 */ /* 0x000fe20000000000 */
[----:B-1----:R-:W-:Y:S01]  /*6650*/  FSEL R166, R175, -INF , !P3 ;  /* 0xff800000afa67808 */ /* 0x002fe20005800000 */
[----:B---3--:R-:W-:Y:S01]  /*6660*/  HMMA.16816.F32 R28, R12, R20, R28 ;  /* 0x000000140c1c723c */ /* 0x008fe2000000181c */
[----:B------:R-:W-:-:S02]  /*6670*/  FSEL R188, R173, -INF , !P0 ;  /* 0xff800000adbc7808 */ /* 0x000fc40004000000 */
[-C--:B------:R-:W-:Y:S02]  /*6680*/  ISETP.GT.AND P0, PT, R189, R8.reuse, PT ;  /* 0x00000008bd00720c */ /* 0x080fe40003f04270 */
[----:B------:R-:W-:Y:S02]  /*6690*/  ISETP.GT.AND P3, PT, R222, R8, PT ;  /* 0x00000008de00720c */ /* 0x000fe40003f64270 */
[----:B------:R-:W-:Y:S01]  /*66a0*/  FSEL R166, R166, -INF , !P5 ;  /* 0xff800000a6a67808 */ /* 0x000fe20006800000 */
[----:B------:R-:W-:Y:S01]  /*66b0*/  HMMA.16816.F32 R12, R12, R22, R204 ;  /* 0x000000160c0c723c */ /* 0x000fe200000018cc */
[----:B------:R-:W-:Y:S02]  /*66c0*/  ISETP.GT.AND P5, PT, R222, R6, PT ;  /* 0x00000006de00720c */ /* 0x000fe40003fa4270 */
[----:B------:R-:W-:Y:S02]  /*66d0*/  FSEL R242, R172, -INF , !P6 ;  /* 0xff800000acf27808 */ /* 0x000fe40007000000 */
[----:B------:R-:W-:-:S02]  /*66e0*/  FSEL R196, R174, -INF , !P4 ;  /* 0xff800000aec47808 */ /* 0x000fc40006000000 */
[----:B------:R-:W-:Y:S02]  /*66f0*/  FSEL R170, R170, -INF , !P0 ;  /* 0xff800000aaaa7808 */ /* 0x000fe40004000000 */
[CC--:B------:R-:W-:Y:S02]  /*6700*/  ISETP.GE.AND P6, PT, R8.reuse, R221.reuse, PT ;  /* 0x000000dd0800720c */ /* 0x0c0fe40003fc6270 */
[----:B------:R-:W-:Y:S01]  /*6710*/  ISETP.GE.AND P4, PT, R8, R220, PT ;  /* 0x000000dc0800720c */ /* 0x000fe20003f86270 */
[----:B------:R-:W-:Y:S01]  /*6720*/  VIADD R8, R167, 0xffffffa8 ;  /* 0xffffffa8a7087836 */ /* 0x000fe20000000000 */
[----:B------:R-:W-:Y:S02]  /*6730*/  FSEL R168, R168, -INF , !P3 ;  /* 0xff800000a8a87808 */ /* 0x000fe40005800000 */
[----:B------:R-:W-:Y:S02]  /*6740*/  ISETP.GT.AND P0, PT, R189, R6, PT ;  /* 0x00000006bd00720c */ /* 0x000fe40003f04270 */
[----:B------:R-:W-:-:S02]  /*6750*/  ISETP.GE.AND P3, PT, R6, R221, PT ;  /* 0x000000dd0600720c */ /* 0x000fc40003f66270 */
[----:B------:R-:W-:Y:S02]  /*6760*/  FSEL R169, R169, -INF , !P5 ;  /* 0xff800000a9a97808 */ /* 0x000fe40006800000 */
[----:B------:R-:W-:Y:S01]  /*6770*/  ISETP.GE.AND P5, PT, R6, R220, PT ;  /* 0x000000dc0600720c */ /* 0x000fe20003fa6270 */
[----:B------:R-:W-:Y:S01]  /*6780*/  VIADD R6, R167, 0xffffffa9 ;  /* 0xffffffa9a7067836 */ /* 0x000fe20000000000 */
[----:B------:R-:W-:Y:S02]  /*6790*/  FSEL R171, R171, -INF , !P0 ;  /* 0xff800000abab7808 */ /* 0x000fe40004000000 */
[----:B------:R-:W-:Y:S02]  /*67a0*/  FSEL R232, R169, -INF , !P3 ;  /* 0xff800000a9e87808 */ /* 0x000fe40005800000 */
[----:B------:R-:W-:Y:S02]  /*67b0*/  ISETP.GT.AND P3, PT, R189, R8, PT ;  /* 0x00000008bd00720c */ /* 0x000fe40003f64270 */
[----:B------:R-:W-:-:S02]  /*67c0*/  FSEL R228, R171, -INF , !P5 ;  /* 0xff800000abe47808 */ /* 0x000fc40006800000 */
[C---:B------:R-:W-:Y:S02]  /*67d0*/  ISETP.GT.AND P0, PT, R222.reuse, R8, PT ;  /* 0x00000008de00720c */ /* 0x040fe40003f04270 */
[-C--:B------:R-:W-:Y:S02]  /*67e0*/  ISETP.GT.AND P5, PT, R222, R6.reuse, PT ;  /* 0x00000006de00720c */ /* 0x080fe40003fa4270 */
[----:B------:R-:W-:Y:S02]  /*67f0*/  FSEL R34, R34, -INF , !P3 ;  /* 0xff80000022227808 */ /* 0x000fe40005800000 */
[----:B------:R-:W-:Y:S02]  /*6800*/  ISETP.GT.AND P3, PT, R189, R6, PT ;  /* 0x00000006bd00720c */ /* 0x000fe40003f64270 */
[----:B------:R-:W-:Y:S02]  /*6810*/  FSEL R236, R168, -INF , !P6 ;  /* 0xff800000a8ec7808 */ /* 0x000fe40007000000 */
[----:B------:R-:W-:-:S02]  /*6820*/  FSEL R226, R170, -INF , !P4 ;  /* 0xff800000aae27808 */ /* 0x000fc40006000000 */
[CC--:B------:R-:W-:Y:S02]  /*6830*/  ISETP.GE.AND P6, PT, R8.reuse, R221.reuse, PT ;  /* 0x000000dd0800720c */ /* 0x0c0fe40003fc6270 */
[-C--:B------:R-:W-:Y:S01]  /*6840*/  ISETP.GE.AND P4, PT, R8, R220.reuse, PT ;  /* 0x000000dc0800720c */ /* 0x080fe20003f86270 */
[----:B------:R-:W-:Y:S01]  /*6850*/  VIADD R8, R167, 0xffffffb0 ;  /* 0xffffffb0a7087836 */ /* 0x000fe20000000000 */
[----:B------:R-:W-:Y:S02]  /*6860*/  FSEL R32, R32, -INF , !P0 ;  /* 0xff80000020207808 */ /* 0x000fe40004000000 */
[----:B------:R-:W-:Y:S02]  /*6870*/  FSEL R33, R33, -INF , !P5 ;  /* 0xff80000021217808 */ /* 0x000fe40006800000 */
[C---:B------:R-:W-:Y:S02]  /*6880*/  ISETP.GE.AND P0, PT, R6.reuse, R221, PT ;  /* 0x000000dd0600720c */ /* 0x040fe40003f06270 */
[----:B------:R-:W-:Y:S01]  /*6890*/  ISETP.GE.AND P5, PT, R6, R220, PT ;  /* 0x000000dc0600720c */ /* 0x000fe20003fa6270 */
[----:B------:R-:W-:Y:S01]  /*68a0*/  VIADD R6, R167, 0xffffffb1 ;  /* 0xffffffb1a7067836 */ /* 0x000fe20000000000 */
[----:B------:R-:W-:-:S02]  /*68b0*/  FMNMX3.FTZ R9, R164, R246, R198, !PT ;  /* 0x000000f6a4097276 */ /* 0x000fc400078100c6 */
[----:B------:R-:W-:Y:S02]  /*68c0*/  FSEL R35, R35, -INF , !P3 ;  /* 0xff80000023237808 */ /* 0x000fe40005800000 */
[----:B------:R-:W-:Y:S02]  /*68d0*/  FSEL R230, R33, -INF , !P0 ;  /* 0xff80000021e67808 */ /* 0x000fe40004000000 */
[----:B------:R-:W-:Y:S02]  /*68e0*/  FMNMX3.FTZ R9, R9, R184, R182, !PT ;  /* 0x000000b809097276 */ /* 0x000fe400078100b6 */
[----:B------:R-:W-:Y:S02]  /*68f0*/  ISETP.GT.AND P0, PT, R189, R8, PT ;  /* 0x00000008bd00720c */ /* 0x000fe40003f04270 */
[----:B------:R-:W-:Y:S02]  /*6900*/  FSEL R172, R35, -INF , !P5 ;  /* 0xff80000023ac7808 */ /* 0x000fe40006800000 */
[----:B------:R-:W-:-:S02]  /*6910*/  ISETP.GT.AND P5, PT, R222, R6, PT ;  /* 0x00000006de00720c */ /* 0x000fc40003fa4270 */
[----:B------:R-:W-:Y:S02]  /*6920*/  FSEL R234, R32, -INF , !P6 ;  /* 0xff80000020ea7808 */ /* 0x000fe40007000000 */
[----:B------:R-:W-:Y:S02]  /*6930*/  ISETP.GT.AND P3, PT, R222, R8, PT ;  /* 0x00000008de00720c */ /* 0x000fe40003f64270 */
[----:B------:R-:W-:Y:S02]  /*6940*/  FSEL R174, R34, -INF , !P4 ;  /* 0xff80000022ae7808 */ /* 0x000fe40006000000 */
[C---:B------:R-:W-:Y:S02]  /*6950*/  ISETP.GE.AND P4, PT, R8.reuse, R221, PT ;  /* 0x000000dd0800720c */ /* 0x040fe40003f86270 */
[----:B------:R-:W-:Y:S01]  /*6960*/  ISETP.GE.AND P6, PT, R8, R220, PT ;  /* 0x000000dc0800720c */ /* 0x000fe20003fc6270 */
[----:B------:R-:W-:Y:S01]  /*6970*/  VIADD R8, R167, 0xffffffb8 ;  /* 0xffffffb8a7087836 */ /* 0x000fe20000000000 */
[----:B------:R-:W-:Y:S01]  /*6980*/  FMNMX3.FTZ R9, R9, R190, R240, !PT ;  /* 0x000000be09097276 */ /* 0x000fe200078100f0 */
[----:B------:R-:W-:Y:S01]  /*6990*/  VIADD R167, R167, 0xffffffb9 ;  /* 0xffffffb9a7a77836 */ /* 0x000fe20000000000 */
[----:B------:R-:W-:-:S02]  /*69a0*/  FSEL R30, R30, -INF , !P0 ;  /* 0xff8000001e1e7808 */ /* 0x000fc40004000000 */
[----:B------:R-:W-:Y:S02]  /*69b0*/  ISETP.GE.AND P0, PT, R6, R221, PT ;  /* 0x000000dd0600720c */ /* 0x000fe40003f06270 */
[----:B------:R-:W-:Y:S02]  /*69c0*/  FSEL R29, R29, -INF , !P5 ;  /* 0xff8000001d1d7808 */ /* 0x000fe40006800000 */
[----:B------:R-:W-:Y:S02]  /*69d0*/  FSEL R28, R28, -INF , !P3 ;  /* 0xff8000001c1c7808 */ /* 0x000fe40005800000 */
[----:B------:R-:W-:Y:S02]  /*69e0*/  FMNMX3.FTZ R9, R9, R242, R188, !PT ;  /* 0x000000f209097276 */ /* 0x000fe400078100bc */
[----:B------:R-:W-:Y:S02]  /*69f0*/  FSEL R210, R29, -INF , !P0 ;  /* 0xff8000001dd27808 */ /* 0x000fe40004000000 */
[----:B------:R-:W-:-:S02]  /*6a00*/  ISETP.GT.AND P3, PT, R189, R6, PT ;  /* 0x00000006bd00720c */ /* 0x000fc40003f64270 */
[----:B------:R-:W-:Y:S02]  /*6a10*/  FSEL R224, R28, -INF , !P4 ;  /* 0xff8000001ce07808 */ /* 0x000fe40006000000 */
[C---:B------:R-:W-:Y:S02]  /*6a20*/  ISETP.GT.AND P0, PT, R222.reuse, R167, PT ;  /* 0x000000a7de00720c */ /* 0x040fe40003f04270 */
[----:B------:R-:W-:Y:S02]  /*6a30*/  ISETP.GT.AND P4, PT, R222, R8, PT ;  /* 0x00000008de00720c */ /* 0x000fe40003f84270 */
[----:B------:R-:W-:Y:S02]  /*6a40*/  FMNMX3.FTZ R9, R9, R236, R232, !PT ;  /* 0x000000ec09097276 */ /* 0x000fe400078100e8 */
[----:B------:R-:W-:Y:S02]  /*6a50*/  FSEL R31, R31, -INF , !P3 ;  /* 0xff8000001f1f7808 */ /* 0x000fe40005800000 */
[----:B------:R-:W-:-:S02]  /*6a60*/  FSEL R13, R13, -INF , !P0 ;  /* 0xff8000000d0d7808 */ /* 0x000fc40004000000 */
[-C--:B------:R-:W-:Y:S02]  /*6a70*/  ISETP.GE.AND P3, PT, R8, R221.reuse, PT ;  /* 0x000000dd0800720c */ /* 0x080fe40003f66270 */
[----:B------:R-:W-:Y:S02]  /*6a80*/  FSEL R12, R12, -INF , !P4 ;  /* 0xff8000000c0c7808 */ /* 0x000fe40006000000 */
[----:B------:R-:W-:Y:S02]  /*6a90*/  ISETP.GE.AND P0, PT, R167, R221, PT ;  /* 0x000000dda700720c */ /* 0x000fe40003f06270 */
[----:B------:R-:W-:Y:S02]  /*6aa0*/  FMNMX3.FTZ R11, R3, R192, R244, !PT ;  /* 0x000000c0030b7276 */ /* 0x000fe400078100f4 */
[----:B------:R-:W-:Y:S02]  /*6ab0*/  FMNMX3.FTZ R9, R9, R234, R230, !PT ;  /* 0x000000ea09097276 */ /* 0x000fe400078100e6 */
[----:B------:R-:W-:-:S02]  /*6ac0*/  FSEL R208, R12, -INF , !P3 ;  /* 0xff8000000cd07808 */ /* 0x000fc40005800000 */
[----:B------:R-:W-:Y:S02]  /*6ad0*/  FSEL R206, R13, -INF , !P0 ;  /* 0xff8000000dce7808 */ /* 0x000fe40004000000 */
[----:B------:R-:W-:Y:S02]  /*6ae0*/  FMNMX3.FTZ R11, R11, R180, R248, !PT ;  /* 0x000000b40b0b7276 */ /* 0x000fe400078100f8 */
[----:B------:R-:W-:Y:S02]  /*6af0*/  FMNMX3.FTZ R9, R9, R224, R210, !PT ;  /* 0x000000e009097276 */ /* 0x000fe400078100d2 */
[----:B------:R-:W-:Y:S02]  /*6b00*/  ISETP.GE.AND P5, PT, R6, R220, PT ;  /* 0x000000dc0600720c */ /* 0x000fe40003fa6270 */
[C---:B------:R-:W-:Y:S02]  /*6b10*/  ISETP.GT.AND P4, PT, R189.reuse, R8, PT ;  /* 0x00000008bd00720c */ /* 0x040fe40003f84270 */
[----:B------:R-:W-:-:S02]  /*6b20*/  ISETP.GT.AND P3, PT, R189, R167, PT ;  /* 0x000000a7bd00720c */ /* 0x000fc40003f64270 */
[----:B------:R-:W-:Y:S02]  /*6b30*/  FMNMX3.FTZ R11, R11, R238, R194, !PT ;  /* 0x000000ee0b0b7276 */ /* 0x000fe400078100c2 */
[----:B------:R-:W-:Y:S01]  /*6b40*/  FMNMX3.FTZ R6, R9, R208, R206, !PT ;  /* 0x000000d009067276 */ /* 0x000fe200078100ce */
[----:B------:R-:W-:Y:S08]  /*6b50*/  BRA.U !UP0, `(.L_x_490) ;  /* 0x0000000108707547 */ /* 0x000ff0000b800000 */
[----:B------:R-:W-:-:S04]  /*6b60*/  UIADD3 UR4, UPT, UPT, UR20, -0x3, URZ ;  /* 0xfffffffd14047890 */ /* 0x000fc8000fffe0ff */
[----:B------:R-:W-:-:S04]  /*6b70*/  UIMAD.WIDE.U32 UR8, UR4, UR12, URZ ;  /* 0x0000000c040872a5 */ /* 0x000fc8000f8e00ff */
[----:B------:R-:W-:Y:S02]  /*6b80*/  USHF.L.U32 UR7, UR8, 0x6, URZ ;  /* 0x0000000608077899 */ /* 0x000fe400080006ff */
[----:B------:R-:W-:Y:S01]  /*6b90*/  UIMAD UR4, UR4, UR13, UR9 ;  /* 0x0000000d040472a4 */ /* 0x000fe2000f8e0209 */
[----:B------:R-:W-:Y:S01]  /*6ba0*/  IMAD.U32 R16, RZ, RZ, UR8 ;  /* 0x00000008ff107e24 */ /* 0x000fe2000f8e00ff */
[----:B------:R-:W-:Y:S01]  /*6bb0*/  ULEA UR7, UP0, UR12, UR7, 0x5 ;  /* 0x000000070c077291 */ /* 0x000fe2000f8028ff */
[----:B------:R-:W-:Y:S01]  /*6bc0*/  IMAD.U32 R17, RZ, RZ, UR9 ;  /* 0x00000009ff117e24 */ /* 0x000fe2000f8e00ff */
[----:B------:R-:W-:Y:S02]  /*6bd0*/  USHF.L.U64.HI UR8, UR8, 0x6, UR4 ;  /* 0x0000000608087899 */ /* 0x000fe40008010204 */
[----:B------:R-:W-:Y:S02]  /*6be0*/  MOV R10, UR4 ;  /* 0x00000004000a7c02 */ /* 0x000fe40008000f00 */
[----:B------:R-:W-:Y:S01]  /*6bf0*/  ULEA.HI.X UR8, UR12, UR8, UR13, 0x5, UP0 ;  /* 0x000000080c087291 */ /* 0x000fe200080f2c0d */
[----:B------:R-:W-:Y:S01]  /*6c00*/  LEA R12, P0, R16, R218, 0x7 ;  /* 0x000000da100c7211 */ /* 0x000fe200078038ff */
[----:B------:R-:W-:-:S03]  /*6c10*/  IMAD.U32 R9, RZ, RZ, UR7 ;  /* 0x00000007ff097e24 */ /* 0x000fc6000f8e00ff */
        /* <DEDUP_REMOVED lines=16> */
.L_x_490:
[----:B------:R-:W-:Y:S01]  /*6d20*/  FMNMX3.FTZ R11, R11, R196, R166, !PT ;  /* 0x000000c40b0b7276 */ /* 0x000fe200078100a6 */
[----:B------:R-:W2:Y:S01]  /*6d30*/  SHFL.BFLY PT, R9, R6, 0x2, 0x1f ;  /* 0x0c401f0006097f89 */ /* 0x000ea200000e0000 */
[----:B------:R-:W-:Y:S01]  /*6d40*/  FSEL R14, R14, -INF , !P4 ;  /* 0xff8000000e0e7808 */ /* 0x000fe20006000000 */
[----:B------:R-:W3:Y:S01]  /*6d50*/  LDCU UR4, c[0x0][0x45c] ;  /* 0x00008b80ff0477ac */ /* 0x000ee20008000800 */
[----:B------:R-:W-:Y:S01]  /*6d60*/  FMNMX3.FTZ R11, R11, R226, R228, !PT ;  /* 0x000000e20b0b7276 */ /* 0x000fe200078100e4 */
[----:B-1----:R-:W-:Y:S01]  /*6d70*/  LDSM.16.MT88.4 R16, [R215+0x18000] ;  /* 0x01800000d710783b */ /* 0x002fe20000004200 */
[-C--:B------:R-:W-:Y:S01]  /*6d80*/  ISETP.GE.AND P0, PT, R8, R220.reuse, PT ;  /* 0x000000dc0800720c */ /* 0x080fe20003f06270 */
[----:B------:R-:W-:Y:S01]  /*6d90*/  UISETP.GT.U32.AND UP0, UPT, UR32, UR18, UPT ;  /* 0x000000122000728c */ /* 0x000fe2000bf04070 */
[----:B------:R-:W-:Y:S01]  /*6da0*/  ISETP.GE.AND P4, PT, R167, R220, PT ;  /* 0x000000dca700720c */ /* 0x000fe20003f86270 */
[----:B------:R-:W-:Y:S01]  /*6db0*/  LDSM.16.MT88.4 R168, [R215+0x1a800] ;  /* 0x01a80000d7a8783b */ /* 0x000fe20000004200 */
        /* <DEDUP_REMOVED lines=9> */
[----:B--2---:R-:W-:Y:S02]  /*6e50*/  FMNMX.FTZ R10, R6, R9, !PT ;  /* 0x00000009060a7209 */ /* 0x004fe40007810000 */
[----:B------:R-:W-:Y:S01]  /*6e60*/  SEL R165, R165, 0xffffffe0, !P2 ;  /* 0xffffffe0a5a57807 */ /* 0x000fe20005000000 */
[----:B------:R-:W1:Y:S03]  /*6e70*/  SHFL.BFLY PT, R8, R11, 0x2, 0x1f ;  /* 0x0c401f000b087f89 */ /* 0x000e6600000e0000 */
[----:B------:R-:W-:Y:S01]  /*6e80*/  IADD3 R176, PT, PT, R165, R215, RZ ;  /* 0x000000d7a5b07210 */ /* 0x000fe20007ffe0ff */
[----:B------:R-:W2:Y:S04]  /*6e90*/  SHFL.BFLY PT, R223, R10, 0x1, 0x1f ;  /* 0x0c201f000adf7f89 */ /* 0x000ea800000e0000 */
[----:B------:R-:W-:Y:S01]  /*6ea0*/  LDSM.16.MT88.4 R24, [R176+0x18000] ;  /* 0x01800000b018783b */ /* 0x000fe20000004200 */
[----:B-1----:R-:W-:-:S02]  /*6eb0*/  FMNMX.FTZ R9, R11, R8, !PT ;  /* 0x000000080b097209 */ /* 0x002fc40007810000 */
[----:B--2---:R-:W-:-:S03]  /*6ec0*/  FMNMX.FTZ R223, R10, R223, !PT ;  /* 0x000000df0adf7209 */ /* 0x004fc60007810000 */
[----:B------:R-:W1:Y:S01]  /*6ed0*/  SHFL.BFLY PT, R6, R9, 0x1, 0x1f ;  /* 0x0c201f0009067f89 */ /* 0x000e6200000e0000 */
[C---:B------:R-:W-:Y:S01]  /*6ee0*/  FSETP.NEU.FTZ.AND P3, PT, R223.reuse, -INF , PT ;  /* 0xff800000df00780b */ /* 0x040fe20003f7d000 */
[----:B---3--:R-:W-:-:S05]  /*6ef0*/  FMUL.FTZ R179, R223, UR4 ;  /* 0x00000004dfb37c20 */ /* 0x008fca0008410000 */
[----:B------:R-:W-:-:S05]  /*6f00*/  FSEL R179, R179, RZ, P3 ;  /* 0x000000ffb3b37208 */ /* 0x000fca0001800000 */
[--C-:B------:R-:W-:Y:S01]  /*6f10*/  FFMA.FTZ R185, R198, UR4, -R179.reuse ;  /* 0x00000004c6b97c23 */ /* 0x100fe200080108b3 */
[----:B------:R-:W-:Y:S01]  /*6f20*/  IADD3 R198, PT, PT, R215, 0x18040, RZ ;  /* 0x00018040d7c67810 */ /* 0x000fe20007ffe0ff */
[--C-:B------:R-:W-:Y:S01]  /*6f30*/  FFMA.FTZ R183, R182, UR4, -R179.reuse ;  /* 0x00000004b6b77c23 */ /* 0x100fe200080108b3 */
[----:B------:R-:W-:Y:S01]  /*6f40*/  @P1 IADD3 R198, PT, PT, R20, -0x40, RZ ;  /* 0xffffffc014c61810 */ /* 0x000fe20007ffe0ff */
[--C-:B------:R-:W-:Y:S01]  /*6f50*/  FFMA.FTZ R186, R246, UR4, -R179.reuse ;  /* 0x00000004f6ba7c23 */ /* 0x100fe200080108b3 */
[--C-:B------:R-:W-:Y:S01]  /*6f60*/  FFMA.FTZ R184, R184, UR4, -R179.reuse ;  /* 0x00000004b8b87c23 */ /* 0x100fe200080108b3 */
[----:B------:R-:W-:Y:S01]  /*6f70*/  MUFU.EX2 R185, R185 ;  /* 0x000000b900b97308 */ /* 0x000fe20000000800 */
[--C-:B------:R-:W-:Y:S01]  /*6f80*/  FFMA.FTZ R190, R190, UR4, -R179.reuse ;  /* 0x00000004bebe7c23 */ /* 0x100fe200080108b3 */
[----:B------:R-:W2:Y:S01]  /*6f90*/  LDSM.16.MT88.4 R32, [R198] ;  /* 0x00000000c620783b */ /* 0x000ea20000004200 */
[--C-:B------:R-:W-:Y:S01]  /*6fa0*/  FFMA.FTZ R189, R240, UR4, -R179.reuse ;  /* 0x00000004f0bd7c23 */ /* 0x100fe200080108b3 */
[----:B-1----:R-:W-:Y:S01]  /*6fb0*/  FMNMX.FTZ R6, R9, R6, !PT ;  /* 0x0000000609067209 */ /* 0x002fe20007810000 */
[--C-:B------:R-:W-:Y:S01]  /*6fc0*/  FFMA.FTZ R193, R242, UR4, -R179.reuse ;  /* 0x00000004f2c17c23 */ /* 0x100fe200080108b3 */
[----:B------:R-:W-:Y:S01]  /*6fd0*/  FSEL R9, R223, RZ, P3 ;  /* 0x000000ffdf097208 */ /* 0x000fe20001800000 */
[----:B------:R-:W-:Y:S01]  /*6fe0*/  FFMA.FTZ R188, R188, UR4, -R179 ;  /* 0x00000004bcbc7c23 */ /* 0x000fe200080108b3 */
[C---:B------:R-:W-:Y:S01]  /*6ff0*/  FSETP.NEU.FTZ.AND P0, PT, R6.reuse, -INF , PT ;  /* 0xff8000000600780b */ /* 0x040fe20003f1d000 */
[----:B------:R-:W-:Y:S01]  /*7000*/  FMUL.FTZ R177, R6, UR4 ;  /* 0x0000000406b17c20 */ /* 0x000fe20008410000 */
[----:B------:R-:W1:Y:S01]  /*7010*/  MUFU.EX2 R186, R186 ;  /* 0x000000ba00ba7308 */ /* 0x000e620000000800 */
[----:B------:R-:W-:Y:S01]  /*7020*/  FADD.FTZ R8, R164, -R9 ;  /* 0x80000009a4087221 */ /* 0x000fe20000010000 */
[----:B------:R-:W-:Y:S01]  /*7030*/  FSEL R10, R6, RZ, P0 ;  /* 0x000000ff060a7208 */ /* 0x000fe20000000000 */
[--C-:B------:R-:W-:Y:S01]  /*7040*/  FFMA.FTZ R199, R236, UR4, -R179.reuse ;  /* 0x00000004ecc77c23 */ /* 0x100fe200080108b3 */
[----:B------:R-:W-:Y:S01]  /*7050*/  FSEL R177, R177, RZ, P0 ;  /* 0x000000ffb1b17208 */ /* 0x000fe20000000000 */
[----:B------:R-:W-:Y:S01]  /*7060*/  FMUL.FTZ R13, R8, UR4 ;  /* 0x00000004080d7c20 */ /* 0x000fe20008410000 */
[----:B------:R-:W-:Y:S01]  /*7070*/  FFMA.FTZ R232, R232, UR4, -R179 ;  /* 0x00000004e8e87c23 */ /* 0x000fe200080108b3 */
[----:B------:R-:W-:Y:S01]  /*7080*/  FADD.FTZ R10, R3, -R10 ;  /* 0x8000000a030a7221 */ /* 0x000fe20000010000 */
[----:B------:R-:W-:Y:S01]  /*7090*/  MUFU.EX2 R184, R184 ;  /* 0x000000b800b87308 */ /* 0x000fe20000000800 */
[--C-:B------:R-:W-:Y:S01]  /*70a0*/  FFMA.FTZ R182, R192, UR4, -R177.reuse ;  /* 0x00000004c0b67c23 */ /* 0x100fe200080108b1 */
[--C-:B------:R-:W-:Y:S01]  /*70b0*/  FFMA.FTZ R181, R244, UR4, -R177.reuse ;  /* 0x00000004f4b57c23 */ /* 0x100fe200080108b1 */
[--C-:B------:R-:W-:Y:S01]  /*70c0*/  FFMA.FTZ R180, R180, UR4, -R177.reuse ;  /* 0x00000004b4b47c23 */ /* 0x100fe200080108b1 */
[--C-:B------:R-:W-:Y:S01]  /*70d0*/  FFMA.FTZ R187, R248, UR4, -R177.reuse ;  /* 0x00000004f8bb7c23 */ /* 0x100fe200080108b1 */
[----:B------:R-:W-:Y:S01]  /*70e0*/  FMUL.FTZ R191, R10, UR4 ;  /* 0x000000040abf7c20 */ /* 0x000fe20008410000 */
[----:B------:R-:W-:Y:S01]  /*70f0*/  IADD3 R192, PT, PT, R165, R198, RZ ;  /* 0x000000c6a5c07210 */ /* 0x000fe20007ffe0ff */
[--C-:B------:R-:W-:Y:S01]  /*7100*/  FFMA.FTZ R197, R238, UR4, -R177.reuse ;  /* 0x00000004eec57c23 */ /* 0x100fe200080108b1 */
[----:B------:R-:W3:Y:S01]  /*7110*/  MUFU.EX2 R183, R183 ;  /* 0x000000b700b77308 */ /* 0x000ee20000000800 */
[----:B-1----:R-:W-:Y:S01]  /*7120*/  F2FP.F16.F32.PACK_AB R8, R185, R186 ;  /* 0x000000bab908723e */ /* 0x002fe200000000ff */
[--C-:B------:R-:W-:Y:S01]  /*7130*/  FFMA.FTZ R194, R194, UR4, -R177.reuse ;  /* 0x00000004c2c27c23 */ /* 0x100fe200080108b1 */
[--C-:B------:R-:W-:Y:S01]  /*7140*/  FFMA.FTZ R196, R196, UR4, -R177.reuse ;  /* 0x00000004c4c47c23 */ /* 0x100fe200080108b1 */
[--C-:B------:R-:W-:Y:S01]  /*7150*/  FFMA.FTZ R195, R166, UR4, -R177.reuse ;  /* 0x00000004a6c37c23 */ /* 0x100fe200080108b1 */
[--C-:B------:R-:W-:Y:S01]  /*7160*/  FFMA.FTZ R203, R226, UR4, -R177.reuse ;  /* 0x00000004e2cb7c23 */ /* 0x100fe200080108b1 */
[----:B------:R-:W-:Y:S01]  /*7170*/  LDSM.16.MT88.4 R164, [R198+0x2800] ;  /* 0x00280000c6a4783b */ /* 0x000fe20000004200 */
[----:B------:R-:W-:Y:S01]  /*7180*/  FFMA.FTZ R226, R228, UR4, -R177 ;  /* 0x00000004e4e27c23 */ /* 0x000fe200080108b1 */
[----:B------:R-:W-:Y:S01]  /*7190*/  MUFU.EX2 R182, R182 ;  /* 0x000000b600b67308 */ /* 0x000fe20000000800 */
[--C-:B------:R-:W-:Y:S01]  /*71a0*/  FFMA.FTZ R201, R234, UR4, -R179.reuse ;  /* 0x00000004eac97c23 */ /* 0x100fe200080108b3 */
[----:B------:R-:W-:Y:S01]  /*71b0*/  FFMA.FTZ R230, R230, UR4, -R179 ;  /* 0x00000004e6e67c23 */ /* 0x000fe200080108b3 */
[--C-:B------:R-:W-:Y:S01]  /*71c0*/  FFMA.FTZ R205, R174, UR4, -R177.reuse ;  /* 0x00000004aecd7c23 */ /* 0x100fe200080108b1 */
[----:B------:R-:W-:Y:S01]  /*71d0*/  FFMA.FTZ R228, R172, UR4, -R177 ;  /* 0x00000004ace47c23 */ /* 0x000fe200080108b1 */
[--C-:B------:R-:W-:Y:S01]  /*71e0*/  FFMA.FTZ R207, R224, UR4, -R179.reuse ;  /* 0x00000004e0cf7c23 */ /* 0x100fe200080108b3 */
[----:B------:R-:W-:Y:S01]  /*71f0*/  LDSM.16.MT88.4 R172, [R198+0x1000] ;  /* 0x00100000c6ac783b */ /* 0x000fe20000004200 */
[--C-:B------:R-:W-:Y:S01]  /*7200*/  FFMA.FTZ R210, R210, UR4, -R179.reuse ;  /* 0x00000004d2d27c23 */ /* 0x100fe200080108b3 */
[----:B------:R-:W1:Y:S01]  /*7210*/  MUFU.EX2 R181, R181 ;  /* 0x000000b500b57308 */ /* 0x000e620000000800 */
[----:B---3--:R-:W-:Y:S01]  /*7220*/  F2FP.F16.F32.PACK_AB R10, R183, R184 ;  /* 0x000000b8b70a723e */ /* 0x008fe200000000ff */
[--C-:B------:R-:W-:Y:S01]  /*7230*/  FFMA.FTZ R208, R208, UR4, -R179.reuse ;  /* 0x00000004d0d07c23 */ /* 0x100fe200080108b3 */
[----:B------:R-:W-:Y:S01]  /*7240*/  FFMA.FTZ R209, R206, UR4, -R179 ;  /* 0x00000004ced17c23 */ /* 0x000fe200080108b3 */
[--C-:B------:R-:W-:Y:S01]  /*7250*/  FFMA.FTZ R204, R204, UR4, -R177.reuse ;  /* 0x00000004cccc7c23 */ /* 0x100fe200080108b1 */
[--C-:B------:R-:W-:Y:S01]  /*7260*/  FFMA.FTZ R211, R202, UR4, -R177.reuse ;  /* 0x00000004cad37c23 */ /* 0x100fe200080108b1 */
[--C-:B------:R-:W-:Y:S01]  /*7270*/  FFMA.FTZ R200, R200, UR4, -R177.reuse ;  /* 0x00000004c8c87c23 */ /* 0x100fe200080108b1 */
[----:B------:R-:W-:Y:S01]  /*7280*/  FFMA.FTZ R225, R178, UR4, -R177 ;  /* 0x00000004b2e17c23 */ /* 0x000fe200080108b1 */
[----:B------:R-:W-:Y:S08]  /*7290*/  MUFU.EX2 R180, R180 ;  /* 0x000000b400b47308 */ /* 0x000ff00000000800 */
[----:B------:R-:W3:Y:S01]  /*72a0*/  MUFU.EX2 R187, R187 ;  /* 0x000000bb00bb7308 */ /* 0x000ee20000000800 */
[----:B-1----:R-:W-:-:S07]  /*72b0*/  F2FP.F16.F32.PACK_AB R9, R181, R182 ;  /* 0x000000b6b509723e */ /* 0x002fce00000000ff */
[----:B------:R-:W1:Y:S08]  /*72c0*/  MUFU.EX2 R3, R13 ;  /* 0x0000000d00037308 */ /* 0x000e700000000800 */
[----:B------:R-:W4:Y:S01]  /*72d0*/  MUFU.EX2 R191, R191 ;  /* 0x000000bf00bf7308 */ /* 0x000f220000000800 */
[----:B---3--:R-:W-:-:S07]  /*72e0*/  F2FP.F16.F32.PACK_AB R11, R187, R180 ;  /* 0x000000b4bb0b723e */ /* 0x008fce00000000ff */
[----:B------:R-:W-:Y:S01]  /*72f0*/  MUFU.EX2 R190, R190 ;  /* 0x000000be00be7308 */ /* 0x000fe20000000800 */
[-C--:B-1----:R-:W-:Y:S01]  /*7300*/  FMUL.FTZ R28, R144, R3.reuse ;  /* 0x00000003901c7220 */ /* 0x082fe20000410000 */
        /* <DEDUP_REMOVED lines=31> */
[C---:B------:R-:W-:Y:S01]  /*7500*/  HMMA.16816.F32 R20, R8.reuse, R24, R20 ;  /* 0x000000180814723c */ /* 0x040fe20000001814 */
        /* <DEDUP_REMOVED lines=28> */
[----:B------:R-:W1:Y:S01]  /*76d0*/  LDSM.16.MT88.4 R144, [R192+0x2000] ;  /* 0x00200000c090783b */ /* 0x000e620000004200 */
        /* <DEDUP_REMOVED lines=15> */
[----:B------:R-:W2:Y:S01]  /*77d0*/  LDSM.16.MT88.4 R140, [R215+0x1c000] ;  /* 0x01c00000d78c783b */ /* 0x000ea20000004200 */
[----:B------:R-:W-:Y:S01]  /*77e0*/  FMUL.FTZ R93, R93, R3 ;  /* 0x000000035d5d7220 */ /* 0x000fe20000410000 */
[-C--:B------:R-:W-:Y:S01]  /*77f0*/  FMUL.FTZ R94, R94, R191.reuse ;  /* 0x000000bf5e5e7220 */ /* 0x080fe20000410000 */
[----:B------:R-:W-:Y:S01]  /*7800*/  FMUL.FTZ R95, R95, R191 ;  /* 0x000000bf5f5f7220 */ /* 0x000fe20000410000 */
[-C--:B------:R-:W-:Y:S01]  /*7810*/  FMUL.FTZ R96, R96, R3.reuse ;  /* 0x0000000360607220 */ /* 0x080fe20000410000 */
[----:B------:R-:W-:Y:S01]  /*7820*/  FMUL.FTZ R97, R97, R3 ;  /* 0x0000000361617220 */ /* 0x000fe20000410000 */
[-C--:B------:R-:W-:Y:S01]  /*7830*/  FMUL.FTZ R98, R98, R191.reuse ;  /* 0x000000bf62627220 */ /* 0x080fe20000410000 */
[C---:B---3--:R-:W-:Y:S01]  /*7840*/  HMMA.16816.F32 R52, R8.reuse, R148, R52 ;  /* 0x000000940834723c */ /* 0x048fe20000001834 */
        /* <DEDUP_REMOVED lines=8> */
[----:B------:R-:W3:Y:S01]  /*78d0*/  LDSM.16.MT88.4 R148, [R176+0x1c000] ;  /* 0x01c00000b094783b */ /* 0x000ee20000004200 */
[-C--:B------:R-:W-:Y:S01]  /*78e0*/  FMUL.FTZ R158, R158, R191.reuse ;  /* 0x000000bf9e9e7220 */ /* 0x080fe20000410000 */
[----:B------:R-:W-:Y:S01]  /*78f0*/  FMUL.FTZ R159, R159, R191 ;  /* 0x000000bf9f9f7220 */ /* 0x000fe20000410000 */
[-C--:B------:R-:W-:Y:S01]  /*7900*/  FMUL.FTZ R84, R84, R3.reuse ;  /* 0x0000000354547220 */ /* 0x080fe20000410000 */
[----:B------:R-:W-:Y:S01]  /*7910*/  LDSM.16.MT88.4 R152, [R192] ;  /* 0x00000000c098783b */ /* 0x000fe20000004200 */
[----:B------:R-:W-:Y:S01]  /*7920*/  FMUL.FTZ R85, R85, R3 ;  /* 0x0000000355557220 */ /* 0x000fe20000410000 */
[-C--:B------:R-:W-:Y:S01]  /*7930*/  FMUL.FTZ R86, R86, R191.reuse ;  /* 0x000000bf56567220 */ /* 0x080fe20000410000 */
[----:B------:R-:W-:Y:S01]  /*7940*/  FMUL.FTZ R87, R87, R191 ;  /* 0x000000bf57577220 */ /* 0x000fe20000410000 */
[C---:B-1----:R-:W-:Y:S01]  /*7950*/  HMMA.16816.F32 R60, R8.reuse, R144, R60 ;  /* 0x00000090083c723c */ /* 0x042fe2000000183c */
        /* <DEDUP_REMOVED lines=8> */
[----:B------:R-:W1:Y:S01]  /*79e0*/  LDSM.16.MT88.4 R144, [R198+0x4000] ;  /* 0x00400000c690783b */ /* 0x000e620000004200 */
        /* <DEDUP_REMOVED lines=39> */
[----:B------:R-:W-:Y:S01]  /*7c60*/  FMUL.FTZ R127, R127, R191 ;  /* 0x000000bf7f7f7220 */ /* 0x000fe20000410000 */
[-C--:B------:R-:W-:Y:S01]  /*7c70*/  FMUL.FTZ R128, R128, R3.reuse ;  /* 0x0000000380807220 */ /* 0x080fe20000410000 */
[----:B------:R-:W-:Y:S01]  /*7c80*/  FMUL.FTZ R129, R129, R3 ;  /* 0x0000000381817220 */ /* 0x000fe20000410000 */
[-C--:B------:R-:W-:Y:S01]  /*7c90*/  FMUL.FTZ R130, R130, R191.reuse ;  /* 0x000000bf82827220 */ /* 0x080fe20000410000 */
[----:B------:R-:W-:Y:S01]  /*7ca0*/  FMUL.FTZ R131, R131, R191 ;  /* 0x000000bf83837220 */ /* 0x000fe20000410000 */
[----:B------:R-:W4:Y:S01]  /*7cb0*/  MUFU.EX2 R189, R189 ;  /* 0x000000bd00bd7308 */ /* 0x000f220000000800 */
[----:B------:R-:W-:Y:S01]  /*7cc0*/  LDSM.16.MT88.4 R160, [R192+0x2800] ;  /* 0x00280000c0a0783b */ /* 0x000fe20000004200 */
[C---:B------:R-:W-:Y:S01]  /*7cd0*/  HMMA.16816.F32 R16, R8.reuse, R18, R156 ;  /* 0x000000120810723c */ /* 0x040fe2000000189c */
[----:B------:R-:W-:Y:S01]  /*7ce0*/  FFMA.FTZ R186, R229, R3, R186 ;  /* 0x00000003e5ba7223 */ /* 0x000fe200000100ba */
[----:B------:R-:W-:Y:S01]  /*7cf0*/  FFMA.FTZ R182, R227, R191, R182 ;  /* 0x000000bfe3b67223 */ /* 0x000fe200000100b6 */
[----:B------:R-:W-:Y:S01]  /*7d00*/  LDSM.16.MT88.4 R156, [R192+0x6000] ;  /* 0x00600000c09c783b */ /* 0x000fe20000004200 */
[----:B------:R-:W-:Y:S01]  /*7d10*/  MOV R3, R6 ;  /* 0x0000000600037202 */ /* 0x000fe20000000f00 */
[----:B------:R-:W-:Y:S01]  /*7d20*/  FADD.FTZ R185, R185, R186 ;  /* 0x000000bab9b97221 */ /* 0x000fe20000010000 */
[----:B------:R-:W-:Y:S01]  /*7d30*/  MUFU.EX2 R193, R193 ;  /* 0x000000c100c17308 */ /* 0x000fe20000000800 */
[----:B------:R-:W-:Y:S01]  /*7d40*/  FADD.FTZ R181, R181, R182 ;  /* 0x000000b6b5b57221 */ /* 0x000fe20000010000 */
[----:B-1----:R-:W-:Y:S01]  /*7d50*/  HMMA.16816.F32 R84, R8, R144, R84 ;  /* 0x000000900854723c */ /* 0x002fe20000001854 */
[----:B------:R-:W-:-:S02]  /*7d60*/  FADD.FTZ R184, R184, R185 ;  /* 0x000000b9b8b87221 */ /* 0x000fc40000010000 */
[----:B------:R-:W-:Y:S02]  /*7d70*/  FADD.FTZ R180, R180, R181 ;  /* 0x000000b5b4b47221 */ /* 0x000fe40000010000 */
[----:B------:R-:W-:Y:S01]  /*7d80*/  FADD.FTZ R183, R183, R184 ;  /* 0x000000b8b7b77221 */ /* 0x000fe20000010000 */
[----:B------:R-:W-:Y:S01]  /*7d90*/  MUFU.EX2 R188, R188 ;  /* 0x000000bc00bc7308 */ /* 0x000fe20000000800 */
[----:B------:R-:W-:Y:S01]  /*7da0*/  FADD.FTZ R180, R187, R180 ;  /* 0x000000b4bbb47221 */ /* 0x000fe20000010000 */
[C---:B--2---:R-:W-:Y:S06]  /*7db0*/  HMMA.16816.F32 R92, R8.reuse, R140, R92 ;  /* 0x0000008c085c723c */ /* 0x044fec000000185c */
[----:B------:R-:W-:Y:S02]  /*7dc0*/  MUFU.EX2 R197, R197 ;  /* 0x000000c500c57308 */ /* 0x000fe40000000800 */
[C---:B------:R-:W-:Y:S01]  /*7dd0*/  HMMA.16816.F32 R96, R8.reuse, R142, R96 ;  /* 0x0000008e0860723c */ /* 0x040fe20000001860 */
[----:B------:R-:W1:Y:S05]  /*7de0*/  LDSM.16.MT88.4 R140, [R198+0x6000] ;  /* 0x00600000c68c783b */ /* 0x000e6a0000004200 */
[----:B------:R-:W2:Y:S02]  /*7df0*/  MUFU.EX2 R194, R194 ;  /* 0x000000c200c27308 */ /* 0x000ea40000000800 */
[C---:B------:R-:W-:Y:S01]  /*7e00*/  HMMA.16816.F32 R88, R8.reuse, R146, R88 ;  /* 0x000000920858723c */ /* 0x040fe20000001858 */
[----:B------:R-:W5:Y:S05]  /*7e10*/  LDSM.16.MT88.4 R144, [R176+0x1e000] ;  /* 0x01e00000b090783b */ /* 0x000f6a0000004200 */
[----:B------:R-:W-:Y:S02]  /*7e20*/  MUFU.EX2 R196, R196 ;  /* 0x000000c400c47308 */ /* 0x000fe40000000800 */
[C---:B------:R-:W-:Y:S06]  /*7e30*/  HMMA.16816.F32 R136, R8.reuse, R152, R136 ;  /* 0x000000980888723c */ /* 0x040fec0000001888 */
[----:B------:R-:W2:Y:S02]  /*7e40*/  MUFU.EX2 R195, R195 ;  /* 0x000000c300c37308 */ /* 0x000ea40000000800 */
[C---:B------:R-:W-:Y:S01]  /*7e50*/  HMMA.16816.F32 R132, R8.reuse, R154, R132 ;  /* 0x0000009a0884723c */ /* 0x040fe20000001884 */
[----:B------:R-:W-:Y:S05]  /*7e60*/  LDSM.16.MT88.4 R152, [R176+0x18800] ;  /* 0x01880000b098783b */ /* 0x000fea0000004200 */
[----:B------:R-:W-:Y:S02]  /*7e70*/  MUFU.EX2 R199, R199 ;  /* 0x000000c700c77308 */ /* 0x000fe40000000800 */
[C---:B---3--:R-:W-:Y:S06]  /*7e80*/  HMMA.16816.F32 R100, R8.reuse, R148, R100 ;  /* 0x000000940864723c */ /* 0x048fec0000001864 */
[----:B------:R-:W3:Y:S02]  /*7e90*/  MUFU.EX2 R232, R232 ;  /* 0x000000e800e87308 */ /* 0x000ee40000000800 */
[C---:B------:R-:W-:Y:S01]  /*7ea0*/  HMMA.16816.F32 R104, R8.reuse, R150, R104 ;  /* 0x000000960868723c */ /* 0x040fe20000001868 */
[----:B------:R-:W3:Y:S05]  /*7eb0*/  LDSM.16.MT88.4 R148, [R215+0x18800] ;  /* 0x01880000d794783b */ /* 0x000eea0000004200 */
[----:B------:R-:W-:Y:S02]  /*7ec0*/  MUFU.EX2 R201, R201 ;  /* 0x000000c900c97308 */ /* 0x000fe40000000800 */
[C---:B-1----:R-:W-:Y:S06]  /*7ed0*/  HMMA.16816.F32 R116, R8.reuse, R140, R116 ;  /* 0x0000008c0874723c */ /* 0x042fec0000001874 */
[----:B------:R-:W-:Y:S02]  /*7ee0*/  MUFU.EX2 R230, R230 ;  /* 0x000000e600e67308 */ /* 0x000fe40000000800 */
[C---:B------:R-:W-:Y:S01]  /*7ef0*/  HMMA.16816.F32 R120, R8.reuse, R142, R120 ;  /* 0x0000008e0878723c */ /* 0x040fe20000001878 */
[----:B------:R-:W1:Y:S05]  /*7f00*/  LDSM.16.MT88.4 R140, [R192+0x800] ;  /* 0x00080000c08c783b */ /* 0x000e6a0000004200 */
[----:B------:R-:W-:Y:S02]  /*7f10*/  MUFU.EX2 R203, R203 ;  /* 0x000000cb00cb7308 */ /* 0x000fe40000000800 */
[C---:B-----5:R-:W-:Y:S06]  /*7f20*/  HMMA.16816.F32 R108, R8.reuse, R144, R108 ;  /* 0x00000090086c723c */ /* 0x060fec000000186c */
[----:B------:R-:W5:Y:S02]  /*7f30*/  MUFU.EX2 R226, R226 ;  /* 0x000000e200e27308 */ /* 0x000f640000000800 */
[C---:B------:R-:W-:Y:S01]  /*7f40*/  HMMA.16816.F32 R112, R8.reuse, R146, R112 ;  /* 0x000000920870723c */ /* 0x040fe20000001870 */
[----:B------:R-:W-:Y:S05]  /*7f50*/  LDSM.16.MT88.4 R144, [R198+0x800] ;  /* 0x00080000c690783b */ /* 0x000fea0000004200 */
[----:B------:R-:W-:Y:S02]  /*7f60*/  MUFU.EX2 R205, R205 ;  /* 0x000000cd00cd7308 */ /* 0x000fe40000000800 */
[C---:B------:R-:W-:Y:S06]  /*7f70*/  HMMA.16816.F32 R124, R8.reuse, R156, R124 ;  /* 0x0000009c087c723c */ /* 0x040fec000000187c */
[----:B------:R-:W5:Y:S02]  /*7f80*/  MUFU.EX2 R228, R228 ;  /* 0x000000e400e47308 */ /* 0x000f640000000800 */
[----:B------:R-:W-:Y:S01]  /*7f90*/  HMMA.16816.F32 R8, R8, R158, R128 ;  /* 0x0000009e0808723c */ /* 0x000fe20000001880 */
[----:B------:R-:W5:Y:S01]  /*7fa0*/  LDSM.16.MT88.4 R156, [R215+0x1c800] ;  /* 0x01c80000d79c783b */ /* 0x000f620000004200 */
[----:B----4-:R-:W-:Y:S01]  /*7fb0*/  F2FP.F16.F32.PACK_AB R128, R189, R190 ;  /* 0x000000bebd80723e */ /* 0x010fe200000000ff */
[----:B------:R-:W-:Y:S01]  /*7fc0*/  FADD.FTZ R190, R190, R183 ;  /* 0x000000b7bebe7221 */ /* 0x000fe20000010000 */
[----:B--2---:R-:W-:Y:S01]  /*7fd0*/  F2FP.F16.F32.PACK_AB R129, R194, R197 ;  /* 0x000000c5c281723e */ /* 0x004fe200000000ff */
[----:B------:R-:W-:Y:S01]  /*7fe0*/  FADD.FTZ R197, R197, R180 ;  /* 0x000000b4c5c57221 */ /* 0x000fe20000010000 */
[----:B------:R-:W-:Y:S01]  /*7ff0*/  F2FP.F16.F32.PACK_AB R130, R188, R193 ;  /* 0x000000c1bc82723e */ /* 0x000fe200000000ff */
[----:B------:R-:W-:Y:S01]  /*8000*/  MUFU.EX2 R207, R207 ;  /* 0x000000cf00cf7308 */ /* 0x000fe20000000800 */
[----:B------:R-:W-:Y:S01]  /*8010*/  F2FP.F16.F32.PACK_AB R131, R195, R196 ;  /* 0x000000c4c383723e */ /* 0x000fe200000000ff */
[----:B------:R-:W-:Y:S01]  /*8020*/  FADD.FTZ R190, R189, R190 ;  /* 0x000000bebdbe7221 */ /* 0x000fe20000010000 */
[----:B------:R-:W-:-:S03]  /*8030*/  FADD.FTZ R197, R194, R197 ;  /* 0x000000c5c2c57221 */ /* 0x000fc60000010000 */
[----:B------:R-:W-:Y:S01]  /*8040*/  FADD.FTZ R193, R193, R190 ;  /* 0x000000bec1c17221 */ /* 0x000fe20000010000 */
[----:B------:R-:W-:Y:S01]  /*8050*/  FADD.FTZ R196, R196, R197 ;  /* 0x000000c5c4c47221 */ /* 0x000fe20000010000 */
[----:B---3--:R-:W-:Y:S01]  /*8060*/  HMMA.16816.F32 R12, R128, R148, R12 ;  /* 0x00000094800c723c */ /* 0x008fe2000000180c */
[----:B------:R-:W2:Y:S01]  /*8070*/  MUFU.EX2 R210, R210 ;  /* 0x000000d200d27308 */ /* 0x000ea20000000800 */
[----:B------:R-:W-:Y:S01]  /*8080*/  FADD.FTZ R188, R188, R193 ;  /* 0x000000c1bcbc7221 */ /* 0x000fe20000010000 */
[----:B------:R-:W-:-:S05]  /*8090*/  FADD.FTZ R196, R195, R196 ;  /* 0x000000c4c3c47221 */ /* 0x000fca0000010000 */
[C---:B------:R-:W-:Y:S01]  /*80a0*/  HMMA.16816.F32 R16, R128.reuse, R150, R16 ;  /* 0x000000968010723c */ /* 0x040fe20000001810 */
[----:B------:R-:W3:Y:S01]  /*80b0*/  LDSM.16.MT88.4 R148, [R176+0x1a800] ;  /* 0x01a80000b094783b */ /* 0x000ee20000004200 */
[----:B------:R-:W-:Y:S06]  /*80c0*/  MUFU.EX2 R208, R208 ;  /* 0x000000d000d07308 */ /* 0x000fec0000000800 */
[C---:B------:R-:W-:Y:S02]  /*80d0*/  HMMA.16816.F32 R20, R128.reuse, R152, R20 ;  /* 0x000000988014723c */ /* 0x040fe40000001814 */
[----:B------:R-:W-:Y:S06]  /*80e0*/  MUFU.EX2 R209, R209 ;  /* 0x000000d100d17308 */ /* 0x000fec0000000800 */
[C---:B------:R-:W-:Y:S01]  /*80f0*/  HMMA.16816.F32 R24, R128.reuse, R154, R24 ;  /* 0x0000009a8018723c */ /* 0x040fe20000001818 */
[----:B------:R-:W4:Y:S01]  /*8100*/  LDSM.16.MT88.4 R152, [R176+0x1c800] ;  /* 0x01c80000b098783b */ /* 0x000f220000004200 */
[----:B------:R-:W-:Y:S06]  /*8110*/  MUFU.EX2 R204, R204 ;  /* 0x000000cc00cc7308 */ /* 0x000fec0000000800 */
[C---:B-1----:R-:W-:Y:S02]  /*8120*/  HMMA.16816.F32 R136, R128.reuse, R140, R136 ;  /* 0x0000008c8088723c */ /* 0x042fe40000001888 */
[----:B------:R-:W1:Y:S06]  /*8130*/  MUFU.EX2 R211, R211 ;  /* 0x000000d300d37308 */ /* 0x000e6c0000000800 */
[C---:B------:R-:W-:Y:S01]  /*8140*/  HMMA.16816.F32 R132, R128.reuse, R142, R132 ;  /* 0x0000008e8084723c */ /* 0x040fe20000001884 */
[----:B------:R-:W2:Y:S01]  /*8150*/  LDSM.16.MT88.4 R140, [R192+0x4800] ;  /* 0x00480000c08c783b */ /* 0x000ea20000004200 */
[----:B------:R-:W-:Y:S06]  /*8160*/  MUFU.EX2 R200, R200 ;  /* 0x000000c800c87308 */ /* 0x000fec0000000800 */
[C---:B-----5:R-:W-:Y:S02]  /*8170*/  HMMA.16816.F32 R68, R128.reuse, R156, R68 ;  /* 0x0000009c8044723c */ /* 0x060fe40000001844 */
[----:B------:R-:W5:Y:S06]  /*8180*/  MUFU.EX2 R225, R225 ;  /* 0x000000e100e17308 */ /* 0x000f6c0000000800 */
        /* <DEDUP_REMOVED lines=24> */
[C---:B------:R-:W-:Y:S08]  /*8310*/  HMMA.16816.F32 R64, R128.reuse, R162, R64 ;  /* 0x000000a28040723c */ /* 0x040ff00000001840 */
[C---:B-----5:R-:W-:Y:S08]  /*8320*/  HMMA.16816.F32 R84, R128.reuse, R144, R84 ;  /* 0x000000908054723c */ /* 0x060ff00000001854 */
[C---:B------:R-:W-:Y:S01]  /*8330*/  HMMA.16816.F32 R88, R128.reuse, R146, R88 ;  /* 0x000000928058723c */ /* 0x040fe20000001858 */
[----:B------:R-:W-:Y:S07]  /*8340*/  LDSM.16.MT88.4 R144, [R176+0x19000] ;  /* 0x01900000b090783b */ /* 0x000fee0000004200 */
[C---:B---3--:R-:W-:Y:S08]  /*8350*/  HMMA.16816.F32 R100, R128.reuse, R148, R100 ;  /* 0x000000948064723c */ /* 0x048ff00000001864 */
[C---:B------:R-:W-:Y:S01]  /*8360*/  HMMA.16816.F32 R104, R128.reuse, R150, R104 ;  /* 0x000000968068723c */ /* 0x040fe20000001868 */
[----:B------:R-:W-:Y:S07]  /*8370*/  LDSM.16.MT88.4 R148, [R192+0x1000] ;  /* 0x00100000c094783b */ /* 0x000fee0000004200 */
[C---:B----4-:R-:W-:Y:S08]  /*8380*/  HMMA.16816.F32 R116, R128.reuse, R152, R116 ;  /* 0x000000988074723c */ /* 0x050ff00000001874 */
[C---:B------:R-:W-:Y:S01]  /*8390*/  HMMA.16816.F32 R120, R128.reuse, R154, R120 ;  /* 0x0000009a8078723c */ /* 0x040fe20000001878 */
[----:B------:R-:W3:Y:S07]  /*83a0*/  LDSM.16.MT88.4 R152, [R198+0x3000] ;  /* 0x00300000c698783b */ /* 0x000eee0000004200 */
        /* <DEDUP_REMOVED lines=13> */
[----:B------:R-:W1:Y:S01]  /*8480*/  LDSM.16.MT88.4 R12, [R215+0x1d000] ;  /* 0x01d00000d70c783b */ /* 0x000e620000004200 */
[----:B------:R-:W-:Y:S01]  /*8490*/  FADD.FTZ R205, R205, R226 ;  /* 0x000000e2cdcd7221 */ /* 0x000fe20000010000 */
[----:B------:R-:W-:-:S03]  /*84a0*/  FADD.FTZ R230, R230, R201 ;  /* 0x000000c9e6e67221 */ /* 0x000fc60000010000 */
[----:B------:R-:W-:Y:S02]  /*84b0*/  FADD.FTZ R205, R228, R205 ;  /* 0x000000cde4cd7221 */ /* 0x000fe40000010000 */
[C---:B------:R-:W-:Y:S01]  /*84c0*/  HMMA.16816.F32 R156, R8.reuse, R158, R16 ;  /* 0x0000009e089c723c */ /* 0x040fe20000001810 */
[----:B------:R-:W2:Y:S07]  /*84d0*/  LDSM.16.MT88.4 R16, [R176+0x1d000] ;  /* 0x01d00000b010783b */ /* 0x000eae0000004200 */
[C---:B---3--:R-:W-:Y:S08]  /*84e0*/  HMMA.16816.F32 R52, R8.reuse, R152, R52 ;  /* 0x000000980834723c */ /* 0x048ff00000001834 */
        /* <DEDUP_REMOVED lines=11> */
[C---:B------:R-:W-:Y:S08]  /*85a0*/  HMMA.16816.F32 R60, R8.reuse, R140, R60 ;  /* 0x0000008c083c723c */ /* 0x040ff0000000183c */
        /* <DEDUP_REMOVED lines=9> */
[C---:B------:R-:W-:Y:S08]  /*8640*/  HMMA.16816.F32 R112, R8.reuse, R154, R112 ;  /* 0x0000009a0870723c */ /* 0x040ff00000001870 */
        /* <DEDUP_REMOVED lines=14> */
[----:B------:R-:W3:Y:S04]  /*8730*/  LDSM.16.MT88.4 R148, [R176+0x19800] ;  /* 0x01980000b094783b */ /* 0x000ee80000004200 */
[----:B------:R-:W-:Y:S03]  /*8740*/  LDSM.16.MT88.4 R176, [R198+0x5800] ;  /* 0x00580000c6b0783b */ /* 0x000fe60000004200 */
[C---:B----4-:R-:W-:Y:S08]  /*8750*/  HMMA.16816.F32 R100, R8.reuse, R140, R100 ;  /* 0x0000008c0864723c */ /* 0x050ff00000001864 */
[C---:B------:R-:W-:Y:S01]  /*8760*/  HMMA.16816.F32 R104, R8.reuse, R142, R104 ;  /* 0x0000008e0868723c */ /* 0x040fe20000001868 */
[----:B------:R-:W4:Y:S07]  /*8770*/  LDSM.16.MT88.4 R140, [R198+0x1800] ;  /* 0x00180000c68c783b */ /* 0x000f2e0000004200 */
[C---:B--2---:R-:W-:Y:S08]  /*8780*/  HMMA.16816.F32 R124, R8.reuse, R16, R124 ;  /* 0x00000010087c723c */ /* 0x044ff0000000187c */
        /* <DEDUP_REMOVED lines=17> */
[C---:B---3--:R-:W-:Y:S01]  /*88a0*/  HMMA.16816.F32 R152, R8.reuse, R148, R20 ;  /* 0x000000940898723c */ /* 0x048fe20000001814 */
[----:B------:R-:W-:Y:S07]  /*88b0*/  LDSM.16.MT88.4 R20, [R192+0x3800] ;  /* 0x00380000c014783b */ /* 0x000fee0000004200 */
[C---:B------:R-:W-:Y:S08]  /*88c0*/  HMMA.16816.F32 R76, R8.reuse, R144, R76 ;  /* 0x00000090084c723c */ /* 0x040ff0000000184c */
[C---:B------:R-:W-:Y:S08]  /*88d0*/  HMMA.16816.F32 R80, R8.reuse, R146, R80 ;  /* 0x000000920850723c */ /* 0x040ff00000001850 */
[C---:B------:R-:W-:Y:S01]  /*88e0*/  HMMA.16816.F32 R148, R8.reuse, R150, R24 ;  /* 0x000000960894723c */ /* 0x040fe20000001818 */
[----:B------:R-:W-:Y:S07]  /*88f0*/  LDSM.16.MT88.4 R24, [R215+0x1b800] ;  /* 0x01b80000d718783b */ /* 0x000fee0000004200 */
[C---:B------:R-:W-:Y:S08]  /*8900*/  HMMA.16816.F32 R44, R8.reuse, R164, R44 ;  /* 0x000000a4082c723c */ /* 0x040ff0000000182c */
[C---:B------:R-:W-:Y:S01]  /*8910*/  HMMA.16816.F32 R48, R8.reuse, R166, R48 ;  /* 0x000000a60830723c */ /* 0x040fe20000001830 */
[----:B------:R-:W3:Y:S07]  /*8920*/  LDSM.16.MT88.4 R164, [R192+0x1800] ;  /* 0x00180000c0a4783b */ /* 0x000eee0000004200 */
[C---:B----4-:R-:W-:Y:S01]  /*8930*/  HMMA.16816.F32 R144, R8.reuse, R140, R28 ;  /* 0x0000008c0890723c */ /* 0x050fe2000000181c */
[----:B------:R-:W-:Y:S07]  /*8940*/  LDSM.16.MT88.4 R28, [R215+0x1f800] ;  /* 0x01f80000d71c783b */ /* 0x000fee0000004200 */
        /* <DEDUP_REMOVED lines=22> */
[C---:B-1----:R-:W-:Y:S08]  /*8ab0*/  HMMA.16816.F32 R124, R8.reuse, R12, R124 ;  /* 0x0000000c087c723c */ /* 0x042ff0000000187c */
[C---:B------:R-:W-:Y:S08]  /*8ac0*/  HMMA.16816.F32 R128, R8.reuse, R14, R128 ;  /* 0x0000000e0880723c */ /* 0x040ff00000001880 */
[----:B------:R-:W-:Y:S01]  /*8ad0*/  HMMA.16816.F32 R136, R8, R164, R136 ;  /* 0x000000a40888723c */ /* 0x000fe20000001888 */
[----:B------:R-:W-:Y:S01]  /*8ae0*/  MOV R164, R223 ;  /* 0x000000df00a47202 */ /* 0x000fe20000000f00 */
[----:B------:R-:W-:-:S03]  /*8af0*/  NOP ;  /* 0x0000000000007918 */ /* 0x000fc60000000000 */
[----:B------:R-:W-:-:S15]  /*8b00*/  BRA.U !UP0, `(.L_x_489) ;  /* 0x00000039086c7547 */ /* 0x000fde000b800000 */
[----:B------:R-:W1:Y:S01]  /*8b10*/  LDCU.64 UR6, c[0x0][0x3c0] ;  /* 0x00007800ff0677ac */ /* 0x000e620008000a00 */
[----:B------:R-:W-:-:S04]  /*8b20*/  DEPBAR.LE SB0, 0x0 ;  /* 0x000080000000791a */ /* 0x000fc80000000000 */
[----:B------:R-:W-:Y:S01]  /*8b30*/  UIADD3 UR32, UPT, UPT, UR20, -0x3, URZ ;  /* 0xfffffffd14207890 */ /* 0x000fe2000fffe0ff */
[C---:B------:R-:W-:Y:S01]  /*8b40*/  IMAD.SHL.U32 R7, R0.reuse, 0x40, RZ ;  /* 0x0000004000077824 */ /* 0x040fe200078e00ff */
[----:B------:R-:W-:Y:S01]  /*8b50*/  SHF.R.U32.HI R2, RZ, 0x1, R0 ;  /* 0x00000001ff027819 */ /* 0x000fe20000011600 */
[----:B------:R-:W-:-:S03]  /*8b60*/  IMAD.SHL.U32 R8, R0, 0x20, RZ ;  /* 0x0000002000087824 */ /* 0x000fc600078e00ff */
[----:B------:R-:W-:Y:S02]  /*8b70*/  LOP3.LUT R7, R7, 0x200, RZ, 0xc0, !PT ;  /* 0x0000020007077812 */ /* 0x000fe400078ec0ff */
[----:B------:R-:W-:Y:S01]  /*8b80*/  LOP3.LUT R2, R213, 0x8, R2, 0x78, !PT ;  /* 0x00000008d5027812 */ /* 0x000fe200078e7802 */
[----:B------:R-:W-:Y:S01]  /*8b90*/  IMAD.MOV.U32 R213, RZ, RZ, 0x20 ;  /* 0x00000020ffd57424 */ /* 0x000fe200078e00ff */
[----:B------:R-:W-:Y:S01]  /*8ba0*/  LOP3.LUT R7, R7, 0x7c00, R8, 0xf8, !PT ;  /* 0x00007c0007077812 */ /* 0x000fe200078ef808 */
[----:B-1----:R-:W-:-:S03]  /*8bb0*/  UIMAD.WIDE.U32 UR10, UR32, UR6, URZ ;  /* 0x00000006200a72a5 */ /* 0x002fc6000f8e00ff */
[----:B------:R-:W-:Y:S01]  /*8bc0*/  LOP3.LUT R232, R7, R2, RZ, 0xfc, !PT ;  /* 0x0000000207e87212 */ /* 0x000fe200078efcff */
[----:B------:R-:W-:-:S03]  /*8bd0*/  UIMAD UR4, UR32, UR7, UR11 ;  /* 0x00000007200472a4 */ /* 0x000fc6000f8e020b */
[----:B------:R-:W-:Y:S01]  /*8be0*/  LEA R232, R232, UR5, 0x1 ;  /* 0x00000005e8e87c11 */ /* 0x000fe2000f8e08ff */
[----:B------:R-:W-:Y:S01]  /*8bf0*/  USHF.L.U32 UR9, UR10, 0x6, URZ ;  /* 0x000000060a097899 */ /* 0x000fe200080006ff */
[----:B------:R-:W-:Y:S01]  /*8c00*/  IMAD.U32 R12, RZ, RZ, UR10 ;  /* 0x0000000aff0c7e24 */ /* 0x000fe2000f8e00ff */
[----:B------:R-:W-:Y:S01]  /*8c10*/  USHF.L.U64.HI UR8, UR10, 0x6, UR4 ;  /* 0x000000060a087899 */ /* 0x000fe20008010204 */
[----:B------:R-:W-:Y:S01]  /*8c20*/  IMAD.U32 R13, RZ, RZ, UR11 ;  /* 0x0000000bff0d7e24 */ /* 0x000fe2000f8e00ff */
[----:B------:R-:W-:Y:S01]  /*8c30*/  ULEA UR9, UP0, UR6, UR9, 0x5 ;  /* 0x0000000906097291 */ /* 0x000fe2000f8028ff */
[----:B------:R-:W-:Y:S01]  /*8c40*/  IMAD.U32 R11, RZ, RZ, UR4 ;  /* 0x00000004ff0b7e24 */ /* 0x000fe2000f8e00ff */
[----:B------:R-:W-:Y:S01]  /*8c50*/  BAR.SYNC.DEFER_BLOCKING 0x0 ;  /* 0x0000000000007b1d */ /* 0x000fe20000010000 */
[C---:B------:R-:W-:Y:S01]  /*8c60*/  LEA R10, P1, R12.reuse, R216, 0x7 ;  /* 0x000000d80c0a7211 */ /* 0x040fe200078238ff */
[----:B------:R-:W-:Y:S02]  /*8c70*/  ULEA.HI.X UR8, UR6, UR8, UR7, 0x5, UP0 ;  /* 0x0000000806087291 */ /* 0x000fe400080f2c07 */
[----:B------:R-:W-:Y:S01]  /*8c80*/  IMAD.U32 R9, RZ, RZ, UR9 ;  /* 0x00000009ff097e24 */ /* 0x000fe2000f8e00ff */
[----:B------:R-:W-:Y:S01]  /*8c90*/  LEA.HI.X R11, R12, R214, R11, 0x7, P1 ;  /* 0x000000d60c0b7211 */ /* 0x000fe200008f3c0b */
[----:B------:R-:W-:-:S02]  /*8ca0*/  UISETP.GT.U32.AND UP0, UPT, UR32, UR18, UPT ;  /* 0x000000122000728c */ /* 0x000fc4000bf04070 */
[----:B------:R-:W-:Y:S01]  /*8cb0*/  IMAD.U32 R3, RZ, RZ, UR8 ;  /* 0x00000008ff037e24 */ /* 0x000fe2000f8e00ff */
[----:B------:R-:W-:-:S04]  /*8cc0*/  LEA R8, P0, R9, R216, 0x1 ;  /* 0x000000d809087211 */ /* 0x000fc800078008ff */
[----:B------:R-:W-:Y:S02]  /*8cd0*/  LEA.HI.X R9, R9, R214, R3, 0x1, P0 ;  /* 0x000000d609097211 */ /* 0x000fe400000f0c03 */
[----:B------:R-:W-:-:S04]  /*8ce0*/  LOP3.LUT R3, R0, 0x2, RZ, 0xc0, !PT ;  /* 0x0000000200037812 */ /* 0x000fc800078ec0ff */
[----:B------:R-:W-:-:S04]  /*8cf0*/  ISETP.NE.AND P0, PT, R3, RZ, PT ;  /* 0x000000ff0300720c */ /* 0x000fc80003f05270 */
[----:B------:R-:W-:Y:S01]  /*8d00*/  SEL R225, R213, 0xffffffe0, !P0 ;  /* 0xffffffe0d5e17807 */ /* 0x000fe20004000000 */
[----:B------:R-:W-:Y:S01]  /*8d10*/  @!PT LDS RZ, [RZ] ;  /* 0x00000000fffff984 */ /* 0x000fe20000000800 */
[----:B------:R-:W-:Y:S01]  /*8d20*/  @!PT LDS RZ, [RZ] ;  /* 0x00000000fffff984 */ /* 0x000fe20000000800 */
[----:B------:R-:W-:Y:S01]  /*8d30*/  @!PT LDS RZ, [RZ] ;  /* 0x00000000fffff984 */ /* 0x000fe20000000800 */
[----:B------:R-:W-:Y:S01]  /*8d40*/  LDGSTS.E.BYPASS.LTC128B.128 [R219+0x18000], desc[UR24][R10.64] ;  /* 0x180000000adb7fae */ /* 0x000fe2000b981a18 */
[----:B------:R-:W-:-:S03]  /*8d50*/  LOP3.LUT P0, R224, R0, 0x4, RZ, 0xc0, !PT ;  /* 0x0000000400e07812 */ /* 0x000fc6000780c0ff */
[----:B------:R-:W-:Y:S01]  /*8d60*/  LDGSTS.E.BYPASS.LTC128B.128 [R219+0x1a000], desc[UR24][R10.64+0x80] ;  /* 0x1a0000800adb7fae */ /* 0x000fe2000b981a18 */
[----:B------:R-:W-:Y:S01]  /*8d70*/  IMAD.IADD R231, R225, 0x1, R232 ;  /* 0x00000001e1e77824 */ /* 0x000fe200078e02e8 */
[----:B------:R-:W-:Y:S01]  /*8d80*/  SEL R3, R4, 0xffffffc0, !P0 ;  /* 0xffffffc004037807 */ /* 0x000fe20004000000 */
[C---:B------:R-:W-:Y:S01]  /*8d90*/  IMAD.IADD R226, R5.reuse, 0x1, R225 ;  /* 0x0000000105e27824 */ /* 0x040fe200078e02e1 */
[----:B------:R-:W-:Y:S03]  /*8da0*/  LDGSTS.E.BYPASS.LTC128B.128 [R219+0x1c000], desc[UR24][R10.64+0x100] ;  /* 0x1c0001000adb7fae */ /* 0x000fe6000b981a18 */
[--C-:B------:R-:W-:Y:S01]  /*8db0*/  IMAD.IADD R230, R232, 0x1, R3.reuse ;  /* 0x00000001e8e67824 */ /* 0x100fe200078e0203 */
[----:B------:R-:W-:Y:S01]  /*8dc0*/  LDGSTS.E.BYPASS.LTC128B.128 [R219+0x1e000], desc[UR24][R10.64+0x180] ;  /* 0x1e0001800adb7fae */ /* 0x000fe2000b981a18 */
[----:B------:R-:W-:Y:S02]  /*8dd0*/  IMAD.IADD R3, R5, 0x1, R3 ;  /* 0x0000000105037824 */ /* 0x000fe400078e0203 */
[C---:B------:R-:W-:Y:S01]  /*8de0*/  IMAD.IADD R228, R225.reuse, 0x1, R230 ;  /* 0x00000001e1e47824 */ /* 0x040fe200078e02e6 */
[----:B------:R-:W-:Y:S01]  /*8df0*/  LDGSTS.E.BYPASS.LTC128B.128 [R219+0x19000], desc[UR24][R8.64] ;  /* 0x1900000008db7fae */ /* 0x000fe2000b981a18 */
[----:B------:R-:W-:-:S03]  /*8e00*/  IMAD.IADD R225, R225, 0x1, R3 ;  /* 0x00000001e1e17824 */ /* 0x000fc600078e0203 */
[----:B------:R-:W-:Y:S04]  /*8e10*/  LDGSTS.E.BYPASS.LTC128B.128 [R219+0x1b000], desc[UR24][R8.64+0x80] ;  /* 0x1b00008008db7fae */ /* 0x000fe8000b981a18 */
[----:B------:R-:W-:Y:S04]  /*8e20*/  LDGSTS.E.BYPASS.LTC128B.128 [R219+0x1d000], desc[UR24][R8.64+0x100] ;  /* 0x1d00010008db7fae */ /* 0x000fe8000b981a18 */
[----:B------:R1:W-:Y:S04]  /*8e30*/  LDGSTS.E.BYPASS.LTC128B.128 [R219+0x1f000], desc[UR24][R8.64+0x180] ;  /* 0x1f00018008db7fae */ /* 0x0003e8000b981a18 */
[----:B------:R-:W-:Y:S04]  /*8e40*/  LDSM.16.M88.4 R196, [R232] ;  /* 0x00000000e8c4783b */ /* 0x000fe80000000200 */
[----:B------:R-:W2:Y:S04]  /*8e50*/  LDSM.16.M88.4 R176, [R212+UR5+0x10000] ;  /* 0x01000005d4b0783b */ /* 0x000ea80008000200 */
[----:B------:R-:W3:Y:S04]  /*8e60*/  LDSM.16.M88.4 R168, [R212+UR5+0x10800] ;  /* 0x01080005d4a8783b */ /* 0x000ee80008000200 */
[----:B------:R-:W4:Y:S04]  /*8e70*/  LDSM.16.M88.4 R32, [R212+UR5+0x11000] ;  /* 0x01100005d420783b */ /* 0x000f280008000200 */
[----:B------:R-:W-:Y:S04]  /*8e80*/  LDSM.16.M88.4 R24, [R226+0x10000] ;  /* 0x01000000e218783b */ /* 0x000fe80000000200 */
[----:B------:R-:W-:Y:S04]  /*8e90*/  LDSM.16.M88.4 R180, [R212+UR5+0x11800] ;  /* 0x01180005d4b4783b */ /* 0x000fe80008000200 */
[----:B-1----:R-:W1:Y:S04]  /*8ea0*/  LDSM.16.M88.4 R8, [R231] ;  /* 0x00000000e708783b */ /* 0x002e680000000200 */
[----:B------:R-:W5:Y:S04]  /*8eb0*/  LDSM.16.M88.4 R20, [R226+0x10800] ;  /* 0x01080000e214783b */ /* 0x000f680000000200 */
[----:B------:R-:W5:Y:S04]  /*8ec0*/  LDSM.16.M88.4 R12, [R226+0x11000] ;  /* 0x01100000e20c783b */ /* 0x000f680000000200 */
[----:B------:R-:W5:Y:S04]  /*8ed0*/  LDSM.16.M88.4 R200, [R226+0x11800] ;  /* 0x01180000e2c8783b */ /* 0x000f680000000200 */
[----:B------:R-:W-:Y:S01]  /*8ee0*/  LDSM.16.M88.4 R192, [R3+0x10000] ;  /* 0x0100000003c0783b */ /* 0x000fe20000000200 */
[C---:B--2---:R-:W-:Y:S03]  /*8ef0*/  HMMA.16816.F32 R16, R196.reuse, R176, RZ ;  /* 0x000000b0c410723c */ /* 0x044fe600000018ff */
[----:B------:R-:W-:Y:S04]  /*8f00*/  LDSM.16.M88.4 R188, [R3+0x10800] ;  /* 0x0108000003bc783b */ /* 0x000fe80000000200 */
[----:B------:R-:W-:Y:S01]  /*8f10*/  LDSM.16.M88.4 R184, [R3+0x11000] ;  /* 0x0110000003b8783b */ /* 0x000fe20000000200 */
[C---:B------:R-:W-:Y:S03]  /*8f20*/  HMMA.16816.F32 R176, R196.reuse, R178, RZ ;  /* 0x000000b2c4b0723c */ /* 0x040fe600000018ff */
[----:B------:R-:W-:Y:S04]  /*8f30*/  LDSM.16.M88.4 R204, [R212+UR5+0x12000] ;  /* 0x01200005d4cc783b */ /* 0x000fe80008000200 */
[----:B------:R-:W-:Y:S01]  /*8f40*/  LDSM.16.M88.4 R208, [R212+UR5+0x17800] ;  /* 0x01780005d4d0783b */ /* 0x000fe20008000200 */
[C---:B---3--:R-:W-:Y:S03]  /*8f50*/  HMMA.16816.F32 R172, R196.reuse, R168, RZ ;  /* 0x000000a8c4ac723c */ /* 0x048fe600000018ff */
[----:B------:R-:W0:Y:S05]  /*8f60*/  LDGDEPBAR ;  /* 0x00000000000079af */ /* 0x000e2a0000000000 */
[C---:B----4-:R-:W-:Y:S08]  /*8f70*/  HMMA.16816.F32 R164, R196.reuse, R32, RZ ;  /* 0x00000020c4a4723c */ /* 0x050ff000000018ff */
[C---:B------:R-:W-:Y:S08]  /*8f80*/  HMMA.16816.F32 R168, R196.reuse, R170, RZ ;  /* 0x000000aac4a8723c */ /* 0x040ff000000018ff */
[----:B------:R-:W-:Y:S08]  /*8f90*/  HMMA.16816.F32 R32, R196, R34, RZ ;  /* 0x00000022c420723c */ /* 0x000ff000000018ff */
[C---:B-1----:R-:W-:Y:S08]  /*8fa0*/  HMMA.16816.F32 R16, R8.reuse, R24, R16 ;  /* 0x000000180810723c */ /* 0x042ff00000001810 */
[----:B------:R-:W-:Y:S01]  /*8fb0*/  HMMA.16816.F32 R176, R8, R26, R176 ;  /* 0x0000001a08b0723c */ /* 0x000fe200000018b0 */
[----:B------:R-:W1:Y:S07]  /*8fc0*/  LDSM.16.M88.4 R24, [R230] ;  /* 0x00000000e618783b */ /* 0x000e6e0000000200 */
[C---:B------:R-:W-:Y:S08]  /*8fd0*/  HMMA.16816.F32 R28, R196.reuse, R180, RZ ;  /* 0x000000b4c41c723c */ /* 0x040ff000000018ff */
[----:B------:R-:W-:Y:S01]  /*8fe0*/  HMMA.16816.F32 R196, R196, R182, RZ ;  /* 0x000000b6c4c4723c */ /* 0x000fe200000018ff */
[----:B------:R-:W2:Y:S07]  /*8ff0*/  LDSM.16.M88.4 R180, [R3+0x11800] ;  /* 0x0118000003b4783b */ /* 0x000eae0000000200 */
[C---:B-----5:R-:W-:Y:S08]  /*9000*/  HMMA.16816.F32 R172, R8.reuse, R20, R172 ;  /* 0x0000001408ac723c */ /* 0x060ff000000018ac */
[C---:B------:R-:W-:Y:S01]  /*9010*/  HMMA.16816.F32 R168, R8.reuse, R22, R168 ;  /* 0x0000001608a8723c */ /* 0x040fe200000018a8 */
[----:B------:R-:W-:Y:S07]  /*9020*/  LDSM.16.M88.4 R20, [R228] ;  /* 0x00000000e414783b */ /* 0x000fee0000000200 */
        /* <DEDUP_REMOVED lines=16> */
[C---:B--2---:R-:W-:Y:S08]  /*9130*/  HMMA.16816.F32 R28, R24.reuse, R180, R28 ;  /* 0x000000b4181c723c */ /* 0x044ff0000000181c */
[----:B------:R-:W-:Y:S01]  /*9140*/  HMMA.16816.F32 R196, R24, R182, R196 ;  /* 0x000000b618c4723c */ /* 0x000fe200000018c4 */
[----:B------:R-:W2:Y:S04]  /*9150*/  LDSM.16.M88.4 R24, [R225+0x11800] ;  /* 0x01180000e118783b */ /* 0x000ea80000000200 */
[----:B------:R-:W-:Y:S03]  /*9160*/  LDSM.16.M88.4 R180, [R212+UR5+0x13800] ;  /* 0x01380005d4b4783b */ /* 0x000fe60008000200 */
        /* <DEDUP_REMOVED lines=25> */
[----:B------:R-:W3:Y:S03]  /*9300*/  LDSM.16.M88.4 R12, [R3+0x13000] ;  /* 0x01300000030c783b */ /* 0x000ee60000000200 */
[C---:B----4-:R-:W-:Y:S08]  /*9310*/  HMMA.16816.F32 R16, R8.reuse, R200, R16 ;  /* 0x000000c80810723c */ /* 0x050ff00000001810 */
[C---:B------:R-:W-:Y:S01]  /*9320*/  HMMA.16816.F32 R176, R8.reuse, R202, R176 ;  /* 0x000000ca08b0723c */ /* 0x040fe200000018b0 */
[----:B------:R-:W-:Y:S07]  /*9330*/  LDSM.16.M88.4 R200, [R212+UR5+0x14800] ;  /* 0x01480005d4c8783b */ /* 0x000fee0008000200 */
[C---:B-1----:R-:W-:Y:S08]  /*9340*/  HMMA.16816.F32 R172, R8.reuse, R192, R172 ;  /* 0x000000c008ac723c */ /* 0x042ff000000018ac */
[C---:B------:R-:W-:Y:S01]  /*9350*/  HMMA.16816.F32 R168, R8.reuse, R194, R168 ;  /* 0x000000c208a8723c */ /* 0x040fe200000018a8 */
[----:B------:R-:W1:Y:S07]  /*9360*/  LDSM.16.M88.4 R192, [R3+0x13800] ;  /* 0x0138000003c0783b */ /* 0x000e6e0000000200 */
[C---:B--2---:R-:W-:Y:S08]  /*9370*/  HMMA.16816.F32 R164, R8.reuse, R24, R164 ;  /* 0x0000001808a4723c */ /* 0x044ff000000018a4 */
[C---:B------:R-:W-:Y:S01]  /*9380*/  HMMA.16816.F32 R32, R8.reuse, R26, R32 ;  /* 0x0000001a0820723c */ /* 0x040fe20000001820 */
[----:B------:R-:W-:Y:S07]  /*9390*/  LDSM.16.M88.4 R24, [R225+0x12000] ;  /* 0x01200000e118783b */ /* 0x000fee0000000200 */
[C---:B-----5:R-:W-:Y:S08]  /*93a0*/  HMMA.16816.F32 R28, R8.reuse, R20, R28 ;  /* 0x00000014081c723c */ /* 0x060ff0000000181c */
[----:B------:R-:W-:Y:S01]  /*93b0*/  HMMA.16816.F32 R196, R8, R22, R196 ;  /* 0x0000001608c4723c */ /* 0x000fe200000018c4 */
[----:B------:R-:W2:Y:S04]  /*93c0*/  LDSM.16.M88.4 R20, [R228+0x4000] ;  /* 0x00400000e414783b */ /* 0x000ea80000000200 */
[----:B------:R-:W4:Y:S03]  /*93d0*/  LDSM.16.M88.4 R8, [R225+0x12800] ;  /* 0x01280000e108783b */ /* 0x000f260000000200 */
        /* <DEDUP_REMOVED lines=8> */
[----:B------:R-:W5:Y:S07]  /*9460*/  LDSM.16.M88.4 R12, [R212+UR5+0x14000] ;  /* 0x01400005d40c783b */ /* 0x000f6e0008000200 */
[C---:B-1----:R-:W-:Y:S08]  /*9470*/  HMMA.16816.F32 R28, R184.reuse, R192, R28 ;  /* 0x000000c0b81c723c */ /* 0x042ff0000000181c */
[----:B------:R-:W-:Y:S01]  /*9480*/  HMMA.16816.F32 R196, R184, R194, R196 ;  /* 0x000000c2b8c4723c */ /* 0x000fe200000018c4 */
[----:B------:R-:W1:Y:S04]  /*9490*/  LDSM.16.M88.4 R192, [R212+UR5+0x15000] ;  /* 0x01500005d4c0783b */ /* 0x000e680008000200 */
[----:B------:R-:W1:Y:S03]  /*94a0*/  LDSM.16.M88.4 R184, [R212+UR5+0x15800] ;  /* 0x01580005d4b8783b */ /* 0x000e660008000200 */
[C---:B--2---:R-:W-:Y:S08]  /*94b0*/  HMMA.16816.F32 R16, R20.reuse, R24, R16 ;  /* 0x000000181410723c */ /* 0x044ff00000001810 */
[C---:B------:R-:W-:Y:S01]  /*94c0*/  HMMA.16816.F32 R176, R20.reuse, R26, R176 ;  /* 0x0000001a14b0723c */ /* 0x040fe200000018b0 */
[----:B------:R-:W-:Y:S07]  /*94d0*/  LDSM.16.M88.4 R24, [R231+0x8000] ;  /* 0x00800000e718783b */ /* 0x000fee0000000200 */
[C---:B----4-:R-:W-:Y:S08]  /*94e0*/  HMMA.16816.F32 R172, R20.reuse, R8, R172 ;  /* 0x0000000814ac723c */ /* 0x050ff000000018ac */
[C---:B------:R-:W-:Y:S01]  /*94f0*/  HMMA.16816.F32 R168, R20.reuse, R10, R168 ;  /* 0x0000000a14a8723c */ /* 0x040fe200000018a8 */
[----:B------:R-:W2:Y:S07]  /*9500*/  LDSM.16.M88.4 R8, [R226+0x14000] ;  /* 0x01400000e208783b */ /* 0x000eae0000000200 */
[C---:B------:R-:W-:Y:S08]  /*9510*/  HMMA.16816.F32 R164, R20.reuse, R204, R164 ;  /* 0x000000cc14a4723c */ /* 0x040ff000000018a4 */
[C---:B------:R-:W-:Y:S01]  /*9520*/  HMMA.16816.F32 R32, R20.reuse, R206, R32 ;  /* 0x000000ce1420723c */ /* 0x040fe20000001820 */
[----:B------:R-:W-:Y:S07]  /*9530*/  LDSM.16.M88.4 R204, [R226+0x16000] ;  /* 0x01600000e2cc783b */ /* 0x000fee0000000200 */
        /* <DEDUP_REMOVED lines=36> */
[C---:B--2---:R-:W-:Y:S08]  /*9780*/  HMMA.16816.F32 R164, R8.reuse, R20, R164 ;  /* 0x0000001408a4723c */ /* 0x044ff000000018a4 */
[C---:B------:R-:W-:Y:S01]  /*9790*/  HMMA.16816.F32 R32, R8.reuse, R22, R32 ;  /* 0x000000160820723c */ /* 0x040fe20000001820 */
[----:B------:R-:W2:Y:S07]  /*97a0*/  LDSM.16.M88.4 R20, [R212+UR5+0x16000] ;  /* 0x01600005d414783b */ /* 0x000eae0008000200 */
[C---:B---3--:R-:W-:Y:S08]  /*97b0*/  HMMA.16816.F32 R28, R8.reuse, R12, R28 ;  /* 0x0000000c081c723c */ /* 0x048ff0000000181c */
[----:B------:R-:W-:Y:S01]  /*97c0*/  HMMA.16816.F32 R196, R8, R14, R196 ;  /* 0x0000000e08c4723c */ /* 0x000fe200000018c4 */
[----:B------:R-:W3:Y:S04]  /*97d0*/  LDSM.16.M88.4 R12, [R212+UR5+0x16800] ;  /* 0x01680005d40c783b */ /* 0x000ee80008000200 */
[----:B------:R-:W3:Y:S03]  /*97e0*/  LDSM.16.M88.4 R8, [R212+UR5+0x17000] ;  /* 0x01700005d408783b */ /* 0x000ee60008000200 */
[C---:B----4-:R-:W-:Y:S08]  /*97f0*/  HMMA.16816.F32 R16, R24.reuse, R192, R16 ;  /* 0x000000c01810723c */ /* 0x050ff00000001810 */
[C---:B------:R-:W-:Y:S01]  /*9800*/  HMMA.16816.F32 R176, R24.reuse, R194, R176 ;  /* 0x000000c218b0723c */ /* 0x040fe200000018b0 */
[----:B------:R-:W4:Y:S07]  /*9810*/  LDSM.16.M88.4 R192, [R231+0xc000] ;  /* 0x00c00000e7c0783b */ /* 0x000f2e0000000200 */
[C---:B-----5:R-:W-:Y:S08]  /*9820*/  HMMA.16816.F32 R172, R24.reuse, R188, R172 ;  /* 0x000000bc18ac723c */ /* 0x060ff000000018ac */
        /* <DEDUP_REMOVED lines=16> */
[----:B------:R-:W-:Y:S01]  /*9930*/  HMMA.16816.F32 R32, R200, R10, R32 ;  /* 0x0000000ac820723c */ /* 0x000fe20000001820 */
[----:B------:R-:W2:Y:S07]  /*9940*/  LDSM.16.M88.4 R8, [R225+0x16000] ;  /* 0x01600000e108783b */ /* 0x000eae0000000200 */
[----:B----4-:R-:W-:Y:S08]  /*9950*/  HMMA.16816.F32 R16, R192, R204, R16 ;  /* 0x000000ccc010723c */ /* 0x010ff00000001810 */
[C---:B------:R-:W-:Y:S08]  /*9960*/  HMMA.16816.F32 R28, R200.reuse, R208, R28 ;  /* 0x000000d0c81c723c */ /* 0x040ff0000000181c */
[----:B------:R-:W-:Y:S01]  /*9970*/  HMMA.16816.F32 R200, R200, R210, R196 ;  /* 0x000000d2c8c8723c */ /* 0x000fe200000018c4 */
[----:B------:R-:W3:Y:S07]  /*9980*/  LDSM.16.M88.4 R196, [R3+0x16800] ;  /* 0x0168000003c4783b */ /* 0x000eee0000000200 */
[----:B------:R-:W-:Y:S08]  /*9990*/  HMMA.16816.F32 R176, R192, R206, R176 ;  /* 0x000000cec0b0723c */ /* 0x000ff000000018b0 */
[----:B-1----:R-:W-:Y:S08]  /*99a0*/  HMMA.16816.F32 R16, R24, R20, R16 ;  /* 0x000000141810723c */ /* 0x002ff00000001810 */
[C---:B------:R-:W-:Y:S08]  /*99b0*/  HMMA.16816.F32 R28, R192.reuse, R180, R28 ;  /* 0x000000b4c01c723c */ /* 0x040ff0000000181c */
[C---:B------:R-:W-:Y:S01]  /*99c0*/  HMMA.16816.F32 R200, R192.reuse, R182, R200 ;  /* 0x000000b6c0c8723c */ /* 0x040fe200000018c8 */
[----:B------:R-:W1:Y:S07]  /*99d0*/  LDSM.16.M88.4 R180, [R225+0x16800] ;  /* 0x01680000e1b4783b */ /* 0x000e6e0000000200 */
[----:B------:R-:W-:Y:S08]  /*99e0*/  HMMA.16816.F32 R172, R192, R188, R172 ;  /* 0x000000bcc0ac723c */ /* 0x000ff000000018ac */
[----:B------:R-:W-:Y:S01]  /*99f0*/  HMMA.16816.F32 R176, R24, R22, R176 ;  /* 0x0000001618b0723c */ /* 0x000fe200000018b0 */
[----:B------:R-:W4:Y:S07]  /*9a00*/  LDSM.16.M88.4 R20, [R3+0x17000] ;  /* 0x017000000314783b */ /* 0x000f2e0000000200 */
[----:B--2---:R-:W-:Y:S01]  /*9a10*/  HMMA.16816.F32 R16, R12, R8, R16 ;  /* 0x000000080c10723c */ /* 0x004fe20000001810 */
[----:B------:R-:W-:-:S05]  /*9a20*/  IMAD.SHL.U32 R9, R0, 0x2, RZ ;  /* 0x0000000200097824 */ /* 0x000fca00078e00ff */
[----:B------:R-:W-:Y:S02]  /*9a30*/  LOP3.LUT R9, R9, 0x6, RZ, 0xc0, !PT ;  /* 0x0000000609097812 */ /* 0x000fe400078ec0ff */
[----:B------:R-:W-:Y:S01]  /*9a40*/  HMMA.16816.F32 R164, R192, R184, R164 ;  /* 0x000000b8c0a4723c */ /* 0x000fe200000018a4 */
[----:B------:R-:W-:Y:S02]  /*9a50*/  IMAD.U32 R184, RZ, RZ, UR20 ;  /* 0x00000014ffb87e24 */ /* 0x000fe4000f8e00ff */
[----:B------:R-:W-:Y:S02]  /*9a60*/  VIADD R185, R222, 0x8 ;  /* 0x00000008deb97836 */ /* 0x000fe40000000000 */
[----:B------:R-:W-:-:S03]  /*9a70*/  IMAD R184, R184, 0x40, R9 ;  /* 0x00000040b8b87824 */ /* 0x000fc600078e0209 */
[----:B---3--:R-:W-:Y:S01]  /*9a80*/  HMMA.16816.F32 R172, R24, R196, R172 ;  /* 0x000000c418ac723c */ /* 0x008fe200000018ac */
[C---:B------:R-:W-:Y:S02]  /*9a90*/  VIADD R8, R184.reuse, 0xffffff40 ;  /* 0xffffff40b8087836 */ /* 0x040fe40000000000 */
[----:B------:R-:W-:-:S03]  /*9aa0*/  VIADD R9, R184, 0xffffff41 ;  /* 0xffffff41b8097836 */ /* 0x000fc60000000000 */
[-C--:B------:R-:W-:Y:S02]  /*9ab0*/  ISETP.GT.AND P0, PT, R222, R8.reuse, PT ;  /* 0x00000008de00720c */ /* 0x080fe40003f04270 */
[----:B------:R-:W-:Y:S01]  /*9ac0*/  HMMA.16816.F32 R176, R12, R10, R176 ;  /* 0x0000000a0cb0723c */ /* 0x000fe200000018b0 */
[----:B------:R-:W-:Y:S02]  /*9ad0*/  ISETP.GT.AND P2, PT, R185, R8, PT ;  /* 0x00000008b900720c */ /* 0x000fe40003f44270 */
[C---:B------:R-:W-:Y:S02]  /*9ae0*/  ISETP.GE.AND P4, PT, R8.reuse, R221, PT ;  /* 0x000000dd0800720c */ /* 0x040fe40003f86270 */
[----:B------:R-:W-:Y:S01]  /*9af0*/  ISETP.GE.AND P5, PT, R8, R220, PT ;  /* 0x000000dc0800720c */ /* 0x000fe20003fa6270 */
[----:B------:R-:W-:Y:S01]  /*9b00*/  VIADD R8, R184, 0xffffff48 ;  /* 0xffffff48b8087836 */ /* 0x000fe20000000000 */
[----:B------:R-:W-:Y:S01]  /*9b10*/  FSEL R16, R16, -INF , !P0 ;  /* 0xff80000010107808 */ /* 0x000fe20004000000 */
[----:B------:R-:W-:Y:S01]  /*9b20*/  HMMA.16816.F32 R168, R192, R190, R168 ;  /* 0x000000bec0a8723c */ /* 0x000fe200000018a8 */
[----:B------:R-:W-:-:S02]  /*9b30*/  ISETP.GT.AND P1, PT, R222, R9, PT ;  /* 0x00000009de00720c */ /* 0x000fc40003f24270 */
[----:B------:R-:W-:Y:S02]  /*9b40*/  ISETP.GT.AND P0, PT, R185, R9, PT ;  /* 0x00000009b900720c */ /* 0x000fe40003f04270 */
[----:B------:R-:W-:Y:S02]  /*9b50*/  FSEL R18, R18, -INF , !P2 ;  /* 0xff80000012127808 */ /* 0x000fe40005000000 */
[----:B------:R-:W-:Y:S01]  /*9b60*/  FSEL R188, R16, -INF , !P4 ;  /* 0xff80000010bc7808 */ /* 0x000fe20006000000 */
[----:B------:R-:W-:Y:S01]  /*9b70*/  VIADD R16, R184, 0xffffff49 ;  /* 0xffffff49b8107836 */ /* 0x000fe20000000000 */
[C---:B------:R-:W-:Y:S01]  /*9b80*/  ISETP.GE.AND P3, PT, R9.reuse, R221, PT ;  /* 0x000000dd0900720c */ /* 0x040fe20003f66270 */
[----:B------:R-:W-:Y:S01]  /*9b90*/  HMMA.16816.F32 R32, R192, R186, R32 ;  /* 0x000000bac020723c */ /* 0x000fe20000001820 */
[----:B------:R-:W-:Y:S02]  /*9ba0*/  ISETP.GE.AND P6, PT, R9, R220, PT ;  /* 0x000000dc0900720c */ /* 0x000fe40003fc6270 */
[----:B------:R-:W-:-:S02]  /*9bb0*/  ISETP.GT.AND P2, PT, R222, R8, PT ;  /* 0x00000008de00720c */ /* 0x000fc40003f44270 */
[----:B------:R-:W-:Y:S02]  /*9bc0*/  FSEL R17, R17, -INF , !P1 ;  /* 0xff80000011117808 */ /* 0x000fe40004800000 */
[----:B------:R-:W-:Y:S01]  /*9bd0*/  FSEL R19, R19, -INF , !P0 ;  /* 0xff80000013137808 */ /* 0x000fe20004000000 */
[----:B-1----:R-:W-:Y:S01]  /*9be0*/  HMMA.16816.F32 R172, R12, R180, R172 ;  /* 0x000000b40cac723c */ /* 0x002fe200000018ac */
[----:B------:R-:W-:Y:S02]  /*9bf0*/  FSEL R191, R18, -INF , !P5 ;  /* 0xff80000012bf7808 */ /* 0x000fe40006800000 */
[C---:B------:R-:W-:Y:S02]  /*9c00*/  ISETP.GE.AND P4, PT, R8.reuse, R221, PT ;  /* 0x000000dd0800720c */ /* 0x040fe40003f86270 */
[----:B------:R-:W-:Y:S02]  /*9c10*/  ISETP.GE.AND P5, PT, R8, R220, PT ;  /* 0x000000dc0800720c */ /* 0x000fe40003fa6270 */
[----:B------:R-:W-:Y:S01]  /*9c20*/  ISETP.GT.AND P1, PT, R185, R8, PT ;  /* 0x00000008b900720c */ /* 0x000fe20003f24270 */
[----:B------:R-:W-:Y:S01]  /*9c30*/  HMMA.16816.F32 R168, R24, R198, R168 ;  /* 0x000000c618a8723c */ /* 0x000fe200000018a8 */
[----:B------:R-:W1:Y:S01]  /*9c40*/  LDSM.16.M88.4 R8, [R225+0x17000] ;  /* 0x01700000e108783b */ /* 0x000e620000000200 */
[----:B------:R-:W-:-:S02]  /*9c50*/  FSEL R190, R17, -INF , !P3 ;  /* 0xff80000011be7808 */ /* 0x000fc40005800000 */
[----:B------:R-:W-:Y:S02]  /*9c60*/  FSEL R193, R19, -INF , !P6 ;  /* 0xff80000013c17808 */ /* 0x000fe40007000000 */
[----:B------:R-:W-:Y:S02]  /*9c70*/  FSEL R176, R176, -INF , !P2 ;  /* 0xff800000b0b07808 */ /* 0x000fe40005000000 */
[----:B------:R-:W-:Y:S01]  /*9c80*/  ISETP.GT.AND P0, PT, R222, R16, PT ;  /* 0x00000010de00720c */ /* 0x000fe20003f04270 */
[----:B----4-:R-:W-:Y:S01]  /*9c90*/  HMMA.16816.F32 R164, R24, R20, R164 ;  /* 0x0000001418a4723c */ /* 0x010fe200000018a4 */
[----:B------:R-:W-:Y:S01]  /*9ca0*/  ISETP.GE.AND P3, PT, R16, R221, PT ;  /* 0x000000dd1000720c */ /* 0x000fe20003f66270 */
[----:B------:R-:W-:Y:S01]  /*9cb0*/  VIADD R20, R184, 0xffffff50 ;  /* 0xffffff50b8147836 */ /* 0x000fe20000000000 */
[----:B------:R-:W-:Y:S02]  /*9cc0*/  ISETP.GE.AND P6, PT, R16, R220, PT ;  /* 0x000000dc1000720c */ /* 0x000fe40003fc6270 */
[----:B------:R-:W-:-:S02]  /*9cd0*/  ISETP.GT.AND P2, PT, R185, R16, PT ;  /* 0x00000010b900720c */ /* 0x000fc40003f44270 */
[----:B------:R2:W3:Y:S01]  /*9ce0*/  LDSM.16.M88.4 R16, [R3+0x17800] ;  /* 0x017800000310783b */ /* 0x0004e20000000200 */
[----:B------:R-:W-:Y:S01]  /*9cf0*/  FSEL R178, R178, -INF , !P1 ;  /* 0xff800000b2b27808 */ /* 0x000fe20004800000 */
[----:B------:R-:W-:Y:S01]  /*9d00*/  HMMA.16816.F32 R32, R24, R22, R32 ;  /* 0x000000161820723c */ /* 0x000fe20000001820 */
[----:B------:R-:W-:Y:S02]  /*9d10*/  FSEL R176, R176, -INF , !P4 ;  /* 0xff800000b0b07808 */ /* 0x000fe40006000000 */
[----:B------:R-:W-:Y:S02]  /*9d20*/  FSEL R195, R178, -INF , !P5 ;  /* 0xff800000b2c37808 */ /* 0x000fe40006800000 */
[----:B------:R-:W-:Y:S02]  /*9d30*/  FSEL R177, R177, -INF , !P0 ;  /* 0xff800000b1b17808 */ /* 0x000fe40004000000 */
[----:B------:R-:W-:Y:S01]  /*9d40*/  ISETP.GT.AND P1, PT, R222, R20, PT ;  /* 0x00000014de00720c */ /* 0x000fe20003f24270 */
[----:B------:R-:W-:Y:S01]  /*9d50*/  HMMA.16816.F32 R168, R12, R182, R168 ;  /* 0x000000b60ca8723c */ /* 0x000fe200000018a8 */
[----:B------:R-:W-:-:S02]  /*9d60*/  ISETP.GE.AND P4, PT, R20, R221, PT ;  /* 0x000000dd1400720c */ /* 0x000fc40003f86270 */
[----:B------:R-:W-:Y:S02]  /*9d70*/  ISETP.GE.AND P5, PT, R20, R220, PT ;  /* 0x000000dc1400720c */ /* 0x000fe40003fa6270 */
[----:B------:R-:W-:Y:S01]  /*9d80*/  ISETP.GT.AND P0, PT, R185, R20, PT ;  /* 0x00000014b900720c */ /* 0x000fe20003f04270 */
[----:B------:R-:W-:Y:S01]  /*9d90*/  VIADD R20, R184, 0xffffff51 ;  /* 0xffffff51b8147836 */ /* 0x000fe20000000000 */
[----:B------:R-:W-:Y:S02]  /*9da0*/  FSEL R179, R179, -INF , !P2 ;  /* 0xff800000b3b37808 */ /* 0x000fe40005000000 */
[----:B------:R-:W-:Y:S02]  /*9db0*/  FSEL R178, R177, -INF , !P3 ;  /* 0xff800000b1b27808 */ /* 0x000fe40005800000 */
[----:B------:R-:W-:Y:S02]  /*9dc0*/  FSEL R179, R179, -INF , !P6 ;  /* 0xff800000b3b37808 */ /* 0x000fe40007000000 */
[----:B------:R-:W-:Y:S01]  /*9dd0*/  FSEL R172, R172, -INF , !P1 ;  /* 0xff800000acac7808 */ /* 0x000fe20004800000 */
[----:B--2---:R-:W-:Y:S01]  /*9de0*/  VIADD R3, R184, 0xffffff58 ;  /* 0xffffff58b8037836 */ /* 0x004fe20000000000 */
[----:B------:R-:W-:Y:S01]  /*9df0*/  ISETP.GT.AND P2, PT, R222, R20, PT ;  /* 0x00000014de00720c */ /* 0x000fe20003f44270 */
[----:B-1----:R-:W-:Y:S01]  /*9e00*/  HMMA.16816.F32 R164, R12, R8, R164 ;  /* 0x000000080ca4723c */ /* 0x002fe200000018a4 */
[----:B------:R-:W-:Y:S01]  /*9e10*/  ISETP.GE.AND P3, PT, R20, R221, PT ;  /* 0x000000dd1400720c */ /* 0x000fe20003f66270 */
[----:B------:R-:W-:Y:S01]  /*9e20*/  VIADD R8, R184, 0xffffff70 ;  /* 0xffffff70b8087836 */ /* 0x000fe20000000000 */
[----:B------:R-:W-:-:S02]  /*9e30*/  ISETP.GE.AND P6, PT, R20, R220, PT ;  /* 0x000000dc1400720c */ /* 0x000fc40003fc6270 */
[----:B------:R-:W-:Y:S02]  /*9e40*/  ISETP.GT.AND P1, PT, R185, R20, PT ;  /* 0x00000014b900720c */ /* 0x000fe40003f24270 */
[----:B------:R-:W1:Y:S01]  /*9e50*/  LDSM.16.M88.4 R20, [R225+0x17800] ;  /* 0x01780000e114783b */ /* 0x000e620000000200 */
[----:B------:R-:W-:Y:S01]  /*9e60*/  FSEL R174, R174, -INF , !P0 ;  /* 0xff800000aeae7808 */ /* 0x000fe20004000000 */
[----:B------:R-:W-:Y:S01]  /*9e70*/  HMMA.16816.F32 R32, R12, R10, R32 ;  /* 0x0000000a0c20723c */ /* 0x000fe20000001820 */
[----:B------:R-:W-:Y:S01]  /*9e80*/  FSEL R172, R172, -INF , !P4 ;  /* 0xff800000acac7808 */ /* 0x000fe20006000000 */
[----:B------:R-:W-:-:S04]  /*9e90*/  DEPBAR.LE SB0, 0x0 ;  /* 0x000080000000791a */ /* 0x000fc80000000000 */
[----:B------:R-:W-:Y:S02]  /*9ea0*/  FSEL R177, R174, -INF , !P5 ;  /* 0xff800000aeb17808 */ /* 0x000fe40006800000 */
[----:B------:R-:W-:Y:S01]  /*9eb0*/  FSEL R173, R173, -INF , !P2 ;  /* 0xff800000adad7808 */ /* 0x000fe20005000000 */
[C---:B---3--:R-:W-:Y:S01]  /*9ec0*/  HMMA.16816.F32 R28, R24.reuse, R16, R28 ;  /* 0x00000010181c723c */ /* 0x048fe2000000181c */
[----:B------:R-:W-:Y:S02]  /*9ed0*/  ISETP.GT.AND P0, PT, R222, R3, PT ;  /* 0x00000003de00720c */ /* 0x000fe40003f04270 */
[C---:B------:R-:W-:Y:S02]  /*9ee0*/  ISETP.GE.AND P4, PT, R3.reuse, R221, PT ;  /* 0x000000dd0300720c */ /* 0x040fe40003f86270 */
[----:B------:R-:W-:Y:S01]  /*9ef0*/  ISETP.GE.AND P5, PT, R3, R220, PT ;  /* 0x000000dc0300720c */ /* 0x000fe20003fa6270 */
[----:B------:R-:W-:Y:S01]  /*9f00*/  BAR.SYNC.DEFER_BLOCKING 0x0 ;  /* 0x0000000000007b1d */ /* 0x000fe20000010000 */
[----:B------:R-:W-:Y:S01]  /*9f10*/  ISETP.GT.AND P2, PT, R185, R3, PT ;  /* 0x00000003b900720c */ /* 0x000fe20003f44270 */
[----:B------:R-:W-:Y:S01]  /*9f20*/  VIADD R3, R184, 0xffffff59 ;  /* 0xffffff59b8037836 */ /* 0x000fe20000000000 */
[----:B------:R-:W-:Y:S01]  /*9f30*/  FSEL R175, R175, -INF , !P1 ;  /* 0xff800000afaf7808 */ /* 0x000fe20004800000 */
[----:B------:R-:W-:Y:S01]  /*9f40*/  HMMA.16816.F32 R200, R24, R18, R200 ;  /* 0x0000001218c8723c */ /* 0x000fe200000018c8 */
[----:B------:R-:W-:-:S02]  /*9f50*/  FSEL R174, R173, -INF , !P3 ;  /* 0xff800000adae7808 */ /* 0x000fc40005800000 */
[----:B------:R-:W-:Y:S02]  /*9f60*/  FSEL R175, R175, -INF , !P6 ;  /* 0xff800000afaf7808 */ /* 0x000fe40007000000 */
[----:B------:R-:W-:Y:S02]  /*9f70*/  FSEL R168, R168, -INF , !P0 ;  /* 0xff800000a8a87808 */ /* 0x000fe40004000000 */
[----:B------:R-:W-:Y:S02]  /*9f80*/  ISETP.GT.AND P1, PT, R222, R3, PT ;  /* 0x00000003de00720c */ /* 0x000fe40003f24270 */
[C---:B------:R-:W-:Y:S02]  /*9f90*/  ISETP.GE.AND P3, PT, R3.reuse, R221, PT ;  /* 0x000000dd0300720c */ /* 0x040fe40003f66270 */
[----:B------:R-:W-:Y:S02]  /*9fa0*/  ISETP.GE.AND P6, PT, R3, R220, PT ;  /* 0x000000dc0300720c */ /* 0x000fe40003fc6270 */
[----:B------:R-:W-:Y:S01]  /*9fb0*/  ISETP.GT.AND P0, PT, R185, R3, PT ;  /* 0x00000003b900720c */ /* 0x000fe20003f04270 */
[----:B------:R-:W-:Y:S01]  /*9fc0*/  VIADD R3, R184, 0xffffff60 ;  /* 0xffffff60b8037836 */ /* 0x000fe20000000000 */
[----:B------:R-:W-:-:S02]  /*9fd0*/  FSEL R173, R170, -INF , !P2 ;  /* 0xff800000aaad7808 */ /* 0x000fc40005000000 */
[----:B------:R-:W-:Y:S02]  /*9fe0*/  FSEL R170, R168, -INF , !P4 ;  /* 0xff800000a8aa7808 */ /* 0x000fe40006000000 */
[----:B------:R-:W-:Y:S01]  /*9ff0*/  FSEL R173, R173, -INF , !P5 ;  /* 0xff800000adad7808 */ /* 0x000fe20006800000 */
[C---:B-1----:R-:W-:Y:S01]  /*a000*/  HMMA.16816.F32 R28, R12.reuse, R20, R28 ;  /* 0x000000140c1c723c */ /* 0x042fe2000000181c */
[----:B------:R-:W-:Y:S02]  /*a010*/  FSEL R168, R169, -INF , !P1 ;  /* 0xff800000a9a87808 */ /* 0x000fe40004800000 */
[----:B------:R-:W-:Y:S02]  /*a020*/  ISETP.GT.AND P2, PT, R222, R3, PT ;  /* 0x00000003de00720c */ /* 0x000fe40003f44270 */
[C---:B------:R-:W-:Y:S02]  /*a030*/  ISETP.GE.AND P4, PT, R3.reuse, R221, PT ;  /* 0x000000dd0300720c */ /* 0x040fe40003f86270 */
[----:B------:R-:W-:Y:S01]  /*a040*/  ISETP.GE.AND P5, PT, R3, R220, PT ;  /* 0x000000dc0300720c */ /* 0x000fe20003fa6270 */
[----:B------:R-:W-:Y:S01]  /*a050*/  HMMA.16816.F32 R200, R12, R22, R200 ;  /* 0x000000160cc8723c */ /* 0x000fe200000018c8 */
[----:B------:R-:W-:Y:S01]  /*a060*/  ISETP.GT.AND P1, PT, R185, R3, PT ;  /* 0x00000003b900720c */ /* 0x000fe20003f24270 */
[----:B------:R-:W-:Y:S01]  /*a070*/  VIADD R3, R184, 0xffffff61 ;  /* 0xffffff61b8037836 */ /* 0x000fe20000000000 */
[----:B------:R-:W-:-:S02]  /*a080*/  FSEL R169, R171, -INF , !P0 ;  /* 0xff800000aba97808 */ /* 0x000fc40004000000 */
[----:B------:R-:W-:Y:S02]  /*a090*/  FSEL R168, R168, -INF , !P3 ;  /* 0xff800000a8a87808 */ /* 0x000fe40005800000 */
[----:B------:R-:W-:Y:S02]  /*a0a0*/  FSEL R169, R169, -INF , !P6 ;  /* 0xff800000a9a97808 */ /* 0x000fe40007000000 */
[----:B------:R-:W-:Y:S02]  /*a0b0*/  FSEL R164, R164, -INF , !P2 ;  /* 0xff800000a4a47808 */ /* 0x000fe40005000000 */
[----:B------:R-:W-:Y:S02]  /*a0c0*/  ISETP.GT.AND P0, PT, R222, R3, PT ;  /* 0x00000003de00720c */ /* 0x000fe40003f04270 */
[C---:B------:R-:W-:Y:S02]  /*a0d0*/  ISETP.GE.AND P3, PT, R3.reuse, R221, PT ;  /* 0x000000dd0300720c */ /* 0x040fe40003f66270 */
[----:B------:R-:W-:-:S02]  /*a0e0*/  ISETP.GE.AND P6, PT, R3, R220, PT ;  /* 0x000000dc0300720c */ /* 0x000fc40003fc6270 */
[----:B------:R-:W-:Y:S01]  /*a0f0*/  ISETP.GT.AND P2, PT, R185, R3, PT ;  /* 0x00000003b900720c */ /* 0x000fe20003f44270 */
[----:B------:R-:W-:Y:S01]  /*a100*/  VIADD R3, R184, 0xffffff68 ;  /* 0xffffff68b8037836 */ /* 0x000fe20000000000 */
[----:B------:R-:W-:Y:S02]  /*a110*/  FSEL R166, R166, -INF , !P1 ;  /* 0xff800000a6a67808 */ /* 0x000fe40004800000 */
[----:B------:R-:W-:Y:S02]  /*a120*/  FSEL R210, R164, -INF , !P4 ;  /* 0xff800000a4d27808 */ /* 0x000fe40006000000 */
[----:B------:R-:W-:Y:S02]  /*a130*/  FSEL R211, R166, -INF , !P5 ;  /* 0xff800000a6d37808 */ /* 0x000fe40006800000 */
[----:B------:R-:W-:Y:S02]  /*a140*/  FSEL R165, R165, -INF , !P0 ;  /* 0xff800000a5a57808 */ /* 0x000fe40004000000 */
[----:B------:R-:W-:-:S02]  /*a150*/  ISETP.GT.AND P4, PT, R222, R3, PT ;  /* 0x00000003de00720c */ /* 0x000fc40003f84270 */
[C---:B------:R-:W-:Y:S02]  /*a160*/  ISETP.GE.AND P1, PT, R3.reuse, R221, PT ;  /* 0x000000dd0300720c */ /* 0x040fe40003f26270 */
[----:B------:R-:W-:Y:S02]  /*a170*/  ISETP.GE.AND P5, PT, R3, R220, PT ;  /* 0x000000dc0300720c */ /* 0x000fe40003fa6270 */
[----:B------:R-:W-:Y:S01]  /*a180*/  ISETP.GT.AND P0, PT, R185, R3, PT ;  /* 0x00000003b900720c */ /* 0x000fe20003f04270 */
[----:B------:R-:W-:Y:S01]  /*a190*/  VIADD R3, R184, 0xffffff69 ;  /* 0xffffff69b8037836 */ /* 0x000fe20000000000 */
[----:B------:R-:W-:Y:S02]  /*a1a0*/  FSEL R167, R167, -INF , !P2 ;  /* 0xff800000a7a77808 */ /* 0x000fe40005000000 */
[----:B------:R-:W-:Y:S02]  /*a1b0*/  FSEL R226, R165, -INF , !P3 ;  /* 0xff800000a5e27808 */ /* 0x000fe40005800000 */
[----:B------:R-:W-:-:S02]  /*a1c0*/  FSEL R209, R167, -INF , !P6 ;  /* 0xff800000a7d17808 */ /* 0x000fc40007000000 */
        /* <DEDUP_REMOVED lines=8> */
[----:B------:R-:W-:Y:S02]  /*a250*/  FSEL R35, R35, -INF , !P4 ;  /* 0xff80000023237808 */ /* 0x000fe40006000000 */
[CC--:B------:R-:W-:Y:S02]  /*a260*/  ISETP.GT.AND P0, PT, R222.reuse, R8.reuse, PT ;  /* 0x00000008de00720c */ /* 0x0c0fe40003f04270 */
[----:B------:R-:W-:Y:S02]  /*a270*/  ISETP.GT.AND P2, PT, R185, R8, PT ;  /* 0x00000008b900720c */ /* 0x000fe40003f44270 */
[----:B------:R-:W-:Y:S02]  /*a280*/  ISETP.GT.AND P4, PT, R222, R3, PT ;  /* 0x00000003de00720c */ /* 0x000fe40003f84270 */
[----:B------:R-:W-:-:S02]  /*a290*/  FMNMX3.FTZ R9, R223, R188, R190, !PT ;  /* 0x000000bcdf097276 */ /* 0x000fc400078100be */
[----:B------:R-:W-:Y:S02]  /*a2a0*/  FSEL R28, R28, -INF , !P0 ;  /* 0xff8000001c1c7808 */ /* 0x000fe40004000000 */
[----:B------:R-:W-:Y:S02]  /*a2b0*/  FSEL R30, R30, -INF , !P2 ;  /* 0xff8000001e1e7808 */ /* 0x000fe40005000000 */
[----:B------:R-:W-:Y:S02]  /*a2c0*/  FSEL R29, R29, -INF , !P4 ;  /* 0xff8000001d1d7808 */ /* 0x000fe40006000000 */
[----:B------:R-:W-:Y:S02]  /*a2d0*/  ISETP.GT.AND P0, PT, R185, R3, PT ;  /* 0x00000003b900720c */ /* 0x000fe40003f04270 */
[C---:B------:R-:W-:Y:S02]  /*a2e0*/  ISETP.GE.AND P2, PT, R3.reuse, R221, PT ;  /* 0x000000dd0300720c */ /* 0x040fe40003f46270 */
[----:B------:R-:W-:Y:S01]  /*a2f0*/  ISETP.GE.AND P4, PT, R3, R220, PT ;  /* 0x000000dc0300720c */ /* 0x000fe20003f86270 */
[----:B------:R-:W-:Y:S01]  /*a300*/  VIADD R3, R184, 0xffffff78 ;  /* 0xffffff78b8037836 */ /* 0x000fe20000000000 */
[----:B------:R-:W-:-:S02]  /*a310*/  FMNMX3.FTZ R9, R9, R176, R178, !PT ;  /* 0x000000b009097276 */ /* 0x000fc400078100b2 */
[----:B------:R-:W-:Y:S02]  /*a320*/  FSEL R208, R32, -INF , !P1 ;  /* 0xff80000020d07808 */ /* 0x000fe40004800000 */
[----:B------:R-:W-:Y:S02]  /*a330*/  FSEL R207, R34, -INF , !P5 ;  /* 0xff80000022cf7808 */ /* 0x000fe40006800000 */
[----:B------:R-:W-:Y:S02]  /*a340*/  FMNMX3.FTZ R9, R9, R172, R174, !PT ;  /* 0x000000ac09097276 */ /* 0x000fe400078100ae */
[C---:B------:R-:W-:Y:S02]  /*a350*/  ISETP.GE.AND P1, PT, R8.reuse, R221, PT ;  /* 0x000000dd0800720c */ /* 0x040fe40003f26270 */
[----:B------:R-:W-:Y:S01]  /*a360*/  ISETP.GE.AND P5, PT, R8, R220, PT ;  /* 0x000000dc0800720c */ /* 0x000fe20003fa6270 */
[----:B------:R-:W-:Y:S01]  /*a370*/  VIADD R8, R184, 0xffffff79 ;  /* 0xffffff79b8087836 */ /* 0x000fe20000000000 */
[----:B------:R-:W-:-:S02]  /*a380*/  FSEL R31, R31, -INF , !P0 ;  /* 0xff8000001f1f7808 */ /* 0x000fc40004000000 */
[----:B------:R-:W-:Y:S02]  /*a390*/  ISETP.GT.AND P0, PT, R222, R3, PT ;  /* 0x00000003de00720c */ /* 0x000fe40003f04270 */
[----:B------:R-:W-:Y:S02]  /*a3a0*/  FMNMX3.FTZ R9, R9, R170, R168, !PT ;  /* 0x000000aa09097276 */ /* 0x000fe400078100a8 */
[----:B------:R-:W-:Y:S02]  /*a3b0*/  FSEL R228, R33, -INF , !P3 ;  /* 0xff80000021e47808 */ /* 0x000fe40005800000 */
[----:B------:R-:W-:Y:S02]  /*a3c0*/  FSEL R206, R28, -INF , !P1 ;  /* 0xff8000001cce7808 */ /* 0x000fe40004800000 */
[----:B------:R-:W-:Y:S02]  /*a3d0*/  FSEL R186, R200, -INF , !P0 ;  /* 0xff800000c8ba7808 */ /* 0x000fe40004000000 */
[----:B------:R-:W-:-:S02]  /*a3e0*/  FSEL R204, R29, -INF , !P2 ;  /* 0xff8000001dcc7808 */ /* 0x000fc40005000000 */
[C---:B------:R-:W-:Y:S02]  /*a3f0*/  ISETP.GE.AND P1, PT, R3.reuse, R221, PT ;  /* 0x000000dd0300720c */ /* 0x040fe40003f26270 */
[----:B------:R-:W-:Y:S02]  /*a400*/  ISETP.GE.AND P3, PT, R3, R220, PT ;  /* 0x000000dc0300720c */ /* 0x000fe40003f66270 */
[----:B------:R-:W-:Y:S02]  /*a410*/  ISETP.GT.AND P2, PT, R185, R3, PT ;  /* 0x00000003b900720c */ /* 0x000fe40003f44270 */
[----:B------:R-:W-:Y:S02]  /*a420*/  ISETP.GT.AND P0, PT, R222, R8, PT ;  /* 0x00000008de00720c */ /* 0x000fe40003f04270 */
[----:B------:R-:W-:Y:S02]  /*a430*/  FMNMX3.FTZ R3, R9, R210, R226, !PT ;  /* 0x000000d209037276 */ /* 0x000fe400078100e2 */
[----:B------:R-:W-:-:S02]  /*a440*/  FSEL R184, R201, -INF , !P0 ;  /* 0xff800000c9b87808 */ /* 0x000fc40004000000 */
[----:B------:R-:W-:Y:S02]  /*a450*/  ISETP.GE.AND P0, PT, R8, R221, PT ;  /* 0x000000dd0800720c */ /* 0x000fe40003f06270 */
[----:B------:R-:W-:Y:S02]  /*a460*/  FMNMX3.FTZ R12, R6, R191, R193, !PT ;  /* 0x000000bf060c7276 */ /* 0x000fe400078100c1 */
[----:B------:R-:W-:Y:S02]  /*a470*/  FMNMX3.FTZ R3, R3, R208, R228, !PT ;  /* 0x000000d003037276 */ /* 0x000fe400078100e4 */
[----:B------:R-:W-:Y:S02]  /*a480*/  FSEL R186, R186, -INF , !P1 ;  /* 0xff800000baba7808 */ /* 0x000fe40004800000 */
[----:B------:R-:W-:Y:S02]  /*a490*/  FSEL R184, R184, -INF , !P0 ;  /* 0xff800000b8b87808 */ /* 0x000fe40004000000 */
[----:B------:R-:W-:-:S02]  /*a4a0*/  FMNMX3.FTZ R12, R12, R195, R179, !PT ;  /* 0x000000c30c0c7276 */ /* 0x000fc400078100b3 */
[----:B------:R-:W-:Y:S02]  /*a4b0*/  FMNMX3.FTZ R3, R3, R206, R204, !PT ;  /* 0x000000ce03037276 */ /* 0x000fe400078100cc */
[----:B------:R-:W-:Y:S02]  /*a4c0*/  ISETP.GT.AND P1, PT, R185, R8, PT ;  /* 0x00000008b900720c */ /* 0x000fe40003f24270 */
        /* <DEDUP_REMOVED lines=31> */
.L_x_491:
[----:B------:R-:W-:Y:S01]  /*a6c0*/  FMNMX3.FTZ R10, R12, R173, R169, !PT ;  /* 0x000000ad0c0a7276 */ /* 0x000fe200078100a9 */
[----:B------:R-:W2:Y:S01]  /*a6d0*/  LDCU UR4, c[0x0][0x45c] ;  /* 0x00008b80ff0477ac */ /* 0x000ea20008000800 */
[----:B------:R-:W-:Y:S01]  /*a6e0*/  FSEL R225, R35, -INF , !P6 ;  /* 0xff80000023e17808 */ /* 0x000fe20007000000 */
[----:B-1----:R-:W-:Y:S01]  /*a6f0*/  LDSM.16.MT88.4 R16, [R215+0x18000] ;  /* 0x01800000d710783b */ /* 0x002fe20000004200 */
[----:B------:R-:W-:Y:S01]  /*a700*/  FMNMX3.FTZ R10, R10, R211, R209, !PT ;  /* 0x000000d30a0a7276 */ /* 0x000fe200078100d1 */
[----:B------:R-:W-:Y:S01]  /*a710*/  UISETP.GT.U32.AND UP0, UPT, UR32, UR18, UPT ;  /* 0x000000122000728c */ /* 0x000fe2000bf04070 */
[----:B------:R-:W-:Y:S02]  /*a720*/  ISETP.GE.AND P0, PT, R8, R220, PT ;  /* 0x000000dc0800720c */ /* 0x000fe40003f06270 */
[----:B------:R-:W-:Y:S01]  /*a730*/  FSEL R183, R202, -INF , !P2 ;  /* 0xff800000cab77808 */ /* 0x000fe20005000000 */
[----:B------:R-:W1:Y:S01]  /*a740*/  SHFL.BFLY PT, R8, R3, 0x2, 0x1f ;  /* 0x0c401f0003087f89 */ /* 0x000e6200000e0000 */
[----:B------:R-:W-:-:S02]  /*a750*/  FSEL R181, R203, -INF , !P1 ;  /* 0xff800000cbb57808 */ /* 0x000fc40004800000 */
[----:B------:R-:W-:Y:S02]  /*a760*/  FSEL R187, R30, -INF , !P5 ;  /* 0xff8000001ebb7808 */ /* 0x000fe40006800000 */
[----:B------:R-:W-:Y:S02]  /*a770*/  FSEL R185, R31, -INF , !P4 ;  /* 0xff8000001fb97808 */ /* 0x000fe40006000000 */
[----:B------:R-:W-:Y:S01]  /*a780*/  FMNMX3.FTZ R10, R10, R207, R225, !PT ;  /* 0x000000cf0a0a7276 */ /* 0x000fe200078100e1 */
[----:B------:R-:W-:Y:S01]  /*a790*/  @UP0 UIADD3 UR20, UPT, UPT, UR20, -0x4, URZ ;  /* 0xfffffffc14140890 */ /* 0x000fe2000fffe0ff */
[----:B------:R-:W-:Y:S02]  /*a7a0*/  FSEL R183, R183, -INF , !P3 ;  /* 0xff800000b7b77808 */ /* 0x000fe40005800000 */
[----:B------:R-:W-:Y:S02]  /*a7b0*/  FSEL R181, R181, -INF , !P0 ;  /* 0xff800000b5b57808 */ /* 0x000fe40004000000 */
[----:B------:R-:W-:-:S02]  /*a7c0*/  FMNMX3.FTZ R10, R10, R187, R185, !PT ;  /* 0x000000bb0a0a7276 */ /* 0x000fc400078100b9 */
[C---:B------:R-:W-:Y:S02]  /*a7d0*/  IADD3 R20, PT, PT, R215.reuse, 0x18000, RZ ;  /* 0x00018000d7147810 */ /* 0x040fe40007ffe0ff */
[----:B------:R-:W-:Y:S02]  /*a7e0*/  FMNMX3.FTZ R10, R10, R183, R181, !PT ;  /* 0x000000b70a0a7276 */ /* 0x000fe400078100b5 */
[----:B------:R-:W-:-:S03]  /*a7f0*/  IADD3 R203, PT, PT, R215, 0x18040, RZ ;  /* 0x00018040d7cb7810 */ /* 0x000fc60007ffe0ff */
[----:B------:R-:W3:Y:S01]  /*a800*/  SHFL.BFLY PT, R9, R10, 0x2, 0x1f ;  /* 0x0c401f000a097f89 */ /* 0x000ee200000e0000 */
[----:B-1----:R-:W-:-:S05]  /*a810*/  FMNMX.FTZ R11, R3, R8, !PT ;  /* 0x00000008030b7209 */ /* 0x002fca0007810000 */
[----:B------:R-:W1:Y:S01]  /*a820*/  SHFL.BFLY PT, R164, R11, 0x1, 0x1f ;  /* 0x0c201f000ba47f89 */ /* 0x000e6200000e0000 */
[----:B---3--:R-:W-:-:S05]  /*a830*/  FMNMX.FTZ R8, R10, R9, !PT ;  /* 0x000000090a087209 */ /* 0x008fca0007810000 */
[----:B------:R-:W3:Y:S01]  /*a840*/  SHFL.BFLY PT, R3, R8, 0x1, 0x1f ;  /* 0x0c201f0008037f89 */ /* 0x000ee200000e0000 */
[----:B-1----:R-:W-:-:S04]  /*a850*/  FMNMX.FTZ R164, R11, R164, !PT ;  /* 0x000000a40ba47209 */ /* 0x002fc80007810000 */
[C---:B------:R-:W-:Y:S01]  /*a860*/  FSETP.NEU.FTZ.AND P1, PT, R164.reuse, -INF , PT ;  /* 0xff800000a400780b */ /* 0x040fe20003f3d000 */
[----:B--2---:R-:W-:-:S05]  /*a870*/  FMUL.FTZ R205, R164, UR4 ;  /* 0x00000004a4cd7c20 */ /* 0x004fca0008410000 */
        /* <DEDUP_REMOVED lines=8> */
[----:B---3--:R-:W-:Y:S01]  /*a900*/  FMNMX.FTZ R3, R8, R3, !PT ;  /* 0x0000000308037209 */ /* 0x008fe20007810000 */
[--C-:B------:R-:W-:Y:S01]  /*a910*/  FFMA.FTZ R196, R170, UR4, -R205.reuse ;  /* 0x00000004aac47c23 */ /* 0x100fe200080108cd */
[----:B------:R-:W-:Y:S01]  /*a920*/  FSEL R8, R164, RZ, P1 ;  /* 0x000000ffa4087208 */ /* 0x000fe20000800000 */
[--C-:B------:R-:W-:Y:S01]  /*a930*/  FFMA.FTZ R210, R210, UR4, -R205.reuse ;  /* 0x00000004d2d27c23 */ /* 0x100fe200080108cd */
[C---:B------:R-:W-:Y:S01]  /*a940*/  FSETP.NEU.FTZ.AND P0, PT, R3.reuse, -INF , PT ;  /* 0xff8000000300780b */ /* 0x040fe20003f1d000 */
[----:B------:R-:W-:Y:S01]  /*a950*/  FMUL.FTZ R182, R3, UR4 ;  /* 0x0000000403b67c20 */ /* 0x000fe20008410000 */
[----:B------:R-:W-:Y:S01]  /*a960*/  FFMA.FTZ R208, R208, UR4, -R205 ;  /* 0x00000004d0d07c23 */ /* 0x000fe200080108cd */
[----:B------:R-:W-:Y:S01]  /*a970*/  FADD.FTZ R8, R223, -R8 ;  /* 0x80000008df087221 */ /* 0x000fe20000010000 */
[----:B------:R-:W-:Y:S01]  /*a980*/  FSEL R9, R3, RZ, P0 ;  /* 0x000000ff03097208 */ /* 0x000fe20000000000 */
[----:B------:R-:W1:Y:S01]  /*a990*/  MUFU.EX2 R189, R189 ;  /* 0x000000bd00bd7308 */ /* 0x000e620000000800 */
[----:B------:R-:W-:Y:S01]  /*a9a0*/  FSEL R182, R182, RZ, P0 ;  /* 0x000000ffb6b67208 */ /* 0x000fe20000000000 */
[----:B------:R-:W-:Y:S01]  /*a9b0*/  FMUL.FTZ R11, R8, UR4 ;  /* 0x00000004080b7c20 */ /* 0x000fe20008410000 */
[----:B------:R-:W-:Y:S01]  /*a9c0*/  LOP3.LUT P0, RZ, R0, 0x2, RZ, 0xc0, !PT ;  /* 0x0000000200ff7812 */ /* 0x000fe2000780c0ff */
[----:B------:R-:W-:Y:S01]  /*a9d0*/  FADD.FTZ R9, R6, -R9 ;  /* 0x8000000906097221 */ /* 0x000fe20000010000 */
[--C-:B------:R-:W-:Y:S01]  /*a9e0*/  FFMA.FTZ R223, R228, UR4, -R205.reuse ;  /* 0x00000004e4df7c23 */ /* 0x100fe200080108cd */
[--C-:B------:R-:W-:Y:S01]  /*a9f0*/  FFMA.FTZ R188, R191, UR4, -R182.reuse ;  /* 0x00000004bfbc7c23 */ /* 0x100fe200080108b6 */
[----:B------:R-:W-:Y:S01]  /*aa00*/  SEL R28, R213, 0xffffffe0, !P0 ;  /* 0xffffffe0d51c7807 */ /* 0x000fe20004000000 */
[--C-:B------:R-:W-:Y:S01]  /*aa10*/  FFMA.FTZ R166, R193, UR4, -R182.reuse ;  /* 0x00000004c1a67c23 */ /* 0x100fe200080108b6 */
[----:B------:R-:W-:Y:S01]  /*aa20*/  ISETP.NE.AND P0, PT, R224, RZ, PT ;  /* 0x000000ffe000720c */ /* 0x000fe20003f05270 */
[--C-:B------:R-:W-:Y:S01]  /*aa30*/  FFMA.FTZ R165, R195, UR4, -R182.reuse ;  /* 0x00000004c3a57c23 */ /* 0x100fe200080108b6 */
[--C-:B------:R-:W-:Y:S01]  /*aa40*/  FFMA.FTZ R194, R179, UR4, -R182.reuse ;  /* 0x00000004b3c27c23 */ /* 0x100fe200080108b6 */
[----:B------:R-:W-:Y:S01]  /*aa50*/  FMUL.FTZ R191, R9, UR4 ;  /* 0x0000000409bf7c20 */ /* 0x000fe20008410000 */
[----:B------:R-:W-:Y:S01]  /*aa60*/  MUFU.EX2 R190, R190 ;  /* 0x000000be00be7308 */ /* 0x000fe20000000800 */
[----:B------:R-:W-:Y:S01]  /*aa70*/  IADD3 R180, PT, PT, R215, R28, RZ ;  /* 0x0000001cd7b47210 */ /* 0x000fe20007ffe0ff */
[--C-:B------:R-:W-:Y:S01]  /*aa80*/  FFMA.FTZ R193, R168, UR4, -R205.reuse ;  /* 0x00000004a8c17c23 */ /* 0x100fe200080108cd */
[--C-:B------:R-:W-:Y:S01]  /*aa90*/  FFMA.FTZ R199, R177, UR4, -R182.reuse ;  /* 0x00000004b1c77c23 */ /* 0x100fe200080108b6 */
[----:B-1----:R-:W-:Y:S01]  /*aaa0*/  F2FP.F16.F32.PACK_AB R8, R189, R192 ;  /* 0x000000c0bd08723e */ /* 0x002fe200000000ff */
[--C-:B------:R-:W-:Y:S01]  /*aab0*/  FFMA.FTZ R198, R175, UR4, -R182.reuse ;  /* 0x00000004afc67c23 */ /* 0x100fe200080108b6 */
[----:B------:R-:W-:Y:S01]  /*aac0*/  LDSM.16.MT88.4 R24, [R180+0x18000] ;  /* 0x01800000b418783b */ /* 0x000fe20000004200 */
[--C-:B------:R-:W-:Y:S01]  /*aad0*/  FFMA.FTZ R197, R173, UR4, -R182.reuse ;  /* 0x00000004adc57c23 */ /* 0x100fe200080108b6 */
[----:B------:R-:W1:Y:S01]  /*aae0*/  MUFU.EX2 R167, R167 ;  /* 0x000000a700a77308 */ /* 0x000e620000000800 */
[----:B------:R-:W-:Y:S01]  /*aaf0*/  @P0 IADD3 R203, PT, PT, R20, -0x40, RZ ;  /* 0xffffffc014cb0810 */ /* 0x000fe20007ffe0ff */
[--C-:B------:R-:W-:Y:S01]  /*ab00*/  FFMA.FTZ R202, R169, UR4, -R182.reuse ;  /* 0x00000004a9ca7c23 */ /* 0x100fe200080108b6 */
[----:B------:R-:W-:Y:S01]  /*ab10*/  LDSM.16.MT88.4 R172, [R215+0x1a800] ;  /* 0x01a80000d7ac783b */ /* 0x000fe20000004200 */
[--C-:B------:R-:W-:Y:S01]  /*ab20*/  FFMA.FTZ R213, R226, UR4, -R205.reuse ;  /* 0x00000004e2d57c23 */ /* 0x100fe200080108cd */
[----:B------:R-:W-:Y:S01]  /*ab30*/  IADD3 R195, PT, PT, R28, R203, RZ ;  /* 0x000000cb1cc37210 */ /* 0x000fe20007ffe0ff */
[--C-:B------:R-:W-:Y:S01]  /*ab40*/  FFMA.FTZ R211, R211, UR4, -R182.reuse ;  /* 0x00000004d3d37c23 */ /* 0x100fe200080108b6 */
[----:B------:R-:W2:Y:S01]  /*ab50*/  LDSM.16.MT88.4 R32, [R203] ;  /* 0x00000000cb20783b */ /* 0x000ea20000004200 */
        /* <DEDUP_REMOVED lines=9> */
[----:B-1----:R-:W-:Y:S01]  /*abf0*/  F2FP.F16.F32.PACK_AB R10, R167, R190 ;  /* 0x000000bea70a723e */ /* 0x002fe200000000ff */
[--C-:B------:R-:W-:Y:S01]  /*ac00*/  FFMA.FTZ R204, R186, UR4, -R205.reuse ;  /* 0x00000004bacc7c23 */ /* 0x100fe200080108cd */
[----:B------:R-:W-:Y:S01]  /*ac10*/  FFMA.FTZ R205, R184, UR4, -R205 ;  /* 0x00000004b8cd7c23 */ /* 0x000fe200080108cd */
[--C-:B------:R-:W-:Y:S01]  /*ac20*/  FFMA.FTZ R225, R187, UR4, -R182.reuse ;  /* 0x00000004bbe17c23 */ /* 0x100fe200080108b6 */
[--C-:B------:R-:W-:Y:S01]  /*ac30*/  FFMA.FTZ R228, R185, UR4, -R182.reuse ;  /* 0x00000004b9e47c23 */ /* 0x100fe200080108b6 */
[--C-:B------:R-:W-:Y:S01]  /*ac40*/  FFMA.FTZ R230, R183, UR4, -R182.reuse ;  /* 0x00000004b7e67c23 */ /* 0x100fe200080108b6 */
[----:B------:R-:W-:Y:S01]  /*ac50*/  FFMA.FTZ R231, R181, UR4, -R182 ;  /* 0x00000004b5e77c23 */ /* 0x000fe200080108b6 */
[----:B------:R-:W-:Y:S01]  /*ac60*/  MUFU.EX2 R165, R165 ;  /* 0x000000a500a57308 */ /* 0x000fe20000000800 */
[----:B------:R-:W-:Y:S07]  /*ac70*/  LDSM.16.MT88.4 R184, [R203+0x3800] ;  /* 0x00380000cbb8783b */ /* 0x000fee0000004200 */
[----:B------:R-:W1:Y:S01]  /*ac80*/  MUFU.EX2 R194, R194 ;  /* 0x000000c200c27308 */ /* 0x000e620000000800 */
[----:B---3--:R-:W-:-:S07]  /*ac90*/  F2FP.F16.F32.PACK_AB R9, R166, R188 ;  /* 0x000000bca609723e */ /* 0x008fce00000000ff */
[----:B------:R1:W3:Y:S08]  /*aca0*/  MUFU.EX2 R6, R11 ;  /* 0x0000000b00067308 */ /* 0x0002f00000000800 */
[----:B------:R-:W4:Y:S08]  /*acb0*/  MUFU.EX2 R191, R191 ;  /* 0x000000bf00bf7308 */ /* 0x000f300000000800 */
[----:B------:R-:W-:Y:S01]  /*acc0*/  MUFU.EX2 R201, R201 ;  /* 0x000000c900c97308 */ /* 0x000fe20000000800 */
[----:B-1----:R-:W-:Y:S01]  /*acd0*/  F2FP.F16.F32.PACK_AB R11, R194, R165 ;  /* 0x000000a5c20b723e */ /* 0x002fe200000000ff */
[-C--:B---3--:R-:W-:Y:S01]  /*ace0*/  FMUL.FTZ R28, R144, R6.reuse ;  /* 0x00000006901c7220 */ /* 0x088fe20000410000 */
[-C--:B------:R-:W-:Y:S01]  /*acf0*/  FMUL.FTZ R29, R145, R6.reuse ;  /* 0x00000006911d7220 */ /* 0x080fe20000410000 */
[-C--:B------:R-:W-:Y:S01]  /*ad00*/  FMUL.FTZ R140, R140, R6.reuse ;  /* 0x000000068c8c7220 */ /* 0x080fe20000410000 */
[-C--:B------:R-:W-:Y:S01]  /*ad10*/  FMUL.FTZ R141, R141, R6.reuse ;  /* 0x000000068d8d7220 */ /* 0x080fe20000410000 */
[-C--:B------:R-:W-:Y:S01]  /*ad20*/  FMUL.FTZ R36, R36, R6.reuse ;  /* 0x0000000624247220 */ /* 0x080fe20000410000 */
[-C--:B------:R-:W-:Y:S01]  /*ad30*/  FMUL.FTZ R37, R37, R6.reuse ;  /* 0x0000000625257220 */ /* 0x080fe20000410000 */
[-C--:B------:R-:W-:Y:S01]  /*ad40*/  FMUL.FTZ R40, R40, R6.reuse ;  /* 0x0000000628287220 */ /* 0x080fe20000410000 */
        /* <DEDUP_REMOVED lines=60> */
[----:B------:R-:W-:Y:S01]  /*b110*/  LDSM.16.MT88.4 R152, [R195] ;  /* 0x00000000c398783b */ /* 0x000fe20000004200 */
        /* <DEDUP_REMOVED lines=19> */
[C---:B---3--:R-:W-:Y:S01]  /*b250*/  HMMA.16816.F32 R52, R8.reuse, R148, R52 ;  /* 0x000000940834723c */ /* 0x048fe20000001834 */
        /* <DEDUP_REMOVED lines=48> */
[----:B------:R-:W4:Y:S01]  /*b560*/  MUFU.EX2 R200, R200 ;  /* 0x000000c800c87308 */ /* 0x000f220000000800 */
        /* <DEDUP_REMOVED lines=21> */
[----:B------:R-:W-:Y:S01]  /*b6c0*/  LDSM.16.MT88.4 R160, [R195+0x2800] ;  /* 0x00280000c3a0783b */ /* 0x000fe20000004200 */
[----:B-1----:R-:W-:Y:S01]  /*b6d0*/  HMMA.16816.F32 R84, R8, R144, R84 ;  /* 0x000000900854723c */ /* 0x002fe20000001854 */
[----:B------:R-:W-:Y:S01]  /*b6e0*/  FFMA.FTZ R6, R229, R6, R192 ;  /* 0x00000006e5067223 */ /* 0x000fe200000100c0 */
[----:B------:R-:W-:Y:S01]  /*b6f0*/  MUFU.EX2 R199, R199 ;  /* 0x000000c700c77308 */ /* 0x000fe20000000800 */
[----:B------:R-:W-:-:S02]  /*b700*/  FFMA.FTZ R191, R227, R191, R188 ;  /* 0x000000bfe3bf7223 */ /* 0x000fc400000100bc */
[----:B------:R-:W-:Y:S02]  /*b710*/  FADD.FTZ R189, R189, R6 ;  /* 0x00000006bdbd7221 */ /* 0x000fe40000010000 */
[----:B------:R-:W-:Y:S01]  /*b720*/  FADD.FTZ R166, R166, R191 ;  /* 0x000000bfa6a67221 */ /* 0x000fe20000010000 */
[----:B------:R-:W-:Y:S01]  /*b730*/  HMMA.16816.F32 R88, R8, R146, R88 ;  /* 0x000000920858723c */ /* 0x000fe20000001858 */
[----:B------:R-:W1:Y:S01]  /*b740*/  LDSM.16.MT88.4 R144, [R180+0x1e000] ;  /* 0x01e00000b490783b */ /* 0x000e620000004200 */
[----:B------:R-:W3:Y:S01]  /*b750*/  MUFU.EX2 R198, R198 ;  /* 0x000000c600c67308 */ /* 0x000ee20000000800 */
[----:B------:R-:W-:Y:S01]  /*b760*/  FADD.FTZ R6, R190, R189 ;  /* 0x000000bdbe067221 */ /* 0x000fe20000010000 */
[----:B------:R-:W-:-:S03]  /*b770*/  FADD.FTZ R165, R165, R166 ;  /* 0x000000a6a5a57221 */ /* 0x000fc60000010000 */
[----:B------:R-:W-:Y:S01]  /*b780*/  FADD.FTZ R6, R167, R6 ;  /* 0x00000006a7067221 */ /* 0x000fe20000010000 */
[C---:B--2---:R-:W-:Y:S01]  /*b790*/  HMMA.16816.F32 R92, R8.reuse, R140, R92 ;  /* 0x0000008c085c723c */ /* 0x044fe2000000185c */
[----:B------:R-:W-:Y:S01]  /*b7a0*/  FADD.FTZ R194, R194, R165 ;  /* 0x000000a5c2c27221 */ /* 0x000fe20000010000 */
[----:B------:R-:W-:Y:S06]  /*b7b0*/  MUFU.EX2 R197, R197 ;  /* 0x000000c500c57308 */ /* 0x000fec0000000800 */
[C---:B------:R-:W-:Y:S01]  /*b7c0*/  HMMA.16816.F32 R96, R8.reuse, R142, R96 ;  /* 0x0000008e0860723c */ /* 0x040fe20000001860 */
[----:B------:R-:W2:Y:S01]  /*b7d0*/  LDSM.16.MT88.4 R140, [R203+0x6000] ;  /* 0x00600000cb8c783b */ /* 0x000ea20000004200 */
[----:B------:R-:W5:Y:S06]  /*b7e0*/  MUFU.EX2 R202, R202 ;  /* 0x000000ca00ca7308 */ /* 0x000f6c0000000800 */
[C---:B------:R-:W-:Y:S01]  /*b7f0*/  HMMA.16816.F32 R80, R8.reuse, R150, R80 ;  /* 0x000000960850723c */ /* 0x040fe20000001850 */
[----:B------:R-:W4:Y:S01]  /*b800*/  LDSM.16.MT88.4 R148, [R215+0x1e000] ;  /* 0x01e00000d794783b */ /* 0x000f220000004200 */
[----:B------:R-:W-:Y:S06]  /*b810*/  MUFU.EX2 R210, R210 ;  /* 0x000000d200d27308 */ /* 0x000fec0000000800 */
[C---:B------:R-:W-:Y:S02]  /*b820*/  HMMA.16816.F32 R12, R8.reuse, R16, R12 ;  /* 0x00000010080c723c */ /* 0x040fe4000000180c */
[----:B------:R-:W5:Y:S06]  /*b830*/  MUFU.EX2 R213, R213 ;  /* 0x000000d500d57308 */ /* 0x000f6c0000000800 */
[C---:B------:R-:W-:Y:S01]  /*b840*/  HMMA.16816.F32 R16, R8.reuse, R18, R156 ;  /* 0x000000120810723c */ /* 0x040fe2000000189c */
[----:B------:R-:W-:Y:S01]  /*b850*/  LDSM.16.MT88.4 R156, [R180+0x1a800] ;  /* 0x01a80000b49c783b */ /* 0x000fe20000004200 */
[----:B------:R-:W-:Y:S06]  /*b860*/  MUFU.EX2 R208, R208 ;  /* 0x000000d000d07308 */ /* 0x000fec0000000800 */
[C---:B-1----:R-:W-:Y:S02]  /*b870*/  HMMA.16816.F32 R108, R8.reuse, R144, R108 ;  /* 0x00000090086c723c */ /* 0x042fe4000000186c */
[----:B------:R-:W-:Y:S06]  /*b880*/  MUFU.EX2 R223, R223 ;  /* 0x000000df00df7308 */ /* 0x000fec0000000800 */
[C---:B------:R-:W-:Y:S01]  /*b890*/  HMMA.16816.F32 R112, R8.reuse, R146, R112 ;  /* 0x000000920870723c */ /* 0x040fe20000001870 */
[----:B------:R-:W1:Y:S01]  /*b8a0*/  LDSM.16.MT88.4 R144, [R180+0x18800] ;  /* 0x01880000b490783b */ /* 0x000e620000004200 */
[----:B------:R-:W-:Y:S06]  /*b8b0*/  MUFU.EX2 R211, R211 ;  /* 0x000000d300d37308 */ /* 0x000fec0000000800 */
[C---:B--2---:R-:W-:Y:S02]  /*b8c0*/  HMMA.16816.F32 R116, R8.reuse, R140, R116 ;  /* 0x0000008c0874723c */ /* 0x044fe40000001874 */
[----:B------:R-:W2:Y:S06]  /*b8d0*/  MUFU.EX2 R224, R224 ;  /* 0x000000e000e07308 */ /* 0x000eac0000000800 */
[C---:B------:R-:W-:Y:S01]  /*b8e0*/  HMMA.16816.F32 R120, R8.reuse, R142, R120 ;  /* 0x0000008e0878723c */ /* 0x040fe20000001878 */
[----:B------:R-:W2:Y:S01]  /*b8f0*/  LDSM.16.MT88.4 R140, [R203+0x800] ;  /* 0x00080000cb8c783b */ /* 0x000ea20000004200 */
[----:B------:R-:W-:Y:S06]  /*b900*/  MUFU.EX2 R207, R207 ;  /* 0x000000cf00cf7308 */ /* 0x000fec0000000800 */
[C---:B----4-:R-:W-:Y:S02]  /*b910*/  HMMA.16816.F32 R100, R8.reuse, R148, R100 ;  /* 0x000000940864723c */ /* 0x050fe40000001864 */
[----:B------:R-:W4:Y:S06]  /*b920*/  MUFU.EX2 R226, R226 ;  /* 0x000000e200e27308 */ /* 0x000f2c0000000800 */
[C---:B------:R-:W-:Y:S01]  /*b930*/  HMMA.16816.F32 R104, R8.reuse, R150, R104 ;  /* 0x000000960868723c */ /* 0x040fe20000001868 */
[----:B------:R-:W4:Y:S01]  /*b940*/  LDSM.16.MT88.4 R148, [R215+0x18800] ;  /* 0x01880000d794783b */ /* 0x000f220000004200 */
[----:B------:R-:W-:Y:S06]  /*b950*/  MUFU.EX2 R206, R206 ;  /* 0x000000ce00ce7308 */ /* 0x000fec0000000800 */
[C---:B------:R-:W-:Y:S02]  /*b960*/  HMMA.16816.F32 R124, R8.reuse, R152, R124 ;  /* 0x00000098087c723c */ /* 0x040fe4000000187c */
[----:B------:R-:W4:Y:S06]  /*b970*/  MUFU.EX2 R209, R209 ;  /* 0x000000d100d17308 */ /* 0x000f2c0000000800 */
[----:B------:R-:W-:Y:S01]  /*b980*/  HMMA.16816.F32 R8, R8, R154, R128 ;  /* 0x0000009a0808723c */ /* 0x000fe20000001880 */
[----:B------:R-:W-:Y:S01]  /*b990*/  F2FP.F16.F32.PACK_AB R128, R200, R201 ;  /* 0x000000c9c880723e */ /* 0x000fe200000000ff */
[----:B------:R-:W4:Y:S01]  /*b9a0*/  LDSM.16.MT88.4 R152, [R215+0x1c800] ;  /* 0x01c80000d798783b */ /* 0x000f220000004200 */
[----:B---3--:R-:W-:Y:S01]  /*b9b0*/  F2FP.F16.F32.PACK_AB R129, R198, R199 ;  /* 0x000000c7c681723e */ /* 0x008fe200000000ff */
[----:B------:R-:W-:Y:S01]  /*b9c0*/  MUFU.EX2 R204, R204 ;  /* 0x000000cc00cc7308 */ /* 0x000fe20000000800 */
[----:B------:R-:W-:Y:S01]  /*b9d0*/  F2FP.F16.F32.PACK_AB R130, R193, R196 ;  /* 0x000000c4c182723e */ /* 0x000fe200000000ff */
[----:B------:R-:W-:Y:S01]  /*b9e0*/  FADD.FTZ R199, R199, R194 ;  /* 0x000000c2c7c77221 */ /* 0x000fe20000010000 */
[----:B-----5:R-:W-:-:S03]  /*b9f0*/  F2FP.F16.F32.PACK_AB R131, R202, R197 ;  /* 0x000000c5ca83723e */ /* 0x020fc600000000ff */
[----:B------:R-:W-:Y:S02]  /*ba00*/  FADD.FTZ R198, R198, R199 ;  /* 0x000000c7c6c67221 */ /* 0x000fe40000010000 */
[----:B------:R-:W-:Y:S02]  /*ba10*/  MUFU.EX2 R205, R205 ;  /* 0x000000cd00cd7308 */ /* 0x000fe40000000800 */
[----:B-1----:R-:W-:Y:S01]  /*ba20*/  HMMA.16816.F32 R20, R128, R144, R20 ;  /* 0x000000908014723c */ /* 0x002fe20000001814 */
[----:B------:R-:W-:-:S04]  /*ba30*/  FADD.FTZ R197, R197, R198 ;  /* 0x000000c6c5c57221 */ /* 0x000fc80000010000 */
[----:B------:R-:W-:Y:S01]  /*ba40*/  FADD.FTZ R202, R202, R197 ;  /* 0x000000c5caca7221 */ /* 0x000fe20000010000 */
[----:B------:R-:W-:Y:S02]  /*ba50*/  MUFU.EX2 R225, R225 ;  /* 0x000000e100e17308 */ /* 0x000fe40000000800 */
[C---:B------:R-:W-:Y:S01]  /*ba60*/  HMMA.16816.F32 R24, R128.reuse, R146, R24 ;  /* 0x000000928018723c */ /* 0x040fe20000001818 */
[----:B------:R-:W1:Y:S05]  /*ba70*/  LDSM.16.MT88.4 R144, [R203+0x4800] ;  /* 0x00480000cb90783b */ /* 0x000e6a0000004200 */
[----:B------:R-:W3:Y:S02]  /*ba80*/  MUFU.EX2 R228, R228 ;  /* 0x000000e400e47308 */ /* 0x000ee40000000800 */
[C---:B--2---:R-:W-:Y:S06]  /*ba90*/  HMMA.16816.F32 R28, R128.reuse, R140, R28 ;  /* 0x0000008c801c723c */ /* 0x044fec000000181c */
[----:B------:R-:W-:Y:S02]  /*baa0*/  MUFU.EX2 R230, R230 ;  /* 0x000000e600e67308 */ /* 0x000fe40000000800 */
[C---:B------:R-:W-:Y:S01]  /*bab0*/  HMMA.16816.F32 R32, R128.reuse, R142, R32 ;  /* 0x0000008e8020723c */ /* 0x040fe20000001820 */
[----:B------:R-:W2:Y:S05]  /*bac0*/  LDSM.16.MT88.4 R140, [R195+0x4800] ;  /* 0x00480000c38c783b */ /* 0x000eaa0000004200 */
[----:B------:R-:W5:Y:S02]  /*bad0*/  MUFU.EX2 R231, R231 ;  /* 0x000000e700e77308 */ /* 0x000f640000000800 */
[C---:B------:R-:W-:Y:S08]  /*bae0*/  HMMA.16816.F32 R44, R128.reuse, R156, R44 ;  /* 0x0000009c802c723c */ /* 0x040ff0000000182c */
[C---:B------:R-:W-:Y:S01]  /*baf0*/  HMMA.16816.F32 R48, R128.reuse, R158, R48 ;  /* 0x0000009e8030723c */ /* 0x040fe20000001830 */
[----:B------:R-:W3:Y:S07]  /*bb00*/  LDSM.16.MT88.4 R156, [R215+0x1e800] ;  /* 0x01e80000d79c783b */ /* 0x000eee0000004200 */
[C---:B----4-:R-:W-:Y:S08]  /*bb10*/  HMMA.16816.F32 R12, R128.reuse, R148, R12 ;  /* 0x00000094800c723c */ /* 0x050ff0000000180c */
        /* <DEDUP_REMOVED lines=25> */
[C---:B----4-:R-:W-:Y:S08]  /*bcb0*/  HMMA.16816.F32 R76, R128.reuse, R148, R76 ;  /* 0x00000094804c723c */ /* 0x050ff0000000184c */
        /* <DEDUP_REMOVED lines=9> */
[----:B------:R-:W-:Y:S01]  /*bd50*/  HMMA.16816.F32 R128, R128, R142, R8 ;  /* 0x0000008e8080723c */ /* 0x000fe20000001808 */
[----:B------:R-:W2:Y:S01]  /*bd60*/  LDSM.16.MT88.4 R140, [R195+0x1000] ;  /* 0x00100000c38c783b */ /* 0x000ea20000004200 */
[----:B------:R-:W-:-:S02]  /*bd70*/  F2FP.F16.F32.PACK_AB R8, R213, R210 ;  /* 0x000000d2d508723e */ /* 0x000fc400000000ff */
[----:B------:R-:W-:Y:S01]  /*bd80*/  F2FP.F16.F32.PACK_AB R9, R224, R211 ;  /* 0x000000d3e009723e */ /* 0x000fe200000000ff */
[----:B------:R-:W-:Y:S01]  /*bd90*/  FADD.FTZ R211, R211, R202 ;  /* 0x000000cad3d37221 */ /* 0x000fe20000010000 */
[----:B------:R-:W-:Y:S02]  /*bda0*/  F2FP.F16.F32.PACK_AB R10, R223, R208 ;  /* 0x000000d0df0a723e */ /* 0x000fe400000000ff */
[----:B------:R-:W-:Y:S01]  /*bdb0*/  F2FP.F16.F32.PACK_AB R11, R226, R207 ;  /* 0x000000cfe20b723e */ /* 0x000fe200000000ff */
[----:B------:R-:W-:-:S04]  /*bdc0*/  FADD.FTZ R224, R224, R211 ;  /* 0x000000d3e0e07221 */ /* 0x000fc80000010000 */
[----:B------:R-:W-:Y:S02]  /*bdd0*/  FADD.FTZ R207, R207, R224 ;  /* 0x000000e0cfcf7221 */ /* 0x000fe40000010000 */
[----:B---3--:R-:W-:Y:S01]  /*bde0*/  HMMA.16816.F32 R160, R8, R156, R12 ;  /* 0x0000009c08a0723c */ /* 0x008fe2000000180c */
[----:B------:R-:W3:Y:S01]  /*bdf0*/  LDSM.16.MT88.4 R12, [R215+0x1b000] ;  /* 0x01b00000d70c783b */ /* 0x000ee20000004200 */
[----:B------:R-:W-:-:S06]  /*be00*/  FADD.FTZ R226, R226, R207 ;  /* 0x000000cfe2e27221 */ /* 0x000fcc0000010000 */
        /* <DEDUP_REMOVED lines=37> */
[----:B------:R-:W1:Y:S04]  /*c060*/  LDSM.16.MT88.4 R144, [R180+0x1b800] ;  /* 0x01b80000b490783b */ /* 0x000e680000004200 */
[----:B------:R-:W-:Y:S03]  /*c070*/  LDSM.16.MT88.4 R180, [R203+0x5800] ;  /* 0x00580000cbb4783b */ /* 0x000fe60000004200 */
[C---:B--2---:R-:W-:Y:S08]  /*c080*/  HMMA.16816.F32 R108, R8.reuse, R140, R108 ;  /* 0x0000008c086c723c */ /* 0x044ff0000000186c */
[C---:B------:R-:W-:Y:S01]  /*c090*/  HMMA.16816.F32 R112, R8.reuse, R142, R112 ;  /* 0x0000008e0870723c */ /* 0x040fe20000001870 */
[----:B------:R-:W2:Y:S07]  /*c0a0*/  LDSM.16.MT88.4 R140, [R203+0x1800] ;  /* 0x00180000cb8c783b */ /* 0x000eae0000004200 */
[C---:B------:R-:W-:Y:S08]  /*c0b0*/  HMMA.16816.F32 R116, R8.reuse, R168, R116 ;  /* 0x000000a80874723c */ /* 0x040ff00000001874 */
[C---:B------:R-:W-:Y:S01]  /*c0c0*/  HMMA.16816.F32 R120, R8.reuse, R170, R120 ;  /* 0x000000aa0878723c */ /* 0x040fe20000001878 */
[----:B------:R-:W-:Y:S07]  /*c0d0*/  LDSM.16.MT88.4 R168, [R195+0x1800] ;  /* 0x00180000c3a8783b */ /* 0x000fee0000004200 */
[C---:B------:R-:W-:Y:S08]  /*c0e0*/  HMMA.16816.F32 R124, R8.reuse, R152, R124 ;  /* 0x00000098087c723c */ /* 0x040ff0000000187c */
[----:B------:R-:W-:Y:S01]  /*c0f0*/  HMMA.16816.F32 R128, R8, R154, R128 ;  /* 0x0000009a0880723c */ /* 0x000fe20000001880 */
[----:B------:R-:W-:-:S02]  /*c100*/  F2FP.F16.F32.PACK_AB R8, R209, R206 ;  /* 0x000000ced108723e */ /* 0x000fc400000000ff */
[C---:B------:R-:W-:Y:S01]  /*c110*/  F2FP.F16.F32.PACK_AB R9, R228.reuse, R225 ;  /* 0x000000e1e409723e */ /* 0x040fe200000000ff */
[----:B------:R-:W-:Y:S01]  /*c120*/  FADD.FTZ R225, R225, R226 ;  /* 0x000000e2e1e17221 */ /* 0x000fe20000010000 */
[----:B------:R-:W-:Y:S02]  /*c130*/  F2FP.F16.F32.PACK_AB R10, R205, R204 ;  /* 0x000000cccd0a723e */ /* 0x000fe400000000ff */
[----:B------:R-:W-:Y:S01]  /*c140*/  F2FP.F16.F32.PACK_AB R11, R231, R230 ;  /* 0x000000e6e70b723e */ /* 0x000fe200000000ff */
[----:B------:R-:W-:-:S04]  /*c150*/  FADD.FTZ R225, R228, R225 ;  /* 0x000000e1e4e17221 */ /* 0x000fc80000010000 */
[----:B------:R-:W-:Y:S02]  /*c160*/  FADD.FTZ R230, R230, R225 ;  /* 0x000000e1e6e67221 */ /* 0x000fe40000010000 */
[----:B-----5:R-:W-:Y:S02]  /*c170*/  HMMA.16816.F32 R76, R8, R16, R76 ;  /* 0x00000010084c723c */ /* 0x020fe4000000184c */
[----:B------:R-:W-:-:S06]  /*c180*/  FADD.FTZ R227, R231, R230 ;  /* 0x000000e6e7e37221 */ /* 0x000fcc0000010000 */
[C---:B------:R-:W-:Y:S01]  /*c190*/  HMMA.16816.F32 R80, R8.reuse, R18, R80 ;  /* 0x000000120850723c */ /* 0x040fe20000001850 */
[----:B------:R-:W5:Y:S07]  /*c1a0*/  LDSM.16.MT88.4 R16, [R215+0x1d800] ;  /* 0x01d80000d710783b */ /* 0x000f6e0000004200 */
[C---:B---3--:R-:W-:Y:S08]  /*c1b0*/  HMMA.16816.F32 R108, R8.reuse, R12, R108 ;  /* 0x0000000c086c723c */ /* 0x048ff0000000186c */
[C---:B------:R-:W-:Y:S01]  /*c1c0*/  HMMA.16816.F32 R112, R8.reuse, R14, R112 ;  /* 0x0000000e0870723c */ /* 0x040fe20000001870 */
[----:B------:R-:W3:Y:S07]  /*c1d0*/  LDSM.16.MT88.4 R12, [R195+0x5800] ;  /* 0x00580000c30c783b */ /* 0x000eee0000004200 */
[C---:B----4-:R-:W-:Y:S01]  /*c1e0*/  HMMA.16816.F32 R152, R8.reuse, R148, R20 ;  /* 0x000000940898723c */ /* 0x050fe20000001814 */
[----:B------:R-:W-:Y:S07]  /*c1f0*/  LDSM.16.MT88.4 R20, [R195+0x3800] ;  /* 0x00380000c314783b */ /* 0x000fee0000004200 */
[C---:B-1----:R-:W-:Y:S08]  /*c200*/  HMMA.16816.F32 R44, R8.reuse, R144, R44 ;  /* 0x00000090082c723c */ /* 0x042ff0000000182c */
[C---:B------:R-:W-:Y:S08]  /*c210*/  HMMA.16816.F32 R48, R8.reuse, R146, R48 ;  /* 0x000000920830723c */ /* 0x040ff00000001830 */
[C---:B------:R-:W-:Y:S01]  /*c220*/  HMMA.16816.F32 R148, R8.reuse, R150, R24 ;  /* 0x000000960894723c */ /* 0x040fe20000001818 */
[----:B------:R-:W1:Y:S07]  /*c230*/  LDSM.16.MT88.4 R24, [R215+0x1b800] ;  /* 0x01b80000d718783b */ /* 0x000e6e0000004200 */
[C---:B--2---:R-:W-:Y:S01]  /*c240*/  HMMA.16816.F32 R144, R8.reuse, R140, R28 ;  /* 0x0000008c0890723c */ /* 0x044fe2000000181c */
[----:B------:R-:W2:Y:S07]  /*c250*/  LDSM.16.MT88.4 R28, [R215+0x1f800] ;  /* 0x01f80000d71c783b */ /* 0x000eae0000004200 */
[C---:B-----5:R-:W-:Y:S08]  /*c260*/  HMMA.16816.F32 R68, R8.reuse, R16, R68 ;  /* 0x000000100844723c */ /* 0x060ff00000001844 */
[C---:B------:R-:W-:Y:S01]  /*c270*/  HMMA.16816.F32 R72, R8.reuse, R18, R72 ;  /* 0x000000120848723c */ /* 0x040fe20000001848 */
[----:B------:R-:W4:Y:S07]  /*c280*/  LDSM.16.MT88.4 R16, [R195+0x7800] ;  /* 0x00780000c310783b */ /* 0x000f2e0000004200 */
[----:B---3--:R-:W-:Y:S01]  /*c290*/  HMMA.16816.F32 R92, R8, R12, R92 ;  /* 0x0000000c085c723c */ /* 0x008fe2000000185c */
        /* <DEDUP_REMOVED lines=28> */
[C---:B--2---:R-:W-:Y:S08]  /*c460*/  HMMA.16816.F32 R100, R8.reuse, R28, R100 ;  /* 0x0000001c0864723c */ /* 0x044ff00000001864 */
[C---:B------:R-:W-:Y:S08]  /*c470*/  HMMA.16816.F32 R104, R8.reuse, R30, R104 ;  /* 0x0000001e0868723c */ /* 0x040ff00000001868 */
[C---:B----4-:R-:W-:Y:S08]  /*c480*/  HMMA.16816.F32 R124, R8.reuse, R16, R124 ;  /* 0x00000010087c723c */ /* 0x050ff0000000187c */
[----:B------:R-:W-:Y:S01]  /*c490*/  HMMA.16816.F32 R128, R8, R18, R128 ;  /* 0x000000120880723c */ /* 0x000fe20000001880 */
[----:B------:R-:W-:-:S04]  /*c4a0*/  NOP ;  /* 0x0000000000007918 */ /* 0x000fc80000000000 */
[----:B------:R-:W-:-:S15]  /*c4b0*/  BRA.U UP0, `(.L_x_492) ;  /* 0x0000000100047547 */ /* 0x000fde000b800000 */
.L_x_489:
[----:B------:R-:W-:-:S12]  /*c4c0*/  UIADD3 UR20, UPT, UPT, UR32, -0x1, URZ ;  /* 0xffffffff20147890 */ /* 0x000fd8000fffe0ff */
.L_x_492:
[----:B------:R-:W-:-:S09]  /*c4d0*/  UISETP.GE.AND UP0, UPT, UR20, UR18, UPT ;  /* 0x000000121400728c */ /* 0x000fd2000bf06270 */
[----:B------:R-:W-:Y:S05]  /*c4e0*/  BRA.U !UP0, `(.L_x_493) ;  /* 0x0000003908507547 */ /* 0x000fea000b800000 */
[----:B------:R-:W1:Y:S01]  /*c4f0*/  S2R R6, SR_TID.X ;  /* 0x0000000000067919 */ /* 0x000e620000002100 */
[----:B------:R-:W2:Y:S01]  /*c500*/  LDCU UR10, c[0x0][0x3c4] ;  /* 0x00007880ff0a77ac */ /* 0x000ea20008000800 */
[C---:B------:R-:W-:Y:S01]  /*c510*/  LOP3.LUT P2, RZ, R0.reuse, 0x4, RZ, 0xc0, !PT ;  /* 0x0000000400ff7812 */ /* 0x040fe2000784c0ff */
[----:B------:R-:W-:Y:S01]  /*c520*/  VIADD R225, R215, 0x18000 ;  /* 0x00018000d7e17836 */ /* 0x000fe20000000000 */
[----:B------:R-:W-:Y:S01]  /*c530*/  LOP3.LUT R209, R7, R2, RZ, 0xfc, !PT ;  /* 0x0000000207d17212 */ /* 0x000fe200078efcff */
[----:B------:R-:W-:Y:S01]  /*c540*/  IMAD.MOV.U32 R2, RZ, RZ, R3 ;  /* 0x000000ffff027224 */ /* 0x000fe200078e0003 */
[----:B------:R-:W-:Y:S01]  /*c550*/  LOP3.LUT P0, RZ, R0, 0x2, RZ, 0xc0, !PT ;  /* 0x0000000200ff7812 */ /* 0x000fe2000780c0ff */
[----:B------:R-:W-:Y:S01]  /*c560*/  IMAD.MOV.U32 R0, RZ, RZ, R164 ;  /* 0x000000ffff007224 */ /* 0x000fe200078e00a4 */
[----:B------:R-:W-:Y:S01]  /*c570*/  MOV R210, 0x20 ;  /* 0x0000002000d27802 */ /* 0x000fe20000000f00 */
[----:B------:R-:W-:Y:S01]  /*c580*/  VIADD R224, R222, 0x8 ;  /* 0x00000008dee07836 */ /* 0x000fe20000000000 */
[----:B------:R-:W-:Y:S01]  /*c590*/  SEL R4, R4, 0xffffffc0, !P2 ;  /* 0xffffffc004047807 */ /* 0x000fe20005000000 */
[----:B------:R-:W-:Y:S01]  /*c5a0*/  USHF.L.U32 UR8, UR6, 0x5, URZ ;  /* 0x0000000506087899 */ /* 0x000fe200080006ff */
[----:B------:R-:W-:Y:S01]  /*c5b0*/  LEA R209, R209, UR5, 0x1 ;  /* 0x00000005d1d17c11 */ /* 0x000fe2000f8e08ff */
[----:B------:R-:W3:Y:S01]  /*c5c0*/  LDCU UR4, c[0x0][0x45c] ;  /* 0x00008b80ff0477ac */ /* 0x000ee20008000800 */
[----:B------:R-:W-:Y:S01]  /*c5d0*/  SEL R210, R210, 0xffffffe0, !P0 ;  /* 0xffffffe0d2d27807 */ /* 0x000fe20004000000 */
[----:B------:R-:W-:Y:S01]  /*c5e0*/  IMAD.IADD R211, R5, 0x1, R4 ;  /* 0x0000000105d37824 */ /* 0x000fe200078e0204 */
[----:B------:R-:W-:-:S02]  /*c5f0*/  IADD3 R213, PT, PT, R209, R4, RZ ;  /* 0x00000004d1d57210 */ /* 0x000fc40007ffe0ff */
[----:B------:R-:W-:Y:S01]  /*c600*/  IADD3 R223, PT, PT, R215, 0x18040, RZ ;  /* 0x00018040d7df7810 */ /* 0x000fe20007ffe0ff */
[--C-:B------:R-:W-:Y:S01]  /*c610*/  IMAD.IADD R205, R5, 0x1, R210.reuse ;  /* 0x0000000105cd7824 */ /* 0x100fe200078e02d2 */
[----:B------:R-:W-:Y:S01]  /*c620*/  IADD3 R204, PT, PT, R209, R210, RZ ;  /* 0x000000d2d1cc7210 */ /* 0x000fe20007ffe0ff */
[----:B------:R-:W-:Y:S01]  /*c630*/  IMAD.IADD R208, R215, 0x1, R210 ;  /* 0x00000001d7d07824 */ /* 0x000fe200078e02d2 */
[C---:B------:R-:W-:Y:S01]  /*c640*/  IADD3 R206, PT, PT, R210.reuse, R213, RZ ;  /* 0x000000d5d2ce7210 */ /* 0x040fe20007ffe0ff */
[----:B------:R-:W-:Y:S01]  /*c650*/  IMAD.IADD R207, R210, 0x1, R211 ;  /* 0x00000001d2cf7824 */ /* 0x000fe200078e02d3 */
[----:B--2---:R-:W-:Y:S01]  /*c660*/  USHF.L.U64.HI UR10, UR6, 0x5, UR10 ;  /* 0x00000005060a7899 */ /* 0x004fe2000801020a */
[----:B------:R-:W2:Y:S01]  /*c670*/  LDCU.64 UR6, c[0x0][0x3c0] ;  /* 0x00007800ff0677ac */ /* 0x000ea20008000a00 */
[----:B-1----:R-:W-:-:S05]  /*c680*/  IMAD.SHL.U32 R6, R6, 0x2, RZ ;  /* 0x0000000206067824 */ /* 0x002fca00078e00ff */
[----:B------:R-:W-:Y:S01]  /*c690*/  LOP3.LUT R226, R6, 0x6, RZ, 0xc0, !PT ;  /* 0x0000000606e27812 */ /* 0x000fe200078ec0ff */
[----:B---3--:R-:W-:Y:S06]  /*c6a0*/  BRA `(.L_x_494) ;  /* 0x0000000000647947 */ /* 0x008fec0003800000 */
.L_x_496:
[----:B------:R-:W1:Y:S01]  /*c6b0*/  LDC.64 R4, c[0x0][0x3b8] ;  /* 0x0000ee00ff047b82 */ /* 0x000e620000000a00 */
[----:B------:R-:W-:Y:S06]  /*c6c0*/  UIADD3 UR9, UPT, UPT, UR20, -0x1, URZ ;  /* 0xffffffff14097890 */ /* 0x000fec000fffe0ff */
[----:B-1----:R-:W-:Y:S04]  /*c6d0*/  IMAD.WIDE.U32 R10, R4, UR9, RZ ;  /* 0x00000009040a7c25 */ /* 0x002fe8000f8e00ff */
[----:B------:R-:W-:Y:S01]  /*c6e0*/  IMAD R8, R5, UR9, R11 ;  /* 0x0000000905087c24 */ /* 0x000fe2000f8e020b */
[CC--:B------:R-:W-:Y:S01]  /*c6f0*/  LEA R12, P1, R10.reuse, R218.reuse, 0x7 ;  /* 0x000000da0a0c7211 */ /* 0x0c0fe200078238ff */
        /* <DEDUP_REMOVED lines=20> */
.L_x_494:
[----:B------:R-:W-:Y:S04]  /*c840*/  DEPBAR.LE SB0, 0x0 ;  /* 0x000080000000791a */ /* 0x000fe80000000000 */
[----:B------:R-:W-:Y:S01]  /*c850*/  BAR.SYNC.DEFER_BLOCKING 0x0 ;  /* 0x0000000000007b1d */ /* 0x000fe20000010000 */
[----:B--2---:R-:W-:Y:S04]  /*c860*/  UIMAD.WIDE.U32 UR14, UR20, UR6, URZ ;  /* 0x00000006140e72a5 */ /* 0x004fe8000f8e00ff */
[----:B------:R-:W-:Y:S02]  /*c870*/  UIMAD UR9, UR20, UR7, UR15 ;  /* 0x00000007140972a4 */ /* 0x000fe4000f8e020f */
[----:B------:R-:W-:Y:S01]  /*c880*/  IMAD.U32 R164, RZ, RZ, UR14 ;  /* 0x0000000effa47e24 */ /* 0x000fe2000f8e00ff */
[----:B------:R-:W-:Y:S01]  /*c890*/  ULEA UR12, UP0, UR14, UR8, 0x6 ;  /* 0x000000080e0c7291 */ /* 0x000fe2000f8030ff */
[----:B------:R-:W-:Y:S02]  /*c8a0*/  IMAD.U32 R165, RZ, RZ, UR15 ;  /* 0x0000000fffa57e24 */ /* 0x000fe4000f8e00ff */
[----:B------:R-:W-:Y:S01]  /*c8b0*/  IMAD.U32 R167, RZ, RZ, UR9 ;  /* 0x00000009ffa77e24 */ /* 0x000fe2000f8e00ff */
[C---:B------:R-:W-:Y:S01]  /*c8c0*/  LEA R200, P1, R164.reuse, R216, 0x7 ;  /* 0x000000d8a4c87211 */ /* 0x040fe200078238ff */
[----:B------:R-:W-:Y:S01]  /*c8d0*/  ULEA.HI.X UR11, UR14, UR10, UR9, 0x6, UP0 ;  /* 0x0000000a0e0b7291 */ /* 0x000fe200080f3409 */
[----:B------:R-:W-:Y:S01]  /*c8e0*/  IMAD.U32 R165, RZ, RZ, UR12 ;  /* 0x0000000cffa57e24 */ /* 0x000fe2000f8e00ff */
[----:B------:R-:W-:Y:S01]  /*c8f0*/  UISETP.GT.AND UP0, UPT, UR20, UR18, UPT ;  /* 0x000000121400728c */ /* 0x000fe2000bf04270 */
[----:B------:R-:W-:Y:S03]  /*c900*/  LEA.HI.X R201, R164, R214, R167, 0x7, P1 ;  /* 0x000000d6a4c97211 */ /* 0x000fe600008f3ca7 */
[----:B------:R-:W-:Y:S01]  /*c910*/  IMAD.U32 R3, RZ, RZ, UR11 ;  /* 0x0000000bff037e24 */ /* 0x000fe2000f8e00ff */
[C---:B------:R-:W-:Y:S01]  /*c920*/  LEA R166, P0, R165.reuse, R216, 0x1 ;  /* 0x000000d8a5a67211 */ /* 0x040fe200078008ff */
[----:B------:R-:W-:Y:S01]  /*c930*/  @!PT LDS RZ, [RZ] ;  /* 0x00000000fffff984 */ /* 0x000fe20000000800 */
[----:B------:R-:W-:Y:S01]  /*c940*/  @!PT LDS RZ, [RZ] ;  /* 0x00000000fffff984 */ /* 0x000fe20000000800 */
[----:B------:R-:W-:Y:S01]  /*c950*/  @!PT LDS RZ, [RZ] ;  /* 0x00000000fffff984 */ /* 0x000fe20000000800 */
[----:B------:R-:W-:Y:S03]  /*c960*/  LDGSTS.E.BYPASS.LTC128B.128 [R219+0x18000], desc[UR24][R200.64] ;  /* 0x18000000c8db7fae */ /* 0x000fe6000b981a18 */
[----:B------:R-:W-:Y:S03]  /*c970*/  LEA.HI.X R167, R165, R214, R3, 0x1, P0 ;  /* 0x000000d6a5a77211 */ /* 0x000fe600000f0c03 */
[----:B------:R-:W-:Y:S06]  /*c980*/  LDGSTS.E.BYPASS.LTC128B.128 [R219+0x1a000], desc[UR24][R200.64+0x80] ;  /* 0x1a000080c8db7fae */ /* 0x000fec000b981a18 */
[----:B------:R-:W-:Y:S06]  /*c990*/  LDGSTS.E.BYPASS.LTC128B.128 [R219+0x1c000], desc[UR24][R200.64+0x100] ;  /* 0x1c000100c8db7fae */ /* 0x000fec000b981a18 */
[----:B------:R-:W-:Y:S06]  /*c9a0*/  LDGSTS.E.BYPASS.LTC128B.128 [R219+0x1e000], desc[UR24][R200.64+0x180] ;  /* 0x1e000180c8db7fae */ /* 0x000fec000b981a18 */
[----:B------:R-:W-:Y:S06]  /*c9b0*/  LDGSTS.E.BYPASS.LTC128B.128 [R219+0x19000], desc[UR24][R166.64] ;  /* 0x19000000a6db7fae */ /* 0x000fec000b981a18 */
[----:B------:R-:W-:Y:S06]  /*c9c0*/  LDGSTS.E.BYPASS.LTC128B.128 [R219+0x1b000], desc[UR24][R166.64+0x80] ;  /* 0x1b000080a6db7fae */ /* 0x000fec000b981a18 */
[----:B------:R-:W-:Y:S06]  /*c9d0*/  LDGSTS.E.BYPASS.LTC128B.128 [R219+0x1d000], desc[UR24][R166.64+0x100] ;  /* 0x1d000100a6db7fae */ /* 0x000fec000b981a18 */
[----:B------:R1:W-:Y:S06]  /*c9e0*/  LDGSTS.E.BYPASS.LTC128B.128 [R219+0x1f000], desc[UR24][R166.64+0x180] ;  /* 0x1f000180a6db7fae */ /* 0x0003ec000b981a18 */
[----:B------:R-:W-:Y:S06]  /*c9f0*/  LDSM.16.M88.4 R168, [R209] ;  /* 0x00000000d1a8783b */ /* 0x000fec0000000200 */
[----:B------:R-:W2:Y:S06]  /*ca00*/  LDSM.16.M88.4 R172, [R212+UR5+0x10000] ;  /* 0x01000005d4ac783b */ /* 0x000eac0008000200 */
[----:B------:R-:W3:Y:S06]  /*ca10*/  LDSM.16.M88.4 R176, [R212+UR5+0x10800] ;  /* 0x01080005d4b0783b */ /* 0x000eec0008000200 */
[----:B------:R-:W4:Y:S06]  /*ca20*/  LDSM.16.M88.4 R180, [R212+UR5+0x11000] ;  /* 0x01100005d4b4783b */ /* 0x000f2c0008000200 */
[----:B------:R-:W0:Y:S06]  /*ca30*/  LDGDEPBAR ;  /* 0x00000000000079af */ /* 0x000e2c0000000000 */
[----:B------:R-:W5:Y:S06]  /*ca40*/  LDSM.16.M88.4 R184, [R212+UR5+0x11800] ;  /* 0x01180005d4b8783b */ /* 0x000f6c0008000200 */
[----:B------:R-:W-:Y:S06]  /*ca50*/  LDSM.16.M88.4 R188, [R204] ;  /* 0x00000000ccbc783b */ /* 0x000fec0000000200 */
[----:B------:R-:W5:Y:S01]  /*ca60*/  LDSM.16.M88.4 R192, [R205+0x10000] ;  /* 0x01000000cdc0783b */ /* 0x000f620000000200 */
[C---:B--2---:R-:W-:Y:S05]  /*ca70*/  HMMA.16816.F32 R4, R168.reuse, R172, RZ ;  /* 0x000000aca804723c */ /* 0x044fea00000018ff */
[----:B------:R-:W-:Y:S06]  /*ca80*/  LDSM.16.M88.4 R196, [R211+0x10800] ;  /* 0x01080000d3c4783b */ /* 0x000fec0000000200 */
[----:B-1----:R-:W-:Y:S01]  /*ca90*/  LDSM.16.M88.4 R164, [R211+0x11000] ;  /* 0x01100000d3a4783b */ /* 0x002fe20000000200 */
[C---:B------:R-:W-:Y:S05]  /*caa0*/  HMMA.16816.F32 R8, R168.reuse, R174, RZ ;  /* 0x000000aea808723c */ /* 0x040fea00000018ff */
[----:B------:R-:W1:Y:S03]  /*cab0*/  LDSM.16.M88.4 R172, [R205+0x10800] ;  /* 0x01080000cdac783b */ /* 0x000e660000000200 */
[C---:B---3--:R-:W-:Y:S03]  /*cac0*/  HMMA.16816.F32 R12, R168.reuse, R176, RZ ;  /* 0x000000b0a80c723c */ /* 0x048fe600000018ff */
[----:B------:R-:W-:Y:S05]  /*cad0*/  LDSM.16.M88.4 R200, [R211+0x12000] ;  /* 0x01200000d3c8783b */ /* 0x000fea0000000200 */
[C---:B------:R-:W-:Y:S01]  /*cae0*/  HMMA.16816.F32 R16, R168.reuse, R178, RZ ;  /* 0x000000b2a810723c */ /* 0x040fe200000018ff */
[----:B------:R-:W2:Y:S07]  /*caf0*/  LDSM.16.M88.4 R176, [R205+0x11000] ;  /* 0x01100000cdb0783b */ /* 0x000eae0000000200 */
[C---:B----4-:R-:W-:Y:S08]  /*cb00*/  HMMA.16816.F32 R20, R168.reuse, R180, RZ ;  /* 0x000000b4a814723c */ /* 0x050ff000000018ff */
[C---:B------:R-:W-:Y:S01]  /*cb10*/  HMMA.16816.F32 R24, R168.reuse, R182, RZ ;  /* 0x000000b6a818723c */ /* 0x040fe200000018ff */
[----:B------:R-:W-:Y:S07]  /*cb20*/  LDSM.16.M88.4 R180, [R213] ;  /* 0x00000000d5b4783b */ /* 0x000fee0000000200 */
[C---:B-----5:R-:W-:Y:S08]  /*cb30*/  HMMA.16816.F32 R28, R168.reuse, R184, RZ ;  /* 0x000000b8a81c723c */ /* 0x060ff000000018ff */
[----:B------:R-:W-:Y:S01]  /*cb40*/  HMMA.16816.F32 R32, R168, R186, RZ ;  /* 0x000000baa820723c */ /* 0x000fe200000018ff */
[----:B------:R-:W3:Y:S06]  /*cb50*/  LDSM.16.M88.4 R168, [R205+0x11800] ;  /* 0x01180000cda8783b */ /* 0x000eec0000000200 */
[----:B------:R-:W4:Y:S01]  /*cb60*/  LDSM.16.M88.4 R184, [R211+0x10000] ;  /* 0x01000000d3b8783b */ /* 0x000f220000000200 */
[C---:B------:R-:W-:Y:S08]  /*cb70*/  HMMA.16816.F32 R4, R188.reuse, R192, R4 ;  /* 0x000000c0bc04723c */ /* 0x040ff00000001804 */
[C---:B------:R-:W-:Y:S01]  /*cb80*/  HMMA.16816.F32 R8, R188.reuse, R194, R8 ;  /* 0x000000c2bc08723c */ /* 0x040fe20000001808 */
[----:B------:R-:W-:Y:S07]  /*cb90*/  LDSM.16.M88.4 R192, [R207+0x10000] ;  /* 0x01000000cfc0783b */ /* 0x000fee0000000200 */
[C---:B-1----:R-:W-:Y:S08]  /*cba0*/  HMMA.16816.F32 R12, R188.reuse, R172, R12 ;  /* 0x000000acbc0c723c */ /* 0x042ff0000000180c */
[C---:B------:R-:W-:Y:S01]  /*cbb0*/  HMMA.16816.F32 R16, R188.reuse, R174, R16 ;  /* 0x000000aebc10723c */ /* 0x040fe20000001810 */
[----:B------:R-:W1:Y:S07]  /*cbc0*/  LDSM.16.M88.4 R172, [R211+0x11800] ;  /* 0x01180000d3ac783b */ /* 0x000e6e0000000200 */
[C---:B--2---:R-:W-:Y:S08]  /*cbd0*/  HMMA.16816.F32 R20, R188.reuse, R176, R20 ;  /* 0x000000b0bc14723c */ /* 0x044ff00000001814 */
[C---:B------:R-:W-:Y:S01]  /*cbe0*/  HMMA.16816.F32 R24, R188.reuse, R178, R24 ;  /* 0x000000b2bc18723c */ /* 0x040fe20000001818 */
[----:B------:R-:W2:Y:S07]  /*cbf0*/  LDSM.16.M88.4 R176, [R206] ;  /* 0x00000000ceb0783b */ /* 0x000eae0000000200 */
[C---:B---3--:R-:W-:Y:S08]  /*cc00*/  HMMA.16816.F32 R28, R188.reuse, R168, R28 ;  /* 0x000000a8bc1c723c */ /* 0x048ff0000000181c */
[----:B------:R-:W-:Y:S01]  /*cc10*/  HMMA.16816.F32 R32, R188, R170, R32 ;  /* 0x000000aabc20723c */ /* 0x000fe20000001820 */
[----:B------:R-:W3:Y:S06]  /*cc20*/  LDSM.16.M88.4 R168, [R207+0x10800] ;  /* 0x01080000cfa8783b */ /* 0x000eec0000000200 */
[----:B------:R-:W-:Y:S01]  /*cc30*/  LDSM.16.M88.4 R188, [R207+0x11800] ;  /* 0x01180000cfbc783b */ /* 0x000fe20000000200 */
[C---:B----4-:R-:W-:Y:S08]  /*cc40*/  HMMA.16816.F32 R4, R180.reuse, R184, R4 ;  /* 0x000000b8b404723c */ /* 0x050ff00000001804 */
[C---:B------:R-:W-:Y:S01]  /*cc50*/  HMMA.16816.F32 R8, R180.reuse, R186, R8 ;  /* 0x000000bab408723c */ /* 0x040fe20000001808 */
[----:B------:R-:W4:Y:S07]  /*cc60*/  LDSM.16.M88.4 R184, [R207+0x11000] ;  /* 0x01100000cfb8783b */ /* 0x000f2e0000000200 */
[C---:B------:R-:W-:Y:S08]  /*cc70*/  HMMA.16816.F32 R12, R180.reuse, R196, R12 ;  /* 0x000000c4b40c723c */ /* 0x040ff0000000180c */
[C---:B------:R-:W-:Y:S01]  /*cc80*/  HMMA.16816.F32 R16, R180.reuse, R198, R16 ;  /* 0x000000c6b410723c */ /* 0x040fe20000001810 */
[----:B------:R-:W-:Y:S07]  /*cc90*/  LDSM.16.M88.4 R196, [R212+UR5+0x12000] ;  /* 0x01200005d4c4783b */ /* 0x000fee0008000200 */
[C---:B------:R-:W-:Y:S08]  /*cca0*/  HMMA.16816.F32 R20, R180.reuse, R164, R20 ;  /* 0x000000a4b414723c */ /* 0x040ff00000001814 */
[C---:B------:R-:W-:Y:S01]  /*ccb0*/  HMMA.16816.F32 R24, R180.reuse, R166, R24 ;  /* 0x000000a6b418723c */ /* 0x040fe20000001818 */
[----:B------:R-:W5:Y:S07]  /*ccc0*/  LDSM.16.M88.4 R164, [R209+0x4000] ;  /* 0x00400000d1a4783b */ /* 0x000f6e0000000200 */
[C---:B-1----:R-:W-:Y:S08]  /*ccd0*/  HMMA.16816.F32 R28, R180.reuse, R172, R28 ;  /* 0x000000acb41c723c */ /* 0x042ff0000000181c */
[----:B------:R-:W-:Y:S01]  /*cce0*/  HMMA.16816.F32 R32, R180, R174, R32 ;  /* 0x000000aeb420723c */ /* 0x000fe20000001820 */
[----:B------:R-:W1:Y:S06]  /*ccf0*/  LDSM.16.M88.4 R172, [R212+UR5+0x12800] ;  /* 0x01280005d4ac783b */ /* 0x000e6c0008000200 */
[----:B------:R-:W1:Y:S01]  /*cd00*/  LDSM.16.M88.4 R180, [R212+UR5+0x13000] ;  /* 0x01300005d4b4783b */ /* 0x000e620008000200 */
[C---:B--2---:R-:W-:Y:S08]  /*cd10*/  HMMA.16816.F32 R4, R176.reuse, R192, R4 ;  /* 0x000000c0b004723c */ /* 0x044ff00000001804 */
[C---:B------:R-:W-:Y:S01]  /*cd20*/  HMMA.16816.F32 R8, R176.reuse, R194, R8 ;  /* 0x000000c2b008723c */ /* 0x040fe20000001808 */
[----:B------:R-:W-:Y:S07]  /*cd30*/  LDSM.16.M88.4 R192, [R205+0x12000] ;  /* 0x01200000cdc0783b */ /* 0x000fee0000000200 */
[C---:B---3--:R-:W-:Y:S08]  /*cd40*/  HMMA.16816.F32 R12, R176.reuse, R168, R12 ;  /* 0x000000a8b00c723c */ /* 0x048ff0000000180c */
[C---:B------:R-:W-:Y:S01]  /*cd50*/  HMMA.16816.F32 R16, R176.reuse, R170, R16 ;  /* 0x000000aab010723c */ /* 0x040fe20000001810 */
[----:B------:R-:W2:Y:S07]  /*cd60*/  LDSM.16.M88.4 R168, [R212+UR5+0x13800] ;  /* 0x01380005d4a8783b */ /* 0x000eae0008000200 */
[C---:B----4-:R-:W-:Y:S08]  /*cd70*/  HMMA.16816.F32 R20, R176.reuse, R184, R20 ;  /* 0x000000b8b014723c */ /* 0x050ff00000001814 */
[C---:B------:R-:W-:Y:S01]  /*cd80*/  HMMA.16816.F32 R24, R176.reuse, R186, R24 ;  /* 0x000000bab018723c */ /* 0x040fe20000001818 */
[----:B------:R-:W3:Y:S07]  /*cd90*/  LDSM.16.M88.4 R184, [R204+0x4000] ;  /* 0x00400000ccb8783b */ /* 0x000eee0000000200 */
[C---:B------:R-:W-:Y:S08]  /*cda0*/  HMMA.16816.F32 R28, R176.reuse, R188, R28 ;  /* 0x000000bcb01c723c */ /* 0x040ff0000000181c */
[----:B------:R-:W-:Y:S01]  /*cdb0*/  HMMA.16816.F32 R32, R176, R190, R32 ;  /* 0x000000beb020723c */ /* 0x000fe20000001820 */
[----:B------:R-:W4:Y:S06]  /*cdc0*/  LDSM.16.M88.4 R176, [R205+0x12800] ;  /* 0x01280000cdb0783b */ /* 0x000f2c0000000200 */
[----:B------:R-:W-:Y:S01]  /*cdd0*/  LDSM.16.M88.4 R188, [R205+0x13800] ;  /* 0x01380000cdbc783b */ /* 0x000fe20000000200 */
        /* <DEDUP_REMOVED lines=8> */
[----:B------:R-:W-:Y:S07]  /*ce60*/  LDSM.16.M88.4 R180, [R211+0x13800] ;  /* 0x01380000d3b4783b */ /* 0x000fee0000000200 */
[C---:B--2---:R-:W-:Y:S08]  /*ce70*/  HMMA.16816.F32 R28, R164.reuse, R168, R28 ;  /* 0x000000a8a41c723c */ /* 0x044ff0000000181c */
[----:B------:R-:W-:Y:S01]  /*ce80*/  HMMA.16816.F32 R32, R164, R170, R32 ;  /* 0x000000aaa420723c */ /* 0x000fe20000001820 */
[----:B------:R-:W2:Y:S06]  /*ce90*/  LDSM.16.M88.4 R164, [R211+0x12800] ;  /* 0x01280000d3a4783b */ /* 0x000eac0000000200 */
[----:B------:R-:W5:Y:S01]  /*cea0*/  LDSM.16.M88.4 R168, [R211+0x13000] ;  /* 0x01300000d3a8783b */ /* 0x000f620000000200 */
[C---:B---3--:R-:W-:Y:S08]  /*ceb0*/  HMMA.16816.F32 R4, R184.reuse, R192, R4 ;  /* 0x000000c0b804723c */ /* 0x048ff00000001804 */
[C---:B------:R-:W-:Y:S01]  /*cec0*/  HMMA.16816.F32 R8, R184.reuse, R194, R8 ;  /* 0x000000c2b808723c */ /* 0x040fe20000001808 */
[----:B------:R-:W-:Y:S07]  /*ced0*/  LDSM.16.M88.4 R192, [R204+0x8000] ;  /* 0x00800000ccc0783b */ /* 0x000fee0000000200 */
[C---:B----4-:R-:W-:Y:S08]  /*cee0*/  HMMA.16816.F32 R12, R184.reuse, R176, R12 ;  /* 0x000000b0b80c723c */ /* 0x050ff0000000180c */
[C---:B------:R-:W-:Y:S01]  /*cef0*/  HMMA.16816.F32 R16, R184.reuse, R178, R16 ;  /* 0x000000b2b810723c */ /* 0x040fe20000001810 */
[----:B------:R-:W-:Y:S07]  /*cf00*/  LDSM.16.M88.4 R176, [R207+0x12000] ;  /* 0x01200000cfb0783b */ /* 0x000fee0000000200 */
[C---:B-1----:R-:W-:Y:S08]  /*cf10*/  HMMA.16816.F32 R20, R184.reuse, R172, R20 ;  /* 0x000000acb814723c */ /* 0x042ff00000001814 */
[C---:B------:R-:W-:Y:S01]  /*cf20*/  HMMA.16816.F32 R24, R184.reuse, R174, R24 ;  /* 0x000000aeb818723c */ /* 0x040fe20000001818 */
[----:B------:R-:W1:Y:S07]  /*cf30*/  LDSM.16.M88.4 R172, [R206+0x4000] ;  /* 0x00400000ceac783b */ /* 0x000e6e0000000200 */
[C---:B------:R-:W-:Y:S08]  /*cf40*/  HMMA.16816.F32 R28, R184.reuse, R188, R28 ;  /* 0x000000bcb81c723c */ /* 0x040ff0000000181c */
[----:B------:R-:W-:Y:S01]  /*cf50*/  HMMA.16816.F32 R32, R184, R190, R32 ;  /* 0x000000beb820723c */ /* 0x000fe20000001820 */
[----:B------:R-:W-:Y:S06]  /*cf60*/  LDSM.16.M88.4 R184, [R207+0x13000] ;  /* 0x01300000cfb8783b */ /* 0x000fec0000000200 */
[----:B------:R-:W-:Y:S01]  /*cf70*/  LDSM.16.M88.4 R188, [R212+UR5+0x14000] ;  /* 0x01400005d4bc783b */ /* 0x000fe20008000200 */
        /* <DEDUP_REMOVED lines=8> */
[----:B------:R-:W3:Y:S07]  /*d000*/  LDSM.16.M88.4 R168, [R207+0x13800] ;  /* 0x01380000cfa8783b */ /* 0x000eee0000000200 */
[C---:B------:R-:W-:Y:S08]  /*d010*/  HMMA.16816.F32 R28, R196.reuse, R180, R28 ;  /* 0x000000b4c41c723c */ /* 0x040ff0000000181c */
[----:B------:R-:W-:Y:S01]  /*d020*/  HMMA.16816.F32 R32, R196, R182, R32 ;  /* 0x000000b6c420723c */ /* 0x000fe20000001820 */
[----:B------:R-:W4:Y:S06]  /*d030*/  LDSM.16.M88.4 R180, [R209+0x8000] ;  /* 0x00800000d1b4783b */ /* 0x000f2c0000000200 */
[----:B------:R-:W-:Y:S01]  /*d040*/  LDSM.16.M88.4 R196, [R205+0x14000] ;  /* 0x01400000cdc4783b */ /* 0x000fe20000000200 */
        /* <DEDUP_REMOVED lines=8> */
[----:B------:R-:W5:Y:S07]  /*d0d0*/  LDSM.16.M88.4 R184, [R212+UR5+0x15800] ;  /* 0x01580005d4b8783b */ /* 0x000f6e0008000200 */
[C---:B---3--:R-:W-:Y:S08]  /*d0e0*/  HMMA.16816.F32 R28, R172.reuse, R168, R28 ;  /* 0x000000a8ac1c723c */ /* 0x048ff0000000181c */
[----:B------:R-:W-:Y:S01]  /*d0f0*/  HMMA.16816.F32 R32, R172, R170, R32 ;  /* 0x000000aaac20723c */ /* 0x000fe20000001820 */
[----:B------:R-:W3:Y:S06]  /*d100*/  LDSM.16.M88.4 R168, [R205+0x15000] ;  /* 0x01500000cda8783b */ /* 0x000eec0000000200 */
[----:B------:R-:W3:Y:S01]  /*d110*/  LDSM.16.M88.4 R172, [R205+0x15800] ;  /* 0x01580000cdac783b */ /* 0x000ee20000000200 */
[C---:B----4-:R-:W-:Y:S08]  /*d120*/  HMMA.16816.F32 R4, R180.reuse, R188, R4 ;  /* 0x000000bcb404723c */ /* 0x050ff00000001804 */
[C---:B------:R-:W-:Y:S01]  /*d130*/  HMMA.16816.F32 R8, R180.reuse, R190, R8 ;  /* 0x000000beb408723c */ /* 0x040fe20000001808 */
[----:B------:R-:W-:Y:S07]  /*d140*/  LDSM.16.M88.4 R188, [R207+0x14000] ;  /* 0x01400000cfbc783b */ /* 0x000fee0000000200 */
[C---:B-1----:R-:W-:Y:S08]  /*d150*/  HMMA.16816.F32 R12, R180.reuse, R176, R12 ;  /* 0x000000b0b40c723c */ /* 0x042ff0000000180c */
[C---:B------:R-:W-:Y:S01]  /*d160*/  HMMA.16816.F32 R16, R180.reuse, R178, R16 ;  /* 0x000000b2b410723c */ /* 0x040fe20000001810 */
[----:B------:R-:W-:Y:S07]  /*d170*/  LDSM.16.M88.4 R176, [R211+0x14000] ;  /* 0x01400000d3b0783b */ /* 0x000fee0000000200 */
[C---:B--2---:R-:W-:Y:S08]  /*d180*/  HMMA.16816.F32 R20, R180.reuse, R164, R20 ;  /* 0x000000a4b414723c */ /* 0x044ff00000001814 */
[C---:B------:R-:W-:Y:S01]  /*d190*/  HMMA.16816.F32 R24, R180.reuse, R166, R24 ;  /* 0x000000a6b418723c */ /* 0x040fe20000001818 */
[----:B------:R-:W1:Y:S07]  /*d1a0*/  LDSM.16.M88.4 R164, [R213+0x8000] ;  /* 0x00800000d5a4783b */ /* 0x000e6e0000000200 */
[C---:B-----5:R-:W-:Y:S08]  /*d1b0*/  HMMA.16816.F32 R28, R180.reuse, R184, R28 ;  /* 0x000000b8b41c723c */ /* 0x060ff0000000181c */
[----:B------:R-:W-:Y:S01]  /*d1c0*/  HMMA.16816.F32 R32, R180, R186, R32 ;  /* 0x000000bab420723c */ /* 0x000fe20000001820 */
[----:B------:R-:W2:Y:S06]  /*d1d0*/  LDSM.16.M88.4 R180, [R211+0x14800] ;  /* 0x01480000d3b4783b */ /* 0x000eac0000000200 */
[----:B------:R-:W4:Y:S01]  /*d1e0*/  LDSM.16.M88.4 R184, [R211+0x15000] ;  /* 0x01500000d3b8783b */ /* 0x000f220000000200 */
[C---:B------:R-:W-:Y:S08]  /*d1f0*/  HMMA.16816.F32 R4, R192.reuse, R196, R4 ;  /* 0x000000c4c004723c */ /* 0x040ff00000001804 */
[C---:B------:R-:W-:Y:S01]  /*d200*/  HMMA.16816.F32 R8, R192.reuse, R198, R8 ;  /* 0x000000c6c008723c */ /* 0x040fe20000001808 */
[----:B------:R-:W-:Y:S07]  /*d210*/  LDSM.16.M88.4 R196, [R212+UR5+0x17800] ;  /* 0x01780005d4c4783b */ /* 0x000fee0008000200 */
        /* <DEDUP_REMOVED lines=8> */
[----:B------:R-:W5:Y:S06]  /*d2a0*/  LDSM.16.M88.4 R172, [R206+0x8000] ;  /* 0x00800000ceac783b */ /* 0x000f6c0000000200 */
[----:B------:R-:W-:Y:S01]  /*d2b0*/  LDSM.16.M88.4 R192, [R212+UR5+0x17000] ;  /* 0x01700005d4c0783b */ /* 0x000fe20008000200 */
        /* <DEDUP_REMOVED lines=8> */
[----:B------:R-:W-:Y:S07]  /*d340*/  LDSM.16.M88.4 R184, [R212+UR5+0x16000] ;  /* 0x01600005d4b8783b */ /* 0x000fee0008000200 */
[C---:B---3--:R-:W-:Y:S08]  /*d350*/  HMMA.16816.F32 R28, R164.reuse, R168, R28 ;  /* 0x000000a8a41c723c */ /* 0x048ff0000000181c */
[----:B------:R-:W-:Y:S01]  /*d360*/  HMMA.16816.F32 R32, R164, R170, R32 ;  /* 0x000000aaa420723c */ /* 0x000fe20000001820 */
[----:B------:R-:W3:Y:S06]  /*d370*/  LDSM.16.M88.4 R164, [R207+0x15800] ;  /* 0x01580000cfa4783b */ /* 0x000eec0000000200 */
[----:B------:R-:W4:Y:S01]  /*d380*/  LDSM.16.M88.4 R168, [R209+0xc000] ;  /* 0x00c00000d1a8783b */ /* 0x000f220000000200 */
[C---:B-----5:R-:W-:Y:S08]  /*d390*/  HMMA.16816.F32 R4, R172.reuse, R188, R4 ;  /* 0x000000bcac04723c */ /* 0x060ff00000001804 */
[C---:B------:R-:W-:Y:S01]  /*d3a0*/  HMMA.16816.F32 R8, R172.reuse, R190, R8 ;  /* 0x000000beac08723c */ /* 0x040fe20000001808 */
[----:B------:R-:W5:Y:S07]  /*d3b0*/  LDSM.16.M88.4 R188, [R212+UR5+0x16800] ;  /* 0x01680005d4bc783b */ /* 0x000f6e0008000200 */
[C---:B-1----:R-:W-:Y:S08]  /*d3c0*/  HMMA.16816.F32 R12, R172.reuse, R176, R12 ;  /* 0x000000b0ac0c723c */ /* 0x042ff0000000180c */
[C---:B------:R-:W-:Y:S01]  /*d3d0*/  HMMA.16816.F32 R16, R172.reuse, R178, R16 ;  /* 0x000000b2ac10723c */ /* 0x040fe20000001810 */
[----:B------:R-:W1:Y:S07]  /*d3e0*/  LDSM.16.M88.4 R176, [R204+0xc000] ;  /* 0x00c00000ccb0783b */ /* 0x000e6e0000000200 */
[C---:B--2---:R-:W-:Y:S08]  /*d3f0*/  HMMA.16816.F32 R20, R172.reuse, R180, R20 ;  /* 0x000000b4ac14723c */ /* 0x044ff00000001814 */
[C---:B------:R-:W-:Y:S01]  /*d400*/  HMMA.16816.F32 R24, R172.reuse, R182, R24 ;  /* 0x000000b6ac18723c */ /* 0x040fe20000001818 */
[----:B------:R-:W-:Y:S07]  /*d410*/  LDSM.16.M88.4 R180, [R213+0xc000] ;  /* 0x00c00000d5b4783b */ /* 0x000fee0000000200 */
[C---:B---3--:R-:W-:Y:S08]  /*d420*/  HMMA.16816.F32 R28, R172.reuse, R164, R28 ;  /* 0x000000a4ac1c723c */ /* 0x048ff0000000181c */
[----:B------:R-:W-:Y:S01]  /*d430*/  HMMA.16816.F32 R32, R172, R166, R32 ;  /* 0x000000a6ac20723c */ /* 0x000fe20000001820 */
[----:B------:R-:W2:Y:S06]  /*d440*/  LDSM.16.M88.4 R164, [R205+0x16800] ;  /* 0x01680000cda4783b */ /* 0x000eac0000000200 */
[----:B------:R-:W3:Y:S01]  /*d450*/  LDSM.16.M88.4 R172, [R205+0x17000] ;  /* 0x01700000cdac783b */ /* 0x000ee20000000200 */
[C---:B----4-:R-:W-:Y:S08]  /*d460*/  HMMA.16816.F32 R4, R168.reuse, R184, R4 ;  /* 0x000000b8a804723c */ /* 0x050ff00000001804 */
[C---:B------:R-:W-:Y:S01]  /*d470*/  HMMA.16816.F32 R8, R168.reuse, R186, R8 ;  /* 0x000000baa808723c */ /* 0x040fe20000001808 */
[----:B------:R-:W-:Y:S07]  /*d480*/  LDSM.16.M88.4 R184, [R211+0x16000] ;  /* 0x01600000d3b8783b */ /* 0x000fee0000000200 */
[C---:B-----5:R-:W-:Y:S08]  /*d490*/  HMMA.16816.F32 R12, R168.reuse, R188, R12 ;  /* 0x000000bca80c723c */ /* 0x060ff0000000180c */
[C---:B------:R-:W-:Y:S01]  /*d4a0*/  HMMA.16816.F32 R16, R168.reuse, R190, R16 ;  /* 0x000000bea810723c */ /* 0x040fe20000001810 */
[----:B------:R-:W-:Y:S07]  /*d4b0*/  LDSM.16.M88.4 R188, [R211+0x16800] ;  /* 0x01680000d3bc783b */ /* 0x000fee0000000200 */
[C---:B------:R-:W-:Y:S08]  /*d4c0*/  HMMA.16816.F32 R20, R168.reuse, R192, R20 ;  /* 0x000000c0a814723c */ /* 0x040ff00000001814 */
[C---:B------:R-:W-:Y:S01]  /*d4d0*/  HMMA.16816.F32 R24, R168.reuse, R194, R24 ;  /* 0x000000c2a818723c */ /* 0x040fe20000001818 */
[----:B------:R-:W-:Y:S07]  /*d4e0*/  LDSM.16.M88.4 R192, [R211+0x17000] ;  /* 0x01700000d3c0783b */ /* 0x000fee0000000200 */
[C---:B------:R-:W-:Y:S08]  /*d4f0*/  HMMA.16816.F32 R28, R168.reuse, R196, R28 ;  /* 0x000000c4a81c723c */ /* 0x040ff0000000181c */
[----:B------:R-:W-:Y:S01]  /*d500*/  HMMA.16816.F32 R32, R168, R198, R32 ;  /* 0x000000c6a820723c */ /* 0x000fe20000001820 */
[----:B------:R-:W4:Y:S06]  /*d510*/  LDSM.16.M88.4 R168, [R205+0x17800] ;  /* 0x01780000cda8783b */ /* 0x000f2c0000000200 */
[----:B------:R-:W5:Y:S01]  /*d520*/  LDSM.16.M88.4 R196, [R211+0x17800] ;  /* 0x01780000d3c4783b */ /* 0x000f620000000200 */
[C---:B-1----:R-:W-:Y:S08]  /*d530*/  HMMA.16816.F32 R4, R176.reuse, R200, R4 ;  /* 0x000000c8b004723c */ /* 0x042ff00000001804 */
[C---:B------:R-:W-:Y:S01]  /*d540*/  HMMA.16816.F32 R8, R176.reuse, R202, R8 ;  /* 0x000000cab008723c */ /* 0x040fe20000001808 */
[----:B------:R-:W-:Y:S07]  /*d550*/  LDSM.16.M88.4 R200, [R207+0x16000] ;  /* 0x01600000cfc8783b */ /* 0x000fee0000000200 */
[C---:B--2---:R-:W-:Y:S08]  /*d560*/  HMMA.16816.F32 R12, R176.reuse, R164, R12 ;  /* 0x000000a4b00c723c */ /* 0x044ff0000000180c */
[C---:B------:R-:W-:Y:S01]  /*d570*/  HMMA.16816.F32 R16, R176.reuse, R166, R16 ;  /* 0x000000a6b010723c */ /* 0x040fe20000001810 */
[----:B------:R-:W1:Y:S07]  /*d580*/  LDSM.16.M88.4 R164, [R206+0xc000] ;  /* 0x00c00000cea4783b */ /* 0x000e6e0000000200 */
[C---:B---3--:R-:W-:Y:S08]  /*d590*/  HMMA.16816.F32 R20, R176.reuse, R172, R20 ;  /* 0x000000acb014723c */ /* 0x048ff00000001814 */
[C---:B------:R-:W-:Y:S01]  /*d5a0*/  HMMA.16816.F32 R24, R176.reuse, R174, R24 ;  /* 0x000000aeb018723c */ /* 0x040fe20000001818 */
[----:B------:R-:W-:Y:S07]  /*d5b0*/  LDSM.16.M88.4 R172, [R207+0x17000] ;  /* 0x01700000cfac783b */ /* 0x000fee0000000200 */
[C---:B----4-:R-:W-:Y:S08]  /*d5c0*/  HMMA.16816.F32 R28, R176.reuse, R168, R28 ;  /* 0x000000a8b01c723c */ /* 0x050ff0000000181c */
[----:B------:R-:W-:Y:S01]  /*d5d0*/  HMMA.16816.F32 R32, R176, R170, R32 ;  /* 0x000000aab020723c */ /* 0x000fe20000001820 */
[----:B------:R-:W2:Y:S07]  /*d5e0*/  LDSM.16.M88.4 R168, [R207+0x16800] ;  /* 0x01680000cfa8783b */ /* 0x000eae0000000200 */
[C---:B------:R-:W-:Y:S08]  /*d5f0*/  HMMA.16816.F32 R4, R180.reuse, R184, R4 ;  /* 0x000000b8b404723c */ /* 0x040ff00000001804 */
[C---:B------:R-:W-:Y:S08]  /*d600*/  HMMA.16816.F32 R8, R180.reuse, R186, R8 ;  /* 0x000000bab408723c */ /* 0x040ff00000001808 */
[C---:B------:R-:W-:Y:S08]  /*d610*/  HMMA.16816.F32 R12, R180.reuse, R188, R12 ;  /* 0x000000bcb40c723c */ /* 0x040ff0000000180c */
[C---:B------:R-:W-:Y:S08]  /*d620*/  HMMA.16816.F32 R16, R180.reuse, R190, R16 ;  /* 0x000000beb410723c */ /* 0x040ff00000001810 */
[C---:B------:R-:W-:Y:S08]  /*d630*/  HMMA.16816.F32 R20, R180.reuse, R192, R20 ;  /* 0x000000c0b414723c */ /* 0x040ff00000001814 */
[C---:B------:R-:W-:Y:S08]  /*d640*/  HMMA.16816.F32 R24, R180.reuse, R194, R24 ;  /* 0x000000c2b418723c */ /* 0x040ff00000001818 */
[C---:B-----5:R-:W-:Y:S08]  /*d650*/  HMMA.16816.F32 R28, R180.reuse, R196, R28 ;  /* 0x000000c4b41c723c */ /* 0x060ff0000000181c */
[----:B------:R-:W-:Y:S08]  /*d660*/  HMMA.16816.F32 R32, R180, R198, R32 ;  /* 0x000000c6b420723c */ /* 0x000ff00000001820 */
[C---:B-1----:R-:W-:Y:S01]  /*d670*/  HMMA.16816.F32 R4, R164.reuse, R200, R4 ;  /* 0x000000c8a404723c */ /* 0x042fe20000001804 */
[----:B------:R-:W-:Y:S04]  /*d680*/  IMAD.U32 R201, RZ, RZ, UR20 ;  /* 0x00000014ffc97e24 */ /* 0x000fe8000f8e00ff */
[----:B------:R-:W-:Y:S03]  /*d690*/  IMAD R201, R201, 0x40, R226 ;  /* 0x00000040c9c97824 */ /* 0x000fe600078e02e2 */
[C---:B------:R-:W-:Y:S03]  /*d6a0*/  HMMA.16816.F32 R8, R164.reuse, R202, R8 ;  /* 0x000000caa408723c */ /* 0x040fe60000001808 */
[-C--:B------:R-:W-:Y:S01]  /*d6b0*/  ISETP.GT.AND P4, PT, R222, R201.reuse, PT ;  /* 0x000000c9de00720c */ /* 0x080fe20003f84270 */
[C---:B------:R-:W-:Y:S01]  /*d6c0*/  VIADD R3, R201.reuse, 0x1 ;  /* 0x00000001c9037836 */ /* 0x040fe20000000000 */
[----:B------:R-:W-:Y:S01]  /*d6d0*/  ISETP.GT.AND P1, PT, R224, R201, PT ;  /* 0x000000c9e000720c */ /* 0x000fe20003f24270 */
[C---:B------:R-:W-:Y:S01]  /*d6e0*/  VIADD R231, R201.reuse, 0x8 ;  /* 0x00000008c9e77836 */ /* 0x040fe20000000000 */
[C---:B------:R-:W-:Y:S01]  /*d6f0*/  ISETP.GE.AND P5, PT, R201.reuse, R221, PT ;  /* 0x000000ddc900720c */ /* 0x040fe20003fa6270 */
[C---:B--2---:R-:W-:Y:S03]  /*d700*/  HMMA.16816.F32 R12, R164.reuse, R168, R12 ;  /* 0x000000a8a40c723c */ /* 0x044fe6000000180c */
[-C--:B------:R-:W-:Y:S01]  /*d710*/  ISETP.GT.AND P3, PT, R222, R3.reuse, PT ;  /* 0x00000003de00720c */ /* 0x080fe20003f64270 */
[C---:B------:R-:W-:Y:S01]  /*d720*/  VIADD R203, R201.reuse, 0x9 ;  /* 0x00000009c9cb7836 */ /* 0x040fe20000000000 */
[----:B------:R-:W-:Y:S01]  /*d730*/  ISETP.GT.AND P0, PT, R224, R3, PT ;  /* 0x00000003e000720c */ /* 0x000fe20003f04270 */
[----:B------:R-:W-:Y:S01]  /*d740*/  VIADD R243, R201, 0x10 ;  /* 0x00000010c9f37836 */ /* 0x000fe20000000000 */
[----:B------:R-:W-:Y:S01]  /*d750*/  FSEL R200, R4, -INF , !P4 ;  /* 0xff80000004c87808 */ /* 0x000fe20006000000 */
[C---:B------:R-:W-:Y:S01]  /*d760*/  HMMA.16816.F32 R16, R164.reuse, R170, R16 ;  /* 0x000000aaa410723c */ /* 0x040fe20000001810 */
[----:B------:R-:W1:Y:S01]  /*d770*/  LDSM.16.M88.4 R168, [R207+0x17800] ;  /* 0x01780000cfa8783b */ /* 0x000e620000000200 */
[----:B------:R-:W-:Y:S04]  /*d780*/  DEPBAR.LE SB0, 0x0 ;  /* 0x000080000000791a */ /* 0x000fe80000000000 */
[----:B------:R-:W-:Y:S01]  /*d790*/  FSEL R202, R5, -INF , !P3 ;  /* 0xff80000005ca7808 */ /* 0x000fe20005800000 */
[----:B------:R-:W-:Y:S01]  /*d7a0*/  BAR.SYNC.DEFER_BLOCKING 0x0 ;  /* 0x0000000000007b1d */ /* 0x000fe20000010000 */
[----:B------:R-:W-:Y:S01]  /*d7b0*/  FSEL R230, R7, -INF , !P0 ;  /* 0xff80000007e67808 */ /* 0x000fe20004000000 */
[C---:B------:R-:W-:Y:S05]  /*d7c0*/  HMMA.16816.F32 R20, R164.reuse, R172, R20 ;  /* 0x000000aca414723c */ /* 0x040fea0000001814 */
[C---:B------:R-:W-:Y:S01]  /*d7d0*/  ISETP.GT.AND P4, PT, R222.reuse, R231, PT ;  /* 0x000000e7de00720c */ /* 0x040fe20003f84270 */
[C---:B------:R-:W-:Y:S01]  /*d7e0*/  VIADD R241, R201.reuse, 0x11 ;  /* 0x00000011c9f17836 */ /* 0x040fe20000000000 */
[-C--:B------:R-:W-:Y:S01]  /*d7f0*/  ISETP.GT.AND P3, PT, R222, R203.reuse, PT ;  /* 0x000000cbde00720c */ /* 0x080fe20003f64270 */
[C---:B------:R-:W-:Y:S03]  /*d800*/  HMMA.16816.F32 R24, R164.reuse, R174, R24 ;  /* 0x000000aea418723c */ /* 0x040fe60000001818 */
[----:B------:R-:W-:Y:S01]  /*d810*/  ISETP.GT.AND P0, PT, R224, R203, PT ;  /* 0x000000cbe000720c */ /* 0x000fe20003f04270 */
[C---:B------:R-:W-:Y:S01]  /*d820*/  VIADD R239, R201.reuse, 0x18 ;  /* 0x00000018c9ef7836 */ /* 0x040fe20000000000 */
[----:B------:R-:W-:Y:S01]  /*d830*/  FSEL R228, R6, -INF , !P1 ;  /* 0xff80000006e47808 */ /* 0x000fe20004800000 */
[C---:B------:R-:W-:Y:S01]  /*d840*/  VIADD R237, R201.reuse, 0x19 ;  /* 0x00000019c9ed7836 */ /* 0x040fe20000000000 */
[----:B------:R-:W-:Y:S01]  /*d850*/  ISETP.GT.AND P1, PT, R224, R231, PT ;  /* 0x000000e7e000720c */ /* 0x000fe20003f24270 */
[C---:B------:R-:W-:Y:S01]  /*d860*/  VIADD R251, R201.reuse, 0x28 ;  /* 0x00000028c9fb7836 */ /* 0x040fe20000000000 */
[----:B------:R-:W-:Y:S01]  /*d870*/  FSEL R232, R8, -INF , !P4 ;  /* 0xff80000008e87808 */ /* 0x000fe20006000000 */
[----:B------:R-:W-:Y:S01]  /*d880*/  VIADD R249, R201, 0x29 ;  /* 0x00000029c9f97836 */ /* 0x000fe20000000000 */
[----:B------:R-:W-:Y:S01]  /*d890*/  FSEL R233, R9, -INF , !P3 ;  /* 0xff80000009e97808 */ /* 0x000fe20005800000 */
[----:B------:R-:W-:Y:S01]  /*d8a0*/  VIADD R195, R201, 0x30 ;  /* 0x00000030c9c37836 */ /* 0x000fe20000000000 */
[----:B------:R-:W-:Y:S01]  /*d8b0*/  FSEL R235, R11, -INF , !P0 ;  /* 0xff8000000beb7808 */ /* 0x000fe20004000000 */
[----:B------:R-:W-:Y:S01]  /*d8c0*/  VIADD R11, R201, 0x21 ;  /* 0x00000021c90b7836 */ /* 0x000fe20000000000 */
[C---:B------:R-:W-:Y:S02]  /*d8d0*/  ISETP.GT.AND P4, PT, R222.reuse, R243, PT ;  /* 0x000000f3de00720c */ /* 0x040fe40003f84270 */
[-C--:B------:R-:W-:Y:S02]  /*d8e0*/  ISETP.GT.AND P3, PT, R222, R241.reuse, PT ;  /* 0x000000f1de00720c */ /* 0x080fe40003f64270 */
[----:B------:R-:W-:Y:S02]  /*d8f0*/  ISETP.GT.AND P0, PT, R224, R241, PT ;  /* 0x000000f1e000720c */ /* 0x000fe40003f04270 */
[----:B------:R-:W-:Y:S02]  /*d900*/  FSEL R234, R10, -INF , !P1 ;  /* 0xff8000000aea7808 */ /* 0x000fe40004800000 */
[----:B------:R-:W-:Y:S01]  /*d910*/  ISETP.GT.AND P1, PT, R224, R243, PT ;  /* 0x000000f3e000720c */ /* 0x000fe20003f24270 */
[C---:B-1----:R-:W-:Y:S03]  /*d920*/  HMMA.16816.F32 R28, R164.reuse, R168, R28 ;  /* 0x000000a8a41c723c */ /* 0x042fe6000000181c */
[----:B------:R-:W-:Y:S02]  /*d930*/  FSEL R244, R12, -INF , !P4 ;  /* 0xff8000000cf47808 */ /* 0x000fe40006000000 */
[----:B------:R-:W-:Y:S01]  /*d940*/  FSEL R242, R13, -INF , !P3 ;  /* 0xff8000000df27808 */ /* 0x000fe20005800000 */
[----:B------:R-:W-:Y:S01]  /*d950*/  VIADD R13, R201, 0x20 ;  /* 0x00000020c90d7836 */ /* 0x000fe20000000000 */
[----:B------:R-:W-:Y:S01]  /*d960*/  FSEL R245, R15, -INF , !P0 ;  /* 0xff8000000ff57808 */ /* 0x000fe20004000000 */
[----:B------:R-:W-:Y:S03]  /*d970*/  HMMA.16816.F32 R32, R164, R170, R32 ;  /* 0x000000aaa420723c */ /* 0x000fe60000001820 */
[----:B------:R-:W-:Y:S01]  /*d980*/  ISETP.GT.AND P4, PT, R222, R239, PT ;  /* 0x000000efde00720c */ /* 0x000fe20003f84270 */
[----:B------:R-:W-:Y:S01]  /*d990*/  VIADD R165, R201, 0x38 ;  /* 0x00000038c9a57836 */ /* 0x000fe20000000000 */
[-C--:B------:R-:W-:Y:S02]  /*d9a0*/  ISETP.GT.AND P0, PT, R224, R237.reuse, PT ;  /* 0x000000ede000720c */ /* 0x080fe40003f04270 */
[----:B------:R-:W-:Y:S02]  /*d9b0*/  ISETP.GT.AND P3, PT, R222, R237, PT ;  /* 0x000000edde00720c */ /* 0x000fe40003f64270 */
[----:B------:R-:W-:Y:S02]  /*d9c0*/  FSEL R247, R14, -INF , !P1 ;  /* 0xff8000000ef77808 */ /* 0x000fe40004800000 */
[----:B------:R-:W-:Y:S02]  /*d9d0*/  ISETP.GT.AND P1, PT, R224, R239, PT ;  /* 0x000000efe000720c */ /* 0x000fe40003f24270 */
[----:B------:R-:W-:Y:S02]  /*d9e0*/  FSEL R240, R16, -INF , !P4 ;  /* 0xff80000010f07808 */ /* 0x000fe40006000000 */
[----:B------:R-:W-:Y:S02]  /*d9f0*/  FSEL R236, R19, -INF , !P0 ;  /* 0xff80000013ec7808 */ /* 0x000fe40004000000 */
[----:B------:R-:W-:Y:S02]  /*da00*/  FSEL R238, R17, -INF , !P3 ;  /* 0xff80000011ee7808 */ /* 0x000fe40005800000 */
[----:B------:R-:W-:Y:S02]  /*da10*/  ISETP.GT.AND P4, PT, R222, R13, PT ;  /* 0x0000000dde00720c */ /* 0x000fe40003f84270 */
[-C--:B------:R-:W-:Y:S02]  /*da20*/  ISETP.GT.AND P0, PT, R224, R11.reuse, PT ;  /* 0x0000000be000720c */ /* 0x080fe40003f04270 */
[----:B------:R-:W-:Y:S02]  /*da30*/  ISETP.GT.AND P3, PT, R222, R11, PT ;  /* 0x0000000bde00720c */ /* 0x000fe40003f64270 */
[----:B------:R-:W-:Y:S02]  /*da40*/  FSEL R250, R18, -INF , !P1 ;  /* 0xff80000012fa7808 */ /* 0x000fe40004800000 */
[----:B------:R-:W-:Y:S02]  /*da50*/  ISETP.GT.AND P1, PT, R224, R13, PT ;  /* 0x0000000de000720c */ /* 0x000fe40003f24270 */
[----:B------:R-:W-:Y:S02]  /*da60*/  FSEL R9, R20, -INF , !P4 ;  /* 0xff80000014097808 */ /* 0x000fe40006000000 */
[----:B------:R-:W-:Y:S01]  /*da70*/  FSEL R246, R23, -INF , !P0 ;  /* 0xff80000017f67808 */ /* 0x000fe20004000000 */
[----:B------:R-:W-:Y:S01]  /*da80*/  VIADD R23, R201, 0x31 ;  /* 0x00000031c9177836 */ /* 0x000fe20000000000 */
[----:B------:R-:W-:Y:S02]  /*da90*/  FSEL R252, R21, -INF , !P3 ;  /* 0xff80000015fc7808 */ /* 0x000fe40005800000 */
[----:B------:R-:W-:Y:S02]  /*daa0*/  ISETP.GT.AND P4, PT, R222, R251, PT ;  /* 0x000000fbde00720c */ /* 0x000fe40003f84270 */
[-C--:B------:R-:W-:Y:S02]  /*dab0*/  ISETP.GT.AND P0, PT, R224, R249.reuse, PT ;  /* 0x000000f9e000720c */ /* 0x080fe40003f04270 */
[----:B------:R-:W-:Y:S02]  /*dac0*/  ISETP.GT.AND P3, PT, R222, R249, PT ;  /* 0x000000f9de00720c */ /* 0x000fe40003f64270 */
[----:B------:R-:W-:Y:S02]  /*dad0*/  FSEL R248, R22, -INF , !P1 ;  /* 0xff80000016f87808 */ /* 0x000fe40004800000 */
[----:B------:R-:W-:Y:S02]  /*dae0*/  ISETP.GT.AND P1, PT, R224, R251, PT ;  /* 0x000000fbe000720c */ /* 0x000fe40003f24270 */
[----:B------:R-:W-:Y:S02]  /*daf0*/  FSEL R10, R24, -INF , !P4 ;  /* 0xff800000180a7808 */ /* 0x000fe40006000000 */
[----:B------:R-:W-:Y:S02]  /*db00*/  FSEL R27, R27, -INF , !P0 ;  /* 0xff8000001b1b7808 */ /* 0x000fe40004000000 */
[----:B------:R-:W-:Y:S02]  /*db10*/  FSEL R25, R25, -INF , !P3 ;  /* 0xff80000019197808 */ /* 0x000fe40005800000 */
[CC--:B------:R-:W-:Y:S01]  /*db20*/  ISETP.GE.AND P4, PT, R201.reuse, R220.reuse, PT ;  /* 0x000000dcc900720c */ /* 0x0c0fe20003f86270 */
[----:B------:R-:W-:Y:S01]  /*db30*/  VIADD R201, R201, 0x39 ;  /* 0x00000039c9c97836 */ /* 0x000fe20000000000 */
[-C--:B------:R-:W-:Y:S02]  /*db40*/  ISETP.GT.AND P0, PT, R224, R23.reuse, PT ;  /* 0x00000017e000720c */ /* 0x080fe40003f04270 */
[----:B------:R-:W-:Y:S02]  /*db50*/  ISETP.GT.AND P3, PT, R222, R23, PT ;  /* 0x00000017de00720c */ /* 0x000fe40003f64270 */
[----:B------:R-:W-:Y:S02]  /*db60*/  FSEL R26, R26, -INF , !P1 ;  /* 0xff8000001a1a7808 */ /* 0x000fe40004800000 */
[-C--:B------:R-:W-:Y:S02]  /*db70*/  ISETP.GT.AND P6, PT, R222, R195.reuse, PT ;  /* 0x000000c3de00720c */ /* 0x080fe40003fc4270 */
[----:B------:R-:W-:Y:S02]  /*db80*/  ISETP.GT.AND P1, PT, R224, R195, PT ;  /* 0x000000c3e000720c */ /* 0x000fe40003f24270 */
[----:B------:R-:W-:Y:S02]  /*db90*/  FSEL R164, R31, -INF , !P0 ;  /* 0xff8000001fa47808 */ /* 0x000fe40004000000 */
[----:B------:R-:W-:Y:S02]  /*dba0*/  FSEL R29, R29, -INF , !P3 ;  /* 0xff8000001d1d7808 */ /* 0x000fe40005800000 */
[C---:B------:R-:W-:Y:S02]  /*dbb0*/  ISETP.GT.AND P0, PT, R222.reuse, R165, PT ;  /* 0x000000a5de00720c */ /* 0x040fe40003f04270 */
[----:B------:R-:W-:Y:S02]  /*dbc0*/  ISETP.GT.AND P3, PT, R222, R201, PT ;  /* 0x000000c9de00720c */ /* 0x000fe40003f64270 */
[----:B------:R-:W-:Y:S02]  /*dbd0*/  FSEL R194, R28, -INF , !P6 ;  /* 0xff8000001cc27808 */ /* 0x000fe40007000000 */
[----:B------:R-:W-:Y:S02]  /*dbe0*/  FSEL R166, R30, -INF , !P1 ;  /* 0xff8000001ea67808 */ /* 0x000fe40004800000 */
[C---:B------:R-:W-:Y:S02]  /*dbf0*/  ISETP.GT.AND P6, PT, R224.reuse, R165, PT ;  /* 0x000000a5e000720c */ /* 0x040fe40003fc4270 */
[----:B------:R-:W-:Y:S02]  /*dc00*/  ISETP.GT.AND P1, PT, R224, R201, PT ;  /* 0x000000c9e000720c */ /* 0x000fe40003f24270 */
[----:B------:R-:W-:Y:S02]  /*dc10*/  FSEL R21, R32, -INF , !P0 ;  /* 0xff80000020157808 */ /* 0x000fe40004000000 */
[-C--:B------:R-:W-:Y:S02]  /*dc20*/  ISETP.GE.AND P0, PT, R3, R221.reuse, PT ;  /* 0x000000dd0300720c */ /* 0x080fe40003f06270 */
[----:B------:R-:W-:Y:S02]  /*dc30*/  FSEL R33, R33, -INF , !P3 ;  /* 0xff80000021217808 */ /* 0x000fe40005800000 */
[-C--:B------:R-:W-:Y:S02]  /*dc40*/  ISETP.GE.AND P3, PT, R3, R220.reuse, PT ;  /* 0x000000dc0300720c */ /* 0x080fe40003f66270 */
[----:B------:R-:W-:Y:S02]  /*dc50*/  FSEL R34, R34, -INF , !P6 ;  /* 0xff80000022227808 */ /* 0x000fe40007000000 */
[----:B------:R-:W-:Y:S02]  /*dc60*/  FSEL R3, R35, -INF , !P1 ;  /* 0xff80000023037808 */ /* 0x000fe40004800000 */
[CC--:B------:R-:W-:Y:S02]  /*dc70*/  ISETP.GE.AND P6, PT, R231.reuse, R221.reuse, PT ;  /* 0x000000dde700720c */ /* 0x0c0fe40003fc6270 */
[-C--:B------:R-:W-:Y:S02]  /*dc80*/  ISETP.GE.AND P1, PT, R231, R220.reuse, PT ;  /* 0x000000dce700720c */ /* 0x080fe40003f26270 */
[----:B------:R-:W-:Y:S02]  /*dc90*/  FSEL R18, R200, -INF , !P5 ;  /* 0xff800000c8127808 */ /* 0x000fe40006800000 */
[CC--:B------:R-:W-:Y:S02]  /*dca0*/  ISETP.GE.AND P5, PT, R203.reuse, R221.reuse, PT ;  /* 0x000000ddcb00720c */ /* 0x0c0fe40003fa6270 */
[----:B------:R-:W-:Y:S02]  /*dcb0*/  FSEL R14, R202, -INF , !P0 ;  /* 0xff800000ca0e7808 */ /* 0x000fe40004000000 */
[----:B------:R-:W-:Y:S02]  /*dcc0*/  FSEL R17, R228, -INF , !P4 ;  /* 0xff800000e4117808 */ /* 0x000fe40006000000 */
[----:B------:R-:W-:Y:S02]  /*dcd0*/  ISETP.GE.AND P0, PT, R203, R220, PT ;  /* 0x000000dccb00720c */ /* 0x000fe40003f06270 */
[-C--:B------:R-:W-:Y:S02]  /*dce0*/  ISETP.GE.AND P4, PT, R243, R221.reuse, PT ;  /* 0x000000ddf300720c */ /* 0x080fe40003f86270 */
[----:B------:R-:W-:Y:S02]  /*dcf0*/  FSEL R15, R230, -INF , !P3 ;  /* 0xff800000e60f7808 */ /* 0x000fe40005800000 */
[----:B------:R-:W-:Y:S02]  /*dd00*/  FSEL R30, R232, -INF , !P6 ;  /* 0xff800000e81e7808 */ /* 0x000fe40007000000 */
[----:B------:R-:W-:Y:S02]  /*dd10*/  FSEL R19, R234, -INF , !P1 ;  /* 0xff800000ea137808 */ /* 0x000fe40004800000 */
[-C--:B------:R-:W-:Y:S02]  /*dd20*/  ISETP.GE.AND P6, PT, R241, R221.reuse, PT ;  /* 0x000000ddf100720c */ /* 0x080fe40003fc6270 */
[----:B------:R-:W-:Y:S02]  /*dd30*/  FSEL R22, R233, -INF , !P5 ;  /* 0xff800000e9167808 */ /* 0x000fe40006800000 */
[----:B------:R-:W-:Y:S02]  /*dd40*/  ISETP.GE.AND P1, PT, R239, R221, PT ;  /* 0x000000ddef00720c */ /* 0x000fe40003f26270 */
[----:B------:R-:W-:Y:S02]  /*dd50*/  FMNMX3.FTZ R203, R0, R18, R14, !PT ;  /* 0x0000001200cb7276 */ /* 0x000fe4000781000e */
[-C--:B------:R-:W-:Y:S02]  /*dd60*/  ISETP.GE.AND P3, PT, R243, R220.reuse, PT ;  /* 0x000000dcf300720c */ /* 0x080fe40003f66270 */
[----:B------:R-:W-:Y:S02]  /*dd70*/  ISETP.GE.AND P5, PT, R241, R220, PT ;  /* 0x000000dcf100720c */ /* 0x000fe40003fa6270 */
[----:B------:R-:W-:Y:S02]  /*dd80*/  FSEL R167, R235, -INF , !P0 ;  /* 0xff800000eba77808 */ /* 0x000fe40004000000 */
[----:B------:R-:W-:Y:S02]  /*dd90*/  FSEL R244, R244, -INF , !P4 ;  /* 0xff800000f4f47808 */ /* 0x000fe40006000000 */
[----:B------:R-:W-:Y:S02]  /*dda0*/  FMNMX3.FTZ R200, R2, R17, R15, !PT ;  /* 0x0000001102c87276 */ /* 0x000fe4000781000f */
[-C--:B------:R-:W-:Y:S02]  /*ddb0*/  ISETP.GE.AND P4, PT, R237, R221.reuse, PT ;  /* 0x000000dded00720c */ /* 0x080fe40003f86270 */
[----:B------:R-:W-:Y:S02]  /*ddc0*/  FSEL R242, R242, -INF , !P6 ;  /* 0xff800000f2f27808 */ /* 0x000fe40007000000 */
[----:B------:R-:W-:Y:S02]  /*ddd0*/  FSEL R240, R240, -INF , !P1 ;  /* 0xff800000f0f07808 */ /* 0x000fe40004800000 */
[----:B------:R-:W-:Y:S02]  /*dde0*/  FMNMX3.FTZ R203, R203, R30, R22, !PT ;  /* 0x0000001ecbcb7276 */ /* 0x000fe40007810016 */
[-C--:B------:R-:W-:Y:S02]  /*ddf0*/  ISETP.GE.AND P6, PT, R237, R220.reuse, PT ;  /* 0x000000dced00720c */ /* 0x080fe40003fc6270 */
[-C--:B------:R-:W-:Y:S02]  /*de00*/  ISETP.GE.AND P1, PT, R11, R221.reuse, PT ;  /* 0x000000dd0b00720c */ /* 0x080fe40003f26270 */
[----:B------:R-:W-:Y:S02]  /*de10*/  ISETP.GE.AND P0, PT, R239, R220, PT ;  /* 0x000000dcef00720c */ /* 0x000fe40003f06270 */
[----:B------:R-:W-:Y:S02]  /*de20*/  FSEL R247, R247, -INF , !P3 ;  /* 0xff800000f7f77808 */ /* 0x000fe40005800000 */
[----:B------:R-:W-:Y:S02]  /*de30*/  ISETP.GE.AND P3, PT, R13, R221, PT ;  /* 0x000000dd0d00720c */ /* 0x000fe40003f66270 */
[----:B------:R-:W-:Y:S02]  /*de40*/  FSEL R245, R245, -INF , !P5 ;  /* 0xff800000f5f57808 */ /* 0x000fe40006800000 */
[----:B------:R-:W-:Y:S02]  /*de50*/  FMNMX3.FTZ R200, R200, R19, R167, !PT ;  /* 0x00000013c8c87276 */ /* 0x000fe400078100a7 */
[----:B------:R-:W-:Y:S02]  /*de60*/  FSEL R238, R238, -INF , !P4 ;  /* 0xff800000eeee7808 */ /* 0x000fe40006000000 */
[----:B------:R-:W-:Y:S02]  /*de70*/  FMNMX3.FTZ R203, R203, R244, R242, !PT ;  /* 0x000000f4cbcb7276 */ /* 0x000fe400078100f2 */
[----:B------:R-:W-:Y:S02]  /*de80*/  FSEL R241, R236, -INF , !P6 ;  /* 0xff800000ecf17808 */ /* 0x000fe40007000000 */
[----:B------:R-:W-:Y:S02]  /*de90*/  FSEL R234, R252, -INF , !P1 ;  /* 0xff800000fcea7808 */ /* 0x000fe40004800000 */
[-C--:B------:R-:W-:Y:S02]  /*dea0*/  ISETP.GE.AND P5, PT, R13, R220.reuse, PT ;  /* 0x000000dc0d00720c */ /* 0x080fe40003fa6270 */
[----:B------:R-:W-:Y:S02]  /*deb0*/  FSEL R243, R250, -INF , !P0 ;  /* 0xff800000faf37808 */ /* 0x000fe40004000000 */
[-C--:B------:R-:W-:Y:S02]  /*dec0*/  ISETP.GE.AND P6, PT, R251, R220.reuse, PT ;  /* 0x000000dcfb00720c */ /* 0x080fe40003fc6270 */
[-C--:B------:R-:W-:Y:S02]  /*ded0*/  ISETP.GE.AND P1, PT, R249, R220.reuse, PT ;  /* 0x000000dcf900720c */ /* 0x080fe40003f26270 */
[----:B------:R-:W-:Y:S02]  /*dee0*/  ISETP.GE.AND P4, PT, R11, R220, PT ;  /* 0x000000dc0b00720c */ /* 0x000fe40003f86270 */
[----:B------:R-:W-:Y:S02]  /*def0*/  ISETP.GE.AND P0, PT, R251, R221, PT ;  /* 0x000000ddfb00720c */ /* 0x000fe40003f06270 */
[----:B------:R-:W-:Y:S02]  /*df00*/  FSEL R236, R9, -INF , !P3 ;  /* 0xff80000009ec7808 */ /* 0x000fe40005800000 */
[----:B------:R-:W-:Y:S02]  /*df10*/  FMNMX3.FTZ R200, R200, R247, R245, !PT ;  /* 0x000000f7c8c87276 */ /* 0x000fe400078100f5 */
[-C--:B------:R-:W-:Y:S02]  /*df20*/  ISETP.GE.AND P3, PT, R249, R221.reuse, PT ;  /* 0x000000ddf900720c */ /* 0x080fe40003f66270 */
[----:B------:R-:W-:Y:S02]  /*df30*/  FMNMX3.FTZ R203, R203, R240, R238, !PT ;  /* 0x000000f0cbcb7276 */ /* 0x000fe400078100ee */
[----:B------:R-:W-:Y:S02]  /*df40*/  FSEL R239, R248, -INF , !P5 ;  /* 0xff800000f8ef7808 */ /* 0x000fe40006800000 */
[----:B------:R-:W-:Y:S02]  /*df50*/  FSEL R235, R26, -INF , !P6 ;  /* 0xff8000001aeb7808 */ /* 0x000fe40007000000 */
[----:B------:R-:W-:Y:S02]  /*df60*/  FSEL R233, R27, -INF , !P1 ;  /* 0xff8000001be97808 */ /* 0x000fe40004800000 */
[-C--:B------:R-:W-:Y:S02]  /*df70*/  ISETP.GE.AND P5, PT, R195, R221.reuse, PT ;  /* 0x000000ddc300720c */ /* 0x080fe40003fa6270 */
[----:B------:R-:W-:Y:S02]  /*df80*/  FSEL R237, R246, -INF , !P4 ;  /* 0xff800000f6ed7808 */ /* 0x000fe40006000000 */
[----:B------:R-:W-:Y:S02]  /*df90*/  FSEL R232, R10, -INF , !P0 ;  /* 0xff8000000ae87808 */ /* 0x000fe40004000000 */
[C---:B------:R-:W-:Y:S02]  /*dfa0*/  ISETP.GE.AND P6, PT, R165.reuse, R221, PT ;  /* 0x000000dda500720c */ /* 0x040fe40003fc6270 */
[----:B------:R-:W-:Y:S02]  /*dfb0*/  ISETP.GE.AND P1, PT, R165, R220, PT ;  /* 0x000000dca500720c */ /* 0x000fe40003f26270 */
[----:B------:R-:W-:Y:S02]  /*dfc0*/  FMNMX3.FTZ R200, R200, R243, R241, !PT ;  /* 0x000000f3c8c87276 */ /* 0x000fe400078100f1 */
[----:B------:R-:W-:Y:S02]  /*dfd0*/  ISETP.GE.AND P0, PT, R23, R221, PT ;  /* 0x000000dd1700720c */ /* 0x000fe40003f06270 */
[----:B------:R-:W-:Y:S02]  /*dfe0*/  FSEL R230, R25, -INF , !P3 ;  /* 0xff80000019e67808 */ /* 0x000fe40005800000 */
[----:B------:R-:W-:Y:S02]  /*dff0*/  FMNMX3.FTZ R165, R203, R236, R234, !PT ;  /* 0x000000eccba57276 */ /* 0x000fe400078100ea */
[-C--:B------:R-:W-:Y:S02]  /*e000*/  ISETP.GE.AND P3, PT, R23, R220.reuse, PT ;  /* 0x000000dc1700720c */ /* 0x080fe40003f66270 */
[----:B------:R-:W-:Y:S02]  /*e010*/  FSEL R228, R194, -INF , !P5 ;  /* 0xff800000c2e47808 */ /* 0x000fe40006800000 */
[----:B------:R-:W-:Y:S02]  /*e020*/  FMNMX3.FTZ R200, R200, R239, R237, !PT ;  /* 0x000000efc8c87276 */ /* 0x000fe400078100ed */
[----:B------:R-:W-:Y:S02]  /*e030*/  ISETP.GE.AND P4, PT, R195, R220, PT ;  /* 0x000000dcc300720c */ /* 0x000fe40003f86270 */
[----:B------:R-:W-:Y:S02]  /*e040*/  ISETP.GE.AND P5, PT, R201, R221, PT ;  /* 0x000000ddc900720c */ /* 0x000fe40003fa6270 */
[----:B------:R-:W-:Y:S02]  /*e050*/  FSEL R202, R29, -INF , !P0 ;  /* 0xff8000001dca7808 */ /* 0x000fe40004000000 */
[----:B------:R-:W-:Y:S02]  /*e060*/  FMNMX3.FTZ R165, R165, R232, R230, !PT ;  /* 0x000000e8a5a57276 */ /* 0x000fe400078100e6 */
[----:B------:R-:W-:Y:S02]  /*e070*/  FSEL R203, R164, -INF , !P3 ;  /* 0xff800000a4cb7808 */ /* 0x000fe40005800000 */
[----:B------:R-:W-:Y:S02]  /*e080*/  ISETP.GE.AND P0, PT, R201, R220, PT ;  /* 0x000000dcc900720c */ /* 0x000fe40003f06270 */
        /* <DEDUP_REMOVED lines=10> */
.L_x_495:
[----:B------:R-:W-:Y:S01]  /*e130*/  FMNMX3.FTZ R6, R6, R166, R165, !PT ;  /* 0x000000a606067276 */ /* 0x000fe200078100a5 */
[----:B------:R-:W2:Y:S01]  /*e140*/  SHFL.BFLY PT, R7, R246, 0x2, 0x1f ;  /* 0x0c401f00f6077f89 */ /* 0x000ea200000e0000 */
[----:B------:R-:W-:Y:S02]  /*e150*/  UISETP.GT.AND UP0, UPT, UR20, UR18, UPT ;  /* 0x000000121400728c */ /* 0x000fe4000bf04270 */
[----:B------:R-:W-:Y:S05]  /*e160*/  UIADD3 UR20, UPT, UPT, UR20, -0x1, URZ ;  /* 0xffffffff14147890 */ /* 0x000fea000fffe0ff */
[----:B------:R-:W3:Y:S08]  /*e170*/  SHFL.BFLY PT, R3, R6, 0x2, 0x1f ;  /* 0x0c401f0006037f89 */ /* 0x000ef000000e0000 */
[----:B------:R-:W-:Y:S01]  /*e180*/  LDSM.16.MT88.4 R172, [R215+0x1d000] ;  /* 0x01d00000d7ac783b */ /* 0x000fe20000004200 */
[----:B--2---:R-:W-:Y:S02]  /*e190*/  FMNMX.FTZ R5, R246, R7, !PT ;  /* 0x00000007f6057209 */ /* 0x004fe40007810000 */
[----:B---3--:R-:W-:Y:S05]  /*e1a0*/  FMNMX.FTZ R4, R6, R3, !PT ;  /* 0x0000000306047209 */ /* 0x008fea0007810000 */
[----:B------:R-:W2:Y:S08]  /*e1b0*/  SHFL.BFLY PT, R164, R5, 0x1, 0x1f ;  /* 0x0c201f0005a47f89 */ /* 0x000eb000000e0000 */
[----:B------:R-:W3:Y:S01]  /*e1c0*/  SHFL.BFLY PT, R3, R4, 0x1, 0x1f ;  /* 0x0c201f0004037f89 */ /* 0x000ee200000e0000 */
[----:B--2---:R-:W-:Y:S02]  /*e1d0*/  FMNMX.FTZ R164, R5, R164, !PT ;  /* 0x000000a405a47209 */ /* 0x004fe40007810000 */
[----:B---3--:R-:W-:Y:S03]  /*e1e0*/  FMNMX.FTZ R3, R4, R3, !PT ;  /* 0x0000000304037209 */ /* 0x008fe60007810000 */
[C---:B------:R-:W-:Y:S01]  /*e1f0*/  FMUL.FTZ R177, R164.reuse, UR4 ;  /* 0x00000004a4b17c20 */ /* 0x040fe20008410000 */
[C---:B------:R-:W-:Y:S02]  /*e200*/  FSETP.NEU.FTZ.AND P1, PT, R164.reuse, -INF , PT ;  /* 0xff800000a400780b */ /* 0x040fe40003f3d000 */
[C---:B------:R-:W-:Y:S01]  /*e210*/  FSETP.NEU.FTZ.AND P0, PT, R3.reuse, -INF , PT ;  /* 0xff8000000300780b */ /* 0x040fe20003f1d000 */
[----:B------:R-:W-:Y:S01]  /*e220*/  FMUL.FTZ R176, R3, UR4 ;  /* 0x0000000403b07c20 */ /* 0x000fe20008410000 */
[----:B------:R-:W-:Y:S02]  /*e230*/  FSEL R177, R177, RZ, P1 ;  /* 0x000000ffb1b17208 */ /* 0x000fe40000800000 */
[----:B------:R-:W-:Y:S02]  /*e240*/  FSEL R5, R164, RZ, P1 ;  /* 0x000000ffa4057208 */ /* 0x000fe40000800000 */
[----:B------:R-:W-:Y:S01]  /*e250*/  FSEL R176, R176, RZ, P0 ;  /* 0x000000ffb0b07208 */ /* 0x000fe20000000000 */
[--C-:B------:R-:W-:Y:S01]  /*e260*/  FFMA.FTZ R185, R14, UR4, -R177.reuse ;  /* 0x000000040eb97c23 */ /* 0x100fe200080108b1 */
[--C-:B------:R-:W-:Y:S01]  /*e270*/  FFMA.FTZ R184, R30, UR4, -R177.reuse ;  /* 0x000000041eb87c23 */ /* 0x100fe200080108b1 */
[----:B------:R-:W-:Y:S01]  /*e280*/  FADD.FTZ R0, -R5, R0 ;  /* 0x0000000005007221 */ /* 0x000fe20000010100 */
[----:B------:R-:W-:Y:S01]  /*e290*/  FSEL R5, R3, RZ, P0 ;  /* 0x000000ff03057208 */ /* 0x000fe20000000000 */
[----:B------:R-:W-:Y:S01]  /*e2a0*/  FFMA.FTZ R182, R15, UR4, -R176 ;  /* 0x000000040fb67c23 */ /* 0x000fe200080108b0 */
[--C-:B------:R-:W-:Y:S01]  /*e2b0*/  FFMA.FTZ R183, R22, UR4, -R177.reuse ;  /* 0x0000000416b77c23 */ /* 0x100fe200080108b1 */
[----:B-1----:R-:W1:Y:S01]  /*e2c0*/  LDSM.16.MT88.4 R12, [R215+0x18000] ;  /* 0x01800000d70c783b */ /* 0x002e620000004200 */
[----:B------:R-:W-:Y:S01]  /*e2d0*/  FMUL.FTZ R6, R0, UR4 ;  /* 0x0000000400067c20 */ /* 0x000fe20008410000 */
[----:B------:R-:W-:Y:S01]  /*e2e0*/  FADD.FTZ R0, -R5, R2 ;  /* 0x0000000205007221 */ /* 0x000fe20000010100 */
[--C-:B------:R-:W-:Y:S01]  /*e2f0*/  FFMA.FTZ R189, R18, UR4, -R177.reuse ;  /* 0x0000000412bd7c23 */ /* 0x100fe200080108b1 */
[--C-:B------:R-:W-:Y:S01]  /*e300*/  FFMA.FTZ R187, R17, UR4, -R176.reuse ;  /* 0x0000000411bb7c23 */ /* 0x100fe200080108b0 */
[--C-:B------:R-:W-:Y:S01]  /*e310*/  FFMA.FTZ R181, R19, UR4, -R176.reuse ;  /* 0x0000000413b57c23 */ /* 0x100fe200080108b0 */
[--C-:B------:R-:W-:Y:S01]  /*e320*/  FFMA.FTZ R186, R167, UR4, -R176.reuse ;  /* 0x00000004a7ba7c23 */ /* 0x100fe200080108b0 */
[----:B------:R-:W-:Y:S01]  /*e330*/  FMUL.FTZ R8, R0, UR4 ;  /* 0x0000000400087c20 */ /* 0x000fe20008410000 */
[----:B------:R-:W2:Y:S01]  /*e340*/  LDSM.16.MT88.4 R20, [R208+0x18000] ;  /* 0x01800000d014783b */ /* 0x000ea20000004200 */
[----:B------:R-:W-:Y:S01]  /*e350*/  MUFU.EX2 R189, R189 ;  /* 0x000000bd00bd7308 */ /* 0x000fe20000000800 */
[----:B------:R-:W-:Y:S01]  /*e360*/  MOV R167, R223 ;  /* 0x000000df00a77202 */ /* 0x000fe20000000f00 */
[--C-:B------:R-:W-:Y:S01]  /*e370*/  FFMA.FTZ R188, R244, UR4, -R177.reuse ;  /* 0x00000004f4bc7c23 */ /* 0x100fe200080108b1 */
[----:B------:R-:W-:Y:S01]  /*e380*/  @P2 IADD3 R167, PT, PT, R225, -0x40, RZ ;  /* 0xffffffc0e1a72810 */ /* 0x000fe20007ffe0ff */
[--C-:B------:R-:W-:Y:S01]  /*e390*/  FFMA.FTZ R191, R242, UR4, -R177.reuse ;  /* 0x00000004f2bf7c23 */ /* 0x100fe200080108b1 */
[--C-:B------:R-:W-:Y:S01]  /*e3a0*/  FFMA.FTZ R190, R247, UR4, -R176.reuse ;  /* 0x00000004f7be7c23 */ /* 0x100fe200080108b0 */
[--C-:B------:R-:W-:Y:S01]  /*e3b0*/  FFMA.FTZ R193, R245, UR4, -R176.reuse ;  /* 0x00000004f5c17c23 */ /* 0x100fe200080108b0 */
[----:B------:R-:W-:Y:S03]  /*e3c0*/  IADD3 R180, PT, PT, R210, R167, RZ ;  /* 0x000000a7d2b47210 */ /* 0x000fe60007ffe0ff */
[----:B------:R-:W3:Y:S01]  /*e3d0*/  MUFU.EX2 R185, R185 ;  /* 0x000000b900b97308 */ /* 0x000ee20000000800 */
[----:B------:R-:W4:Y:S01]  /*e3e0*/  LDSM.16.MT88.4 R28, [R167] ;  /* 0x00000000a71c783b */ /* 0x000f220000004200 */
        /* <DEDUP_REMOVED lines=14> */
[----:B------:R-:W5:Y:S01]  /*e4d0*/  MUFU.EX2 R182, R182 ;  /* 0x000000b600b67308 */ /* 0x000f620000000800 */
[----:B---3--:R-:W-:Y:S01]  /*e4e0*/  F2FP.F16.F32.PACK_AB R168, R185, R189 ;  /* 0x000000bdb9a8723e */ /* 0x008fe200000000ff */
[--C-:B------:R-:W-:Y:S01]  /*e4f0*/  FFMA.FTZ R228, R228, UR4, -R177.reuse ;  /* 0x00000004e4e47c23 */ /* 0x100fe200080108b1 */
[--C-:B------:R-:W-:Y:S01]  /*e500*/  FFMA.FTZ R202, R231, UR4, -R176.reuse ;  /* 0x00000004e7ca7c23 */ /* 0x100fe200080108b0 */
[--C-:B------:R-:W-:Y:S01]  /*e510*/  FFMA.FTZ R203, R203, UR4, -R176.reuse ;  /* 0x00000004cbcb7c23 */ /* 0x100fe200080108b0 */
[--C-:B------:R-:W-:Y:S01]  /*e520*/  FFMA.FTZ R201, R201, UR4, -R177.reuse ;  /* 0x00000004c9c97c23 */ /* 0x100fe200080108b1 */
[----:B------:R-:W-:Y:S01]  /*e530*/  FFMA.FTZ R177, R200, UR4, -R177 ;  /* 0x00000004c8b17c23 */ /* 0x000fe200080108b1 */
[--C-:B------:R-:W-:Y:S03]  /*e540*/  FFMA.FTZ R166, R166, UR4, -R176.reuse ;  /* 0x00000004a6a67c23 */ /* 0x100fe600080108b0 */
[----:B------:R-:W-:Y:S01]  /*e550*/  MUFU.EX2 R184, R184 ;  /* 0x000000b800b87308 */ /* 0x000fe20000000800 */
[----:B------:R-:W-:Y:S09]  /*e560*/  FFMA.FTZ R176, R165, UR4, -R176 ;  /* 0x00000004a5b07c23 */ /* 0x000ff200080108b0 */
[----:B------:R-:W3:Y:S01]  /*e570*/  MUFU.EX2 R183, R183 ;  /* 0x000000b700b77308 */ /* 0x000ee20000000800 */
[----:B-----5:R-:W-:Y:S09]  /*e580*/  F2FP.F16.F32.PACK_AB R169, R182, R187 ;  /* 0x000000bbb6a9723e */ /* 0x020ff200000000ff */
[----:B------:R-:W-:Y:S10]  /*e590*/  MUFU.EX2 R181, R181 ;  /* 0x000000b500b57308 */ /* 0x000ff40000000800 */
[----:B------:R-:W5:Y:S01]  /*e5a0*/  MUFU.EX2 R186, R186 ;  /* 0x000000ba00ba7308 */ /* 0x000f620000000800 */
[----:B---3--:R-:W-:Y:S09]  /*e5b0*/  F2FP.F16.F32.PACK_AB R170, R183, R184 ;  /* 0x000000b8b7aa723e */ /* 0x008ff200000000ff */
[----:B------:R-:W3:Y:S10]  /*e5c0*/  MUFU.EX2 R2, R6 ;  /* 0x0000000600027308 */ /* 0x000ef40000000800 */
[----:B------:R-:W1:Y:S01]  /*e5d0*/  MUFU.EX2 R0, R8 ;  /* 0x0000000800007308 */ /* 0x000e620000000800 */
[----:B-----5:R-:W-:Y:S09]  /*e5e0*/  F2FP.F16.F32.PACK_AB R171, R186, R181 ;  /* 0x000000b5baab723e */ /* 0x020ff200000000ff */
[----:B------:R-:W-:Y:S01]  /*e5f0*/  MUFU.EX2 R200, R177 ;  /* 0x000000b100c87308 */ /* 0x000fe20000000800 */
[C---:B---3--:R-:W-:Y:S01]  /*e600*/  FMUL.FTZ R4, R2.reuse, R160 ;  /* 0x000000a002047220 */ /* 0x048fe20000410000 */
        /* <DEDUP_REMOVED lines=31> */
[C---:B--2---:R-:W-:Y:S01]  /*e800*/  HMMA.16816.F32 R12, R168.reuse, R20, R12 ;  /* 0x00000014a80c723c */ /* 0x044fe2000000180c */
[----:B------:R-:W2:Y:S01]  /*e810*/  MUFU.EX2 R191, R191 ;  /* 0x000000bf00bf7308 */ /* 0x000ea20000000800 */
        /* <DEDUP_REMOVED lines=17> */
[C---:B----4-:R-:W-:Y:S01]  /*e930*/  HMMA.16816.F32 R20, R168.reuse, R28, R20 ;  /* 0x0000001ca814723c */ /* 0x050fe20000001814 */
[----:B------:R-:W4:Y:S02]  /*e940*/  MUFU.EX2 R193, R193 ;  /* 0x000000c100c17308 */ /* 0x000f240000000800 */
        /* <DEDUP_REMOVED lines=36> */
[----:B------:R-:W3:Y:S01]  /*eb90*/  MUFU.EX2 R194, R194 ;  /* 0x000000c200c27308 */ /* 0x000ee20000000800 */
        /* <DEDUP_REMOVED lines=100> */
[----:B------:R-:W-:Y:S01]  /*f1e0*/  MOV R2, R3 ;  /* 0x0000000300027202 */ /* 0x000fe20000000f00 */
[----:B------:R-:W-:Y:S01]  /*f1f0*/  FFMA.FTZ R187, R0, R227, R187 ;  /* 0x000000e300bb7223 */ /* 0x000fe200000100bb */
[----:B------:R-:W-:Y:S01]  /*f200*/  MOV R0, R164 ;  /* 0x000000a400007202 */ /* 0x000fe20000000f00 */
        /* <DEDUP_REMOVED lines=10> */
[C---:B--2---:R-:W-:Y:S08]  /*f2b0*/  HMMA.16816.F32 R100, R168.reuse, R132, R100 ;  /* 0x00000084a864723c */ /* 0x044ff00000001864 */
[C---:B------:R-:W-:Y:S01]  /*f2c0*/  HMMA.16816.F32 R104, R168.reuse, R134, R104 ;  /* 0x00000086a868723c */ /* 0x040fe20000001868 */
[----:B------:R-:W2:Y:S07]  /*f2d0*/  LDSM.16.MT88.4 R132, [R180+0x6000] ;  /* 0x00600000b484783b */ /* 0x000eae0000004200 */
[C---:B-----5:R-:W-:Y:S08]  /*f2e0*/  HMMA.16816.F32 R108, R168.reuse, R140, R108 ;  /* 0x0000008ca86c723c */ /* 0x060ff0000000186c */
[C---:B------:R-:W-:Y:S01]  /*f2f0*/  HMMA.16816.F32 R112, R168.reuse, R142, R112 ;  /* 0x0000008ea870723c */ /* 0x040fe20000001870 */
[----:B------:R-:W5:Y:S07]  /*f300*/  LDSM.16.MT88.4 R140, [R215+0x18800] ;  /* 0x01880000d78c783b */ /* 0x000f6e0000004200 */
[C---:B----4-:R-:W-:Y:S08]  /*f310*/  HMMA.16816.F32 R116, R168.reuse, R136, R116 ;  /* 0x00000088a874723c */ /* 0x050ff00000001874 */
[C---:B------:R-:W-:Y:S01]  /*f320*/  HMMA.16816.F32 R120, R168.reuse, R138, R120 ;  /* 0x0000008aa878723c */ /* 0x040fe20000001878 */
[----:B------:R-:W4:Y:S07]  /*f330*/  LDSM.16.MT88.4 R136, [R167+0x800] ;  /* 0x00080000a788783b */ /* 0x000f2e0000004200 */
        /* <DEDUP_REMOVED lines=21> */
[C---:B----4-:R-:W-:Y:S08]  /*f490*/  HMMA.16816.F32 R20, R132.reuse, R136, R20 ;  /* 0x000000888414723c */ /* 0x050ff00000001814 */
[C---:B------:R-:W-:Y:S01]  /*f4a0*/  HMMA.16816.F32 R24, R132.reuse, R138, R24 ;  /* 0x0000008a8418723c */ /* 0x040fe20000001818 */
[----:B------:R-:W4:Y:S07]  /*f4b0*/  LDSM.16.MT88.4 R136, [R215+0x1c800] ;  /* 0x01c80000d788783b */ /* 0x000f2e0000004200 */
        /* <DEDUP_REMOVED lines=78> */
[----:B---3--:R-:W-:Y:S01]  /*f9a0*/  F2FP.F16.F32.PACK_AB R171, R165, R166 ;  /* 0x000000a6a5ab723e */ /* 0x008fe200000000ff */
        /* <DEDUP_REMOVED lines=24> */
[C---:B------:R-:W-:Y:S08]  /*fb30*/  HMMA.16816.F32 R120, R132.reuse, R142, R120 ;  /* 0x0000008e8478723c */ /* 0x040ff00000001878 */
[C---:B----4-:R-:W-:Y:S08]  /*fb40*/  HMMA.16816.F32 R124, R132.reuse, R144, R124 ;  /* 0x00000090847c723c */ /* 0x050ff0000000187c */
        /* <DEDUP_REMOVED lines=46> */
.L_x_493:
        /* <DEDUP_REMOVED lines=8> */
[----:B------:R-:W5:Y:S04]  /*feb0*/  LDCU UR9, c[0x0][0x434] ;  /* 0x00008680ff0977ac */ /* 0x000f680008000800 */
[----:B------:R-:W5:Y:S01]  /*fec0*/  @!UP3 LDCU.64 UR6, c[0x0][0x400] ;  /* 0x00008000ff06b7ac */ /* 0x000f620008000a00 */
[----:B------:R-:W5:Y:S01]  /*fed0*/  LDCU.U8 UR10, c[0x0][0x548] ;  /* 0x0000a900ff0a77ac */ /* 0x000f620008000000 */
[----:B------:R-:W-:Y:S01]  /*fee0*/  UISETP.NE.AND UP2, UPT, UR19, -0x1, UPT ;  /* 0xffffffff1300788c */ /* 0x000fe2000bf45270 */
[----:B-1----:R-:W-:Y:S01]  /*fef0*/  FADD.FTZ R12, R12, R229 ;  /* 0x000000e50c0c7221 */ /* 0x002fe20000010000 */
[----:B--2---:R-:W-:-:S02]  /*ff00*/  ULEA UR11, UR11, UR4, 0x18 ;  /* 0x000000040b0b7291 */ /* 0x004fc4000f8ec0ff */
[----:B----4-:R-:W-:Y:S01]  /*ff10*/  UISETP.NE.AND UP1, UPT, UR8, URZ, UPT ;  /* 0x000000ff0800728c */ /* 0x010fe2000bf25270 */
[----:B---3--:R-:W-:Y:S01]  /*ff20*/  FADD.FTZ R11, R0, R227 ;  /* 0x000000e3000b7221 */ /* 0x008fe20000010000 */
[----:B------:R-:W1:Y:S01]  /*ff30*/  SHFL.BFLY PT, R7, R12, 0x1, 0x1f ;  /* 0x0c201f000c077f89 */ /* 0x000e6200000e0000 */
[----:B------:R-:W2:Y:S03]  /*ff40*/  @UP3 LDCU.64 UR4, c[0x0][0x408] ;  /* 0x00008100ff0437ac */ /* 0x000ea60008000a00 */
[----:B------:R-:W3:Y:S01]  /*ff50*/  SHFL.BFLY PT, R6, R11, 0x1, 0x1f ;  /* 0x0c201f000b067f89 */ /* 0x000ee200000e0000 */
[----:B-----5:R-:W-:Y:S01]  /*ff60*/  @!UP3 UIMAD.WIDE.U32 UR14, UR12, UR6, URZ ;  /* 0x000000060c0eb2a5 */ /* 0x020fe2000f8e00ff */
[----:B------:R-:W4:Y:S01]  /*ff70*/  S2UR UR6, SR_CTAID.Z ;  /* 0x00000000000679c3 */ /* 0x000f220000002700 */
[----:B------:R-:W5:Y:S01]  /*ff80*/  LDCU UR13, c[0x0][0x434] ;  /* 0x00008680ff0d77ac */ /* 0x000f620008000800 */
[C---:B------:R-:W-:Y:S01]  /*ff90*/  SHF.L.U32 R2, R4.reuse, 0x1, RZ ;  /* 0x0000000104027819 */ /* 0x040fe200000006ff */
[----:B------:R-:W5:Y:S01]  /*ffa0*/  @UP1 LDCU UR8, c[0x0][0x430] ;  /* 0x00008600ff0817ac */ /* 0x000f620008000800 */
[----:B------:R-:W-:-:S02]  /*ffb0*/  SHF.L.U32 R9, R4, 0x4, RZ ;  /* 0x0000000404097819 */ /* 0x000fc400000006ff */
[----:B------:R-:W-:Y:S01]  /*ffc0*/  SHF.L.U32 R0, R4, 0x5, RZ ;  /* 0x0000000504007819 */ /* 0x000fe200000006ff */
[----:B------:R-:W-:Y:S01]  /*ffd0*/  @!UP3 UIMAD UR7, UR12, UR7, UR15 ;  /* 0x000000070c07b2a4 */ /* 0x000fe2000f8e020f */
[----:B------:R-:W-:Y:S01]  /*ffe0*/  LOP3.LUT R5, R2, 0x6, RZ, 0xc0, !PT ;  /* 0x0000000602057812 */ /* 0x000fe200078ec0ff */
[----:B------:R-:W-:Y:S01]  /*fff0*/  UISETP.NE.AND UP0, UPT, UR10, URZ, !UP1 ;  /* 0x000000ff0a00728c */ /* 0x000fe2000cf05270 */
[----:B------:R-:W-:Y:S01]  /*10000*/  LOP3.LUT R9, R9, 0x1c0, RZ, 0xc0, !PT ;  /* 0x000001c009097812 */ /* 0x000fe200078ec0ff */
[----:B--2---:R-:W-:Y:S01]  /*10010*/  @UP3 UIMAD.WIDE.U32 UR16, UR19, UR4, URZ ;  /* 0x00000004131032a5 */ /* 0x004fe2000f8e00ff */
[----:B------:R-:W-:Y:S02]  /*10020*/  LOP3.LUT R0, R5, 0x7c00, R0, 0xf8, !PT ;  /* 0x00007c0005007812 */ /* 0x000fe400078ef800 */
[----:B------:R-:W-:Y:S01]  /*10030*/  LOP3.LUT R9, R9, 0x38, R2, 0xf8, !PT ;  /* 0x0000003809097812 */ /* 0x000fe200078ef802 */
[----:B-1----:R-:W-:Y:S01]  /*10040*/  FADD.FTZ R7, R12, R7 ;  /* 0x000000070c077221 */ /* 0x002fe20000010000 */
[----:B------:R-:W-:Y:S01]  /*10050*/  LOP3.LUT P1, RZ, R4, 0x10, RZ, 0xc0, !PT ;  /* 0x0000001004ff7812 */ /* 0x000fe2000782c0ff */
[----:B------:R-:W-:Y:S01]  /*10060*/  @UP3 UIMAD UR7, UR19, UR5, UR17 ;  /* 0x00000005130732a4 */ /* 0x000fe2000f8e0211 */
[----:B------:R-:W-:Y:S01]  /*10070*/  LOP3.LUT R0, R0, R9, RZ, 0xfc, !PT ;  /* 0x0000000900007212 */ /* 0x000fe200078efcff */
[----:B---3--:R-:W-:Y:S01]  /*10080*/  FADD.FTZ R6, R11, R6 ;  /* 0x000000060b067221 */ /* 0x008fe20000010000 */
[----:B------:R-:W1:Y:S01]  /*10090*/  MUFU.RCP R10, R7 ;  /* 0x00000007000a7308 */ /* 0x000e620000001000 */
[----:B------:R-:W-:Y:S01]  /*100a0*/  FSETP.NE.FTZ.AND P4, PT, R7, RZ, PT ;  /* 0x000000ff0700720b */ /* 0x000fe20003f95000 */
[----:B------:R-:W-:Y:S01]  /*100b0*/  @!UP2 UIMAD UR19, UR12, UR9, URZ ;  /* 0x000000090c13a2a4 */ /* 0x000fe2000f8e02ff */
[----:B------:R-:W-:Y:S01]  /*100c0*/  MOV R2, 0x20 ;  /* 0x0000002000027802 */ /* 0x000fe20000000f00 */
[----:B-----5:R-:W-:Y:S01]  /*100d0*/  @UP1 UIMAD UR13, UR8, UR9, URZ ;  /* 0x00000009080d12a4 */ /* 0x020fe2000f8e02ff */
[----:B------:R-:W-:Y:S01]  /*100e0*/  FSETP.NE.FTZ.AND P3, PT, R6, RZ, PT ;  /* 0x000000ff0600720b */ /* 0x000fe20003f75000 */
[----:B------:R-:W2:Y:S01]  /*100f0*/  @UP1 LDCU UR5, c[0x0][0x430] ;  /* 0x00008600ff0517ac */ /* 0x000ea20008000800 */
[C---:B------:R-:W-:Y:S01]  /*10100*/  LOP3.LUT P2, RZ, R4.reuse, 0x8, RZ, 0xc0, !PT ;  /* 0x0000000804ff7812 */ /* 0x040fe2000784c0ff */
[----:B------:R-:W3:Y:S01]  /*10110*/  MUFU.RCP R8, R6 ;  /* 0x0000000600087308 */ /* 0x000ee20000001000 */
[----:B------:R-:W-:Y:S01]  /*10120*/  MOV R5, 0x10 ;  /* 0x0000001000057802 */ /* 0x000fe20000000f00 */
[----:B------:R-:W-:Y:S01]  /*10130*/  @UP1 UMOV UR4, 0x1 ;  /* 0x0000000100041882 */ /* 0x000fe20000000000 */
[----:B------:R-:W-:Y:S01]  /*10140*/  LOP3.LUT P0, RZ, R4, 0x4, RZ, 0xc0, !PT ;  /* 0x0000000404ff7812 */ /* 0x000fe2000780c0ff */
[----:B------:R-:W-:Y:S01]  /*10150*/  @UP3 UMOV UR14, UR16 ;  /* 0x00000010000e3c82 */ /* 0x000fe20008000000 */
[----:B------:R-:W-:Y:S01]  /*10160*/  LEA R9, R0, UR11, 0x1 ;  /* 0x0000000b00097c11 */ /* 0x000fe2000f8e08ff */
[----:B------:R-:W-:Y:S01]  /*10170*/  USHF.R.S32.HI UR8, URZ, 0x1f, UR19 ;  /* 0x0000001fff087899 */ /* 0x000fe20008011413 */
[----:B------:R-:W-:-:S02]  /*10180*/  SEL R2, R2, 0xffffffe0, !P2 ;  /* 0xffffffe002027807 */ /* 0x000fc40005000000 */
[----:B-1----:R-:W-:Y:S02]  /*10190*/  FSEL R10, R10, 1, P4 ;  /* 0x3f8000000a0a7808 */ /* 0x002fe40002000000 */
[----:B------:R-:W-:Y:S02]  /*101a0*/  SEL R5, R5, 0xfffffff0, !P0 ;  /* 0xfffffff005057807 */ /* 0x000fe40004000000 */
        /* <DEDUP_REMOVED lines=245> */
[----:B------:R-:W-:Y:S01]  /*11100*/  SHF.L.U32 R12, R4, 0x3, RZ ;  /* 0x00000003040c7819 */ /* 0x000fe200000006ff */
[----:B------:R-:W-:Y:S01]  /*11110*/  STS [R5+0x8000], R96 ;  /* 0x0080006005007388 */ /* 0x000fe20000000800 */
[----:B------:R-:W-:Y:S02]  /*11120*/  F2FP.F16.F32.PACK_AB R128, R129, R128 ;  /* 0x000000808180723e */ /* 0x000fe400000000ff */
[----:B------:R-:W-:Y:S01]  /*11130*/  F2FP.F16.F32.PACK_AB R130, R131, R130 ;  /* 0x000000828382723e */ /* 0x000fe200000000ff */
        /* <DEDUP_REMOVED lines=18> */
[----:B--2-4-:R-:W-:Y:S05]  /*11260*/  BRA.U UP1, `(.L_x_497) ;  /* 0x0000000101207547 */ /* 0x014fea000b800000 */
        /* <DEDUP_REMOVED lines=8> */
.L_x_497:
        /* <DEDUP_REMOVED lines=16> */
[----:B------:R-:W-:Y:S01]  /*113f0*/  LOP3.LUT R16, R16, 0x70, RZ, 0xc0, !PT ;  /* 0x0000007010107812 */ /* 0x000fe200078ec0ff */
        /* <DEDUP_REMOVED lines=8> */
[----:B-----5:R-:W-:Y:S02]  /*11480*/  @P3 FMUL.FTZ R6, R6, 0.69314718246459960938 ;  /* 0x3f31721806063820 */ /* 0x020fe40000410000 */
[----:B------:R-:W-:Y:S01]  /*11490*/  USHF.R.S32.HI UR4, URZ, 0x1f, UR11 ;  /* 0x0000001fff047899 */ /* 0x000fe2000801140b */
[----:B------:R-:W-:Y:S01]  /*114a0*/  LOP3.LUT R5, R16, 0x7, R5, 0xf8, !PT ;  /* 0x0000000710057812 */ /* 0x000fe200078ef805 */
[----:B------:R-:W-:Y:S01]  /*114b0*/  UIADD3 UR19, UP1, UP0, UR11, UR19, UR13 ;  /* 0x000000130b137290 */ /* 0x000fe2000f83e00d */
[----:B---3--:R-:W-:-:S03]  /*114c0*/  @P4 FFMA.FTZ R14, R164, R15, R7 ;  /* 0x0000000fa40e4223 */ /* 0x008fc60000010007 */
        /* <DEDUP_REMOVED lines=20> */
.L_x_499:
[----:B------:R-:W-:Y:S05]  /*11610*/  BSYNC.RECONVERGENT B0 ;  /* 0x0000000000007941 */ /* 0x000fea0003800200 */
.L_x_498:
[----:B------:R-:W2:Y:S01]  /*11620*/  LDCU.64 UR4, c[0x0][0x410] ;  /* 0x00008200ff0477ac */ /* 0x000ea20008000a00 */
[----:B------:R-:W-:Y:S01]  /*11630*/  LOP3.LUT R12, R12, 0x38, RZ, 0xc0, !PT ;  /* 0x000000380c0c7812 */ /* 0x000fe200078ec0ff */
[----:B------:R3:W4:Y:S01]  /*11640*/  LDS.128 R20, [R0] ;  /* 0x0000000000147984 */ /* 0x0007220000000c00 */
[----:B------:R-:W-:Y:S01]  /*11650*/  SHF.R.U32.HI R4, RZ, 0x3, R4 ;  /* 0x00000003ff047819 */ /* 0x000fe20000011604 */
[----:B------:R-:W-:Y:S01]  /*11660*/  UIMAD.WIDE.U32 UR8, UR9, 0x80, URZ ;  /* 0x00000080090878a5 */ /* 0x000fe2000f8e00ff */
[----:B------:R-:W-:Y:S01]  /*11670*/  IADD3 R12, P0, PT, R12, UR14, RZ ;  /* 0x0000000e0c0c7c10 */ /* 0x000fe2000ff1e0ff */
[----:B-1----:R3:W1:Y:S01]  /*11680*/  LDS.128 R16, [R0+0x4000] ;  /* 0x0040000000107984 */ /* 0x0026620000000c00 */
[C---:B------:R-:W-:Y:S01]  /*11690*/  ISETP.GE.AND P3, PT, R4.reuse, UR28, PT ;  /* 0x0000001c04007c0c */ /* 0x040fe2000bf66270 */
[C---:B------:R-:W-:Y:S01]  /*116a0*/  VIADD R2, R4.reuse, 0x40 ;  /* 0x0000004004027836 */ /* 0x040fe20000000000 */
[----:B------:R-:W-:Y:S01]  /*116b0*/  BSSY.RECONVERGENT B0, `(.L_x_500) ;  /* 0x000001d000007945 */ /* 0x000fe20003800200 */
[----:B------:R-:W-:Y:S01]  /*116c0*/  IMAD.X R13, RZ, RZ, UR7, P0 ;  /* 0x00000007ff0d7e24 */ /* 0x000fe200080e06ff */
[C---:B------:R-:W-:Y:S01]  /*116d0*/  LOP3.LUT R24, R4.reuse, UR8, RZ, 0xfc, !PT ;  /* 0x0000000804187c12 */ /* 0x040fe2000f8efcff */
[----:B------:R-:W-:Y:S01]  /*116e0*/  VIADD R3, R4, 0x20 ;  /* 0x0000002004037836 */ /* 0x000fe20000000000 */
[----:B------:R-:W-:Y:S01]  /*116f0*/  ISETP.GE.AND P1, PT, R2, UR28, PT ;  /* 0x0000001c02007c0c */ /* 0x000fe2000bf26270 */
[----:B------:R-:W-:-:S02]  /*11700*/  VIADD R2, R4, 0x60 ;  /* 0x0000006004027836 */ /* 0x000fc40000000000 */
[----:B------:R3:W1:Y:S01]  /*11710*/  LDS.128 R4, [R0+0xc000] ;  /* 0x00c0000000047984 */ /* 0x0006620000000c00 */
[----:B------:R-:W-:Y:S01]  /*11720*/  ISETP.GE.AND P2, PT, R3, UR28, PT ;  /* 0x0000001c03007c0c */ /* 0x000fe2000bf46270 */
[----:B--2---:R-:W-:Y:S01]  /*11730*/  IMAD.U32 R26, RZ, RZ, UR4 ;  /* 0x00000004ff1a7e24 */ /* 0x004fe2000f8e00ff */
[----:B------:R-:W-:Y:S01]  /*11740*/  ISETP.GE.AND P0, PT, R2, UR28, PT ;  /* 0x0000001c02007c0c */ /* 0x000fe2000bf06270 */
[----:B------:R-:W-:Y:S02]  /*11750*/  IMAD.U32 R29, RZ, RZ, UR5 ;  /* 0x00000005ff1d7e24 */ /* 0x000fe4000f8e00ff */
[----:B------:R-:W-:Y:S02]  /*11760*/  IMAD.WIDE.U32 R26, R26, UR6, R12 ;  /* 0x000000061a1a7c25 */ /* 0x000fe4000f8e000c */
[----:B------:R3:W2:Y:S02]  /*11770*/  LDS.128 R12, [R0+0x8000] ;  /* 0x00800000000c7984 */ /* 0x0006a40000000c00 */
[----:B------:R-:W-:Y:S01]  /*11780*/  IMAD R29, R29, UR6, R27 ;  /* 0x000000061d1d7c24 */ /* 0x000fe2000f8e021b */
[----:B------:R-:W-:Y:S06]  /*11790*/  @P3 BRA `(.L_x_501) ;  /* 0x0000000000383947 */ /* 0x000fec0003800000 */
[----:B------:R-:W5:Y:S01]  /*117a0*/  LDCU.64 UR6, c[0x0][0x408] ;  /* 0x00008100ff0677ac */ /* 0x000f620008000a00 */
[----:B------:R-:W-:Y:S01]  /*117b0*/  MOV R28, R26 ;  /* 0x0000001a001c7202 */ /* 0x000fe20000000f00 */
[----:B------:R-:W4:Y:S01]  /*117c0*/  LDCU.64 UR4, c[0x0][0x3f0] ;  /* 0x00007e00ff0477ac */ /* 0x000f220008000a00 */
[----:B-----5:R-:W-:-:S03]  /*117d0*/  UIMAD UR10, UR9, UR6, URZ ;  /* 0x00000006090a72a4 */ /* 0x020fc6000f8e02ff */
[----:B------:R-:W-:-:S03]  /*117e0*/  IMAD.WIDE.U32 R30, R24, UR6, R28 ;  /* 0x00000006181e7c25 */ /* 0x000fc6000f8e001c */
[----:B------:R-:W-:Y:S02]  /*117f0*/  MOV R3, UR10 ;  /* 0x0000000a00037c02 */ /* 0x000fe40008000f00 */
[----:B----4-:R-:W-:-:S03]  /*11800*/  LEA R2, P3, R30, UR4, 0x1 ;  /* 0x000000041e027c11 */ /* 0x010fc6000f8608ff */
[----:B------:R-:W-:-:S05]  /*11810*/  IMAD R3, R24, UR7, R3 ;  /* 0x0000000718037c24 */ /* 0x000fca000f8e0203 */
[----:B------:R-:W-:-:S04]  /*11820*/  IADD3 R3, PT, PT, R3, R31, RZ ;  /* 0x0000001f03037210 */ /* 0x000fc80007ffe0ff */
[----:B------:R-:W-:-:S05]  /*11830*/  LEA.HI.X R3, R30, UR5, R3, 0x1, P3 ;  /* 0x000000051e037c11 */ /* 0x000fca00098f0c03 */
[----:B------:R4:W-:Y:S04]  /*11840*/  STG.E.128 desc[UR24][R2.64], R20 ;  /* 0x0000001402007986 */ /* 0x0009e8000c101d18 */
[----:B-1----:R4:W-:Y:S04]  /*11850*/  STG.E.128 desc[UR24][R2.64+0x80], R16 ;  /* 0x0000801002007986 */ /* 0x0029e8000c101d18 */
[----:B--2---:R4:W-:Y:S04]  /*11860*/  STG.E.128 desc[UR24][R2.64+0x100], R12 ;  /* 0x0001000c02007986 */ /* 0x0049e8000c101d18 */
[----:B------:R4:W-:Y:S02]  /*11870*/  STG.E.128 desc[UR24][R2.64+0x180], R4 ;  /* 0x0001800402007986 */ /* 0x0009e4000c101d18 */
.L_x_501:
[----:B------:R-:W-:Y:S05]  /*11880*/  BSYNC.RECONVERGENT B0 ;  /* 0x0000000000007941 */ /* 0x000fea0003800200 */
.L_x_500:
        /* <DEDUP_REMOVED lines=11> */
[----:B------:R-:W-:-:S04]  /*11940*/  IMAD.X R2, RZ, RZ, UR9, P2 ;  /* 0x00000009ff027e24 */ /* 0x000fc800090e06ff */
        /* <DEDUP_REMOVED lines=10> */
.L_x_503:
[----:B------:R-:W-:Y:S05]  /*119f0*/  BSYNC.RECONVERGENT B0 ;  /* 0x0000000000007941 */ /* 0x000fea0003800200 */
.L_x_502:
        /* <DEDUP_REMOVED lines=22> */
.L_x_505:
[----:B------:R-:W-:Y:S05]  /*11b60*/  BSYNC.RECONVERGENT B0 ;  /* 0x0000000000007941 */ /* 0x000fea0003800200 */
.L_x_504:
[----:B-1-3--:R1:W3:Y:S04]  /*11b70*/  LDS.128 R12, [R0+0x7000] ;  /* 0x00700000000c7984 */ /* 0x00a2e80000000c00 */
[----:B------:R1:W1:Y:S04]  /*11b80*/  LDS.128 R4, [R0+0xb000] ;  /* 0x00b0000000047984 */ /* 0x0002680000000c00 */
[----:B------:R1:W1:Y:S01]  /*11b90*/  LDS.128 R16, [R0+0xf000] ;  /* 0x00f0000000107984 */ /* 0x0002620000000c00 */
[----:B------:R-:W-:Y:S05]  /*11ba0*/  @P0 EXIT ;  /* 0x000000000000094d */ /* 0x000fea0003800000 */
[----:B------:R-:W5:Y:S01]  /*11bb0*/  LDCU.64 UR6, c[0x0][0x408] ;  /* 0x00008100ff0677ac */ /* 0x000f620008000a00 */
[----:B------:R-:W-:Y:S01]  /*11bc0*/  IADD3 R3, P0, PT, R24, 0x60, RZ ;  /* 0x0000006018037810 */ /* 0x000fe20007f1e0ff */
[----:B------:R-:W-:Y:S01]  /*11bd0*/  IMAD.MOV.U32 R20, RZ, RZ, R26 ;  /* 0x000000ffff147224 */ /* 0x000fe200078e001a */
[----:B------:R-:W-:Y:S01]  /*11be0*/  MOV R21, R29 ;  /* 0x0000001d00157202 */ /* 0x000fe20000000f00 */
[----:B------:R-:W3:Y:S02]  /*11bf0*/  LDCU.64 UR4, c[0x0][0x3f0] ;  /* 0x00007e00ff0477ac */ /* 0x000ee40008000a00 */
[----:B-12-4-:R-:W-:-:S04]  /*11c00*/  IMAD.X R0, RZ, RZ, UR9, P0 ;  /* 0x00000009ff007e24 */ /* 0x016fc800080e06ff */
[----:B-----5:R-:W-:Y:S02]  /*11c10*/  IMAD R0, R0, UR6, RZ ;  /* 0x0000000600007c24 */ /* 0x020fe4000f8e02ff */
[----:B------:R-:W-:-:S04]  /*11c20*/  IMAD.WIDE.U32 R20, R3, UR6, R20 ;  /* 0x0000000603147c25 */ /* 0x000fc8000f8e0014 */
[----:B------:R-:W-:Y:S01]  /*11c30*/  IMAD R0, R3, UR7, R0 ;  /* 0x0000000703007c24 */ /* 0x000fe2000f8e0200 */
[----:B---3--:R-:W-:-:S04]  /*11c40*/  LEA R2, P0, R20, UR4, 0x1 ;  /* 0x0000000414027c11 */ /* 0x008fc8000f8008ff */
[----:B------:R-:W-:-:S04]  /*11c50*/  IADD3 R0, PT, PT, R0, R21, RZ ;  /* 0x0000001500007210 */ /* 0x000fc80007ffe0ff */
[----:B------:R-:W-:-:S05]  /*11c60*/  LEA.HI.X R3, R20, UR5, R0, 0x1, P0 ;  /* 0x0000000514037c11 */ /* 0x000fca00080f0c00 */
[----:B------:R-:W-:Y:S04]  /*11c70*/  STG.E.128 desc[UR24][R2.64], R8 ;  /* 0x0000000802007986 */ /* 0x000fe8000c101d18 */
[----:B------:R-:W-:Y:S04]  /*11c80*/  STG.E.128 desc[UR24][R2.64+0x80], R12 ;  /* 0x0000800c02007986 */ /* 0x000fe8000c101d18 */
[----:B------:R-:W-:Y:S04]  /*11c90*/  STG.E.128 desc[UR24][R2.64+0x100], R4 ;  /* 0x0001000402007986 */ /* 0x000fe8000c101d18 */
[----:B------:R-:W-:Y:S01]  /*11ca0*/  STG.E.128 desc[UR24][R2.64+0x180], R16 ;  /* 0x0001801002007986 */ /* 0x000fe2000c101d18 */
[----:B------:R-:W-:Y:S05]  /*11cb0*/  EXIT ;  /* 0x000000000000794d */ /* 0x000fea0003800000 */
.L_x_506:
        /* <DEDUP_REMOVED lines=12> */
.L_x_2342:


//--------------------- .text._ZN5flash16flash_fwd_kernelI23Flash_fwd_kernel_traitsILi256ELi128ELi64ELi8ELb0ELb0EN7cutlass6half_tE19Flash_kernel_traitsILi256ELi128ELi64ELi8ES3_EELb0ELb0ELb1ELb0ELb0ELb0ELb0ELb0EEEvNS_16Flash_fwd_paramsE --------------------------
	.section	.text._ZN5flash16flash_fwd_kernelI23Flash_fwd_kernel_traitsILi256ELi128ELi64ELi8ELb0ELb0EN7cutlass6half_tE19Flash_kernel_traitsILi256ELi128ELi64ELi8ES3_EELb0ELb0ELb1ELb0ELb0ELb0ELb0ELb0EEEvNS_16Flash_fwd_paramsE,"ax",@progbits
	.align	128
        .global         _ZN5flash16flash_fwd_kernelI23Flash_fwd_kernel_traitsILi256ELi128ELi64ELi8ELb0ELb0EN7cutlass6half_tE19Flash_kernel_traitsILi256ELi128ELi64ELi8ES3_EELb0ELb0ELb1ELb0ELb0ELb0ELb0ELb0EEEvNS_16Flash_fwd_paramsE
        .type           _ZN5flash16flash_fwd_kernelI23Flash_fwd_kernel_traitsILi256ELi128ELi64ELi8ELb0ELb0EN7cutlass6half_tE19Flash_kernel_traitsILi256ELi128ELi64ELi8ES3_EELb0ELb0ELb1ELb0ELb0ELb0ELb0ELb0EEEvNS_16Flash_fwd_paramsE,@function
        .size           _ZN5flash16flash_fwd_kernelI23Flash_fwd_kernel_traitsILi256ELi128ELi64ELi8ELb0ELb0EN7cutlass6half_tE19Flash_kernel_traitsILi256ELi128ELi64ELi8ES3_EELb0ELb0ELb1ELb0ELb0ELb0ELb0ELb0EEEvNS_16Flash_fwd_paramsE,(.L_x_2343 - _ZN5flash16flash_fwd_kernelI23Flash_fwd_kernel_traitsILi256ELi128ELi64ELi8ELb0ELb0EN7cutlass6half_tE19Flash_kernel_traitsILi256ELi128ELi64ELi8ES3_EELb0ELb0ELb1ELb0ELb0ELb0ELb0ELb0EEEvNS_16Flash_fwd_paramsE)
        .other          _ZN5flash16flash_fwd_kernelI23Flash_fwd_kernel_traitsILi256ELi128ELi64ELi8ELb0ELb0EN7cutlass6half_tE19Flash_kernel_traitsILi256ELi128ELi64ELi8ES3_EELb0ELb0ELb1ELb0ELb0ELb0ELb0ELb0EEEvNS_16Flash_fwd_paramsE,@"STO_CUDA_ENTRY STV_DEFAULT"
_ZN5flash16flash_fwd_kernelI23Flash_fwd_kernel_traitsILi256ELi128ELi64ELi8ELb0ELb0EN7cutlass6half_tE19Flash_kernel_traitsILi256ELi128ELi64ELi8ES3_EELb0ELb0ELb1ELb0ELb0ELb0ELb0ELb0EEEvNS_16Flash_fwd_paramsE:
.text._ZN5flash16flash_fwd_kernelI23Flash_fwd_kernel_traitsILi256ELi128ELi64ELi8ELb0ELb0EN7cutlass6half_tE19Flash_kernel_traitsILi256ELi128ELi64ELi8ES3_EELb0ELb0ELb1ELb0ELb0ELb0ELb0ELb0EEEvNS_16Flash_fwd_paramsE:
        /* <DEDUP_REMOVED lines=71> */
.L_x_507:
        /* <DEDUP_REMOVED lines=57> */
.L_x_509:
        /* <DEDUP_REMOVED lines=9> */
[----:B------:R-:W-:Y:S01]  /*0890*/  IADD3 R2, P0, PT, R0, UR12, RZ ;  /* 0x0000000c00027c10 */ /* 0x000fe2000ff1e0ff */
[----:B------:R-:W-:Y:S01]  /*08a0*/  UIADD3 UR29, UPT, UPT, -UR25, UR29, URZ ;  /* 0x0000001d191d7290 */ /* 0x000fe2000fffe1ff */
[----:B------:R-:W-:Y:S01]  /*08b0*/  VIADD R8, R216, 0x60 ;  /* 0x00000060d8087836 */ /* 0x000fe20000000000 */
[----:B------:R-:W-:Y:S01]  /*08c0*/  UISETP.NE.AND UP0, UPT, UR20, -0x1, UPT ;  /* 0xffffffff1400788c */ /* 0x000fe2000bf05270 */
[----:B------:R-:W-:Y:S01]  /*08d0*/  LOP3.LUT R13, R0, 0x40, RZ, 0xfc, !PT ;  /* 0x00000040000d7812 */ /* 0x000fe200078efcff */
[----:B------:R-:W-:Y:S01]  /*08e0*/  IMAD.X R3, RZ, RZ, UR9, P0 ;  /* 0x00000009ff037e24 */ /* 0x000fe200080e06ff */
[----:B----4-:R-:W-:Y:S01]  /*08f0*/  UIMAD UR11, UR33, UR11, URZ ;  /* 0x0000000b210b72a4 */ /* 0x010fe2000f8e02ff */
[----:B------:R-:W-:Y:S01]  /*0900*/  ISETP.GE.AND P0, PT, R216, UR29, PT ;  /* 0x0000001dd8007c0c */ /* 0x000fe2000bf06270 */
[----:B--2---:R-:W-:Y:S01]  /*0910*/  UIMAD UR7, UR15, UR7, URZ ;  /* 0x000000070f0772a4 */ /* 0x004fe2000f8e02ff */
[----:B------:R-:W-:Y:S01]  /*0920*/  ISETP.GE.AND P2, PT, R10, UR29, PT ;  /* 0x0000001d0a007c0c */ /* 0x000fe2000bf46270 */
[----:B------:R-:W-:Y:S01]  /*0930*/  @!UP1 UIMAD UR11, UR15, UR8, UR11 ;  /* 0x000000080f0b92a4 */ /* 0x000fe2000f8e020b */
[----:B------:R-:W-:Y:S01]  /*0940*/  ISETP.GE.AND P1, PT, R9, UR29, PT ;  /* 0x0000001d09007c0c */ /* 0x000fe2000bf26270 */
        /* <DEDUP_REMOVED lines=8> */
[----:B------:R-:W-:Y:S01]  /*09d0*/  USEL UR7, UR7, URZ, UP1 ;  /* 0x000000ff07077287 */ /* 0x000fe20008800000 */
        /* <DEDUP_REMOVED lines=27> */
.L_x_511:
[----:B------:R-:W-:Y:S05]  /*0b90*/  BSYNC.RECONVERGENT B0 ;  /* 0x0000000000007941 */ /* 0x000fea0003800200 */
.L_x_510:
        /* <DEDUP_REMOVED lines=24> */
.L_x_513:
[----:B------:R-:W-:Y:S05]  /*0d20*/  BSYNC.RECONVERGENT B0 ;  /* 0x0000000000007941 */ /* 0x000fea0003800200 */
.L_x_512:
[----:B------:R-:W-:Y:S01]  /*0d30*/  BSSY.RECONVERGENT B0, `(.L_x_514) ;  /* 0x0000018000007945 */ /* 0x000fe20003800200 */
[----:B------:R-:W-:-:S03]  /*0d40*/  ISETP.NE.AND P3, PT, R0, RZ, PT ;  /* 0x000000ff0000720c */ /* 0x000fc60003f65270 */
        /* <DEDUP_REMOVED lines=22> */
.L_x_515:
[----:B------:R-:W-:Y:S05]  /*0eb0*/  BSYNC.RECONVERGENT B0 ;  /* 0x0000000000007941 */ /* 0x000fea0003800200 */
.L_x_514:
        /* <DEDUP_REMOVED lines=10> */
[----:B-1----:R-:W-:Y:S01]  /*0f60*/  IMAD.X R2, RZ, RZ, UR25, P0 ;  /* 0x00000019ff027e24 */ /* 0x002fe200080e06ff */
        /* <DEDUP_REMOVED lines=15> */
.L_x_517:
[----:B------:R-:W-:Y:S05]  /*1060*/  BSYNC.RECONVERGENT B0 ;  /* 0x0000000000007941 */ /* 0x000fea0003800200 */
.L_x_516:
        /* <DEDUP_REMOVED lines=10> */
.L_x_519:
[----:B------:R-:W-:Y:S05]  /*1110*/  BSYNC.RECONVERGENT B0 ;  /* 0x0000000000007941 */ /* 0x000fea0003800200 */
.L_x_518:
        /* <DEDUP_REMOVED lines=10> */
.L_x_521:
[----:B------:R-:W-:Y:S05]  /*11c0*/  BSYNC.RECONVERGENT B0 ;  /* 0x0000000000007941 */ /* 0x000fea0003800200 */
.L_x_520:
        /* <DEDUP_REMOVED lines=10> */
.L_x_523:
[----:B------:R-:W-:Y:S05]  /*1270*/  BSYNC.RECONVERGENT B0 ;  /* 0x0000000000007941 */ /* 0x000fea0003800200 */
.L_x_522:
        /* <DEDUP_REMOVED lines=10> */
.L_x_508:
        /* <DEDUP_REMOVED lines=21> */
.L_x_524:
[----:B------:R-:W1:Y:S01]  /*1470*/  LDCU.64 UR10, c[0x0][0x3b8] ;  /* 0x00007700ff0a77ac */ /* 0x000e620008000a00 */
[----:B------:R-:W-:-:S04]  /*1480*/  UIADD3 UR14, UPT, UPT, UR12, UR13, URZ ;  /* 0x0000000d0c0e7290 */ /* 0x000fc8000fffe0ff */
[----:B-1----:R-:W-:Y:S02]  /*1490*/  UIMAD.WIDE.U32 UR6, UR14, UR10, URZ ;  /* 0x0000000a0e0672a5 */ /* 0x002fe4000f8e00ff */
[----:B------:R-:W-:-:S04]  /*14a0*/  UIMAD UR14, UR14, UR11, URZ ;  /* 0x0000000b0e0e72a4 */ /* 0x000fc8000f8e02ff */
[----:B------:R-:W-:Y:S02]  /*14b0*/  UIADD3 UR14, UPT, UPT, UR7, UR14, URZ ;  /* 0x0000000e070e7290 */ /* 0x000fe4000fffe0ff */
.L_x_525:
        /* <DEDUP_REMOVED lines=38> */
.L_x_526:
[----:B------:R-:W1:Y:S01]  /*1720*/  LDCU.64 UR8, c[0x0][0x3c0] ;  /* 0x00007800ff0877ac */ /* 0x000e620008000a00 */
[----:B------:R-:W-:-:S04]  /*1730*/  UIADD3 UR12, UPT, UPT, UR12, UR13, URZ ;  /* 0x0000000d0c0c7290 */ /* 0x000fc8000fffe0ff */
[----:B-1----:R-:W-:Y:S02]  /*1740*/  UIMAD.WIDE.U32 UR4, UR12, UR8, URZ ;  /* 0x000000080c0472a5 */ /* 0x002fe4000f8e00ff */
[----:B------:R-:W-:-:S04]  /*1750*/  UIMAD UR12, UR12, UR9, URZ ;  /* 0x000000090c0c72a4 */ /* 0x000fc8000f8e02ff */
[----:B------:R-:W-:-:S12]  /*1760*/  UIADD3 UR15, UPT, UPT, UR5, UR12, URZ ;  /* 0x0000000c050f7290 */ /* 0x000fd8000fffe0ff */
.L_x_527:
[----:B------:R-:W-:Y:S01]  /*1770*/  IMAD.SHL.U32 R244, R216, 0x8, RZ ;  /* 0x00000008d8f47824 */ /* 0x000fe200078e00ff */
[--C-:B------:R-:W-:Y:S01]  /*1780*/  SHF.R.U32.HI R5, RZ, 0x3, R216.reuse ;  /* 0x00000003ff057819 */ /* 0x100fe200000116d8 */
[----:B------:R-:W1:Y:S01]  /*1790*/  S2UR UR34, SR_CgaCtaId ;  /* 0x00000000002279c3 */ /* 0x000e620000008800 */
[----:B------:R-:W2:Y:S01]  /*17a0*/  LDCU.64 UR12, c[0x0][0x3c8] ;  /* 0x00007900ff0c77ac */ /* 0x000ea20008000a00 */
[----:B------:R-:W-:Y:S01]  /*17b0*/  BSSY.RECONVERGENT B0, `(.L_x_528) ;  /* 0x000005e000007945 */ /* 0x000fe20003800200 */
[C---:B------:R-:W-:Y:S01]  /*17c0*/  LOP3.LUT R217, R244.reuse, 0x38, RZ, 0xc0, !PT ;  /* 0x00000038f4d97812 */ /* 0x040fe200078ec0ff */
[----:B------:R-:W-:Y:S01]  /*17d0*/  VIADD R0, R5, 0x40 ;  /* 0x0000004005007836 */ /* 0x000fe20000000000 */
[C---:B------:R-:W-:Y:S01]  /*17e0*/  LOP3.LUT R7, R244.reuse, 0x1f8, RZ, 0xc0, !PT ;  /* 0x000001f8f4077812 */ /* 0x040fe200078ec0ff */
[----:B------:R-:W3:Y:S01]  /*17f0*/  LDCU.64 UR16, c[0x0][0x388] ;  /* 0x00007100ff1077ac */ /* 0x000ee20008000a00 */
[----:B------:R-:W-:Y:S01]  /*1800*/  IADD3 R10, P1, PT, R217, UR6, RZ ;  /* 0x00000006d90a7c10 */ /* 0x000fe2000ff3e0ff */
[----:B------:R-:W-:Y:S01]  /*1810*/  VIADD R4, R5, 0x60 ;  /* 0x0000006005047836 */ /* 0x000fe20000000000 */
[----:B------:R-:W-:Y:S01]  /*1820*/  IADD3 R16, P0, PT, R217, UR4, RZ ;  /* 0x00000004d9107c10 */ /* 0x000fe2000ff1e0ff */
[----:B------:R-:W4:Y:S01]  /*1830*/  LDCU.128 UR4, c[0x0][0x3d0] ;  /* 0x00007a00ff0477ac */ /* 0x000f220008000c00 */
[----:B------:R-:W-:Y:S01]  /*1840*/  LOP3.LUT R238, R7, 0x38, R216, 0x78, !PT ;  /* 0x0000003807ee7812 */ /* 0x000fe200078e78d8 */
[----:B------:R-:W-:Y:S01]  /*1850*/  IMAD.X R11, RZ, RZ, UR14, P1 ;  /* 0x0000000eff0b7e24 */ /* 0x000fe200088e06ff */
[----:B------:R-:W-:Y:S01]  /*1860*/  SHF.R.S32.HI R7, RZ, 0x1f, R2 ;  /* 0x0000001fff077819 */ /* 0x000fe20000011402 */
[----:B------:R-:W-:Y:S01]  /*1870*/  IMAD.X R17, RZ, RZ, UR15, P0 ;  /* 0x0000000fff117e24 */ /* 0x000fe200080e06ff */
[----:B------:R-:W5:Y:S01]  /*1880*/  LDCU.64 UR14, c[0x0][0x390] ;  /* 0x00007200ff0e77ac */ /* 0x000f620008000a00 */
[----:B------:R-:W-:Y:S01]  /*1890*/  IMAD.WIDE.U32 R10, R5, UR10, R10 ;  /* 0x0000000a050a7c25 */ /* 0x000fe2000f8e000a */
[----:B------:R-:W-:-:S02]  /*18a0*/  LOP3.LUT R3, R244, 0x1e00, RZ, 0xc0, !PT ;  /* 0x00001e00f4037812 */ /* 0x000fc400078ec0ff */
[----:B------:R-:W-:Y:S01]  /*18b0*/  IADD3 R14, P0, PT, R217, UR36, RZ ;  /* 0x00000024d90e7c10 */ /* 0x000fe2000ff1e0ff */
[C---:B------:R-:W-:Y:S01]  /*18c0*/  IMAD.WIDE.U32 R16, R5.reuse, UR8, R16 ;  /* 0x0000000805107c25 */ /* 0x040fe2000f8e0010 */
[----:B------:R-:W-:Y:S01]  /*18d0*/  LOP3.LUT R238, R238, R3, RZ, 0xfc, !PT ;  /* 0x00000003eeee7212 */ /* 0x000fe200078efcff */
[----:B------:R-:W-:Y:S01]  /*18e0*/  UIADD3 UR18, UPT, UPT, -UR25, UR29, URZ ;  /* 0x0000001d19127290 */ /* 0x000fe2000fffe1ff */
[----:B------:R-:W-:Y:S01]  /*18f0*/  IADD3.X R15, PT, PT, RZ, UR30, RZ, P0, !PT ;  /* 0x0000001eff0f7c10 */ /* 0x000fe200087fe4ff */
[C---:B------:R-:W-:Y:S01]  /*1900*/  IMAD R11, R5.reuse, UR11, R11 ;  /* 0x0000000b050b7c24 */ /* 0x040fe2000f8e020b */
[----:B------:R-:W-:Y:S01]  /*1910*/  USHF.L.U32 UR32, UR24, 0x7, URZ ;  /* 0x0000000718207899 */ /* 0x000fe200080006ff */
[----:B------:R-:W-:Y:S01]  /*1920*/  IMAD R17, R5, UR9, R17 ;  /* 0x0000000905117c24 */ /* 0x000fe2000f8e0211 */
[----:B------:R-:W-:Y:S01]  /*1930*/  UMOV UR35, 0x400 ;  /* 0x0000040000237882 */ /* 0x000fe20000000000 */
[C---:B----4-:R-:W-:Y:S01]  /*1940*/  IMAD R13, R7.reuse, UR4, RZ ;  /* 0x00000004070d7c24 */ /* 0x050fe2000f8e02ff */
[----:B------:R-:W-:Y:S01]  /*1950*/  ISETP.GE.AND P1, PT, R0, UR18, PT ;  /* 0x0000001200007c0c */ /* 0x000fe2000bf26270 */
[----:B------:R-:W-:Y:S01]  /*1960*/  IMAD R7, R7, UR6, RZ ;  /* 0x0000000607077c24 */ /* 0x000fe2000f8e02ff */
[----:B------:R-:W-:Y:S01]  /*1970*/  IADD3 R0, PT, PT, R5, 0x20, RZ ;  /* 0x0000002005007810 */ /* 0x000fe20007ffe0ff */
[C---:B------:R-:W-:Y:S01]  /*1980*/  IMAD R13, R2.reuse, UR5, R13 ;  /* 0x00000005020d7c24 */ /* 0x040fe2000f8e020d */
[----:B-1----:R-:W-:Y:S01]  /*1990*/  ULEA UR5, UR34, UR35, 0x18 ;  /* 0x0000002322057291 */ /* 0x002fe2000f8ec0ff */
[C---:B------:R-:W-:Y:S01]  /*19a0*/  IMAD R7, R2.reuse, UR7, R7 ;  /* 0x0000000702077c24 */ /* 0x040fe2000f8e0207 */
[----:B------:R-:W-:Y:S01]  /*19b0*/  USHF.R.U32.HI UR24, URZ, 0x19, UR24 ;  /* 0x00000019ff187899 */ /* 0x000fe20008011618 */
[C---:B------:R-:W-:Y:S01]  /*19c0*/  IMAD.WIDE.U32 R10, R2.reuse, UR4, R10 ;  /* 0x00000004020a7c25 */ /* 0x040fe2000f8e000a */
[----:B------:R-:W-:Y:S01]  /*19d0*/  USHF.L.U64.HI UR4, UR10, 0x6, UR11 ;  /* 0x000000060a047899 */ /* 0x000fe2000801020b */
[C---:B------:R-:W-:Y:S01]  /*19e0*/  LOP3.LUT R247, R217.reuse, 0x40, RZ, 0xfc, !PT ;  /* 0x00000040d9f77812 */ /* 0x040fe200078efcff */
[----:B------:R-:W-:Y:S01]  /*19f0*/  USHF.L.U32 UR30, UR10, 0x6, URZ ;  /* 0x000000060a1e7899 */ /* 0x000fe200080006ff */
[----:B------:R-:W-:Y:S01]  /*1a00*/  IMAD.WIDE.U32 R2, R2, UR6, R16 ;  /* 0x0000000602027c25 */ /* 0x000fe2000f8e0010 */
[----:B---3--:R-:W-:Y:S01]  /*1a10*/  LEA R237, P2, R10, UR16, 0x1 ;  /* 0x000000100aed7c11 */ /* 0x008fe2000f8408ff */
[----:B------:R-:W-:Y:S01]  /*1a20*/  USHF.L.U64.HI UR16, UR10, 0x5, UR11 ;  /* 0x000000050a107899 */ /* 0x000fe2000801020b */
[----:B------:R-:W-:Y:S01]  /*1a30*/  LOP3.LUT R246, R217, 0x80, RZ, 0xfc, !PT ;  /* 0x00000080d9f67812 */ /* 0x000fe200078efcff */
[----:B------:R-:W-:Y:S01]  /*1a40*/  IMAD.IADD R234, R3, 0x1, R7 ;  /* 0x0000000103ea7824 */ /* 0x000fe200078e0207 */
[C---:B-----5:R-:W-:Y:S01]  /*1a50*/  LEA R235, P0, R2.reuse, UR14, 0x1 ;  /* 0x0000000e02eb7c11 */ /* 0x060fe2000f8008ff */
[----:B--2---:R-:W-:Y:S01]  /*1a60*/  IMAD.U32 R8, RZ, RZ, UR12 ;  /* 0x0000000cff087e24 */ /* 0x004fe2000f8e00ff */
[----:B------:R-:W-:Y:S01]  /*1a70*/  UIADD3 UR14, UPT, UPT, UR21, -0x1, URZ ;  /* 0xffffffff150e7890 */ /* 0x000fe2000fffe0ff */
[----:B------:R-:W-:Y:S01]  /*1a80*/  IMAD.IADD R236, R11, 0x1, R13 ;  /* 0x000000010bec7824 */ /* 0x000fe200078e020d */
[----:B------:R-:W-:Y:S01]  /*1a90*/  LEA.HI.X R234, R2, UR15, R234, 0x1, P0 ;  /* 0x0000000f02ea7c11 */ /* 0x000fe200080f0cea */
[----:B------:R-:W-:Y:S01]  /*1aa0*/  IMAD.WIDE.U32 R8, R8, UR33, R14 ;  /* 0x0000002108087c25 */ /* 0x000fe2000f8e000e */
[C---:B------:R-:W-:Y:S01]  /*1ab0*/  ISETP.GE.AND P0, PT, R5.reuse, UR18, PT ;  /* 0x0000001205007c0c */ /* 0x040fe2000bf06270 */
[----:B------:R-:W-:Y:S01]  /*1ac0*/  USHF.L.U32 UR15, UR10, 0x5, URZ ;  /* 0x000000050a0f7899 */ /* 0x000fe200080006ff */
[----:B------:R-:W-:Y:S01]  /*1ad0*/  LEA.HI.X R236, R10, UR17, R236, 0x1, P2 ;  /* 0x000000110aec7c11 */ /* 0x000fe200090f0cec */
[----:B------:R-:W-:Y:S01]  /*1ae0*/  IMAD.U32 R11, RZ, RZ, UR13 ;  /* 0x0000000dff0b7e24 */ /* 0x000fe2000f8e00ff */
[----:B------:R-:W-:Y:S01]  /*1af0*/  USHF.L.U64.HI UR31, UR8, 0x6, UR9 ;  /* 0x00000006081f7899 */ /* 0x000fe20008010209 */
[----:B------:R-:W-:Y:S01]  /*1b00*/  LOP3.LUT R7, R5, UR32, RZ, 0xfc, !PT ;  /* 0x0000002005077c12 */ /* 0x000fe2000f8efcff */
[----:B------:R-:W-:Y:S01]  /*1b10*/  USHF.L.U32 UR17, UR14, 0x6, URZ ;  /* 0x000000060e117899 */ /* 0x000fe200080006ff */
[----:B------:R-:W-:Y:S01]  /*1b20*/  IMAD R11, R11, UR33, R9 ;  /* 0x000000210b0b7c24 */ /* 0x000fe2000f8e0209 */
[----:B------:R-:W-:-:S02]  /*1b30*/  ISETP.GE.AND P2, PT, R0, UR18, PT ;  /* 0x0000001200007c0c */ /* 0x000fc4000bf46270 */
[----:B------:R-:W-:Y:S02]  /*1b40*/  LOP3.LUT R245, R217, 0xc0, RZ, 0xfc, !PT ;  /* 0x000000c0d9f57812 */ /* 0x000fe400078efcff */
[----:B------:R-:W-:Y:S01]  /*1b50*/  LEA R238, R238, UR5, 0x1 ;  /* 0x00000005eeee7c11 */ /* 0x000fe2000f8e08ff */
[----:B------:R-:W-:Y:S08]  /*1b60*/  @P0 BRA `(.L_x_529) ;  /* 0x0000000000880947 */ /* 0x000ff00003800000 */
        /* <DEDUP_REMOVED lines=34> */
.L_x_529:
[----:B------:R-:W-:Y:S05]  /*1d90*/  BSYNC.RECONVERGENT B0 ;  /* 0x0000000000007941 */ /* 0x000fea0003800200 */
.L_x_528:
[----:B------:R-:W-:Y:S01]  /*1da0*/  UIADD3 UR32, UPT, UPT, -UR17, UR28, URZ ;  /* 0x0000001c11207290 */ /* 0x000fe2000fffe1ff */
        /* <DEDUP_REMOVED lines=40> */
.L_x_531:
[----:B------:R-:W-:Y:S05]  /*2030*/  BSYNC.RECONVERGENT B0 ;  /* 0x0000000000007941 */ /* 0x000fea0003800200 */
.L_x_530:
[----:B------:R-:W-:Y:S01]  /*2040*/  USHF.L.U32 UR33, UR8, 0x6, URZ ;  /* 0x0000000608217899 */ /* 0x000fe200080006ff */
        /* <DEDUP_REMOVED lines=9> */
[----:B------:R-:W4:Y:S03]  /*20e0*/  LDCU.64 UR6, c[0x0][0x380] ;  /* 0x00007000ff0677ac */ /* 0x000f260008000a00 */
[----:B---3--:R-:W-:-:S02]  /*20f0*/  IMAD R2, R2, UR12, RZ ;  /* 0x0000000c02027c24 */ /* 0x008fc4000f8e02ff */
[----:B------:R-:W-:Y:S01]  /*2100*/  IMAD.WIDE.U32 R4, R3, UR12, R4 ;  /* 0x0000000c03047c25 */ /* 0x000fe2000f8e0004 */
[----:B-1----:R-:W-:-:S03]  /*2110*/  ISETP.GE.AND P4, PT, R217, UR34, PT ;  /* 0x00000022d9007c0c */ /* 0x002fc6000bf86270 */
[----:B------:R-:W-:Y:S01]  /*2120*/  IMAD R2, R3, UR13, R2 ;  /* 0x0000000d03027c24 */ /* 0x000fe2000f8e0202 */
[----:B------:R-:W-:Y:S02]  /*2130*/  ISETP.GE.AND P3, PT, R247, UR34, PT ;  /* 0x00000022f7007c0c */ /* 0x000fe4000bf66270 */
[----:B----4-:R-:W-:Y:S01]  /*2140*/  LEA R12, P5, R4, UR6, 0x1 ;  /* 0x00000006040c7c11 */ /* 0x010fe2000f8a08ff */
        /* <DEDUP_REMOVED lines=24> */
.L_x_533:
[----:B------:R-:W-:Y:S05]  /*22d0*/  BSYNC.RECONVERGENT B0 ;  /* 0x0000000000007941 */ /* 0x000fea0003800200 */
.L_x_532:
[----:B------:R-:W-:Y:S01]  /*22e0*/  UIMAD.WIDE.U32 UR36, UR30, UR14, URZ ;  /* 0x0000000e1e2472a5 */ /* 0x000fe2000f8e00ff */
[----:B------:R-:W-:Y:S01]  /*22f0*/  BSSY.RECONVERGENT B0, `(.L_x_534) ;  /* 0x0000028000007945 */ /* 0x000fe20003800200 */
[----:B------:R-:W-:-:S03]  /*2300*/  ISETP.GE.AND P5, PT, R0, UR32, PT ;  /* 0x0000002000007c0c */ /* 0x000fc6000bfa6270 */
[----:B------:R-:W-:Y:S10]  /*2310*/  @P0 BRA `(.L_x_535) ;  /* 0x0000000000940947 */ /* 0x000ff40003800000 */
[----:B------:R-:W4:Y:S01]  /*2320*/  LDCU.64 UR12, c[0x0][0x3b0] ;  /* 0x00007600ff0c77ac */ /* 0x000f220008000a00 */
[----:B------:R-:W-:Y:S01]  /*2330*/  IADD3 R7, P0, PT, R7, 0x60, RZ ;  /* 0x0000006007077810 */ /* 0x000fe20007f1e0ff */
[----:B------:R-:W-:Y:S01]  /*2340*/  IMAD.MOV.U32 R4, RZ, RZ, R8 ;  /* 0x000000ffff047224 */ /* 0x000fe200078e0008 */
[----:B------:R-:W5:Y:S01]  /*2350*/  LDCU UR34, c[0x0][0x440] ;  /* 0x00008800ff2277ac */ /* 0x000f620008000800 */
[----:B------:R-:W-:Y:S02]  /*2360*/  IMAD.MOV.U32 R5, RZ, RZ, R11 ;  /* 0x000000ffff057224 */ /* 0x000fe400078e000b */
        /* <DEDUP_REMOVED lines=32> */
.L_x_535:
[----:B------:R-:W-:Y:S05]  /*2570*/  BSYNC.RECONVERGENT B0 ;  /* 0x0000000000007941 */ /* 0x000fea0003800200 */
.L_x_534:
[----:B------:R-:W-:Y:S01]  /*2580*/  UIMAD UR7, UR4, UR14, URZ ;  /* 0x0000000e040772a4 */ /* 0x000fe2000f8e02ff */
[----:B------:R-:W-:Y:S03]  /*2590*/  BSSY.RECONVERGENT B0, `(.L_x_536) ;  /* 0x0000021000007945 */ /* 0x000fe60003800200 */
[----:B------:R-:W-:Y:S01]  /*25a0*/  UIADD3 UR7, UPT, UPT, UR37, UR7, URZ ;  /* 0x0000000725077290 */ /* 0x000fe2000fffe0ff */
[----:B------:R-:W-:Y:S11]  /*25b0*/  @P6 BRA `(.L_x_537) ;  /* 0x0000000000786947 */ /* 0x000ff60003800000 */
[----:B------:R-:W5:Y:S01]  /*25c0*/  LDCU UR6, c[0x0][0x440] ;  /* 0x00008800ff0677ac */ /* 0x000f620008000800 */
[----:B-1--4-:R-:W-:Y:S02]  /*25d0*/  IMAD.U32 R2, RZ, RZ, UR36 ;  /* 0x00000024ff027e24 */ /* 0x012fe4000f8e00ff */
        /* <DEDUP_REMOVED lines=28> */
.L_x_537:
[----:B------:R-:W-:Y:S05]  /*27a0*/  BSYNC.RECONVERGENT B0 ;  /* 0x0000000000007941 */ /* 0x000fea0003800200 */
.L_x_536:
[----:B------:R-:W-:Y:S04]  /*27b0*/  BSSY.RECONVERGENT B0, `(.L_x_538) ;  /* 0x0000021000007945 */ /* 0x000fe80003800200 */
[----:B------:R-:W-:Y:S05]  /*27c0*/  @P5 BRA `(.L_x_539) ;  /* 0x00000000007c5947 */ /* 0x000fea0003800000 */
[----:B------:R-:W5:Y:S01]  /*27d0*/  LDCU UR6, c[0x0][0x440] ;  /* 0x00008800ff0677ac */ /* 0x000f620008000800 */
[----:B------:R-:W-:-:S04]  /*27e0*/  UIADD3 UR13, UP0, UPT, UR15, UR36, URZ ;  /* 0x000000240f0d7290 */ /* 0x000fc8000ff1e0ff */
[----:B------:R-:W-:Y:S02]  /*27f0*/  UIADD3.X UR12, UPT, UPT, UR16, UR7, URZ, UP0, !UPT ;  /* 0x00000007100c7290 */ /* 0x000fe400087fe4ff */
[----:B-1--4-:R-:W-:-:S04]  /*2800*/  IMAD.U32 R2, RZ, RZ, UR13 ;  /* 0x0000000dff027e24 */ /* 0x012fc8000f8e00ff */
        /* <DEDUP_REMOVED lines=27> */
.L_x_539:
[----:B------:R-:W-:Y:S05]  /*29c0*/  BSYNC.RECONVERGENT B0 ;  /* 0x0000000000007941 */ /* 0x000fea0003800200 */
.L_x_538:
        /* <DEDUP_REMOVED lines=11> */
[----:B-1----:R-:W-:-:S02]  /*2a80*/  LOP3.LUT R4, R217, 0x1c0, R76, 0xf8, !PT ;  /* 0x000001c0d9047812 */ /* 0x002fc400078ef84c */
[----:B------:R-:W-:Y:S02]  /*2a90*/  LOP3.LUT R83, R221, 0x1f0, RZ, 0xc0, !PT ;  /* 0x000001f0dd537812 */ /* 0x000fe400078ec0ff */
[----:B----4-:R-:W-:Y:S02]  /*2aa0*/  LOP3.LUT R2, R219, 0x200, R76, 0xf8, !PT ;  /* 0x00000200db027812 */ /* 0x010fe400078ef84c */
[----:B------:R-:W-:Y:S01]  /*2ab0*/  LOP3.LUT R177, R4, R177, RZ, 0x3c, !PT ;  /* 0x000000b104b17212 */ /* 0x000fe200078e3cff */
[----:B------:R-:W-:-:S04]  /*2ac0*/  DEPBAR.LE SB0, 0x0 ;  /* 0x000080000000791a */ /* 0x000fc80000000000 */
[----:B------:R-:W-:Y:S06]  /*2ad0*/  BAR.SYNC.DEFER_BLOCKING 0x0 ;  /* 0x0000000000007b1d */ /* 0x000fec0000010000 */
[----:B------:R-:W-:Y:S05]  /*2ae0*/  @P6 BRA `(.L_x_541) ;  /* 0x00000000007c6947 */ /* 0x000fea0003800000 */
[----:B------:R-:W1:Y:S01]  /*2af0*/  LDCU UR7, c[0x0][0x440] ;  /* 0x00008800ff0777ac */ /* 0x000e620008000800 */
[----:B------:R-:W-:Y:S02]  /*2b00*/  IMAD.U32 R6, RZ, RZ, UR12 ;  /* 0x0000000cff067e24 */ /* 0x000fe4000f8e00ff */
[----:B------:R-:W-:Y:S02]  /*2b10*/  IMAD.U32 R3, RZ, RZ, UR6 ;  /* 0x00000006ff037e24 */ /* 0x000fe4000f8e00ff */
        /* <DEDUP_REMOVED lines=28> */
.L_x_541:
[----:B------:R4:W-:Y:S04]  /*2ce0*/  STS.128 [R238+0x18000], RZ ;  /* 0x018000ffee007388 */ /* 0x0009e80000000c00 */
[----:B------:R4:W-:Y:S04]  /*2cf0*/  STS.128 [R238+0x1a000], RZ ;  /* 0x01a000ffee007388 */ /* 0x0009e80000000c00 */
[----:B------:R4:W-:Y:S04]  /*2d00*/  STS.128 [R238+0x1c000], RZ ;  /* 0x01c000ffee007388 */ /* 0x0009e80000000c00 */
[----:B------:R4:W-:Y:S02]  /*2d10*/  STS.128 [R238+0x1e000], RZ ;  /* 0x01e000ffee007388 */ /* 0x0009e40000000c00 */
.L_x_542:
[----:B------:R-:W-:Y:S05]  /*2d20*/  BSYNC.RECONVERGENT B0 ;  /* 0x0000000000007941 */ /* 0x000fea0003800200 */
.L_x_540:
[----:B------:R-:W-:Y:S01]  /*2d30*/  ISETP.GE.AND P0, PT, R0, UR32, PT ;  /* 0x0000002000007c0c */ /* 0x000fe2000bf06270 */
[----:B------:R-:W-:Y:S01]  /*2d40*/  IMAD.IADD R84, R177, 0x1, R2 ;  /* 0x00000001b1547824 */ /* 0x000fe200078e0202 */
[----:B------:R-:W-:Y:S01]  /*2d50*/  LOP3.LUT R3, R216, 0x8, RZ, 0xc0, !PT ;  /* 0x00000008d8037812 */ /* 0x000fe200078ec0ff */
[----:B------:R-:W-:Y:S01]  /*2d60*/  BSSY.RECONVERGENT B0, `(.L_x_543) ;  /* 0x0000029000007945 */ /* 0x000fe20003800200 */
[----:B------:R-:W-:Y:S02]  /*2d70*/  LOP3.LUT R82, R76, 0x400, RZ, 0xc0, !PT ;  /* 0x000004004c527812 */ /* 0x000fe400078ec0ff */
[----:B------:R-:W-:Y:S02]  /*2d80*/  LOP3.LUT R3, R4, R3, RZ, 0x3c, !PT ;  /* 0x0000000304037212 */ /* 0x000fe400078e3cff */
[----:B------:R-:W-:-:S03]  /*2d90*/  LEA R84, R84, UR5, 0x1 ;  /* 0x0000000554547c11 */ /* 0x000fc6000f8e08ff */
[----:B------:R-:W-:Y:S02]  /*2da0*/  IMAD R82, R3, 0x2, R82 ;  /* 0x0000000203527824 */ /* 0x000fe400078e0252 */
        /* <DEDUP_REMOVED lines=36> */
.L_x_544:
[----:B------:R-:W-:Y:S05]  /*2ff0*/  BSYNC.RECONVERGENT B0 ;  /* 0x0000000000007941 */ /* 0x000fea0003800200 */
.L_x_543:
[----:B------:R-:W-:Y:S01]  /*3000*/  LDSM.16.M88.4 R60, [R84] ;  /* 0x00000000543c783b */ /* 0x000fe20000000200 */
[----:B------:R-:W-:Y:S01]  /*3010*/  IMAD.MOV.U32 R166, RZ, RZ, 0x20 ;  /* 0x00000020ffa67424 */ /* 0x000fe200078e00ff */
[----:B------:R-:W-:Y:S01]  /*3020*/  LOP3.LUT P5, R165, R216, 0x2, RZ, 0xc0, !PT ;  /* 0x00000002d8a57812 */ /* 0x000fe200078ac0ff */
[----:B------:R-:W-:Y:S01]  /*3030*/  VIADD R0, R82, UR5 ;  /* 0x0000000552007c36 */ /* 0x000fe20008000000 */
[----:B------:R-:W5:Y:S01]  /*3040*/  LDSM.16.M88.4 R32, [R82+UR5+0x10000] ;  /* 0x010000055220783b */ /* 0x000f620008000200 */
[----:B------:R-:W-:Y:S01]  /*3050*/  LOP3.LUT R3, R216, 0x4, RZ, 0xc0, !PT ;  /* 0x00000004d8037812 */ /* 0x000fe200078ec0ff */
[----:B------:R-:W-:Y:S01]  /*3060*/  IMAD.MOV.U32 R181, RZ, RZ, 0x40 ;  /* 0x00000040ffb57424 */ /* 0x000fe200078e00ff */
[----:B------:R-:W-:Y:S01]  /*3070*/  SEL R77, R166, 0xffffffe0, !P5 ;  /* 0xffffffe0a64d7807 */ /* 0x000fe20006800000 */
[----:B------:R-:W4:Y:S01]  /*3080*/  LDSM.16.M88.4 R24, [R82+UR5+0x10800] ;  /* 0x010800055218783b */ /* 0x000f220008000200 */
[----:B------:R-:W-:Y:S01]  /*3090*/  ISETP.NE.AND P0, PT, R3, RZ, PT ;  /* 0x000000ff0300720c */ /* 0x000fe20003f05270 */
[----:B------:R-:W-:Y:S01]  /*30a0*/  IMAD.SHL.U32 R214, R216, 0x2, RZ ;  /* 0x00000002d8d67824 */ /* 0x000fe200078e00ff */
[----:B------:R-:W-:Y:S01]  /*30b0*/  IADD3 R78, PT, PT, R0, R77, RZ ;  /* 0x0000004d004e7210 */ /* 0x000fe20007ffe0ff */
[----:B------:R-:W-:Y:S01]  /*30c0*/  IMAD.IADD R81, R84, 0x1, R77 ;  /* 0x0000000154517824 */ /* 0x000fe200078e024d */
[----:B------:R-:W4:Y:S01]  /*30d0*/  LDSM.16.M88.4 R16, [R82+UR5+0x11000] ;  /* 0x011000055210783b */ /* 0x000f220008000200 */
[----:B------:R-:W-:Y:S01]  /*30e0*/  SEL R181, R181, 0xffffffc0, !P0 ;  /* 0xffffffc0b5b57807 */ /* 0x000fe20004000000 */
[----:B------:R-:W-:Y:S01]  /*30f0*/  UISETP.GT.U32.AND UP0, UPT, UR14, UR19, UPT ;  /* 0x000000130e00728c */ /* 0x000fe2000bf04070 */
[----:B------:R-:W-:Y:S01]  /*3100*/  MOV R232, UR23 ;  /* 0x0000001700e87c02 */ /* 0x000fe20008000f00 */
[----:B--23--:R-:W2:Y:S01]  /*3110*/  LDSM.16.M88.4 R12, [R82+UR5+0x11800] ;  /* 0x01180005520c783b */ /* 0x00cea20008000200 */
[----:B------:R-:W-:Y:S01]  /*3120*/  LOP3.LUT R214, R214, 0x6, RZ, 0xc0, !PT ;  /* 0x00000006d6d67812 */ /* 0x000fe200078ec0ff */
[----:B------:R-:W-:-:S02]  /*3130*/  IMAD.IADD R80, R84, 0x1, R181 ;  /* 0x0000000154507824 */ /* 0x000fc400078e02b5 */
[----:B-1----:R-:W-:Y:S01]  /*3140*/  LDSM.16.M88.4 R8, [R81] ;  /* 0x000000005108783b */ /* 0x002fe20000000200 */
[----:B------:R-:W-:Y:S02]  /*3150*/  IMAD.IADD R212, R0, 0x1, R181 ;  /* 0x0000000100d47824 */ /* 0x000fe400078e02b5 */
[C---:B------:R-:W-:Y:S01]  /*3160*/  IADD3 R79, PT, PT, R77.reuse, R80, RZ ;  /* 0x000000504d4f7210 */ /* 0x040fe20007ffe0ff */
[----:B------:R-:W1:Y:S01]  /*3170*/  LDSM.16.M88.4 R40, [R78+0x10000] ;  /* 0x010000004e28783b */ /* 0x000e620000000200 */
[----:B------:R-:W-:-:S03]  /*3180*/  IMAD.IADD R3, R77, 0x1, R212 ;  /* 0x000000014d037824 */ /* 0x000fc600078e02d4 */
[----:B------:R-:W3:Y:S04]  /*3190*/  LDSM.16.M88.4 R4, [R78+0x10800] ;  /* 0x010800004e04783b */ /* 0x000ee80000000200 */
[----:B------:R-:W3:Y:S04]  /*31a0*/  LDSM.16.M88.4 R56, [R78+0x11000] ;  /* 0x011000004e38783b */ /* 0x000ee80000000200 */
[----:B------:R-:W-:Y:S04]  /*31b0*/  LDSM.16.M88.4 R52, [R212+0x10800] ;  /* 0x01080000d434783b */ /* 0x000fe80000000200 */
[----:B------:R-:W-:Y:S01]  /*31c0*/  LDSM.16.M88.4 R48, [R212+0x11000] ;  /* 0x01100000d430783b */ /* 0x000fe20000000200 */
[C---:B-----5:R-:W-:Y:S03]  /*31d0*/  HMMA.16816.F32 R36, R60.reuse, R32, RZ ;  /* 0x000000203c24723c */ /* 0x060fe600000018ff */
[----:B------:R-:W-:Y:S04]  /*31e0*/  LDSM.16.M88.4 R72, [R212+0x10000] ;  /* 0x01000000d448783b */ /* 0x000fe80000000200 */
[----:B------:R-:W-:Y:S01]  /*31f0*/  LDSM.16.M88.4 R44, [R212+0x11800] ;  /* 0x01180000d42c783b */ /* 0x000fe20000000200 */
[C---:B------:R-:W-:Y:S03]  /*3200*/  HMMA.16816.F32 R32, R60.reuse, R34, RZ ;  /* 0x000000223c20723c */ /* 0x040fe600000018ff */
[----:B------:R-:W-:Y:S04]  /*3210*/  LDSM.16.M88.4 R68, [R3+0x10000] ;  /* 0x010000000344783b */ /* 0x000fe80000000200 */
[----:B------:R-:W0:Y:S01]  /*3220*/  LDGDEPBAR ;  /* 0x00000000000079af */ /* 0x000e220000000000 */
[C---:B----4-:R-:W-:Y:S08]  /*3230*/  HMMA.16816.F32 R28, R60.reuse, R24, RZ ;  /* 0x000000183c1c723c */ /* 0x050ff000000018ff */
[C---:B------:R-:W-:Y:S08]  /*3240*/  HMMA.16816.F32 R20, R60.reuse, R16, RZ ;  /* 0x000000103c14723c */ /* 0x040ff000000018ff */
[C---:B------:R-:W-:Y:S08]  /*3250*/  HMMA.16816.F32 R24, R60.reuse, R26, RZ ;  /* 0x0000001a3c18723c */ /* 0x040ff000000018ff */
[C---:B------:R-:W-:Y:S08]  /*3260*/  HMMA.16816.F32 R16, R60.reuse, R18, RZ ;  /* 0x000000123c10723c */ /* 0x040ff000000018ff */
[C---:B--2---:R-:W-:Y:S08]  /*3270*/  HMMA.16816.F32 R64, R60.reuse, R12, RZ ;  /* 0x0000000c3c40723c */ /* 0x044ff000000018ff */
[----:B------:R-:W-:Y:S01]  /*3280*/  HMMA.16816.F32 R60, R60, R14, RZ ;  /* 0x0000000e3c3c723c */ /* 0x000fe200000018ff */
[----:B------:R-:W2:Y:S07]  /*3290*/  LDSM.16.M88.4 R12, [R78+0x11800] ;  /* 0x011800004e0c783b */ /* 0x000eae0000000200 */
[C---:B-1----:R-:W-:Y:S08]  /*32a0*/  HMMA.16816.F32 R36, R8.reuse, R40, R36 ;  /* 0x000000280824723c */ /* 0x042ff00000001824 */
[C---:B------:R-:W-:Y:S01]  /*32b0*/  HMMA.16816.F32 R32, R8.reuse, R42, R32 ;  /* 0x0000002a0820723c */ /* 0x040fe20000001820 */
[----:B------:R-:W1:Y:S07]  /*32c0*/  LDSM.16.M88.4 R40, [R80] ;  /* 0x000000005028783b */ /* 0x000e6e0000000200 */
[C---:B---3--:R-:W-:Y:S08]  /*32d0*/  HMMA.16816.F32 R28, R8.reuse, R4, R28 ;  /* 0x00000004081c723c */ /* 0x048ff0000000181c */
[C---:B------:R-:W-:Y:S01]  /*32e0*/  HMMA.16816.F32 R24, R8.reuse, R6, R24 ;  /* 0x000000060818723c */ /* 0x040fe20000001818 */
[----:B------:R-:W3:Y:S07]  /*32f0*/  LDSM.16.M88.4 R4, [R79] ;  /* 0x000000004f04783b */ /* 0x000eee0000000200 */
[C---:B------:R-:W-:Y:S08]  /*3300*/  HMMA.16816.F32 R20, R8.reuse, R56, R20 ;  /* 0x000000380814723c */ /* 0x040ff00000001814 */
        /* <DEDUP_REMOVED lines=14> */
[----:B------:R-:W-:Y:S07]  /*33f0*/  LDSM.16.M88.4 R72, [R78+0x13000] ;  /* 0x013000004e48783b */ /* 0x000fee0000000200 */
        /* <DEDUP_REMOVED lines=9> */
[----:B------:R-:W3:Y:S07]  /*3490*/  LDSM.16.M88.4 R56, [R82+UR5+0x13800] ;  /* 0x013800055238783b */ /* 0x000eee0008000200 */
[C---:B--2---:R-:W-:Y:S08]  /*34a0*/  HMMA.16816.F32 R20, R4.reuse, R12, R20 ;  /* 0x0000000c0414723c */ /* 0x044ff00000001814 */
[C---:B------:R-:W-:Y:S01]  /*34b0*/  HMMA.16816.F32 R16, R4.reuse, R14, R16 ;  /* 0x0000000e0410723c */ /* 0x040fe20000001810 */
[----:B------:R-:W-:Y:S07]  /*34c0*/  LDSM.16.M88.4 R12, [R78+0x12000] ;  /* 0x012000004e0c783b */ /* 0x000fee0000000200 */
[C---:B-----5:R-:W-:Y:S08]  /*34d0*/  HMMA.16816.F32 R64, R4.reuse, R8, R64 ;  /* 0x000000080440723c */ /* 0x060ff00000001840 */
[----:B------:R-:W-:Y:S01]  /*34e0*/  HMMA.16816.F32 R60, R4, R10, R60 ;  /* 0x0000000a043c723c */ /* 0x000fe2000000183c */
[----:B------:R-:W2:Y:S04]  /*34f0*/  LDSM.16.M88.4 R4, [R81+0x4000] ;  /* 0x004000005104783b */ /* 0x000ea80000000200 */
[----:B------:R-:W4:Y:S03]  /*3500*/  LDSM.16.M88.4 R8, [R78+0x12800] ;  /* 0x012800004e08783b */ /* 0x000f260000000200 */
        /* <DEDUP_REMOVED lines=8> */
[----:B------:R-:W5:Y:S07]  /*3590*/  LDSM.16.M88.4 R40, [R80+0x4000] ;  /* 0x004000005028783b */ /* 0x000f6e0000000200 */
[C---:B---3--:R-:W-:Y:S08]  /*35a0*/  HMMA.16816.F32 R64, R48.reuse, R56, R64 ;  /* 0x000000383040723c */ /* 0x048ff00000001840 */
[----:B------:R-:W-:Y:S01]  /*35b0*/  HMMA.16816.F32 R60, R48, R58, R60 ;  /* 0x0000003a303c723c */ /* 0x000fe2000000183c */
[----:B------:R-:W3:Y:S04]  /*35c0*/  LDSM.16.M88.4 R56, [R212+0x13000] ;  /* 0x01300000d438783b */ /* 0x000ee80000000200 */
[----:B------:R-:W3:Y:S03]  /*35d0*/  LDSM.16.M88.4 R48, [R212+0x13800] ;  /* 0x01380000d430783b */ /* 0x000ee60000000200 */
        /* <DEDUP_REMOVED lines=9> */
[C---:B-1----:R-:W-:Y:S08]  /*3670*/  HMMA.16816.F32 R64, R4.reuse, R52, R64 ;  /* 0x000000340440723c */ /* 0x042ff00000001840 */
[----:B------:R-:W-:Y:S01]  /*3680*/  HMMA.16816.F32 R60, R4, R54, R60 ;  /* 0x00000036043c723c */ /* 0x000fe2000000183c */
[----:B------:R-:W1:Y:S04]  /*3690*/  LDSM.16.M88.4 R4, [R3+0x12800] ;  /* 0x012800000304783b */ /* 0x000e680000000200 */
[----:B------:R-:W-:Y:S03]  /*36a0*/  LDSM.16.M88.4 R52, [R3+0x13800] ;  /* 0x013800000334783b */ /* 0x000fe60000000200 */
[C---:B-----5:R-:W-:Y:S08]  /*36b0*/  HMMA.16816.F32 R36, R40.reuse, R44, R36 ;  /* 0x0000002c2824723c */ /* 0x060ff00000001824 */
[C---:B------:R-:W-:Y:S01]  /*36c0*/  HMMA.16816.F32 R32, R40.reuse, R46, R32 ;  /* 0x0000002e2820723c */ /* 0x040fe20000001820 */
[----:B------:R-:W4:Y:S07]  /*36d0*/  LDSM.16.M88.4 R44, [R3+0x13000] ;  /* 0x01300000032c783b */ /* 0x000f2e0000000200 */
[C---:B------:R-:W-:Y:S08]  /*36e0*/  HMMA.16816.F32 R28, R40.reuse, R68, R28 ;  /* 0x00000044281c723c */ /* 0x040ff0000000181c */
[C---:B------:R-:W-:Y:S01]  /*36f0*/  HMMA.16816.F32 R24, R40.reuse, R70, R24 ;  /* 0x000000462818723c */ /* 0x040fe20000001818 */
[----:B------:R-:W-:Y:S07]  /*3700*/  LDSM.16.M88.4 R68, [R78+0x15800] ;  /* 0x015800004e44783b */ /* 0x000fee0000000200 */
[C---:B---3--:R-:W-:Y:S08]  /*3710*/  HMMA.16816.F32 R20, R40.reuse, R56, R20 ;  /* 0x000000382814723c */ /* 0x048ff00000001814 */
[C---:B------:R-:W-:Y:S01]  /*3720*/  HMMA.16816.F32 R16, R40.reuse, R58, R16 ;  /* 0x0000003a2810723c */ /* 0x040fe20000001810 */
[----:B------:R-:W-:Y:S07]  /*3730*/  LDSM.16.M88.4 R56, [R80+0x8000] ;  /* 0x008000005038783b */ /* 0x000fee0000000200 */
[C---:B------:R-:W-:Y:S08]  /*3740*/  HMMA.16816.F32 R64, R40.reuse, R48, R64 ;  /* 0x000000302840723c */ /* 0x040ff00000001840 */
[----:B------:R-:W-:Y:S01]  /*3750*/  HMMA.16816.F32 R60, R40, R50, R60 ;  /* 0x00000032283c723c */ /* 0x000fe2000000183c */
[----:B------:R-:W-:Y:S04]  /*3760*/  LDSM.16.M88.4 R40, [R84+0x8000] ;  /* 0x008000005428783b */ /* 0x000fe80000000200 */
[----:B------:R-:W-:Y:S03]  /*3770*/  LDSM.16.M88.4 R48, [R82+UR5+0x15000] ;  /* 0x015000055230783b */ /* 0x000fe60008000200 */
[C---:B--2---:R-:W-:Y:S01]  /*3780*/  HMMA.16816.F32 R36, R12.reuse, R8, R36 ;  /* 0x000000080c24723c */ /* 0x044fe20000001824 */
[----:B------:R-:W-:Y:S07]  /*3790*/  LDSM.16.M88.4 R84, [R84+0xc000] ;  /* 0x00c000005454783b */ /* 0x000fee0000000200 */
[C---:B------:R-:W-:Y:S01]  /*37a0*/  HMMA.16816.F32 R32, R12.reuse, R10, R32 ;  /* 0x0000000a0c20723c */ /* 0x040fe20000001820 */
[----:B------:R-:W2:Y:S07]  /*37b0*/  LDSM.16.M88.4 R8, [R82+UR5+0x14000] ;  /* 0x014000055208783b */ /* 0x000eae0008000200 */
[C---:B-1----:R-:W-:Y:S08]  /*37c0*/  HMMA.16816.F32 R28, R12.reuse, R4, R28 ;  /* 0x000000040c1c723c */ /* 0x042ff0000000181c */
[C---:B------:R-:W-:Y:S01]  /*37d0*/  HMMA.16816.F32 R24, R12.reuse, R6, R24 ;  /* 0x000000060c18723c */ /* 0x040fe20000001818 */
[----:B------:R-:W1:Y:S07]  /*37e0*/  LDSM.16.M88.4 R4, [R82+UR5+0x14800] ;  /* 0x014800055204783b */ /* 0x000e6e0008000200 */
[C---:B----4-:R-:W-:Y:S08]  /*37f0*/  HMMA.16816.F32 R20, R12.reuse, R44, R20 ;  /* 0x0000002c0c14723c */ /* 0x050ff00000001814 */
[C---:B------:R-:W-:Y:S01]  /*3800*/  HMMA.16816.F32 R16, R12.reuse, R46, R16 ;  /* 0x0000002e0c10723c */ /* 0x040fe20000001810 */
[----:B------:R-:W3:Y:S07]  /*3810*/  LDSM.16.M88.4 R44, [R82+UR5+0x15800] ;  /* 0x01580005522c783b */ /* 0x000eee0008000200 */
        /* <DEDUP_REMOVED lines=16> */
[----:B------:R-:W-:Y:S03]  /*3920*/  LDSM.16.M88.4 R40, [R212+0x15800] ;  /* 0x01580000d428783b */ /* 0x000fe60000000200 */
[C---:B----4-:R-:W-:Y:S08]  /*3930*/  HMMA.16816.F32 R36, R72.reuse, R12, R36 ;  /* 0x0000000c4824723c */ /* 0x050ff00000001824 */
[C---:B------:R-:W-:Y:S01]  /*3940*/  HMMA.16816.F32 R32, R72.reuse, R14, R32 ;  /* 0x0000000e4820723c */ /* 0x040fe20000001820 */
[----:B------:R-:W-:Y:S07]  /*3950*/  LDSM.16.M88.4 R12, [R79+0x8000] ;  /* 0x008000004f0c783b */ /* 0x000fee0000000200 */
[C---:B--2---:R-:W-:Y:S08]  /*3960*/  HMMA.16816.F32 R28, R72.reuse, R8, R28 ;  /* 0x00000008481c723c */ /* 0x044ff0000000181c */
[C---:B------:R-:W-:Y:S01]  /*3970*/  HMMA.16816.F32 R24, R72.reuse, R10, R24 ;  /* 0x0000000a4818723c */ /* 0x040fe20000001818 */
[----:B------:R-:W2:Y:S07]  /*3980*/  LDSM.16.M88.4 R8, [R3+0x14000] ;  /* 0x014000000308783b */ /* 0x000eae0000000200 */
[C---:B-1----:R-:W-:Y:S08]  /*3990*/  HMMA.16816.F32 R20, R72.reuse, R4, R20 ;  /* 0x000000044814723c */ /* 0x042ff00000001814 */
[----:B------:R-:W-:Y:S01]  /*39a0*/  HMMA.16816.F32 R16, R72, R6, R16 ;  /* 0x000000064810723c */ /* 0x000fe20000001810 */
[----:B------:R-:W1:Y:S07]  /*39b0*/  LDSM.16.M88.4 R4, [R3+0x14800] ;  /* 0x014800000304783b */ /* 0x000e6e0000000200 */
[C---:B------:R-:W-:Y:S08]  /*39c0*/  HMMA.16816.F32 R36, R56.reuse, R52, R36 ;  /* 0x000000343824723c */ /* 0x040ff00000001824 */
[C---:B------:R-:W-:Y:S01]  /*39d0*/  HMMA.16816.F32 R32, R56.reuse, R54, R32 ;  /* 0x000000363820723c */ /* 0x040fe20000001820 */
[----:B------:R-:W-:Y:S07]  /*39e0*/  LDSM.16.M88.4 R52, [R82+UR5+0x16000] ;  /* 0x016000055234783b */ /* 0x000fee0008000200 */
[C---:B-----5:R-:W-:Y:S08]  /*39f0*/  HMMA.16816.F32 R28, R56.reuse, R48, R28 ;  /* 0x00000030381c723c */ /* 0x060ff0000000181c */
[C---:B------:R-:W-:Y:S01]  /*3a00*/  HMMA.16816.F32 R24, R56.reuse, R50, R24 ;  /* 0x000000323818723c */ /* 0x040fe20000001818 */
[----:B------:R-:W4:Y:S07]  /*3a10*/  LDSM.16.M88.4 R48, [R3+0x15000] ;  /* 0x015000000330783b */ /* 0x000f2e0000000200 */
[C---:B---3--:R-:W-:Y:S08]  /*3a20*/  HMMA.16816.F32 R20, R56.reuse, R44, R20 ;  /* 0x0000002c3814723c */ /* 0x048ff00000001814 */
[----:B------:R-:W-:Y:S01]  /*3a30*/  HMMA.16816.F32 R16, R56, R46, R16 ;  /* 0x0000002e3810723c */ /* 0x000fe20000001810 */
[----:B------:R-:W3:Y:S07]  /*3a40*/  LDSM.16.M88.4 R44, [R3+0x15800] ;  /* 0x01580000032c783b */ /* 0x000eee0000000200 */
[C---:B------:R-:W-:Y:S08]  /*3a50*/  HMMA.16816.F32 R64, R72.reuse, R68, R64 ;  /* 0x000000444840723c */ /* 0x040ff00000001840 */
[----:B------:R-:W-:Y:S01]  /*3a60*/  HMMA.16816.F32 R60, R72, R70, R60 ;  /* 0x00000046483c723c */ /* 0x000fe2000000183c */
[----:B------:R-:W-:Y:S04]  /*3a70*/  LDSM.16.M88.4 R68, [R81+0xc000] ;  /* 0x00c000005144783b */ /* 0x000fe80000000200 */
[----:B------:R-:W-:Y:S03]  /*3a80*/  LDSM.16.M88.4 R72, [R3+0x16000] ;  /* 0x016000000348783b */ /* 0x000fe60000000200 */
[C---:B--2---:R-:W-:Y:S08]  /*3a90*/  HMMA.16816.F32 R36, R12.reuse, R8, R36 ;  /* 0x000000080c24723c */ /* 0x044ff00000001824 */
[C---:B------:R-:W-:Y:S01]  /*3aa0*/  HMMA.16816.F32 R32, R12.reuse, R10, R32 ;  /* 0x0000000a0c20723c */ /* 0x040fe20000001820 */
[----:B------:R-:W2:Y:S07]  /*3ab0*/  LDSM.16.M88.4 R8, [R82+UR5+0x17000] ;  /* 0x017000055208783b */ /* 0x000eae0008000200 */
[C---:B-1----:R-:W-:Y:S08]  /*3ac0*/  HMMA.16816.F32 R28, R12.reuse, R4, R28 ;  /* 0x000000040c1c723c */ /* 0x042ff0000000181c */
[----:B------:R-:W-:Y:S01]  /*3ad0*/  HMMA.16816.F32 R24, R12, R6, R24 ;  /* 0x000000060c18723c */ /* 0x000fe20000001818 */
[----:B------:R-:W1:Y:S07]  /*3ae0*/  LDSM.16.M88.4 R4, [R82+UR5+0x17800] ;  /* 0x017800055204783b */ /* 0x000e6e0008000200 */
[C---:B------:R-:W-:Y:S08]  /*3af0*/  HMMA.16816.F32 R64, R56.reuse, R40, R64 ;  /* 0x000000283840723c */ /* 0x040ff00000001840 */
[----:B------:R-:W-:Y:S01]  /*3b00*/  HMMA.16816.F32 R60, R56, R42, R60 ;  /* 0x0000002a383c723c */ /* 0x000fe2000000183c */
[----:B------:R-:W5:Y:S04]  /*3b10*/  LDSM.16.M88.4 R40, [R82+UR5+0x16800] ;  /* 0x016800055228783b */ /* 0x000f680008000200 */
[----:B------:R-:W5:Y:S03]  /*3b20*/  LDSM.16.M88.4 R56, [R78+0x16000] ;  /* 0x016000004e38783b */ /* 0x000f660000000200 */
[C---:B----4-:R-:W-:Y:S08]  /*3b30*/  HMMA.16816.F32 R20, R12.reuse, R48, R20 ;  /* 0x000000300c14723c */ /* 0x050ff00000001814 */
[C---:B------:R-:W-:Y:S01]  /*3b40*/  HMMA.16816.F32 R16, R12.reuse, R50, R16 ;  /* 0x000000320c10723c */ /* 0x040fe20000001810 */
[----:B------:R-:W-:Y:S07]  /*3b50*/  LDSM.16.M88.4 R48, [R78+0x17800] ;  /* 0x017800004e30783b */ /* 0x000fee0000000200 */
[C---:B---3--:R-:W-:Y:S08]  /*3b60*/  HMMA.16816.F32 R64, R12.reuse, R44, R64 ;  /* 0x0000002c0c40723c */ /* 0x048ff00000001840 */
[----:B------:R-:W-:Y:S01]  /*3b70*/  HMMA.16816.F32 R60, R12, R46, R60 ;  /* 0x0000002e0c3c723c */ /* 0x000fe2000000183c */
[----:B------:R-:W3:Y:S04]  /*3b80*/  LDSM.16.M88.4 R12, [R78+0x16800] ;  /* 0x016800004e0c783b */ /* 0x000ee80000000200 */
[----:B------:R-:W4:Y:S03]  /*3b90*/  LDSM.16.M88.4 R44, [R78+0x17000] ;  /* 0x017000004e2c783b */ /* 0x000f260000000200 */
[C---:B--2---:R-:W-:Y:S08]  /*3ba0*/  HMMA.16816.F32 R20, R84.reuse, R8, R20 ;  /* 0x000000085414723c */ /* 0x044ff00000001814 */
        /* <DEDUP_REMOVED lines=8> */
[C---:B-----5:R-:W-:Y:S08]  /*3c30*/  HMMA.16816.F32 R28, R84.reuse, R40, R28 ;  /* 0x00000028541c723c */ /* 0x060ff0000000181c */
[----:B------:R-:W-:Y:S01]  /*3c40*/  HMMA.16816.F32 R24, R84, R42, R24 ;  /* 0x0000002a5418723c */ /* 0x000fe20000001818 */
[----:B------:R-:W2:Y:S07]  /*3c50*/  LDSM.16.M88.4 R40, [R212+0x16800] ;  /* 0x01680000d428783b */ /* 0x000eae0000000200 */
        /* <DEDUP_REMOVED lines=8> */
[----:B------:R-:W-:Y:S07]  /*3ce0*/  LDSM.16.M88.4 R44, [R79+0xc000] ;  /* 0x00c000004f2c783b */ /* 0x000fee0000000200 */
[C---:B-1----:R-:W-:Y:S08]  /*3cf0*/  HMMA.16816.F32 R36, R8.reuse, R4, R36 ;  /* 0x000000040824723c */ /* 0x042ff00000001824 */
[----:B------:R-:W-:Y:S01]  /*3d00*/  HMMA.16816.F32 R32, R8, R6, R32 ;  /* 0x000000060820723c */ /* 0x000fe20000001820 */
[----:B------:R-:W1:Y:S07]  /*3d10*/  LDSM.16.M88.4 R4, [R3+0x17800] ;  /* 0x017800000304783b */ /* 0x000e6e0000000200 */
[C---:B------:R-:W-:Y:S08]  /*3d20*/  HMMA.16816.F32 R64, R68.reuse, R48, R64 ;  /* 0x000000304440723c */ /* 0x040ff00000001840 */
        /* <DEDUP_REMOVED lines=9> */
[----:B------:R-:W-:Y:S01]  /*3dc0*/  HMMA.16816.F32 R60, R8, R54, R60 ;  /* 0x00000036083c723c */ /* 0x000fe2000000183c */
[----:B------:R-:W-:Y:S01]  /*3dd0*/  LOP3.LUT R8, R3, 0x7, RZ, 0xc0, !PT ;  /* 0x0000000703087812 */ /* 0x000fe200078ec0ff */
[----:B------:R-:W-:-:S03]  /*3de0*/  IMAD.U32 R3, RZ, RZ, UR28 ;  /* 0x0000001cff037e24 */ /* 0x000fc6000f8e00ff */
[----:B------:R-:W-:-:S03]  /*3df0*/  IADD3 R83, PT, PT, R8, UR25, R83 ;  /* 0x0000001908537c10 */ /* 0x000fc6000fffe053 */
[----:B-1----:R-:W-:Y:S01]  /*3e00*/  HMMA.16816.F32 R64, R44, R4, R64 ;  /* 0x000000042c40723c */ /* 0x002fe20000001840 */
[----:B------:R-:W-:Y:S01]  /*3e10*/  IMAD.U32 R4, RZ, RZ, UR22 ;  /* 0x00000016ff047e24 */ /* 0x000fe2000f8e00ff */
[----:B------:R-:W-:-:S04]  /*3e20*/  IADD3 R232, PT, PT, R83, 0x1, R232 ;  /* 0x0000000153e87810 */ /* 0x000fc80007ffe0e8 */
[----:B------:R-:W-:Y:S02]  /*3e30*/  IADD3 R233, PT, PT, R83, UR28, -R4 ;  /* 0x0000001c53e97c10 */ /* 0x000fe4000fffe804 */
[----:B------:R-:W-:Y:S01]  /*3e40*/  LOP3.LUT R4, R214, UR17, RZ, 0xfc, !PT ;  /* 0x00000011d6047c12 */ /* 0x000fe2000f8efcff */
[C---:B------:R-:W-:Y:S01]  /*3e50*/  HMMA.16816.F32 R36, R44.reuse, R72, R36 ;  /* 0x000000482c24723c */ /* 0x040fe20000001824 */
[----:B------:R-:W-:Y:S01]  /*3e60*/  VIADDMNMX R228, R232, 0x8, R3, PT ;  /* 0x00000008e8e47846 */ /* 0x000fe20003800103 */
[C---:B------:R-:W-:Y:S01]  /*3e70*/  VIADD R167, R233.reuse, 0x8 ;  /* 0x00000008e9a77836 */ /* 0x040fe20000000000 */
[C---:B------:R-:W-:Y:S01]  /*3e80*/  IADD3 R43, PT, PT, R4.reuse, 0x8, RZ ;  /* 0x00000008042b7810 */ /* 0x040fe20007ffe0ff */
[C---:B------:R-:W-:Y:S01]  /*3e90*/  VIADD R40, R4.reuse, 0x18 ;  /* 0x0000001804287836 */ /* 0x040fe20000000000 */
[C---:B------:R-:W-:Y:S01]  /*3ea0*/  IADD3 R42, PT, PT, R4.reuse, 0x11, RZ ;  /* 0x00000011042a7810 */ /* 0x040fe20007ffe0ff */
[C---:B------:R-:W-:Y:S01]  /*3eb0*/  VIADD R13, R4.reuse, 0x19 ;  /* 0x00000019040d7836 */ /* 0x040fe20000000000 */
[C---:B------:R-:W-:Y:S01]  /*3ec0*/  IADD3 R11, PT, PT, R4.reuse, 0x20, RZ ;  /* 0x00000020040b7810 */ /* 0x040fe20007ffe0ff */
[C---:B------:R-:W-:Y:S01]  /*3ed0*/  HMMA.16816.F32 R32, R44.reuse, R74, R32 ;  /* 0x0000004a2c20723c */ /* 0x040fe20000001820 */
[C---:B------:R-:W-:Y:S01]  /*3ee0*/  VIADD R9, R4.reuse, 0x21 ;  /* 0x0000002104097836 */ /* 0x040fe20000000000 */
[C---:B------:R-:W-:Y:S01]  /*3ef0*/  IADD3 R12, PT, PT, R4.reuse, 0x29, RZ ;  /* 0x00000029040c7810 */ /* 0x040fe20007ffe0ff */
[C---:B------:R-:W-:Y:S01]  /*3f00*/  VIADD R14, R4.reuse, 0x28 ;  /* 0x00000028040e7836 */ /* 0x040fe20000000000 */
[----:B------:R-:W-:Y:S01]  /*3f10*/  ISETP.GT.AND P6, PT, R233, R4, PT ;  /* 0x00000004e900720c */ /* 0x000fe20003fc4270 */
[----:B------:R-:W-:Y:S01]  /*3f20*/  VIADD R10, R4, 0x30 ;  /* 0x00000030040a7836 */ /* 0x000fe20000000000 */
[----:B------:R-:W-:Y:S01]  /*3f30*/  VIMNMX R232, PT, PT, R232, UR28, PT ;  /* 0x0000001ce8e87c48 */ /* 0x000fe2000bfe0100 */
[C---:B------:R-:W-:Y:S01]  /*3f40*/  VIADD R8, R4.reuse, 0x31 ;  /* 0x0000003104087836 */ /* 0x040fe20000000000 */
[C---:B------:R-:W-:Y:S08]  /*3f50*/  HMMA.16816.F32 R28, R44.reuse, R56, R28 ;  /* 0x000000382c1c723c */ /* 0x040ff0000000181c */
[C---:B------:R-:W-:Y:S08]  /*3f60*/  HMMA.16816.F32 R24, R44.reuse, R58, R24 ;  /* 0x0000003a2c18723c */ /* 0x040ff00000001818 */
[C---:B-----5:R-:W-:Y:S08]  /*3f70*/  HMMA.16816.F32 R20, R44.reuse, R48, R20 ;  /* 0x000000302c14723c */ /* 0x060ff00000001814 */
[C---:B------:R-:W-:Y:S08]  /*3f80*/  HMMA.16816.F32 R16, R44.reuse, R50, R16 ;  /* 0x000000322c10723c */ /* 0x040ff00000001810 */
[----:B------:R-:W-:Y:S01]  /*3f90*/  HMMA.16816.F32 R60, R44, R6, R60 ;  /* 0x000000062c3c723c */ /* 0x000fe2000000183c */
[C---:B------:R-:W-:Y:S01]  /*3fa0*/  VIADD R46, R4.reuse, 0x1 ;  /* 0x00000001042e7836 */ /* 0x040fe20000000000 */
[C---:B------:R-:W-:Y:S01]  /*3fb0*/  IADD3 R6, PT, PT, R4.reuse, 0x38, RZ ;  /* 0x0000003804067810 */ /* 0x040fe20007ffe0ff */
[----:B------:R-:W-:-:S02]  /*3fc0*/  VIADD R45, R4, 0x9 ;  /* 0x00000009042d7836 */ /* 0x000fc40000000000 */
[----:B------:R-:W-:Y:S01]  /*3fd0*/  VIADD R44, R4, 0x10 ;  /* 0x00000010042c7836 */ /* 0x000fe20000000000 */
[----:B------:R-:W-:Y:S06]  /*3fe0*/  BAR.SYNC.DEFER_BLOCKING 0x0 ;  /* 0x0000000000007b1d */ /* 0x000fec0000010000 */
[----:B------:R-:W-:Y:S08]  /*3ff0*/  BRA.U !UP0, `(.L_x_545) ;  /* 0x0000000108f47547 */ /* 0x000ff0000b800000 */
[----:B------:R-:W1:Y:S01]  /*4000*/  LDCU UR6, c[0x0][0x440] ;  /* 0x00008800ff0677ac */ /* 0x000e620008000800 */
[----:B------:R-:W-:-:S04]  /*4010*/  UIADD3 UR7, UPT, UPT, UR21, -0x2, URZ ;  /* 0xfffffffe15077890 */ /* 0x000fc8000fffe0ff */
        /* <DEDUP_REMOVED lines=59> */
.L_x_545:
[C---:B------:R-:W-:Y:S01]  /*43d0*/  ISETP.GT.AND P2, PT, R233.reuse, R46, PT ;  /* 0x0000002ee900720c */ /* 0x040fe20003f44270 */
[----:B------:R-:W2:Y:S01]  /*43e0*/  LDCU UR4, c[0x0][0x45c] ;  /* 0x00008b80ff0477ac */ /* 0x000ea20008000800 */
[----:B------:R-:W-:Y:S02]  /*43f0*/  ISETP.GE.AND P3, PT, R4, R232, PT ;  /* 0x000000e80400720c */ /* 0x000fe40003f66270 */
[----:B------:R-:W-:Y:S01]  /*4400*/  FSEL R36, R36, -INF , !P6 ;  /* 0xff80000024247808 */ /* 0x000fe20007000000 */
[----:B------:R-:W-:Y:S01]  /*4410*/  UISETP.GT.U32.AND UP0, UPT, UR14, UR19, UPT ;  /* 0x000000130e00728c */ /* 0x000fe2000bf04070 */
[----:B------:R-:W-:Y:S02]  /*4420*/  ISETP.GT.AND P4, PT, R233, R43, PT ;  /* 0x0000002be900720c */ /* 0x000fe40003f84270 */
[----:B------:R-:W-:Y:S02]  /*4430*/  FSEL R3, R37, -INF , !P2 ;  /* 0xff80000025037808 */ /* 0x000fe40005000000 */
[----:B------:R-:W-:-:S02]  /*4440*/  FSEL R41, R36, -INF , !P3 ;  /* 0xff80000024297808 */ /* 0x000fc40005800000 */
[----:B------:R-:W-:Y:S02]  /*4450*/  ISETP.GT.AND P2, PT, R233, R45, PT ;  /* 0x0000002de900720c */ /* 0x000fe40003f44270 */
[----:B------:R-:W-:Y:S02]  /*4460*/  ISETP.GE.AND P3, PT, R43, R232, PT ;  /* 0x000000e82b00720c */ /* 0x000fe40003f66270 */
[----:B------:R-:W-:Y:S02]  /*4470*/  FSEL R32, R32, -INF , !P4 ;  /* 0xff80000020207808 */ /* 0x000fe40006000000 */
[----:B------:R-:W-:Y:S02]  /*4480*/  ISETP.GT.AND P4, PT, R233, R44, PT ;  /* 0x0000002ce900720c */ /* 0x000fe40003f84270 */
[----:B------:R-:W-:Y:S02]  /*4490*/  ISETP.GE.AND P6, PT, R46, R232, PT ;  /* 0x000000e82e00720c */ /* 0x000fe40003fc6270 */
[----:B------:R-:W-:-:S02]  /*44a0*/  FSEL R33, R33, -INF , !P2 ;  /* 0xff80000021217808 */ /* 0x000fc40005000000 */
[----:B------:R-:W-:Y:S02]  /*44b0*/  FSEL R37, R32, -INF , !P3 ;  /* 0xff80000020257808 */ /* 0x000fe40005800000 */
[C---:B------:R-:W-:Y:S02]  /*44c0*/  ISETP.GT.AND P2, PT, R233.reuse, R42, PT ;  /* 0x0000002ae900720c */ /* 0x040fe40003f44270 */
[----:B------:R-:W-:Y:S02]  /*44d0*/  ISETP.GE.AND P3, PT, R44, R232, PT ;  /* 0x000000e82c00720c */ /* 0x000fe40003f66270 */
[----:B------:R-:W-:Y:S02]  /*44e0*/  FSEL R28, R28, -INF , !P4 ;  /* 0xff8000001c1c7808 */ /* 0x000fe40006000000 */
[----:B------:R-:W-:Y:S02]  /*44f0*/  ISETP.GT.AND P4, PT, R233, R40, PT ;  /* 0x00000028e900720c */ /* 0x000fe40003f84270 */
[----:B------:R-:W-:-:S02]  /*4500*/  FSEL R3, R3, -INF , !P6 ;  /* 0xff80000003037808 */ /* 0x000fc40007000000 */
[-C--:B------:R-:W-:Y:S02]  /*4510*/  ISETP.GE.AND P6, PT, R45, R232.reuse, PT ;  /* 0x000000e82d00720c */ /* 0x080fe40003fc6270 */
[----:B------:R-:W-:Y:S02]  /*4520*/  FSEL R7, R29, -INF , !P2 ;  /* 0xff8000001d077808 */ /* 0x000fe40005000000 */
[----:B------:R-:W-:Y:S02]  /*4530*/  FSEL R29, R28, -INF , !P3 ;  /* 0xff8000001c1d7808 */ /* 0x000fe40005800000 */
[----:B------:R-:W-:Y:S02]  /*4540*/  ISETP.GE.AND P3, PT, R40, R232, PT ;  /* 0x000000e82800720c */ /* 0x000fe40003f66270 */
[----:B------:R-:W-:Y:S02]  /*4550*/  FSEL R5, R24, -INF , !P4 ;  /* 0xff80000018057808 */ /* 0x000fe40006000000 */
[----:B------:R-:W-:-:S02]  /*4560*/  ISETP.GT.AND P2, PT, R233, R13, PT ;  /* 0x0000000de900720c */ /* 0x000fc40003f44270 */
[----:B------:R-:W-:Y:S02]  /*4570*/  ISETP.GT.AND P4, PT, R233, R11, PT ;  /* 0x0000000be900720c */ /* 0x000fe40003f84270 */
[----:B------:R-:W-:Y:S02]  /*4580*/  FSEL R33, R33, -INF , !P6 ;  /* 0xff80000021217808 */ /* 0x000fe40007000000 */
[-C--:B------:R-:W-:Y:S02]  /*4590*/  ISETP.GE.AND P6, PT, R42, R232.reuse, PT ;  /* 0x000000e82a00720c */ /* 0x080fe40003fc6270 */
[----:B------:R-:W-:Y:S02]  /*45a0*/  FSEL R5, R5, -INF , !P3 ;  /* 0xff80000005057808 */ /* 0x000fe40005800000 */
[----:B------:R-:W-:Y:S02]  /*45b0*/  FSEL R15, R25, -INF , !P2 ;  /* 0xff800000190f7808 */ /* 0x000fe40005000000 */
[----:B------:R-:W-:-:S02]  /*45c0*/  ISETP.GE.AND P3, PT, R11, R232, PT ;  /* 0x000000e80b00720c */ /* 0x000fc40003f66270 */
[----:B------:R-:W-:Y:S02]  /*45d0*/  FSEL R20, R20, -INF , !P4 ;  /* 0xff80000014147808 */ /* 0x000fe40006000000 */
[C---:B------:R-:W-:Y:S02]  /*45e0*/  ISETP.GT.AND P2, PT, R233.reuse, R9, PT ;  /* 0x00000009e900720c */ /* 0x040fe40003f44270 */
[----:B------:R-:W-:Y:S02]  /*45f0*/  ISETP.GT.AND P4, PT, R233, R14, PT ;  /* 0x0000000ee900720c */ /* 0x000fe40003f84270 */
[----:B------:R-:W-:Y:S02]  /*4600*/  FSEL R7, R7, -INF , !P6 ;  /* 0xff80000007077808 */ /* 0x000fe40007000000 */
[----:B------:R-:W-:Y:S02]  /*4610*/  ISETP.GE.AND P6, PT, R13, R232, PT ;  /* 0x000000e80d00720c */ /* 0x000fe40003fc6270 */
[----:B------:R-:W-:-:S02]  /*4620*/  FSEL R239, R20, -INF , !P3 ;  /* 0xff80000014ef7808 */ /* 0x000fc40005800000 */
[----:B------:R-:W-:Y:S02]  /*4630*/  FSEL R21, R21, -INF , !P2 ;  /* 0xff80000015157808 */ /* 0x000fe40005000000 */
[----:B------:R-:W-:Y:S02]  /*4640*/  ISETP.GE.AND P3, PT, R14, R232, PT ;  /* 0x000000e80e00720c */ /* 0x000fe40003f66270 */
[----:B------:R-:W-:Y:S02]  /*4650*/  FSEL R16, R16, -INF , !P4 ;  /* 0xff80000010107808 */ /* 0x000fe40006000000 */
[C---:B------:R-:W-:Y:S02]  /*4660*/  ISETP.GT.AND P2, PT, R233.reuse, R12, PT ;  /* 0x0000000ce900720c */ /* 0x040fe40003f44270 */
[----:B------:R-:W-:Y:S02]  /*4670*/  ISETP.GT.AND P4, PT, R233, R10, PT ;  /* 0x0000000ae900720c */ /* 0x000fe40003f84270 */
[----:B------:R-:W-:-:S02]  /*4680*/  FSEL R15, R15, -INF , !P6 ;  /* 0xff8000000f0f7808 */ /* 0x000fc40007000000 */
[----:B------:R-:W-:Y:S02]  /*4690*/  ISETP.GE.AND P6, PT, R9, R232, PT ;  /* 0x000000e80900720c */ /* 0x000fe40003fc6270 */
[----:B------:R-:W-:Y:S02]  /*46a0*/  FSEL R231, R16, -INF , !P3 ;  /* 0xff80000010e77808 */ /* 0x000fe40005800000 */
[----:B------:R-:W-:Y:S02]  /*46b0*/  ISETP.GT.AND P1, PT, R167, R4, PT ;  /* 0x00000004a700720c */ /* 0x000fe40003f24270 */
[C---:B------:R-:W-:Y:S01]  /*46c0*/  ISETP.GE.AND P0, PT, R4.reuse, R228, PT ;  /* 0x000000e40400720c */ /* 0x040fe20003f06270 */
[----:B------:R-:W-:Y:S01]  /*46d0*/  VIADD R4, R4, 0x39 ;  /* 0x0000003904047836 */ /* 0x000fe20000000000 */
        /* <DEDUP_REMOVED lines=11> */
[----:B------:R-:W-:Y:S02]  /*4790*/  ISETP.GT.AND P2, PT, R233, R4, PT ;  /* 0x00000004e900720c */ /* 0x000fe40003f44270 */
[----:B------:R-:W-:Y:S02]  /*47a0*/  FSEL R199, R17, -INF , !P6 ;  /* 0xff80000011c77808 */ /* 0x000fe40007000000 */
[----:B------:R-:W-:-:S02]  /*47b0*/  ISETP.GE.AND P6, PT, R8, R232, PT ;  /* 0x000000e80800720c */ /* 0x000fc40003fc6270 */
[----:B------:R-:W-:Y:S02]  /*47c0*/  FSEL R215, R60, -INF , !P3 ;  /* 0xff8000003cd77808 */ /* 0x000fe40005800000 */
[----:B------:R-:W-:Y:S02]  /*47d0*/  ISETP.GE.AND P3, PT, R4, R232, PT ;  /* 0x000000e80400720c */ /* 0x000fe40003f66270 */
[----:B------:R-:W-:Y:S02]  /*47e0*/  FSEL R61, R61, -INF , !P2 ;  /* 0xff8000003d3d7808 */ /* 0x000fe40005000000 */
[----:B------:R-:W-:Y:S02]  /*47f0*/  FSEL R223, R65, -INF , !P6 ;  /* 0xff80000041df7808 */ /* 0x000fe40007000000 */
[----:B------:R-:W-:Y:S02]  /*4800*/  ISETP.GT.AND P6, PT, R167, R46, PT ;  /* 0x0000002ea700720c */ /* 0x000fe40003fc4270 */
[----:B------:R-:W-:-:S02]  /*4810*/  FSEL R38, R38, -INF , !P1 ;  /* 0xff80000026267808 */ /* 0x000fc40004800000 */
[----:B------:R-:W-:Y:S02]  /*4820*/  FMNMX3.FTZ R16, R41, R3, R37, !PT ;  /* 0x0000000329107276 */ /* 0x000fe40007810025 */
[----:B------:R-:W-:Y:S02]  /*4830*/  FSEL R213, R61, -INF , !P3 ;  /* 0xff8000003dd57808 */ /* 0x000fe40005800000 */
[C---:B------:R-:W-:Y:S02]  /*4840*/  ISETP.GT.AND P2, PT, R167.reuse, R43, PT ;  /* 0x0000002ba700720c */ /* 0x040fe40003f44270 */
[----:B------:R-:W-:Y:S02]  /*4850*/  ISETP.GT.AND P3, PT, R167, R45, PT ;  /* 0x0000002da700720c */ /* 0x000fe40003f64270 */
[-C--:B------:R-:W-:Y:S02]  /*4860*/  ISETP.GE.AND P1, PT, R43, R228.reuse, PT ;  /* 0x000000e42b00720c */ /* 0x080fe40003f26270 */
[----:B------:R-:W-:-:S02]  /*4870*/  ISETP.GE.AND P4, PT, R46, R228, PT ;  /* 0x000000e42e00720c */ /* 0x000fc40003f86270 */
[----:B------:R-:W-:Y:S02]  /*4880*/  FSEL R39, R39, -INF , !P6 ;  /* 0xff80000027277808 */ /* 0x000fe40007000000 */
[----:B------:R-:W-:Y:S02]  /*4890*/  FSEL R43, R38, -INF , !P0 ;  /* 0xff800000262b7808 */ /* 0x000fe40004000000 */
[----:B------:R-:W-:Y:S02]  /*48a0*/  FMNMX3.FTZ R16, R16, R33, R29, !PT ;  /* 0x0000002110107276 */ /* 0x000fe4000781001d */
[----:B------:R-:W-:Y:S02]  /*48b0*/  ISETP.GT.AND P0, PT, R167, R44, PT ;  /* 0x0000002ca700720c */ /* 0x000fe40003f04270 */
[----:B------:R-:W-:Y:S02]  /*48c0*/  FSEL R25, R34, -INF , !P2 ;  /* 0xff80000022197808 */ /* 0x000fe40005000000 */
[----:B------:R-:W-:-:S02]  /*48d0*/  FSEL R21, R35, -INF , !P3 ;  /* 0xff80000023157808 */ /* 0x000fc40005800000 */
[C---:B------:R-:W-:Y:S02]  /*48e0*/  ISETP.GT.AND P2, PT, R167.reuse, R42, PT ;  /* 0x0000002aa700720c */ /* 0x040fe40003f44270 */
[----:B------:R-:W-:Y:S02]  /*48f0*/  ISETP.GT.AND P3, PT, R167, R40, PT ;  /* 0x00000028a700720c */ /* 0x000fe40003f64270 */
[----:B------:R-:W-:Y:S02]  /*4900*/  FSEL R39, R39, -INF , !P4 ;  /* 0xff80000027277808 */ /* 0x000fe40006000000 */
[----:B------:R-:W-:Y:S02]  /*4910*/  FMNMX3.FTZ R16, R16, R7, R5, !PT ;  /* 0x0000000710107276 */ /* 0x000fe40007810005 */
[-C--:B------:R-:W-:Y:S02]  /*4920*/  ISETP.GE.AND P6, PT, R45, R228.reuse, PT ;  /* 0x000000e42d00720c */ /* 0x080fe40003fc6270 */
[----:B------:R-:W-:-:S02]  /*4930*/  ISETP.GE.AND P4, PT, R44, R228, PT ;  /* 0x000000e42c00720c */ /* 0x000fc40003f86270 */
[----:B------:R-:W-:Y:S02]  /*4940*/  FSEL R17, R30, -INF , !P0 ;  /* 0xff8000001e117808 */ /* 0x000fe40004000000 */
[----:B------:R-:W-:Y:S02]  /*4950*/  FSEL R25, R25, -INF , !P1 ;  /* 0xff80000019197808 */ /* 0x000fe40004800000 */
[-C--:B------:R-:W-:Y:S02]  /*4960*/  ISETP.GE.AND P1, PT, R42, R228.reuse, PT ;  /* 0x000000e42a00720c */ /* 0x080fe40003f26270 */
[----:B------:R-:W-:Y:S02]  /*4970*/  ISETP.GE.AND P0, PT, R40, R228, PT ;  /* 0x000000e42800720c */ /* 0x000fe40003f06270 */
[----:B------:R-:W-:Y:S02]  /*4980*/  FSEL R31, R31, -INF , !P2 ;  /* 0xff8000001f1f7808 */ /* 0x000fe40005000000 */
[----:B------:R-:W-:-:S02]  /*4990*/  FSEL R26, R26, -INF , !P3 ;  /* 0xff8000001a1a7808 */ /* 0x000fc40005800000 */
[----:B------:R-:W-:Y:S02]  /*49a0*/  FMNMX3.FTZ R16, R16, R15, R239, !PT ;  /* 0x0000000f10107276 */ /* 0x000fe400078100ef */
[----:B------:R-:W-:Y:S02]  /*49b0*/  FSEL R21, R21, -INF , !P6 ;  /* 0xff80000015157808 */ /* 0x000fe40007000000 */
[----:B------:R-:W-:Y:S02]  /*49c0*/  ISETP.GT.AND P2, PT, R167, R13, PT ;  /* 0x0000000da700720c */ /* 0x000fe40003f44270 */
[----:B------:R-:W-:Y:S02]  /*49d0*/  FSEL R17, R17, -INF , !P4 ;  /* 0xff80000011117808 */ /* 0x000fe40006000000 */
[----:B------:R-:W-:Y:S02]  /*49e0*/  ISETP.GE.AND P6, PT, R13, R228, PT ;  /* 0x000000e40d00720c */ /* 0x000fe40003fc6270 */
[----:B------:R-:W-:-:S02]  /*49f0*/  ISETP.GT.AND P4, PT, R167, R11, PT ;  /* 0x0000000ba700720c */ /* 0x000fc40003f84270 */
[-C--:B------:R-:W-:Y:S02]  /*4a00*/  ISETP.GE.AND P3, PT, R11, R228.reuse, PT ;  /* 0x000000e40b00720c */ /* 0x080fe40003f66270 */
[----:B------:R-:W-:Y:S02]  /*4a10*/  FSEL R13, R31, -INF , !P1 ;  /* 0xff8000001f0d7808 */ /* 0x000fe40004800000 */
[----:B------:R-:W-:Y:S02]  /*4a20*/  FSEL R11, R26, -INF , !P0 ;  /* 0xff8000001a0b7808 */ /* 0x000fe40004000000 */
[----:B------:R-:W-:Y:S02]  /*4a30*/  ISETP.GT.AND P1, PT, R167, R9, PT ;  /* 0x00000009a700720c */ /* 0x000fe40003f24270 */
[----:B------:R-:W-:Y:S02]  /*4a40*/  ISETP.GE.AND P0, PT, R9, R228, PT ;  /* 0x000000e40900720c */ /* 0x000fe40003f06270 */
[----:B------:R-:W-:-:S02]  /*4a50*/  FMNMX3.FTZ R16, R16, R197, R231, !PT ;  /* 0x000000c510107276 */ /* 0x000fc400078100e7 */
[----:B------:R-:W-:Y:S02]  /*4a60*/  FSEL R9, R27, -INF , !P2 ;  /* 0xff8000001b097808 */ /* 0x000fe40005000000 */
[----:B------:R-:W-:Y:S02]  /*4a70*/  ISETP.GT.AND P2, PT, R167, R14, PT ;  /* 0x0000000ea700720c */ /* 0x000fe40003f44270 */
[----:B------:R-:W-:Y:S02]  /*4a80*/  FMNMX3.FTZ R16, R16, R199, R225, !PT ;  /* 0x000000c710107276 */ /* 0x000fe400078100e1 */
[----:B------:R-:W-:Y:S02]  /*4a90*/  FSEL R9, R9, -INF , !P6 ;  /* 0xff80000009097808 */ /* 0x000fe40007000000 */
[----:B------:R-:W-:Y:S02]  /*4aa0*/  ISETP.GE.AND P6, PT, R14, R228, PT ;  /* 0x000000e40e00720c */ /* 0x000fe40003fc6270 */
[----:B------:R-:W-:-:S02]  /*4ab0*/  FSEL R23, R23, -INF , !P1 ;  /* 0xff80000017177808 */ /* 0x000fc40004800000 */
[----:B------:R-:W-:Y:S02]  /*4ac0*/  FSEL R18, R18, -INF , !P2 ;  /* 0xff80000012127808 */ /* 0x000fe40005000000 */
[----:B------:R-:W-:Y:S02]  /*4ad0*/  ISETP.GT.AND P1, PT, R167, R10, PT ;  /* 0x0000000aa700720c */ /* 0x000fe40003f24270 */
[----:B------:R-:W-:Y:S02]  /*4ae0*/  ISETP.GE.AND P2, PT, R10, R228, PT ;  /* 0x000000e40a00720c */ /* 0x000fe40003f46270 */
[----:B------:R-:W-:Y:S02]  /*4af0*/  FMNMX3.FTZ R16, R16, R223, R215, !PT ;  /* 0x000000df10107276 */ /* 0x000fe400078100d7 */
[----:B------:R-:W-:Y:S02]  /*4b00*/  FMNMX3.FTZ R10, R43, R39, R25, !PT ;  /* 0x000000272b0a7276 */ /* 0x000fe40007810019 */
[----:B------:R-:W-:-:S02]  /*4b10*/  FSEL R229, R23, -INF , !P0 ;  /* 0xff80000017e57808 */ /* 0x000fc40004000000 */
[----:B------:R-:W-:Y:S02]  /*4b20*/  FSEL R203, R18, -INF , !P6 ;  /* 0xff80000012cb7808 */ /* 0x000fe40007000000 */
[----:B------:R-:W-:Y:S02]  /*4b30*/  FSEL R22, R22, -INF , !P4 ;  /* 0xff80000016167808 */ /* 0x000fe40006000000 */
[C---:B------:R-:W-:Y:S02]  /*4b40*/  ISETP.GT.AND P0, PT, R167.reuse, R8, PT ;  /* 0x00000008a700720c */ /* 0x040fe40003f04270 */
[----:B------:R-:W-:Y:S02]  /*4b50*/  ISETP.GE.AND P6, PT, R8, R228, PT ;  /* 0x000000e40800720c */ /* 0x000fe40003fc6270 */
[----:B------:R-:W-:Y:S02]  /*4b60*/  ISETP.GT.AND P4, PT, R167, R12, PT ;  /* 0x0000000ca700720c */ /* 0x000fe40003f84270 */
[----:B------:R-:W-:-:S02]  /*4b70*/  FMNMX.FTZ R8, R213, R16, !PT ;  /* 0x00000010d5087209 */ /* 0x000fc40007810000 */
[----:B------:R-:W-:Y:S02]  /*4b80*/  FMNMX3.FTZ R10, R10, R21, R17, !PT ;  /* 0x000000150a0a7276 */ /* 0x000fe40007810011 */
[----:B------:R-:W-:Y:S02]  /*4b90*/  FSEL R227, R19, -INF , !P4 ;  /* 0xff80000013e37808 */ /* 0x000fe40006000000 */
[----:B------:R-:W-:Y:S01]  /*4ba0*/  FSEL R201, R22, -INF , !P3 ;  /* 0xff80000016c97808 */ /* 0x000fe20005800000 */
[----:B------:R-:W3:Y:S01]  /*4bb0*/  SHFL.BFLY PT, R19, R8, 0x2, 0x1f ;  /* 0x0c401f0008137f89 */ /* 0x000ee200000e0000 */
[----:B------:R-:W-:Y:S02]  /*4bc0*/  FMNMX3.FTZ R10, R10, R13, R11, !PT ;  /* 0x0000000d0a0a7276 */ /* 0x000fe4000781000b */
[----:B------:R-:W-:Y:S02]  /*4bd0*/  ISETP.GE.AND P3, PT, R12, R228, PT ;  /* 0x000000e40c00720c */ /* 0x000fe40003f66270 */
[----:B------:R-:W-:-:S02]  /*4be0*/  ISETP.GT.AND P4, PT, R167, R6, PT ;  /* 0x00000006a700720c */ /* 0x000fc40003f84270 */
[----:B------:R-:W-:Y:S02]  /*4bf0*/  FSEL R66, R66, -INF , !P1 ;  /* 0xff80000042427808 */ /* 0x000fe40004800000 */
[----:B------:R-:W-:Y:S02]  /*4c00*/  FMNMX3.FTZ R10, R10, R9, R201, !PT ;  /* 0x000000090a0a7276 */ /* 0x000fe400078100c9 */
[----:B------:R-:W-:Y:S02]  /*4c10*/  FSEL R227, R227, -INF , !P3 ;  /* 0xff800000e3e37808 */ /* 0x000fe40005800000 */
[----:B------:R-:W-:Y:S02]  /*4c20*/  ISETP.GE.AND P1, PT, R6, R228, PT ;  /* 0x000000e40600720c */ /* 0x000fe40003f26270 */
[----:B------:R-:W-:Y:S02]  /*4c30*/  FSEL R67, R67, -INF , !P0 ;  /* 0xff80000043437808 */ /* 0x000fe40004000000 */
[----:B------:R-:W-:-:S02]  /*4c40*/  ISETP.GT.AND P3, PT, R167, R4, PT ;  /* 0x00000004a700720c */ /* 0x000fc40003f64270 */
        /* <DEDUP_REMOVED lines=10> */
[----:B---3--:R-:W-:Y:S02]  /*4cf0*/  FMNMX.FTZ R23, R8, R19, !PT ;  /* 0x0000001308177209 */ /* 0x008fe40007810000 */
[----:B------:R-:W-:-:S02]  /*4d00*/  FMNMX.FTZ R6, R205, R6, !PT ;  /* 0x00000006cd067209 */ /* 0x000fc40007810000 */
[----:B------:R-:W-:Y:S01]  /*4d10*/  LOP3.LUT R220, R177, 0x200, R76, 0xf8, !PT ;  /* 0x00000200b1dc7812 */ /* 0x000fe200078ef84c */
[----:B------:R-:W3:Y:S03]  /*4d20*/  SHFL.BFLY PT, R164, R23, 0x1, 0x1f ;  /* 0x0c201f0017a47f89 */ /* 0x000ee600000e0000 */
[----:B------:R-:W-:Y:S01]  /*4d30*/  LEA R220, R220, UR5, 0x1 ;  /* 0x00000005dcdc7c11 */ /* 0x000fe2000f8e08ff */
[----:B------:R-:W4:Y:S04]  /*4d40*/  SHFL.BFLY PT, R19, R6, 0x2, 0x1f ;  /* 0x0c401f0006137f89 */ /* 0x000f2800000e0000 */
[--C-:B------:R-:W-:Y:S01]  /*4d50*/  IMAD.IADD R200, R77, 0x1, R220.reuse ;  /* 0x000000014dc87824 */ /* 0x100fe200078e02dc */
[----:B------:R-:W-:Y:S01]  /*4d60*/  LDSM.16.MT88.4 R156, [R220+0x18000] ;  /* 0x01800000dc9c783b */ /* 0x000fe20000004200 */
[----:B------:R-:W-:-:S03]  /*4d70*/  IMAD.IADD R194, R181, 0x1, R220 ;  /* 0x00000001b5c27824 */ /* 0x000fc600078e02dc */
[----:B------:R-:W-:Y:S01]  /*4d80*/  LDSM.16.MT88.4 R80, [R200+0x1c000] ;  /* 0x01c00000c850783b */ /* 0x000fe20000004200 */
[----:B------:R-:W-:-:S03]  /*4d90*/  IMAD.IADD R192, R77, 0x1, R194 ;  /* 0x000000014dc07824 */ /* 0x000fc600078e02c2 */
        /* <DEDUP_REMOVED lines=25> */
[----:B------:R-:W4:Y:S01]  /*4f30*/  MUFU.EX2 R188, R188 ;  /* 0x000000bc00bc7308 */ /* 0x000f220000000800 */
[----:B------:R-:W-:Y:S01]  /*4f40*/  LDSM.16.MT88.4 R72, [R220+0x1c000] ;  /* 0x01c00000dc48783b */ /* 0x000fe20000004200 */
[--C-:B------:R-:W-:Y:S01]  /*4f50*/  FFMA.FTZ R199, R199, UR4, -R208.reuse ;  /* 0x00000004c7c77c23 */ /* 0x100fe200080108d0 */
[--C-:B------:R-:W-:Y:S01]  /*4f60*/  FFMA.FTZ R210, R225, UR4, -R208.reuse ;  /* 0x00000004e1d27c23 */ /* 0x100fe200080108d0 */
[--C-:B------:R-:W-:Y:S01]  /*4f70*/  FFMA.FTZ R223, R223, UR4, -R208.reuse ;  /* 0x00000004dfdf7c23 */ /* 0x100fe200080108d0 */
[----:B--2---:R-:W-:Y:S01]  /*4f80*/  FMNMX.FTZ R3, R19, R4, !PT ;  /* 0x0000000413037209 */ /* 0x004fe20007810000 */
[----:B------:R-:W-:Y:S01]  /*4f90*/  LDSM.16.MT88.4 R88, [R194+0x1c000] ;  /* 0x01c00000c258783b */ /* 0x000fe20000004200 */
[--C-:B------:R-:W-:Y:S01]  /*4fa0*/  FFMA.FTZ R215, R215, UR4, -R208.reuse ;  /* 0x00000004d7d77c23 */ /* 0x100fe200080108d0 */
[----:B------:R-:W-:Y:S01]  /*4fb0*/  MUFU.EX2 R189, R189 ;  /* 0x000000bd00bd7308 */ /* 0x000fe20000000800 */
[C---:B------:R-:W-:Y:S01]  /*4fc0*/  FSETP.NEU.FTZ.AND P0, PT, R3.reuse, -INF , PT ;  /* 0xff8000000300780b */ /* 0x040fe20003f1d000 */
[----:B------:R-:W-:Y:S01]  /*4fd0*/  FMUL.FTZ R204, R3, UR4 ;  /* 0x0000000403cc7c20 */ /* 0x000fe20008410000 */
[----:B------:R-:W-:Y:S01]  /*4fe0*/  LDSM.16.MT88.4 R96, [R192+0x1c000] ;  /* 0x01c00000c060783b */ /* 0x000fe20000004200 */
[----:B------:R-:W-:-:S03]  /*4ff0*/  FFMA.FTZ R208, R213, UR4, -R208 ;  /* 0x00000004d5d07c23 */ /* 0x000fc600080108d0 */
[----:B------:R-:W-:Y:S01]  /*5000*/  FSEL R204, R204, RZ, P0 ;  /* 0x000000ffcccc7208 */ /* 0x000fe20000000000 */
[----:B------:R-:W-:Y:S01]  /*5010*/  LDSM.16.MT88.4 R104, [R220+0x1e000] ;  /* 0x01e00000dc68783b */ /* 0x000fe20000004200 */
[----:B------:R-:W2:Y:S01]  /*5020*/  MUFU.EX2 R184, R184 ;  /* 0x000000b800b87308 */ /* 0x000ea20000000800 */
[----:B----4-:R-:W-:Y:S01]  /*5030*/  F2FP.F16.F32.PACK_AB R128, R188, R193 ;  /* 0x000000c1bc80723e */ /* 0x010fe200000000ff */
[----:B------:R-:W-:Y:S01]  /*5040*/  FADD.FTZ R188, R193, R188 ;  /* 0x000000bcc1bc7221 */ /* 0x000fe20000010000 */
[--C-:B------:R-:W-:Y:S01]  /*5050*/  FFMA.FTZ R195, R43, UR4, -R204.reuse ;  /* 0x000000042bc37c23 */ /* 0x100fe200080108cc */
[--C-:B------:R-:W-:Y:S01]  /*5060*/  FFMA.FTZ R190, R39, UR4, -R204.reuse ;  /* 0x0000000427be7c23 */ /* 0x100fe200080108cc */
[--C-:B------:R-:W-:Y:S01]  /*5070*/  FFMA.FTZ R191, R25, UR4, -R204.reuse ;  /* 0x0000000419bf7c23 */ /* 0x100fe200080108cc */
[--C-:B------:R-:W-:Y:S01]  /*5080*/  FFMA.FTZ R186, R21, UR4, -R204.reuse ;  /* 0x0000000415ba7c23 */ /* 0x100fe200080108cc */
[----:B------:R-:W4:Y:S01]  /*5090*/  LDSM.16.MT88.4 R40, [R220+0x1a000] ;  /* 0x01a00000dc28783b */ /* 0x000f220000004200 */
[--C-:B------:R-:W-:Y:S01]  /*50a0*/  FFMA.FTZ R179, R11, UR4, -R204.reuse ;  /* 0x000000040bb37c23 */ /* 0x100fe200080108cc */
[----:B------:R-:W-:Y:S01]  /*50b0*/  MUFU.EX2 R195, R195 ;  /* 0x000000c300c37308 */ /* 0x000fe20000000800 */
[--C-:B------:R-:W-:Y:S01]  /*50c0*/  FFMA.FTZ R176, R9, UR4, -R204.reuse ;  /* 0x0000000409b07c23 */ /* 0x100fe200080108cc */
[----:B------:R-:W5:Y:S01]  /*50d0*/  LDSM.16.MT88.4 R120, [R194+0x1e000] ;  /* 0x01e00000c278783b */ /* 0x000f620000004200 */
[--C-:B------:R-:W-:Y:S01]  /*50e0*/  FFMA.FTZ R185, R17, UR4, -R204.reuse ;  /* 0x0000000411b97c23 */ /* 0x100fe200080108cc */
[--C-:B------:R-:W-:Y:S01]  /*50f0*/  FFMA.FTZ R180, R13, UR4, -R204.reuse ;  /* 0x000000040db47c23 */ /* 0x100fe200080108cc */
[--C-:B------:R-:W-:Y:S01]  /*5100*/  FFMA.FTZ R201, R201, UR4, -R204.reuse ;  /* 0x00000004c9c97c23 */ /* 0x100fe200080108cc */
[----:B------:R-:W5:Y:S01]  /*5110*/  LDSM.16.MT88.4 R4, [R192+0x1e000] ;  /* 0x01e00000c004783b */ /* 0x000f620000004200 */
[--C-:B------:R-:W-:Y:S01]  /*5120*/  FFMA.FTZ R202, R229, UR4, -R204.reuse ;  /* 0x00000004e5ca7c23 */ /* 0x100fe200080108cc */
[----:B------:R-:W1:Y:S01]  /*5130*/  MUFU.EX2 R190, R190 ;  /* 0x000000be00be7308 */ /* 0x000e620000000800 */
[----:B--2---:R-:W-:Y:S01]  /*5140*/  F2FP.F16.F32.PACK_AB R130, R184, R189 ;  /* 0x000000bdb882723e */ /* 0x004fe200000000ff */
[----:B------:R-:W2:Y:S01]  /*5150*/  LDSM.16.MT88.4 R8, [R200+0x1c800] ;  /* 0x01c80000c808783b */ /* 0x000ea20000004200 */
[--C-:B------:R-:W-:Y:S01]  /*5160*/  FFMA.FTZ R203, R203, UR4, -R204.reuse ;  /* 0x00000004cbcb7c23 */ /* 0x100fe200080108cc */
[--C-:B------:R-:W-:Y:S01]  /*5170*/  FFMA.FTZ R206, R227, UR4, -R204.reuse ;  /* 0x00000004e3ce7c23 */ /* 0x100fe200080108cc */
[--C-:B------:R-:W-:Y:S01]  /*5180*/  FFMA.FTZ R211, R211, UR4, -R204.reuse ;  /* 0x00000004d3d37c23 */ /* 0x100fe200080108cc */
[----:B------:R-:W2:Y:S01]  /*5190*/  LDSM.16.MT88.4 R16, [R200+0x18800] ;  /* 0x01880000c810783b */ /* 0x000ea20000004200 */
[--C-:B------:R-:W-:Y:S01]  /*51a0*/  FFMA.FTZ R218, R209, UR4, -R204.reuse ;  /* 0x00000004d1da7c23 */ /* 0x100fe200080108cc */
[----:B------:R-:W-:Y:S01]  /*51b0*/  MUFU.EX2 R191, R191 ;  /* 0x000000bf00bf7308 */ /* 0x000fe20000000800 */
[--C-:B------:R-:W-:Y:S01]  /*51c0*/  FFMA.FTZ R207, R207, UR4, -R204.reuse ;  /* 0x00000004cfcf7c23 */ /* 0x100fe200080108cc */
[----:B------:R-:W2:Y:S01]  /*51d0*/  LDSM.16.MT88.4 R12, [R200+0x1a800] ;  /* 0x01a80000c80c783b */ /* 0x000ea20000004200 */
[----:B------:R-:W-:Y:S01]  /*51e0*/  FFMA.FTZ R204, R205, UR4, -R204 ;  /* 0x00000004cdcc7c23 */ /* 0x000fe200080108cc */
[----:B------:R-:W-:-:S02]  /*51f0*/  FADD.FTZ R189, R189, R188 ;  /* 0x000000bcbdbd7221 */ /* 0x000fc40000010000 */
[----:B------:R-:W2:Y:S02]  /*5200*/  LDSM.16.MT88.4 R20, [R194+0x18800] ;  /* 0x01880000c214783b */ /* 0x000ea40000004200 */
[----:B------:R-:W3:Y:S01]  /*5210*/  MUFU.EX2 R186, R186 ;  /* 0x000000ba00ba7308 */ /* 0x000ee20000000800 */
[----:B-1----:R-:W-:Y:S01]  /*5220*/  F2FP.F16.F32.PACK_AB R129, R190, R195 ;  /* 0x000000c3be81723e */ /* 0x002fe200000000ff */
[----:B------:R-:W-:Y:S01]  /*5230*/  LDSM.16.MT88.4 R172, [R200+0x1e800] ;  /* 0x01e80000c8ac783b */ /* 0x000fe20000004200 */
[----:B------:R-:W-:Y:S01]  /*5240*/  FADD.FTZ R190, R195, R190 ;  /* 0x000000bec3be7221 */ /* 0x000fe20000010000 */
[----:B------:R-:W-:Y:S02]  /*5250*/  FADD.FTZ R184, R184, R189 ;  /* 0x000000bdb8b87221 */ /* 0x000fe40000010000 */
[----:B------:R-:W-:Y:S02]  /*5260*/  LDSM.16.MT88.4 R168, [R220+0x18800] ;  /* 0x01880000dca8783b */ /* 0x000fe40000004200 */
[----:B------:R-:W-:Y:S02]  /*5270*/  MUFU.EX2 R187, R187 ;  /* 0x000000bb00bb7308 */ /* 0x000fe40000000800 */
[----:B------:R-:W-:Y:S04]  /*5280*/  LDSM.16.MT88.4 R32, [R192+0x18800] ;  /* 0x01880000c020783b */ /* 0x000fe80000004200 */
[----:B------:R-:W-:Y:S02]  /*5290*/  LDSM.16.MT88.4 R28, [R220+0x1a800] ;  /* 0x01a80000dc1c783b */ /* 0x000fe40000004200 */
[----:B------:R-:W1:Y:S01]  /*52a0*/  MUFU.EX2 R182, R182 ;  /* 0x000000b600b67308 */ /* 0x000e620000000800 */
        /* <DEDUP_REMOVED lines=21> */
[C---:B----4-:R-:W-:Y:S07]  /*5400*/  HMMA.16816.F32 R36, R128.reuse, R40, RZ ;  /* 0x000000288024723c */ /* 0x050fee00000018ff */
        /* <DEDUP_REMOVED lines=13> */
[C---:B-----5:R-:W-:Y:S07]  /*54e0*/  HMMA.16816.F32 R116, R128.reuse, R120, RZ ;  /* 0x000000788074723c */ /* 0x060fee00000018ff */
        /* <DEDUP_REMOVED lines=23> */
[----:B---3--:R-:W-:Y:S01]  /*5660*/  F2FP.F16.F32.PACK_AB R5, R180, R185 ;  /* 0x000000b9b405723e */ /* 0x008fe200000000ff */
[----:B------:R-:W-:-:S02]  /*5670*/  FADD.FTZ R185, R185, R186 ;  /* 0x000000bab9b97221 */ /* 0x000fc40000010000 */
[----:B------:R-:W-:Y:S02]  /*5680*/  FADD.FTZ R182, R182, R187 ;  /* 0x000000bbb6b67221 */ /* 0x000fe40000010000 */
[----:B------:R-:W-:Y:S01]  /*5690*/  HMMA.16816.F32 R128, R128, R6, RZ ;  /* 0x000000068080723c */ /* 0x000fe200000018ff */
[----:B------:R-:W-:Y:S01]  /*56a0*/  F2FP.F16.F32.PACK_AB R6, R178, R183 ;  /* 0x000000b7b206723e */ /* 0x000fe200000000ff */
[----:B------:R-:W-:Y:S01]  /*56b0*/  FADD.FTZ R180, R180, R185 ;  /* 0x000000b9b4b47221 */ /* 0x000fe20000010000 */
[----:B--2---:R-:W-:-:S03]  /*56c0*/  F2FP.F16.F32.PACK_AB R7, R176, R179 ;  /* 0x000000b3b007723e */ /* 0x004fc600000000ff */
[----:B------:R-:W-:-:S04]  /*56d0*/  FADD.FTZ R179, R179, R180 ;  /* 0x000000b4b3b37221 */ /* 0x000fc80000010000 */
[----:B------:R-:W-:Y:S01]  /*56e0*/  HMMA.16816.F32 R76, R4, R8, R76 ;  /* 0x00000008044c723c */ /* 0x000fe2000000184c */
[----:B------:R-:W-:-:S07]  /*56f0*/  FADD.FTZ R176, R176, R179 ;  /* 0x000000b3b0b07221 */ /* 0x000fce0000010000 */
        /* <DEDUP_REMOVED lines=166> */
[----:B------:R-:W1:Y:S01]  /*6160*/  LDCU UR4, c[0x0][0x440] ;  /* 0x00008800ff0477ac */ /* 0x000e620008000800 */
[----:B------:R-:W-:Y:S02]  /*6170*/  ISETP.NE.AND P4, PT, R165, RZ, PT ;  /* 0x000000ffa500720c */ /* 0x000fe40003f85270 */
[----:B------:R-:W-:Y:S01]  /*6180*/  LEA R2, R2, UR5, 0x1 ;  /* 0x0000000502027c11 */ /* 0x000fe2000f8e08ff */
[----:B------:R-:W-:Y:S01]  /*6190*/  USHF.L.U32 UR12, UR16, 0x6, URZ ;  /* 0x00000006100c7899 */ /* 0x000fe200080006ff */
[----:B------:R-:W-:Y:S01]  /*61a0*/  IMAD.U32 R10, RZ, RZ, UR16 ;  /* 0x00000010ff0a7e24 */ /* 0x000fe2000f8e00ff */
[----:B------:R-:W-:Y:S01]  /*61b0*/  UIMAD UR7, UR14, UR9, UR17 ;  /* 0x000000090e0772a4 */ /* 0x000fe2000f8e0211 */
[----:B------:R-:W-:Y:S01]  /*61c0*/  SEL R165, R166, 0xffffffe0, !P4 ;  /* 0xffffffe0a6a57807 */ /* 0x000fe20006000000 */
[----:B------:R-:W-:Y:S01]  /*61d0*/  ULEA UR12, UP0, UR8, UR12, 0x5 ;  /* 0x0000000c080c7291 */ /* 0x000fe2000f8028ff */
[----:B------:R-:W-:Y:S01]  /*61e0*/  IMAD.U32 R11, RZ, RZ, UR17 ;  /* 0x00000011ff0b7e24 */ /* 0x000fe2000f8e00ff */
[----:B------:R-:W-:Y:S01]  /*61f0*/  USHF.L.U64.HI UR6, UR16, 0x6, UR7 ;  /* 0x0000000610067899 */ /* 0x000fe20008010207 */
[----:B------:R-:W-:Y:S01]  /*6200*/  LEA R6, P1, R10, R235, 0x7 ;  /* 0x000000eb0a067211 */ /* 0x000fe200078238ff */
[----:B------:R-:W-:-:S02]  /*6210*/  IMAD.U32 R7, RZ, RZ, UR7 ;  /* 0x00000007ff077e24 */ /* 0x000fc4000f8e00ff */
[----:B------:R-:W-:Y:S01]  /*6220*/  ULEA.HI.X UR6, UR8, UR6, UR9, 0x5, UP0 ;  /* 0x0000000608067291 */ /* 0x000fe200080f2c09 */
[----:B------:R-:W-:Y:S01]  /*6230*/  IMAD.U32 R4, RZ, RZ, UR12 ;  /* 0x0000000cff047e24 */ /* 0x000fe2000f8e00ff */
[----:B------:R-:W-:Y:S01]  /*6240*/  UISETP.GT.U32.AND UP0, UPT, UR14, UR19, UPT ;  /* 0x000000130e00728c */ /* 0x000fe2000bf04070 */
[-C--:B------:R-:W-:Y:S01]  /*6250*/  LEA.HI.X R7, R10, R234.reuse, R7, 0x7, P1 ;  /* 0x000000ea0a077211 */ /* 0x080fe200008f3c07 */
[--C-:B------:R-:W-:Y:S01]  /*6260*/  IMAD.IADD R222, R165, 0x1, R2.reuse ;  /* 0x00000001a5de7824 */ /* 0x100fe200078e0202 */
[----:B-1----:R-:W-:Y:S01]  /*6270*/  ISETP.GE.AND P3, PT, R217, UR4, PT ;  /* 0x00000004d9007c0c */ /* 0x002fe2000bf66270 */
[----:B------:R-:W-:Y:S01]  /*6280*/  BAR.SYNC.DEFER_BLOCKING 0x0 ;  /* 0x0000000000007b1d */ /* 0x000fe20000010000 */
[----:B------:R-:W-:Y:S01]  /*6290*/  IMAD.U32 R5, RZ, RZ, UR6 ;  /* 0x00000006ff057e24 */ /* 0x000fe2000f8e00ff */
[----:B------:R-:W-:Y:S01]  /*62a0*/  LEA R8, P0, R4, R235, 0x1 ;  /* 0x000000eb04087211 */ /* 0x000fe200078008ff */
[----:B------:R-:W-:Y:S01]  /*62b0*/  IMAD.IADD R213, R0, 0x1, R165 ;  /* 0x0000000100d57824 */ /* 0x000fe200078e02a5 */
[----:B------:R-:W-:Y:S01]  /*62c0*/  ISETP.GE.AND P2, PT, R247, UR4, PT ;  /* 0x00000004f7007c0c */ /* 0x000fe2000bf46270 */
[----:B------:R-:W-:Y:S01]  /*62d0*/  IMAD.IADD R218, R181, 0x1, R2 ;  /* 0x00000001b5da7824 */ /* 0x000fe200078e0202 */
[----:B------:R-:W-:Y:S01]  /*62e0*/  ISETP.GE.AND P1, PT, R246, UR4, PT ;  /* 0x00000004f6007c0c */ /* 0x000fe2000bf26270 */
[C---:B------:R-:W-:Y:S01]  /*62f0*/  IMAD.IADD R215, R165.reuse, 0x1, R212 ;  /* 0x00000001a5d77824 */ /* 0x040fe200078e02d4 */
[----:B------:R-:W-:Y:S01]  /*6300*/  LEA.HI.X R9, R4, R234, R5, 0x1, P0 ;  /* 0x000000ea04097211 */ /* 0x000fe200000f0c05 */
[----:B------:R-:W-:Y:S01]  /*6310*/  IMAD.IADD R223, R165, 0x1, R218 ;  /* 0x00000001a5df7824 */ /* 0x000fe200078e02da */
[----:B------:R-:W-:Y:S01]  /*6320*/  ISETP.GE.AND P0, PT, R245, UR4, PT ;  /* 0x00000004f5007c0c */ /* 0x000fe2000bf06270 */
[----:B------:R-:W-:Y:S01]  /*6330*/  USHF.L.U32 UR4, UR21, 0x6, URZ ;  /* 0x0000000615047899 */ /* 0x000fe200080006ff */
        /* <DEDUP_REMOVED lines=41> */
[----:B------:R-:W3:Y:S04]  /*65d0*/  LDSM.16.M88.4 R24, [R0+0x10000] ;  /* 0x010000000018783b */ /* 0x000ee80000000200 */
[----:B------:R-:W4:Y:S04]  /*65e0*/  LDSM.16.M88.4 R184, [R0+0x10800] ;  /* 0x0108000000b8783b */ /* 0x000f280000000200 */
[----:B------:R-:W5:Y:S04]  /*65f0*/  LDSM.16.M88.4 R176, [R0+0x11000] ;  /* 0x0110000000b0783b */ /* 0x000f680000000200 */
[----:B-1----:R-:W1:Y:S04]  /*6600*/  LDSM.16.M88.4 R4, [R0+0x11800] ;  /* 0x011800000004783b */ /* 0x002e680000000200 */
[----:B------:R-:W-:Y:S04]  /*6610*/  LDSM.16.M88.4 R28, [R222] ;  /* 0x00000000de1c783b */ /* 0x000fe80000000200 */
[----:B------:R-:W1:Y:S04]  /*6620*/  LDSM.16.M88.4 R20, [R213+0x10000] ;  /* 0x01000000d514783b */ /* 0x000e680000000200 */
[----:B------:R-:W1:Y:S04]  /*6630*/  LDSM.16.M88.4 R192, [R213+0x10800] ;  /* 0x01080000d5c0783b */ /* 0x000e680000000200 */
[----:B------:R-:W1:Y:S04]  /*6640*/  LDSM.16.M88.4 R196, [R213+0x11000] ;  /* 0x01100000d5c4783b */ /* 0x000e680000000200 */
[----:B------:R-:W1:Y:S04]  /*6650*/  LDSM.16.M88.4 R32, [R213+0x11800] ;  /* 0x01180000d520783b */ /* 0x000e680000000200 */
[----:B--2---:R-:W-:Y:S01]  /*6660*/  LDSM.16.M88.4 R8, [R218] ;  /* 0x00000000da08783b */ /* 0x004fe20000000200 */
[C---:B---3--:R-:W-:Y:S03]  /*6670*/  HMMA.16816.F32 R12, R168.reuse, R24, RZ ;  /* 0x00000018a80c723c */ /* 0x048fe600000018ff */
[----:B------:R-:W2:Y:S04]  /*6680*/  LDSM.16.M88.4 R16, [R212+0x10000] ;  /* 0x01000000d410783b */ /* 0x000ea80000000200 */
[----:B------:R-:W-:Y:S01]  /*6690*/  LDSM.16.M88.4 R200, [R2+0x4000] ;  /* 0x0040000002c8783b */ /* 0x000fe20000000200 */
[C---:B----4-:R-:W-:Y:S03]  /*66a0*/  HMMA.16816.F32 R188, R168.reuse, R184, RZ ;  /* 0x000000b8a8bc723c */ /* 0x050fe600000018ff */
[----:B------:R-:W-:Y:S04]  /*66b0*/  LDSM.16.M88.4 R204, [R0+0x13800] ;  /* 0x0138000000cc783b */ /* 0x000fe80000000200 */
[----:B------:R-:W-:Y:S01]  /*66c0*/  LDSM.16.M88.4 R208, [R213+0x16000] ;  /* 0x01600000d5d0783b */ /* 0x000fe20000000200 */
[C---:B-----5:R-:W-:Y:S03]  /*66d0*/  HMMA.16816.F32 R180, R168.reuse, R176, RZ ;  /* 0x000000b0a8b4723c */ /* 0x060fe600000018ff */
[----:B------:R-:W0:Y:S05]  /*66e0*/  LDGDEPBAR ;  /* 0x00000000000079af */ /* 0x000e2a0000000000 */
[C---:B------:R-:W-:Y:S08]  /*66f0*/  HMMA.16816.F32 R24, R168.reuse, R26, RZ ;  /* 0x0000001aa818723c */ /* 0x040ff000000018ff */
[C---:B------:R-:W-:Y:S08]  /*6700*/  HMMA.16816.F32 R184, R168.reuse, R186, RZ ;  /* 0x000000baa8b8723c */ /* 0x040ff000000018ff */
[C---:B------:R-:W-:Y:S08]  /*6710*/  HMMA.16816.F32 R176, R168.reuse, R178, RZ ;  /* 0x000000b2a8b0723c */ /* 0x040ff000000018ff */
[C---:B-1----:R-:W-:Y:S08]  /*6720*/  HMMA.16816.F32 R172, R168.reuse, R4, RZ ;  /* 0x00000004a8ac723c */ /* 0x042ff000000018ff */
[----:B------:R-:W-:Y:S01]  /*6730*/  HMMA.16816.F32 R168, R168, R6, RZ ;  /* 0x00000006a8a8723c */ /* 0x000fe200000018ff */
[----:B------:R-:W1:Y:S07]  /*6740*/  LDSM.16.M88.4 R4, [R212+0x10800] ;  /* 0x01080000d404783b */ /* 0x000e6e0000000200 */
        /* <DEDUP_REMOVED lines=15> */
[----:B------:R-:W2:Y:S07]  /*6840*/  LDSM.16.M88.4 R16, [R223] ;  /* 0x00000000df10783b */ /* 0x000eae0000000200 */
[C---:B-1----:R-:W-:Y:S08]  /*6850*/  HMMA.16816.F32 R188, R8.reuse, R4, R188 ;  /* 0x0000000408bc723c */ /* 0x042ff000000018bc */
[C---:B------:R-:W-:Y:S01]  /*6860*/  HMMA.16816.F32 R184, R8.reuse, R6, R184 ;  /* 0x0000000608b8723c */ /* 0x040fe200000018b8 */
[----:B------:R-:W1:Y:S07]  /*6870*/  LDSM.16.M88.4 R4, [R215+0x10800] ;  /* 0x01080000d704783b */ /* 0x000e6e0000000200 */
[C---:B---3--:R-:W-:Y:S08]  /*6880*/  HMMA.16816.F32 R180, R8.reuse, R20, R180 ;  /* 0x0000001408b4723c */ /* 0x048ff000000018b4 */
[C---:B------:R-:W-:Y:S01]  /*6890*/  HMMA.16816.F32 R176, R8.reuse, R22, R176 ;  /* 0x0000001608b0723c */ /* 0x040fe200000018b0 */
[----:B------:R-:W3:Y:S07]  /*68a0*/  LDSM.16.M88.4 R20, [R215+0x11800] ;  /* 0x01180000d714783b */ /* 0x000eee0000000200 */
[C---:B----4-:R-:W-:Y:S08]  /*68b0*/  HMMA.16816.F32 R172, R8.reuse, R192, R172 ;  /* 0x000000c008ac723c */ /* 0x050ff000000018ac */
        /* <DEDUP_REMOVED lines=11> */
[----:B------:R-:W-:Y:S07]  /*6970*/  LDSM.16.M88.4 R32, [R213+0x13800] ;  /* 0x01380000d520783b */ /* 0x000fee0000000200 */
[C---:B---3--:R-:W-:Y:S08]  /*6980*/  HMMA.16816.F32 R172, R16.reuse, R20, R172 ;  /* 0x0000001410ac723c */ /* 0x048ff000000018ac */
[----:B------:R-:W-:Y:S01]  /*6990*/  HMMA.16816.F32 R168, R16, R22, R168 ;  /* 0x0000001610a8723c */ /* 0x000fe200000018a8 */
[----:B------:R-:W-:Y:S04]  /*69a0*/  LDSM.16.M88.4 R20, [R213+0x12800] ;  /* 0x01280000d514783b */ /* 0x000fe80000000200 */
[----:B------:R-:W-:Y:S03]  /*69b0*/  LDSM.16.M88.4 R16, [R213+0x13000] ;  /* 0x01300000d510783b */ /* 0x000fe60000000200 */
[C---:B----4-:R-:W-:Y:S08]  /*69c0*/  HMMA.16816.F32 R12, R200.reuse, R8, R12 ;  /* 0x00000008c80c723c */ /* 0x050ff0000000180c */
[C---:B------:R-:W-:Y:S01]  /*69d0*/  HMMA.16816.F32 R24, R200.reuse, R10, R24 ;  /* 0x0000000ac818723c */ /* 0x040fe20000001818 */
[----:B------:R-:W3:Y:S07]  /*69e0*/  LDSM.16.M88.4 R8, [R222+0x4000] ;  /* 0x00400000de08783b */ /* 0x000eee0000000200 */
        /* <DEDUP_REMOVED lines=21> */
[----:B------:R-:W4:Y:S04]  /*6b40*/  LDSM.16.M88.4 R8, [R215+0x12800] ;  /* 0x01280000d708783b */ /* 0x000f280000000200 */
[----:B------:R-:W5:Y:S03]  /*6b50*/  LDSM.16.M88.4 R32, [R215+0x13000] ;  /* 0x01300000d720783b */ /* 0x000f660000000200 */
[C---:B--2---:R-:W-:Y:S08]  /*6b60*/  HMMA.16816.F32 R12, R192.reuse, R28, R12 ;  /* 0x0000001cc00c723c */ /* 0x044ff0000000180c */
[C---:B------:R-:W-:Y:S01]  /*6b70*/  HMMA.16816.F32 R24, R192.reuse, R30, R24 ;  /* 0x0000001ec018723c */ /* 0x040fe20000001818 */
[----:B------:R-:W2:Y:S07]  /*6b80*/  LDSM.16.M88.4 R28, [R215+0x13800] ;  /* 0x01380000d71c783b */ /* 0x000eae0000000200 */
[C---:B-1----:R-:W-:Y:S08]  /*6b90*/  HMMA.16816.F32 R188, R192.reuse, R4, R188 ;  /* 0x00000004c0bc723c */ /* 0x042ff000000018bc */
[----:B------:R-:W-:Y:S01]  /*6ba0*/  HMMA.16816.F32 R184, R192, R6, R184 ;  /* 0x00000006c0b8723c */ /* 0x000fe200000018b8 */
[----:B------:R-:W1:Y:S07]  /*6bb0*/  LDSM.16.M88.4 R4, [R0+0x14000] ;  /* 0x014000000004783b */ /* 0x000e6e0000000200 */
[C---:B---3--:R-:W-:Y:S08]  /*6bc0*/  HMMA.16816.F32 R12, R20.reuse, R16, R12 ;  /* 0x00000010140c723c */ /* 0x048ff0000000180c */
[----:B------:R-:W-:Y:S01]  /*6bd0*/  HMMA.16816.F32 R24, R20, R18, R24 ;  /* 0x000000121418723c */ /* 0x000fe20000001818 */
[----:B------:R-:W3:Y:S07]  /*6be0*/  LDSM.16.M88.4 R16, [R0+0x14800] ;  /* 0x014800000010783b */ /* 0x000eee0000000200 */
[C---:B------:R-:W-:Y:S08]  /*6bf0*/  HMMA.16816.F32 R180, R192.reuse, R204, R180 ;  /* 0x000000ccc0b4723c */ /* 0x040ff000000018b4 */
[C---:B------:R-:W-:Y:S01]  /*6c00*/  HMMA.16816.F32 R176, R192.reuse, R206, R176 ;  /* 0x000000cec0b0723c */ /* 0x040fe200000018b0 */
[----:B------:R-:W-:Y:S07]  /*6c10*/  LDSM.16.M88.4 R204, [R213+0x15800] ;  /* 0x01580000d5cc783b */ /* 0x000fee0000000200 */
[C---:B------:R-:W-:Y:S08]  /*6c20*/  HMMA.16816.F32 R172, R192.reuse, R200, R172 ;  /* 0x000000c8c0ac723c */ /* 0x040ff000000018ac */
[----:B------:R-:W-:Y:S01]  /*6c30*/  HMMA.16816.F32 R168, R192, R202, R168 ;  /* 0x000000cac0a8723c */ /* 0x000fe200000018a8 */
[----:B------:R-:W-:Y:S04]  /*6c40*/  LDSM.16.M88.4 R200, [R0+0x15800] ;  /* 0x0158000000c8783b */ /* 0x000fe80000000200 */
[----:B------:R-:W-:Y:S03]  /*6c50*/  LDSM.16.M88.4 R192, [R218+0x8000] ;  /* 0x00800000dac0783b */ /* 0x000fe60000000200 */
[C---:B----4-:R-:W-:Y:S08]  /*6c60*/  HMMA.16816.F32 R188, R20.reuse, R8, R188 ;  /* 0x0000000814bc723c */ /* 0x050ff000000018bc */
[C---:B------:R-:W-:Y:S01]  /*6c70*/  HMMA.16816.F32 R184, R20.reuse, R10, R184 ;  /* 0x0000000a14b8723c */ /* 0x040fe200000018b8 */
[----:B------:R-:W4:Y:S07]  /*6c80*/  LDSM.16.M88.4 R8, [R0+0x15000] ;  /* 0x015000000008783b */ /* 0x000f2e0000000200 */
[C---:B-----5:R-:W-:Y:S08]  /*6c90*/  HMMA.16816.F32 R180, R20.reuse, R32, R180 ;  /* 0x0000002014b4723c */ /* 0x060ff000000018b4 */
[C---:B------:R-:W-:Y:S01]  /*6ca0*/  HMMA.16816.F32 R176, R20.reuse, R34, R176 ;  /* 0x0000002214b0723c */ /* 0x040fe200000018b0 */
[----:B------:R-:W-:Y:S07]  /*6cb0*/  LDSM.16.M88.4 R32, [R213+0x14000] ;  /* 0x01400000d520783b */ /* 0x000fee0000000200 */
[C---:B--2---:R-:W-:Y:S08]  /*6cc0*/  HMMA.16816.F32 R172, R20.reuse, R28, R172 ;  /* 0x0000001c14ac723c */ /* 0x044ff000000018ac */
[----:B------:R-:W-:Y:S01]  /*6cd0*/  HMMA.16816.F32 R168, R20, R30, R168 ;  /* 0x0000001e14a8723c */ /* 0x000fe200000018a8 */
[----:B------:R-:W2:Y:S04]  /*6ce0*/  LDSM.16.M88.4 R28, [R222+0x8000] ;  /* 0x00800000de1c783b */ /* 0x000ea80000000200 */
[----:B------:R-:W-:Y:S03]  /*6cf0*/  LDSM.16.M88.4 R20, [R213+0x14800] ;  /* 0x01480000d514783b */ /* 0x000fe60000000200 */
[C---:B-1----:R-:W-:Y:S08]  /*6d00*/  HMMA.16816.F32 R12, R196.reuse, R4, R12 ;  /* 0x00000004c40c723c */ /* 0x042ff0000000180c */
[C---:B------:R-:W-:Y:S01]  /*6d10*/  HMMA.16816.F32 R24, R196.reuse, R6, R24 ;  /* 0x00000006c418723c */ /* 0x040fe20000001818 */
[----:B------:R-:W1:Y:S07]  /*6d20*/  LDSM.16.M88.4 R4, [R213+0x15000] ;  /* 0x01500000d504783b */ /* 0x000e6e0000000200 */
[C---:B---3--:R-:W-:Y:S08]  /*6d30*/  HMMA.16816.F32 R188, R196.reuse, R16, R188 ;  /* 0x00000010c4bc723c */ /* 0x048ff000000018bc */
[C---:B------:R-:W-:Y:S01]  /*6d40*/  HMMA.16816.F32 R184, R196.reuse, R18, R184 ;  /* 0x00000012c4b8723c */ /* 0x040fe200000018b8 */
[----:B------:R-:W3:Y:S07]  /*6d50*/  LDSM.16.M88.4 R16, [R212+0x14000] ;  /* 0x01400000d410783b */ /* 0x000eee0000000200 */
[C---:B----4-:R-:W-:Y:S08]  /*6d60*/  HMMA.16816.F32 R180, R196.reuse, R8, R180 ;  /* 0x00000008c4b4723c */ /* 0x050ff000000018b4 */
        /* <DEDUP_REMOVED lines=8> */
[----:B------:R-:W-:Y:S07]  /*6df0*/  LDSM.16.M88.4 R32, [R215+0x14000] ;  /* 0x01400000d720783b */ /* 0x000fee0000000200 */
[C---:B-1----:R-:W-:Y:S08]  /*6e00*/  HMMA.16816.F32 R180, R28.reuse, R4, R180 ;  /* 0x000000041cb4723c */ /* 0x042ff000000018b4 */
[C---:B------:R-:W-:Y:S01]  /*6e10*/  HMMA.16816.F32 R176, R28.reuse, R6, R176 ;  /* 0x000000061cb0723c */ /* 0x040fe200000018b0 */
[----:B------:R-:W1:Y:S07]  /*6e20*/  LDSM.16.M88.4 R4, [R223+0x8000] ;  /* 0x00800000df04783b */ /* 0x000e6e0000000200 */
[C---:B------:R-:W-:Y:S08]  /*6e30*/  HMMA.16816.F32 R188, R28.reuse, R20, R188 ;  /* 0x000000141cbc723c */ /* 0x040ff000000018bc */
[----:B------:R-:W-:Y:S01]  /*6e40*/  HMMA.16816.F32 R184, R28, R22, R184 ;  /* 0x000000161cb8723c */ /* 0x000fe200000018b8 */
[----:B------:R-:W2:Y:S07]  /*6e50*/  LDSM.16.M88.4 R20, [R215+0x14800] ;  /* 0x01480000d714783b */ /* 0x000eae0000000200 */
[C---:B---3--:R-:W-:Y:S08]  /*6e60*/  HMMA.16816.F32 R12, R192.reuse, R16, R12 ;  /* 0x00000010c00c723c */ /* 0x048ff0000000180c */
[----:B------:R-:W-:Y:S01]  /*6e70*/  HMMA.16816.F32 R24, R192, R18, R24 ;  /* 0x00000012c018723c */ /* 0x000fe20000001818 */
        /* <DEDUP_REMOVED lines=9> */
[----:B------:R-:W-:Y:S01]  /*6f10*/  HMMA.16816.F32 R176, R192, R202, R176 ;  /* 0x000000cac0b0723c */ /* 0x000fe200000018b0 */
[----:B------:R-:W-:Y:S07]  /*6f20*/  LDSM.16.M88.4 R200, [R0+0x16800] ;  /* 0x0168000000c8783b */ /* 0x000fee0000000200 */
[C---:B-1----:R-:W-:Y:S08]  /*6f30*/  HMMA.16816.F32 R12, R4.reuse, R32, R12 ;  /* 0x00000020040c723c */ /* 0x042ff0000000180c */
[----:B------:R-:W-:Y:S01]  /*6f40*/  HMMA.16816.F32 R24, R4, R34, R24 ;  /* 0x000000220418723c */ /* 0x000fe20000001818 */
[----:B------:R-:W1:Y:S07]  /*6f50*/  LDSM.16.M88.4 R32, [R222+0xc000] ;  /* 0x00c00000de20783b */ /* 0x000e6e0000000200 */
[C---:B------:R-:W-:Y:S08]  /*6f60*/  HMMA.16816.F32 R172, R192.reuse, R196, R172 ;  /* 0x000000c4c0ac723c */ /* 0x040ff000000018ac */
[----:B------:R-:W-:Y:S01]  /*6f70*/  HMMA.16816.F32 R168, R192, R198, R168 ;  /* 0x000000c6c0a8723c */ /* 0x000fe200000018a8 */
[----:B------:R-:W-:Y:S04]  /*6f80*/  LDSM.16.M88.4 R196, [R0+0x17000] ;  /* 0x0170000000c4783b */ /* 0x000fe80000000200 */
[----:B------:R-:W-:Y:S03]  /*6f90*/  LDSM.16.M88.4 R192, [R0+0x17800] ;  /* 0x0178000000c0783b */ /* 0x000fe60000000200 */
[C---:B--2---:R-:W-:Y:S08]  /*6fa0*/  HMMA.16816.F32 R188, R4.reuse, R20, R188 ;  /* 0x0000001404bc723c */ /* 0x044ff000000018bc */
[C---:B------:R-:W-:Y:S01]  /*6fb0*/  HMMA.16816.F32 R184, R4.reuse, R22, R184 ;  /* 0x0000001604b8723c */ /* 0x040fe200000018b8 */
[----:B------:R-:W-:Y:S07]  /*6fc0*/  LDSM.16.M88.4 R20, [R218+0xc000] ;  /* 0x00c00000da14783b */ /* 0x000fee0000000200 */
[C---:B---3--:R-:W-:Y:S08]  /*6fd0*/  HMMA.16816.F32 R180, R4.reuse, R16, R180 ;  /* 0x0000001004b4723c */ /* 0x048ff000000018b4 */
[----:B------:R-:W-:Y:S01]  /*6fe0*/  HMMA.16816.F32 R176, R4, R18, R176 ;  /* 0x0000001204b0723c */ /* 0x000fe200000018b0 */
[----:B------:R-:W2:Y:S07]  /*6ff0*/  LDSM.16.M88.4 R16, [R212+0x16000] ;  /* 0x01600000d410783b */ /* 0x000eae0000000200 */
[----:B----4-:R-:W-:Y:S08]  /*7000*/  HMMA.16816.F32 R12, R204, R8, R12 ;  /* 0x00000008cc0c723c */ /* 0x010ff0000000180c */
[C---:B------:R-:W-:Y:S08]  /*7010*/  HMMA.16816.F32 R172, R4.reuse, R28, R172 ;  /* 0x0000001c04ac723c */ /* 0x040ff000000018ac */
[----:B------:R-:W-:Y:S01]  /*7020*/  HMMA.16816.F32 R168, R4, R30, R168 ;  /* 0x0000001e04a8723c */ /* 0x000fe200000018a8 */
[----:B------:R-:W-:Y:S04]  /*7030*/  LDSM.16.M88.4 R4, [R215+0x16000] ;  /* 0x01600000d704783b */ /* 0x000fe80000000200 */
[----:B------:R-:W-:Y:S03]  /*7040*/  LDSM.16.M88.4 R28, [R213+0x16800] ;  /* 0x01680000d51c783b */ /* 0x000fe60000000200 */
[----:B------:R-:W-:Y:S01]  /*7050*/  HMMA.16816.F32 R24, R204, R10, R24 ;  /* 0x0000000acc18723c */ /* 0x000fe20000001818 */
[----:B------:R-:W3:Y:S07]  /*7060*/  LDSM.16.M88.4 R8, [R223+0xc000] ;  /* 0x00c00000df08783b */ /* 0x000eee0000000200 */
[----:B-1----:R-:W-:Y:S08]  /*7070*/  HMMA.16816.F32 R12, R32, R208, R12 ;  /* 0x000000d0200c723c */ /* 0x002ff0000000180c */
[----:B------:R-:W-:Y:S08]  /*7080*/  HMMA.16816.F32 R188, R204, R200, R188 ;  /* 0x000000c8ccbc723c */ /* 0x000ff000000018bc */
[----:B------:R-:W-:Y:S01]  /*7090*/  HMMA.16816.F32 R208, R32, R210, R24 ;  /* 0x000000d220d0723c */ /* 0x000fe20000001818 */
[----:B------:R-:W1:Y:S07]  /*70a0*/  LDSM.16.M88.4 R24, [R212+0x16800] ;  /* 0x01680000d418783b */ /* 0x000e6e0000000200 */
[----:B--2---:R-:W-:Y:S08]  /*70b0*/  HMMA.16816.F32 R12, R20, R16, R12 ;  /* 0x00000010140c723c */ /* 0x004ff0000000180c */
[C---:B------:R-:W-:Y:S08]  /*70c0*/  HMMA.16816.F32 R184, R204.reuse, R202, R184 ;  /* 0x000000caccb8723c */ /* 0x040ff000000018b8 */
[----:B------:R-:W-:Y:S08]  /*70d0*/  HMMA.16816.F32 R180, R204, R196, R180 ;  /* 0x000000c4ccb4723c */ /* 0x000ff000000018b4 */
[----:B---3--:R-:W-:Y:S08]  /*70e0*/  HMMA.16816.F32 R12, R8, R4, R12 ;  /* 0x00000004080c723c */ /* 0x008ff0000000180c */
[----:B------:R-:W-:Y:S01]  /*70f0*/  HMMA.16816.F32 R176, R204, R198, R176 ;  /* 0x000000c6ccb0723c */ /* 0x000fe200000018b0 */
[----:B------:R-:W2:Y:S07]  /*7100*/  LDSM.16.M88.4 R196, [R213+0x17000] ;  /* 0x01700000d5c4783b */ /* 0x000eae0000000200 */
[----:B------:R-:W-:Y:S01]  /*7110*/  HMMA.16816.F32 R16, R20, R18, R208 ;  /* 0x000000121410723c */ /* 0x000fe200000018d0 */
[----:B------:R-:W-:-:S05]  /*7120*/  LOP3.LUT R208, R214, UR4, RZ, 0xfc, !PT ;  /* 0x00000004d6d07c12 */ /* 0x000fca000f8efcff */
[----:B------:R-:W-:Y:S02]  /*7130*/  VIADD R4, R208, 0xffffff80 ;  /* 0xffffff80d0047836 */ /* 0x000fe40000000000 */
[C---:B------:R-:W-:Y:S03]  /*7140*/  HMMA.16816.F32 R188, R32.reuse, R28, R188 ;  /* 0x0000001c20bc723c */ /* 0x040fe600000018bc */
[----:B------:R-:W-:Y:S02]  /*7150*/  ISETP.GT.AND P6, PT, R233, R4, PT ;  /* 0x00000004e900720c */ /* 0x000fe40003fc4270 */
[----:B------:R-:W-:Y:S02]  /*7160*/  ISETP.GE.AND P4, PT, R4, R232, PT ;  /* 0x000000e80400720c */ /* 0x000fe40003f86270 */
[----:B------:R-:W-:Y:S01]  /*7170*/  FSEL R225, R12, -INF , !P6 ;  /* 0xff8000000ce17808 */ /* 0x000fe20007000000 */
[----:B------:R-:W-:Y:S01]  /*7180*/  HMMA.16816.F32 R184, R32, R30, R184 ;  /* 0x0000001e20b8723c */ /* 0x000fe200000018b8 */
[----:B------:R-:W3:Y:S01]  /*7190*/  LDSM.16.M88.4 R28, [R215+0x16800] ;  /* 0x01680000d71c783b */ /* 0x000ee20000000200 */
[----:B------:R-:W-:Y:S01]  /*71a0*/  ISETP.GT.AND P6, PT, R167, R4, PT ;  /* 0x00000004a700720c */ /* 0x000fe20003fc4270 */
[----:B------:R-:W-:Y:S01]  /*71b0*/  VIADD R12, R208, 0xffffff81 ;  /* 0xffffff81d00c7836 */ /* 0x000fe20000000000 */
[----:B------:R-:W-:-:S02]  /*71c0*/  FSEL R225, R225, -INF , !P4 ;  /* 0xff800000e1e17808 */ /* 0x000fc40006000000 */
[----:B------:R-:W-:Y:S02]  /*71d0*/  ISETP.GE.AND P4, PT, R4, R228, PT ;  /* 0x000000e40400720c */ /* 0x000fe40003f86270 */
[----:B------:R-:W-:Y:S01]  /*71e0*/  HMMA.16816.F32 R16, R8, R6, R16 ;  /* 0x000000060810723c */ /* 0x000fe20000001810 */
[----:B------:R-:W4:Y:S01]  /*71f0*/  LDSM.16.M88.4 R4, [R212+0x17000] ;  /* 0x01700000d404783b */ /* 0x000f220000000200 */
[----:B------:R-:W-:Y:S02]  /*7200*/  FSEL R14, R14, -INF , !P6 ;  /* 0xff8000000e0e7808 */ /* 0x000fe40007000000 */
[----:B------:R-:W-:Y:S02]  /*7210*/  ISETP.GT.AND P6, PT, R233, R12, PT ;  /* 0x0000000ce900720c */ /* 0x000fe40003fc4270 */
[----:B------:R-:W-:Y:S02]  /*7220*/  FSEL R226, R14, -INF , !P4 ;  /* 0xff8000000ee27808 */ /* 0x000fe40006000000 */
[----:B-1----:R-:W-:Y:S01]  /*7230*/  HMMA.16816.F32 R188, R20, R24, R188 ;  /* 0x0000001814bc723c */ /* 0x002fe200000018bc */
[----:B------:R-:W-:Y:S01]  /*7240*/  ISETP.GE.AND P4, PT, R12, R232, PT ;  /* 0x000000e80c00720c */ /* 0x000fe20003f86270 */
[----:B------:R-:W-:Y:S01]  /*7250*/  VIADD R24, R208, 0xffffff88 ;  /* 0xffffff88d0187836 */ /* 0x000fe20000000000 */
[----:B------:R-:W-:-:S02]  /*7260*/  FSEL R13, R13, -INF , !P6 ;  /* 0xff8000000d0d7808 */ /* 0x000fc40007000000 */
[----:B------:R-:W-:Y:S02]  /*7270*/  ISETP.GT.AND P6, PT, R167, R12, PT ;  /* 0x0000000ca700720c */ /* 0x000fe40003fc4270 */
[----:B------:R-:W-:Y:S01]  /*7280*/  FSEL R227, R13, -INF , !P4 ;  /* 0xff8000000de37808 */ /* 0x000fe20006000000 */
[----:B--2---:R-:W-:Y:S01]  /*7290*/  HMMA.16816.F32 R180, R32, R196, R180 ;  /* 0x000000c420b4723c */ /* 0x004fe200000018b4 */
[----:B------:R-:W-:Y:S02]  /*72a0*/  ISETP.GE.AND P4, PT, R12, R228, PT ;  /* 0x000000e40c00720c */ /* 0x000fe40003f86270 */
[----:B------:R-:W-:Y:S02]  /*72b0*/  FSEL R230, R15, -INF , !P6 ;  /* 0xff8000000fe67808 */ /* 0x000fe40007000000 */
[----:B------:R-:W1:Y:S01]  /*72c0*/  LDSM.16.M88.4 R12, [R213+0x17800] ;  /* 0x01780000d50c783b */ /* 0x000e620000000200 */
[----:B------:R-:W-:Y:S02]  /*72d0*/  ISETP.GT.AND P6, PT, R233, R24, PT ;  /* 0x00000018e900720c */ /* 0x000fe40003fc4270 */
[----:B------:R-:W-:Y:S01]  /*72e0*/  FSEL R230, R230, -INF , !P4 ;  /* 0xff800000e6e67808 */ /* 0x000fe20006000000 */
[----:B------:R-:W-:Y:S01]  /*72f0*/  HMMA.16816.F32 R184, R20, R26, R184 ;  /* 0x0000001a14b8723c */ /* 0x000fe200000018b8 */
[----:B------:R-:W-:-:S02]  /*7300*/  ISETP.GE.AND P4, PT, R24, R232, PT ;  /* 0x000000e81800720c */ /* 0x000fc40003f86270 */
[----:B------:R-:W-:Y:S01]  /*7310*/  FSEL R25, R16, -INF , !P6 ;  /* 0xff80000010197808 */ /* 0x000fe20007000000 */
[----:B------:R-:W-:Y:S01]  /*7320*/  VIADD R16, R208, 0xffffff89 ;  /* 0xffffff89d0107836 */ /* 0x000fe20000000000 */
[----:B------:R-:W-:-:S03]  /*7330*/  ISETP.GT.AND P6, PT, R167, R24, PT ;  /* 0x00000018a700720c */ /* 0x000fc60003fc4270 */
[----:B---3--:R-:W-:Y:S01]  /*7340*/  HMMA.16816.F32 R188, R8, R28, R188 ;  /* 0x0000001c08bc723c */ /* 0x008fe200000018bc */
[----:B------:R-:W-:Y:S02]  /*7350*/  FSEL R29, R25, -INF , !P4 ;  /* 0xff800000191d7808 */ /* 0x000fe40006000000 */
[----:B------:R-:W-:Y:S02]  /*7360*/  ISETP.GE.AND P4, PT, R24, R228, PT ;  /* 0x000000e41800720c */ /* 0x000fe40003f86270 */
[----:B------:R-:W-:Y:S01]  /*7370*/  FSEL R18, R18, -INF , !P6 ;  /* 0xff80000012127808 */ /* 0x000fe20007000000 */
[----:B------:R-:W2:Y:S01]  /*7380*/  LDSM.16.M88.4 R24, [R215+0x17000] ;  /* 0x01700000d718783b */ /* 0x000ea20000000200 */
[----:B------:R-:W-:Y:S01]  /*7390*/  ISETP.GT.AND P6, PT, R233, R16, PT ;  /* 0x00000010e900720c */ /* 0x000fe20003fc4270 */
[----:B------:R-:W-:Y:S01]  /*73a0*/  HMMA.16816.F32 R172, R204, R192, R172 ;  /* 0x000000c0ccac723c */ /* 0x000fe200000018ac */
[----:B------:R-:W-:Y:S02]  /*73b0*/  FSEL R28, R18, -INF , !P4 ;  /* 0xff800000121c7808 */ /* 0x000fe40006000000 */
[----:B------:R-:W-:-:S02]  /*73c0*/  ISETP.GE.AND P4, PT, R16, R232, PT ;  /* 0x000000e81000720c */ /* 0x000fc40003f86270 */
[----:B------:R-:W-:Y:S01]  /*73d0*/  FSEL R229, R17, -INF , !P6 ;  /* 0xff80000011e57808 */ /* 0x000fe20007000000 */
[C---:B------:R-:W-:Y:S01]  /*73e0*/  VIADD R17, R208.reuse, 0xffffff90 ;  /* 0xffffff90d0117836 */ /* 0x040fe20000000000 */
[----:B------:R-:W-:Y:S01]  /*73f0*/  ISETP.GT.AND P6, PT, R167, R16, PT ;  /* 0x00000010a700720c */ /* 0x000fe20003fc4270 */
[----:B----4-:R-:W-:Y:S01]  /*7400*/  HMMA.16816.F32 R180, R20, R4, R180 ;  /* 0x0000000414b4723c */ /* 0x010fe200000018b4 */
[----:B------:R-:W-:Y:S01]  /*7410*/  FSEL R229, R229, -INF , !P4 ;  /* 0xff800000e5e57808 */ /* 0x000fe20006000000 */
[----:B------:R-:W-:Y:S01]  /*7420*/  VIADD R5, R208, 0xffffff91 ;  /* 0xffffff91d0057836 */ /* 0x000fe20000000000 */
[----:B------:R-:W-:Y:S02]  /*7430*/  ISETP.GE.AND P4, PT, R16, R228, PT ;  /* 0x000000e41000720c */ /* 0x000fe40003f86270 */
[----:B------:R-:W-:Y:S02]  /*7440*/  FSEL R19, R19, -INF , !P6 ;  /* 0xff80000013137808 */ /* 0x000fe40007000000 */
[----:B------:R-:W-:Y:S01]  /*7450*/  ISETP.GT.AND P6, PT, R233, R17, PT ;  /* 0x00000011e900720c */ /* 0x000fe20003fc4270 */
[----:B------:R-:W-:Y:S01]  /*7460*/  HMMA.16816.F32 R176, R32, R198, R176 ;  /* 0x000000c620b0723c */ /* 0x000fe200000018b0 */
[----:B------:R-:W-:-:S02]  /*7470*/  FSEL R4, R19, -INF , !P4 ;  /* 0xff80000013047808 */ /* 0x000fc40006000000 */
[----:B------:R-:W-:Y:S02]  /*7480*/  ISETP.GE.AND P4, PT, R17, R232, PT ;  /* 0x000000e81100720c */ /* 0x000fe40003f86270 */
[----:B------:R-:W-:Y:S02]  /*7490*/  FSEL R188, R188, -INF , !P6 ;  /* 0xff800000bcbc7808 */ /* 0x000fe40007000000 */
[----:B------:R-:W-:Y:S01]  /*74a0*/  ISETP.GT.AND P6, PT, R167, R17, PT ;  /* 0x00000011a700720c */ /* 0x000fe20003fc4270 */
[----:B------:R-:W-:Y:S01]  /*74b0*/  HMMA.16816.F32 R184, R8, R30, R184 ;  /* 0x0000001e08b8723c */ /* 0x000fe200000018b8 */
[----:B------:R-:W-:Y:S02]  /*74c0*/  FSEL R193, R188, -INF , !P4 ;  /* 0xff800000bcc17808 */ /* 0x000fe40006000000 */
[----:B------:R-:W-:Y:S02]  /*74d0*/  ISETP.GE.AND P4, PT, R17, R228, PT ;  /* 0x000000e41100720c */ /* 0x000fe40003f86270 */
[----:B------:R-:W3:Y:S01]  /*74e0*/  LDSM.16.M88.4 R16, [R212+0x17800] ;  /* 0x01780000d410783b */ /* 0x000ee20000000200 */
[----:B------:R-:W-:-:S02]  /*74f0*/  FSEL R190, R190, -INF , !P6 ;  /* 0xff800000bebe7808 */ /* 0x000fc40007000000 */
[----:B------:R-:W-:Y:S01]  /*7500*/  ISETP.GT.AND P6, PT, R233, R5, PT ;  /* 0x00000005e900720c */ /* 0x000fe20003fc4270 */
[----:B-1----:R-:W-:Y:S01]  /*7510*/  HMMA.16816.F32 R172, R32, R12, R172 ;  /* 0x0000000c20ac723c */ /* 0x002fe200000018ac */
[----:B------:R-:W-:Y:S01]  /*7520*/  FSEL R192, R190, -INF , !P4 ;  /* 0xff800000bec07808 */ /* 0x000fe20006000000 */
[----:B------:R-:W-:Y:S01]  /*7530*/  VIADD R12, R208, 0xffffff98 ;  /* 0xffffff98d00c7836 */ /* 0x000fe20000000000 */
[----:B------:R-:W-:Y:S01]  /*7540*/  FSEL R189, R189, -INF , !P6 ;  /* 0xff800000bdbd7808 */ /* 0x000fe20007000000 */
[----:B------:R-:W1:Y:S01]  /*7550*/  LDSM.16.M88.4 R212, [R215+0x17800] ;  /* 0x01780000d7d4783b */ /* 0x000e620000000200 */
[----:B------:R-:W-:Y:S01]  /*7560*/  ISETP.GE.AND P4, PT, R5, R232, PT ;  /* 0x000000e80500720c */ /* 0x000fe20003f86270 */
[----:B------:R-:W-:-:S04]  /*7570*/  DEPBAR.LE SB0, 0x0 ;  /* 0x000080000000791a */ /* 0x000fc80000000000 */
[----:B------:R-:W-:Y:S01]  /*7580*/  BAR.SYNC.DEFER_BLOCKING 0x0 ;  /* 0x0000000000007b1d */ /* 0x000fe20000010000 */
[----:B------:R-:W-:Y:S01]  /*7590*/  ISETP.GT.AND P6, PT, R167, R5, PT ;  /* 0x00000005a700720c */ /* 0x000fe20003fc4270 */
[----:B------:R-:W-:Y:S01]  /*75a0*/  HMMA.16816.F32 R176, R20, R6, R176 ;  /* 0x0000000614b0723c */ /* 0x000fe200000018b0 */
[----:B------:R-:W-:Y:S01]  /*75b0*/  FSEL R223, R189, -INF , !P4 ;  /* 0xff800000bddf7808 */ /* 0x000fe20006000000 */
[C---:B------:R-:W-:Y:S01]  /*75c0*/  VIADD R6, R208.reuse, 0xffffffa0 ;  /* 0xffffffa0d0067836 */ /* 0x040fe20000000000 */
[----:B------:R-:W-:Y:S02]  /*75d0*/  FSEL R191, R191, -INF , !P6 ;  /* 0xff800000bfbf7808 */ /* 0x000fe40007000000 */
[----:B------:R-:W-:Y:S01]  /*75e0*/  ISETP.GE.AND P4, PT, R5, R228, PT ;  /* 0x000000e40500720c */ /* 0x000fe20003f86270 */
[----:B------:R-:W-:Y:S01]  /*75f0*/  VIADD R5, R208, 0xffffff99 ;  /* 0xffffff99d0057836 */ /* 0x000fe20000000000 */
[----:B------:R-:W-:Y:S01]  /*7600*/  ISETP.GT.AND P6, PT, R233, R12, PT ;  /* 0x0000000ce900720c */ /* 0x000fe20003fc4270 */
[----:B--2---:R-:W-:Y:S01]  /*7610*/  HMMA.16816.F32 R180, R8, R24, R180 ;  /* 0x0000001808b4723c */ /* 0x004fe200000018b4 */
[----:B------:R-:W-:-:S02]  /*7620*/  FSEL R224, R191, -INF , !P4 ;  /* 0xff800000bfe07808 */ /* 0x000fc40006000000 */
[----:B------:R-:W-:Y:S02]  /*7630*/  FSEL R184, R184, -INF , !P6 ;  /* 0xff800000b8b87808 */ /* 0x000fe40007000000 */
[----:B------:R-:W-:Y:S02]  /*7640*/  ISETP.GE.AND P4, PT, R12, R232, PT ;  /* 0x000000e80c00720c */ /* 0x000fe40003f86270 */
[----:B------:R-:W-:Y:S01]  /*7650*/  ISETP.GT.AND P6, PT, R167, R12, PT ;  /* 0x0000000ca700720c */ /* 0x000fe20003fc4270 */
[----:B------:R-:W-:Y:S01]  /*7660*/  HMMA.16816.F32 R168, R204, R194, R168 ;  /* 0x000000c2cca8723c */ /* 0x000fe200000018a8 */
[----:B------:R-:W-:Y:S02]  /*7670*/  FSEL R197, R184, -INF , !P4 ;  /* 0xff800000b8c57808 */ /* 0x000fe40006000000 */
[----:B------:R-:W-:Y:S02]  /*7680*/  FSEL R186, R186, -INF , !P6 ;  /* 0xff800000baba7808 */ /* 0x000fe40007000000 */
[----:B------:R-:W-:-:S02]  /*7690*/  ISETP.GE.AND P4, PT, R12, R228, PT ;  /* 0x000000e40c00720c */ /* 0x000fc40003f86270 */
[-C--:B------:R-:W-:Y:S01]  /*76a0*/  ISETP.GT.AND P6, PT, R233, R5.reuse, PT ;  /* 0x00000005e900720c */ /* 0x080fe20003fc4270 */
[----:B---3--:R-:W-:Y:S01]  /*76b0*/  HMMA.16816.F32 R172, R20, R16, R172 ;  /* 0x0000001014ac723c */ /* 0x008fe200000018ac */
[----:B------:R-:W-:Y:S02]  /*76c0*/  FSEL R222, R186, -INF , !P4 ;  /* 0xff800000bade7808 */ /* 0x000fe40006000000 */
[----:B------:R-:W-:Y:S02]  /*76d0*/  FSEL R185, R185, -INF , !P6 ;  /* 0xff800000b9b97808 */ /* 0x000fe40007000000 */
[----:B------:R-:W-:Y:S02]  /*76e0*/  ISETP.GE.AND P4, PT, R5, R232, PT ;  /* 0x000000e80500720c */ /* 0x000fe40003f86270 */
[----:B------:R-:W-:Y:S01]  /*76f0*/  ISETP.GT.AND P6, PT, R167, R5, PT ;  /* 0x00000005a700720c */ /* 0x000fe20003fc4270 */
[----:B------:R-:W-:Y:S01]  /*7700*/  HMMA.16816.F32 R176, R8, R26, R176 ;  /* 0x0000001a08b0723c */ /* 0x000fe200000018b0 */
[----:B------:R-:W-:-:S02]  /*7710*/  FSEL R195, R185, -INF , !P4 ;  /* 0xff800000b9c37808 */ /* 0x000fc40006000000 */
[----:B------:R-:W-:Y:S02]  /*7720*/  FSEL R187, R187, -INF , !P6 ;  /* 0xff800000bbbb7808 */ /* 0x000fe40007000000 */
[----:B------:R-:W-:Y:S01]  /*7730*/  ISETP.GE.AND P4, PT, R5, R228, PT ;  /* 0x000000e40500720c */ /* 0x000fe20003f86270 */
[----:B------:R-:W-:Y:S01]  /*7740*/  VIADD R5, R208, 0xffffffa1 ;  /* 0xffffffa1d0057836 */ /* 0x000fe20000000000 */
[----:B------:R-:W-:Y:S01]  /*7750*/  ISETP.GT.AND P6, PT, R233, R6, PT ;  /* 0x00000006e900720c */ /* 0x000fe20003fc4270 */
[----:B------:R-:W-:Y:S01]  /*7760*/  HMMA.16816.F32 R168, R32, R14, R168 ;  /* 0x0000000e20a8723c */ /* 0x000fe200000018a8 */
[----:B------:R-:W-:Y:S02]  /*7770*/  FSEL R194, R187, -INF , !P4 ;  /* 0xff800000bbc27808 */ /* 0x000fe40006000000 */
[----:B------:R-:W-:Y:S02]  /*7780*/  FSEL R180, R180, -INF , !P6 ;  /* 0xff800000b4b47808 */ /* 0x000fe40007000000 */
[----:B------:R-:W-:-:S02]  /*7790*/  ISETP.GE.AND P4, PT, R6, R232, PT ;  /* 0x000000e80600720c */ /* 0x000fc40003f86270 */
[----:B------:R-:W-:Y:S01]  /*77a0*/  ISETP.GT.AND P6, PT, R167, R6, PT ;  /* 0x00000006a700720c */ /* 0x000fe20003fc4270 */
[----:B-1----:R-:W-:Y:S01]  /*77b0*/  HMMA.16816.F32 R172, R8, R212, R172 ;  /* 0x000000d408ac723c */ /* 0x002fe200000018ac */
[----:B------:R-:W-:Y:S02]  /*77c0*/  FSEL R207, R180, -INF , !P4 ;  /* 0xff800000b4cf7808 */ /* 0x000fe40006000000 */
[----:B------:R-:W-:Y:S02]  /*77d0*/  FSEL R182, R182, -INF , !P6 ;  /* 0xff800000b6b67808 */ /* 0x000fe40007000000 */
[----:B------:R-:W-:Y:S01]  /*77e0*/  ISETP.GE.AND P4, PT, R6, R228, PT ;  /* 0x000000e40600720c */ /* 0x000fe20003f86270 */
[----:B------:R-:W-:Y:S01]  /*77f0*/  VIADD R6, R208, 0xffffffa8 ;  /* 0xffffffa8d0067836 */ /* 0x000fe20000000000 */
[----:B------:R-:W-:Y:S02]  /*7800*/  ISETP.GT.AND P6, PT, R233, R5, PT ;  /* 0x00000005e900720c */ /* 0x000fe40003fc4270 */
[----:B------:R-:W-:-:S02]  /*7810*/  FSEL R206, R182, -INF , !P4 ;  /* 0xff800000b6ce7808 */ /* 0x000fc40006000000 */
[----:B------:R-:W-:Y:S01]  /*7820*/  FSEL R181, R181, -INF , !P6 ;  /* 0xff800000b5b57808 */ /* 0x000fe20007000000 */
[----:B------:R-:W-:Y:S01]  /*7830*/  HMMA.16816.F32 R168, R20, R18, R168 ;  /* 0x0000001214a8723c */ /* 0x000fe200000018a8 */
[----:B------:R-:W-:Y:S02]  /*7840*/  ISETP.GE.AND P4, PT, R5, R232, PT ;  /* 0x000000e80500720c */ /* 0x000fe40003f86270 */
[----:B------:R-:W-:Y:S02]  /*7850*/  ISETP.GT.AND P6, PT, R167, R5, PT ;  /* 0x00000005a700720c */ /* 0x000fe40003fc4270 */
[----:B------:R-:W-:Y:S02]  /*7860*/  FSEL R211, R181, -INF , !P4 ;  /* 0xff800000b5d37808 */ /* 0x000fe40006000000 */
[----:B------:R-:W-:Y:S02]  /*7870*/  FSEL R183, R183, -INF , !P6 ;  /* 0xff800000b7b77808 */ /* 0x000fe40007000000 */
[----:B------:R-:W-:Y:S01]  /*7880*/  ISETP.GE.AND P4, PT, R5, R228, PT ;  /* 0x000000e40500720c */ /* 0x000fe20003f86270 */
[----:B------:R-:W-:Y:S01]  /*7890*/  VIADD R5, R208, 0xffffffa9 ;  /* 0xffffffa9d0057836 */ /* 0x000fe20000000000 */
[----:B------:R-:W-:-:S02]  /*78a0*/  ISETP.GT.AND P6, PT, R233, R6, PT ;  /* 0x00000006e900720c */ /* 0x000fc40003fc4270 */
[----:B------:R-:W-:Y:S02]  /*78b0*/  FSEL R210, R183, -INF , !P4 ;  /* 0xff800000b7d27808 */ /* 0x000fe40006000000 */
[----:B------:R-:W-:Y:S02]  /*78c0*/  FSEL R176, R176, -INF , !P6 ;  /* 0xff800000b0b07808 */ /* 0x000fe40007000000 */
[----:B------:R-:W-:Y:S02]  /*78d0*/  ISETP.GE.AND P4, PT, R6, R232, PT ;  /* 0x000000e80600720c */ /* 0x000fe40003f86270 */
[----:B------:R-:W-:Y:S01]  /*78e0*/  ISETP.GT.AND P6, PT, R167, R6, PT ;  /* 0x00000006a700720c */ /* 0x000fe20003fc4270 */
[----:B------:R-:W-:Y:S01]  /*78f0*/  HMMA.16816.F32 R168, R8, R214, R168 ;  /* 0x000000d608a8723c */ /* 0x000fe200000018a8 */
[----:B------:R-:W-:Y:S02]  /*7900*/  FSEL R209, R176, -INF , !P4 ;  /* 0xff800000b0d17808 */ /* 0x000fe40006000000 */
[----:B------:R-:W-:-:S02]  /*7910*/  FSEL R178, R178, -INF , !P6 ;  /* 0xff800000b2b27808 */ /* 0x000fc40007000000 */
[----:B------:R-:W-:Y:S01]  /*7920*/  ISETP.GE.AND P4, PT, R6, R228, PT ;  /* 0x000000e40600720c */ /* 0x000fe20003f86270 */
[----:B------:R-:W-:Y:S01]  /*7930*/  VIADD R6, R208, 0xffffffb0 ;  /* 0xffffffb0d0067836 */ /* 0x000fe20000000000 */
[-C--:B------:R-:W-:Y:S02]  /*7940*/  ISETP.GT.AND P6, PT, R233, R5.reuse, PT ;  /* 0x00000005e900720c */ /* 0x080fe40003fc4270 */
[----:B------:R-:W-:Y:S02]  /*7950*/  FSEL R218, R178, -INF , !P4 ;  /* 0xff800000b2da7808 */ /* 0x000fe40006000000 */
[----:B------:R-:W-:Y:S02]  /*7960*/  FSEL R177, R177, -INF , !P6 ;  /* 0xff800000b1b17808 */ /* 0x000fe40007000000 */
[----:B------:R-:W-:Y:S02]  /*7970*/  ISETP.GE.AND P4, PT, R5, R232, PT ;  /* 0x000000e80500720c */ /* 0x000fe40003f86270 */
[----:B------:R-:W-:-:S02]  /*7980*/  ISETP.GT.AND P6, PT, R167, R5, PT ;  /* 0x00000005a700720c */ /* 0x000fc40003fc4270 */
[----:B------:R-:W-:Y:S02]  /*7990*/  FSEL R213, R177, -INF , !P4 ;  /* 0xff800000b1d57808 */ /* 0x000fe40006000000 */
[----:B------:R-:W-:Y:S02]  /*79a0*/  FSEL R179, R179, -INF , !P6 ;  /* 0xff800000b3b37808 */ /* 0x000fe40007000000 */
[----:B------:R-:W-:Y:S01]  /*79b0*/  ISETP.GE.AND P4, PT, R5, R228, PT ;  /* 0x000000e40500720c */ /* 0x000fe20003f86270 */
[----:B------:R-:W-:Y:S01]  /*79c0*/  VIADD R5, R208, 0xffffffb1 ;  /* 0xffffffb1d0057836 */ /* 0x000fe20000000000 */
[----:B------:R-:W-:Y:S02]  /*79d0*/  ISETP.GT.AND P6, PT, R233, R6, PT ;  /* 0x00000006e900720c */ /* 0x000fe40003fc4270 */
[----:B------:R-:W-:Y:S02]  /*79e0*/  FSEL R212, R179, -INF , !P4 ;  /* 0xff800000b3d47808 */ /* 0x000fe40006000000 */
[----:B------:R-:W-:-:S02]  /*79f0*/  FSEL R172, R172, -INF , !P6 ;  /* 0xff800000acac7808 */ /* 0x000fc40007000000 */
        /* <DEDUP_REMOVED lines=10> */
[----:B------:R-:W-:Y:S02]  /*7aa0*/  ISETP.GT.AND P6, PT, R167, R5, PT ;  /* 0x00000005a700720c */ /* 0x000fe40003fc4270 */
[----:B------:R-:W-:Y:S02]  /*7ab0*/  FMNMX3.FTZ R8, R164, R225, R227, !PT ;  /* 0x000000e1a4087276 */ /* 0x000fe400078100e3 */
[----:B------:R-:W-:-:S02]  /*7ac0*/  FSEL R203, R173, -INF , !P4 ;  /* 0xff800000adcb7808 */ /* 0x000fc40006000000 */
[----:B------:R-:W-:Y:S02]  /*7ad0*/  FSEL R175, R175, -INF , !P6 ;  /* 0xff800000afaf7808 */ /* 0x000fe40007000000 */
[----:B------:R-:W-:Y:S02]  /*7ae0*/  FMNMX3.FTZ R8, R8, R29, R229, !PT ;  /* 0x0000001d08087276 */ /* 0x000fe400078100e5 */
[----:B------:R-:W-:Y:S01]  /*7af0*/  ISETP.GE.AND P4, PT, R5, R228, PT ;  /* 0x000000e40500720c */ /* 0x000fe20003f86270 */
[----:B------:R-:W-:Y:S01]  /*7b00*/  VIADD R5, R208, 0xffffffb9 ;  /* 0xffffffb9d0057836 */ /* 0x000fe20000000000 */
[----:B------:R-:W-:Y:S02]  /*7b10*/  ISETP.GT.AND P6, PT, R233, R6, PT ;  /* 0x00000006e900720c */ /* 0x000fe40003fc4270 */
[----:B------:R-:W-:Y:S02]  /*7b20*/  FMNMX3.FTZ R8, R8, R193, R223, !PT ;  /* 0x000000c108087276 */ /* 0x000fe400078100df */
[----:B------:R-:W-:-:S02]  /*7b30*/  FSEL R198, R175, -INF , !P4 ;  /* 0xff800000afc67808 */ /* 0x000fc40006000000 */
[----:B------:R-:W-:Y:S02]  /*7b40*/  FSEL R168, R168, -INF , !P6 ;  /* 0xff800000a8a87808 */ /* 0x000fe40007000000 */
[----:B------:R-:W-:Y:S02]  /*7b50*/  ISETP.GE.AND P4, PT, R6, R232, PT ;  /* 0x000000e80600720c */ /* 0x000fe40003f86270 */
[----:B------:R-:W-:Y:S02]  /*7b60*/  ISETP.GT.AND P6, PT, R167, R6, PT ;  /* 0x00000006a700720c */ /* 0x000fe40003fc4270 */
[----:B------:R-:W-:Y:S02]  /*7b70*/  FMNMX3.FTZ R8, R8, R197, R195, !PT ;  /* 0x000000c508087276 */ /* 0x000fe400078100c3 */
[----:B------:R-:W-:Y:S02]  /*7b80*/  FSEL R199, R168, -INF , !P4 ;  /* 0xff800000a8c77808 */ /* 0x000fe40006000000 */
[----:B------:R-:W-:-:S02]  /*7b90*/  FSEL R170, R170, -INF , !P6 ;  /* 0xff800000aaaa7808 */ /* 0x000fc40007000000 */
[----:B------:R-:W-:Y:S02]  /*7ba0*/  ISETP.GT.AND P4, PT, R233, R5, PT ;  /* 0x00000005e900720c */ /* 0x000fe40003f84270 */
[----:B------:R-:W-:Y:S02]  /*7bb0*/  ISETP.GE.AND P6, PT, R6, R228, PT ;  /* 0x000000e40600720c */ /* 0x000fe40003fc6270 */
[----:B------:R-:W-:Y:S02]  /*7bc0*/  FMNMX3.FTZ R6, R8, R207, R211, !PT ;  /* 0x000000cf08067276 */ /* 0x000fe400078100d3 */
[----:B------:R-:W-:Y:S02]  /*7bd0*/  FSEL R169, R169, -INF , !P4 ;  /* 0xff800000a9a97808 */ /* 0x000fe40006000000 */
[----:B------:R-:W-:Y:S02]  /*7be0*/  ISETP.GE.AND P4, PT, R5, R232, PT ;  /* 0x000000e80500720c */ /* 0x000fe40003f86270 */
[----:B------:R-:W-:-:S02]  /*7bf0*/  FMNMX3.FTZ R9, R3, R226, R230, !PT ;  /* 0x000000e203097276 */ /* 0x000fc400078100e6 */
[----:B------:R-:W-:Y:S02]  /*7c00*/  FMNMX3.FTZ R6, R6, R209, R213, !PT ;  /* 0x000000d106067276 */ /* 0x000fe400078100d5 */
[----:B------:R-:W-:Y:S02]  /*7c10*/  FSEL R179, R169, -INF , !P4 ;  /* 0xff800000a9b37808 */ /* 0x000fe40006000000 */
[----:B------:R-:W-:Y:S02]  /*7c20*/  FMNMX3.FTZ R9, R9, R28, R4, !PT ;  /* 0x0000001c09097276 */ /* 0x000fe40007810004 */
[----:B------:R-:W-:Y:S02]  /*7c30*/  FMNMX3.FTZ R6, R6, R201, R203, !PT ;  /* 0x000000c906067276 */ /* 0x000fe400078100cb */
[----:B------:R-:W-:Y:S02]  /*7c40*/  FMNMX3.FTZ R9, R9, R192, R224, !PT ;  /* 0x000000c009097276 */ /* 0x000fe400078100e0 */
[----:B------:R-:W-:Y:S01]  /*7c50*/  FMNMX3.FTZ R6, R6, R199, R179, !PT ;  /* 0x000000c706067276 */ /* 0x000fe200078100b3 */
[----:B------:R-:W-:Y:S06]  /*7c60*/  BRA.U !UP0, `(.L_x_547) ;  /* 0x0000000108e47547 */ /* 0x000fec000b800000 */
        /* <DEDUP_REMOVED lines=9> */
[----:B------:R-:W-:Y:S01]  /*7d00*/  LEA R10, P4, R12, R237, 0x7 ;  /* 0x000000ed0c0a7211 */ /* 0x000fe200078838ff */
[----:B------:R-:W-:Y:S01]  /*7d10*/  ULEA.HI.X UR6, UR10, UR6, UR11, 0x5, UP0 ;  /* 0x000000060a067291 */ /* 0x000fe200080f2c0b */
[----:B------:R-:W-:-:S02]  /*7d20*/  IMAD.U32 R8, RZ, RZ, UR4 ;  /* 0x00000004ff087e24 */ /* 0x000fc4000f8e00ff */
[----:B------:R-:W-:-:S03]  /*7d30*/  LEA.HI.X R11, R12, R236, R7, 0x7, P4 ;  /* 0x000000ec0c0b7211 */ /* 0x000fc600020f3c07 */
[----:B------:R-:W-:Y:S02]  /*7d40*/  MOV R7, UR6 ;  /* 0x0000000600077c02 */ /* 0x000fe40008000f00 */
        /* <DEDUP_REMOVED lines=43> */
.L_x_547:
[----:B------:R-:W-:Y:S01]  /*8000*/  FMNMX3.FTZ R9, R9, R222, R194, !PT ;  /* 0x000000de09097276 */ /* 0x000fe200078100c2 */
[----:B------:R-:W2:Y:S01]  /*8010*/  SHFL.BFLY PT, R7, R6, 0x2, 0x1f ;  /* 0x0c401f0006077f89 */ /* 0x000ea200000e0000 */
[----:B------:R-:W-:Y:S01]  /*8020*/  ISETP.GT.AND P4, PT, R167, R5, PT ;  /* 0x00000005a700720c */ /* 0x000fe20003f84270 */
[----:B------:R-:W3:Y:S01]  /*8030*/  LDCU UR4, c[0x0][0x45c] ;  /* 0x00008b80ff0477ac */ /* 0x000ee20008000800 */
[----:B------:R-:W-:Y:S01]  /*8040*/  FMNMX3.FTZ R9, R9, R206, R210, !PT ;  /* 0x000000ce09097276 */ /* 0x000fe200078100d2 */
[----:B-1----:R-:W-:Y:S01]  /*8050*/  LDSM.16.MT88.4 R12, [R220+0x18000] ;  /* 0x01800000dc0c783b */ /* 0x002fe20000004200 */
[----:B------:R-:W-:Y:S01]  /*8060*/  FSEL R196, R170, -INF , !P6 ;  /* 0xff800000aac47808 */ /* 0x000fe20007000000 */
[----:B------:R-:W-:Y:S01]  /*8070*/  UISETP.GT.U32.AND UP0, UPT, UR14, UR19, UPT ;  /* 0x000000130e00728c */ /* 0x000fe2000bf04070 */
[----:B------:R-:W-:Y:S02]  /*8080*/  ISETP.GE.AND P6, PT, R5, R228, PT ;  /* 0x000000e40500720c */ /* 0x000fe40003fc6270 */
[----:B------:R-:W-:-:S02]  /*8090*/  FSEL R171, R171, -INF , !P4 ;  /* 0xff800000abab7808 */ /* 0x000fc40006000000 */
[----:B------:R-:W-:Y:S02]  /*80a0*/  FMNMX3.FTZ R9, R9, R218, R212, !PT ;  /* 0x000000da09097276 */ /* 0x000fe400078100d4 */
[----:B------:R-:W-:Y:S02]  /*80b0*/  FSEL R178, R171, -INF , !P6 ;  /* 0xff800000abb27808 */ /* 0x000fe40007000000 */
[----:B------:R-:W-:Y:S01]  /*80c0*/  FMNMX3.FTZ R9, R9, R200, R198, !PT ;  /* 0x000000c809097276 */ /* 0x000fe200078100c6 */
[----:B------:R-:W-:Y:S01]  /*80d0*/  LDSM.16.MT88.4 R168, [R220+0x1a800] ;  /* 0x01a80000dca8783b */ /* 0x000fe20000004200 */
[----:B------:R-:W-:Y:S02]  /*80e0*/  SEL R187, R166, 0xffffffe0, !P5 ;  /* 0xffffffe0a6bb7807 */ /* 0x000fe40006800000 */
[----:B------:R-:W-:Y:S02]  /*80f0*/  FMNMX3.FTZ R8, R9, R196, R178, !PT ;  /* 0x000000c409087276 */ /* 0x000fe400078100b2 */
[----:B------:R-:W-:-:S02]  /*8100*/  IADD3 R16, PT, PT, R220, 0x18000, RZ ;  /* 0x00018000dc107810 */ /* 0x000fc40007ffe0ff */
[----:B------:R-:W-:Y:S01]  /*8110*/  IADD3 R189, PT, PT, R220, 0x18040, RZ ;  /* 0x00018040dcbd7810 */ /* 0x000fe20007ffe0ff */
[----:B------:R-:W1:Y:S01]  /*8120*/  SHFL.BFLY PT, R5, R8, 0x2, 0x1f ;  /* 0x0c401f0008057f89 */ /* 0x000e6200000e0000 */
[----:B--2---:R-:W-:Y:S02]  /*8130*/  FMNMX.FTZ R6, R6, R7, !PT ;  /* 0x0000000706067209 */ /* 0x004fe40007810000 */
[----:B------:R-:W-:-:S03]  /*8140*/  IADD3 R176, PT, PT, R187, R220, RZ ;  /* 0x000000dcbbb07210 */ /* 0x000fc60007ffe0ff */
[----:B------:R-:W2:Y:S04]  /*8150*/  SHFL.BFLY PT, R205, R6, 0x1, 0x1f ;  /* 0x0c201f0006cd7f89 */ /* 0x000ea800000e0000 */
[----:B------:R-:W-:Y:S01]  /*8160*/  LDSM.16.MT88.4 R20, [R176+0x18000] ;  /* 0x01800000b014783b */ /* 0x000fe20000004200 */
[----:B-1----:R-:W-:-:S05]  /*8170*/  FMNMX.FTZ R5, R8, R5, !PT ;  /* 0x0000000508057209 */ /* 0x002fca0007810000 */
[----:B------:R-:W1:Y:S01]  /*8180*/  SHFL.BFLY PT, R204, R5, 0x1, 0x1f ;  /* 0x0c201f0005cc7f89 */ /* 0x000e6200000e0000 */
[----:B--2---:R-:W-:-:S04]  /*8190*/  FMNMX.FTZ R205, R6, R205, !PT ;  /* 0x000000cd06cd7209 */ /* 0x004fc80007810000 */
        /* <DEDUP_REMOVED lines=11> */
[----:B-1----:R-:W-:Y:S01]  /*8250*/  FMNMX.FTZ R204, R5, R204, !PT ;  /* 0x000000cc05cc7209 */ /* 0x002fe20007810000 */
[--C-:B------:R-:W-:Y:S01]  /*8260*/  FFMA.FTZ R191, R223, UR4, -R202.reuse ;  /* 0x00000004dfbf7c23 */ /* 0x100fe200080108ca */
[----:B------:R-:W-:Y:S01]  /*8270*/  FSEL R5, R205, RZ, P6 ;  /* 0x000000ffcd057208 */ /* 0x000fe20003000000 */
[--C-:B------:R-:W-:Y:S01]  /*8280*/  FFMA.FTZ R214, R211, UR4, -R202.reuse ;  /* 0x00000004d3d67c23 */ /* 0x100fe200080108ca */
[C---:B------:R-:W-:Y:S01]  /*8290*/  FSETP.NEU.FTZ.AND P4, PT, R204.reuse, -INF , PT ;  /* 0xff800000cc00780b */ /* 0x040fe20003f9d000 */
[----:B------:R-:W-:Y:S01]  /*82a0*/  FMUL.FTZ R177, R204, UR4 ;  /* 0x00000004ccb17c20 */ /* 0x000fe20008410000 */
[----:B------:R-:W-:Y:S01]  /*82b0*/  MUFU.EX2 R186, R186 ;  /* 0x000000ba00ba7308 */ /* 0x000fe20000000800 */
[----:B------:R-:W-:Y:S01]  /*82c0*/  FADD.FTZ R5, R164, -R5 ;  /* 0x80000005a4057221 */ /* 0x000fe20000010000 */
[--C-:B------:R-:W-:Y:S01]  /*82d0*/  FFMA.FTZ R207, R207, UR4, -R202.reuse ;  /* 0x00000004cfcf7c23 */ /* 0x100fe200080108ca */
[--C-:B------:R-:W-:Y:S01]  /*82e0*/  FFMA.FTZ R209, R209, UR4, -R202.reuse ;  /* 0x00000004d1d17c23 */ /* 0x100fe200080108ca */
[----:B------:R-:W-:Y:S01]  /*82f0*/  FSEL R177, R177, RZ, P4 ;  /* 0x000000ffb1b17208 */ /* 0x000fe20002000000 */
[----:B------:R-:W-:Y:S01]  /*8300*/  FMUL.FTZ R8, R5, UR4 ;  /* 0x0000000405087c20 */ /* 0x000fe20008410000 */
[--C-:B------:R-:W-:Y:S01]  /*8310*/  FFMA.FTZ R201, R201, UR4, -R202.reuse ;  /* 0x00000004c9c97c23 */ /* 0x100fe200080108ca */
[----:B------:R-:W-:Y:S01]  /*8320*/  FFMA.FTZ R199, R199, UR4, -R202 ;  /* 0x00000004c7c77c23 */ /* 0x000fe200080108ca */
[----:B------:R-:W1:Y:S01]  /*8330*/  MUFU.EX2 R183, R183 ;  /* 0x000000b700b77308 */ /* 0x000e620000000800 */
[--C-:B------:R-:W-:Y:S01]  /*8340*/  FFMA.FTZ R164, R4, UR4, -R177.reuse ;  /* 0x0000000404a47c23 */ /* 0x100fe200080108b1 */
[----:B------:R-:W-:Y:S01]  /*8350*/  FSEL R4, R204, RZ, P4 ;  /* 0x000000ffcc047208 */ /* 0x000fe20002000000 */
[--C-:B------:R-:W-:Y:S01]  /*8360*/  FFMA.FTZ R167, R28, UR4, -R177.reuse ;  /* 0x000000041ca77c23 */ /* 0x100fe200080108b1 */
[----:B------:R-:W-:Y:S01]  /*8370*/  LOP3.LUT P4, R166, R216, 0x4, RZ, 0xc0, !PT ;  /* 0x00000004d8a67812 */ /* 0x000fe2000788c0ff */
[--C-:B------:R-:W-:Y:S01]  /*8380*/  FFMA.FTZ R182, R226, UR4, -R177.reuse ;  /* 0x00000004e2b67c23 */ /* 0x100fe200080108b1 */
[--C-:B------:R-:W-:Y:S01]  /*8390*/  FFMA.FTZ R180, R230, UR4, -R177.reuse ;  /* 0x00000004e6b47c23 */ /* 0x100fe200080108b1 */
[----:B------:R-:W-:Y:S01]  /*83a0*/  FADD.FTZ R4, R3, -R4 ;  /* 0x8000000403047221 */ /* 0x000fe20000010000 */
[----:B------:R-:W2:Y:S01]  /*83b0*/  MUFU.EX2 R181, R181 ;  /* 0x000000b500b57308 */ /* 0x000ea20000000800 */
[--C-:B------:R-:W-:Y:S01]  /*83c0*/  FFMA.FTZ R197, R192, UR4, -R177.reuse ;  /* 0x00000004c0c57c23 */ /* 0x100fe200080108b1 */
[--C-:B------:R-:W-:Y:S01]  /*83d0*/  FFMA.FTZ R192, R224, UR4, -R177.reuse ;  /* 0x00000004e0c07c23 */ /* 0x100fe200080108b1 */
[----:B------:R-:W-:Y:S01]  /*83e0*/  FMUL.FTZ R185, R4, UR4 ;  /* 0x0000000404b97c20 */ /* 0x000fe20008410000 */
[--C-:B------:R-:W-:Y:S01]  /*83f0*/  FFMA.FTZ R195, R222, UR4, -R177.reuse ;  /* 0x00000004dec37c23 */ /* 0x100fe200080108b1 */
[--C-:B------:R-:W-:Y:S01]  /*8400*/  FFMA.FTZ R194, R194, UR4, -R177.reuse ;  /* 0x00000004c2c27c23 */ /* 0x100fe200080108b1 */
[--C-:B------:R-:W-:Y:S01]  /*8410*/  FFMA.FTZ R222, R213, UR4, -R202.reuse ;  /* 0x00000004d5de7c23 */ /* 0x100fe200080108ca */
[--C-:B------:R-:W-:Y:S01]  /*8420*/  FFMA.FTZ R211, R210, UR4, -R177.reuse ;  /* 0x00000004d2d37c23 */ /* 0x100fe200080108b1 */
[----:B------:R-:W3:Y:S01]  /*8430*/  MUFU.EX2 R3, R8 ;  /* 0x0000000800037308 */ /* 0x000ee20000000800 */
[----:B------:R-:W-:Y:S01]  /*8440*/  @P4 IADD3 R189, PT, PT, R16, -0x40, RZ ;  /* 0xffffffc010bd4810 */ /* 0x000fe20007ffe0ff */
[--C-:B------:R-:W-:Y:S01]  /*8450*/  FFMA.FTZ R206, R206, UR4, -R177.reuse ;  /* 0x00000004cece7c23 */ /* 0x100fe200080108b1 */
[----:B-1----:R-:W-:Y:S01]  /*8460*/  F2FP.F16.F32.PACK_AB R4, R183, R186 ;  /* 0x000000bab704723e */ /* 0x002fe200000000ff */
[--C-:B------:R-:W-:Y:S01]  /*8470*/  FFMA.FTZ R210, R218, UR4, -R177.reuse ;  /* 0x00000004dad27c23 */ /* 0x100fe200080108b1 */
[----:B------:R-:W-:Y:S01]  /*8480*/  IADD3 R187, PT, PT, R187, R189, RZ ;  /* 0x000000bdbbbb7210 */ /* 0x000fe20007ffe0ff */
[----:B------:R-:W1:Y:S01]  /*8490*/  LDSM.16.MT88.4 R28, [R189] ;  /* 0x00000000bd1c783b */ /* 0x000e620000004200 */
[--C-:B------:R-:W-:Y:S01]  /*84a0*/  FFMA.FTZ R213, R212, UR4, -R177.reuse ;  /* 0x00000004d4d57c23 */ /* 0x100fe200080108b1 */
[----:B------:R-:W4:Y:S01]  /*84b0*/  MUFU.EX2 R185, R185 ;  /* 0x000000b900b97308 */ /* 0x000f220000000800 */
[----:B--2---:R-:W-:Y:S01]  /*84c0*/  F2FP.F16.F32.PACK_AB R6, R181, R184 ;  /* 0x000000b8b506723e */ /* 0x004fe200000000ff */
[----:B------:R-:W-:Y:S01]  /*84d0*/  LDSM.16.MT88.4 R172, [R187+0x1000] ;  /* 0x00100000bbac783b */ /* 0x000fe20000004200 */
[--C-:B------:R-:W-:Y:S01]  /*84e0*/  FFMA.FTZ R212, R203, UR4, -R202.reuse ;  /* 0x00000004cbd47c23 */ /* 0x100fe200080108ca */
[----:B------:R-:W-:Y:S01]  /*84f0*/  FFMA.FTZ R202, R179, UR4, -R202 ;  /* 0x00000004b3ca7c23 */ /* 0x000fe200080108ca */
[--C-:B------:R-:W-:Y:S01]  /*8500*/  FFMA.FTZ R200, R200, UR4, -R177.reuse ;  /* 0x00000004c8c87c23 */ /* 0x100fe200080108b1 */
[--C-:B------:R-:W-:Y:S01]  /*8510*/  FFMA.FTZ R203, R198, UR4, -R177.reuse ;  /* 0x00000004c6cb7c23 */ /* 0x100fe200080108b1 */
[--C-:B------:R-:W-:Y:S01]  /*8520*/  FFMA.FTZ R196, R196, UR4, -R177.reuse ;  /* 0x00000004c4c47c23 */ /* 0x100fe200080108b1 */
[----:B------:R-:W-:Y:S01]  /*8530*/  MUFU.EX2 R182, R182 ;  /* 0x000000b600b67308 */ /* 0x000fe20000000800 */
[-C--:B---3--:R-:W-:Y:S01]  /*8540*/  FMUL.FTZ R32, R140, R3.reuse ;  /* 0x000000038c207220 */ /* 0x088fe20000410000 */
[-C--:B------:R-:W-:Y:S01]  /*8550*/  FMUL.FTZ R33, R141, R3.reuse ;  /* 0x000000038d217220 */ /* 0x080fe20000410000 */
[-C--:B------:R-:W-:Y:S01]  /*8560*/  FMUL.FTZ R24, R144, R3.reuse ;  /* 0x0000000390187220 */ /* 0x080fe20000410000 */
[-C--:B------:R-:W-:Y:S01]  /*8570*/  FMUL.FTZ R25, R145, R3.reuse ;  /* 0x0000000391197220 */ /* 0x080fe20000410000 */
[-C--:B------:R-:W-:Y:S01]  /*8580*/  FMUL.FTZ R36, R36, R3.reuse ;  /* 0x0000000324247220 */ /* 0x080fe20000410000 */
[-C--:B------:R-:W-:Y:S01]  /*8590*/  FMUL.FTZ R37, R37, R3.reuse ;  /* 0x0000000325257220 */ /* 0x080fe20000410000 */
[----:B------:R-:W-:Y:S01]  /*85a0*/  FMUL.FTZ R40, R40, R3 ;  /* 0x0000000328287220 */ /* 0x000fe20000410000 */
[----:B------:R-:W2:Y:S01]  /*85b0*/  MUFU.EX2 R180, R180 ;  /* 0x000000b400b47308 */ /* 0x000ea20000000800 */
[-C--:B----4-:R-:W-:Y:S01]  /*85c0*/  FMUL.FTZ R34, R142, R185.reuse ;  /* 0x000000b98e227220 */ /* 0x090fe20000410000 */
[-C--:B------:R-:W-:Y:S01]  /*85d0*/  FMUL.FTZ R35, R143, R185.reuse ;  /* 0x000000b98f237220 */ /* 0x080fe20000410000 */
[-C--:B------:R-:W-:Y:S01]  /*85e0*/  FMUL.FTZ R26, R146, R185.reuse ;  /* 0x000000b9921a7220 */ /* 0x080fe20000410000 */
[----:B------:R-:W3:Y:S01]  /*85f0*/  LDSM.16.MT88.4 R140, [R220+0x1a000] ;  /* 0x01a00000dc8c783b */ /* 0x000ee20000004200 */
[-C--:B------:R-:W-:Y:S01]  /*8600*/  FMUL.FTZ R27, R147, R185.reuse ;  /* 0x000000b9931b7220 */ /* 0x080fe20000410000 */
[-C--:B------:R-:W-:Y:S01]  /*8610*/  FMUL.FTZ R38, R38, R185.reuse ;  /* 0x000000b926267220 */ /* 0x080fe20000410000 */
[----:B------:R-:W-:Y:S01]  /*8620*/  FMUL.FTZ R39, R39, R185 ;  /* 0x000000b927277220 */ /* 0x000fe20000410000 */
[----:B------:R-:W-:Y:S01]  /*8630*/  MUFU.EX2 R167, R167 ;  /* 0x000000a700a77308 */ /* 0x000fe20000000800 */
[----:B------:R-:W-:Y:S01]  /*8640*/  FMUL.FTZ R41, R41, R3 ;  /* 0x0000000329297220 */ /* 0x000fe20000410000 */
[-C--:B------:R-:W-:Y:S01]  /*8650*/  FMUL.FTZ R42, R42, R185.reuse ;  /* 0x000000b92a2a7220 */ /* 0x080fe20000410000 */
[----:B------:R-:W-:Y:S01]  /*8660*/  FMUL.FTZ R43, R43, R185 ;  /* 0x000000b92b2b7220 */ /* 0x000fe20000410000 */
[----:B------:R-:W4:Y:S01]  /*8670*/  LDSM.16.MT88.4 R144, [R189+0x2000] ;  /* 0x00200000bd90783b */ /* 0x000f220000004200 */
[-C--:B------:R-:W-:Y:S01]  /*8680*/  FMUL.FTZ R44, R44, R3.reuse ;  /* 0x000000032c2c7220 */ /* 0x080fe20000410000 */
[----:B------:R-:W-:Y:S01]  /*8690*/  FMUL.FTZ R45, R45, R3 ;  /* 0x000000032d2d7220 */ /* 0x000fe20000410000 */
[-C--:B------:R-:W-:Y:S01]  /*86a0*/  FMUL.FTZ R46, R46, R185.reuse ;  /* 0x000000b92e2e7220 */ /* 0x080fe20000410000 */
[----:B------:R-:W5:Y:S01]  /*86b0*/  MUFU.EX2 R164, R164 ;  /* 0x000000a400a47308 */ /* 0x000f620000000800 */
[----:B--2---:R-:W-:Y:S01]  /*86c0*/  F2FP.F16.F32.PACK_AB R5, R180, R182 ;  /* 0x000000b6b405723e */ /* 0x004fe200000000ff */
        /* <DEDUP_REMOVED lines=15> */
[----:B-----5:R-:W-:Y:S01]  /*87c0*/  F2FP.F16.F32.PACK_AB R7, R164, R167 ;  /* 0x000000a7a407723e */ /* 0x020fe200000000ff */
        /* <DEDUP_REMOVED lines=13> */
[----:B------:R-:W-:Y:S01]  /*88a0*/  FMUL.FTZ R74, R74, R185 ;  /* 0x000000b94a4a7220 */ /* 0x000fe20000410000 */
[C---:B------:R-:W-:Y:S01]  /*88b0*/  HMMA.16816.F32 R28, R4.reuse, R30, R32 ;  /* 0x0000001e041c723c */ /* 0x040fe20000001820 */
[-C--:B------:R-:W-:Y:S01]  /*88c0*/  FMUL.FTZ R32, R136, R3.reuse ;  /* 0x0000000388207220 */ /* 0x080fe20000410000 */
[----:B------:R-:W-:Y:S01]  /*88d0*/  FMUL.FTZ R33, R137, R3 ;  /* 0x0000000389217220 */ /* 0x000fe20000410000 */
[-C--:B------:R-:W-:Y:S01]  /*88e0*/  FMUL.FTZ R34, R138, R185.reuse ;  /* 0x000000b98a227220 */ /* 0x080fe20000410000 */
[-C--:B------:R-:W-:Y:S01]  /*88f0*/  FMUL.FTZ R35, R139, R185.reuse ;  /* 0x000000b98b237220 */ /* 0x080fe20000410000 */
[----:B------:R-:W-:Y:S01]  /*8900*/  FMUL.FTZ R75, R75, R185 ;  /* 0x000000b94b4b7220 */ /* 0x000fe20000410000 */
[----:B------:R-:W1:Y:S01]  /*8910*/  LDSM.16.MT88.4 R136, [R176+0x1a000] ;  /* 0x01a00000b088783b */ /* 0x000e620000004200 */
[-C--:B------:R-:W-:Y:S01]  /*8920*/  FMUL.FTZ R16, R152, R3.reuse ;  /* 0x0000000398107220 */ /* 0x080fe20000410000 */
[C---:B---3--:R-:W-:Y:S01]  /*8930*/  HMMA.16816.F32 R36, R4.reuse, R140, R36 ;  /* 0x0000008c0424723c */ /* 0x048fe20000001824 */
[----:B------:R-:W-:Y:S01]  /*8940*/  FMUL.FTZ R17, R153, R3 ;  /* 0x0000000399117220 */ /* 0x000fe20000410000 */
[-C--:B------:R-:W-:Y:S01]  /*8950*/  FMUL.FTZ R18, R154, R185.reuse ;  /* 0x000000b99a127220 */ /* 0x080fe20000410000 */
[----:B------:R-:W-:Y:S01]  /*8960*/  FMUL.FTZ R19, R155, R185 ;  /* 0x000000b99b137220 */ /* 0x000fe20000410000 */
[-C--:B------:R-:W-:Y:S01]  /*8970*/  FMUL.FTZ R76, R76, R3.reuse ;  /* 0x000000034c4c7220 */ /* 0x080fe20000410000 */
[----:B------:R-:W-:Y:S01]  /*8980*/  LDSM.16.MT88.4 R152, [R187] ;  /* 0x00000000bb98783b */ /* 0x000fe20000004200 */
        /* <DEDUP_REMOVED lines=10> */
[C---:B----4-:R-:W-:Y:S01]  /*8a30*/  HMMA.16816.F32 R52, R4.reuse, R144, R52 ;  /* 0x000000900434723c */ /* 0x050fe20000001834 */
        /* <DEDUP_REMOVED lines=56> */
[----:B------:R-:W-:Y:S01]  /*8dc0*/  MUFU.EX2 R188, R188 ;  /* 0x000000bc00bc7308 */ /* 0x000fe20000000800 */
[-C--:B------:R-:W-:Y:S01]  /*8dd0*/  FMUL.FTZ R116, R116, R3.reuse ;  /* 0x0000000374747220 */ /* 0x080fe20000410000 */
[----:B------:R-:W-:Y:S01]  /*8de0*/  FMUL.FTZ R117, R117, R3 ;  /* 0x0000000375757220 */ /* 0x000fe20000410000 */
[-C--:B------:R-:W-:Y:S01]  /*8df0*/  FMUL.FTZ R118, R118, R185.reuse ;  /* 0x000000b976767220 */ /* 0x080fe20000410000 */
[----:B------:R-:W-:Y:S01]  /*8e00*/  FMUL.FTZ R119, R119, R185 ;  /* 0x000000b977777220 */ /* 0x000fe20000410000 */
[C---:B------:R-:W-:Y:S01]  /*8e10*/  HMMA.16816.F32 R80, R4.reuse, R146, R80 ;  /* 0x000000920450723c */ /* 0x040fe20000001850 */
[----:B------:R-:W-:Y:S01]  /*8e20*/  LDSM.16.MT88.4 R144, [R220+0x1e000] ;  /* 0x01e00000dc90783b */ /* 0x000fe20000004200 */
[-C--:B------:R-:W-:Y:S01]  /*8e30*/  FMUL.FTZ R120, R120, R3.reuse ;  /* 0x0000000378787220 */ /* 0x080fe20000410000 */
[----:B------:R-:W3:Y:S01]  /*8e40*/  MUFU.EX2 R191, R191 ;  /* 0x000000bf00bf7308 */ /* 0x000ee20000000800 */
[----:B------:R-:W-:Y:S01]  /*8e50*/  FMUL.FTZ R121, R121, R3 ;  /* 0x0000000379797220 */ /* 0x000fe20000410000 */
[-C--:B------:R-:W-:Y:S01]  /*8e60*/  FMUL.FTZ R122, R122, R185.reuse ;  /* 0x000000b97a7a7220 */ /* 0x080fe20000410000 */
[----:B------:R-:W-:Y:S01]  /*8e70*/  FMUL.FTZ R123, R123, R185 ;  /* 0x000000b97b7b7220 */ /* 0x000fe20000410000 */
[-C--:B------:R-:W-:Y:S01]  /*8e80*/  FMUL.FTZ R124, R124, R3.reuse ;  /* 0x000000037c7c7220 */ /* 0x080fe20000410000 */
[C---:B------:R-:W-:Y:S01]  /*8e90*/  HMMA.16816.F32 R32, R4.reuse, R152, R32 ;  /* 0x000000980420723c */ /* 0x040fe20000001820 */
[----:B------:R-:W-:Y:S01]  /*8ea0*/  FMUL.FTZ R125, R125, R3 ;  /* 0x000000037d7d7220 */ /* 0x000fe20000410000 */
[-C--:B------:R-:W-:Y:S01]  /*8eb0*/  FMUL.FTZ R126, R126, R185.reuse ;  /* 0x000000b97e7e7220 */ /* 0x080fe20000410000 */
[----:B------:R-:W-:Y:S01]  /*8ec0*/  MUFU.EX2 R193, R193 ;  /* 0x000000c100c17308 */ /* 0x000fe20000000800 */
[----:B------:R-:W-:Y:S01]  /*8ed0*/  FMUL.FTZ R127, R127, R185 ;  /* 0x000000b97f7f7220 */ /* 0x000fe20000410000 */
[-C--:B------:R-:W-:Y:S01]  /*8ee0*/  FMUL.FTZ R128, R128, R3.reuse ;  /* 0x0000000380807220 */ /* 0x080fe20000410000 */
[----:B------:R-:W-:Y:S01]  /*8ef0*/  FMUL.FTZ R129, R129, R3 ;  /* 0x0000000381817220 */ /* 0x000fe20000410000 */
[-C--:B------:R-:W-:Y:S01]  /*8f00*/  FMUL.FTZ R130, R130, R185.reuse ;  /* 0x000000b982827220 */ /* 0x080fe20000410000 */
[C---:B-1----:R-:W-:Y:S01]  /*8f10*/  HMMA.16816.F32 R68, R4.reuse, R136, R68 ;  /* 0x000000880444723c */ /* 0x042fe20000001844 */
[----:B------:R-:W-:Y:S01]  /*8f20*/  FMUL.FTZ R131, R131, R185 ;  /* 0x000000b983837220 */ /* 0x000fe20000410000 */
[----:B------:R-:W-:Y:S01]  /*8f30*/  LDSM.16.MT88.4 R160, [R189+0x2800] ;  /* 0x00280000bda0783b */ /* 0x000fe20000004200 */
[----:B------:R-:W-:Y:S01]  /*8f40*/  MUFU.EX2 R190, R190 ;  /* 0x000000be00be7308 */ /* 0x000fe20000000800 */
[----:B------:R-:W-:Y:S01]  /*8f50*/  FFMA.FTZ R215, R178, UR4, -R177 ;  /* 0x00000004b2d77c23 */ /* 0x000fe200080108b1 */
[----:B------:R-:W-:Y:S01]  /*8f60*/  FFMA.FTZ R186, R251, R3, R186 ;  /* 0x00000003fbba7223 */ /* 0x000fe200000100ba */
[----:B------:R-:W-:Y:S01]  /*8f70*/  FFMA.FTZ R185, R249, R185, R182 ;  /* 0x000000b9f9b97223 */ /* 0x000fe200000100b6 */
[----:B------:R-:W-:Y:S01]  /*8f80*/  MOV R3, R204 ;  /* 0x000000cc00037202 */ /* 0x000fe20000000f00 */
[----:B------:R-:W-:Y:S01]  /*8f90*/  HMMA.16816.F32 R72, R4, R138, R72 ;  /* 0x0000008a0448723c */ /* 0x000fe20000001848 */
[----:B------:R-:W1:Y:S01]  /*8fa0*/  LDSM.16.MT88.4 R136, [R187+0x4000] ;  /* 0x00400000bb88783b */ /* 0x000e620000004200 */
[----:B------:R-:W-:Y:S01]  /*8fb0*/  FADD.FTZ R183, R183, R186 ;  /* 0x000000bab7b77221 */ /* 0x000fe20000010000 */
[----:B------:R-:W-:Y:S01]  /*8fc0*/  MUFU.EX2 R197, R197 ;  /* 0x000000c500c57308 */ /* 0x000fe20000000800 */
[----:B------:R-:W-:-:S02]  /*8fd0*/  FADD.FTZ R180, R180, R185 ;  /* 0x000000b9b4b47221 */ /* 0x000fc40000010000 */
[----:B------:R-:W-:Y:S02]  /*8fe0*/  FADD.FTZ R184, R184, R183 ;  /* 0x000000b7b8b87221 */ /* 0x000fe40000010000 */
[----:B--2---:R-:W-:Y:S01]  /*8ff0*/  HMMA.16816.F32 R84, R4, R140, R84 ;  /* 0x0000008c0454723c */ /* 0x004fe20000001854 */
[----:B------:R-:W-:Y:S01]  /*9000*/  FADD.FTZ R167, R167, R180 ;  /* 0x000000b4a7a77221 */ /* 0x000fe20000010000 */
[----:B------:R-:W-:Y:S01]  /*9010*/  FADD.FTZ R181, R181, R184 ;  /* 0x000000b8b5b57221 */ /* 0x000fe20000010000 */
[----:B------:R-:W2:Y:S02]  /*9020*/  MUFU.EX2 R192, R192 ;  /* 0x000000c000c07308 */ /* 0x000ea40000000800 */
[----:B------:R-:W-:-:S03]  /*9030*/  FADD.FTZ R164, R164, R167 ;  /* 0x000000a7a4a47221 */ /* 0x000fc60000010000 */
[C---:B------:R-:W-:Y:S01]  /*9040*/  HMMA.16816.F32 R88, R4.reuse, R142, R88 ;  /* 0x0000008e0458723c */ /* 0x040fe20000001858 */
[----:B------:R-:W4:Y:S02]  /*9050*/  LDSM.16.MT88.4 R140, [R176+0x1e000] ;  /* 0x01e00000b08c783b */ /* 0x000f240000004200 */
[----:B------:R-:W-:Y:S05]  /*9060*/  MUFU.EX2 R195, R195 ;  /* 0x000000c300c37308 */ /* 0x000fea0000000800 */
[C---:B------:R-:W-:Y:S01]  /*9070*/  HMMA.16816.F32 R132, R4.reuse, R154, R132 ;  /* 0x0000009a0484723c */ /* 0x040fe20000001884 */
[----:B------:R-:W-:Y:S02]  /*9080*/  LDSM.16.MT88.4 R152, [R187+0x6000] ;  /* 0x00600000bb98783b */ /* 0x000fe40000004200 */
[----:B------:R-:W5:Y:S05]  /*9090*/  MUFU.EX2 R194, R194 ;  /* 0x000000c200c27308 */ /* 0x000f6a0000000800 */
[C---:B------:R-:W-:Y:S03]  /*90a0*/  HMMA.16816.F32 R16, R4.reuse, R20, R16 ;  /* 0x000000140410723c */ /* 0x040fe60000001810 */
[----:B------:R-:W-:Y:S05]  /*90b0*/  MUFU.EX2 R207, R207 ;  /* 0x000000cf00cf7308 */ /* 0x000fea0000000800 */
[C---:B------:R-:W-:Y:S01]  /*90c0*/  HMMA.16816.F32 R20, R4.reuse, R22, R148 ;  /* 0x000000160414723c */ /* 0x040fe20000001894 */
[----:B------:R-:W-:Y:S02]  /*90d0*/  LDSM.16.MT88.4 R148, [R176+0x18800] ;  /* 0x01880000b094783b */ /* 0x000fe40000004200 */
[----:B------:R-:W5:Y:S05]  /*90e0*/  MUFU.EX2 R214, R214 ;  /* 0x000000d600d67308 */ /* 0x000f6a0000000800 */
[C---:B-1----:R-:W-:Y:S03]  /*90f0*/  HMMA.16816.F32 R92, R4.reuse, R136, R92 ;  /* 0x00000088045c723c */ /* 0x042fe6000000185c */
[----:B------:R-:W-:Y:S05]  /*9100*/  MUFU.EX2 R209, R209 ;  /* 0x000000d100d17308 */ /* 0x000fea0000000800 */
[C---:B------:R-:W-:Y:S01]  /*9110*/  HMMA.16816.F32 R96, R4.reuse, R138, R96 ;  /* 0x0000008a0460723c */ /* 0x040fe20000001860 */
[----:B------:R-:W1:Y:S02]  /*9120*/  LDSM.16.MT88.4 R136, [R189+0x6000] ;  /* 0x00600000bd88783b */ /* 0x000e640000004200 */
[----:B------:R-:W-:Y:S05]  /*9130*/  MUFU.EX2 R222, R222 ;  /* 0x000000de00de7308 */ /* 0x000fea0000000800 */
[C---:B------:R-:W-:Y:S03]  /*9140*/  HMMA.16816.F32 R100, R4.reuse, R144, R100 ;  /* 0x000000900464723c */ /* 0x040fe60000001864 */
[----:B------:R-:W-:Y:S05]  /*9150*/  MUFU.EX2 R206, R206 ;  /* 0x000000ce00ce7308 */ /* 0x000fea0000000800 */
[C---:B------:R-:W-:Y:S01]  /*9160*/  HMMA.16816.F32 R104, R4.reuse, R146, R104 ;  /* 0x000000920468723c */ /* 0x040fe20000001868 */
[----:B------:R-:W5:Y:S02]  /*9170*/  LDSM.16.MT88.4 R144, [R220+0x18800] ;  /* 0x01880000dc90783b */ /* 0x000f640000004200 */
[----:B------:R-:W5:Y:S05]  /*9180*/  MUFU.EX2 R211, R211 ;  /* 0x000000d300d37308 */ /* 0x000f6a0000000800 */
[C---:B----4-:R-:W-:Y:S03]  /*9190*/  HMMA.16816.F32 R108, R4.reuse, R140, R108 ;  /* 0x0000008c046c723c */ /* 0x050fe6000000186c */
[----:B------:R-:W-:Y:S05]  /*91a0*/  MUFU.EX2 R210, R210 ;  /* 0x000000d200d27308 */ /* 0x000fea0000000800 */
[C---:B------:R-:W-:Y:S01]  /*91b0*/  HMMA.16816.F32 R112, R4.reuse, R142, R112 ;  /* 0x0000008e0470723c */ /* 0x040fe20000001870 */
[----:B------:R-:W4:Y:S02]  /*91c0*/  LDSM.16.MT88.4 R140, [R189+0x800] ;  /* 0x00080000bd8c783b */ /* 0x000f240000004200 */
[----:B------:R-:W4:Y:S05]  /*91d0*/  MUFU.EX2 R213, R213 ;  /* 0x000000d500d57308 */ /* 0x000f2a0000000800 */
[C---:B------:R-:W-:Y:S03]  /*91e0*/  HMMA.16816.F32 R8, R4.reuse, R12, R8 ;  /* 0x0000000c0408723c */ /* 0x040fe60000001808 */
[----:B------:R-:W-:Y:S05]  /*91f0*/  MUFU.EX2 R201, R201 ;  /* 0x000000c900c97308 */ /* 0x000fea0000000800 */
[C---:B------:R-:W-:Y:S01]  /*9200*/  HMMA.16816.F32 R12, R4.reuse, R14, R156 ;  /* 0x0000000e040c723c */ /* 0x040fe2000000189c */
[----:B------:R-:W-:Y:S02]  /*9210*/  LDSM.16.MT88.4 R156, [R187+0x2800] ;  /* 0x00280000bb9c783b */ /* 0x000fe40000004200 */
[----:B------:R-:W4:Y:S05]  /*9220*/  MUFU.EX2 R212, R212 ;  /* 0x000000d400d47308 */ /* 0x000f2a0000000800 */
[C---:B-1----:R-:W-:Y:S03]  /*9230*/  HMMA.16816.F32 R116, R4.reuse, R136, R116 ;  /* 0x000000880474723c */ /* 0x042fe60000001874 */
[----:B------:R-:W-:Y:S05]  /*9240*/  MUFU.EX2 R199, R199 ;  /* 0x000000c700c77308 */ /* 0x000fea0000000800 */
[C---:B------:R-:W-:Y:S01]  /*9250*/  HMMA.16816.F32 R120, R4.reuse, R138, R120 ;  /* 0x0000008a0478723c */ /* 0x040fe20000001878 */
[----:B------:R-:W1:Y:S02]  /*9260*/  LDSM.16.MT88.4 R136, [R187+0x800] ;  /* 0x00080000bb88783b */ /* 0x000e640000004200 */
[----:B------:R-:W-:Y:S05]  /*9270*/  MUFU.EX2 R202, R202 ;  /* 0x000000ca00ca7308 */ /* 0x000fea0000000800 */
[C---:B------:R-:W-:Y:S03]  /*9280*/  HMMA.16816.F32 R124, R4.reuse, R152, R124 ;  /* 0x00000098047c723c */ /* 0x040fe6000000187c */
[----:B------:R-:W-:Y:S05]  /*9290*/  MUFU.EX2 R200, R200 ;  /* 0x000000c800c87308 */ /* 0x000fea0000000800 */
[----:B------:R-:W-:Y:S01]  /*92a0*/  HMMA.16816.F32 R4, R4, R154, R128 ;  /* 0x0000009a0404723c */ /* 0x000fe20000001880 */
[----:B---3--:R-:W-:Y:S01]  /*92b0*/  F2FP.F16.F32.PACK_AB R128, R191, R188 ;  /* 0x000000bcbf80723e */ /* 0x008fe200000000ff */
[----:B------:R-:W-:Y:S01]  /*92c0*/  LDSM.16.MT88.4 R152, [R220+0x1c800] ;  /* 0x01c80000dc98783b */ /* 0x000fe20000004200 */
[----:B--2---:R-:W-:Y:S01]  /*92d0*/  F2FP.F16.F32.PACK_AB R129, R192, R197 ;  /* 0x000000c5c081723e */ /* 0x004fe200000000ff */
[----:B------:R-:W2:Y:S01]  /*92e0*/  MUFU.EX2 R203, R203 ;  /* 0x000000cb00cb7308 */ /* 0x000ea20000000800 */
[----:B------:R-:W-:Y:S01]  /*92f0*/  F2FP.F16.F32.PACK_AB R130, R190, R193 ;  /* 0x000000c1be82723e */ /* 0x000fe200000000ff */
[----:B------:R-:W-:Y:S01]  /*9300*/  FADD.FTZ R188, R188, R181 ;  /* 0x000000b5bcbc7221 */ /* 0x000fe20000010000 */
[----:B-----5:R-:W-:Y:S01]  /*9310*/  F2FP.F16.F32.PACK_AB R131, R194, R195 ;  /* 0x000000c3c283723e */ /* 0x020fe200000000ff */
[----:B------:R-:W-:Y:S01]  /*9320*/  FADD.FTZ R197, R197, R164 ;  /* 0x000000a4c5c57221 */ /* 0x000fe20000010000 */
[----:B------:R-:W-:Y:S01]  /*9330*/  MOV R164, R205 ;  /* 0x000000cd00a47202 */ /* 0x000fe20000000f00 */
[----:B------:R-:W-:-:S02]  /*9340*/  FADD.FTZ R188, R191, R188 ;  /* 0x000000bcbfbc7221 */ /* 0x000fc40000010000 */
[----:B------:R-:W-:Y:S01]  /*9350*/  MUFU.EX2 R196, R196 ;  /* 0x000000c400c47308 */ /* 0x000fe20000000800 */
[----:B------:R-:W-:Y:S01]  /*9360*/  FADD.FTZ R192, R192, R197 ;  /* 0x000000c5c0c07221 */ /* 0x000fe20000010000 */
[C---:B------:R-:W-:Y:S01]  /*9370*/  HMMA.16816.F32 R8, R128.reuse, R144, R8 ;  /* 0x000000908008723c */ /* 0x040fe20000001808 */
[----:B------:R-:W-:Y:S02]  /*9380*/  FADD.FTZ R193, R193, R188 ;  /* 0x000000bcc1c17221 */ /* 0x000fe40000010000 */
[----:B------:R-:W-:Y:S02]  /*9390*/  FADD.FTZ R195, R195, R192 ;  /* 0x000000c0c3c37221 */ /* 0x000fe40000010000 */
[----:B------:R-:W-:Y:S01]  /*93a0*/  FADD.FTZ R190, R190, R193 ;  /* 0x000000c1bebe7221 */ /* 0x000fe20000010000 */
[----:B------:R-:W3:Y:S01]  /*93b0*/  MUFU.EX2 R215, R215 ;  /* 0x000000d700d77308 */ /* 0x000ee20000000800 */
[----:B------:R-:W-:Y:S01]  /*93c0*/  FADD.FTZ R195, R194, R195 ;  /* 0x000000c3c2c37221 */ /* 0x000fe20000010000 */
        /* <DEDUP_REMOVED lines=36> */
[----:B------:R-:W-:Y:S07]  /*9610*/  LDSM.16.MT88.4 R144, [R176+0x19000] ;  /* 0x01900000b090783b */ /* 0x000fee0000004200 */
[C---:B---3--:R-:W-:Y:S08]  /*9620*/  HMMA.16816.F32 R108, R128.reuse, R152, R108 ;  /* 0x00000098806c723c */ /* 0x048ff0000000186c */
[C---:B------:R-:W-:Y:S01]  /*9630*/  HMMA.16816.F32 R112, R128.reuse, R154, R112 ;  /* 0x0000009a8070723c */ /* 0x040fe20000001870 */
[----:B------:R-:W1:Y:S07]  /*9640*/  LDSM.16.MT88.4 R152, [R176+0x1b000] ;  /* 0x01b00000b098783b */ /* 0x000e6e0000004200 */
        /* <DEDUP_REMOVED lines=24> */
[----:B------:R-:W-:Y:S07]  /*97d0*/  LDSM.16.MT88.4 R152, [R176+0x1f000] ;  /* 0x01f00000b098783b */ /* 0x000fee0000004200 */
[C---:B------:R-:W-:Y:S08]  /*97e0*/  HMMA.16816.F32 R24, R4.reuse, R136, R24 ;  /* 0x000000880418723c */ /* 0x040ff00000001818 */
[C---:B------:R-:W-:Y:S08]  /*97f0*/  HMMA.16816.F32 R28, R4.reuse, R138, R28 ;  /* 0x0000008a041c723c */ /* 0x040ff0000000181c */
[C---:B--2---:R-:W-:Y:S08]  /*9800*/  HMMA.16816.F32 R68, R4.reuse, R8, R68 ;  /* 0x000000080444723c */ /* 0x044ff00000001844 */
[C---:B------:R-:W-:Y:S01]  /*9810*/  HMMA.16816.F32 R72, R4.reuse, R10, R72 ;  /* 0x0000000a0448723c */ /* 0x040fe20000001848 */
[----:B------:R-:W1:Y:S07]  /*9820*/  LDSM.16.MT88.4 R8, [R189+0x7000] ;  /* 0x00700000bd08783b */ /* 0x000e6e0000004200 */
[C---:B------:R-:W-:Y:S08]  /*9830*/  HMMA.16816.F32 R16, R4.reuse, R144, R16 ;  /* 0x000000900410723c */ /* 0x040ff00000001810 */
[C---:B------:R-:W-:Y:S01]  /*9840*/  HMMA.16816.F32 R20, R4.reuse, R146, R20 ;  /* 0x000000920414723c */ /* 0x040fe20000001814 */
[----:B------:R-:W2:Y:S07]  /*9850*/  LDSM.16.MT88.4 R144, [R189+0x5000] ;  /* 0x00500000bd90783b */ /* 0x000eae0000004200 */
        /* <DEDUP_REMOVED lines=20> */
[----:B------:R-:W1:Y:S07]  /*99a0*/  LDSM.16.MT88.4 R148, [R176+0x19800] ;  /* 0x01980000b094783b */ /* 0x000e6e0000004200 */
[C---:B--2---:R-:W-:Y:S08]  /*99b0*/  HMMA.16816.F32 R84, R4.reuse, R144, R84 ;  /* 0x000000900454723c */ /* 0x044ff00000001854 */
[C---:B------:R-:W-:Y:S01]  /*99c0*/  HMMA.16816.F32 R88, R4.reuse, R146, R88 ;  /* 0x000000920458723c */ /* 0x040fe20000001858 */
[----:B------:R-:W2:Y:S07]  /*99d0*/  LDSM.16.MT88.4 R144, [R176+0x1d800] ;  /* 0x01d80000b090783b */ /* 0x000eae0000004200 */
[C---:B----4-:R-:W-:Y:S08]  /*99e0*/  HMMA.16816.F32 R92, R4.reuse, R32, R92 ;  /* 0x00000020045c723c */ /* 0x050ff0000000185c */
[C---:B------:R-:W-:Y:S01]  /*99f0*/  HMMA.16816.F32 R96, R4.reuse, R34, R96 ;  /* 0x000000220460723c */ /* 0x040fe20000001860 */
[----:B------:R-:W4:Y:S04]  /*9a00*/  LDSM.16.MT88.4 R32, [R176+0x1b800] ;  /* 0x01b80000b020783b */ /* 0x000f280000004200 */
[----:B------:R-:W-:Y:S03]  /*9a10*/  LDSM.16.MT88.4 R176, [R189+0x5800] ;  /* 0x00580000bdb0783b */ /* 0x000fe60000004200 */
[C---:B-----5:R-:W-:Y:S08]  /*9a20*/  HMMA.16816.F32 R100, R4.reuse, R140, R100 ;  /* 0x0000008c0464723c */ /* 0x060ff00000001864 */
[C---:B------:R-:W-:Y:S01]  /*9a30*/  HMMA.16816.F32 R104, R4.reuse, R142, R104 ;  /* 0x0000008e0468723c */ /* 0x040fe20000001868 */
[----:B------:R-:W5:Y:S07]  /*9a40*/  LDSM.16.MT88.4 R140, [R189+0x1800] ;  /* 0x00180000bd8c783b */ /* 0x000f6e0000004200 */
[C---:B---3--:R-:W-:Y:S08]  /*9a50*/  HMMA.16816.F32 R124, R4.reuse, R12, R124 ;  /* 0x0000000c047c723c */ /* 0x048ff0000000187c */
[----:B------:R-:W-:Y:S01]  /*9a60*/  HMMA.16816.F32 R128, R4, R14, R128 ;  /* 0x0000000e0480723c */ /* 0x000fe20000001880 */
[----:B------:R-:W-:Y:S01]  /*9a70*/  F2FP.F16.F32.PACK_AB R4, R212, R201 ;  /* 0x000000c9d404723e */ /* 0x000fe200000000ff */
[----:B------:R-:W3:Y:S01]  /*9a80*/  LDSM.16.MT88.4 R12, [R189+0x3800] ;  /* 0x00380000bd0c783b */ /* 0x000ee20000004200 */
        /* <DEDUP_REMOVED lines=14> */
[C---:B------:R-:W-:Y:S01]  /*9b70*/  HMMA.16816.F32 R152, R4.reuse, R148, R16 ;  /* 0x000000940498723c */ /* 0x040fe20000001810 */
[----:B------:R-:W-:Y:S07]  /*9b80*/  LDSM.16.MT88.4 R16, [R187+0x3800] ;  /* 0x00380000bb10783b */ /* 0x000fee0000004200 */
[C---:B--2---:R-:W-:Y:S08]  /*9b90*/  HMMA.16816.F32 R76, R4.reuse, R144, R76 ;  /* 0x00000090044c723c */ /* 0x044ff0000000184c */
[C---:B------:R-:W-:Y:S08]  /*9ba0*/  HMMA.16816.F32 R80, R4.reuse, R146, R80 ;  /* 0x000000920450723c */ /* 0x040ff00000001850 */
[C---:B------:R-:W-:Y:S01]  /*9bb0*/  HMMA.16816.F32 R148, R4.reuse, R150, R20 ;  /* 0x000000960494723c */ /* 0x040fe20000001814 */
[----:B------:R-:W-:Y:S07]  /*9bc0*/  LDSM.16.MT88.4 R20, [R220+0x1b800] ;  /* 0x01b80000dc14783b */ /* 0x000fee0000004200 */
[C---:B----4-:R-:W-:Y:S08]  /*9bd0*/  HMMA.16816.F32 R44, R4.reuse, R32, R44 ;  /* 0x00000020042c723c */ /* 0x050ff0000000182c */
[C---:B------:R-:W-:Y:S01]  /*9be0*/  HMMA.16816.F32 R48, R4.reuse, R34, R48 ;  /* 0x000000220430723c */ /* 0x040fe20000001830 */
[----:B------:R-:W2:Y:S07]  /*9bf0*/  LDSM.16.MT88.4 R32, [R187+0x1800] ;  /* 0x00180000bb20783b */ /* 0x000eae0000004200 */
[C---:B-----5:R-:W-:Y:S01]  /*9c00*/  HMMA.16816.F32 R144, R4.reuse, R140, R24 ;  /* 0x0000008c0490723c */ /* 0x060fe20000001818 */
        /* <DEDUP_REMOVED lines=24> */
[C---:B-1----:R-:W-:Y:S08]  /*9d90*/  HMMA.16816.F32 R124, R4.reuse, R8, R124 ;  /* 0x00000008047c723c */ /* 0x042ff0000000187c */
[----:B------:R-:W-:Y:S01]  /*9da0*/  HMMA.16816.F32 R128, R4, R10, R128 ;  /* 0x0000000a0480723c */ /* 0x000fe20000001880 */
[----:B------:R-:W-:-:S04]  /*9db0*/  NOP ;  /* 0x0000000000007918 */ /* 0x000fc80000000000 */
[----:B------:R-:W-:-:S15]  /*9dc0*/  BRA.U !UP0, `(.L_x_546) ;  /* 0x0000003d08187547 */ /* 0x000fde000b800000 */
[----:B------:R-:W-:-:S04]  /*9dd0*/  DEPBAR.LE SB0, 0x0 ;  /* 0x000080000000791a */ /* 0x000fc80000000000 */
[----:B------:R-:W-:Y:S01]  /*9de0*/  UIADD3 UR14, UPT, UPT, UR21, -0x3, URZ ;  /* 0xfffffffd150e7890 */ /* 0x000fe2000fffe0ff */
[----:B------:R-:W-:Y:S02]  /*9df0*/  IMAD.IADD R211, R165, 0x1, R2 ;  /* 0x00000001a5d37824 */ /* 0x000fe400078e0202 */
[----:B------:R-:W-:Y:S01]  /*9e00*/  IMAD.IADD R209, R0, 0x1, R165 ;  /* 0x0000000100d17824 */ /* 0x000fe200078e02a5 */
[----:B------:R-:W-:-:S04]  /*9e10*/  UIMAD.WIDE.U32 UR12, UR14, UR8, URZ ;  /* 0x000000080e0c72a5 */ /* 0x000fc8000f8e00ff */
[----:B------:R-:W-:Y:S02]  /*9e20*/  UIMAD UR7, UR14, UR9, UR13 ;  /* 0x000000090e0772a4 */ /* 0x000fe4000f8e020d */
[----:B------:R-:W-:Y:S01]  /*9e30*/  USHF.L.U32 UR4, UR12, 0x6, URZ ;  /* 0x000000060c047899 */ /* 0x000fe200080006ff */
[----:B------:R-:W-:Y:S01]  /*9e40*/  IMAD.U32 R8, RZ, RZ, UR12 ;  /* 0x0000000cff087e24 */ /* 0x000fe2000f8e00ff */
[----:B------:R-:W-:Y:S01]  /*9e50*/  USHF.L.U64.HI UR6, UR12, 0x6, UR7 ;  /* 0x000000060c067899 */ /* 0x000fe20008010207 */
[----:B------:R-:W-:Y:S01]  /*9e60*/  IMAD.U32 R9, RZ, RZ, UR13 ;  /* 0x0000000dff097e24 */ /* 0x000fe2000f8e00ff */
[----:B------:R-:W-:Y:S01]  /*9e70*/  ULEA UR4, UP0, UR8, UR4, 0x5 ;  /* 0x0000000408047291 */ /* 0x000fe2000f8028ff */
[----:B------:R-:W-:Y:S01]  /*9e80*/  IMAD.U32 R3, RZ, RZ, UR7 ;  /* 0x00000007ff037e24 */ /* 0x000fe2000f8e00ff */
[----:B------:R-:W-:Y:S01]  /*9e90*/  BAR.SYNC.DEFER_BLOCKING 0x0 ;  /* 0x0000000000007b1d */ /* 0x000fe20000010000 */
[----:B------:R-:W-:Y:S01]  /*9ea0*/  LEA R6, P4, R8, R235, 0x7 ;  /* 0x000000eb08067211 */ /* 0x000fe200078838ff */
[----:B------:R-:W-:-:S02]  /*9eb0*/  ULEA.HI.X UR6, UR8, UR6, UR9, 0x5, UP0 ;  /* 0x0000000608067291 */ /* 0x000fc400080f2c09 */
[----:B------:R-:W-:Y:S01]  /*9ec0*/  MOV R4, UR4 ;  /* 0x0000000400047c02 */ /* 0x000fe20008000f00 */
[----:B------:R-:W-:Y:S01]  /*9ed0*/  UISETP.GT.U32.AND UP0, UPT, UR14, UR19, UPT ;  /* 0x000000130e00728c */ /* 0x000fe2000bf04070 */
[----:B------:R-:W-:Y:S02]  /*9ee0*/  LEA.HI.X R7, R8, R234, R3, 0x7, P4 ;  /* 0x000000ea08077211 */ /* 0x000fe400020f3c03 */
[----:B------:R-:W-:Y:S01]  /*9ef0*/  IMAD.U32 R3, RZ, RZ, UR6 ;  /* 0x00000006ff037e24 */ /* 0x000fe2000f8e00ff */
[----:B------:R-:W-:-:S04]  /*9f00*/  LEA R12, P4, R4, R235, 0x1 ;  /* 0x000000eb040c7211 */ /* 0x000fc800078808ff */
[----:B------:R-:W-:Y:S02]  /*9f10*/  LEA.HI.X R13, R4, R234, R3, 0x1, P4 ;  /* 0x000000ea040d7211 */ /* 0x000fe400020f0c03 */
[----:B------:R-:W-:Y:S02]  /*9f20*/  ISETP.NE.AND P4, PT, R166, RZ, PT ;  /* 0x000000ffa600720c */ /* 0x000fe40003f85270 */
[----:B------:R-:W-:-:S04]  /*9f30*/  MOV R3, 0x40 ;  /* 0x0000004000037802 */ /* 0x000fc80000000f00 */
[----:B------:R-:W-:Y:S01]  /*9f40*/  SEL R3, R3, 0xffffffc0, !P4 ;  /* 0xffffffc003037807 */ /* 0x000fe20006000000 */
[----:B------:R-:W-:Y:S01]  /*9f50*/  @!PT LDS RZ, [RZ] ;  /* 0x00000000fffff984 */ /* 0x000fe20000000800 */
[----:B------:R-:W-:Y:S01]  /*9f60*/  @!PT LDS RZ, [RZ] ;  /* 0x00000000fffff984 */ /* 0x000fe20000000800 */
[----:B------:R-:W-:Y:S01]  /*9f70*/  @!PT LDS RZ, [RZ] ;  /* 0x00000000fffff984 */ /* 0x000fe20000000800 */
[----:B------:R-:W-:Y:S04]  /*9f80*/  @!P3 LDGSTS.E.BYPASS.LTC128B.128 [R238+0x18000], desc[UR26][R6.64] ;  /* 0x1800000006eebfae */ /* 0x000fe8000b981a1a */
[--C-:B------:R-:W-:Y:S01]  /*9f90*/  IMAD.IADD R210, R2, 0x1, R3.reuse ;  /* 0x0000000102d27824 */ /* 0x100fe200078e0203 */
[----:B------:R-:W-:Y:S01]  /*9fa0*/  @P3 STS.128 [R238+0x18000], RZ ;  /* 0x018000ffee003388 */ /* 0x000fe20000000c00 */
[----:B------:R-:W-:-:S03]  /*9fb0*/  IMAD.IADD R206, R0, 0x1, R3 ;  /* 0x0000000100ce7824 */ /* 0x000fc600078e0203 */
[C---:B------:R-:W-:Y:S01]  /*9fc0*/  IADD3 R207, PT, PT, R165.reuse, R210, RZ ;  /* 0x000000d2a5cf7210 */ /* 0x040fe20007ffe0ff */
[----:B------:R-:W-:Y:S01]  /*9fd0*/  @!PT LDS RZ, [RZ] ;  /* 0x00000000fffff984 */ /* 0x000fe20000000800 */
[----:B------:R-:W-:Y:S01]  /*9fe0*/  @!PT LDS RZ, [RZ] ;  /* 0x00000000fffff984 */ /* 0x000fe20000000800 */
[----:B------:R-:W-:Y:S01]  /*9ff0*/  @!PT LDS RZ, [RZ] ;  /* 0x00000000fffff984 */ /* 0x000fe20000000800 */
[----:B------:R-:W-:Y:S01]  /*a000*/  @!P2 LDGSTS.E.BYPASS.LTC128B.128 [R238+0x1a000], desc[UR26][R6.64+0x80] ;  /* 0x1a00008006eeafae */ /* 0x000fe2000b981a1a */
[----:B------:R-:W-:-:S03]  /*a010*/  IMAD.IADD R3, R165, 0x1, R206 ;  /* 0x00000001a5037824 */ /* 0x000fc600078e02ce */
        /* <DEDUP_REMOVED lines=34> */
[----:B------:R-:W1:Y:S04]  /*a240*/  LDSM.16.M88.4 R8, [R0+0x11000] ;  /* 0x011000000008783b */ /* 0x000e680000000200 */
[----:B------:R-:W4:Y:S04]  /*a250*/  LDSM.16.M88.4 R20, [R0+0x11800] ;  /* 0x011800000014783b */ /* 0x000f280000000200 */
[----:B------:R-:W-:Y:S04]  /*a260*/  LDSM.16.M88.4 R180, [R211] ;  /* 0x00000000d3b4783b */ /* 0x000fe80000000200 */
[----:B------:R-:W5:Y:S04]  /*a270*/  LDSM.16.M88.4 R24, [R209+0x10000] ;  /* 0x01000000d118783b */ /* 0x000f680000000200 */
[----:B------:R-:W5:Y:S04]  /*a280*/  LDSM.16.M88.4 R16, [R209+0x11000] ;  /* 0x01100000d110783b */ /* 0x000f680000000200 */
[----:B------:R-:W5:Y:S04]  /*a290*/  LDSM.16.M88.4 R188, [R209+0x10800] ;  /* 0x01080000d1bc783b */ /* 0x000f680000000200 */
[----:B------:R-:W5:Y:S04]  /*a2a0*/  LDSM.16.M88.4 R184, [R209+0x11800] ;  /* 0x01180000d1b8783b */ /* 0x000f680000000200 */
[----:B------:R-:W-:Y:S01]  /*a2b0*/  LDSM.16.M88.4 R176, [R206+0x10000] ;  /* 0x01000000ceb0783b */ /* 0x000fe20000000200 */
[C---:B--2---:R-:W-:Y:S03]  /*a2c0*/  HMMA.16816.F32 R172, R196.reuse, R168, RZ ;  /* 0x000000a8c4ac723c */ /* 0x044fe600000018ff */
[----:B------:R-:W-:Y:S04]  /*a2d0*/  LDSM.16.M88.4 R200, [R206+0x11800] ;  /* 0x01180000cec8783b */ /* 0x000fe80000000200 */
[----:B------:R-:W-:Y:S01]  /*a2e0*/  LDSM.16.M88.4 R192, [R207] ;  /* 0x00000000cfc0783b */ /* 0x000fe20000000200 */
[C---:B---3--:R-:W-:Y:S03]  /*a2f0*/  HMMA.16816.F32 R28, R196.reuse, R32, RZ ;  /* 0x00000020c41c723c */ /* 0x048fe600000018ff */
[----:B------:R-:W0:Y:S05]  /*a300*/  LDGDEPBAR ;  /* 0x00000000000079af */ /* 0x000e2a0000000000 */
[C---:B-1----:R-:W-:Y:S08]  /*a310*/  HMMA.16816.F32 R12, R196.reuse, R8, RZ ;  /* 0x00000008c40c723c */ /* 0x042ff000000018ff */
[C---:B------:R-:W-:Y:S08]  /*a320*/  HMMA.16816.F32 R168, R196.reuse, R170, RZ ;  /* 0x000000aac4a8723c */ /* 0x040ff000000018ff */
[C---:B------:R-:W-:Y:S08]  /*a330*/  HMMA.16816.F32 R32, R196.reuse, R34, RZ ;  /* 0x00000022c420723c */ /* 0x040ff000000018ff */
[C---:B------:R-:W-:Y:S08]  /*a340*/  HMMA.16816.F32 R8, R196.reuse, R10, RZ ;  /* 0x0000000ac408723c */ /* 0x040ff000000018ff */
[C---:B----4-:R-:W-:Y:S08]  /*a350*/  HMMA.16816.F32 R4, R196.reuse, R20, RZ ;  /* 0x00000014c404723c */ /* 0x050ff000000018ff */
[----:B------:R-:W-:Y:S01]  /*a360*/  HMMA.16816.F32 R196, R196, R22, RZ ;  /* 0x00000016c4c4723c */ /* 0x000fe200000018ff */
[----:B------:R-:W1:Y:S07]  /*a370*/  LDSM.16.M88.4 R20, [R210] ;  /* 0x00000000d214783b */ /* 0x000e6e0000000200 */
[C---:B-----5:R-:W-:Y:S08]  /*a380*/  HMMA.16816.F32 R172, R180.reuse, R24, R172 ;  /* 0x00000018b4ac723c */ /* 0x060ff000000018ac */
[C---:B------:R-:W-:Y:S01]  /*a390*/  HMMA.16816.F32 R168, R180.reuse, R26, R168 ;  /* 0x0000001ab4a8723c */ /* 0x040fe200000018a8 */
        /* <DEDUP_REMOVED lines=13> */
[----:B------:R-:W1:Y:S07]  /*a470*/  LDSM.16.M88.4 R176, [R3+0x11800] ;  /* 0x0118000003b0783b */ /* 0x000e6e0000000200 */
[C---:B--2---:R-:W-:Y:S01]  /*a480*/  HMMA.16816.F32 R164, R20.reuse, R24, R28 ;  /* 0x0000001814a4723c */ /* 0x044fe2000000181c */
[----:B------:R-:W-:Y:S07]  /*a490*/  LDSM.16.M88.4 R28, [R2+0x4000] ;  /* 0x00400000021c783b */ /* 0x000fee0000000200 */
[C---:B------:R-:W-:Y:S01]  /*a4a0*/  HMMA.16816.F32 R32, R20.reuse, R26, R32 ;  /* 0x0000001a1420723c */ /* 0x040fe20000001820 */
[----:B------:R-:W2:Y:S07]  /*a4b0*/  LDSM.16.M88.4 R24, [R0+0x12000] ;  /* 0x012000000018783b */ /* 0x000eae0000000200 */
[C---:B---3--:R-:W-:Y:S08]  /*a4c0*/  HMMA.16816.F32 R12, R20.reuse, R16, R12 ;  /* 0x00000010140c723c */ /* 0x048ff0000000180c */
[C---:B------:R-:W-:Y:S01]  /*a4d0*/  HMMA.16816.F32 R8, R20.reuse, R18, R8 ;  /* 0x000000121408723c */ /* 0x040fe20000001808 */
[----:B------:R-:W3:Y:S07]  /*a4e0*/  LDSM.16.M88.4 R16, [R0+0x12800] ;  /* 0x012800000010783b */ /* 0x000eee0000000200 */
[C---:B------:R-:W-:Y:S08]  /*a4f0*/  HMMA.16816.F32 R4, R20.reuse, R200, R4 ;  /* 0x000000c81404723c */ /* 0x040ff00000001804 */
[----:B------:R-:W-:Y:S01]  /*a500*/  HMMA.16816.F32 R196, R20, R202, R196 ;  /* 0x000000ca14c4723c */ /* 0x000fe200000018c4 */
[----:B------:R-:W3:Y:S04]  /*a510*/  LDSM.16.M88.4 R20, [R0+0x13000] ;  /* 0x013000000014783b */ /* 0x000ee80000000200 */
[----:B------:R-:W-:Y:S03]  /*a520*/  LDSM.16.M88.4 R200, [R0+0x15800] ;  /* 0x0158000000c8783b */ /* 0x000fe60000000200 */
[C---:B----4-:R-:W-:Y:S08]  /*a530*/  HMMA.16816.F32 R172, R192.reuse, R188, R172 ;  /* 0x000000bcc0ac723c */ /* 0x050ff000000018ac */
[C---:B------:R-:W-:Y:S01]  /*a540*/  HMMA.16816.F32 R168, R192.reuse, R190, R168 ;  /* 0x000000bec0a8723c */ /* 0x040fe200000018a8 */
[----:B------:R-:W4:Y:S07]  /*a550*/  LDSM.16.M88.4 R188, [R0+0x13800] ;  /* 0x0138000000bc783b */ /* 0x000f2e0000000200 */
        /* <DEDUP_REMOVED lines=16> */
[C---:B------:R-:W-:Y:S01]  /*a660*/  HMMA.16816.F32 R192, R28.reuse, R22, R8 ;  /* 0x000000161cc0723c */ /* 0x040fe20000001808 */
[----:B------:R-:W-:Y:S04]  /*a670*/  LDSM.16.M88.4 R20, [R210+0x4000] ;  /* 0x00400000d214783b */ /* 0x000fe80000000200 */
[----:B------:R-:W3:Y:S03]  /*a680*/  LDSM.16.M88.4 R8, [R206+0x12000] ;  /* 0x01200000ce08783b */ /* 0x000ee60000000200 */
[C---:B----4-:R-:W-:Y:S08]  /*a690*/  HMMA.16816.F32 R4, R28.reuse, R188, R4 ;  /* 0x000000bc1c04723c */ /* 0x050ff00000001804 */
[----:B------:R-:W-:Y:S01]  /*a6a0*/  HMMA.16816.F32 R196, R28, R190, R196 ;  /* 0x000000be1cc4723c */ /* 0x000fe200000018c4 */
[----:B------:R-:W4:Y:S07]  /*a6b0*/  LDSM.16.M88.4 R28, [R206+0x13000] ;  /* 0x01300000ce1c783b */ /* 0x000f2e0000000200 */
[C---:B-----5:R-:W-:Y:S08]  /*a6c0*/  HMMA.16816.F32 R172, R184.reuse, R180, R172 ;  /* 0x000000b4b8ac723c */ /* 0x060ff000000018ac */
[C---:B------:R-:W-:Y:S01]  /*a6d0*/  HMMA.16816.F32 R168, R184.reuse, R182, R168 ;  /* 0x000000b6b8a8723c */ /* 0x040fe200000018a8 */
[----:B------:R-:W-:Y:S07]  /*a6e0*/  LDSM.16.M88.4 R180, [R206+0x13800] ;  /* 0x01380000ceb4783b */ /* 0x000fee0000000200 */
[C---:B-1----:R-:W-:Y:S08]  /*a6f0*/  HMMA.16816.F32 R164, R184.reuse, R176, R164 ;  /* 0x000000b0b8a4723c */ /* 0x042ff000000018a4 */
[C---:B------:R-:W-:Y:S01]  /*a700*/  HMMA.16816.F32 R32, R184.reuse, R178, R32 ;  /* 0x000000b2b820723c */ /* 0x040fe20000001820 */
[----:B------:R-:W1:Y:S07]  /*a710*/  LDSM.16.M88.4 R176, [R206+0x12800] ;  /* 0x01280000ceb0783b */ /* 0x000e6e0000000200 */
[C---:B--2---:R-:W-:Y:S08]  /*a720*/  HMMA.16816.F32 R12, R184.reuse, R24, R12 ;  /* 0x00000018b80c723c */ /* 0x044ff0000000180c */
[C---:B------:R-:W-:Y:S01]  /*a730*/  HMMA.16816.F32 R192, R184.reuse, R26, R192 ;  /* 0x0000001ab8c0723c */ /* 0x040fe200000018c0 */
[----:B------:R-:W-:Y:S07]  /*a740*/  LDSM.16.M88.4 R24, [R207+0x4000] ;  /* 0x00400000cf18783b */ /* 0x000fee0000000200 */
[C---:B---3--:R-:W-:Y:S01]  /*a750*/  HMMA.16816.F32 R188, R184.reuse, R16, R4 ;  /* 0x00000010b8bc723c */ /* 0x048fe20000001804 */
[----:B------:R-:W2:Y:S07]  /*a760*/  LDSM.16.M88.4 R4, [R3+0x12000] ;  /* 0x012000000304783b */ /* 0x000eae0000000200 */
[----:B------:R-:W-:Y:S01]  /*a770*/  HMMA.16816.F32 R196, R184, R18, R196 ;  /* 0x00000012b8c4723c */ /* 0x000fe200000018c4 */
[----:B------:R-:W3:Y:S04]  /*a780*/  LDSM.16.M88.4 R16, [R3+0x12800] ;  /* 0x012800000310783b */ /* 0x000ee80000000200 */
[----:B------:R-:W-:Y:S03]  /*a790*/  LDSM.16.M88.4 R184, [R2+0x8000] ;  /* 0x0080000002b8783b */ /* 0x000fe60000000200 */
[C---:B------:R-:W-:Y:S08]  /*a7a0*/  HMMA.16816.F32 R172, R20.reuse, R8, R172 ;  /* 0x0000000814ac723c */ /* 0x040ff000000018ac */
[C---:B------:R-:W-:Y:S01]  /*a7b0*/  HMMA.16816.F32 R168, R20.reuse, R10, R168 ;  /* 0x0000000a14a8723c */ /* 0x040fe200000018a8 */
[----:B------:R-:W5:Y:S07]  /*a7c0*/  LDSM.16.M88.4 R8, [R3+0x13000] ;  /* 0x013000000308783b */ /* 0x000f6e0000000200 */
[C---:B----4-:R-:W-:Y:S08]  /*a7d0*/  HMMA.16816.F32 R12, R20.reuse, R28, R12 ;  /* 0x0000001c140c723c */ /* 0x050ff0000000180c */
[C---:B------:R-:W-:Y:S01]  /*a7e0*/  HMMA.16816.F32 R192, R20.reuse, R30, R192 ;  /* 0x0000001e14c0723c */ /* 0x040fe200000018c0 */
[----:B------:R-:W4:Y:S07]  /*a7f0*/  LDSM.16.M88.4 R28, [R3+0x13800] ;  /* 0x01380000031c783b */ /* 0x000f2e0000000200 */
[C---:B-1----:R-:W-:Y:S08]  /*a800*/  HMMA.16816.F32 R164, R20.reuse, R176, R164 ;  /* 0x000000b014a4723c */ /* 0x042ff000000018a4 */
[C---:B------:R-:W-:Y:S01]  /*a810*/  HMMA.16816.F32 R32, R20.reuse, R178, R32 ;  /* 0x000000b21420723c */ /* 0x040fe20000001820 */
[----:B------:R-:W1:Y:S07]  /*a820*/  LDSM.16.M88.4 R176, [R0+0x14000] ;  /* 0x0140000000b0783b */ /* 0x000e6e0000000200 */
[C---:B------:R-:W-:Y:S08]  /*a830*/  HMMA.16816.F32 R188, R20.reuse, R180, R188 ;  /* 0x000000b414bc723c */ /* 0x040ff000000018bc */
[----:B------:R-:W-:Y:S01]  /*a840*/  HMMA.16816.F32 R196, R20, R182, R196 ;  /* 0x000000b614c4723c */ /* 0x000fe200000018c4 */
[----:B------:R-:W1:Y:S07]  /*a850*/  LDSM.16.M88.4 R20, [R0+0x14800] ;  /* 0x014800000014783b */ /* 0x000e6e0000000200 */
[C---:B--2---:R-:W-:Y:S08]  /*a860*/  HMMA.16816.F32 R172, R24.reuse, R4, R172 ;  /* 0x0000000418ac723c */ /* 0x044ff000000018ac */
[C---:B------:R-:W-:Y:S01]  /*a870*/  HMMA.16816.F32 R168, R24.reuse, R6, R168 ;  /* 0x0000000618a8723c */ /* 0x040fe200000018a8 */
[----:B------:R-:W2:Y:S07]  /*a880*/  LDSM.16.M88.4 R4, [R0+0x15000] ;  /* 0x015000000004783b */ /* 0x000eae0000000200 */
[C---:B---3--:R-:W-:Y:S08]  /*a890*/  HMMA.16816.F32 R164, R24.reuse, R16, R164 ;  /* 0x0000001018a4723c */ /* 0x048ff000000018a4 */
[C---:B------:R-:W-:Y:S01]  /*a8a0*/  HMMA.16816.F32 R32, R24.reuse, R18, R32 ;  /* 0x000000121820723c */ /* 0x040fe20000001820 */
[----:B------:R-:W-:Y:S07]  /*a8b0*/  LDSM.16.M88.4 R16, [R211+0x8000] ;  /* 0x00800000d310783b */ /* 0x000fee0000000200 */
[C---:B-----5:R-:W-:Y:S01]  /*a8c0*/  HMMA.16816.F32 R180, R24.reuse, R8, R12 ;  /* 0x0000000818b4723c */ /* 0x060fe2000000180c */
[----:B------:R-:W3:Y:S07]  /*a8d0*/  LDSM.16.M88.4 R12, [R209+0x14000] ;  /* 0x01400000d10c783b */ /* 0x000eee0000000200 */
[C---:B------:R-:W-:Y:S01]  /*a8e0*/  HMMA.16816.F32 R192, R24.reuse, R10, R192 ;  /* 0x0000000a18c0723c */ /* 0x040fe200000018c0 */
[----:B------:R-:W5:Y:S07]  /*a8f0*/  LDSM.16.M88.4 R8, [R209+0x14800] ;  /* 0x01480000d108783b */ /* 0x000f6e0000000200 */
[C---:B----4-:R-:W-:Y:S08]  /*a900*/  HMMA.16816.F32 R188, R24.reuse, R28, R188 ;  /* 0x0000001c18bc723c */ /* 0x050ff000000018bc */
[----:B------:R-:W-:Y:S01]  /*a910*/  HMMA.16816.F32 R196, R24, R30, R196 ;  /* 0x0000001e18c4723c */ /* 0x000fe200000018c4 */
[----:B------:R-:W4:Y:S04]  /*a920*/  LDSM.16.M88.4 R24, [R209+0x15000] ;  /* 0x01500000d118783b */ /* 0x000f280000000200 */
[----:B------:R-:W-:Y:S03]  /*a930*/  LDSM.16.M88.4 R28, [R209+0x15800] ;  /* 0x01580000d11c783b */ /* 0x000fe60000000200 */
[C---:B-1----:R-:W-:Y:S08]  /*a940*/  HMMA.16816.F32 R172, R184.reuse, R176, R172 ;  /* 0x000000b0b8ac723c */ /* 0x042ff000000018ac */
[C---:B------:R-:W-:Y:S01]  /*a950*/  HMMA.16816.F32 R168, R184.reuse, R178, R168 ;  /* 0x000000b2b8a8723c */ /* 0x040fe200000018a8 */
[----:B------:R-:W-:Y:S07]  /*a960*/  LDSM.16.M88.4 R176, [R0+0x16000] ;  /* 0x0160000000b0783b */ /* 0x000fee0000000200 */
[C---:B------:R-:W-:Y:S08]  /*a970*/  HMMA.16816.F32 R164, R184.reuse, R20, R164 ;  /* 0x00000014b8a4723c */ /* 0x040ff000000018a4 */
[C---:B------:R-:W-:Y:S01]  /*a980*/  HMMA.16816.F32 R32, R184.reuse, R22, R32 ;  /* 0x00000016b820723c */ /* 0x040fe20000001820 */
[----:B------:R-:W-:Y:S07]  /*a990*/  LDSM.16.M88.4 R20, [R206+0x15000] ;  /* 0x01500000ce14783b */ /* 0x000fee0000000200 */
[C---:B--2---:R-:W-:Y:S08]  /*a9a0*/  HMMA.16816.F32 R180, R184.reuse, R4, R180 ;  /* 0x00000004b8b4723c */ /* 0x044ff000000018b4 */
[----:B------:R-:W-:Y:S01]  /*a9b0*/  HMMA.16816.F32 R192, R184, R6, R192 ;  /* 0x00000006b8c0723c */ /* 0x000fe200000018c0 */
[----:B------:R-:W-:Y:S07]  /*a9c0*/  LDSM.16.M88.4 R4, [R206+0x14000] ;  /* 0x01400000ce04783b */ /* 0x000fee0000000200 */
[C---:B---3--:R-:W-:Y:S08]  /*a9d0*/  HMMA.16816.F32 R172, R16.reuse, R12, R172 ;  /* 0x0000000c10ac723c */ /* 0x048ff000000018ac */
[C---:B------:R-:W-:Y:S01]  /*a9e0*/  HMMA.16816.F32 R168, R16.reuse, R14, R168 ;  /* 0x0000000e10a8723c */ /* 0x040fe200000018a8 */
[----:B------:R-:W1:Y:S07]  /*a9f0*/  LDSM.16.M88.4 R12, [R210+0x8000] ;  /* 0x00800000d20c783b */ /* 0x000e6e0000000200 */
[C---:B-----5:R-:W-:Y:S08]  /*aa00*/  HMMA.16816.F32 R164, R16.reuse, R8, R164 ;  /* 0x0000000810a4723c */ /* 0x060ff000000018a4 */
[C---:B------:R-:W-:Y:S01]  /*aa10*/  HMMA.16816.F32 R32, R16.reuse, R10, R32 ;  /* 0x0000000a1020723c */ /* 0x040fe20000001820 */
[----:B------:R-:W2:Y:S07]  /*aa20*/  LDSM.16.M88.4 R8, [R206+0x14800] ;  /* 0x01480000ce08783b */ /* 0x000eae0000000200 */
[C---:B----4-:R-:W-:Y:S08]  /*aa30*/  HMMA.16816.F32 R180, R16.reuse, R24, R180 ;  /* 0x0000001810b4723c */ /* 0x050ff000000018b4 */
[----:B------:R-:W-:Y:S01]  /*aa40*/  HMMA.16816.F32 R192, R16, R26, R192 ;  /* 0x0000001a10c0723c */ /* 0x000fe200000018c0 */
[----:B------:R-:W3:Y:S07]  /*aa50*/  LDSM.16.M88.4 R24, [R206+0x15800] ;  /* 0x01580000ce18783b */ /* 0x000eee0000000200 */
[C---:B------:R-:W-:Y:S08]  /*aa60*/  HMMA.16816.F32 R188, R184.reuse, R200, R188 ;  /* 0x000000c8b8bc723c */ /* 0x040ff000000018bc */
[----:B------:R-:W-:Y:S01]  /*aa70*/  HMMA.16816.F32 R196, R184, R202, R196 ;  /* 0x000000cab8c4723c */ /* 0x000fe200000018c4 */
[----:B------:R-:W-:Y:S07]  /*aa80*/  LDSM.16.M88.4 R184, [R2+0xc000] ;  /* 0x00c0000002b8783b */ /* 0x000fee0000000200 */
        /* <DEDUP_REMOVED lines=10> */
[C---:B------:R-:W-:Y:S08]  /*ab30*/  HMMA.16816.F32 R180, R12.reuse, R20, R180 ;  /* 0x000000140cb4723c */ /* 0x040ff000000018b4 */
[C---:B------:R-:W-:Y:S01]  /*ab40*/  HMMA.16816.F32 R192, R12.reuse, R22, R192 ;  /* 0x000000160cc0723c */ /* 0x040fe200000018c0 */
[----:B------:R-:W5:Y:S07]  /*ab50*/  LDSM.16.M88.4 R20, [R3+0x15800] ;  /* 0x015800000314783b */ /* 0x000f6e0000000200 */
[C---:B---3--:R-:W-:Y:S01]  /*ab60*/  HMMA.16816.F32 R200, R12.reuse, R24, R188 ;  /* 0x000000180cc8723c */ /* 0x048fe200000018bc */
[----:B------:R-:W-:Y:S07]  /*ab70*/  LDSM.16.M88.4 R188, [R0+0x16800] ;  /* 0x0168000000bc783b */ /* 0x000fee0000000200 */
[----:B------:R-:W-:Y:S01]  /*ab80*/  HMMA.16816.F32 R196, R12, R26, R196 ;  /* 0x0000001a0cc4723c */ /* 0x000fe200000018c4 */
[----:B------:R-:W3:Y:S04]  /*ab90*/  LDSM.16.M88.4 R12, [R0+0x17000] ;  /* 0x01700000000c783b */ /* 0x000ee80000000200 */
[----:B------:R-:W-:Y:S03]  /*aba0*/  LDSM.16.M88.4 R24, [R209+0x17000] ;  /* 0x01700000d118783b */ /* 0x000fe60000000200 */
[C---:B-1----:R-:W-:Y:S08]  /*abb0*/  HMMA.16816.F32 R172, R28.reuse, R16, R172 ;  /* 0x000000101cac723c */ /* 0x042ff000000018ac */
[C---:B------:R-:W-:Y:S01]  /*abc0*/  HMMA.16816.F32 R168, R28.reuse, R18, R168 ;  /* 0x000000121ca8723c */ /* 0x040fe200000018a8 */
[----:B------:R1:W3:Y:S07]  /*abd0*/  LDSM.16.M88.4 R16, [R0+0x17800] ;  /* 0x017800000010783b */ /* 0x0002ee0000000200 */
[C---:B----4-:R-:W-:Y:S08]  /*abe0*/  HMMA.16816.F32 R164, R28.reuse, R4, R164 ;  /* 0x000000041ca4723c */ /* 0x050ff000000018a4 */
[C---:B------:R-:W-:Y:S01]  /*abf0*/  HMMA.16816.F32 R32, R28.reuse, R6, R32 ;  /* 0x000000061c20723c */ /* 0x040fe20000001820 */
[----:B------:R-:W-:Y:S07]  /*ac00*/  LDSM.16.M88.4 R4, [R209+0x16000] ;  /* 0x01600000d104783b */ /* 0x000fee0000000200 */
[----:B--2---:R-:W-:Y:S01]  /*ac10*/  HMMA.16816.F32 R180, R28, R8, R180 ;  /* 0x000000081cb4723c */ /* 0x004fe200000018b4 */
[----:B-1----:R-:W-:-:S07]  /*ac20*/  IADD3 R0, PT, PT, R233, 0x8, RZ ;  /* 0x00000008e9007810 */ /* 0x002fce0007ffe0ff */
[C---:B------:R-:W-:Y:S01]  /*ac30*/  HMMA.16816.F32 R192, R28.reuse, R10, R192 ;  /* 0x0000000a1cc0723c */ /* 0x040fe200000018c0 */
[----:B------:R-:W1:Y:S07]  /*ac40*/  LDSM.16.M88.4 R8, [R211+0xc000] ;  /* 0x00c00000d308783b */ /* 0x000e6e0000000200 */
[C---:B-----5:R-:W-:Y:S08]  /*ac50*/  HMMA.16816.F32 R200, R28.reuse, R20, R200 ;  /* 0x000000141cc8723c */ /* 0x060ff000000018c8 */
        /* <DEDUP_REMOVED lines=24> */
[----:B------:R-:W5:Y:S07]  /*ade0*/  LDSM.16.M88.4 R24, [R3+0x16000] ;  /* 0x016000000318783b */ /* 0x000f6e0000000200 */
[C---:B---3--:R-:W-:Y:S08]  /*adf0*/  HMMA.16816.F32 R200, R8.reuse, R12, R200 ;  /* 0x0000000c08c8723c */ /* 0x048ff000000018c8 */
[----:B------:R-:W-:Y:S01]  /*ae00*/  HMMA.16816.F32 R196, R8, R14, R196 ;  /* 0x0000000e08c4723c */ /* 0x000fe200000018c4 */
[----:B------:R-:W3:Y:S04]  /*ae10*/  LDSM.16.M88.4 R8, [R3+0x17000] ;  /* 0x017000000308783b */ /* 0x000ee80000000200 */
[----:B------:R2:W3:Y:S01]  /*ae20*/  LDSM.16.M88.4 R12, [R3+0x17800] ;  /* 0x01780000030c783b */ /* 0x0004e20000000200 */
[----:B------:R-:W-:-:S04]  /*ae30*/  DEPBAR.LE SB0, 0x0 ;  /* 0x000080000000791a */ /* 0x000fc80000000000 */
[C---:B----4-:R-:W-:Y:S08]  /*ae40*/  HMMA.16816.F32 R172, R28.reuse, R16, R172 ;  /* 0x000000101cac723c */ /* 0x050ff000000018ac */
[C---:B------:R-:W-:Y:S08]  /*ae50*/  HMMA.16816.F32 R168, R28.reuse, R18, R168 ;  /* 0x000000121ca8723c */ /* 0x040ff000000018a8 */
[----:B-1----:R-:W-:Y:S01]  /*ae60*/  HMMA.16816.F32 R164, R28, R4, R164 ;  /* 0x000000041ca4723c */ /* 0x002fe200000018a4 */
[----:B--2---:R-:W-:-:S05]  /*ae70*/  VIADD R3, R208, 0xffffff40 ;  /* 0xffffff40d0037836 */ /* 0x004fca0000000000 */
[----:B------:R-:W-:Y:S02]  /*ae80*/  ISETP.GE.AND P4, PT, R3, R232, PT ;  /* 0x000000e80300720c */ /* 0x000fe40003f86270 */
[----:B------:R-:W-:Y:S01]  /*ae90*/  HMMA.16816.F32 R32, R28, R6, R32 ;  /* 0x000000061c20723c */ /* 0x000fe20000001820 */
[-C--:B------:R-:W-:Y:S01]  /*aea0*/  ISETP.GT.AND P6, PT, R233, R3.reuse, PT ;  /* 0x00000003e900720c */ /* 0x080fe20003fc4270 */
[----:B------:R-:W-:Y:S01]  /*aeb0*/  VIADD R7, R208, 0xffffff41 ;  /* 0xffffff41d0077836 */ /* 0x000fe20000000000 */
[----:B------:R-:W-:Y:S02]  /*aec0*/  ISETP.GT.AND P5, PT, R0, R3, PT ;  /* 0x000000030000720c */ /* 0x000fe40003fa4270 */
[----:B------:R-:W-:-:S03]  /*aed0*/  P2R R4, PR, RZ, 0x10 ;  /* 0x00000010ff047803 */ /* 0x000fc60000000000 */
[C---:B------:R-:W-:Y:S08]  /*aee0*/  HMMA.16816.F32 R180, R28.reuse, R20, R180 ;  /* 0x000000141cb4723c */ /* 0x040ff000000018b4 */
[C---:B------:R-:W-:Y:S08]  /*aef0*/  HMMA.16816.F32 R192, R28.reuse, R22, R192 ;  /* 0x000000161cc0723c */ /* 0x040ff000000018c0 */
[C---:B------:R-:W-:Y:S08]  /*af00*/  HMMA.16816.F32 R200, R28.reuse, R184, R200 ;  /* 0x000000b81cc8723c */ /* 0x040ff000000018c8 */
[----:B------:R-:W-:Y:S08]  /*af10*/  HMMA.16816.F32 R196, R28, R186, R196 ;  /* 0x000000ba1cc4723c */ /* 0x000ff000000018c4 */
[C---:B-----5:R-:W-:Y:S08]  /*af20*/  HMMA.16816.F32 R172, R176.reuse, R24, R172 ;  /* 0x00000018b0ac723c */ /* 0x060ff000000018ac */
[C---:B------:R-:W-:Y:S08]  /*af30*/  HMMA.16816.F32 R168, R176.reuse, R26, R168 ;  /* 0x0000001ab0a8723c */ /* 0x040ff000000018a8 */
[C---:B------:R-:W-:Y:S08]  /*af40*/  HMMA.16816.F32 R164, R176.reuse, R188, R164 ;  /* 0x000000bcb0a4723c */ /* 0x040ff000000018a4 */
[C---:B------:R-:W-:Y:S08]  /*af50*/  HMMA.16816.F32 R32, R176.reuse, R190, R32 ;  /* 0x000000beb020723c */ /* 0x040ff00000001820 */
[C---:B---3--:R-:W-:Y:S08]  /*af60*/  HMMA.16816.F32 R180, R176.reuse, R8, R180 ;  /* 0x00000008b0b4723c */ /* 0x048ff000000018b4 */
[C---:B------:R-:W-:Y:S08]  /*af70*/  HMMA.16816.F32 R192, R176.reuse, R10, R192 ;  /* 0x0000000ab0c0723c */ /* 0x040ff000000018c0 */
[C---:B------:R-:W-:Y:S08]  /*af80*/  HMMA.16816.F32 R200, R176.reuse, R12, R200 ;  /* 0x0000000cb0c8723c */ /* 0x040ff000000018c8 */
[----:B------:R-:W-:Y:S01]  /*af90*/  HMMA.16816.F32 R196, R176, R14, R196 ;  /* 0x0000000eb0c4723c */ /* 0x000fe200000018c4 */
[----:B------:R-:W-:Y:S06]  /*afa0*/  BAR.SYNC.DEFER_BLOCKING 0x0 ;  /* 0x0000000000007b1d */ /* 0x000fec0000010000 */
[----:B------:R-:W-:-:S13]  /*afb0*/  BRA.U !UP0, `(.L_x_548) ;  /* 0x0000000108e47547 */ /* 0x000fda000b800000 */
[----:B------:R-:W-:-:S04]  /*afc0*/  UIADD3 UR6, UPT, UPT, UR21, -0x4, URZ ;  /* 0xfffffffc15067890 */ /* 0x000fc8000fffe0ff */
[----:B------:R-:W-:-:S04]  /*afd0*/  UIMAD.WIDE.U32 UR8, UR6, UR10, URZ ;  /* 0x0000000a060872a5 */ /* 0x000fc8000f8e00ff */
[----:B------:R-:W-:Y:S02]  /*afe0*/  UIMAD UR6, UR6, UR11, UR9 ;  /* 0x0000000b060672a4 */ /* 0x000fe4000f8e0209 */
[----:B------:R-:W-:Y:S01]  /*aff0*/  USHF.L.U32 UR4, UR8, 0x6, URZ ;  /* 0x0000000608047899 */ /* 0x000fe200080006ff */
[----:B------:R-:W-:Y:S02]  /*b000*/  IMAD.U32 R8, RZ, RZ, UR8 ;  /* 0x00000008ff087e24 */ /* 0x000fe4000f8e00ff */
[----:B------:R-:W-:Y:S01]  /*b010*/  IMAD.U32 R9, RZ, RZ, UR9 ;  /* 0x00000009ff097e24 */ /* 0x000fe2000f8e00ff */
[----:B------:R-:W-:Y:S01]  /*b020*/  MOV R5, UR6 ;  /* 0x0000000600057c02 */ /* 0x000fe20008000f00 */
[----:B------:R-:W-:Y:S01]  /*b030*/  ULEA UR4, UP1, UR10, UR4, 0x5 ;  /* 0x000000040a047291 */ /* 0x000fe2000f8228ff */
[----:B------:R-:W-:Y:S01]  /*b040*/  LEA R10, P4, R8, R237, 0x7 ;  /* 0x000000ed080a7211 */ /* 0x000fe200078838ff */
[----:B------:R-:W-:-:S03]  /*b050*/  USHF.L.U64.HI UR6, UR8, 0x6, UR6 ;  /* 0x0000000608067899 */ /* 0x000fc60008010206 */
[----:B------:R-:W-:Y:S01]  /*b060*/  LEA.HI.X R11, R8, R236, R5, 0x7, P4 ;  /* 0x000000ec080b7211 */ /* 0x000fe200020f3c05 */
[----:B------:R-:W-:Y:S01]  /*b070*/  ULEA.HI.X UR6, UR10, UR6, UR11, 0x5, UP1 ;  /* 0x000000060a067291 */ /* 0x000fe200088f2c0b */
[----:B------:R-:W-:-:S03]  /*b080*/  IMAD.U32 R2, RZ, RZ, UR4 ;  /* 0x00000004ff027e24 */ /* 0x000fc6000f8e00ff */
[----:B------:R-:W-:Y:S01]  /*b090*/  @!PT LDS RZ, [RZ] ;  /* 0x00000000fffff984 */ /* 0x000fe20000000800 */
[----:B------:R-:W-:Y:S01]  /*b0a0*/  @!PT LDS RZ, [RZ] ;  /* 0x00000000fffff984 */ /* 0x000fe20000000800 */
[----:B------:R-:W-:Y:S01]  /*b0b0*/  @!PT LDS RZ, [RZ] ;  /* 0x00000000fffff984 */ /* 0x000fe20000000800 */
[----:B------:R1:W-:Y:S02]  /*b0c0*/  @!P3 LDGSTS.E.BYPASS.LTC128B.128 [R238+0x10000], desc[UR26][R10.64] ;  /* 0x100000000aeebfae */ /* 0x0003e4000b981a1a */
[----:B------:R-:W-:Y:S02]  /*b0d0*/  MOV R5, UR6 ;  /* 0x0000000600057c02 */ /* 0x000fe40008000f00 */
        /* <DEDUP_REMOVED lines=39> */
.L_x_548:
[-C--:B------:R-:W-:Y:S01]  /*b350*/  ISETP.GT.AND P2, PT, R233, R7.reuse, PT ;  /* 0x00000007e900720c */ /* 0x080fe20003f44270 */
[----:B------:R-:W2:Y:S01]  /*b360*/  LDCU UR4, c[0x0][0x45c] ;  /* 0x00008b80ff0477ac */ /* 0x000ea20008000800 */
[C---:B------:R-:W-:Y:S02]  /*b370*/  ISETP.GE.AND P3, PT, R7.reuse, R232, PT ;  /* 0x000000e80700720c */ /* 0x040fe40003f66270 */
[-C--:B------:R-:W-:Y:S01]  /*b380*/  ISETP.GE.AND P0, PT, R7, R228.reuse, PT ;  /* 0x000000e40700720c */ /* 0x080fe20003f06270 */
[----:B------:R-:W-:Y:S01]  /*b390*/  @UP0 UIADD3 UR21, UPT, UPT, UR21, -0x4, URZ ;  /* 0xfffffffc15150890 */ /* 0x000fe2000fffe0ff */
[----:B------:R-:W-:Y:S02]  /*b3a0*/  ISETP.GT.AND P4, PT, R0, R7, PT ;  /* 0x000000070000720c */ /* 0x000fe40003f84270 */
[----:B------:R-:W-:Y:S02]  /*b3b0*/  ISETP.GE.AND P1, PT, R3, R228, PT ;  /* 0x000000e40300720c */ /* 0x000fe40003f26270 */
[----:B------:R-:W-:-:S02]  /*b3c0*/  FSEL R7, R174, -INF , !P5 ;  /* 0xff800000ae077808 */ /* 0x000fc40006800000 */
[----:B------:R-:W-:Y:S02]  /*b3d0*/  IADD3 R5, PT, PT, R208, -0xb8, RZ ;  /* 0xffffff48d0057810 */ /* 0x000fe40007ffe0ff */
[----:B------:R-:W-:Y:S02]  /*b3e0*/  FSEL R172, R172, -INF , !P6 ;  /* 0xff800000acac7808 */ /* 0x000fe40007000000 */
[----:B------:R-:W-:Y:S02]  /*b3f0*/  ISETP.NE.AND P6, PT, R4, RZ, PT ;  /* 0x000000ff0400720c */ /* 0x000fe40003fc5270 */
[----:B------:R-:W-:Y:S02]  /*b400*/  FSEL R2, R173, -INF , !P2 ;  /* 0xff800000ad027808 */ /* 0x000fe40005000000 */
[----:B------:R-:W-:Y:S02]  /*b410*/  FSEL R7, R7, -INF , !P1 ;  /* 0xff80000007077808 */ /* 0x000fe40004800000 */
[----:B------:R-:W-:-:S02]  /*b420*/  IADD3 R3, PT, PT, R208, -0xb7, RZ ;  /* 0xffffff49d0037810 */ /* 0x000fc40007ffe0ff */
[-C--:B------:R-:W-:Y:S02]  /*b430*/  ISETP.GT.AND P5, PT, R233, R5.reuse, PT ;  /* 0x00000005e900720c */ /* 0x080fe40003fa4270 */
[----:B------:R-:W-:Y:S02]  /*b440*/  ISETP.GT.AND P1, PT, R0, R5, PT ;  /* 0x000000050000720c */ /* 0x000fe40003f24270 */
[----:B------:R-:W-:Y:S02]  /*b450*/  FSEL R4, R172, -INF , !P6 ;  /* 0xff800000ac047808 */ /* 0x000fe40007000000 */
[C---:B------:R-:W-:Y:S02]  /*b460*/  ISETP.GE.AND P6, PT, R5.reuse, R232, PT ;  /* 0x000000e80500720c */ /* 0x040fe40003fc6270 */
[----:B------:R-:W-:Y:S02]  /*b470*/  ISETP.GE.AND P2, PT, R5, R228, PT ;  /* 0x000000e40500720c */ /* 0x000fe40003f46270 */
[----:B------:R-:W-:-:S02]  /*b480*/  FSEL R2, R2, -INF , !P3 ;  /* 0xff80000002027808 */ /* 0x000fc40005800000 */
[----:B------:R-:W-:Y:S02]  /*b490*/  FSEL R5, R175, -INF , !P4 ;  /* 0xff800000af057808 */ /* 0x000fe40006000000 */
[-C--:B------:R-:W-:Y:S02]  /*b4a0*/  ISETP.GT.AND P3, PT, R233, R3.reuse, PT ;  /* 0x00000003e900720c */ /* 0x080fe40003f64270 */
[----:B-1----:R-:W-:Y:S02]  /*b4b0*/  FSEL R8, R168, -INF , !P5 ;  /* 0xff800000a8087808 */ /* 0x002fe40006800000 */
[----:B------:R-:W-:Y:S02]  /*b4c0*/  FSEL R11, R170, -INF , !P1 ;  /* 0xff800000aa0b7808 */ /* 0x000fe40004800000 */
[----:B------:R-:W-:Y:S02]  /*b4d0*/  IADD3 R9, PT, PT, R208, -0xb0, RZ ;  /* 0xffffff50d0097810 */ /* 0x000fe40007ffe0ff */
[----:B------:R-:W-:-:S02]  /*b4e0*/  ISETP.GT.AND P5, PT, R0, R3, PT ;  /* 0x000000030000720c */ /* 0x000fc40003fa4270 */
[----:B------:R-:W-:Y:S02]  /*b4f0*/  FSEL R5, R5, -INF , !P0 ;  /* 0xff80000005057808 */ /* 0x000fe40004000000 */
[----:B------:R-:W-:Y:S02]  /*b500*/  FSEL R8, R8, -INF , !P6 ;  /* 0xff80000008087808 */ /* 0x000fe40007000000 */
[----:B------:R-:W-:Y:S02]  /*b510*/  FSEL R6, R169, -INF , !P3 ;  /* 0xff800000a9067808 */ /* 0x000fe40005800000 */
[----:B------:R-:W-:Y:S02]  /*b520*/  FSEL R11, R11, -INF , !P2 ;  /* 0xff8000000b0b7808 */ /* 0x000fe40005000000 */
[C---:B------:R-:W-:Y:S02]  /*b530*/  ISETP.GE.AND P4, PT, R3.reuse, R232, PT ;  /* 0x000000e80300720c */ /* 0x040fe40003f86270 */
[----:B------:R-:W-:-:S02]  /*b540*/  ISETP.GE.AND P0, PT, R3, R228, PT ;  /* 0x000000e40300720c */ /* 0x000fc40003f06270 */
[-C--:B------:R-:W-:Y:S02]  /*b550*/  ISETP.GT.AND P1, PT, R233, R9.reuse, PT ;  /* 0x00000009e900720c */ /* 0x080fe40003f24270 */
[C---:B------:R-:W-:Y:S02]  /*b560*/  ISETP.GE.AND P6, PT, R9.reuse, R232, PT ;  /* 0x000000e80900720c */ /* 0x040fe40003fc6270 */
[----:B------:R-:W-:Y:S02]  /*b570*/  ISETP.GE.AND P3, PT, R9, R228, PT ;  /* 0x000000e40900720c */ /* 0x000fe40003f66270 */
[----:B------:R-:W-:Y:S02]  /*b580*/  ISETP.GT.AND P2, PT, R0, R9, PT ;  /* 0x000000090000720c */ /* 0x000fe40003f44270 */
[----:B------:R-:W-:Y:S02]  /*b590*/  IADD3 R3, PT, PT, R208, -0xaf, RZ ;  /* 0xffffff51d0037810 */ /* 0x000fe40007ffe0ff */
[----:B------:R-:W-:-:S02]  /*b5a0*/  FSEL R9, R171, -INF , !P5 ;  /* 0xff800000ab097808 */ /* 0x000fc40006800000 */
[----:B------:R-:W-:Y:S02]  /*b5b0*/  IADD3 R13, PT, PT, R208, -0xa8, RZ ;  /* 0xffffff58d00d7810 */ /* 0x000fe40007ffe0ff */
[----:B------:R-:W-:Y:S02]  /*b5c0*/  FSEL R6, R6, -INF , !P4 ;  /* 0xff80000006067808 */ /* 0x000fe40006000000 */
[----:B------:R-:W-:Y:S02]  /*b5d0*/  ISETP.GT.AND P4, PT, R233, R3, PT ;  /* 0x00000003e900720c */ /* 0x000fe40003f84270 */
[----:B------:R-:W-:Y:S02]  /*b5e0*/  FSEL R9, R9, -INF , !P0 ;  /* 0xff80000009097808 */ /* 0x000fe40004000000 */
[----:B------:R-:W-:Y:S02]  /*b5f0*/  FSEL R164, R164, -INF , !P1 ;  /* 0xff800000a4a47808 */ /* 0x000fe40004800000 */
[----:B------:R-:W-:-:S02]  /*b600*/  FSEL R166, R166, -INF , !P2 ;  /* 0xff800000a6a67808 */ /* 0x000fc40005000000 */
[C---:B------:R-:W-:Y:S02]  /*b610*/  ISETP.GE.AND P5, PT, R3.reuse, R232, PT ;  /* 0x000000e80300720c */ /* 0x040fe40003fa6270 */
[----:B------:R-:W-:Y:S02]  /*b620*/  ISETP.GE.AND P0, PT, R3, R228, PT ;  /* 0x000000e40300720c */ /* 0x000fe40003f06270 */
[----:B------:R-:W-:Y:S02]  /*b630*/  ISETP.GT.AND P1, PT, R0, R3, PT ;  /* 0x000000030000720c */ /* 0x000fe40003f24270 */
[----:B------:R-:W-:Y:S02]  /*b640*/  ISETP.GT.AND P2, PT, R233, R13, PT ;  /* 0x0000000de900720c */ /* 0x000fe40003f44270 */
[----:B------:R-:W-:Y:S02]  /*b650*/  IADD3 R3, PT, PT, R208, -0xa7, RZ ;  /* 0xffffff59d0037810 */ /* 0x000fe40007ffe0ff */
[----:B------:R-:W-:-:S02]  /*b660*/  FSEL R190, R164, -INF , !P6 ;  /* 0xff800000a4be7808 */ /* 0x000fc40007000000 */
[----:B------:R-:W-:Y:S02]  /*b670*/  FSEL R165, R165, -INF , !P4 ;  /* 0xff800000a5a57808 */ /* 0x000fe40006000000 */
[----:B------:R-:W-:Y:S02]  /*b680*/  FSEL R213, R166, -INF , !P3 ;  /* 0xff800000a6d57808 */ /* 0x000fe40005800000 */
[C---:B------:R-:W-:Y:S02]  /*b690*/  ISETP.GE.AND P6, PT, R13.reuse, R232, PT ;  /* 0x000000e80d00720c */ /* 0x040fe40003fc6270 */
[----:B------:R-:W-:Y:S02]  /*b6a0*/  ISETP.GE.AND P4, PT, R13, R228, PT ;  /* 0x000000e40d00720c */ /* 0x000fe40003f86270 */
[----:B------:R-:W-:Y:S02]  /*b6b0*/  ISETP.GT.AND P3, PT, R0, R13, PT ;  /* 0x0000000d0000720c */ /* 0x000fe40003f64270 */
[----:B------:R-:W-:-:S02]  /*b6c0*/  FSEL R167, R167, -INF , !P1 ;  /* 0xff800000a7a77808 */ /* 0x000fc40004800000 */
[----:B------:R-:W-:Y:S02]  /*b6d0*/  FSEL R32, R32, -INF , !P2 ;  /* 0xff80000020207808 */ /* 0x000fe40005000000 */
[-C--:B------:R-:W-:Y:S02]  /*b6e0*/  ISETP.GT.AND P1, PT, R233, R3.reuse, PT ;  /* 0x00000003e900720c */ /* 0x080fe40003f24270 */
[----:B------:R-:W-:Y:S02]  /*b6f0*/  ISETP.GT.AND P2, PT, R0, R3, PT ;  /* 0x000000030000720c */ /* 0x000fe40003f44270 */
[----:B------:R-:W-:Y:S02]  /*b700*/  IADD3 R13, PT, PT, R208, -0xa0, RZ ;  /* 0xffffff60d00d7810 */ /* 0x000fe40007ffe0ff */
[----:B------:R-:W-:Y:S02]  /*b710*/  FSEL R212, R165, -INF , !P5 ;  /* 0xff800000a5d47808 */ /* 0x000fe40006800000 */
[----:B------:R-:W-:-:S02]  /*b720*/  FSEL R211, R167, -INF , !P0 ;  /* 0xff800000a7d37808 */ /* 0x000fc40004000000 */
[----:B------:R-:W-:Y:S02]  /*b730*/  FSEL R34, R34, -INF , !P3 ;  /* 0xff80000022227808 */ /* 0x000fe40005800000 */
[C---:B------:R-:W-:Y:S02]  /*b740*/  ISETP.GE.AND P5, PT, R3.reuse, R232, PT ;  /* 0x000000e80300720c */ /* 0x040fe40003fa6270 */
[----:B------:R-:W-:Y:S02]  /*b750*/  ISETP.GE.AND P0, PT, R3, R228, PT ;  /* 0x000000e40300720c */ /* 0x000fe40003f06270 */
[----:B------:R-:W-:Y:S02]  /*b760*/  ISETP.GT.AND P3, PT, R233, R13, PT ;  /* 0x0000000de900720c */ /* 0x000fe40003f64270 */
[----:B------:R-:W-:Y:S02]  /*b770*/  FSEL R33, R33, -INF , !P1 ;  /* 0xff80000021217808 */ /* 0x000fe40004800000 */
[----:B------:R-:W-:-:S02]  /*b780*/  FSEL R35, R35, -INF , !P2 ;  /* 0xff80000023237808 */ /* 0x000fc40005000000 */
[----:B------:R-:W-:Y:S02]  /*b790*/  IADD3 R3, PT, PT, R208, -0x9f, RZ ;  /* 0xffffff61d0037810 */ /* 0x000fe40007ffe0ff */
[----:B------:R-:W-:Y:S02]  /*b7a0*/  FSEL R168, R33, -INF , !P5 ;  /* 0xff80000021a87808 */ /* 0x000fe40006800000 */
[----:B------:R-:W-:Y:S02]  /*b7b0*/  FSEL R169, R35, -INF , !P0 ;  /* 0xff80000023a97808 */ /* 0x000fe40004000000 */
[----:B------:R-:W-:Y:S02]  /*b7c0*/  FSEL R180, R180, -INF , !P3 ;  /* 0xff800000b4b47808 */ /* 0x000fe40005800000 */
[----:B------:R-:W-:Y:S02]  /*b7d0*/  ISETP.GT.AND P1, PT, R0, R13, PT ;  /* 0x0000000d0000720c */ /* 0x000fe40003f24270 */
[----:B------:R-:W-:-:S02]  /*b7e0*/  ISETP.GT.AND P2, PT, R233, R3, PT ;  /* 0x00000003e900720c */ /* 0x000fc40003f44270 */
[C---:B------:R-:W-:Y:S02]  /*b7f0*/  ISETP.GE.AND P5, PT, R3.reuse, R232, PT ;  /* 0x000000e80300720c */ /* 0x040fe40003fa6270 */
[----:B------:R-:W-:Y:S02]  /*b800*/  ISETP.GE.AND P0, PT, R3, R228, PT ;  /* 0x000000e40300720c */ /* 0x000fe40003f06270 */
        /* <DEDUP_REMOVED lines=8> */
[----:B------:R-:W-:Y:S02]  /*b890*/  IADD3 R13, PT, PT, R208, -0x97, RZ ;  /* 0xffffff69d00d7810 */ /* 0x000fe40007ffe0ff */
[----:B------:R-:W-:-:S02]  /*b8a0*/  FSEL R206, R180, -INF , !P6 ;  /* 0xff800000b4ce7808 */ /* 0x000fc40007000000 */
[----:B------:R-:W-:Y:S02]  /*b8b0*/  FSEL R207, R182, -INF , !P4 ;  /* 0xff800000b6cf7808 */ /* 0x000fe40006000000 */
[----:B------:R-:W-:Y:S02]  /*b8c0*/  FSEL R181, R181, -INF , !P2 ;  /* 0xff800000b5b57808 */ /* 0x000fe40005000000 */
[----:B------:R-:W-:Y:S02]  /*b8d0*/  FSEL R174, R192, -INF , !P1 ;  /* 0xff800000c0ae7808 */ /* 0x000fe40004800000 */
[C---:B------:R-:W-:Y:S02]  /*b8e0*/  ISETP.GE.AND P6, PT, R3.reuse, R232, PT ;  /* 0x000000e80300720c */ /* 0x040fe40003fc6270 */
[----:B------:R-:W-:Y:S02]  /*b8f0*/  ISETP.GE.AND P4, PT, R3, R228, PT ;  /* 0x000000e40300720c */ /* 0x000fe40003f86270 */
[----:B------:R-:W-:-:S02]  /*b900*/  ISETP.GT.AND P2, PT, R0, R3, PT ;  /* 0x000000030000720c */ /* 0x000fc40003f44270 */
[----:B------:R-:W-:Y:S02]  /*b910*/  ISETP.GT.AND P1, PT, R0, R13, PT ;  /* 0x0000000d0000720c */ /* 0x000fe40003f24270 */
[----:B------:R-:W-:Y:S02]  /*b920*/  FSEL R183, R183, -INF , !P3 ;  /* 0xff800000b7b77808 */ /* 0x000fe40005800000 */
[----:B------:R-:W-:Y:S02]  /*b930*/  IADD3 R3, PT, PT, R208, -0x90, RZ ;  /* 0xffffff70d0037810 */ /* 0x000fe40007ffe0ff */
[----:B------:R-:W-:Y:S02]  /*b940*/  FSEL R173, R195, -INF , !P1 ;  /* 0xff800000c3ad7808 */ /* 0x000fe40004800000 */
[----:B------:R-:W-:Y:S02]  /*b950*/  FSEL R210, R181, -INF , !P5 ;  /* 0xff800000b5d27808 */ /* 0x000fe40006800000 */
[----:B------:R-:W-:-:S02]  /*b960*/  ISETP.GT.AND P1, PT, R233, R3, PT ;  /* 0x00000003e900720c */ /* 0x000fc40003f24270 */
[----:B------:R-:W-:Y:S02]  /*b970*/  FSEL R209, R183, -INF , !P0 ;  /* 0xff800000b7d17808 */ /* 0x000fe40004000000 */
[----:B------:R-:W-:Y:S02]  /*b980*/  FSEL R174, R174, -INF , !P6 ;  /* 0xff800000aeae7808 */ /* 0x000fe40007000000 */
[----:B------:R-:W-:Y:S02]  /*b990*/  ISETP.GT.AND P3, PT, R233, R13, PT ;  /* 0x0000000de900720c */ /* 0x000fe40003f64270 */
[C---:B------:R-:W-:Y:S02]  /*b9a0*/  ISETP.GE.AND P0, PT, R3.reuse, R232, PT ;  /* 0x000000e80300720c */ /* 0x040fe40003f06270 */
[----:B------:R-:W-:Y:S02]  /*b9b0*/  ISETP.GE.AND P6, PT, R3, R228, PT ;  /* 0x000000e40300720c */ /* 0x000fe40003fc6270 */
[----:B------:R-:W-:-:S02]  /*b9c0*/  ISETP.GT.AND P5, PT, R0, R3, PT ;  /* 0x000000030000720c */ /* 0x000fc40003fa4270 */
[C---:B------:R-:W-:Y:S02]  /*b9d0*/  IADD3 R15, PT, PT, R208.reuse, -0x8f, RZ ;  /* 0xffffff71d00f7810 */ /* 0x040fe40007ffe0ff */
[----:B------:R-:W-:Y:S02]  /*b9e0*/  IADD3 R3, PT, PT, R208, -0x88, RZ ;  /* 0xffffff78d0037810 */ /* 0x000fe40007ffe0ff */
[----:B------:R-:W-:Y:S02]  /*b9f0*/  FMNMX3.FTZ R17, R205, R4, R2, !PT ;  /* 0x00000004cd117276 */ /* 0x000fe40007810002 */
[----:B------:R-:W-:Y:S02]  /*ba00*/  FSEL R200, R200, -INF , !P1 ;  /* 0xff800000c8c87808 */ /* 0x000fe40004800000 */
[----:B------:R-:W-:Y:S02]  /*ba10*/  FMNMX3.FTZ R10, R204, R7, R5, !PT ;  /* 0x00000007cc0a7276 */ /* 0x000fe40007810005 */
[----:B------:R-:W-:-:S02]  /*ba20*/  FSEL R175, R194, -INF , !P2 ;  /* 0xff800000c2af7808 */ /* 0x000fc40005000000 */
[----:B------:R-:W-:Y:S02]  /*ba30*/  FSEL R172, R193, -INF , !P3 ;  /* 0xff800000c1ac7808 */ /* 0x000fe40005800000 */
[----:B------:R-:W-:Y:S02]  /*ba40*/  ISETP.GT.AND P1, PT, R233, R15, PT ;  /* 0x0000000fe900720c */ /* 0x000fe40003f24270 */
[----:B------:R-:W-:Y:S02]  /*ba50*/  FSEL R183, R202, -INF , !P5 ;  /* 0xff800000cab77808 */ /* 0x000fe40006800000 */
[C---:B------:R-:W-:Y:S02]  /*ba60*/  ISETP.GE.AND P2, PT, R13.reuse, R232, PT ;  /* 0x000000e80d00720c */ /* 0x040fe40003f46270 */
[----:B------:R-:W-:Y:S02]  /*ba70*/  ISETP.GE.AND P3, PT, R13, R228, PT ;  /* 0x000000e40d00720c */ /* 0x000fe40003f66270 */
[----:B------:R-:W-:-:S02]  /*ba80*/  ISETP.GT.AND P5, PT, R233, R3, PT ;  /* 0x00000003e900720c */ /* 0x000fc40003fa4270 */
[----:B------:R-:W-:Y:S02]  /*ba90*/  IADD3 R13, PT, PT, R208, -0x87, RZ ;  /* 0xffffff79d00d7810 */ /* 0x000fe40007ffe0ff */
[----:B------:R-:W-:Y:S02]  /*baa0*/  FMNMX3.FTZ R17, R17, R8, R6, !PT ;  /* 0x0000000811117276 */ /* 0x000fe40007810006 */
[----:B------:R-:W-:Y:S02]  /*bab0*/  FMNMX3.FTZ R10, R10, R11, R9, !PT ;  /* 0x0000000b0a0a7276 */ /* 0x000fe40007810009 */
[----:B------:R-:W-:Y:S02]  /*bac0*/  FSEL R201, R201, -INF , !P1 ;  /* 0xff800000c9c97808 */ /* 0x000fe40004800000 */
[----:B------:R-:W-:Y:S02]  /*bad0*/  FSEL R172, R172, -INF , !P2 ;  /* 0xff800000acac7808 */ /* 0x000fe40005000000 */
[----:B------:R-:W-:-:S02]  /*bae0*/  ISETP.GE.AND P1, PT, R3, R232, PT ;  /* 0x000000e80300720c */ /* 0x000fc40003f26270 */
[----:B------:R-:W-:Y:S02]  /*baf0*/  FSEL R182, R196, -INF , !P5 ;  /* 0xff800000c4b67808 */ /* 0x000fe40006800000 */
[----:B------:R-:W-:Y:S02]  /*bb00*/  ISETP.GE.AND P2, PT, R15, R232, PT ;  /* 0x000000e80f00720c */ /* 0x000fe40003f46270 */
[----:B------:R-:W-:Y:S02]  /*bb10*/  FMNMX3.FTZ R17, R17, R190, R212, !PT ;  /* 0x000000be11117276 */ /* 0x000fe400078100d4 */
[----:B------:R-:W-:Y:S02]  /*bb20*/  ISETP.GT.AND P5, PT, R233, R13, PT ;  /* 0x0000000de900720c */ /* 0x000fe40003fa4270 */
[----:B------:R-:W-:Y:S02]  /*bb30*/  FMNMX3.FTZ R10, R10, R213, R211, !PT ;  /* 0x000000d50a0a7276 */ /* 0x000fe400078100d3 */
[----:B------:R-:W-:-:S02]  /*bb40*/  FSEL R182, R182, -INF , !P1 ;  /* 0xff800000b6b67808 */ /* 0x000fc40004800000 */
[----:B------:R-:W-:Y:S02]  /*bb50*/  FSEL R202, R201, -INF , !P2 ;  /* 0xff800000c9ca7808 */ /* 0x000fe40005000000 */
[----:B------:R-:W-:Y:S02]  /*bb60*/  FMNMX3.FTZ R17, R17, R170, R168, !PT ;  /* 0x000000aa11117276 */ /* 0x000fe400078100a8 */
[----:B------:R-:W-:Y:S02]  /*bb70*/  ISETP.GE.AND P1, PT, R13, R232, PT ;  /* 0x000000e80d00720c */ /* 0x000fe40003f26270 */
[----:B------:R-:W-:Y:S02]  /*bb80*/  FSEL R180, R197, -INF , !P5 ;  /* 0xff800000c5b47808 */ /* 0x000fe40006800000 */
[----:B------:R-:W-:Y:S02]  /*bb90*/  ISETP.GT.AND P2, PT, R0, R15, PT ;  /* 0x0000000f0000720c */ /* 0x000fe40003f44270 */
[----:B------:R-:W-:-:S02]  /*bba0*/  FMNMX3.FTZ R10, R10, R171, R169, !PT ;  /* 0x000000ab0a0a7276 */ /* 0x000fc400078100a9 */
[----:B------:R-:W-:Y:S02]  /*bbb0*/  FSEL R200, R200, -INF , !P0 ;  /* 0xff800000c8c87808 */ /* 0x000fe40004000000 */
[----:B------:R-:W-:Y:S02]  /*bbc0*/  ISETP.GE.AND P0, PT, R15, R228, PT ;  /* 0x000000e40f00720c */ /* 0x000fe40003f06270 */
[----:B------:R-:W-:Y:S02]  /*bbd0*/  FMNMX3.FTZ R15, R17, R206, R210, !PT ;  /* 0x000000ce110f7276 */ /* 0x000fe400078100d2 */
[----:B------:R-:W-:Y:S02]  /*bbe0*/  FSEL R180, R180, -INF , !P1 ;  /* 0xff800000b4b47808 */ /* 0x000fe40004800000 */
[----:B------:R-:W-:Y:S02]  /*bbf0*/  FSEL R175, R175, -INF , !P4 ;  /* 0xff800000afaf7808 */ /* 0x000fe40006000000 */
[----:B------:R-:W-:-:S02]  /*bc00*/  ISETP.GT.AND P4, PT, R0, R3, PT ;  /* 0x000000030000720c */ /* 0x000fc40003f84270 */
[----:B------:R-:W-:Y:S02]  /*bc10*/  ISETP.GT.AND P1, PT, R0, R13, PT ;  /* 0x0000000d0000720c */ /* 0x000fe40003f24270 */
[----:B------:R-:W-:Y:S02]  /*bc20*/  FSEL R181, R203, -INF , !P2 ;  /* 0xff800000cbb57808 */ /* 0x000fe40005000000 */
[----:B------:R-:W-:Y:S02]  /*bc30*/  FSEL R173, R173, -INF , !P3 ;  /* 0xff800000adad7808 */ /* 0x000fe40005800000 */
[----:B------:R-:W-:Y:S02]  /*bc40*/  FMNMX3.FTZ R10, R10, R207, R209, !PT ;  /* 0x000000cf0a0a7276 */ /* 0x000fe400078100d1 */
[----:B------:R-:W-:Y:S02]  /*bc50*/  FMNMX3.FTZ R15, R15, R174, R172, !PT ;  /* 0x000000ae0f0f7276 */ /* 0x000fe400078100ac */
[----:B------:R-:W-:-:S02]  /*bc60*/  ISETP.GE.AND P5, PT, R3, R228, PT ;  /* 0x000000e40300720c */ /* 0x000fc40003fa6270 */
[----:B------:R-:W-:Y:S02]  /*bc70*/  ISETP.GE.AND P2, PT, R13, R228, PT ;  /* 0x000000e40d00720c */ /* 0x000fe40003f46270 */
[----:B------:R-:W-:Y:S02]  /*bc80*/  FSEL R179, R198, -INF , !P4 ;  /* 0xff800000c6b37808 */ /* 0x000fe40006000000 */
[----:B------:R-:W-:Y:S02]  /*bc90*/  FSEL R177, R199, -INF , !P1 ;  /* 0xff800000c7b17808 */ /* 0x000fe40004800000 */
[----:B------:R-:W-:Y:S02]  /*bca0*/  FSEL R183, R183, -INF , !P6 ;  /* 0xff800000b7b77808 */ /* 0x000fe40007000000 */
[----:B------:R-:W-:Y:S02]  /*bcb0*/  FSEL R181, R181, -INF , !P0 ;  /* 0xff800000b5b57808 */ /* 0x000fe40004000000 */
[----:B------:R-:W-:-:S02]  /*bcc0*/  FMNMX3.FTZ R10, R10, R175, R173, !PT ;  /* 0x000000af0a0a7276 */ /* 0x000fc400078100ad */
[----:B------:R-:W-:Y:S02]  /*bcd0*/  FMNMX3.FTZ R15, R15, R200, R202, !PT ;  /* 0x000000c80f0f7276 */ /* 0x000fe400078100ca */
[----:B------:R-:W-:Y:S02]  /*bce0*/  FSEL R179, R179, -INF , !P5 ;  /* 0xff800000b3b37808 */ /* 0x000fe40006800000 */
[----:B------:R-:W-:Y:S02]  /*bcf0*/  FSEL R177, R177, -INF , !P2 ;  /* 0xff800000b1b17808 */ /* 0x000fe40005000000 */
[----:B------:R-:W-:Y:S02]  /*bd00*/  FMNMX3.FTZ R10, R10, R183, R181, !PT ;  /* 0x000000b70a0a7276 */ /* 0x000fe400078100b5 */
[----:B------:R-:W-:Y:S02]  /*bd10*/  FMNMX3.FTZ R3, R15, R182, R180, !PT ;  /* 0x000000b60f037276 */ /* 0x000fe400078100b4 */
[----:B------:R-:W-:-:S02]  /*bd20*/  FMNMX3.FTZ R15, R10, R179, R177, !PT ;  /* 0x000000b30a0f7276 */ /* 0x000fc400078100b1 */
[C---:B------:R-:W-:Y:S01]  /*bd30*/  IADD3 R16, PT, PT, R220.reuse, 0x18000, RZ ;  /* 0x00018000dc107810 */ /* 0x040fe20007ffe0ff */
[----:B------:R-:W1:Y:S01]  /*bd40*/  SHFL.BFLY PT, R0, R3, 0x2, 0x1f ;  /* 0x0c401f0003007f89 */ /* 0x000e6200000e0000 */
[----:B------:R-:W-:Y:S02]  /*bd50*/  IADD3 R197, PT, PT, R220, 0x18040, RZ ;  /* 0x00018040dcc57810 */ /* 0x000fe40007ffe0ff */
[----:B------:R-:W-:Y:S01]  /*bd60*/  MOV R192, 0x20 ;  /* 0x0000002000c07802 */ /* 0x000fe20000000f00 */
[----:B------:R-:W3:Y:S01]  /*bd70*/  SHFL.BFLY PT, R10, R15, 0x2, 0x1f ;  /* 0x0c401f000f0a7f89 */ /* 0x000ee200000e0000 */
[----:B-1----:R-:W-:Y:S02]  /*bd80*/  FMNMX.FTZ R13, R3, R0, !PT ;  /* 0x00000000030d7209 */ /* 0x002fe40007810000 */
[----:B---3--:R-:W-:-:S03]  /*bd90*/  FMNMX.FTZ R0, R15, R10, !PT ;  /* 0x0000000a0f007209 */ /* 0x008fc60007810000 */
[----:B------:R-:W1:Y:S04]  /*bda0*/  SHFL.BFLY PT, R164, R13, 0x1, 0x1f ;  /* 0x0c201f000da47f89 */ /* 0x000e6800000e0000 */
[----:B------:R-:W3:Y:S01]  /*bdb0*/  SHFL.BFLY PT, R3, R0, 0x1, 0x1f ;  /* 0x0c201f0000037f89 */ /* 0x000ee200000e0000 */
[----:B-1----:R-:W-:-:S03]  /*bdc0*/  FMNMX.FTZ R164, R13, R164, !PT ;  /* 0x000000a40da47209 */ /* 0x002fc60007810000 */
[----:B------:R-:W-:Y:S01]  /*bdd0*/  LDSM.16.MT88.4 R12, [R220+0x18000] ;  /* 0x01800000dc0c783b */ /* 0x000fe20000004200 */
[----:B---3--:R-:W-:Y:S01]  /*bde0*/  FMNMX.FTZ R3, R0, R3, !PT ;  /* 0x0000000300037209 */ /* 0x008fe20007810000 */
[C---:B--2---:R-:W-:Y:S01]  /*bdf0*/  FMUL.FTZ R199, R164.reuse, UR4 ;  /* 0x00000004a4c77c20 */ /* 0x044fe20008410000 */
[----:B------:R-:W-:Y:S02]  /*be00*/  FSETP.NEU.FTZ.AND P1, PT, R164, -INF , PT ;  /* 0xff800000a400780b */ /* 0x000fe40003f3d000 */
[C---:B------:R-:W-:Y:S01]  /*be10*/  FSETP.NEU.FTZ.AND P0, PT, R3.reuse, -INF , PT ;  /* 0xff8000000300780b */ /* 0x040fe20003f1d000 */
[----:B------:R-:W-:Y:S01]  /*be20*/  FMUL.FTZ R178, R3, UR4 ;  /* 0x0000000403b27c20 */ /* 0x000fe20008410000 */
[----:B------:R-:W-:-:S04]  /*be30*/  FSEL R199, R199, RZ, P1 ;  /* 0x000000ffc7c77208 */ /* 0x000fc80000800000 */
[----:B------:R-:W-:Y:S01]  /*be40*/  FSEL R178, R178, RZ, P0 ;  /* 0x000000ffb2b27208 */ /* 0x000fe20000000000 */
[--C-:B------:R-:W-:Y:S01]  /*be50*/  FFMA.FTZ R167, R2, UR4, -R199.reuse ;  /* 0x0000000402a77c23 */ /* 0x100fe200080108c7 */
[--C-:B------:R-:W-:Y:S01]  /*be60*/  FFMA.FTZ R188, R4, UR4, -R199.reuse ;  /* 0x0000000404bc7c23 */ /* 0x100fe200080108c7 */
[----:B------:R-:W-:Y:S01]  /*be70*/  FSEL R4, R164, RZ, P1 ;  /* 0x000000ffa4047208 */ /* 0x000fe20000800000 */
[--C-:B------:R-:W-:Y:S01]  /*be80*/  FFMA.FTZ R184, R8, UR4, -R199.reuse ;  /* 0x0000000408b87c23 */ /* 0x100fe200080108c7 */
[----:B------:R-:W-:Y:S01]  /*be90*/  FFMA.FTZ R2, R5, UR4, -R178 ;  /* 0x0000000405027c23 */ /* 0x000fe200080108b2 */
[----:B------:R-:W-:Y:S01]  /*bea0*/  FSEL R5, R3, RZ, P0 ;  /* 0x000000ff03057208 */ /* 0x000fe20000000000 */
[----:B------:R-:W-:Y:S01]  /*beb0*/  FFMA.FTZ R165, R6, UR4, -R199 ;  /* 0x0000000406a57c23 */ /* 0x000fe200080108c7 */
[----:B------:R-:W-:Y:S01]  /*bec0*/  R2P PR, R216, 0x6 ;  /* 0x00000006d8007804 */ /* 0x000fe20000000000 */
[----:B------:R-:W-:Y:S01]  /*bed0*/  FADD.FTZ R191, R205, -R4 ;  /* 0x80000004cdbf7221 */ /* 0x000fe20000010000 */
[--C-:B------:R-:W-:Y:S01]  /*bee0*/  FFMA.FTZ R166, R7, UR4, -R178.reuse ;  /* 0x0000000407a67c23 */ /* 0x100fe200080108b2 */
[----:B------:R-:W-:Y:S01]  /*bef0*/  FADD.FTZ R186, R204, -R5 ;  /* 0x80000005ccba7221 */ /* 0x000fe20000010000 */
[--C-:B------:R-:W-:Y:S01]  /*bf00*/  FFMA.FTZ R0, R11, UR4, -R178.reuse ;  /* 0x000000040b007c23 */ /* 0x100fe200080108b2 */
[----:B------:R-:W-:Y:S01]  /*bf10*/  FMUL.FTZ R191, R191, UR4 ;  /* 0x00000004bfbf7c20 */ /* 0x000fe20008410000 */
[--C-:B------:R-:W-:Y:S01]  /*bf20*/  FFMA.FTZ R185, R9, UR4, -R178.reuse ;  /* 0x0000000409b97c23 */ /* 0x100fe200080108b2 */
[----:B------:R-:W-:Y:S01]  /*bf30*/  FMUL.FTZ R186, R186, UR4 ;  /* 0x00000004baba7c20 */ /* 0x000fe20008410000 */
[----:B------:R-:W-:Y:S01]  /*bf40*/  MUFU.EX2 R188, R188 ;  /* 0x000000bc00bc7308 */ /* 0x000fe20000000800 */
[----:B------:R-:W-:Y:S01]  /*bf50*/  SEL R192, R192, 0xffffffe0, !P1 ;  /* 0xffffffe0c0c07807 */ /* 0x000fe20004800000 */
[--C-:B------:R-:W-:Y:S01]  /*bf60*/  FFMA.FTZ R190, R190, UR4, -R199.reuse ;  /* 0x00000004bebe7c23 */ /* 0x100fe200080108c7 */
[--C-:B------:R-:W-:Y:S01]  /*bf70*/  FFMA.FTZ R189, R212, UR4, -R199.reuse ;  /* 0x00000004d4bd7c23 */ /* 0x100fe200080108c7 */
[--C-:B------:R-:W-:Y:S01]  /*bf80*/  FFMA.FTZ R196, R170, UR4, -R199.reuse ;  /* 0x00000004aac47c23 */ /* 0x100fe200080108c7 */
[----:B------:R-:W-:Y:S01]  /*bf90*/  @P2 IADD3 R197, PT, PT, R16, -0x40, RZ ;  /* 0xffffffc010c52810 */ /* 0x000fe20007ffe0ff */
[--C-:B------:R-:W-:Y:S01]  /*bfa0*/  FFMA.FTZ R187, R168, UR4, -R199.reuse ;  /* 0x00000004a8bb7c23 */ /* 0x100fe200080108c7 */
[----:B------:R-:W-:Y:S01]  /*bfb0*/  IADD3 R176, PT, PT, R220, R192, RZ ;  /* 0x000000c0dcb07210 */ /* 0x000fe20007ffe0ff */
[----:B------:R-:W1:Y:S01]  /*bfc0*/  MUFU.EX2 R191, R191 ;  /* 0x000000bf00bf7308 */ /* 0x000e620000000800 */
[----:B------:R-:W-:Y:S01]  /*bfd0*/  IADD3 R192, PT, PT, R192, R197, RZ ;  /* 0x000000c5c0c07210 */ /* 0x000fe20007ffe0ff */
[----:B------:R-:W2:Y:S01]  /*bfe0*/  LDSM.16.MT88.4 R28, [R197] ;  /* 0x00000000c51c783b */ /* 0x000ea20000004200 */
        /* <DEDUP_REMOVED lines=10> */
[--C-:B------:R-:W-:Y:S01]  /*c090*/  FFMA.FTZ R203, R174, UR4, -R199.reuse ;  /* 0x00000004aecb7c23 */ /* 0x100fe200080108c7 */
[--C-:B------:R-:W-:Y:S01]  /*c0a0*/  FFMA.FTZ R206, R172, UR4, -R199.reuse ;  /* 0x00000004acce7c23 */ /* 0x100fe200080108c7 */
[--C-:B------:R-:W-:Y:S01]  /*c0b0*/  FFMA.FTZ R208, R209, UR4, -R178.reuse ;  /* 0x00000004d1d07c23 */ /* 0x100fe200080108b2 */
[----:B------:R-:W4:Y:S01]  /*c0c0*/  MUFU.EX2 R167, R167 ;  /* 0x000000a700a77308 */ /* 0x000f220000000800 */
[-C--:B-1----:R-:W-:Y:S01]  /*c0d0*/  FMUL.FTZ R32, R140, R191.reuse ;  /* 0x000000bf8c207220 */ /* 0x082fe20000410000 */
[-C--:B------:R-:W-:Y:S01]  /*c0e0*/  FMUL.FTZ R33, R141, R191.reuse ;  /* 0x000000bf8d217220 */ /* 0x080fe20000410000 */
[-C--:B------:R-:W-:Y:S01]  /*c0f0*/  FMUL.FTZ R24, R144, R191.reuse ;  /* 0x000000bf90187220 */ /* 0x080fe20000410000 */
[-C--:B------:R-:W-:Y:S01]  /*c100*/  FMUL.FTZ R25, R145, R191.reuse ;  /* 0x000000bf91197220 */ /* 0x080fe20000410000 */
[-C--:B------:R-:W-:Y:S01]  /*c110*/  FMUL.FTZ R36, R36, R191.reuse ;  /* 0x000000bf24247220 */ /* 0x080fe20000410000 */
[-C--:B------:R-:W-:Y:S01]  /*c120*/  FMUL.FTZ R37, R37, R191.reuse ;  /* 0x000000bf25257220 */ /* 0x080fe20000410000 */
[-C--:B------:R-:W-:Y:S01]  /*c130*/  FMUL.FTZ R40, R40, R191.reuse ;  /* 0x000000bf28287220 */ /* 0x080fe20000410000 */
[----:B------:R-:W-:Y:S01]  /*c140*/  MUFU.EX2 R184, R184 ;  /* 0x000000b800b87308 */ /* 0x000fe20000000800 */
[-C--:B---3--:R-:W-:Y:S01]  /*c150*/  FMUL.FTZ R34, R142, R186.reuse ;  /* 0x000000ba8e227220 */ /* 0x088fe20000410000 */
[-C--:B------:R-:W-:Y:S01]  /*c160*/  FMUL.FTZ R35, R143, R186.reuse ;  /* 0x000000ba8f237220 */ /* 0x080fe20000410000 */
[-C--:B------:R-:W-:Y:S01]  /*c170*/  FMUL.FTZ R26, R146, R186.reuse ;  /* 0x000000ba921a7220 */ /* 0x080fe20000410000 */
[----:B------:R-:W1:Y:S01]  /*c180*/  LDSM.16.MT88.4 R140, [R220+0x1a000] ;  /* 0x01a00000dc8c783b */ /* 0x000e620000004200 */
[-C--:B------:R-:W-:Y:S01]  /*c190*/  FMUL.FTZ R27, R147, R186.reuse ;  /* 0x000000ba931b7220 */ /* 0x080fe20000410000 */
[-C--:B------:R-:W-:Y:S01]  /*c1a0*/  FMUL.FTZ R38, R38, R186.reuse ;  /* 0x000000ba26267220 */ /* 0x080fe20000410000 */
[----:B------:R-:W-:Y:S01]  /*c1b0*/  FMUL.FTZ R39, R39, R186 ;  /* 0x000000ba27277220 */ /* 0x000fe20000410000 */
[----:B------:R-:W3:Y:S01]  /*c1c0*/  MUFU.EX2 R165, R165 ;  /* 0x000000a500a57308 */ /* 0x000ee20000000800 */
[----:B----4-:R-:W-:Y:S01]  /*c1d0*/  F2FP.F16.F32.PACK_AB R4, R167, R188 ;  /* 0x000000bca704723e */ /* 0x010fe200000000ff */
[-C--:B------:R-:W-:Y:S01]  /*c1e0*/  FMUL.FTZ R41, R41, R191.reuse ;  /* 0x000000bf29297220 */ /* 0x080fe20000410000 */
[-C--:B------:R-:W-:Y:S01]  /*c1f0*/  FMUL.FTZ R42, R42, R186.reuse ;  /* 0x000000ba2a2a7220 */ /* 0x080fe20000410000 */
[-C--:B------:R-:W-:Y:S01]  /*c200*/  FMUL.FTZ R43, R43, R186.reuse ;  /* 0x000000ba2b2b7220 */ /* 0x080fe20000410000 */
[----:B------:R-:W4:Y:S01]  /*c210*/  LDSM.16.MT88.4 R144, [R197+0x2000] ;  /* 0x00200000c590783b */ /* 0x000f220000004200 */
        /* <DEDUP_REMOVED lines=23> */
[----:B------:R-:W-:Y:S01]  /*c390*/  FMUL.FTZ R63, R63, R186 ;  /* 0x000000ba3f3f7220 */ /* 0x000fe20000410000 */
[-C--:B------:R-:W-:Y:S01]  /*c3a0*/  FMUL.FTZ R64, R64, R191.reuse ;  /* 0x000000bf40407220 */ /* 0x080fe20000410000 */
[-C--:B------:R-:W-:Y:S01]  /*c3b0*/  FMUL.FTZ R65, R65, R191.reuse ;  /* 0x000000bf41417220 */ /* 0x080fe20000410000 */
[----:B------:R-:W3:Y:S01]  /*c3c0*/  MUFU.EX2 R185, R185 ;  /* 0x000000b900b97308 */ /* 0x000ee20000000800 */
[----:B-----5:R-:W-:Y:S01]  /*c3d0*/  F2FP.F16.F32.PACK_AB R5, R2, R166 ;  /* 0x000000a60205723e */ /* 0x020fe200000000ff */
        /* <DEDUP_REMOVED lines=15> */
[----:B---3--:R-:W-:Y:S01]  /*c4d0*/  F2FP.F16.F32.PACK_AB R7, R185, R0 ;  /* 0x00000000b907723e */ /* 0x008fe200000000ff */
[----:B------:R-:W3:Y:S01]  /*c4e0*/  LDSM.16.MT88.4 R152, [R192] ;  /* 0x00000000c098783b */ /* 0x000ee20000004200 */
        /* <DEDUP_REMOVED lines=19> */
[----:B------:R-:W2:Y:S01]  /*c620*/  LDSM.16.MT88.4 R136, [R176+0x1a000] ;  /* 0x01a00000b088783b */ /* 0x000ea20000004200 */
        /* <DEDUP_REMOVED lines=26> */
[----:B------:R-:W4:Y:S01]  /*c7d0*/  LDSM.16.MT88.4 R144, [R176+0x1c000] ;  /* 0x01c00000b090783b */ /* 0x000f220000004200 */
        /* <DEDUP_REMOVED lines=25> */
[----:B------:R-:W-:Y:S01]  /*c970*/  MUFU.EX2 R190, R190 ;  /* 0x000000be00be7308 */ /* 0x000fe20000000800 */
[-C--:B------:R-:W-:Y:S01]  /*c980*/  FMUL.FTZ R116, R116, R191.reuse ;  /* 0x000000bf74747220 */ /* 0x080fe20000410000 */
[-C--:B------:R-:W-:Y:S01]  /*c990*/  FMUL.FTZ R117, R117, R191.reuse ;  /* 0x000000bf75757220 */ /* 0x080fe20000410000 */
[-C--:B------:R-:W-:Y:S01]  /*c9a0*/  FMUL.FTZ R118, R118, R186.reuse ;  /* 0x000000ba76767220 */ /* 0x080fe20000410000 */
[-C--:B------:R-:W-:Y:S01]  /*c9b0*/  FMUL.FTZ R119, R119, R186.reuse ;  /* 0x000000ba77777220 */ /* 0x080fe20000410000 */
[C---:B-1----:R-:W-:Y:S01]  /*c9c0*/  HMMA.16816.F32 R60, R4.reuse, R140, R60 ;  /* 0x0000008c043c723c */ /* 0x042fe2000000183c */
[-C--:B------:R-:W-:Y:S01]  /*c9d0*/  FMUL.FTZ R120, R120, R191.reuse ;  /* 0x000000bf78787220 */ /* 0x080fe20000410000 */
[-C--:B------:R-:W-:Y:S01]  /*c9e0*/  FMUL.FTZ R121, R121, R191.reuse ;  /* 0x000000bf79797220 */ /* 0x080fe20000410000 */
[----:B------:R-:W1:Y:S01]  /*c9f0*/  MUFU.EX2 R189, R189 ;  /* 0x000000bd00bd7308 */ /* 0x000e620000000800 */
[-C--:B------:R-:W-:Y:S01]  /*ca00*/  FMUL.FTZ R122, R122, R186.reuse ;  /* 0x000000ba7a7a7220 */ /* 0x080fe20000410000 */
[-C--:B------:R-:W-:Y:S01]  /*ca10*/  FMUL.FTZ R123, R123, R186.reuse ;  /* 0x000000ba7b7b7220 */ /* 0x080fe20000410000 */
[-C--:B------:R-:W-:Y:S01]  /*ca20*/  FMUL.FTZ R124, R124, R191.reuse ;  /* 0x000000bf7c7c7220 */ /* 0x080fe20000410000 */
[-C--:B------:R-:W-:Y:S01]  /*ca30*/  FMUL.FTZ R125, R125, R191.reuse ;  /* 0x000000bf7d7d7220 */ /* 0x080fe20000410000 */
[C---:B------:R-:W-:Y:S01]  /*ca40*/  HMMA.16816.F32 R64, R4.reuse, R142, R64 ;  /* 0x0000008e0440723c */ /* 0x040fe20000001840 */
[----:B------:R-:W3:Y:S01]  /*ca50*/  LDSM.16.MT88.4 R140, [R197+0x4000] ;  /* 0x00400000c58c783b */ /* 0x000ee20000004200 */
[-C--:B------:R-:W-:Y:S01]  /*ca60*/  FMUL.FTZ R126, R126, R186.reuse ;  /* 0x000000ba7e7e7220 */ /* 0x080fe20000410000 */
[----:B------:R-:W-:Y:S01]  /*ca70*/  MUFU.EX2 R196, R196 ;  /* 0x000000c400c47308 */ /* 0x000fe20000000800 */
[-C--:B------:R-:W-:Y:S01]  /*ca80*/  FMUL.FTZ R127, R127, R186.reuse ;  /* 0x000000ba7f7f7220 */ /* 0x080fe20000410000 */
[-C--:B------:R-:W-:Y:S01]  /*ca90*/  FMUL.FTZ R128, R128, R191.reuse ;  /* 0x000000bf80807220 */ /* 0x080fe20000410000 */
[-C--:B------:R-:W-:Y:S01]  /*caa0*/  FMUL.FTZ R129, R129, R191.reuse ;  /* 0x000000bf81817220 */ /* 0x080fe20000410000 */
[-C--:B------:R-:W-:Y:S01]  /*cab0*/  FMUL.FTZ R130, R130, R186.reuse ;  /* 0x000000ba82827220 */ /* 0x080fe20000410000 */
[C---:B----4-:R-:W-:Y:S01]  /*cac0*/  HMMA.16816.F32 R76, R4.reuse, R144, R76 ;  /* 0x00000090044c723c */ /* 0x050fe2000000184c */
[----:B------:R-:W-:Y:S01]  /*cad0*/  FMUL.FTZ R131, R131, R186 ;  /* 0x000000ba83837220 */ /* 0x000fe20000410000 */
[----:B------:R-:W-:Y:S01]  /*cae0*/  LDSM.16.MT88.4 R160, [R197+0x2800] ;  /* 0x00280000c5a0783b */ /* 0x000fe20000004200 */
[----:B------:R-:W-:Y:S01]  /*caf0*/  MUFU.EX2 R187, R187 ;  /* 0x000000bb00bb7308 */ /* 0x000fe20000000800 */
[--C-:B------:R-:W-:Y:S01]  /*cb00*/  FFMA.FTZ R207, R175, UR4, -R178.reuse ;  /* 0x00000004afcf7c23 */ /* 0x100fe200080108b2 */
[--C-:B------:R-:W-:Y:S01]  /*cb10*/  FFMA.FTZ R210, R173, UR4, -R178.reuse ;  /* 0x00000004add27c23 */ /* 0x100fe200080108b2 */
[--C-:B------:R-:W-:Y:S01]  /*cb20*/  FFMA.FTZ R209, R202, UR4, -R199.reuse ;  /* 0x00000004cad17c23 */ /* 0x100fe200080108c7 */
[----:B------:R-:W-:Y:S01]  /*cb30*/  LDSM.16.MT88.4 R172, [R192+0x1000] ;  /* 0x00100000c0ac783b */ /* 0x000fe20000004200 */
[C---:B------:R-:W-:Y:S01]  /*cb40*/  HMMA.16816.F32 R80, R4.reuse, R146, R80 ;  /* 0x000000920450723c */ /* 0x040fe20000001850 */
[--C-:B------:R-:W-:Y:S01]  /*cb50*/  FFMA.FTZ R200, R200, UR4, -R199.reuse ;  /* 0x00000004c8c87c23 */ /* 0x100fe200080108c7 */
[--C-:B------:R-:W-:Y:S01]  /*cb60*/  FFMA.FTZ R202, R182, UR4, -R199.reuse ;  /* 0x00000004b6ca7c23 */ /* 0x100fe200080108c7 */
[----:B------:R-:W4:Y:S01]  /*cb70*/  LDSM.16.MT88.4 R144, [R220+0x1e000] ;  /* 0x01e00000dc90783b */ /* 0x000f220000004200 */
[----:B------:R-:W-:Y:S01]  /*cb80*/  MUFU.EX2 R194, R194 ;  /* 0x000000c200c27308 */ /* 0x000fe20000000800 */
[----:B------:R-:W-:Y:S01]  /*cb90*/  FFMA.FTZ R199, R180, UR4, -R199 ;  /* 0x00000004b4c77c23 */ /* 0x000fe200080108c7 */
[--C-:B------:R-:W-:Y:S01]  /*cba0*/  FFMA.FTZ R211, R183, UR4, -R178.reuse ;  /* 0x00000004b7d37c23 */ /* 0x100fe200080108b2 */
[--C-:B------:R-:W-:Y:S01]  /*cbb0*/  FFMA.FTZ R212, R181, UR4, -R178.reuse ;  /* 0x00000004b5d47c23 */ /* 0x100fe200080108b2 */
[C---:B------:R-:W-:Y:S01]  /*cbc0*/  HMMA.16816.F32 R132, R4.reuse, R154, R132 ;  /* 0x0000009a0484723c */ /* 0x040fe20000001884 */
[----:B------:R-:W-:Y:S01]  /*cbd0*/  LDSM.16.MT88.4 R152, [R192+0x6000] ;  /* 0x00600000c098783b */ /* 0x000fe20000004200 */
[--C-:B------:R-:W-:Y:S01]  /*cbe0*/  FFMA.FTZ R213, R179, UR4, -R178.reuse ;  /* 0x00000004b3d57c23 */ /* 0x100fe200080108b2 */
[----:B------:R-:W-:Y:S01]  /*cbf0*/  FFMA.FTZ R214, R177, UR4, -R178 ;  /* 0x00000004b1d67c23 */ /* 0x000fe200080108b2 */
[----:B------:R-:W5:Y:S01]  /*cc00*/  MUFU.EX2 R195, R195 ;  /* 0x000000c300c37308 */ /* 0x000f620000000800 */
[----:B------:R-:W-:Y:S01]  /*cc10*/  FFMA.FTZ R188, R251, R191, R188 ;  /* 0x000000bffbbc7223 */ /* 0x000fe200000100bc */
[----:B------:R-:W-:Y:S02]  /*cc20*/  LDSM.16.MT88.4 R180, [R197+0x3800] ;  /* 0x00380000c5b4783b */ /* 0x000fe40000004200 */
[----:B--2---:R-:W-:Y:S01]  /*cc30*/  HMMA.16816.F32 R68, R4, R136, R68 ;  /* 0x000000880444723c */ /* 0x004fe20000001844 */
[----:B------:R-:W-:-:S03]  /*cc40*/  FADD.FTZ R167, R167, R188 ;  /* 0x000000bca7a77221 */ /* 0x000fc60000010000 */
[----:B------:R-:W-:Y:S01]  /*cc50*/  MUFU.EX2 R193, R193 ;  /* 0x000000c100c17308 */ /* 0x000fe20000000800 */
[----:B------:R-:W-:-:S03]  /*cc60*/  FADD.FTZ R184, R184, R167 ;  /* 0x000000a7b8b87221 */ /* 0x000fc60000010000 */
[C---:B------:R-:W-:Y:S01]  /*cc70*/  HMMA.16816.F32 R72, R4.reuse, R138, R72 ;  /* 0x0000008a0448723c */ /* 0x040fe20000001848 */
[----:B------:R-:W2:Y:S01]  /*cc80*/  LDSM.16.MT88.4 R136, [R192+0x4000] ;  /* 0x00400000c088783b */ /* 0x000ea20000004200 */
[----:B------:R-:W-:Y:S02]  /*cc90*/  FADD.FTZ R165, R165, R184 ;  /* 0x000000b8a5a57221 */ /* 0x000fe40000010000 */
[----:B------:R-:W5:Y:S04]  /*cca0*/  MUFU.EX2 R198, R198 ;  /* 0x000000c600c67308 */ /* 0x000f680000000800 */
[C---:B---3--:R-:W-:Y:S04]  /*ccb0*/  HMMA.16816.F32 R84, R4.reuse, R140, R84 ;  /* 0x0000008c0454723c */ /* 0x048fe80000001854 */
[----:B------:R-:W-:Y:S04]  /*ccc0*/  MUFU.EX2 R201, R201 ;  /* 0x000000c900c97308 */ /* 0x000fe80000000800 */
[C---:B------:R-:W-:Y:S01]  /*ccd0*/  HMMA.16816.F32 R88, R4.reuse, R142, R88 ;  /* 0x0000008e0458723c */ /* 0x040fe20000001858 */
[----:B------:R-:W3:Y:S03]  /*cce0*/  LDSM.16.MT88.4 R140, [R176+0x1e000] ;  /* 0x01e00000b08c783b */ /* 0x000ee60000004200 */
[----:B------:R-:W5:Y:S04]  /*ccf0*/  MUFU.EX2 R204, R204 ;  /* 0x000000cc00cc7308 */ /* 0x000f680000000800 */
[C---:B------:R-:W-:Y:S04]  /*cd00*/  HMMA.16816.F32 R16, R4.reuse, R20, R16 ;  /* 0x000000140410723c */ /* 0x040fe80000001810 */
[----:B------:R-:W-:Y:S04]  /*cd10*/  MUFU.EX2 R203, R203 ;  /* 0x000000cb00cb7308 */ /* 0x000fe80000000800 */
[C---:B----4-:R-:W-:Y:S04]  /*cd20*/  HMMA.16816.F32 R100, R4.reuse, R144, R100 ;  /* 0x000000900464723c */ /* 0x050fe80000001864 */
[----:B------:R-:W-:Y:S04]  /*cd30*/  MUFU.EX2 R206, R206 ;  /* 0x000000ce00ce7308 */ /* 0x000fe80000000800 */
[C---:B------:R-:W-:Y:S01]  /*cd40*/  HMMA.16816.F32 R104, R4.reuse, R146, R104 ;  /* 0x000000920468723c */ /* 0x040fe20000001868 */
[----:B------:R-:W-:Y:S03]  /*cd50*/  LDSM.16.MT88.4 R144, [R220+0x18800] ;  /* 0x01880000dc90783b */ /* 0x000fe60000004200 */
[----:B------:R-:W-:Y:S04]  /*cd60*/  MUFU.EX2 R205, R205 ;  /* 0x000000cd00cd7308 */ /* 0x000fe80000000800 */
[C---:B--2---:R-:W-:Y:S04]  /*cd70*/  HMMA.16816.F32 R92, R4.reuse, R136, R92 ;  /* 0x00000088045c723c */ /* 0x044fe8000000185c */
[----:B------:R-:W2:Y:S04]  /*cd80*/  MUFU.EX2 R208, R208 ;  /* 0x000000d000d07308 */ /* 0x000ea80000000800 */
[C---:B------:R-:W-:Y:S01]  /*cd90*/  HMMA.16816.F32 R96, R4.reuse, R138, R96 ;  /* 0x0000008a0460723c */ /* 0x040fe20000001860 */
[----:B------:R-:W4:Y:S03]  /*cda0*/  LDSM.16.MT88.4 R136, [R197+0x6000] ;  /* 0x00600000c588783b */ /* 0x000f260000004200 */
[----:B------:R-:W-:Y:S04]  /*cdb0*/  MUFU.EX2 R207, R207 ;  /* 0x000000cf00cf7308 */ /* 0x000fe80000000800 */
[C---:B------:R-:W-:Y:S01]  /*cdc0*/  HMMA.16816.F32 R20, R4.reuse, R22, R148 ;  /* 0x000000160414723c */ /* 0x040fe20000001894 */
[----:B------:R-:W2:Y:S03]  /*cdd0*/  LDSM.16.MT88.4 R148, [R176+0x18800] ;  /* 0x01880000b094783b */ /* 0x000ea60000004200 */
[----:B------:R-:W2:Y:S04]  /*cde0*/  MUFU.EX2 R210, R210 ;  /* 0x000000d200d27308 */ /* 0x000ea80000000800 */
[C---:B---3--:R-:W-:Y:S04]  /*cdf0*/  HMMA.16816.F32 R108, R4.reuse, R140, R108 ;  /* 0x0000008c046c723c */ /* 0x048fe8000000186c */
[----:B------:R-:W-:Y:S04]  /*ce00*/  MUFU.EX2 R200, R200 ;  /* 0x000000c800c87308 */ /* 0x000fe80000000800 */
[C---:B------:R-:W-:Y:S01]  /*ce10*/  HMMA.16816.F32 R112, R4.reuse, R142, R112 ;  /* 0x0000008e0470723c */ /* 0x040fe20000001870 */
[----:B------:R-:W3:Y:S03]  /*ce20*/  LDSM.16.MT88.4 R140, [R197+0x800] ;  /* 0x00080000c58c783b */ /* 0x000ee60000004200 */
[----:B------:R-:W3:Y:S04]  /*ce30*/  MUFU.EX2 R209, R209 ;  /* 0x000000d100d17308 */ /* 0x000ee80000000800 */
[C---:B------:R-:W-:Y:S04]  /*ce40*/  HMMA.16816.F32 R8, R4.reuse, R12, R8 ;  /* 0x0000000c0408723c */ /* 0x040fe80000001808 */
[----:B------:R-:W-:Y:S04]  /*ce50*/  MUFU.EX2 R202, R202 ;  /* 0x000000ca00ca7308 */ /* 0x000fe80000000800 */
[C---:B------:R-:W-:Y:S01]  /*ce60*/  HMMA.16816.F32 R12, R4.reuse, R14, R156 ;  /* 0x0000000e040c723c */ /* 0x040fe2000000189c */
[----:B------:R-:W-:Y:S03]  /*ce70*/  LDSM.16.MT88.4 R156, [R192+0x2800] ;  /* 0x00280000c09c783b */ /* 0x000fe60000004200 */
[----:B------:R-:W-:Y:S04]  /*ce80*/  MUFU.EX2 R199, R199 ;  /* 0x000000c700c77308 */ /* 0x000fe80000000800 */
[C---:B----4-:R-:W-:Y:S04]  /*ce90*/  HMMA.16816.F32 R116, R4.reuse, R136, R116 ;  /* 0x000000880474723c */ /* 0x050fe80000001874 */
[----:B------:R-:W-:Y:S04]  /*cea0*/  MUFU.EX2 R211, R211 ;  /* 0x000000d300d37308 */ /* 0x000fe80000000800 */
[C---:B------:R-:W-:Y:S01]  /*ceb0*/  HMMA.16816.F32 R120, R4.reuse, R138, R120 ;  /* 0x0000008a0478723c */ /* 0x040fe20000001878 */
[----:B------:R-:W4:Y:S03]  /*cec0*/  LDSM.16.MT88.4 R136, [R192+0x800] ;  /* 0x00080000c088783b */ /* 0x000f260000004200 */
[----:B------:R-:W4:Y:S04]  /*ced0*/  MUFU.EX2 R212, R212 ;  /* 0x000000d400d47308 */ /* 0x000f280000000800 */
[C---:B------:R-:W-:Y:S04]  /*cee0*/  HMMA.16816.F32 R124, R4.reuse, R152, R124 ;  /* 0x00000098047c723c */ /* 0x040fe8000000187c */
[----:B------:R-:W-:Y:S04]  /*cef0*/  MUFU.EX2 R213, R213 ;  /* 0x000000d500d57308 */ /* 0x000fe80000000800 */
[----:B------:R-:W-:Y:S01]  /*cf00*/  HMMA.16816.F32 R4, R4, R154, R128 ;  /* 0x0000009a0404723c */ /* 0x000fe20000001880 */
[----:B-1----:R-:W-:Y:S01]  /*cf10*/  F2FP.F16.F32.PACK_AB R128, R189, R190 ;  /* 0x000000bebd80723e */ /* 0x002fe200000000ff */
[----:B------:R-:W-:Y:S01]  /*cf20*/  LDSM.16.MT88.4 R152, [R220+0x1c800] ;  /* 0x01c80000dc98783b */ /* 0x000fe20000004200 */
[----:B-----5:R-:W-:Y:S01]  /*cf30*/  F2FP.F16.F32.PACK_AB R129, R195, R194 ;  /* 0x000000c2c381723e */ /* 0x020fe200000000ff */
[----:B------:R-:W1:Y:S01]  /*cf40*/  MUFU.EX2 R214, R214 ;  /* 0x000000d600d67308 */ /* 0x000e620000000800 */
[----:B------:R-:W-:Y:S01]  /*cf50*/  F2FP.F16.F32.PACK_AB R130, R187, R196 ;  /* 0x000000c4bb82723e */ /* 0x000fe200000000ff */
[----:B------:R-:W-:Y:S01]  /*cf60*/  FADD.FTZ R190, R190, R165 ;  /* 0x000000a5bebe7221 */ /* 0x000fe20000010000 */
[----:B------:R-:W-:-:S03]  /*cf70*/  F2FP.F16.F32.PACK_AB R131, R198, R193 ;  /* 0x000000c1c683723e */ /* 0x000fc600000000ff */
[----:B------:R-:W-:-:S04]  /*cf80*/  FADD.FTZ R189, R189, R190 ;  /* 0x000000bebdbd7221 */ /* 0x000fc80000010000 */
[----:B------:R-:W-:Y:S01]  /*cf90*/  HMMA.16816.F32 R8, R128, R144, R8 ;  /* 0x000000908008723c */ /* 0x000fe20000001808 */
[----:B------:R-:W-:-:S04]  /*cfa0*/  FADD.FTZ R196, R196, R189 ;  /* 0x000000bdc4c47221 */ /* 0x000fc80000010000 */
[----:B------:R-:W-:-:S03]  /*cfb0*/  FADD.FTZ R196, R187, R196 ;  /* 0x000000c4bbc47221 */ /* 0x000fc60000010000 */
        /* <DEDUP_REMOVED lines=9> */
[C---:B-----5:R-:W-:Y:S08]  /*d050*/  HMMA.16816.F32 R44, R128.reuse, R144, R44 ;  /* 0x00000090802c723c */ /* 0x060ff0000000182c */
[C---:B------:R-:W-:Y:S01]  /*d060*/  HMMA.16816.F32 R48, R128.reuse, R146, R48 ;  /* 0x000000928030723c */ /* 0x040fe20000001830 */
[----:B------:R-:W4:Y:S07]  /*d070*/  LDSM.16.MT88.4 R144, [R220+0x1e800] ;  /* 0x01e80000dc90783b */ /* 0x000f2e0000004200 */
[C---:B------:R-:W-:Y:S01]  /*d080*/  HMMA.16816.F32 R132, R128.reuse, R138, R132 ;  /* 0x0000008a8084723c */ /* 0x040fe20000001884 */
[----:B------:R-:W5:Y:S07]  /*d090*/  LDSM.16.MT88.4 R136, [R192+0x4800] ;  /* 0x00480000c088783b */ /* 0x000f6e0000004200 */
[C---:B------:R-:W-:Y:S08]  /*d0a0*/  HMMA.16816.F32 R68, R128.reuse, R152, R68 ;  /* 0x000000988044723c */ /* 0x040ff00000001844 */
        /* <DEDUP_REMOVED lines=18> */
[C---:B------:R-:W-:Y:S08]  /*d1d0*/  HMMA.16816.F32 R56, R128.reuse, R162, R56 ;  /* 0x000000a28038723c */ /* 0x040ff00000001838 */
        /* <DEDUP_REMOVED lines=19> */
[----:B---3--:R-:W-:Y:S01]  /*d310*/  HMMA.16816.F32 R160, R4, R156, R8 ;  /* 0x0000009c04a0723c */ /* 0x008fe20000001808 */
[----:B------:R-:W1:Y:S01]  /*d320*/  LDSM.16.MT88.4 R8, [R220+0x1d000] ;  /* 0x01d00000dc08783b */ /* 0x000e620000004200 */
[----:B------:R-:W-:-:S06]  /*d330*/  FADD.FTZ R203, R206, R203 ;  /* 0x000000cbcecb7221 */ /* 0x000fcc0000010000 */
[C---:B------:R-:W-:Y:S01]  /*d340*/  HMMA.16816.F32 R156, R4.reuse, R158, R12 ;  /* 0x0000009e049c723c */ /* 0x040fe2000000180c */
[----:B------:R-:W2:Y:S07]  /*d350*/  LDSM.16.MT88.4 R12, [R176+0x1d000] ;  /* 0x01d00000b00c783b */ /* 0x000eae0000004200 */
[C---:B----4-:R-:W-:Y:S08]  /*d360*/  HMMA.16816.F32 R16, R4.reuse, R144, R16 ;  /* 0x000000900410723c */ /* 0x050ff00000001810 */
[C---:B------:R-:W-:Y:S01]  /*d370*/  HMMA.16816.F32 R20, R4.reuse, R146, R20 ;  /* 0x000000920414723c */ /* 0x040fe20000001814 */
[----:B------:R-:W3:Y:S07]  /*d380*/  LDSM.16.MT88.4 R144, [R197+0x5000] ;  /* 0x00500000c590783b */ /* 0x000eee0000004200 */
[C---:B-----5:R-:W-:Y:S08]  /*d390*/  HMMA.16816.F32 R24, R4.reuse, R136, R24 ;  /* 0x000000880418723c */ /* 0x060ff00000001818 */
[C---:B------:R-:W-:Y:S08]  /*d3a0*/  HMMA.16816.F32 R28, R4.reuse, R138, R28 ;  /* 0x0000008a041c723c */ /* 0x040ff0000000181c */
[C---:B-1----:R-:W-:Y:S08]  /*d3b0*/  HMMA.16816.F32 R68, R4.reuse, R8, R68 ;  /* 0x000000080444723c */ /* 0x042ff00000001844 */
[C---:B------:R-:W-:Y:S01]  /*d3c0*/  HMMA.16816.F32 R72, R4.reuse, R10, R72 ;  /* 0x0000000a0448723c */ /* 0x040fe20000001848 */
[----:B------:R-:W1:Y:S07]  /*d3d0*/  LDSM.16.MT88.4 R8, [R197+0x7000] ;  /* 0x00700000c508783b */ /* 0x000e6e0000004200 */
[C---:B--2---:R-:W-:Y:S08]  /*d3e0*/  HMMA.16816.F32 R76, R4.reuse, R12, R76 ;  /* 0x0000000c044c723c */ /* 0x044ff0000000184c */
        /* <DEDUP_REMOVED lines=12> */
[----:B------:R-:W3:Y:S07]  /*d4b0*/  LDSM.16.MT88.4 R148, [R176+0x19800] ;  /* 0x01980000b094783b */ /* 0x000eee0000004200 */
[C---:B-1----:R-:W-:Y:S08]  /*d4c0*/  HMMA.16816.F32 R116, R4.reuse, R8, R116 ;  /* 0x000000080474723c */ /* 0x042ff00000001874 */
[C---:B------:R-:W-:Y:S01]  /*d4d0*/  HMMA.16816.F32 R120, R4.reuse, R10, R120 ;  /* 0x0000000a0478723c */ /* 0x040fe20000001878 */
[----:B------:R-:W1:Y:S07]  /*d4e0*/  LDSM.16.MT88.4 R8, [R176+0x1f800] ;  /* 0x01f80000b008783b */ /* 0x000e6e0000004200 */
[C---:B--2---:R-:W-:Y:S08]  /*d4f0*/  HMMA.16816.F32 R108, R4.reuse, R12, R108 ;  /* 0x0000000c046c723c */ /* 0x044ff0000000186c */
        /* <DEDUP_REMOVED lines=11> */
[----:B------:R-:W2:Y:S04]  /*d5b0*/  LDSM.16.MT88.4 R32, [R176+0x1b800] ;  /* 0x01b80000b020783b */ /* 0x000ea80000004200 */
[----:B------:R-:W-:Y:S03]  /*d5c0*/  LDSM.16.MT88.4 R176, [R197+0x5800] ;  /* 0x00580000c5b0783b */ /* 0x000fe60000004200 */
[C---:B-----5:R-:W-:Y:S08]  /*d5d0*/  HMMA.16816.F32 R100, R4.reuse, R140, R100 ;  /* 0x0000008c0464723c */ /* 0x060ff00000001864 */
[C---:B------:R-:W-:Y:S01]  /*d5e0*/  HMMA.16816.F32 R104, R4.reuse, R142, R104 ;  /* 0x0000008e0468723c */ /* 0x040fe20000001868 */
[----:B------:R-:W-:Y:S07]  /*d5f0*/  LDSM.16.MT88.4 R140, [R197+0x1800] ;  /* 0x00180000c58c783b */ /* 0x000fee0000004200 */
[C---:B---3--:R-:W-:Y:S08]  /*d600*/  HMMA.16816.F32 R124, R4.reuse, R144, R124 ;  /* 0x00000090047c723c */ /* 0x048ff0000000187c */
[----:B------:R-:W-:Y:S01]  /*d610*/  HMMA.16816.F32 R128, R4, R146, R128 ;  /* 0x000000920480723c */ /* 0x000fe20000001880 */
[----:B------:R-:W-:Y:S01]  /*d620*/  F2FP.F16.F32.PACK_AB R4, R209, R200 ;  /* 0x000000c8d104723e */ /* 0x000fe200000000ff */
[----:B------:R-:W-:Y:S01]  /*d630*/  FADD.FTZ R200, R200, R203 ;  /* 0x000000cbc8c87221 */ /* 0x000fe20000010000 */
[----:B------:R-:W-:-:S02]  /*d640*/  F2FP.F16.F32.PACK_AB R5, R212, R211 ;  /* 0x000000d3d405723e */ /* 0x000fc400000000ff */
[----:B------:R-:W-:Y:S01]  /*d650*/  F2FP.F16.F32.PACK_AB R6, R199, R202 ;  /* 0x000000cac706723e */ /* 0x000fe200000000ff */
[----:B------:R-:W-:Y:S01]  /*d660*/  FADD.FTZ R209, R209, R200 ;  /* 0x000000c8d1d17221 */ /* 0x000fe20000010000 */
[----:B------:R-:W-:-:S03]  /*d670*/  F2FP.F16.F32.PACK_AB R7, R214, R213 ;  /* 0x000000d5d607723e */ /* 0x000fc600000000ff */
[----:B------:R-:W-:-:S04]  /*d680*/  FADD.FTZ R202, R202, R209 ;  /* 0x000000d1caca7221 */ /* 0x000fc80000010000 */
[----:B------:R-:W-:Y:S01]  /*d690*/  HMMA.16816.F32 R152, R4, R148, R16 ;  /* 0x000000940498723c */ /* 0x000fe20000001810 */
[----:B------:R-:W3:Y:S01]  /*d6a0*/  LDSM.16.MT88.4 R16, [R192+0x3800] ;  /* 0x00380000c010783b */ /* 0x000ee20000004200 */
[----:B------:R-:W-:-:S06]  /*d6b0*/  FADD.FTZ R251, R199, R202 ;  /* 0x000000cac7fb7221 */ /* 0x000fcc0000010000 */
[C---:B-1----:R-:W-:Y:S08]  /*d6c0*/  HMMA.16816.F32 R108, R4.reuse, R8, R108 ;  /* 0x00000008046c723c */ /* 0x042ff0000000186c */
[C---:B------:R-:W-:Y:S01]  /*d6d0*/  HMMA.16816.F32 R112, R4.reuse, R10, R112 ;  /* 0x0000000a0470723c */ /* 0x040fe20000001870 */
[----:B------:R-:W1:Y:S07]  /*d6e0*/  LDSM.16.MT88.4 R8, [R220+0x1d800] ;  /* 0x01d80000dc08783b */ /* 0x000e6e0000004200 */
[C---:B------:R-:W-:Y:S01]  /*d6f0*/  HMMA.16816.F32 R148, R4.reuse, R150, R20 ;  /* 0x000000960494723c */ /* 0x040fe20000001814 */
[----:B------:R-:W-:Y:S07]  /*d700*/  LDSM.16.MT88.4 R20, [R220+0x1b800] ;  /* 0x01b80000dc14783b */ /* 0x000fee0000004200 */
[C---:B--2---:R-:W-:Y:S08]  /*d710*/  HMMA.16816.F32 R44, R4.reuse, R32, R44 ;  /* 0x00000020042c723c */ /* 0x044ff0000000182c */
[C---:B------:R-:W-:Y:S01]  /*d720*/  HMMA.16816.F32 R48, R4.reuse, R34, R48 ;  /* 0x000000220430723c */ /* 0x040fe20000001830 */
[----:B------:R-:W2:Y:S07]  /*d730*/  LDSM.16.MT88.4 R32, [R192+0x1800] ;  /* 0x00180000c020783b */ /* 0x000eae0000004200 */
[----:B---3--:R-:W-:Y:S01]  /*d740*/  HMMA.16816.F32 R60, R4, R16, R60 ;  /* 0x00000010043c723c */ /* 0x008fe2000000183c */
[----:B------:R-:W-:-:S04]  /*d750*/  FFMA.FTZ R17, R249, R186, R166 ;  /* 0x000000baf9117223 */ /* 0x000fc800000100a6 */
[----:B------:R-:W-:-:S03]  /*d760*/  FADD.FTZ R17, R2, R17 ;  /* 0x0000001102117221 */ /* 0x000fc60000010000 */
[----:B------:R-:W-:Y:S01]  /*d770*/  HMMA.16816.F32 R76, R4, R12, R76 ;  /* 0x0000000c044c723c */ /* 0x000fe2000000184c */
[----:B------:R-:W-:-:S04]  /*d780*/  FADD.FTZ R0, R0, R17 ;  /* 0x0000001100007221 */ /* 0x000fc80000010000 */
[----:B------:R-:W-:-:S03]  /*d790*/  FADD.FTZ R185, R185, R0 ;  /* 0x00000000b9b97221 */ /* 0x000fc60000010000 */
[----:B------:R-:W-:Y:S01]  /*d7a0*/  HMMA.16816.F32 R80, R4, R14, R80 ;  /* 0x0000000e0450723c */ /* 0x000fe20000001850 */
[----:B------:R-:W3:Y:S01]  /*d7b0*/  LDSM.16.MT88.4 R12, [R192+0x5800] ;  /* 0x00580000c00c783b */ /* 0x000ee20000004200 */
[----:B------:R-:W-:-:S04]  /*d7c0*/  FADD.FTZ R0, R194, R185 ;  /* 0x000000b9c2007221 */ /* 0x000fc80000010000 */
[----:B------:R-:W-:Y:S02]  /*d7d0*/  FADD.FTZ R0, R195, R0 ;  /* 0x00000000c3007221 */ /* 0x000fe40000010000 */
[----:B------:R-:W-:Y:S01]  /*d7e0*/  HMMA.16816.F32 R144, R4, R140, R24 ;  /* 0x0000008c0490723c */ /* 0x000fe20000001818 */
[----:B------:R-:W4:Y:S01]  /*d7f0*/  LDSM.16.MT88.4 R24, [R220+0x1f800] ;  /* 0x01f80000dc18783b */ /* 0x000f220000004200 */
[----:B------:R-:W-:-:S04]  /*d800*/  FADD.FTZ R193, R193, R0 ;  /* 0x00000000c1c17221 */ /* 0x000fc80000010000 */
[----:B------:R-:W-:Y:S02]  /*d810*/  FADD.FTZ R198, R198, R193 ;  /* 0x000000c1c6c67221 */ /* 0x000fe40000010000 */
[----:B-1----:R-:W-:Y:S02]  /*d820*/  HMMA.16816.F32 R68, R4, R8, R68 ;  /* 0x000000080444723c */ /* 0x002fe40000001844 */
[----:B------:R-:W-:-:S04]  /*d830*/  FADD.FTZ R205, R205, R198 ;  /* 0x000000c6cdcd7221 */ /* 0x000fc80000010000 */
[----:B------:R-:W-:Y:S02]  /*d840*/  FADD.FTZ R208, R208, R205 ;  /* 0x000000cdd0d07221 */ /* 0x000fe40000010000 */
[----:B------:R-:W-:Y:S01]  /*d850*/  HMMA.16816.F32 R72, R4, R10, R72 ;  /* 0x0000000a0448723c */ /* 0x000fe20000001848 */
[----:B------:R-:W1:Y:S01]  /*d860*/  LDSM.16.MT88.4 R8, [R192+0x7800] ;  /* 0x00780000c008783b */ /* 0x000e620000004200 */
[----:B------:R-:W-:-:S04]  /*d870*/  FADD.FTZ R207, R207, R208 ;  /* 0x000000d0cfcf7221 */ /* 0x000fc80000010000 */
[----:B------:R-:W-:Y:S02]  /*d880*/  FADD.FTZ R210, R210, R207 ;  /* 0x000000cfd2d27221 */ /* 0x000fe40000010000 */
[----:B------:R-:W-:Y:S02]  /*d890*/  HMMA.16816.F32 R140, R4, R142, R28 ;  /* 0x0000008e048c723c */ /* 0x000fe4000000181c */
[----:B------:R-:W-:-:S04]  /*d8a0*/  FADD.FTZ R211, R211, R210 ;  /* 0x000000d2d3d37221 */ /* 0x000fc80000010000 */
[----:B------:R-:W-:Y:S02]  /*d8b0*/  FADD.FTZ R212, R212, R211 ;  /* 0x000000d3d4d47221 */ /* 0x000fe40000010000 */
[----:B------:R-:W-:Y:S02]  /*d8c0*/  HMMA.16816.F32 R52, R4, R180, R52 ;  /* 0x000000b40434723c */ /* 0x000fe40000001834 */
[----:B------:R-:W-:-:S04]  /*d8d0*/  FADD.FTZ R213, R213, R212 ;  /* 0x000000d4d5d57221 */ /* 0x000fc80000010000 */
[----:B------:R-:W-:Y:S02]  /*d8e0*/  FADD.FTZ R249, R214, R213 ;  /* 0x000000d5d6f97221 */ /* 0x000fe40000010000 */
        /* <DEDUP_REMOVED lines=18> */
[----:B------:R-:W-:-:S04]  /*da10*/  NOP ;  /* 0x0000000000007918 */ /* 0x000fc80000000000 */
[----:B------:R-:W-:-:S15]  /*da20*/  BRA.U UP0, `(.L_x_549) ;  /* 0x0000000100047547 */ /* 0x000fde000b800000 */
.L_x_546:
[----:B------:R-:W-:-:S12]  /*da30*/  UIADD3 UR21, UPT, UPT, UR14, -0x1, URZ ;  /* 0xffffffff0e157890 */ /* 0x000fd8000fffe0ff */
.L_x_549:
[----:B------:R-:W-:-:S09]  /*da40*/  UISETP.GE.AND UP0, UPT, UR21, UR19, UPT ;  /* 0x000000131500728c */ /* 0x000fd2000bf06270 */
[----:B------:R-:W-:Y:S05]  /*da50*/  BRA.U !UP0, `(.L_x_550) ;  /* 0x0000003d08a47547 */ /* 0x000fea000b800000 */
[C---:B------:R-:W-:Y:S01]  /*da60*/  LOP3.LUT P0, RZ, R216.reuse, 0x2, RZ, 0xc0, !PT ;  /* 0x00000002d8ff7812 */ /* 0x040fe2000780c0ff */
[----:B------:R-:W-:Y:S01]  /*da70*/  IMAD.SHL.U32 R241, R216, 0x2, RZ ;  /* 0x00000002d8f17824 */ /* 0x000fe200078e00ff */
[----:B------:R-:W1:Y:S01]  /*da80*/  S2UR UR5, SR_CgaCtaId ;  /* 0x00000000000579c3 */ /* 0x000e620000008800 */
[----:B------:R-:W2:Y:S01]  /*da90*/  S2R R216, SR_TID.X ;  /* 0x0000000000d87919 */ /* 0x000ea20000002100 */
[----:B------:R-:W3:Y:S01]  /*daa0*/  LDCU UR4, c[0x0][0x440] ;  /* 0x00008800ff0477ac */ /* 0x000ee20008000800 */
[----:B------:R-:W-:Y:S01]  /*dab0*/  IMAD.MOV.U32 R212, RZ, RZ, 0x20 ;  /* 0x00000020ffd47424 */ /* 0x000fe200078e00ff */
[----:B------:R-:W-:Y:S01]  /*dac0*/  IADD3 R240, PT, PT, R233, 0x8, RZ ;  /* 0x00000008e9f07810 */ /* 0x000fe20007ffe0ff */
[----:B------:R-:W-:Y:S01]  /*dad0*/  IMAD.MOV.U32 R218, RZ, RZ, 0x40 ;  /* 0x00000040ffda7424 */ /* 0x000fe200078e00ff */
[----:B------:R-:W-:Y:S01]  /*dae0*/  LOP3.LUT R241, R241, 0x6, RZ, 0xc0, !PT ;  /* 0x00000006f1f17812 */ /* 0x000fe200078ec0ff */
[----:B------:R-:W-:Y:S01]  /*daf0*/  IMAD.MOV.U32 R2, RZ, RZ, R3 ;  /* 0x000000ffff027224 */ /* 0x000fe200078e0003 */
[----:B------:R-:W4:Y:S01]  /*db00*/  LDC.64 R230, c[0x0][0x3c0] ;  /* 0x0000f000ffe67b82 */ /* 0x000f220000000a00 */
[----:B------:R-:W-:Y:S01]  /*db10*/  SEL R215, R212, 0xffffffe0, !P0 ;  /* 0xffffffe0d4d77807 */ /* 0x000fe20004000000 */
[----:B------:R-:W-:Y:S01]  /*db20*/  IMAD.MOV.U32 R0, RZ, RZ, R164 ;  /* 0x000000ffff007224 */ /* 0x000fe200078e00a4 */
[----:B------:R-:W-:Y:S01]  /*db30*/  UMOV UR7, 0x400 ;  /* 0x0000040000077882 */ /* 0x000fe20000000000 */
[C---:B------:R-:W-:Y:S01]  /*db40*/  VIADD R242, R220.reuse, 0x18000 ;  /* 0x00018000dcf27836 */ /* 0x040fe20000000000 */
[----:B------:R-:W2:Y:S01]  /*db50*/  LDCU UR6, c[0x0][0x440] ;  /* 0x00008800ff0677ac */ /* 0x000ea20008000800 */
[----:B------:R-:W-:-:S02]  /*db60*/  VIADD R239, R220, 0x18040 ;  /* 0x00018040dcef7836 */ /* 0x000fc40000000000 */
[----:B------:R-:W-:Y:S01]  /*db70*/  IMAD.IADD R215, R220, 0x1, R215 ;  /* 0x00000001dcd77824 */ /* 0x000fe200078e02d7 */
[----:B---3--:R-:W-:Y:S01]  /*db80*/  ISETP.GE.AND P3, PT, R217, UR4, PT ;  /* 0x00000004d9007c0c */ /* 0x008fe2000bf66270 */
[----:B------:R-:W3:Y:S01]  /*db90*/  LDCU UR4, c[0x0][0x45c] ;  /* 0x00008b80ff0477ac */ /* 0x000ee20008000800 */
[----:B-1----:R-:W-:Y:S01]  /*dba0*/  ULEA UR5, UR5, UR7, 0x18 ;  /* 0x0000000705057291 */ /* 0x002fe2000f8ec0ff */
[C---:B--2---:R-:W-:Y:S01]  /*dbb0*/  LOP3.LUT P2, RZ, R216.reuse, 0x4, RZ, 0xc0, !PT ;  /* 0x00000004d8ff7812 */ /* 0x044fe2000784c0ff */
[C---:B------:R-:W-:Y:S01]  /*dbc0*/  IMAD.SHL.U32 R243, R216.reuse, 0x20, RZ ;  /* 0x00000020d8f37824 */ /* 0x040fe200078e00ff */
[C---:B------:R-:W-:Y:S02]  /*dbd0*/  LOP3.LUT P0, RZ, R216.reuse, 0x2, RZ, 0xc0, !PT ;  /* 0x00000002d8ff7812 */ /* 0x040fe4000780c0ff */
[----:B------:R-:W-:Y:S02]  /*dbe0*/  SHF.L.U32 R214, R216, 0x6, RZ ;  /* 0x00000006d8d67819 */ /* 0x000fe400000006ff */
[----:B------:R-:W-:-:S02]  /*dbf0*/  SEL R212, R212, 0xffffffe0, !P0 ;  /* 0xffffffe0d4d47807 */ /* 0x000fc40004000000 */
[----:B------:R-:W-:Y:S02]  /*dc00*/  SEL R218, R218, 0xffffffc0, !P2 ;  /* 0xffffffc0dada7807 */ /* 0x000fe40005000000 */
[----:B------:R-:W-:Y:S01]  /*dc10*/  LOP3.LUT R213, R214, 0x400, RZ, 0xc0, !PT ;  /* 0x00000400d6d57812 */ /* 0x000fe200078ec0ff */
[----:B---3--:R-:W-:Y:S06]  /*dc20*/  BRA `(.L_x_551) ;  /* 0x0000000000ec7947 */ /* 0x008fec0003800000 */
.L_x_553:
        /* <DEDUP_REMOVED lines=10> */
[----:B------:R-:W-:Y:S02]  /*dcd0*/  SHF.L.U64.HI R8, R14, 0x6, R15 ;  /* 0x000000060e087819 */ /* 0x000fe4000001020f */
[C---:B------:R-:W-:Y:S04]  /*dce0*/  LEA R3, P5, R4.reuse, R3, 0x5 ;  /* 0x0000000304037211 */ /* 0x040fe800078a28ff */
[----:B------:R-:W-:Y:S02]  /*dcf0*/  LEA.HI.X R8, R4, R8, R5, 0x5, P5 ;  /* 0x0000000804087211 */ /* 0x000fe400028f2c05 */
[CC--:B------:R-:W-:Y:S02]  /*dd00*/  LEA R4, P6, R14.reuse, R237.reuse, 0x7 ;  /* 0x000000ed0e047211 */ /* 0x0c0fe400078c38ff */
[C---:B------:R-:W-:Y:S02]  /*dd10*/  LEA R12, P5, R3.reuse, R237, 0x1 ;  /* 0x000000ed030c7211 */ /* 0x040fe400078a08ff */
        /* <DEDUP_REMOVED lines=44> */
.L_x_551:
[----:B------:R-:W-:Y:S04]  /*dfe0*/  DEPBAR.LE SB0, 0x0 ;  /* 0x000080000000791a */ /* 0x000fe80000000000 */
[----:B------:R-:W-:Y:S01]  /*dff0*/  BAR.SYNC.DEFER_BLOCKING 0x0 ;  /* 0x0000000000007b1d */ /* 0x000fe20000010000 */
[----:B------:R-:W-:Y:S01]  /*e000*/  IMAD.SHL.U32 R244, R216, 0x8, RZ ;  /* 0x00000008d8f47824 */ /* 0x000fe200078e00ff */
[----:B------:R-:W-:Y:S01]  /*e010*/  LOP3.LUT R219, R243, 0x7c00, RZ, 0xc0, !PT ;  /* 0x00007c00f3db7812 */ /* 0x000fe200078ec0ff */
[----:B----4-:R-:W-:Y:S01]  /*e020*/  IMAD.WIDE.U32 R208, R230, UR21, RZ ;  /* 0x00000015e6d07c25 */ /* 0x010fe2000f8e00ff */
[----:B------:R-:W-:Y:S01]  /*e030*/  SHF.R.U32.HI R221, RZ, 0x1, R216 ;  /* 0x00000001ffdd7819 */ /* 0x000fe200000116d8 */
[----:B------:R-:W-:Y:S01]  /*e040*/  UISETP.GT.AND UP0, UPT, UR21, UR19, UPT ;  /* 0x000000131500728c */ /* 0x000fe2000bf04270 */
[----:B------:R-:W-:Y:S01]  /*e050*/  LOP3.LUT R217, R244, 0x38, RZ, 0xc0, !PT ;  /* 0x00000038f4d97812 */ /* 0x000fe200078ec0ff */
[----:B------:R-:W-:Y:S01]  /*e060*/  IMAD R205, R231, UR21, R209 ;  /* 0x00000015e7cd7c24 */ /* 0x000fe2000f8e02d1 */
[C---:B------:R-:W-:Y:S01]  /*e070*/  LEA R206, P1, R208.reuse, R235, 0x7 ;  /* 0x000000ebd0ce7211 */ /* 0x040fe200078238ff */
[C---:B------:R-:W-:Y:S01]  /*e080*/  IMAD.SHL.U32 R165, R208.reuse, 0x40, RZ ;  /* 0x00000040d0a57824 */ /* 0x040fe200078e00ff */
[----:B------:R-:W-:Y:S02]  /*e090*/  LOP3.LUT R247, R217, 0x40, RZ, 0xfc, !PT ;  /* 0x00000040d9f77812 */ /* 0x000fe400078efcff */
[-CC-:B------:R-:W-:Y:S02]  /*e0a0*/  LEA.HI.X R207, R208, R234.reuse, R205.reuse, 0x7, P1 ;  /* 0x000000ead0cf7211 */ /* 0x180fe400008f3ccd */
[----:B------:R-:W-:Y:S02]  /*e0b0*/  ISETP.GE.AND P4, PT, R247, UR6, PT ;  /* 0x00000006f7007c0c */ /* 0x000fe4000bf86270 */
[C---:B------:R-:W-:Y:S02]  /*e0c0*/  LOP3.LUT R246, R217.reuse, 0x80, RZ, 0xfc, !PT ;  /* 0x00000080d9f67812 */ /* 0x040fe400078efcff */
[----:B------:R-:W-:Y:S02]  /*e0d0*/  LEA R166, P0, R230, R165, 0x5 ;  /* 0x000000a5e6a67211 */ /* 0x000fe400078028ff */
[----:B------:R-:W-:Y:S02]  /*e0e0*/  SHF.L.U64.HI R165, R208, 0x6, R205 ;  /* 0x00000006d0a57819 */ /* 0x000fe400000102cd */
[----:B------:R-:W-:Y:S01]  /*e0f0*/  ISETP.GE.AND P1, PT, R246, UR6, PT ;  /* 0x00000006f6007c0c */ /* 0x000fe2000bf26270 */
[----:B------:R-:W-:Y:S01]  /*e100*/  @!PT LDS RZ, [RZ] ;  /* 0x00000000fffff984 */ /* 0x000fe20000000800 */
[----:B------:R-:W-:Y:S01]  /*e110*/  @!PT LDS RZ, [RZ] ;  /* 0x00000000fffff984 */ /* 0x000fe20000000800 */
[----:B------:R-:W-:Y:S01]  /*e120*/  @!PT LDS RZ, [RZ] ;  /* 0x00000000fffff984 */ /* 0x000fe20000000800 */
[----:B------:R-:W-:Y:S01]  /*e130*/  @!P3 LDGSTS.E.BYPASS.LTC128B.128 [R238+0x18000], desc[UR26][R206.64] ;  /* 0x18000000ceeebfae */ /* 0x000fe2000b981a1a */
[----:B------:R-:W-:Y:S02]  /*e140*/  LEA.HI.X R165, R230, R165, R231, 0x5, P0 ;  /* 0x000000a5e6a57211 */ /* 0x000fe400000f2ce7 */
[C---:B------:R-:W-:Y:S02]  /*e150*/  LEA R204, P0, R166.reuse, R235, 0x1 ;  /* 0x000000eba6cc7211 */ /* 0x040fe400078008ff */
[----:B------:R-:W-:Y:S01]  /*e160*/  @P3 STS.128 [R238+0x18000], RZ ;  /* 0x018000ffee003388 */ /* 0x000fe20000000c00 */
[----:B------:R-:W-:Y:S02]  /*e170*/  LOP3.LUT R245, R217, 0xc0, RZ, 0xfc, !PT ;  /* 0x000000c0d9f57812 */ /* 0x000fe400078efcff */
[----:B------:R-:W-:Y:S02]  /*e180*/  LEA.HI.X R205, R166, R234, R165, 0x1, P0 ;  /* 0x000000eaa6cd7211 */ /* 0x000fe400000f0ca5 */
[----:B------:R-:W-:Y:S01]  /*e190*/  @!PT LDS RZ, [RZ] ;  /* 0x00000000fffff984 */ /* 0x000fe20000000800 */
[----:B------:R-:W-:Y:S01]  /*e1a0*/  @!PT LDS RZ, [RZ] ;  /* 0x00000000fffff984 */ /* 0x000fe20000000800 */
[----:B------:R-:W-:Y:S01]  /*e1b0*/  @!PT LDS RZ, [RZ] ;  /* 0x00000000fffff984 */ /* 0x000fe20000000800 */
[----:B------:R-:W-:Y:S01]  /*e1c0*/  @!P4 LDGSTS.E.BYPASS.LTC128B.128 [R238+0x1a000], desc[UR26][R206.64+0x80] ;  /* 0x1a000080ceeecfae */ /* 0x000fe2000b981a1a */
[----:B------:R-:W-:Y:S02]  /*e1d0*/  ISETP.GE.AND P0, PT, R245, UR6, PT ;  /* 0x00000006f5007c0c */ /* 0x000fe4000bf06270 */
[--C-:B------:R-:W-:Y:S02]  /*e1e0*/  LOP3.LUT R167, R217, 0x1c0, R214.reuse, 0xf8, !PT ;  /* 0x000001c0d9a77812 */ /* 0x100fe400078ef8d6 */
[----:B------:R-:W-:Y:S01]  /*e1f0*/  @P4 STS.128 [R238+0x1a000], RZ ;  /* 0x01a000ffee004388 */ /* 0x000fe20000000c00 */
[----:B------:R-:W-:Y:S02]  /*e200*/  LOP3.LUT R164, R219, 0x200, R214, 0xf8, !PT ;  /* 0x00000200dba47812 */ /* 0x000fe400078ef8d6 */
[----:B------:R-:W-:Y:S02]  /*e210*/  LOP3.LUT R3, R221, 0x8, RZ, 0xc0, !PT ;  /* 0x00000008dd037812 */ /* 0x000fe400078ec0ff */
[----:B------:R-:W-:Y:S01]  /*e220*/  @!PT LDS RZ, [RZ] ;  /* 0x00000000fffff984 */ /* 0x000fe20000000800 */
[----:B------:R-:W-:Y:S01]  /*e230*/  @!PT LDS RZ, [RZ] ;  /* 0x00000000fffff984 */ /* 0x000fe20000000800 */
[----:B------:R-:W-:Y:S01]  /*e240*/  @!PT LDS RZ, [RZ] ;  /* 0x00000000fffff984 */ /* 0x000fe20000000800 */
[----:B------:R-:W-:Y:S02]  /*e250*/  @!P1 LDGSTS.E.BYPASS.LTC128B.128 [R238+0x1c000], desc[UR26][R206.64+0x100] ;  /* 0x1c000100ceee9fae */ /* 0x000fe4000b981a1a */
[----:B------:R-:W-:Y:S03]  /*e260*/  LOP3.LUT R3, R164, R167, R3, 0xf6, !PT ;  /* 0x000000a7a4037212 */ /* 0x000fe600078ef603 */
[----:B------:R-:W-:Y:S01]  /*e270*/  @P1 STS.128 [R238+0x1c000], RZ ;  /* 0x01c000ffee001388 */ /* 0x000fe20000000c00 */
[----:B------:R-:W-:Y:S02]  /*e280*/  LOP3.LUT R164, R167, 0x8, R216, 0x78, !PT ;  /* 0x00000008a7a47812 */ /* 0x000fe400078e78d8 */
[----:B------:R-:W-:Y:S02]  /*e290*/  LEA R229, R3, UR5, 0x1 ;  /* 0x0000000503e57c11 */ /* 0x000fe4000f8e08ff */
[----:B------:R-:W-:Y:S01]  /*e2a0*/  @!PT LDS RZ, [RZ] ;  /* 0x00000000fffff984 */ /* 0x000fe20000000800 */
[----:B------:R-:W-:Y:S01]  /*e2b0*/  @!PT LDS RZ, [RZ] ;  /* 0x00000000fffff984 */ /* 0x000fe20000000800 */
[----:B------:R-:W-:Y:S01]  /*e2c0*/  @!PT LDS RZ, [RZ] ;  /* 0x00000000fffff984 */ /* 0x000fe20000000800 */
[----:B------:R-:W-:Y:S01]  /*e2d0*/  @!P0 LDGSTS.E.BYPASS.LTC128B.128 [R238+0x1e000], desc[UR26][R206.64+0x180] ;  /* 0x1e000180ceee8fae */ /* 0x000fe2000b981a1a */
[----:B------:R-:W-:Y:S04]  /*e2e0*/  IMAD R227, R164, 0x2, R213 ;  /* 0x00000002a4e37824 */ /* 0x000fe800078e02d5 */
[----:B------:R-:W-:Y:S01]  /*e2f0*/  @P0 STS.128 [R238+0x1e000], RZ ;  /* 0x01e000ffee000388 */ /* 0x000fe20000000c00 */
[----:B------:R-:W-:Y:S02]  /*e300*/  IMAD.IADD R226, R229, 0x1, R212 ;  /* 0x00000001e5e27824 */ /* 0x000fe400078e02d4 */
[----:B------:R-:W-:Y:S02]  /*e310*/  VIADD R223, R227, UR5 ;  /* 0x00000005e3df7c36 */ /* 0x000fe40008000000 */
[----:B------:R-:W-:Y:S01]  /*e320*/  @!PT LDS RZ, [RZ] ;  /* 0x00000000fffff984 */ /* 0x000fe20000000800 */
[----:B------:R-:W-:Y:S01]  /*e330*/  @!PT LDS RZ, [RZ] ;  /* 0x00000000fffff984 */ /* 0x000fe20000000800 */
[----:B------:R-:W-:Y:S01]  /*e340*/  @!PT LDS RZ, [RZ] ;  /* 0x00000000fffff984 */ /* 0x000fe20000000800 */
[----:B------:R-:W-:Y:S01]  /*e350*/  @!P3 LDGSTS.E.BYPASS.LTC128B.128 [R238+0x19000], desc[UR26][R204.64] ;  /* 0x19000000cceebfae */ /* 0x000fe2000b981a1a */
[----:B------:R-:W-:Y:S02]  /*e360*/  IMAD.IADD R225, R229, 0x1, R218 ;  /* 0x00000001e5e17824 */ /* 0x000fe400078e02da */
[C---:B------:R-:W-:Y:S02]  /*e370*/  IMAD.IADD R224, R223.reuse, 0x1, R212 ;  /* 0x00000001dfe07824 */ /* 0x040fe400078e02d4 */
[----:B------:R-:W-:Y:S01]  /*e380*/  @P3 STS.128 [R238+0x19000], RZ ;  /* 0x019000ffee003388 */ /* 0x000fe20000000c00 */
[----:B------:R-:W-:Y:S02]  /*e390*/  IMAD.IADD R223, R223, 0x1, R218 ;  /* 0x00000001dfdf7824 */ /* 0x000fe400078e02da */
[C---:B------:R-:W-:Y:S02]  /*e3a0*/  IMAD.IADD R222, R212.reuse, 0x1, R225 ;  /* 0x00000001d4de7824 */ /* 0x040fe400078e02e1 */
[----:B------:R-:W-:Y:S01]  /*e3b0*/  @!PT LDS RZ, [RZ] ;  /* 0x00000000fffff984 */ /* 0x000fe20000000800 */
[----:B------:R-:W-:Y:S01]  /*e3c0*/  @!PT LDS RZ, [RZ] ;  /* 0x00000000fffff984 */ /* 0x000fe20000000800 */
[----:B------:R-:W-:Y:S01]  /*e3d0*/  @!PT LDS RZ, [RZ] ;  /* 0x00000000fffff984 */ /* 0x000fe20000000800 */
[----:B------:R-:W-:Y:S01]  /*e3e0*/  @!P4 LDGSTS.E.BYPASS.LTC128B.128 [R238+0x1b000], desc[UR26][R204.64+0x80] ;  /* 0x1b000080cceecfae */ /* 0x000fe2000b981a1a */
[----:B------:R-:W-:Y:S04]  /*e3f0*/  IMAD.IADD R3, R212, 0x1, R223 ;  /* 0x00000001d4037824 */ /* 0x000fe800078e02df */
        /* <DEDUP_REMOVED lines=21> */
[C---:B--2---:R-:W-:Y:S04]  /*e550*/  HMMA.16816.F32 R4, R168.reuse, R172, RZ ;  /* 0x000000aca804723c */ /* 0x044fe800000018ff */
[----:B------:R-:W-:Y:S04]  /*e560*/  LDSM.16.M88.4 R164, [R225] ;  /* 0x00000000e1a4783b */ /* 0x000fe80000000200 */
[C---:B------:R-:W-:Y:S01]  /*e570*/  HMMA.16816.F32 R8, R168.reuse, R174, RZ ;  /* 0x000000aea808723c */ /* 0x040fe200000018ff */
[----:B------:R-:W-:Y:S05]  /*e580*/  LDSM.16.M88.4 R172, [R223+0x10000] ;  /* 0x01000000dfac783b */ /* 0x000fea0000000200 */
[----:B-1----:R-:W-:Y:S02]  /*e590*/  LDSM.16.M88.4 R204, [R226+0x8000] ;  /* 0x00800000e2cc783b */ /* 0x002fe40000000200 */
        /* <DEDUP_REMOVED lines=210> */
[----:B------:R-:W-:Y:S01]  /*f2c0*/  ISETP.GT.AND P6, PT, R233, R248, PT ;  /* 0x000000f8e900720c */ /* 0x000fe20003fc4270 */
[----:B------:R-:W-:Y:S01]  /*f2d0*/  VIADD R165, R209, 0x19 ;  /* 0x00000019d1a57836 */ /* 0x000fe20000000000 */
[----:B------:R-:W-:Y:S01]  /*f2e0*/  ISETP.GT.AND P5, PT, R233, R222, PT ;  /* 0x000000dee900720c */ /* 0x000fe20003fa4270 */
[C---:B------:R-:W-:Y:S03]  /*f2f0*/  HMMA.16816.F32 R24, R204.reuse, R166, R24 ;  /* 0x000000a6cc18723c */ /* 0x040fe60000001818 */
[----:B------:R-:W-:Y:S01]  /*f300*/  FSEL R6, R8, -INF , !P6 ;  /* 0xff80000008067808 */ /* 0x000fe20007000000 */
[----:B------:R-:W-:Y:S01]  /*f310*/  VIADD R166, R209, 0x20 ;  /* 0x00000020d1a67836 */ /* 0x000fe20000000000 */
[----:B------:R-:W-:Y:S02]  /*f320*/  FSEL R9, R9, -INF , !P5 ;  /* 0xff80000009097808 */ /* 0x000fe40006800000 */
        /* <DEDUP_REMOVED lines=116> */
[----:B------:R-:W-:Y:S02]  /*fa70*/  ISETP.GE.AND P6, PT, R205, R228, PT ;  /* 0x000000e4cd00720c */ /* 0x000fe40003fc6270 */
        /* <DEDUP_REMOVED lines=23> */
.L_x_552:
        /* <DEDUP_REMOVED lines=464> */
.L_x_550:
[----:B------:R-:W1:Y:S01]  /*118f0*/  SHFL.BFLY PT, R0, R249, 0x2, 0x1f ;  /* 0x0c401f00f9007f89 */ /* 0x000e6200000e0000 */
[C---:B------:R-:W-:Y:S01]  /*11900*/  LOP3.LUT P1, RZ, R216.reuse, 0x10, RZ, 0xc0, !PT ;  /* 0x00000010d8ff7812 */ /* 0x040fe2000782c0ff */
[----:B------:R-:W-:Y:S01]  /*11910*/  UISETP.NE.AND UP3, UPT, UR20, -0x1, UPT ;  /* 0xffffffff1400788c */ /* 0x000fe2000bf65270 */
[C---:B------:R-:W-:Y:S01]  /*11920*/  LOP3.LUT P2, RZ, R216.reuse, 0x8, RZ, 0xc0, !PT ;  /* 0x00000008d8ff7812 */ /* 0x040fe2000784c0ff */
[----:B------:R-:W2:Y:S01]  /*11930*/  SHFL.BFLY PT, R8, R251, 0x2, 0x1f ;  /* 0x0c401f00fb087f89 */ /* 0x000ea200000e0000 */
[----:B------:R-:W-:Y:S01]  /*11940*/  LOP3.LUT P0, RZ, R216, 0x4, RZ, 0xc0, !PT ;  /* 0x00000004d8ff7812 */ /* 0x000fe2000780c0ff */
[----:B------:R-:W3:Y:S01]  /*11950*/  S2UR UR12, SR_CTAID.Y ;  /* 0x00000000000c79c3 */ /* 0x000ee20000002600 */
[----:B------:R-:W4:Y:S01]  /*11960*/  LDCU.U8 UR4, c[0x0][0x549] ;  /* 0x0000a920ff0477ac */ /* 0x000f220008000000 */
[----:B------:R-:W5:Y:S05]  /*11970*/  LDCU UR10, c[0x0][0x434] ;  /* 0x00008680ff0a77ac */ /* 0x000f6a0008000800 */
        /* <DEDUP_REMOVED lines=13> */
[----:B------:R-:W4:Y:S01]  /*11a50*/  LDCU UR13, c[0x0][0x434] ;  /* 0x00008680ff0d77ac */ /* 0x000f220008000800 */
[----:B-----5:R-:W-:Y:S01]  /*11a60*/  @UP3 UIMAD.WIDE.U32 UR16, UR20, UR6, URZ ;  /* 0x00000006141032a5 */ /* 0x020fe2000f8e00ff */
[----:B------:R-:W4:Y:S05]  /*11a70*/  @UP1 LDCU UR4, c[0x0][0x430] ;  /* 0x00008600ff0417ac */ /* 0x000f2a0008000800 */
[----:B------:R-:W3:Y:S01]  /*11a80*/  S2UR UR6, SR_CTAID.Z ;  /* 0x00000000000679c3 */ /* 0x000ee20000002700 */
[----:B------:R-:W-:-:S02]  /*11a90*/  @!UP3 UIMAD UR9, UR12, UR9, UR15 ;  /* 0x000000090c09b2a4 */ /* 0x000fc4000f8e020f */
[----:B------:R-:W-:Y:S02]  /*11aa0*/  @UP3 UIMAD UR9, UR20, UR7, UR17 ;  /* 0x00000007140932a4 */ /* 0x000fe4000f8e0211 */
[----:B------:R-:W-:Y:S02]  /*11ab0*/  @!UP2 UIMAD UR20, UR12, UR10, URZ ;  /* 0x0000000a0c14a2a4 */ /* 0x000fe4000f8e02ff */
        /* <DEDUP_REMOVED lines=300> */
.L_x_554:
        /* <DEDUP_REMOVED lines=9> */
[----:B------:R-:W-:Y:S01]  /*12e10*/  SHF.R.U32.HI R6, RZ, 0x2, R216 ;  /* 0x00000002ff067819 */ /* 0x000fe200000116d8 */
[----:B------:R-:W-:Y:S01]  /*12e20*/  USHF.L.U32 UR10, UR10, 0x7, URZ ;  /* 0x000000070a0a7899 */ /* 0x000fe200080006ff */
[----:B------:R-:W-:Y:S01]  /*12e30*/  BSSY.RECONVERGENT B0, `(.L_x_555) ;  /* 0x0000022000007945 */ /* 0x000fe20003800200 */
[----:B------:R-:W-:Y:S01]  /*12e40*/  USEL UR4, UR4, URZ, UP0 ;  /* 0x000000ff04047287 */ /* 0x000fe20008000000 */
[----:B------:R-:W-:Y:S01]  /*12e50*/  MOV R12, 0x7f800000 ;  /* 0x7f800000000c7802 */ /* 0x000fe20000000f00 */
[----:B------:R-:W3:Y:S01]  /*12e60*/  @P3 LDC R14, c[0x0][0x458] ;  /* 0x00011600ff0e3b82 */ /* 0x000ee20000000800 */
[----:B------:R-:W5:Y:S01]  /*12e70*/  @P3 MUFU.LG2 R2, R2 ;  /* 0x0000000200023308 */ /* 0x000f620000000c00 */
[----:B------:R-:W-:Y:S01]  /*12e80*/  USHF.R.S32.HI UR7, URZ, 0x1f, UR13 ;  /* 0x0000001fff077899 */ /* 0x000fe2000801140d */
[----:B----4-:R-:W-:Y:S01]  /*12e90*/  MOV R7, 0x7f800000 ;  /* 0x7f80000000077802 */ /* 0x010fe20000000f00 */
[----:B------:R-:W-:Y:S01]  /*12ea0*/  USHF.R.S32.HI UR5, URZ, 0x1f, UR10 ;  /* 0x0000001fff057899 */ /* 0x000fe2000801140a */
[----:B------:R-:W-:Y:S01]  /*12eb0*/  LOP3.LUT R6, R221, 0x7, R6, 0xf8, !PT ;  /* 0x00000007dd067812 */ /* 0x000fe200078ef806 */
[----:B------:R-:W-:Y:S01]  /*12ec0*/  UIADD3 UR20, UP1, UP0, UR10, UR20, UR13 ;  /* 0x000000140a147290 */ /* 0x000fe2000f83e00d */
[----:B------:R4:W3:Y:S01]  /*12ed0*/  LDS.128 R8, [R0+0x3000] ;  /* 0x0030000000087984 */ /* 0x0008e20000000c00 */
[----:B--2---:R-:W-:-:S02]  /*12ee0*/  @P4 FMUL.FTZ R13, R4, 0.69314718246459960938 ;  /* 0x3f317218040d4820 */ /* 0x004fc40000410000 */
[----:B------:R-:W-:Y:S02]  /*12ef0*/  UIADD3.X UR4, UPT, UPT, UR5, UR4, UR7, UP1, UP0 ;  /* 0x0000000405047290 */ /* 0x000fe40008fe0407 */
        /* <DEDUP_REMOVED lines=21> */
.L_x_556:
[----:B------:R-:W-:Y:S05]  /*13050*/  BSYNC.RECONVERGENT B0 ;  /* 0x0000000000007941 */ /* 0x000fea0003800200 */
.L_x_555:
        /* <DEDUP_REMOVED lines=42> */
.L_x_558:
[----:B------:R-:W-:Y:S05]  /*13300*/  BSYNC.RECONVERGENT B0 ;  /* 0x0000000000007941 */ /* 0x000fea0003800200 */
.L_x_557:
        /* <DEDUP_REMOVED lines=27> */
.L_x_560:
[----:B------:R-:W-:Y:S05]  /*134c0*/  BSYNC.RECONVERGENT B0 ;  /* 0x0000000000007941 */ /* 0x000fea0003800200 */
.L_x_559:
        /* <DEDUP_REMOVED lines=27> */
.L_x_562:
[----:B------:R-:W-:Y:S05]  /*13680*/  BSYNC.RECONVERGENT B0 ;  /* 0x0000000000007941 */ /* 0x000fea0003800200 */
.L_x_561:
        /* <DEDUP_REMOVED lines=27> */
.L_x_563:
        /* <DEDUP_REMOVED lines=12> */
.L_x_2343:


//--------------------- .text._ZN5flash16flash_fwd_kernelI23Flash_fwd_kernel_traitsILi256ELi128ELi64ELi8ELb0ELb0EN7cutlass6half_tE19Flash_kernel_traitsILi256ELi128ELi64ELi8ES3_EELb0ELb0ELb1ELb1ELb0ELb0ELb0ELb0EEEvNS_16Flash_fwd_paramsE --------------------------
	.section	.text._ZN5flash16flash_fwd_kernelI23Flash_fwd_kernel_traitsILi256ELi128ELi64ELi8ELb0ELb0EN7cutlass6half_tE19Flash_kernel_traitsILi256ELi128ELi64ELi8ES3_EELb0ELb0ELb1ELb1ELb0ELb0ELb0ELb0EEEvNS_16Flash_fwd_paramsE,"ax",@progbits
	.align	128
        .global         _ZN5flash16flash_fwd_kernelI23Flash_fwd_kernel_traitsILi256ELi128ELi64ELi8ELb0ELb0EN7cutlass6half_tE19Flash_kernel_traitsILi256ELi128ELi64ELi8ES3_EELb0ELb0ELb1ELb1ELb0ELb0ELb0ELb0EEEvNS_16Flash_fwd_paramsE
        .type           _ZN5flash16flash_fwd_kernelI23Flash_fwd_kernel_traitsILi256ELi128ELi64ELi8ELb0ELb0EN7cutlass6half_tE19Flash_kernel_traitsILi256ELi128ELi64ELi8ES3_EELb0ELb0ELb1ELb1ELb0ELb0ELb0ELb0EEEvNS_16Flash_fwd_paramsE,@function
        .size           _ZN5flash16flash_fwd_kernelI23Flash_fwd_kernel_traitsILi256ELi128ELi64ELi8ELb0ELb0EN7cutlass6half_tE19Flash_kernel_traitsILi256ELi128ELi64ELi8ES3_EELb0ELb0ELb1ELb1ELb0ELb0ELb0ELb0EEEvNS_16Flash_fwd_paramsE,(.L_x_2344 - _ZN5flash16flash_fwd_kernelI23Flash_fwd_kernel_traitsILi256ELi128ELi64ELi8ELb0ELb0EN7cutlass6half_tE19Flash_kernel_traitsILi256ELi128ELi64ELi8ES3_EELb0ELb0ELb1ELb1ELb0ELb0ELb0ELb0EEEvNS_16Flash_fwd_paramsE)
        .other          _ZN5flash16flash_fwd_kernelI23Flash_fwd_kernel_traitsILi256ELi128ELi64ELi8ELb0ELb0EN7cutlass6half_tE19Flash_kernel_traitsILi256ELi128ELi64ELi8ES3_EELb0ELb0ELb1ELb1ELb0ELb0ELb0ELb0EEEvNS_16Flash_fwd_paramsE,@"STO_CUDA_ENTRY STV_DEFAULT"
_ZN5flash16flash_fwd_kernelI23Flash_fwd_kernel_traitsILi256ELi128ELi64ELi8ELb0ELb0EN7cutlass6half_tE19Flash_kernel_traitsILi256ELi128ELi64ELi8ES3_EELb0ELb0ELb1ELb1ELb0ELb0ELb0ELb0EEEvNS_16Flash_fwd_paramsE:
.text._ZN5flash16flash_fwd_kernelI23Flash_fwd_kernel_traitsILi256ELi128ELi64ELi8ELb0ELb0EN7cutlass6half_tE19Flash_kernel_traitsILi256ELi128ELi64ELi8ES3_EELb0ELb0ELb1ELb1ELb0ELb0ELb0ELb0EEEvNS_16Flash_fwd_paramsE:
        /* <DEDUP_REMOVED lines=71> */
.L_x_564:
        /* <DEDUP_REMOVED lines=57> */
.L_x_566:
        /* <DEDUP_REMOVED lines=15> */
[----:B-1----:R-:W-:Y:S01]  /*08f0*/  UIMAD UR30, UR30, UR6, URZ ;  /* 0x000000061e1e72a4 */ /* 0x002fe2000f8e02ff */
[----:B------:R-:W-:Y:S01]  /*0900*/  ISETP.GE.AND P0, PT, R212, UR21, PT ;  /* 0x00000015d4007c0c */ /* 0x000fe2000bf06270 */
[----:B--2---:R-:W-:Y:S01]  /*0910*/  UIMAD UR7, UR27, UR7, URZ ;  /* 0x000000071b0772a4 */ /* 0x004fe2000f8e02ff */
[----:B------:R-:W-:Y:S01]  /*0920*/  ISETP.GE.AND P2, PT, R10, UR21, PT ;  /* 0x000000150a007c0c */ /* 0x000fe2000bf46270 */
[----:B------:R-:W-:Y:S01]  /*0930*/  USHF.R.S32.HI UR12, URZ, 0x1f, UR30 ;  /* 0x0000001fff0c7899 */ /* 0x000fe2000801141e */
[----:B------:R-:W-:Y:S01]  /*0940*/  ISETP.GE.AND P1, PT, R9, UR21, PT ;  /* 0x0000001509007c0c */ /* 0x000fe2000bf26270 */
[----:B---3--:R-:W-:Y:S01]  /*0950*/  IMAD.U32 R4, RZ, RZ, UR4 ;  /* 0x00000004ff047e24 */ /* 0x008fe2000f8e00ff */
[----:B------:R-:W-:Y:S01]  /*0960*/  USEL UR7, UR7, UR20, !UP0 ;  /* 0x0000001407077287 */ /* 0x000fe2000c000000 */
[----:B------:R-:W-:Y:S01]  /*0970*/  IMAD.U32 R15, RZ, RZ, UR5 ;  /* 0x00000005ff0f7e24 */ /* 0x000fe2000f8e00ff */
[----:B----4-:R-:W-:Y:S01]  /*0980*/  UIMAD UR4, UR26, UR11, URZ ;  /* 0x0000000b1a0472a4 */ /* 0x010fe2000f8e02ff */
[----:B------:R-:W-:Y:S01]  /*0990*/  IMAD.WIDE.U32 R4, R4, UR26, R2 ;  /* 0x0000001a04047c25 */ /* 0x000fe2000f8e0002 */
[----:B------:R-:W-:Y:S01]  /*09a0*/  USHF.R.S32.HI UR5, URZ, 0x1f, UR7 ;  /* 0x0000001fff057899 */ /* 0x000fe20008011407 */
[C---:B------:R-:W-:Y:S01]  /*09b0*/  LOP3.LUT R12, R0.reuse, 0x80, RZ, 0xfc, !PT ;  /* 0x00000080000c7812 */ /* 0x040fe200078efcff */
[----:B------:R-:W-:Y:S01]  /*09c0*/  @!UP1 UIMAD UR4, UR27, UR8, UR4 ;  /* 0x000000081b0492a4 */ /* 0x000fe2000f8e0204 */
[----:B------:R-:W-:Y:S01]  /*09d0*/  LOP3.LUT R11, R0, 0xc0, RZ, 0xfc, !PT ;  /* 0x000000c0000b7812 */ /* 0x000fe200078efcff */
[----:B------:R-:W-:Y:S01]  /*09e0*/  USEL UR7, UR7, URZ, UP1 ;  /* 0x000000ff07077287 */ /* 0x000fe20008800000 */
[----:B------:R-:W-:Y:S01]  /*09f0*/  IMAD R15, R15, UR26, R5 ;  /* 0x0000001a0f0f7c24 */ /* 0x000fe2000f8e0205 */
[----:B------:R-:W-:-:S02]  /*0a00*/  USEL UR5, UR5, URZ, UP1 ;  /* 0x000000ff05057287 */ /* 0x000fc40008800000 */
        /* <DEDUP_REMOVED lines=24> */
.L_x_568:
[----:B------:R-:W-:Y:S05]  /*0b90*/  BSYNC.RECONVERGENT B0 ;  /* 0x0000000000007941 */ /* 0x000fea0003800200 */
.L_x_567:
        /* <DEDUP_REMOVED lines=24> */
.L_x_570:
[----:B------:R-:W-:Y:S05]  /*0d20*/  BSYNC.RECONVERGENT B0 ;  /* 0x0000000000007941 */ /* 0x000fea0003800200 */
.L_x_569:
        /* <DEDUP_REMOVED lines=24> */
.L_x_572:
[----:B------:R-:W-:Y:S05]  /*0eb0*/  BSYNC.RECONVERGENT B0 ;  /* 0x0000000000007941 */ /* 0x000fea0003800200 */
.L_x_571:
        /* <DEDUP_REMOVED lines=26> */
.L_x_574:
[----:B------:R-:W-:Y:S05]  /*1060*/  BSYNC.RECONVERGENT B0 ;  /* 0x0000000000007941 */ /* 0x000fea0003800200 */
.L_x_573:
        /* <DEDUP_REMOVED lines=10> */
.L_x_576:
[----:B------:R-:W-:Y:S05]  /*1110*/  BSYNC.RECONVERGENT B0 ;  /* 0x0000000000007941 */ /* 0x000fea0003800200 */
.L_x_575:
        /* <DEDUP_REMOVED lines=10> */
.L_x_578:
[----:B------:R-:W-:Y:S05]  /*11c0*/  BSYNC.RECONVERGENT B0 ;  /* 0x0000000000007941 */ /* 0x000fea0003800200 */
.L_x_577:
        /* <DEDUP_REMOVED lines=10> */
.L_x_580:
[----:B------:R-:W-:Y:S05]  /*1270*/  BSYNC.RECONVERGENT B0 ;  /* 0x0000000000007941 */ /* 0x000fea0003800200 */
.L_x_579:
        /* <DEDUP_REMOVED lines=10> */
.L_x_565:
        /* <DEDUP_REMOVED lines=22> */
.L_x_581:
[----:B------:R-:W1:Y:S01]  /*1480*/  LDCU.64 UR10, c[0x0][0x3b8] ;  /* 0x00007700ff0a77ac */ /* 0x000e620008000a00 */
[----:B------:R-:W-:-:S04]  /*1490*/  UIADD3 UR14, UPT, UPT, UR12, UR13, URZ ;  /* 0x0000000d0c0e7290 */ /* 0x000fc8000fffe0ff */
[----:B-1----:R-:W-:Y:S02]  /*14a0*/  UIMAD.WIDE.U32 UR6, UR14, UR10, URZ ;  /* 0x0000000a0e0672a5 */ /* 0x002fe4000f8e00ff */
[----:B------:R-:W-:-:S04]  /*14b0*/  UIMAD UR14, UR14, UR11, URZ ;  /* 0x0000000b0e0e72a4 */ /* 0x000fc8000f8e02ff */
[----:B------:R-:W-:Y:S02]  /*14c0*/  UIADD3 UR14, UPT, UPT, UR7, UR14, URZ ;  /* 0x0000000e070e7290 */ /* 0x000fe4000fffe0ff */
.L_x_582:
        /* <DEDUP_REMOVED lines=38> */
.L_x_583:
[----:B------:R-:W1:Y:S01]  /*1730*/  LDCU.64 UR8, c[0x0][0x3c0] ;  /* 0x00007800ff0877ac */ /* 0x000e620008000a00 */
[----:B------:R-:W-:-:S04]  /*1740*/  UIADD3 UR12, UPT, UPT, UR12, UR13, URZ ;  /* 0x0000000d0c0c7290 */ /* 0x000fc8000fffe0ff */
[----:B-1----:R-:W-:Y:S02]  /*1750*/  UIMAD.WIDE.U32 UR4, UR12, UR8, URZ ;  /* 0x000000080c0472a5 */ /* 0x002fe4000f8e00ff */
[----:B------:R-:W-:-:S04]  /*1760*/  UIMAD UR12, UR12, UR9, URZ ;  /* 0x000000090c0c72a4 */ /* 0x000fc8000f8e02ff */
[----:B------:R-:W-:-:S12]  /*1770*/  UIADD3 UR15, UPT, UPT, UR5, UR12, URZ ;  /* 0x0000000c050f7290 */ /* 0x000fd8000fffe0ff */
.L_x_584:
[----:B------:R-:W-:Y:S01]  /*1780*/  IMAD.SHL.U32 R239, R212, 0x8, RZ ;  /* 0x00000008d4ef7824 */ /* 0x000fe200078e00ff */
[----:B------:R-:W-:Y:S01]  /*1790*/  SHF.R.U32.HI R5, RZ, 0x3, R212 ;  /* 0x00000003ff057819 */ /* 0x000fe200000116d4 */
[----:B------:R-:W-:Y:S01]  /*17a0*/  UIADD3 UR18, UPT, UPT, -UR30, UR21, URZ ;  /* 0x000000151e127290 */ /* 0x000fe2000fffe1ff */
[----:B------:R-:W-:Y:S01]  /*17b0*/  SHF.R.S32.HI R231, RZ, 0x1f, R2 ;  /* 0x0000001fffe77819 */ /* 0x000fe20000011402 */
[----:B------:R-:W1:Y:S01]  /*17c0*/  S2UR UR34, SR_CgaCtaId ;  /* 0x00000000002279c3 */ /* 0x000e620000008800 */
[----:B------:R-:W-:Y:S01]  /*17d0*/  LOP3.LUT R211, R239, 0x38, RZ, 0xc0, !PT ;  /* 0x00000038efd37812 */ /* 0x000fe200078ec0ff */
[----:B------:R-:W-:Y:S01]  /*17e0*/  VIADD R3, R5, 0x40 ;  /* 0x0000004005037836 */ /* 0x000fe20000000000 */
[----:B------:R-:W2:Y:S01]  /*17f0*/  LDCU.64 UR12, c[0x0][0x3c8] ;  /* 0x00007900ff0c77ac */ /* 0x000ea20008000a00 */
[----:B------:R-:W-:Y:S01]  /*1800*/  LOP3.LUT R235, R239, 0x1f8, RZ, 0xc0, !PT ;  /* 0x000001f8efeb7812 */ /* 0x000fe200078ec0ff */
[----:B------:R-:W-:Y:S01]  /*1810*/  VIADD R4, R5, 0x20 ;  /* 0x0000002005047836 */ /* 0x000fe20000000000 */
[C---:B------:R-:W-:Y:S01]  /*1820*/  IADD3 R6, P1, PT, R211.reuse, UR6, RZ ;  /* 0x00000006d3067c10 */ /* 0x040fe2000ff3e0ff */
[----:B------:R-:W3:Y:S01]  /*1830*/  LDCU.64 UR16, c[0x0][0x388] ;  /* 0x00007100ff1077ac */ /* 0x000ee20008000a00 */
[----:B------:R-:W-:Y:S01]  /*1840*/  IADD3 R12, P0, PT, R211, UR4, RZ ;  /* 0x00000004d30c7c10 */ /* 0x000fe2000ff1e0ff */
[----:B------:R-:W-:Y:S01]  /*1850*/  BSSY.RECONVERGENT B0, `(.L_x_585) ;  /* 0x0000052000007945 */ /* 0x000fe20003800200 */
[----:B------:R-:W-:Y:S01]  /*1860*/  LOP3.LUT R0, R239, 0x1e00, RZ, 0xc0, !PT ;  /* 0x00001e00ef007812 */ /* 0x000fe200078ec0ff */
[----:B------:R-:W4:Y:S01]  /*1870*/  LDCU.128 UR4, c[0x0][0x3d0] ;  /* 0x00007a00ff0477ac */ /* 0x000f220008000c00 */
[----:B------:R-:W-:Y:S01]  /*1880*/  IMAD.X R7, RZ, RZ, UR14, P1 ;  /* 0x0000000eff077e24 */ /* 0x000fe200088e06ff */
[----:B------:R-:W-:Y:S01]  /*1890*/  ISETP.GE.AND P1, PT, R3, UR18, PT ;  /* 0x0000001203007c0c */ /* 0x000fe2000bf26270 */
[----:B------:R-:W-:Y:S01]  /*18a0*/  IMAD.X R13, RZ, RZ, UR15, P0 ;  /* 0x0000000fff0d7e24 */ /* 0x000fe200080e06ff */
[----:B------:R-:W5:Y:S01]  /*18b0*/  LDCU.64 UR14, c[0x0][0x390] ;  /* 0x00007200ff0e77ac */ /* 0x000f620008000a00 */
[----:B------:R-:W-:Y:S01]  /*18c0*/  IMAD.WIDE.U32 R6, R5, UR10, R6 ;  /* 0x0000000a05067c25 */ /* 0x000fe2000f8e0006 */
[----:B------:R-:W-:Y:S01]  /*18d0*/  IADD3 R10, P0, PT, R211, UR36, RZ ;  /* 0x00000024d30a7c10 */ /* 0x000fe2000ff1e0ff */
[----:B------:R-:W-:-:S02]  /*18e0*/  USHF.L.U32 UR33, UR37, 0x7, URZ ;  /* 0x0000000725217899 */ /* 0x000fc400080006ff */
[----:B------:R-:W-:Y:S01]  /*18f0*/  IMAD.WIDE.U32 R12, R5, UR8, R12 ;  /* 0x00000008050c7c25 */ /* 0x000fe2000f8e000c */
[----:B------:R-:W-:Y:S01]  /*1900*/  IADD3.X R11, PT, PT, RZ, UR32, RZ, P0, !PT ;  /* 0x00000020ff0b7c10 */ /* 0x000fe200087fe4ff */
[----:B------:R-:W-:Y:S01]  /*1910*/  UMOV UR35, 0x400 ;  /* 0x0000040000237882 */ /* 0x000fe20000000000 */
[----:B------:R-:W-:Y:S01]  /*1920*/  LOP3.LUT R235, R235, 0x38, R212, 0x78, !PT ;  /* 0x00000038ebeb7812 */ /* 0x000fe200078e78d4 */
[C---:B------:R-:W-:Y:S01]  /*1930*/  IMAD R7, R5.reuse, UR11, R7 ;  /* 0x0000000b05077c24 */ /* 0x040fe2000f8e0207 */
[----:B------:R-:W-:Y:S01]  /*1940*/  USHF.R.U32.HI UR32, URZ, 0x19, UR37 ;  /* 0x00000019ff207899 */ /* 0x000fe20008011625 */
[----:B------:R-:W-:Y:S01]  /*1950*/  IMAD R13, R5, UR9, R13 ;  /* 0x00000009050d7c24 */ /* 0x000fe2000f8e020d */
[----:B------:R-:W-:Y:S01]  /*1960*/  LOP3.LUT R235, R235, R0, RZ, 0xfc, !PT ;  /* 0x00000000ebeb7212 */ /* 0x000fe200078efcff */
[----:B--2---:R-:W-:Y:S01]  /*1970*/  IMAD.U32 R8, RZ, RZ, UR12 ;  /* 0x0000000cff087e24 */ /* 0x004fe2000f8e00ff */
[----:B------:R-:W-:Y:S01]  /*1980*/  LOP3.LUT R238, R211, 0x40, RZ, 0xfc, !PT ;  /* 0x00000040d3ee7812 */ /* 0x000fe200078efcff */
[----:B----4-:R-:W-:Y:S01]  /*1990*/  IMAD R233, R231, UR4, RZ ;  /* 0x00000004e7e97c24 */ /* 0x010fe2000f8e02ff */
[----:B------:R-:W-:Y:S01]  /*19a0*/  LOP3.LUT R237, R211, 0x80, RZ, 0xfc, !PT ;  /* 0x00000080d3ed7812 */ /* 0x000fe200078efcff */
[----:B------:R-:W-:Y:S01]  /*19b0*/  IMAD R231, R231, UR6, RZ ;  /* 0x00000006e7e77c24 */ /* 0x000fe2000f8e02ff */
[----:B------:R-:W-:Y:S01]  /*19c0*/  LOP3.LUT R236, R211, 0xc0, RZ, 0xfc, !PT ;  /* 0x000000c0d3ec7812 */ /* 0x000fe200078efcff */
[C---:B------:R-:W-:Y:S01]  /*19d0*/  IMAD R233, R2.reuse, UR5, R233 ;  /* 0x0000000502e97c24 */ /* 0x040fe2000f8e02e9 */
[----:B-1----:R-:W-:Y:S01]  /*19e0*/  ULEA UR5, UR34, UR35, 0x18 ;  /* 0x0000002322057291 */ /* 0x002fe2000f8ec0ff */
[----:B------:R-:W-:-:S02]  /*19f0*/  IMAD R231, R2, UR7, R231 ;  /* 0x0000000702e77c24 */ /* 0x000fc4000f8e02e7 */
[C---:B------:R-:W-:Y:S01]  /*1a00*/  IMAD.WIDE.U32 R6, R2.reuse, UR4, R6 ;  /* 0x0000000402067c25 */ /* 0x040fe2000f8e0006 */
[----:B------:R-:W-:Y:S02]  /*1a10*/  USHF.L.U64.HI UR4, UR10, 0x6, UR11 ;  /* 0x000000060a047899 */ /* 0x000fe4000801020b */
[----:B------:R-:W-:Y:S01]  /*1a20*/  LEA R235, R235, UR5, 0x1 ;  /* 0x00000005ebeb7c11 */ /* 0x000fe2000f8e08ff */
[----:B------:R-:W-:Y:S01]  /*1a30*/  IMAD.WIDE.U32 R2, R2, UR6, R12 ;  /* 0x0000000602027c25 */ /* 0x000fe2000f8e000c */
[----:B---3--:R-:W-:Y:S01]  /*1a40*/  LEA R234, P2, R6, UR16, 0x1 ;  /* 0x0000001006ea7c11 */ /* 0x008fe2000f8408ff */
[----:B------:R-:W-:Y:S02]  /*1a50*/  UIADD3 UR16, UPT, UPT, UR22, -0x1, URZ ;  /* 0xffffffff16107890 */ /* 0x000fe4000fffe0ff */
[----:B------:R-:W-:Y:S01]  /*1a60*/  IMAD.IADD R231, R3, 0x1, R231 ;  /* 0x0000000103e77824 */ /* 0x000fe200078e02e7 */
[----:B-----5:R-:W-:Y:S01]  /*1a70*/  LEA R232, P0, R2, UR14, 0x1 ;  /* 0x0000000e02e87c11 */ /* 0x020fe2000f8008ff */
[----:B------:R-:W-:Y:S01]  /*1a80*/  IMAD.IADD R233, R7, 0x1, R233 ;  /* 0x0000000107e97824 */ /* 0x000fe200078e02e9 */
[----:B------:R-:W-:Y:S01]  /*1a90*/  USHF.L.U32 UR14, UR10, 0x6, URZ ;  /* 0x000000060a0e7899 */ /* 0x000fe200080006ff */
[----:B------:R-:W-:Y:S01]  /*1aa0*/  IMAD.WIDE.U32 R8, R8, UR26, R10 ;  /* 0x0000001a08087c25 */ /* 0x000fe2000f8e000a */
[----:B------:R-:W-:Y:S01]  /*1ab0*/  LEA.HI.X R231, R2, UR15, R231, 0x1, P0 ;  /* 0x0000000f02e77c11 */ /* 0x000fe200080f0ce7 */
[----:B------:R-:W-:Y:S01]  /*1ac0*/  USHF.L.U64.HI UR15, UR10, 0x5, UR11 ;  /* 0x000000050a0f7899 */ /* 0x000fe2000801020b */
[C---:B------:R-:W-:Y:S01]  /*1ad0*/  ISETP.GE.AND P0, PT, R5.reuse, UR18, PT ;  /* 0x0000001205007c0c */ /* 0x040fe2000bf06270 */
[----:B------:R-:W-:Y:S01]  /*1ae0*/  VIADD R0, R5, 0x60 ;  /* 0x0000006005007836 */ /* 0x000fe20000000000 */
[----:B------:R-:W-:-:S02]  /*1af0*/  MOV R11, UR13 ;  /* 0x0000000d000b7c02 */ /* 0x000fc40008000f00 */
[----:B------:R-:W-:Y:S02]  /*1b00*/  LEA.HI.X R233, R6, UR17, R233, 0x1, P2 ;  /* 0x0000001106e97c11 */ /* 0x000fe400090f0ce9 */
[----:B------:R-:W-:Y:S01]  /*1b10*/  LOP3.LUT R7, R5, UR33, RZ, 0xfc, !PT ;  /* 0x0000002105077c12 */ /* 0x000fe2000f8efcff */
[----:B------:R-:W-:Y:S01]  /*1b20*/  IMAD R11, R11, UR26, R9 ;  /* 0x0000001a0b0b7c24 */ /* 0x000fe2000f8e0209 */
[----:B------:R-:W-:-:S05]  /*1b30*/  ISETP.GE.AND P2, PT, R4, UR18, PT ;  /* 0x0000001204007c0c */ /* 0x000fca000bf46270 */
        /* <DEDUP_REMOVED lines=35> */
.L_x_586:
[----:B------:R-:W-:Y:S05]  /*1d70*/  BSYNC.RECONVERGENT B0 ;  /* 0x0000000000007941 */ /* 0x000fea0003800200 */
.L_x_585:
[----:B------:R-:W-:Y:S01]  /*1d80*/  UIMAD UR17, UR16, -0x40, UR31 ;  /* 0xffffffc0101178a4 */ /* 0x000fe2000f8e021f */
        /* <DEDUP_REMOVED lines=40> */
.L_x_588:
[----:B------:R-:W-:Y:S05]  /*2010*/  BSYNC.RECONVERGENT B0 ;  /* 0x0000000000007941 */ /* 0x000fea0003800200 */
.L_x_587:
[----:B------:R-:W-:Y:S01]  /*2020*/  USHF.L.U32 UR33, UR10, 0x5, URZ ;  /* 0x000000050a217899 */ /* 0x000fe200080006ff */
[----:B------:R-:W-:Y:S01]  /*2030*/  BSSY.RECONVERGENT B0, `(.L_x_589) ;  /* 0x0000028000007945 */ /* 0x000fe20003800200 */
[----:B------:R-:W-:-:S03]  /*2040*/  ISETP.GE.AND P6, PT, R5, UR17, PT ;  /* 0x0000001105007c0c */ /* 0x000fc6000bfc6270 */
[----:B------:R-:W-:Y:S10]  /*2050*/  @P1 BRA `(.L_x_590) ;  /* 0x0000000000941947 */ /* 0x000ff40003800000 */
        /* <DEDUP_REMOVED lines=37> */
.L_x_590:
[----:B------:R-:W-:Y:S05]  /*22b0*/  BSYNC.RECONVERGENT B0 ;  /* 0x0000000000007941 */ /* 0x000fea0003800200 */
.L_x_589:
[----:B------:R-:W-:Y:S01]  /*22c0*/  UIMAD.WIDE.U32 UR36, UR14, UR16, URZ ;  /* 0x000000100e2472a5 */ /* 0x000fe2000f8e00ff */
[----:B------:R-:W-:Y:S01]  /*22d0*/  BSSY.RECONVERGENT B0, `(.L_x_591) ;  /* 0x0000028000007945 */ /* 0x000fe20003800200 */
[----:B------:R-:W-:-:S03]  /*22e0*/  ISETP.GE.AND P5, PT, R4, UR17, PT ;  /* 0x0000001104007c0c */ /* 0x000fc6000bfa6270 */
[----:B------:R-:W-:Y:S10]  /*22f0*/  @P0 BRA `(.L_x_592) ;  /* 0x0000000000940947 */ /* 0x000ff40003800000 */
        /* <DEDUP_REMOVED lines=37> */
.L_x_592:
[----:B------:R-:W-:Y:S05]  /*2550*/  BSYNC.RECONVERGENT B0 ;  /* 0x0000000000007941 */ /* 0x000fea0003800200 */
.L_x_591:
[----:B------:R-:W-:Y:S01]  /*2560*/  UIMAD UR7, UR4, UR16, URZ ;  /* 0x00000010040772a4 */ /* 0x000fe2000f8e02ff */
[----:B------:R-:W-:Y:S03]  /*2570*/  BSSY.RECONVERGENT B0, `(.L_x_593) ;  /* 0x0000021000007945 */ /* 0x000fe60003800200 */
        /* <DEDUP_REMOVED lines=32> */
.L_x_594:
[----:B------:R-:W-:Y:S05]  /*2780*/  BSYNC.RECONVERGENT B0 ;  /* 0x0000000000007941 */ /* 0x000fea0003800200 */
.L_x_593:
        /* <DEDUP_REMOVED lines=33> */
.L_x_596:
[----:B------:R-:W-:Y:S05]  /*29a0*/  BSYNC.RECONVERGENT B0 ;  /* 0x0000000000007941 */ /* 0x000fea0003800200 */
.L_x_595:
        /* <DEDUP_REMOVED lines=16> */
[----:B-123--:R-:W-:-:S04]  /*2ab0*/  IMAD.U32 R2, RZ, RZ, UR12 ;  /* 0x0000000cff027e24 */ /* 0x00efc8000f8e00ff */
[----:B------:R-:W-:-:S06]  /*2ac0*/  IMAD.U32 R3, RZ, RZ, UR13 ;  /* 0x0000000dff037e24 */ /* 0x000fcc000f8e00ff */
[----:B------:R-:W2:Y:S01]  /*2ad0*/  @P0 LDG.E R3, desc[UR28][R2.64] ;  /* 0x0000001c02030981 */ /* 0x000ea2000c1e1900 */
[----:B-----5:R-:W2:Y:S01]  /*2ae0*/  @P0 MUFU.RCP R0, UR6 ;  /* 0x0000000600000d08 */ /* 0x020ea20008001000 */
[----:B------:R-:W-:Y:S01]  /*2af0*/  USHF.L.U32 UR26, UR8, 0x6, URZ ;  /* 0x00000006081a7899 */ /* 0x000fe200080006ff */
[----:B------:R-:W-:Y:S01]  /*2b00*/  LOP3.LUT R213, R213, 0x7c00, RZ, 0xc0, !PT ;  /* 0x00007c00d5d57812 */ /* 0x000fe200078ec0ff */
[----:B------:R-:W-:Y:S01]  /*2b10*/  USHF.L.U64.HI UR7, UR8, 0x6, UR9 ;  /* 0x0000000608077899 */ /* 0x000fe20008010209 */
[C---:B----4-:R-:W-:Y:S01]  /*2b20*/  LOP3.LUT R6, R215.reuse, 0x8, RZ, 0xc0, !PT ;  /* 0x00000008d7067812 */ /* 0x050fe200078ec0ff */
[----:B------:R-:W-:Y:S01]  /*2b30*/  UIMAD.WIDE.U32 UR26, UR26, UR16, URZ ;  /* 0x000000101a1a72a5 */ /* 0x000fe2000f8e00ff */
[----:B------:R-:W-:Y:S01]  /*2b40*/  BSSY.RECONVERGENT B0, `(.L_x_597) ;  /* 0x0000031000007945 */ /* 0x000fe20003800200 */
[----:B------:R-:W-:Y:S01]  /*2b50*/  UIMAD UR7, UR7, UR16, URZ ;  /* 0x00000010070772a4 */ /* 0x000fe2000f8e02ff */
[----:B------:R-:W-:Y:S01]  /*2b60*/  LOP3.LUT R84, R215, 0x1f0, RZ, 0xc0, !PT ;  /* 0x000001f0d7547812 */ /* 0x000fe200078ec0ff */
[----:B------:R-:W-:-:S02]  /*2b70*/  UMOV UR6, URZ ;  /* 0x000000ff00067c82 */ /* 0x000fc40008000000 */
[----:B------:R-:W-:Y:S01]  /*2b80*/  UIADD3 UR7, UPT, UPT, UR27, UR7, URZ ;  /* 0x000000071b077290 */ /* 0x000fe2000fffe0ff */
[----:B------:R-:W-:Y:S01]  /*2b90*/  BAR.SYNC.DEFER_BLOCKING 0x0 ;  /* 0x0000000000007b1d */ /* 0x000fe20000010000 */
[----:B--2---:R-:W-:-:S05]  /*2ba0*/  @P0 FMUL.FTZ R0, R3, R0 ;  /* 0x0000000003000220 */ /* 0x004fca0000410000 */
[----:B------:R-:W-:Y:S01]  /*2bb0*/  @P0 R2UR UR12, R0 ;  /* 0x00000000000c02ca */ /* 0x000fe200000e0000 */
[----:B------:R-:W-:-:S05]  /*2bc0*/  IMAD.SHL.U32 R0, R212, 0x40, RZ ;  /* 0x00000040d4007824 */ /* 0x000fca00078e00ff */
[--C-:B------:R-:W-:Y:S02]  /*2bd0*/  LOP3.LUT R3, R211, 0x1c0, R0.reuse, 0xf8, !PT ;  /* 0x000001c0d3037812 */ /* 0x100fe400078ef800 */
[----:B------:R-:W-:Y:S02]  /*2be0*/  LOP3.LUT R2, R213, 0x200, R0, 0xf8, !PT ;  /* 0x00000200d5027812 */ /* 0x000fe400078ef800 */
[----:B------:R-:W-:-:S03]  /*2bf0*/  LOP3.LUT R177, R3, R6, RZ, 0x3c, !PT ;  /* 0x0000000603b17212 */ /* 0x000fc600078e3cff */
[----:B------:R-:W-:Y:S01]  /*2c00*/  @UP1 UMOV UR6, UR12 ;  /* 0x0000000c00061c82 */ /* 0x000fe20008000000 */
        /* <DEDUP_REMOVED lines=32> */
.L_x_598:
[----:B------:R2:W-:Y:S04]  /*2e10*/  STS.128 [R235+0x18000], RZ ;  /* 0x018000ffeb007388 */ /* 0x0005e80000000c00 */
[----:B------:R2:W-:Y:S04]  /*2e20*/  STS.128 [R235+0x1a000], RZ ;  /* 0x01a000ffeb007388 */ /* 0x0005e80000000c00 */
[----:B------:R2:W-:Y:S04]  /*2e30*/  STS.128 [R235+0x1c000], RZ ;  /* 0x01c000ffeb007388 */ /* 0x0005e80000000c00 */
[----:B------:R2:W-:Y:S02]  /*2e40*/  STS.128 [R235+0x1e000], RZ ;  /* 0x01e000ffeb007388 */ /* 0x0005e40000000c00 */
.L_x_599:
[----:B------:R-:W-:Y:S05]  /*2e50*/  BSYNC.RECONVERGENT B0 ;  /* 0x0000000000007941 */ /* 0x000fea0003800200 */
.L_x_597:
        /* <DEDUP_REMOVED lines=18> */
[----:B------:R-:W-:Y:S02]  /*2f80*/  LEA R6, P4, R3, R232, 0x1 ;  /* 0x000000e803067211 */ /* 0x000fe400078808ff */
        /* <DEDUP_REMOVED lines=25> */
.L_x_601:
[----:B------:R-:W-:Y:S05]  /*3120*/  BSYNC.RECONVERGENT B0 ;  /* 0x0000000000007941 */ /* 0x000fea0003800200 */
.L_x_600:
[----:B------:R-:W-:Y:S01]  /*3130*/  LDSM.16.M88.4 R48, [R80] ;  /* 0x000000005030783b */ /* 0x000fe20000000200 */
[----:B------:R-:W-:Y:S01]  /*3140*/  IMAD.MOV.U32 R165, RZ, RZ, 0x20 ;  /* 0x00000020ffa57424 */ /* 0x000fe200078e00ff */
[C---:B------:R-:W-:Y:S01]  /*3150*/  LOP3.LUT P0, R176, R212.reuse, 0x2, RZ, 0xc0, !PT ;  /* 0x00000002d4b07812 */ /* 0x040fe2000780c0ff */
[----:B------:R-:W-:Y:S01]  /*3160*/  VIADD R208, R89, UR5 ;  /* 0x0000000559d07c36 */ /* 0x000fe20008000000 */
[----:B------:R-:W5:Y:S01]  /*3170*/  LDSM.16.M88.4 R20, [R89+UR5+0x10000] ;  /* 0x010000055914783b */ /* 0x000f620008000200 */
[C---:B------:R-:W-:Y:S01]  /*3180*/  LOP3.LUT R3, R212.reuse, 0x4, RZ, 0xc0, !PT ;  /* 0x00000004d4037812 */ /* 0x040fe200078ec0ff */
[----:B------:R-:W-:Y:S01]  /*3190*/  IMAD.MOV.U32 R185, RZ, RZ, 0x40 ;  /* 0x00000040ffb97424 */ /* 0x000fe200078e00ff */
[----:B------:R-:W-:Y:S01]  /*31a0*/  SEL R85, R165, 0xffffffe0, !P0 ;  /* 0xffffffe0a5557807 */ /* 0x000fe20004000000 */
[----:B------:R-:W2:Y:S01]  /*31b0*/  LDSM.16.M88.4 R64, [R89+UR5+0x10800] ;  /* 0x010800055940783b */ /* 0x000ea20008000200 */
[----:B------:R-:W-:Y:S01]  /*31c0*/  ISETP.NE.AND P0, PT, R3, RZ, PT ;  /* 0x000000ff0300720c */ /* 0x000fe20003f05270 */
[----:B------:R-:W-:Y:S01]  /*31d0*/  IMAD.SHL.U32 R196, R212, 0x2, RZ ;  /* 0x00000002d4c47824 */ /* 0x000fe200078e00ff */
[----:B------:R-:W-:Y:S01]  /*31e0*/  UIADD3 UR24, UPT, UPT, UR31, UR24, -UR21 ;  /* 0x000000181f187290 */ /* 0x000fe2000fffe815 */
[--C-:B------:R-:W-:Y:S01]  /*31f0*/  IMAD.IADD R76, R80, 0x1, R85.reuse ;  /* 0x00000001504c7824 */ /* 0x100fe200078e0255 */
[----:B------:R-:W3:Y:S01]  /*3200*/  LDSM.16.M88.4 R56, [R89+UR5+0x11000] ;  /* 0x011000055938783b */ /* 0x000ee20008000200 */
[----:B------:R-:W-:Y:S01]  /*3210*/  IMAD.IADD R87, R208, 0x1, R85 ;  /* 0x00000001d0577824 */ /* 0x000fe200078e0255 */
[----:B------:R-:W-:Y:S01]  /*3220*/  SEL R185, R185, 0xffffffc0, !P0 ;  /* 0xffffffc0b9b97807 */ /* 0x000fe20004000000 */
[----:B------:R-:W-:Y:S01]  /*3230*/  IMAD.U32 R228, RZ, RZ, UR31 ;  /* 0x0000001fffe47e24 */ /* 0x000fe2000f8e00ff */
[----:B------:R-:W3:Y:S01]  /*3240*/  LDSM.16.M88.4 R28, [R89+UR5+0x11800] ;  /* 0x01180005591c783b */ /* 0x000ee20008000200 */
[----:B------:R-:W-:Y:S01]  /*3250*/  LOP3.LUT R198, R196, 0x6, RZ, 0xc0, !PT ;  /* 0x00000006c4c67812 */ /* 0x000fe200078ec0ff */
[----:B------:R-:W-:Y:S01]  /*3260*/  UISETP.GT.U32.AND UP0, UPT, UR16, UR19, UPT ;  /* 0x000000131000728c */ /* 0x000fe2000bf04070 */
[--C-:B------:R-:W-:Y:S01]  /*3270*/  IMAD.IADD R88, R80, 0x1, R185.reuse ;  /* 0x0000000150587824 */ /* 0x100fe200078e02b9 */
[----:B------:R-:W-:Y:S01]  /*3280*/  LDSM.16.M88.4 R44, [R76] ;  /* 0x000000004c2c783b */ /* 0x000fe20000000200 */
[----:B------:R-:W-:-:S02]  /*3290*/  IMAD.IADD R166, R208, 0x1, R185 ;  /* 0x00000001d0a67824 */ /* 0x000fc400078e02b9 */
[C---:B------:R-:W-:Y:S01]  /*32a0*/  IMAD.IADD R86, R85.reuse, 0x1, R88 ;  /* 0x0000000155567824 */ /* 0x040fe200078e0258 */
[----:B------:R-:W3:Y:S01]  /*32b0*/  LDSM.16.M88.4 R12, [R87+0x10000] ;  /* 0x01000000570c783b */ /* 0x000ee20000000200 */
[----:B------:R-:W-:-:S03]  /*32c0*/  IMAD.IADD R3, R85, 0x1, R166 ;  /* 0x0000000155037824 */ /* 0x000fc600078e02a6 */
[----:B-1----:R-:W1:Y:S04]  /*32d0*/  LDSM.16.M88.4 R8, [R87+0x10800] ;  /* 0x010800005708783b */ /* 0x002e680000000200 */
[----:B----4-:R-:W-:Y:S04]  /*32e0*/  LDSM.16.M88.4 R4, [R88] ;  /* 0x000000005804783b */ /* 0x010fe80000000200 */
[----:B------:R-:W4:Y:S04]  /*32f0*/  LDSM.16.M88.4 R40, [R166+0x10000] ;  /* 0x01000000a628783b */ /* 0x000f280000000200 */
[----:B------:R-:W4:Y:S01]  /*3300*/  LDSM.16.M88.4 R32, [R166+0x10800] ;  /* 0x01080000a620783b */ /* 0x000f220000000200 */
[C---:B-----5:R-:W-:Y:S03]  /*3310*/  HMMA.16816.F32 R24, R48.reuse, R20, RZ ;  /* 0x000000143018723c */ /* 0x060fe600000018ff */
[----:B------:R-:W5:Y:S04]  /*3320*/  LDSM.16.M88.4 R72, [R87+0x11000] ;  /* 0x011000005748783b */ /* 0x000f680000000200 */
[----:B------:R-:W5:Y:S01]  /*3330*/  LDSM.16.M88.4 R68, [R87+0x11800] ;  /* 0x011800005744783b */ /* 0x000f620000000200 */
[C---:B--2---:R-:W-:Y:S03]  /*3340*/  HMMA.16816.F32 R16, R48.reuse, R64, RZ ;  /* 0x000000403010723c */ /* 0x044fe600000018ff */
[----:B------:R-:W-:Y:S04]  /*3350*/  LDSM.16.M88.4 R36, [R86] ;  /* 0x000000005624783b */ /* 0x000fe80000000200 */
[----:B------:R-:W0:Y:S01]  /*3360*/  LDGDEPBAR ;  /* 0x00000000000079af */ /* 0x000e220000000000 */
[C---:B------:R-:W-:Y:S08]  /*3370*/  HMMA.16816.F32 R20, R48.reuse, R22, RZ ;  /* 0x000000163014723c */ /* 0x040ff000000018ff */
[C---:B------:R-:W-:Y:S08]  /*3380*/  HMMA.16816.F32 R64, R48.reuse, R66, RZ ;  /* 0x000000423040723c */ /* 0x040ff000000018ff */
[C---:B---3--:R-:W-:Y:S08]  /*3390*/  HMMA.16816.F32 R60, R48.reuse, R56, RZ ;  /* 0x00000038303c723c */ /* 0x048ff000000018ff */
[C---:B------:R-:W-:Y:S08]  /*33a0*/  HMMA.16816.F32 R56, R48.reuse, R58, RZ ;  /* 0x0000003a3038723c */ /* 0x040ff000000018ff */
[C---:B------:R-:W-:Y:S08]  /*33b0*/  HMMA.16816.F32 R52, R48.reuse, R28, RZ ;  /* 0x0000001c3034723c */ /* 0x040ff000000018ff */
[----:B------:R-:W-:Y:S01]  /*33c0*/  HMMA.16816.F32 R48, R48, R30, RZ ;  /* 0x0000001e3030723c */ /* 0x000fe200000018ff */
[----:B------:R-:W2:Y:S07]  /*33d0*/  LDSM.16.M88.4 R28, [R166+0x11000] ;  /* 0x01100000a61c783b */ /* 0x000eae0000000200 */
[C---:B------:R-:W-:Y:S08]  /*33e0*/  HMMA.16816.F32 R24, R44.reuse, R12, R24 ;  /* 0x0000000c2c18723c */ /* 0x040ff00000001818 */
[C---:B------:R-:W-:Y:S01]  /*33f0*/  HMMA.16816.F32 R20, R44.reuse, R14, R20 ;  /* 0x0000000e2c14723c */ /* 0x040fe20000001814 */
[----:B------:R-:W3:Y:S07]  /*3400*/  LDSM.16.M88.4 R12, [R166+0x11800] ;  /* 0x01180000a60c783b */ /* 0x000eee0000000200 */
[C---:B-1----:R-:W-:Y:S08]  /*3410*/  HMMA.16816.F32 R16, R44.reuse, R8, R16 ;  /* 0x000000082c10723c */ /* 0x042ff00000001810 */
[----:B------:R-:W-:Y:S01]  /*3420*/  HMMA.16816.F32 R64, R44, R10, R64 ;  /* 0x0000000a2c40723c */ /* 0x000fe20000001840 */
[----:B------:R-:W1:Y:S07]  /*3430*/  LDSM.16.M88.4 R8, [R3+0x10000] ;  /* 0x010000000308783b */ /* 0x000e6e0000000200 */
[C---:B----4-:R-:W-:Y:S08]  /*3440*/  HMMA.16816.F32 R24, R4.reuse, R40, R24 ;  /* 0x000000280418723c */ /* 0x050ff00000001818 */
[C---:B------:R-:W-:Y:S01]  /*3450*/  HMMA.16816.F32 R20, R4.reuse, R42, R20 ;  /* 0x0000002a0414723c */ /* 0x040fe20000001814 */
[----:B------:R-:W4:Y:S07]  /*3460*/  LDSM.16.M88.4 R40, [R3+0x10800] ;  /* 0x010800000328783b */ /* 0x000f2e0000000200 */
[C---:B------:R-:W-:Y:S08]  /*3470*/  HMMA.16816.F32 R16, R4.reuse, R32, R16 ;  /* 0x000000200410723c */ /* 0x040ff00000001810 */
[----:B------:R-:W-:Y:S01]  /*3480*/  HMMA.16816.F32 R64, R4, R34, R64 ;  /* 0x000000220440723c */ /* 0x000fe20000001840 */
[----:B------:R-:W4:Y:S07]  /*3490*/  LDSM.16.M88.4 R32, [R3+0x11000] ;  /* 0x011000000320783b */ /* 0x000f2e0000000200 */
[C---:B-----5:R-:W-:Y:S08]  /*34a0*/  HMMA.16816.F32 R60, R44.reuse, R72, R60 ;  /* 0x000000482c3c723c */ /* 0x060ff0000000183c */
[C---:B------:R-:W-:Y:S01]  /*34b0*/  HMMA.16816.F32 R56, R44.reuse, R74, R56 ;  /* 0x0000004a2c38723c */ /* 0x040fe20000001838 */
[----:B------:R-:W-:Y:S07]  /*34c0*/  LDSM.16.M88.4 R72, [R166+0x13000] ;  /* 0x01300000a648783b */ /* 0x000fee0000000200 */
[C---:B------:R-:W-:Y:S08]  /*34d0*/  HMMA.16816.F32 R52, R44.reuse, R68, R52 ;  /* 0x000000442c34723c */ /* 0x040ff00000001834 */
[----:B------:R-:W-:Y:S01]  /*34e0*/  HMMA.16816.F32 R48, R44, R70, R48 ;  /* 0x000000462c30723c */ /* 0x000fe20000001830 */
[----:B------:R-:W5:Y:S04]  /*34f0*/  LDSM.16.M88.4 R44, [R3+0x11800] ;  /* 0x01180000032c783b */ /* 0x000f680000000200 */
[----:B------:R-:W-:Y:S03]  /*3500*/  LDSM.16.M88.4 R68, [R89+UR5+0x13800] ;  /* 0x013800055944783b */ /* 0x000fe60008000200 */
[C---:B--2---:R-:W-:Y:S08]  /*3510*/  HMMA.16816.F32 R60, R4.reuse, R28, R60 ;  /* 0x0000001c043c723c */ /* 0x044ff0000000183c */
[C---:B------:R-:W-:Y:S01]  /*3520*/  HMMA.16816.F32 R56, R4.reuse, R30, R56 ;  /* 0x0000001e0438723c */ /* 0x040fe20000001838 */
[----:B------:R-:W-:Y:S07]  /*3530*/  LDSM.16.M88.4 R28, [R89+UR5+0x12000] ;  /* 0x01200005591c783b */ /* 0x000fee0008000200 */
[C---:B---3--:R-:W-:Y:S08]  /*3540*/  HMMA.16816.F32 R52, R4.reuse, R12, R52 ;  /* 0x0000000c0434723c */ /* 0x048ff00000001834 */
[----:B------:R-:W-:Y:S01]  /*3550*/  HMMA.16816.F32 R48, R4, R14, R48 ;  /* 0x0000000e0430723c */ /* 0x000fe20000001830 */
[----:B------:R-:W2:Y:S04]  /*3560*/  LDSM.16.M88.4 R4, [R80+0x4000] ;  /* 0x004000005004783b */ /* 0x000ea80000000200 */
[----:B------:R-:W3:Y:S03]  /*3570*/  LDSM.16.M88.4 R12, [R89+UR5+0x12800] ;  /* 0x01280005590c783b */ /* 0x000ee60008000200 */
[C---:B-1----:R-:W-:Y:S08]  /*3580*/  HMMA.16816.F32 R24, R36.reuse, R8, R24 ;  /* 0x000000082418723c */ /* 0x042ff00000001818 */
[C---:B------:R-:W-:Y:S01]  /*3590*/  HMMA.16816.F32 R20, R36.reuse, R10, R20 ;  /* 0x0000000a2414723c */ /* 0x040fe20000001814 */
[----:B------:R-:W1:Y:S07]  /*35a0*/  LDSM.16.M88.4 R8, [R89+UR5+0x13000] ;  /* 0x013000055908783b */ /* 0x000e6e0008000200 */
[C---:B----4-:R-:W-:Y:S08]  /*35b0*/  HMMA.16816.F32 R16, R36.reuse, R40, R16 ;  /* 0x000000282410723c */ /* 0x050ff00000001810 */
[C---:B------:R-:W-:Y:S01]  /*35c0*/  HMMA.16816.F32 R64, R36.reuse, R42, R64 ;  /* 0x0000002a2440723c */ /* 0x040fe20000001840 */
[----:B------:R-:W-:Y:S07]  /*35d0*/  LDSM.16.M88.4 R40, [R87+0x12000] ;  /* 0x012000005728783b */ /* 0x000fee0000000200 */
[C---:B------:R-:W-:Y:S08]  /*35e0*/  HMMA.16816.F32 R60, R36.reuse, R32, R60 ;  /* 0x00000020243c723c */ /* 0x040ff0000000183c */
[C---:B------:R-:W-:Y:S01]  /*35f0*/  HMMA.16816.F32 R56, R36.reuse, R34, R56 ;  /* 0x000000222438723c */ /* 0x040fe20000001838 */
[----:B------:R-:W4:Y:S07]  /*3600*/  LDSM.16.M88.4 R32, [R76+0x4000] ;  /* 0x004000004c20783b */ /* 0x000f2e0000000200 */
[C---:B-----5:R-:W-:Y:S08]  /*3610*/  HMMA.16816.F32 R52, R36.reuse, R44, R52 ;  /* 0x0000002c2434723c */ /* 0x060ff00000001834 */
[----:B------:R-:W-:Y:S01]  /*3620*/  HMMA.16816.F32 R48, R36, R46, R48 ;  /* 0x0000002e2430723c */ /* 0x000fe20000001830 */
[----:B------:R-:W5:Y:S04]  /*3630*/  LDSM.16.M88.4 R36, [R87+0x12800] ;  /* 0x012800005724783b */ /* 0x000f680000000200 */
[----:B------:R-:W-:Y:S03]  /*3640*/  LDSM.16.M88.4 R44, [R87+0x13800] ;  /* 0x01380000572c783b */ /* 0x000fe60000000200 */
[C---:B--2---:R-:W-:Y:S08]  /*3650*/  HMMA.16816.F32 R24, R4.reuse, R28, R24 ;  /* 0x0000001c0418723c */ /* 0x044ff00000001818 */
[C---:B------:R-:W-:Y:S01]  /*3660*/  HMMA.16816.F32 R20, R4.reuse, R30, R20 ;  /* 0x0000001e0414723c */ /* 0x040fe20000001814 */
[----:B------:R-:W-:Y:S07]  /*3670*/  LDSM.16.M88.4 R28, [R166+0x12000] ;  /* 0x01200000a61c783b */ /* 0x000fee0000000200 */
[C---:B---3--:R-:W-:Y:S08]  /*3680*/  HMMA.16816.F32 R16, R4.reuse, R12, R16 ;  /* 0x0000000c0410723c */ /* 0x048ff00000001810 */
[C---:B------:R-:W-:Y:S01]  /*3690*/  HMMA.16816.F32 R64, R4.reuse, R14, R64 ;  /* 0x0000000e0440723c */ /* 0x040fe20000001840 */
[----:B------:R-:W2:Y:S07]  /*36a0*/  LDSM.16.M88.4 R12, [R87+0x13000] ;  /* 0x01300000570c783b */ /* 0x000eae0000000200 */
[C---:B-1----:R-:W-:Y:S08]  /*36b0*/  HMMA.16816.F32 R60, R4.reuse, R8, R60 ;  /* 0x00000008043c723c */ /* 0x042ff0000000183c */
[C---:B------:R-:W-:Y:S01]  /*36c0*/  HMMA.16816.F32 R56, R4.reuse, R10, R56 ;  /* 0x0000000a0438723c */ /* 0x040fe20000001838 */
[----:B------:R-:W1:Y:S07]  /*36d0*/  LDSM.16.M88.4 R8, [R88+0x4000] ;  /* 0x004000005808783b */ /* 0x000e6e0000000200 */
        /* <DEDUP_REMOVED lines=11> */
[C---:B------:R-:W-:Y:S01]  /*3790*/  HMMA.16816.F32 R56, R32.reuse, R14, R56 ;  /* 0x0000000e2038723c */ /* 0x040fe20000001838 */
[----:B------:R-:W2:Y:S07]  /*37a0*/  LDSM.16.M88.4 R12, [R86+0x4000] ;  /* 0x00400000560c783b */ /* 0x000eae0000000200 */
[C---:B------:R-:W-:Y:S08]  /*37b0*/  HMMA.16816.F32 R52, R32.reuse, R44, R52 ;  /* 0x0000002c2034723c */ /* 0x040ff00000001834 */
[----:B------:R-:W-:Y:S01]  /*37c0*/  HMMA.16816.F32 R48, R32, R46, R48 ;  /* 0x0000002e2030723c */ /* 0x000fe20000001830 */
[----:B------:R-:W-:Y:S04]  /*37d0*/  LDSM.16.M88.4 R44, [R3+0x13000] ;  /* 0x01300000032c783b */ /* 0x000fe80000000200 */
[----:B------:R-:W-:Y:S03]  /*37e0*/  LDSM.16.M88.4 R32, [R3+0x13800] ;  /* 0x013800000320783b */ /* 0x000fe60000000200 */
[C---:B-1----:R-:W-:Y:S08]  /*37f0*/  HMMA.16816.F32 R24, R8.reuse, R28, R24 ;  /* 0x0000001c0818723c */ /* 0x042ff00000001818 */
[C---:B------:R-:W-:Y:S01]  /*3800*/  HMMA.16816.F32 R20, R8.reuse, R30, R20 ;  /* 0x0000001e0814723c */ /* 0x040fe20000001814 */
[----:B------:R-:W-:Y:S07]  /*3810*/  LDSM.16.M88.4 R28, [R80+0x8000] ;  /* 0x00800000501c783b */ /* 0x000fee0000000200 */
[C---:B---3--:R-:W-:Y:S08]  /*3820*/  HMMA.16816.F32 R16, R8.reuse, R4, R16 ;  /* 0x000000040810723c */ /* 0x048ff00000001810 */
[C---:B------:R-:W-:Y:S01]  /*3830*/  HMMA.16816.F32 R64, R8.reuse, R6, R64 ;  /* 0x000000060840723c */ /* 0x040fe20000001840 */
[----:B------:R-:W1:Y:S07]  /*3840*/  LDSM.16.M88.4 R4, [R89+UR5+0x14000] ;  /* 0x014000055904783b */ /* 0x000e6e0008000200 */
[C---:B------:R-:W-:Y:S08]  /*3850*/  HMMA.16816.F32 R60, R8.reuse, R72, R60 ;  /* 0x00000048083c723c */ /* 0x040ff0000000183c */
[C---:B------:R-:W-:Y:S01]  /*3860*/  HMMA.16816.F32 R56, R8.reuse, R74, R56 ;  /* 0x0000004a0838723c */ /* 0x040fe20000001838 */
[----:B------:R-:W-:Y:S07]  /*3870*/  LDSM.16.M88.4 R72, [R87+0x15800] ;  /* 0x015800005748783b */ /* 0x000fee0000000200 */
[C---:B----4-:R-:W-:Y:S08]  /*3880*/  HMMA.16816.F32 R52, R8.reuse, R40, R52 ;  /* 0x000000280834723c */ /* 0x050ff00000001834 */
[----:B------:R-:W-:Y:S01]  /*3890*/  HMMA.16816.F32 R48, R8, R42, R48 ;  /* 0x0000002a0830723c */ /* 0x000fe20000001830 */
[----:B------:R-:W3:Y:S04]  /*38a0*/  LDSM.16.M88.4 R8, [R89+UR5+0x14800] ;  /* 0x014800055908783b */ /* 0x000ee80008000200 */
[----:B------:R-:W4:Y:S03]  /*38b0*/  LDSM.16.M88.4 R40, [R89+UR5+0x15000] ;  /* 0x015000055928783b */ /* 0x000f260008000200 */
[C---:B--2---:R-:W-:Y:S08]  /*38c0*/  HMMA.16816.F32 R24, R12.reuse, R36, R24 ;  /* 0x000000240c18723c */ /* 0x044ff00000001818 */
[C---:B------:R-:W-:Y:S01]  /*38d0*/  HMMA.16816.F32 R20, R12.reuse, R38, R20 ;  /* 0x000000260c14723c */ /* 0x040fe20000001814 */
[----:B------:R-:W2:Y:S07]  /*38e0*/  LDSM.16.M88.4 R36, [R89+UR5+0x15800] ;  /* 0x015800055924783b */ /* 0x000eae0008000200 */
[C---:B------:R-:W-:Y:S08]  /*38f0*/  HMMA.16816.F32 R16, R12.reuse, R68, R16 ;  /* 0x000000440c10723c */ /* 0x040ff00000001810 */
[----:B------:R-:W-:Y:S01]  /*3900*/  HMMA.16816.F32 R64, R12, R70, R64 ;  /* 0x000000460c40723c */ /* 0x000fe20000001840 */
[----:B------:R-:W-:Y:S07]  /*3910*/  LDSM.16.M88.4 R68, [R166+0x14800] ;  /* 0x01480000a644783b */ /* 0x000fee0000000200 */
[C---:B-1----:R-:W-:Y:S08]  /*3920*/  HMMA.16816.F32 R24, R28.reuse, R4, R24 ;  /* 0x000000041c18723c */ /* 0x042ff00000001818 */
[C---:B------:R-:W-:Y:S01]  /*3930*/  HMMA.16816.F32 R20, R28.reuse, R6, R20 ;  /* 0x000000061c14723c */ /* 0x040fe20000001814 */
[----:B------:R-:W-:Y:S04]  /*3940*/  LDSM.16.M88.4 R4, [R76+0x8000] ;  /* 0x008000004c04783b */ /* 0x000fe80000000200 */
[----:B------:R-:W-:Y:S03]  /*3950*/  LDSM.16.M88.4 R76, [R76+0xc000] ;  /* 0x00c000004c4c783b */ /* 0x000fe60000000200 */
[C---:B---3--:R-:W-:Y:S08]  /*3960*/  HMMA.16816.F32 R16, R28.reuse, R8, R16 ;  /* 0x000000081c10723c */ /* 0x048ff00000001810 */
[----:B------:R-:W-:Y:S01]  /*3970*/  HMMA.16816.F32 R64, R28, R10, R64 ;  /* 0x0000000a1c40723c */ /* 0x000fe20000001840 */
[----:B------:R-:W1:Y:S07]  /*3980*/  LDSM.16.M88.4 R8, [R87+0x15000] ;  /* 0x015000005708783b */ /* 0x000e6e0000000200 */
[C---:B------:R-:W-:Y:S08]  /*3990*/  HMMA.16816.F32 R60, R12.reuse, R44, R60 ;  /* 0x0000002c0c3c723c */ /* 0x040ff0000000183c */
[C---:B------:R-:W-:Y:S01]  /*39a0*/  HMMA.16816.F32 R56, R12.reuse, R46, R56 ;  /* 0x0000002e0c38723c */ /* 0x040fe20000001838 */
[----:B------:R-:W-:Y:S07]  /*39b0*/  LDSM.16.M88.4 R44, [R166+0x14000] ;  /* 0x01400000a62c783b */ /* 0x000fee0000000200 */
[C---:B------:R-:W-:Y:S08]  /*39c0*/  HMMA.16816.F32 R52, R12.reuse, R32, R52 ;  /* 0x000000200c34723c */ /* 0x040ff00000001834 */
[----:B------:R-:W-:Y:S01]  /*39d0*/  HMMA.16816.F32 R48, R12, R34, R48 ;  /* 0x000000220c30723c */ /* 0x000fe20000001830 */
[----:B------:R-:W3:Y:S04]  /*39e0*/  LDSM.16.M88.4 R32, [R87+0x14000] ;  /* 0x014000005720783b */ /* 0x000ee80000000200 */
[----:B------:R-:W5:Y:S03]  /*39f0*/  LDSM.16.M88.4 R12, [R87+0x14800] ;  /* 0x01480000570c783b */ /* 0x000f660000000200 */
[C---:B----4-:R-:W-:Y:S08]  /*3a00*/  HMMA.16816.F32 R60, R28.reuse, R40, R60 ;  /* 0x000000281c3c723c */ /* 0x050ff0000000183c */
[C---:B------:R-:W-:Y:S01]  /*3a10*/  HMMA.16816.F32 R56, R28.reuse, R42, R56 ;  /* 0x0000002a1c38723c */ /* 0x040fe20000001838 */
[----:B------:R-:W-:Y:S07]  /*3a20*/  LDSM.16.M88.4 R40, [R86+0x8000] ;  /* 0x008000005628783b */ /* 0x000fee0000000200 */
[C---:B--2---:R-:W-:Y:S08]  /*3a30*/  HMMA.16816.F32 R52, R28.reuse, R36, R52 ;  /* 0x000000241c34723c */ /* 0x044ff00000001834 */
[----:B------:R-:W-:Y:S01]  /*3a40*/  HMMA.16816.F32 R48, R28, R38, R48 ;  /* 0x000000261c30723c */ /* 0x000fe20000001830 */
[----:B------:R-:W2:Y:S04]  /*3a50*/  LDSM.16.M88.4 R28, [R88+0x8000] ;  /* 0x00800000581c783b */ /* 0x000ea80000000200 */
[----:B------:R-:W4:Y:S03]  /*3a60*/  LDSM.16.M88.4 R36, [R166+0x15000] ;  /* 0x01500000a624783b */ /* 0x000f260000000200 */
[C---:B-1----:R-:W-:Y:S08]  /*3a70*/  HMMA.16816.F32 R60, R4.reuse, R8, R60 ;  /* 0x00000008043c723c */ /* 0x042ff0000000183c */
[C---:B------:R-:W-:Y:S01]  /*3a80*/  HMMA.16816.F32 R56, R4.reuse, R10, R56 ;  /* 0x0000000a0438723c */ /* 0x040fe20000001838 */
[----:B------:R-:W1:Y:S07]  /*3a90*/  LDSM.16.M88.4 R8, [R3+0x14000] ;  /* 0x014000000308783b */ /* 0x000e6e0000000200 */
[C---:B---3--:R-:W-:Y:S08]  /*3aa0*/  HMMA.16816.F32 R24, R4.reuse, R32, R24 ;  /* 0x000000200418723c */ /* 0x048ff00000001818 */
[C---:B------:R-:W-:Y:S01]  /*3ab0*/  HMMA.16816.F32 R20, R4.reuse, R34, R20 ;  /* 0x000000220414723c */ /* 0x040fe20000001814 */
[----:B------:R-:W3:Y:S07]  /*3ac0*/  LDSM.16.M88.4 R32, [R166+0x15800] ;  /* 0x01580000a620783b */ /* 0x000eee0000000200 */
[C---:B-----5:R-:W-:Y:S08]  /*3ad0*/  HMMA.16816.F32 R16, R4.reuse, R12, R16 ;  /* 0x0000000c0410723c */ /* 0x060ff00000001810 */
[C---:B------:R-:W-:Y:S01]  /*3ae0*/  HMMA.16816.F32 R64, R4.reuse, R14, R64 ;  /* 0x0000000e0440723c */ /* 0x040fe20000001840 */
[----:B------:R-:W5:Y:S07]  /*3af0*/  LDSM.16.M88.4 R12, [R3+0x14800] ;  /* 0x01480000030c783b */ /* 0x000f6e0000000200 */
        /* <DEDUP_REMOVED lines=11> */
[----:B------:R-:W-:Y:S01]  /*3bb0*/  HMMA.16816.F32 R56, R28, R38, R56 ;  /* 0x000000261c38723c */ /* 0x000fe20000001838 */
[----:B------:R-:W-:Y:S07]  /*3bc0*/  LDSM.16.M88.4 R36, [R89+UR5+0x16000] ;  /* 0x016000055924783b */ /* 0x000fee0008000200 */
[C---:B-1----:R-:W-:Y:S08]  /*3bd0*/  HMMA.16816.F32 R24, R40.reuse, R8, R24 ;  /* 0x000000082818723c */ /* 0x042ff00000001818 */
[----:B------:R-:W-:Y:S01]  /*3be0*/  HMMA.16816.F32 R20, R40, R10, R20 ;  /* 0x0000000a2814723c */ /* 0x000fe20000001814 */
[----:B------:R-:W1:Y:S04]  /*3bf0*/  LDSM.16.M88.4 R8, [R80+0xc000] ;  /* 0x00c000005008783b */ /* 0x000e680000000200 */
[----:B------:R-:W-:Y:S03]  /*3c00*/  LDSM.16.M88.4 R80, [R87+0x16800] ;  /* 0x016800005750783b */ /* 0x000fe60000000200 */
[C---:B---3--:R-:W-:Y:S08]  /*3c10*/  HMMA.16816.F32 R52, R28.reuse, R32, R52 ;  /* 0x000000201c34723c */ /* 0x048ff00000001834 */
[----:B------:R-:W-:Y:S01]  /*3c20*/  HMMA.16816.F32 R48, R28, R34, R48 ;  /* 0x000000221c30723c */ /* 0x000fe20000001830 */
[----:B------:R-:W3:Y:S04]  /*3c30*/  LDSM.16.M88.4 R32, [R89+UR5+0x16800] ;  /* 0x016800055920783b */ /* 0x000ee80008000200 */
[----:B------:R-:W4:Y:S03]  /*3c40*/  LDSM.16.M88.4 R28, [R89+UR5+0x17000] ;  /* 0x01700005591c783b */ /* 0x000f260008000200 */
[C---:B-----5:R-:W-:Y:S08]  /*3c50*/  HMMA.16816.F32 R16, R40.reuse, R12, R16 ;  /* 0x0000000c2810723c */ /* 0x060ff00000001810 */
[C---:B------:R-:W-:Y:S01]  /*3c60*/  HMMA.16816.F32 R64, R40.reuse, R14, R64 ;  /* 0x0000000e2840723c */ /* 0x040fe20000001840 */
[----:B------:R-:W5:Y:S07]  /*3c70*/  LDSM.16.M88.4 R12, [R89+UR5+0x17800] ;  /* 0x01780005590c783b */ /* 0x000f6e0008000200 */
[C---:B------:R-:W-:Y:S08]  /*3c80*/  HMMA.16816.F32 R60, R40.reuse, R4, R60 ;  /* 0x00000004283c723c */ /* 0x040ff0000000183c */
[C---:B------:R-:W-:Y:S01]  /*3c90*/  HMMA.16816.F32 R56, R40.reuse, R6, R56 ;  /* 0x000000062838723c */ /* 0x040fe20000001838 */
[----:B------:R-:W5:Y:S07]  /*3ca0*/  LDSM.16.M88.4 R4, [R87+0x16000] ;  /* 0x016000005704783b */ /* 0x000f6e0000000200 */
        /* <DEDUP_REMOVED lines=17> */
[C---:B------:R-:W-:Y:S08]  /*3dc0*/  HMMA.16816.F32 R24, R76.reuse, R4, R24 ;  /* 0x000000044c18723c */ /* 0x040ff00000001818 */
[C---:B------:R-:W-:Y:S01]  /*3dd0*/  HMMA.16816.F32 R20, R76.reuse, R6, R20 ;  /* 0x000000064c14723c */ /* 0x040fe20000001814 */
[----:B------:R-:W3:Y:S07]  /*3de0*/  LDSM.16.M88.4 R4, [R86+0xc000] ;  /* 0x00c000005604783b */ /* 0x000eee0000000200 */
[C---:B------:R-:W-:Y:S08]  /*3df0*/  HMMA.16816.F32 R16, R76.reuse, R80, R16 ;  /* 0x000000504c10723c */ /* 0x040ff00000001810 */
[----:B------:R-:W-:Y:S08]  /*3e00*/  HMMA.16816.F32 R64, R76, R82, R64 ;  /* 0x000000524c40723c */ /* 0x000ff00000001840 */
[C---:B--2---:R-:W-:Y:S08]  /*3e10*/  HMMA.16816.F32 R24, R44.reuse, R40, R24 ;  /* 0x000000282c18723c */ /* 0x044ff00000001818 */
[C---:B-1----:R-:W-:Y:S08]  /*3e20*/  HMMA.16816.F32 R16, R44.reuse, R36, R16 ;  /* 0x000000242c10723c */ /* 0x042ff00000001810 */
[----:B------:R-:W-:Y:S01]  /*3e30*/  HMMA.16816.F32 R40, R44, R42, R20 ;  /* 0x0000002a2c28723c */ /* 0x000fe20000001814 */
[----:B------:R-:W1:Y:S07]  /*3e40*/  LDSM.16.M88.4 R20, [R3+0x17000] ;  /* 0x017000000314783b */ /* 0x000e6e0000000200 */
[----:B------:R-:W-:Y:S08]  /*3e50*/  HMMA.16816.F32 R60, R76, R72, R60 ;  /* 0x000000484c3c723c */ /* 0x000ff0000000183c */
[----:B------:R-:W-:Y:S08]  /*3e60*/  HMMA.16816.F32 R64, R44, R38, R64 ;  /* 0x000000262c40723c */ /* 0x000ff00000001840 */
[----:B---3--:R-:W-:Y:S01]  /*3e70*/  HMMA.16816.F32 R16, R4, R8, R16 ;  /* 0x000000080410723c */ /* 0x008fe20000001810 */
[----:B------:R-:W-:-:S04]  /*3e80*/  SHF.R.U32.HI R9, RZ, 0x2, R212 ;  /* 0x00000002ff097819 */ /* 0x000fc800000116d4 */
[----:B------:R-:W-:-:S03]  /*3e90*/  LOP3.LUT R9, R9, 0x7, RZ, 0xc0, !PT ;  /* 0x0000000709097812 */ /* 0x000fc600078ec0ff */
[----:B------:R-:W-:Y:S01]  /*3ea0*/  HMMA.16816.F32 R24, R4, R12, R24 ;  /* 0x0000000c0418723c */ /* 0x000fe20000001818 */
[----:B------:R-:W-:Y:S01]  /*3eb0*/  IMAD.U32 R13, RZ, RZ, UR16 ;  /* 0x00000010ff0d7e24 */ /* 0x000fe2000f8e00ff */
[----:B------:R-:W-:-:S03]  /*3ec0*/  IADD3 R84, PT, PT, R9, UR30, R84 ;  /* 0x0000001e09547c10 */ /* 0x000fc6000fffe054 */
[----:B------:R-:W-:Y:S02]  /*3ed0*/  IMAD R13, R13, 0x40, R198 ;  /* 0x000000400d0d7824 */ /* 0x000fe400078e02c6 */
[----:B------:R-:W-:Y:S01]  /*3ee0*/  VIADD R230, R84, UR31 ;  /* 0x0000001f54e67c36 */ /* 0x000fe20008000000 */
[----:B------:R-:W-:Y:S01]  /*3ef0*/  HMMA.16816.F32 R60, R44, R32, R60 ;  /* 0x000000202c3c723c */ /* 0x000fe2000000183c */
[C---:B------:R-:W-:Y:S02]  /*3f00*/  VIADD R36, R13.reuse, 0x8 ;  /* 0x000000080d247836 */ /* 0x040fe40000000000 */
[----:B------:R-:W-:Y:S02]  /*3f10*/  VIADD R167, R230, 0x8 ;  /* 0x00000008e6a77836 */ /* 0x000fe40000000000 */
[C---:B------:R-:W-:Y:S02]  /*3f20*/  VIADD R38, R13.reuse, 0x11 ;  /* 0x000000110d267836 */ /* 0x040fe40000000000 */
[C---:B------:R-:W-:Y:S01]  /*3f30*/  VIADD R32, R13.reuse, 0x18 ;  /* 0x000000180d207836 */ /* 0x040fe20000000000 */
[----:B------:R-:W-:Y:S01]  /*3f40*/  HMMA.16816.F32 R40, R4, R14, R40 ;  /* 0x0000000e0428723c */ /* 0x000fe20000001828 */
[----:B------:R-:W-:-:S02]  /*3f50*/  VIADD R14, R13, 0x38 ;  /* 0x000000380d0e7836 */ /* 0x000fc40000000000 */
[----:B------:R-:W-:Y:S02]  /*3f60*/  VIADD R15, R13, UR21 ;  /* 0x000000150d0f7c36 */ /* 0x000fe40008000000 */
[----:B------:R-:W-:-:S03]  /*3f70*/  VIADD R12, R14, UR21 ;  /* 0x000000150e0c7c36 */ /* 0x000fc60008000000 */
[----:B------:R-:W-:Y:S02]  /*3f80*/  HMMA.16816.F32 R64, R4, R10, R64 ;  /* 0x0000000a0440723c */ /* 0x000fe40000001840 */
[C-C-:B------:R-:W-:Y:S02]  /*3f90*/  IADD3 R10, PT, PT, R230.reuse, 0x37, -R12.reuse ;  /* 0x00000037e60a7810 */ /* 0x140fe40007ffe80c */
[----:B------:R-:W-:Y:S02]  /*3fa0*/  IADD3 R8, PT, PT, R230, 0x2f, -R12 ;  /* 0x0000002fe6087810 */ /* 0x000fe40007ffe80c */
[----:B------:R-:W-:Y:S02]  /*3fb0*/  IABS R10, R10 ;  /* 0x0000000a000a7213 */ /* 0x000fe40000000000 */
[----:B------:R-:W-:Y:S01]  /*3fc0*/  IABS R8, R8 ;  /* 0x0000000800087213 */ /* 0x000fe20000000000 */
[----:B------:R-:W-:Y:S01]  /*3fd0*/  HMMA.16816.F32 R48, R76, R70, R48 ;  /* 0x000000464c30723c */ /* 0x000fe20000001830 */
[----:B------:R-:W-:-:S02]  /*3fe0*/  I2FP.F32.S32 R10, R10 ;  /* 0x0000000a000a7245 */ /* 0x000fc40000201400 */
[----:B------:R-:W-:Y:S02]  /*3ff0*/  I2FP.F32.S32 R8, R8 ;  /* 0x0000000800087245 */ /* 0x000fe40000201400 */
[--C-:B------:R-:W-:Y:S01]  /*4000*/  IADD3 R11, PT, PT, R230, 0x20, -R12.reuse ;  /* 0x00000020e60b7810 */ /* 0x100fe20007ffe80c */
[----:B------:R-:W-:Y:S01]  /*4010*/  FFMA.FTZ R25, R10, -UR6, R25 ;  /* 0x800000060a197c23 */ /* 0x000fe20008010019 */
[--C-:B------:R-:W-:Y:S01]  /*4020*/  IADD3 R10, PT, PT, R230, 0x27, -R12.reuse ;  /* 0x00000027e60a7810 */ /* 0x100fe20007ffe80c */
[----:B-1----:R-:W-:Y:S01]  /*4030*/  HMMA.16816.F32 R60, R4, R20, R60 ;  /* 0x00000014043c723c */ /* 0x002fe2000000183c */
[----:B------:R-:W-:Y:S01]  /*4040*/  FFMA.FTZ R37, R8, -UR6, R41 ;  /* 0x8000000608257c23 */ /* 0x000fe20008010029 */
[--C-:B------:R-:W-:Y:S01]  /*4050*/  IADD3 R8, PT, PT, R230, 0x1f, -R12.reuse ;  /* 0x0000001fe6087810 */ /* 0x100fe20007ffe80c */
[----:B------:R-:W-:Y:S01]  /*4060*/  VIADD R41, R84, UR24 ;  /* 0x0000001854297c36 */ /* 0x000fe20008000000 */
[----:B------:R-:W-:Y:S01]  /*4070*/  IADD3 R9, PT, PT, R230, 0x18, -R12 ;  /* 0x00000018e6097810 */ /* 0x000fe20007ffe80c */
[C---:B------:R-:W-:Y:S01]  /*4080*/  VIADD R21, R13.reuse, 0x30 ;  /* 0x000000300d157836 */ /* 0x040fe20000000000 */
[----:B------:R-:W-:Y:S01]  /*4090*/  IABS R10, R10 ;  /* 0x0000000a000a7213 */ /* 0x000fe20000000000 */
[----:B------:R-:W-:Y:S01]  /*40a0*/  VIADD R20, R13, 0x31 ;  /* 0x000000310d147836 */ /* 0x000fe20000000000 */
[----:B------:R-:W-:Y:S01]  /*40b0*/  IABS R11, R11 ;  /* 0x0000000b000b7213 */ /* 0x000fe20000000000 */
[----:B------:R-:W-:Y:S01]  /*40c0*/  HMMA.16816.F32 R56, R76, R74, R56 ;  /* 0x0000004a4c38723c */ /* 0x000fe20000001838 */
[----:B------:R-:W-:-:S02]  /*40d0*/  IABS R8, R8 ;  /* 0x0000000800087213 */ /* 0x000fc40000000000 */
[----:B------:R-:W-:Y:S02]  /*40e0*/  IABS R9, R9 ;  /* 0x0000000900097213 */ /* 0x000fe40000000000 */
[----:B------:R-:W-:Y:S02]  /*40f0*/  I2FP.F32.S32 R10, R10 ;  /* 0x0000000a000a7245 */ /* 0x000fe40000201400 */
[----:B------:R-:W-:Y:S01]  /*4100*/  I2FP.F32.S32 R11, R11 ;  /* 0x0000000b000b7245 */ /* 0x000fe20000201400 */
[----:B------:R-:W-:Y:S01]  /*4110*/  HMMA.16816.F32 R48, R44, R30, R48 ;  /* 0x0000001e2c30723c */ /* 0x000fe20000001830 */
[----:B------:R-:W-:Y:S01]  /*4120*/  I2FP.F32.S32 R8, R8 ;  /* 0x0000000800087245 */ /* 0x000fe20000201400 */
[----:B------:R-:W-:Y:S01]  /*4130*/  FFMA.FTZ R33, R10, -UR6, R17 ;  /* 0x800000060a217c23 */ /* 0x000fe20008010011 */
[----:B------:R-:W-:Y:S01]  /*4140*/  I2FP.F32.S32 R9, R9 ;  /* 0x0000000900097245 */ /* 0x000fe20000201400 */
[----:B------:R-:W-:Y:S01]  /*4150*/  FFMA.FTZ R30, R11, -UR6, R64 ;  /* 0x800000060b1e7c23 */ /* 0x000fe20008010040 */
[----:B------:R-:W-:Y:S01]  /*4160*/  IADD3 R39, PT, PT, R230, 0x30, -R12 ;  /* 0x00000030e6277810 */ /* 0x000fe20007ffe80c */
[----:B------:R-:W-:Y:S01]  /*4170*/  FFMA.FTZ R65, R8, -UR6, R65 ;  /* 0x8000000608417c23 */ /* 0x000fe20008010041 */
[----:B------:R-:W-:-:S02]  /*4180*/  VIADD R31, R230, -UR23 ;  /* 0x80000017e61f7c36 */ /* 0x000fc40008000000 */
[----:B------:R-:W-:Y:S01]  /*4190*/  FFMA.FTZ R60, R9, -UR6, R60 ;  /* 0x80000006093c7c23 */ /* 0x000fe2000801003c */
[----:B------:R-:W-:Y:S01]  /*41a0*/  HMMA.16816.F32 R52, R76, R68, R52 ;  /* 0x000000444c34723c */ /* 0x000fe20000001834 */
[----:B------:R-:W1:Y:S01]  /*41b0*/  LDSM.16.M88.4 R8, [R3+0x17800] ;  /* 0x017800000308783b */ /* 0x000e620000000200 */
[----:B------:R-:W-:Y:S01]  /*41c0*/  IABS R39, R39 ;  /* 0x0000002700277213 */ /* 0x000fe20000000000 */
[----:B------:R-:W-:Y:S01]  /*41d0*/  VIADD R17, R13, 0x39 ;  /* 0x000000390d117836 */ /* 0x000fe20000000000 */
[----:B------:R-:W-:Y:S01]  /*41e0*/  VIADDMNMX R229, R41, 0x1, R228, PT ;  /* 0x0000000129e57846 */ /* 0x000fe200038001e4 */
[----:B------:R-:W-:-:S04]  /*41f0*/  DEPBAR.LE SB0, 0x0 ;  /* 0x000080000000791a */ /* 0x000fc80000000000 */
[C---:B------:R-:W-:Y:S01]  /*4200*/  HMMA.16816.F32 R56, R44.reuse, R34, R56 ;  /* 0x000000222c38723c */ /* 0x040fe20000001838 */
[C---:B------:R-:W-:Y:S01]  /*4210*/  IADD3 R35, PT, PT, R230.reuse, 0x28, -R12 ;  /* 0x00000028e6237810 */ /* 0x040fe20007ffe80c */
[----:B------:R-:W-:Y:S01]  /*4220*/  VIADD R34, R13, 0x9 ;  /* 0x000000090d227836 */ /* 0x000fe20000000000 */
[----:B------:R-:W-:Y:S02]  /*4230*/  I2FP.F32.S32 R39, R39 ;  /* 0x0000002700277245 */ /* 0x000fe40000201400 */
[----:B------:R-:W-:Y:S02]  /*4240*/  IABS R35, R35 ;  /* 0x0000002300237213 */ /* 0x000fe40000000000 */
[----:B------:R-:W-:Y:S01]  /*4250*/  ISETP.GT.AND P0, PT, R31, R36, PT ;  /* 0x000000241f00720c */ /* 0x000fe20003f04270 */
[----:B------:R-:W-:Y:S01]  /*4260*/  FFMA.FTZ R39, R39, -UR6, R40 ;  /* 0x8000000627277c23 */ /* 0x000fe20008010028 */
[----:B------:R-:W-:Y:S01]  /*4270*/  I2FP.F32.S32 R35, R35 ;  /* 0x0000002300237245 */ /* 0x000fe20000201400 */
[C---:B------:R-:W-:Y:S01]  /*4280*/  VIADD R40, R13.reuse, 0x10 ;  /* 0x000000100d287836 */ /* 0x040fe20000000000 */
[----:B------:R-:W-:Y:S01]  /*4290*/  HMMA.16816.F32 R52, R44, R28, R52 ;  /* 0x0000001c2c34723c */ /* 0x000fe20000001834 */
[C---:B------:R-:W-:Y:S01]  /*42a0*/  IMAD.IADD R45, R230.reuse, 0x1, -R15 ;  /* 0x00000001e62d7824 */ /* 0x040fe200078e0a0f */
[----:B------:R-:W-:Y:S01]  /*42b0*/  IADD3 R46, PT, PT, R230, 0x17, -R12 ;  /* 0x00000017e62e7810 */ /* 0x000fe20007ffe80c */
[----:B------:R-:W-:Y:S01]  /*42c0*/  VIADD R44, R13, 0x1 ;  /* 0x000000010d2c7836 */ /* 0x000fe20000000000 */
[----:B------:R-:W-:Y:S01]  /*42d0*/  ISETP.GT.AND P3, PT, R31, R13, PT ;  /* 0x0000000d1f00720c */ /* 0x000fe20003f64270 */
[----:B------:R-:W-:Y:S01]  /*42e0*/  VIADD R28, R13, 0x20 ;  /* 0x000000200d1c7836 */ /* 0x000fe20000000000 */
[----:B------:R-:W-:Y:S01]  /*42f0*/  IABS R45, R45 ;  /* 0x0000002d002d7213 */ /* 0x000fe20000000000 */
[----:B------:R-:W-:Y:S01]  /*4300*/  FFMA.FTZ R35, R35, -UR6, R16 ;  /* 0x8000000623237c23 */ /* 0x000fe20008010010 */
[----:B------:R-:W-:Y:S01]  /*4310*/  IABS R46, R46 ;  /* 0x0000002e002e7213 */ /* 0x000fe20000000000 */
[C---:B------:R-:W-:Y:S01]  /*4320*/  HMMA.16816.F32 R56, R4.reuse, R22, R56 ;  /* 0x000000160438723c */ /* 0x040fe20000001838 */
[----:B------:R-:W-:Y:S01]  /*4330*/  I2FP.F32.S32 R45, R45 ;  /* 0x0000002d002d7245 */ /* 0x000fe20000201400 */
[C---:B------:R-:W-:Y:S01]  /*4340*/  VIADD R29, R13.reuse, 0x19 ;  /* 0x000000190d1d7836 */ /* 0x040fe20000000000 */
[----:B------:R-:W-:Y:S01]  /*4350*/  I2FP.F32.S32 R46, R46 ;  /* 0x0000002e002e7245 */ /* 0x000fe20000201400 */
[----:B------:R-:W-:Y:S01]  /*4360*/  VIADD R23, R13, 0x28 ;  /* 0x000000280d177836 */ /* 0x000fe20000000000 */
[----:B------:R-:W-:Y:S01]  /*4370*/  VIADDMNMX R228, R41, 0x9, R228, PT ;  /* 0x0000000929e47846 */ /* 0x000fe200038001e4 */
[----:B------:R-:W-:Y:S01]  /*4380*/  FFMA.FTZ R45, R45, -UR6, R24 ;  /* 0x800000062d2d7c23 */ /* 0x000fe20008010018 */
[----:B------:R-:W-:Y:S01]  /*4390*/  VIADD R24, R13, 0x21 ;  /* 0x000000210d187836 */ /* 0x000fe20000000000 */
[----:B------:R-:W-:Y:S01]  /*43a0*/  ISETP.GT.AND P6, PT, R31, R44, PT ;  /* 0x0000002c1f00720c */ /* 0x000fe20003fc4270 */
[----:B------:R-:W-:Y:S01]  /*43b0*/  FFMA.FTZ R46, R46, -UR6, R61 ;  /* 0x800000062e2e7c23 */ /* 0x000fe2000801003d */
[----:B------:R-:W-:Y:S01]  /*43c0*/  IADD3 R41, PT, PT, R230, 0xf, -R12 ;  /* 0x0000000fe6297810 */ /* 0x000fe20007ffe80c */
[----:B------:R-:W-:Y:S01]  /*43d0*/  VIADD R22, R13, 0x29 ;  /* 0x000000290d167836 */ /* 0x000fe20000000000 */
[----:B-1----:R-:W-:Y:S01]  /*43e0*/  HMMA.16816.F32 R52, R4, R8, R52 ;  /* 0x000000080434723c */ /* 0x002fe20000001834 */
[----:B------:R-:W-:-:S02]  /*43f0*/  FSEL R39, R39, -INF , !P0 ;  /* 0xff80000027277808 */ /* 0x000fc40004000000 */
[----:B------:R-:W-:Y:S02]  /*4400*/  ISETP.GE.AND P2, PT, R13, R229, PT ;  /* 0x000000e50d00720c */ /* 0x000fe40003f46270 */
[----:B------:R-:W-:Y:S02]  /*4410*/  FSEL R16, R45, -INF , !P3 ;  /* 0xff8000002d107808 */ /* 0x000fe40005800000 */
[----:B------:R-:W-:Y:S01]  /*4420*/  ISETP.GT.AND P0, PT, R31, R24, PT ;  /* 0x000000181f00720c */ /* 0x000fe20003f04270 */
[----:B------:R-:W-:Y:S01]  /*4430*/  HMMA.16816.F32 R48, R4, R10, R48 ;  /* 0x0000000a0430723c */ /* 0x000fe20000001830 */
[----:B------:R-:W-:Y:S01]  /*4440*/  IMAD.IADD R5, R167, 0x1, -R15 ;  /* 0x00000001a7057824 */ /* 0x000fe200078e0a0f */
[C-C-:B------:R-:W-:Y:S01]  /*4450*/  IADD3 R6, PT, PT, R230.reuse, -0x1, -R12.reuse ;  /* 0xffffffffe6067810 */ /* 0x140fe20007ffe80c */
[C-C-:B------:R-:W-:Y:S01]  /*4460*/  IMAD.IADD R7, R230.reuse, 0x1, -R12.reuse ;  /* 0x00000001e6077824 */ /* 0x140fe200078e0a0c */
[----:B------:R-:W-:Y:S02]  /*4470*/  IADD3 R9, PT, PT, R230, 0x8, -R12 ;  /* 0x00000008e6097810 */ /* 0x000fe40007ffe80c */
[----:B------:R-:W-:-:S02]  /*4480*/  IABS R5, R5 ;  /* 0x0000000500057213 */ /* 0x000fc40000000000 */
[----:B------:R-:W-:Y:S02]  /*4490*/  IABS R6, R6 ;  /* 0x0000000600067213 */ /* 0x000fe40000000000 */
[----:B------:R-:W-:Y:S02]  /*44a0*/  I2FP.F32.S32 R5, R5 ;  /* 0x0000000500057245 */ /* 0x000fe40000201400 */
[----:B------:R-:W-:Y:S02]  /*44b0*/  IABS R7, R7 ;  /* 0x0000000700077213 */ /* 0x000fe40000000000 */
[----:B------:R-:W-:Y:S01]  /*44c0*/  FSEL R25, R25, -INF , !P6 ;  /* 0xff80000019197808 */ /* 0x000fe20007000000 */
[----:B------:R-:W-:Y:S01]  /*44d0*/  FFMA.FTZ R26, R5, -UR6, R26 ;  /* 0x80000006051a7c23 */ /* 0x000fe2000801001a */
[----:B------:R-:W-:Y:S02]  /*44e0*/  IADD3 R8, PT, PT, R230, 0x7, -R12 ;  /* 0x00000007e6087810 */ /* 0x000fe40007ffe80c */
[----:B------:R-:W-:-:S02]  /*44f0*/  IABS R41, R41 ;  /* 0x0000002900297213 */ /* 0x000fc40000000000 */
[----:B------:R-:W-:Y:S02]  /*4500*/  I2FP.F32.S32 R6, R6 ;  /* 0x0000000600067245 */ /* 0x000fe40000201400 */
[----:B------:R-:W-:Y:S02]  /*4510*/  ISETP.GT.AND P6, PT, R31, R28, PT ;  /* 0x0000001c1f00720c */ /* 0x000fe40003fc4270 */
[C-C-:B------:R-:W-:Y:S01]  /*4520*/  IADD3 R4, PT, PT, R167.reuse, 0x37, -R12.reuse ;  /* 0x00000037a7047810 */ /* 0x140fe20007ffe80c */
[----:B------:R-:W-:Y:S01]  /*4530*/  FFMA.FTZ R6, R6, -UR6, R49 ;  /* 0x8000000606067c23 */ /* 0x000fe20008010031 */
[----:B------:R-:W-:Y:S02]  /*4540*/  IADD3 R5, PT, PT, R167, 0x30, -R12 ;  /* 0x00000030a7057810 */ /* 0x000fe40007ffe80c */
[----:B------:R-:W-:Y:S02]  /*4550*/  FSEL R16, R16, -INF , !P2 ;  /* 0xff80000010107808 */ /* 0x000fe40005000000 */
[----:B------:R-:W-:-:S02]  /*4560*/  IABS R9, R9 ;  /* 0x0000000900097213 */ /* 0x000fc40000000000 */
[----:B------:R-:W-:Y:S02]  /*4570*/  FSEL R202, R46, -INF , !P0 ;  /* 0xff8000002eca7808 */ /* 0x000fe40004000000 */
[----:B------:R-:W-:Y:S02]  /*4580*/  I2FP.F32.S32 R7, R7 ;  /* 0x0000000700077245 */ /* 0x000fe40000201400 */
[C---:B------:R-:W-:Y:S02]  /*4590*/  ISETP.GT.AND P1, PT, R31.reuse, R34, PT ;  /* 0x000000221f00720c */ /* 0x040fe40003f24270 */
[----:B------:R-:W-:Y:S01]  /*45a0*/  ISETP.GT.AND P5, PT, R31, R40, PT ;  /* 0x000000281f00720c */ /* 0x000fe20003fa4270 */
[----:B------:R-:W-:Y:S01]  /*45b0*/  FFMA.FTZ R7, R7, -UR6, R48 ;  /* 0x8000000607077c23 */ /* 0x000fe20008010030 */
[C---:B------:R-:W-:Y:S02]  /*45c0*/  ISETP.GT.AND P4, PT, R31.reuse, R38, PT ;  /* 0x000000261f00720c */ /* 0x040fe40003f84270 */
[----:B------:R-:W-:-:S02]  /*45d0*/  ISETP.GT.AND P3, PT, R31, R32, PT ;  /* 0x000000201f00720c */ /* 0x000fc40003f64270 */
[C---:B------:R-:W-:Y:S02]  /*45e0*/  ISETP.GT.AND P2, PT, R31.reuse, R29, PT ;  /* 0x0000001d1f00720c */ /* 0x040fe40003f44270 */
[----:B------:R-:W-:Y:S02]  /*45f0*/  IABS R8, R8 ;  /* 0x0000000800087213 */ /* 0x000fe40000000000 */
[----:B------:R-:W-:Y:S02]  /*4600*/  I2FP.F32.S32 R46, R41 ;  /* 0x00000029002e7245 */ /* 0x000fe40000201400 */
[----:B------:R-:W-:Y:S02]  /*4610*/  FSEL R214, R60, -INF , !P6 ;  /* 0xff8000003cd67808 */ /* 0x000fe40007000000 */
[----:B------:R-:W-:Y:S01]  /*4620*/  IABS R4, R4 ;  /* 0x0000000400047213 */ /* 0x000fe20000000000 */
[----:B------:R-:W-:Y:S01]  /*4630*/  FFMA.FTZ R46, R46, -UR6, R57 ;  /* 0x800000062e2e7c23 */ /* 0x000fe20008010039 */
[----:B------:R-:W-:-:S02]  /*4640*/  ISETP.GT.AND P6, PT, R31, R17, PT ;  /* 0x000000111f00720c */ /* 0x000fc40003fc4270 */
[----:B------:R-:W-:Y:S02]  /*4650*/  IABS R5, R5 ;  /* 0x0000000500057213 */ /* 0x000fe40000000000 */
[----:B------:R-:W-:Y:S02]  /*4660*/  I2FP.F32.S32 R9, R9 ;  /* 0x0000000900097245 */ /* 0x000fe40000201400 */
[----:B------:R-:W-:Y:S02]  /*4670*/  FSEL R37, R37, -INF , !P1 ;  /* 0xff80000025257808 */ /* 0x000fe40004800000 */
[----:B------:R-:W-:Y:S01]  /*4680*/  FSEL R35, R35, -INF , !P5 ;  /* 0xff80000023237808 */ /* 0x000fe20006800000 */
[----:B------:R-:W-:Y:S01]  /*4690*/  FFMA.FTZ R9, R9, -UR6, R52 ;  /* 0x8000000609097c23 */ /* 0x000fe20008010034 */
[----:B------:R-:W-:Y:S02]  /*46a0*/  FSEL R33, R33, -INF , !P4 ;  /* 0xff80000021217808 */ /* 0x000fe40006000000 */
[----:B------:R-:W-:-:S02]  /*46b0*/  FSEL R30, R30, -INF , !P3 ;  /* 0xff8000001e1e7808 */ /* 0x000fc40005800000 */
[----:B------:R-:W-:Y:S02]  /*46c0*/  FSEL R3, R65, -INF , !P2 ;  /* 0xff80000041037808 */ /* 0x000fe40005000000 */
[----:B------:R-:W-:Y:S02]  /*46d0*/  I2FP.F32.S32 R8, R8 ;  /* 0x0000000800087245 */ /* 0x000fe40000201400 */
[C---:B------:R-:W-:Y:S02]  /*46e0*/  ISETP.GT.AND P1, PT, R31.reuse, R23, PT ;  /* 0x000000171f00720c */ /* 0x040fe40003f24270 */
[C---:B------:R-:W-:Y:S01]  /*46f0*/  ISETP.GT.AND P5, PT, R31.reuse, R22, PT ;  /* 0x000000161f00720c */ /* 0x040fe20003fa4270 */
[----:B------:R-:W-:Y:S01]  /*4700*/  FFMA.FTZ R8, R8, -UR6, R53 ;  /* 0x8000000608087c23 */ /* 0x000fe20008010035 */
[C---:B------:R-:W-:Y:S02]  /*4710*/  ISETP.GT.AND P4, PT, R31.reuse, R21, PT ;  /* 0x000000151f00720c */ /* 0x040fe40003f84270 */
[----:B------:R-:W-:-:S02]  /*4720*/  ISETP.GT.AND P3, PT, R31, R20, PT ;  /* 0x000000141f00720c */ /* 0x000fc40003f64270 */
[----:B------:R-:W-:Y:S01]  /*4730*/  ISETP.GT.AND P2, PT, R31, R14, PT ;  /* 0x0000000e1f00720c */ /* 0x000fe20003f44270 */
[C---:B------:R-:W-:Y:S01]  /*4740*/  VIADD R31, R167.reuse, -UR23 ;  /* 0x80000017a71f7c36 */ /* 0x040fe20008000000 */
[----:B------:R-:W-:Y:S02]  /*4750*/  I2FP.F32.S32 R4, R4 ;  /* 0x0000000400047245 */ /* 0x000fe40000201400 */
[----:B------:R-:W-:Y:S02]  /*4760*/  FSEL R216, R6, -INF , !P6 ;  /* 0xff80000006d87808 */ /* 0x000fe40007000000 */
[----:B------:R-:W-:Y:S02]  /*4770*/  I2FP.F32.S32 R5, R5 ;  /* 0x0000000500057245 */ /* 0x000fe40000201400 */
[--C-:B------:R-:W-:Y:S02]  /*4780*/  IADD3 R45, PT, PT, R230, 0x10, -R12.reuse ;  /* 0x00000010e62d7810 */ /* 0x100fe40007ffe80c */
[----:B------:R-:W-:Y:S01]  /*4790*/  IADD3 R6, PT, PT, R167, 0x2f, -R12 ;  /* 0x0000002fa7067810 */ /* 0x000fe20007ffe80c */
[----:B------:R-:W-:Y:S01]  /*47a0*/  FFMA.FTZ R5, R5, -UR6, R42 ;  /* 0x8000000605057c23 */ /* 0x000fe2000801002a */
[----:B------:R-:W-:Y:S01]  /*47b0*/  FSEL R218, R7, -INF , !P2 ;  /* 0xff80000007da7808 */ /* 0x000fe20005000000 */
[----:B------:R-:W-:Y:S01]  /*47c0*/  FFMA.FTZ R7, R4, -UR6, R27 ;  /* 0x8000000604077c23 */ /* 0x000fe2000801001b */
[----:B------:R-:W-:-:S02]  /*47d0*/  FSEL R204, R46, -INF , !P5 ;  /* 0xff8000002ecc7808 */ /* 0x000fc40006800000 */
[----:B------:R-:W-:Y:S02]  /*47e0*/  IABS R45, R45 ;  /* 0x0000002d002d7213 */ /* 0x000fe40000000000 */
[C---:B------:R-:W-:Y:S02]  /*47f0*/  ISETP.GT.AND P0, PT, R31.reuse, R13, PT ;  /* 0x0000000d1f00720c */ /* 0x040fe40003f04270 */
[C---:B------:R-:W-:Y:S02]  /*4800*/  ISETP.GT.AND P5, PT, R31.reuse, R44, PT ;  /* 0x0000002c1f00720c */ /* 0x040fe40003fa4270 */
[----:B------:R-:W-:Y:S02]  /*4810*/  IABS R6, R6 ;  /* 0x0000000600067213 */ /* 0x000fe40000000000 */
[----:B------:R-:W-:Y:S02]  /*4820*/  ISETP.GT.AND P2, PT, R31, R36, PT ;  /* 0x000000241f00720c */ /* 0x000fe40003f44270 */
[----:B------:R-:W-:-:S02]  /*4830*/  FSEL R222, R9, -INF , !P4 ;  /* 0xff80000009de7808 */ /* 0x000fc40006000000 */
[----:B------:R-:W-:Y:S02]  /*4840*/  IADD3 R4, PT, PT, R167, 0x28, -R12 ;  /* 0x00000028a7047810 */ /* 0x000fe40007ffe80c */
[----:B------:R-:W-:Y:S02]  /*4850*/  ISETP.GE.AND P4, PT, R44, R229, PT ;  /* 0x000000e52c00720c */ /* 0x000fe40003f86270 */
[----:B------:R-:W-:Y:S02]  /*4860*/  FSEL R220, R8, -INF , !P3 ;  /* 0xff80000008dc7808 */ /* 0x000fe40005800000 */
[----:B------:R-:W-:Y:S02]  /*4870*/  I2FP.F32.S32 R45, R45 ;  /* 0x0000002d002d7245 */ /* 0x000fe40000201400 */
[----:B------:R-:W-:Y:S02]  /*4880*/  ISETP.GE.AND P3, PT, R44, R228, PT ;  /* 0x000000e42c00720c */ /* 0x000fe40003f66270 */
[----:B------:R-:W-:Y:S01]  /*4890*/  FSEL R26, R26, -INF , !P0 ;  /* 0xff8000001a1a7808 */ /* 0x000fe20004000000 */
[----:B------:R-:W-:Y:S01]  /*48a0*/  FFMA.FTZ R45, R45, -UR6, R56 ;  /* 0x800000062d2d7c23 */ /* 0x000fe20008010038 */
[----:B------:R-:W-:-:S02]  /*48b0*/  FSEL R7, R7, -INF , !P5 ;  /* 0xff80000007077808 */ /* 0x000fc40006800000 */
[----:B------:R-:W-:Y:S02]  /*48c0*/  I2FP.F32.S32 R6, R6 ;  /* 0x0000000600067245 */ /* 0x000fe40000201400 */
[----:B------:R-:W-:Y:S02]  /*48d0*/  ISETP.GE.AND P0, PT, R36, R228, PT ;  /* 0x000000e42400720c */ /* 0x000fe40003f06270 */
[----:B------:R-:W-:Y:S01]  /*48e0*/  FSEL R5, R5, -INF , !P2 ;  /* 0xff80000005057808 */ /* 0x000fe20005000000 */
[----:B------:R-:W-:Y:S01]  /*48f0*/  FFMA.FTZ R43, R6, -UR6, R43 ;  /* 0x80000006062b7c23 */ /* 0x000fe2000801002b */
[----:B------:R-:W-:Y:S01]  /*4900*/  IADD3 R8, PT, PT, R167, 0x20, -R12 ;  /* 0x00000020a7087810 */ /* 0x000fe20007ffe80c */
[----:B------:R-:W-:Y:S01]  /*4910*/  BAR.SYNC.DEFER_BLOCKING 0x0 ;  /* 0x0000000000007b1d */ /* 0x000fe20000010000 */
[----:B------:R-:W-:Y:S02]  /*4920*/  ISETP.GE.AND P6, PT, R36, R229, PT ;  /* 0x000000e52400720c */ /* 0x000fe40003fc6270 */
[----:B------:R-:W-:-:S02]  /*4930*/  IABS R4, R4 ;  /* 0x0000000400047213 */ /* 0x000fc40000000000 */
[----:B------:R-:W-:Y:S02]  /*4940*/  FSEL R36, R25, -INF , !P4 ;  /* 0xff80000019247808 */ /* 0x000fe40006000000 */
[----:B------:R-:W-:Y:S02]  /*4950*/  FSEL R25, R7, -INF , !P3 ;  /* 0xff80000007197808 */ /* 0x000fe40005800000 */
[----:B------:R-:W-:Y:S02]  /*4960*/  FSEL R7, R5, -INF , !P0 ;  /* 0xff80000005077808 */ /* 0x000fe40004000000 */
[----:B------:R-:W-:Y:S02]  /*4970*/  IABS R8, R8 ;  /* 0x0000000800087213 */ /* 0x000fe40000000000 */
[C---:B------:R-:W-:Y:S02]  /*4980*/  IADD3 R6, PT, PT, R167.reuse, 0x27, -R12 ;  /* 0x00000027a7067810 */ /* 0x040fe40007ffe80c */
[----:B------:R-:W-:Y:S01]  /*4990*/  I2FP.F32.S32 R5, R4 ;  /* 0x0000000400057245 */ /* 0x000fe20000201400 */
[----:B------:R-:W-:Y:S01]  /*49a0*/  IMAD.MOV.U32 R9, RZ, RZ, R8 ;  /* 0x000000ffff097224 */ /* 0x000fe200078e0008 */
[----:B------:R-:W-:-:S02]  /*49b0*/  IADD3 R4, PT, PT, R167, 0x1f, -R12 ;  /* 0x0000001fa7047810 */ /* 0x000fc40007ffe80c */
[----:B------:R-:W-:Y:S01]  /*49c0*/  FSEL R206, R45, -INF , !P1 ;  /* 0xff8000002dce7808 */ /* 0x000fe20004800000 */
[----:B------:R-:W-:Y:S01]  /*49d0*/  FFMA.FTZ R18, R5, -UR6, R18 ;  /* 0x8000000605127c23 */ /* 0x000fe20008010012 */
[----:B------:R-:W-:Y:S02]  /*49e0*/  IABS R6, R6 ;  /* 0x0000000600067213 */ /* 0x000fe40000000000 */
[----:B------:R-:W-:Y:S02]  /*49f0*/  ISETP.GE.AND P1, PT, R13, R228, PT ;  /* 0x000000e40d00720c */ /* 0x000fe40003f26270 */
[----:B------:R-:W-:Y:S02]  /*4a00*/  IABS R8, R4 ;  /* 0x0000000400087213 */ /* 0x000fe40000000000 */
[----:B------:R-:W-:Y:S02]  /*4a10*/  ISETP.GE.AND P4, PT, R34, R229, PT ;  /* 0x000000e52200720c */ /* 0x000fe40003f86270 */
[----:B------:R-:W-:Y:S01]  /*4a20*/  I2FP.F32.S32 R10, R6 ;  /* 0x00000006000a7245 */ /* 0x000fe20000201400 */
[----:B------:R-:W-:Y:S01]  /*4a30*/  IMAD.MOV.U32 R11, RZ, RZ, R8 ;  /* 0x000000ffff0b7224 */ /* 0x000fe200078e0008 */
[----:B------:R-:W-:-:S02]  /*4a40*/  FSEL R27, R26, -INF , !P1 ;  /* 0xff8000001a1b7808 */ /* 0x000fc40004800000 */
[----:B------:R-:W-:Y:S01]  /*4a50*/  I2FP.F32.S32 R9, R9 ;  /* 0x0000000900097245 */ /* 0x000fe20000201400 */
[----:B------:R-:W-:Y:S01]  /*4a60*/  FFMA.FTZ R10, R10, -UR6, R19 ;  /* 0x800000060a0a7c23 */ /* 0x000fe20008010013 */
[C---:B------:R-:W-:Y:S02]  /*4a70*/  ISETP.GT.AND P1, PT, R31.reuse, R34, PT ;  /* 0x000000221f00720c */ /* 0x040fe40003f24270 */
[----:B------:R-:W-:Y:S01]  /*4a80*/  ISETP.GT.AND P3, PT, R31, R40, PT ;  /* 0x000000281f00720c */ /* 0x000fe20003f64270 */
[----:B------:R-:W-:Y:S01]  /*4a90*/  FFMA.FTZ R66, R9, -UR6, R66 ;  /* 0x8000000609427c23 */ /* 0x000fe20008010042 */
[----:B------:R-:W-:Y:S02]  /*4aa0*/  FSEL R26, R37, -INF , !P4 ;  /* 0xff800000251a7808 */ /* 0x000fe40006000000 */
[----:B------:R-:W-:Y:S02]  /*4ab0*/  IADD3 R8, PT, PT, R167, 0x17, -R12 ;  /* 0x00000017a7087810 */ /* 0x000fe40007ffe80c */
[----:B------:R-:W-:-:S02]  /*4ac0*/  ISETP.GE.AND P5, PT, R34, R228, PT ;  /* 0x000000e42200720c */ /* 0x000fc40003fa6270 */
[-C--:B------:R-:W-:Y:S02]  /*4ad0*/  ISETP.GE.AND P4, PT, R38, R229.reuse, PT ;  /* 0x000000e52600720c */ /* 0x080fe40003f86270 */
[----:B------:R-:W-:Y:S02]  /*4ae0*/  FSEL R34, R39, -INF , !P6 ;  /* 0xff80000027227808 */ /* 0x000fe40007000000 */
[----:B------:R-:W-:Y:S02]  /*4af0*/  ISETP.GE.AND P6, PT, R40, R229, PT ;  /* 0x000000e52800720c */ /* 0x000fe40003fc6270 */
[----:B------:R-:W-:Y:S02]  /*4b00*/  ISETP.GT.AND P0, PT, R31, R38, PT ;  /* 0x000000261f00720c */ /* 0x000fe40003f04270 */
[----:B------:R-:W-:Y:S02]  /*4b10*/  FSEL R43, R43, -INF , !P1 ;  /* 0xff8000002b2b7808 */ /* 0x000fe40004800000 */
[----:B------:R-:W-:-:S02]  /*4b20*/  FSEL R15, R18, -INF , !P3 ;  /* 0xff800000120f7808 */ /* 0x000fc40005800000 */
[----:B------:R-:W-:Y:S02]  /*4b30*/  IADD3 R9, PT, PT, R167, 0x18, -R12 ;  /* 0x00000018a7097810 */ /* 0x000fe40007ffe80c */
[----:B------:R-:W-:Y:S02]  /*4b40*/  I2FP.F32.S32 R18, R11 ;  /* 0x0000000b00127245 */ /* 0x000fe40000201400 */
[----:B------:R-:W-:Y:S02]  /*4b50*/  IABS R8, R8 ;  /* 0x0000000800087213 */ /* 0x000fe40000000000 */
[----:B------:R-:W-:Y:S01]  /*4b60*/  ISETP.GE.AND P2, PT, R40, R228, PT ;  /* 0x000000e42800720c */ /* 0x000fe20003f46270 */
[----:B------:R-:W-:Y:S01]  /*4b70*/  FFMA.FTZ R18, R18, -UR6, R67 ;  /* 0x8000000612127c23 */ /* 0x000fe20008010043 */
[----:B------:R-:W-:Y:S01]  /*4b80*/  FSEL R4, R33, -INF , !P4 ;  /* 0xff80000021047808 */ /* 0x000fe20006000000 */
[----:B------:R-:W-:Y:S01]  /*4b90*/  IMAD.MOV.U32 R19, RZ, RZ, R8 ;  /* 0x000000ffff137224 */ /* 0x000fe200078e0008 */
[----:B------:R-:W-:-:S02]  /*4ba0*/  ISETP.GE.AND P4, PT, R29, R229, PT ;  /* 0x000000e51d00720c */ /* 0x000fc40003f86270 */
[----:B------:R-:W-:Y:S02]  /*4bb0*/  ISETP.GE.AND P1, PT, R38, R228, PT ;  /* 0x000000e42600720c */ /* 0x000fe40003f26270 */
[----:B------:R-:W-:Y:S02]  /*4bc0*/  FSEL R5, R43, -INF , !P5 ;  /* 0xff8000002b057808 */ /* 0x000fe40006800000 */
[----:B------:R-:W-:Y:S02]  /*4bd0*/  FSEL R6, R35, -INF , !P6 ;  /* 0xff80000023067808 */ /* 0x000fe40007000000 */
[----:B------:R-:W-:Y:S02]  /*4be0*/  FSEL R10, R10, -INF , !P0 ;  /* 0xff8000000a0a7808 */ /* 0x000fe40004000000 */
[----:B------:R-:W-:Y:S02]  /*4bf0*/  ISETP.GT.AND P5, PT, R31, R32, PT ;  /* 0x000000201f00720c */ /* 0x000fe40003fa4270 */
[----:B------:R-:W-:-:S02]  /*4c00*/  ISETP.GE.AND P6, PT, R32, R229, PT ;  /* 0x000000e52000720c */ /* 0x000fc40003fc6270 */
[----:B------:R-:W-:Y:S02]  /*4c10*/  IABS R9, R9 ;  /* 0x0000000900097213 */ /* 0x000fe40000000000 */
[----:B------:R-:W-:Y:S02]  /*4c20*/  FSEL R15, R15, -INF , !P2 ;  /* 0xff8000000f0f7808 */ /* 0x000fe40005000000 */
[----:B------:R-:W-:Y:S02]  /*4c30*/  ISETP.GT.AND P2, PT, R31, R29, PT ;  /* 0x0000001d1f00720c */ /* 0x000fe40003f44270 */
[----:B------:R-:W-:Y:S02]  /*4c40*/  FSEL R8, R3, -INF , !P4 ;  /* 0xff80000003087808 */ /* 0x000fe40006000000 */
[----:B------:R-:W-:Y:S02]  /*4c50*/  FSEL R13, R10, -INF , !P1 ;  /* 0xff8000000a0d7808 */ /* 0x000fe40004800000 */
[----:B------:R-:W-:-:S02]  /*4c60*/  IADD3 R3, PT, PT, R167, 0x10, -R12 ;  /* 0x00000010a7037810 */ /* 0x000fc40007ffe80c */
[----:B------:R-:W-:Y:S02]  /*4c70*/  FSEL R10, R30, -INF , !P6 ;  /* 0xff8000001e0a7808 */ /* 0x000fe40007000000 */
[----:B------:R-:W-:Y:S02]  /*4c80*/  FSEL R11, R66, -INF , !P5 ;  /* 0xff800000420b7808 */ /* 0x000fe40006800000 */
[----:B------:R-:W-:Y:S02]  /*4c90*/  I2FP.F32.S32 R9, R9 ;  /* 0x0000000900097245 */ /* 0x000fe40000201400 */
[----:B------:R-:W-:Y:S02]  /*4ca0*/  ISETP.GT.AND P1, PT, R31, R28, PT ;  /* 0x0000001c1f00720c */ /* 0x000fe40003f24270 */
[C---:B------:R-:W-:Y:S01]  /*4cb0*/  ISETP.GE.AND P6, PT, R28.reuse, R229, PT ;  /* 0x000000e51c00720c */ /* 0x040fe20003fc6270 */
[----:B------:R-:W-:Y:S01]  /*4cc0*/  FFMA.FTZ R62, R9, -UR6, R62 ;  /* 0x80000006093e7c23 */ /* 0x000fe2000801003e */
[----:B------:R-:W-:-:S02]  /*4cd0*/  ISETP.GE.AND P5, PT, R28, R228, PT ;  /* 0x000000e41c00720c */ /* 0x000fc40003fa6270 */
[----:B------:R-:W-:Y:S02]  /*4ce0*/  ISETP.GE.AND P0, PT, R29, R228, PT ;  /* 0x000000e41d00720c */ /* 0x000fe40003f06270 */
[----:B------:R-:W-:Y:S02]  /*4cf0*/  I2FP.F32.S32 R28, R19 ;  /* 0x00000013001c7245 */ /* 0x000fe40000201400 */
[----:B------:R-:W-:Y:S02]  /*4d00*/  FSEL R18, R18, -INF , !P2 ;  /* 0xff80000012127808 */ /* 0x000fe40005000000 */
[----:B------:R-:W-:Y:S01]  /*4d10*/  IADD3 R19, PT, PT, R167, 0xf, -R12 ;  /* 0x0000000fa7137810 */ /* 0x000fe20007ffe80c */
[----:B------:R-:W-:Y:S01]  /*4d20*/  FFMA.FTZ R63, R28, -UR6, R63 ;  /* 0x800000061c3f7c23 */ /* 0x000fe2000801003f */
[----:B------:R-:W-:Y:S02]  /*4d30*/  IABS R3, R3 ;  /* 0x0000000300037213 */ /* 0x000fe40000000000 */
[----:B------:R-:W-:-:S02]  /*4d40*/  FSEL R9, R18, -INF , !P0 ;  /* 0xff80000012097808 */ /* 0x000fc40004000000 */
[----:B------:R-:W-:Y:S01]  /*4d50*/  IABS R18, R19 ;  /* 0x0000001300127213 */ /* 0x000fe20000000000 */
[----:B------:R-:W-:Y:S01]  /*4d60*/  IMAD.MOV.U32 R19, RZ, RZ, R3 ;  /* 0x000000ffff137224 */ /* 0x000fe200078e0003 */
[-C--:B------:R-:W-:Y:S02]  /*4d70*/  ISETP.GE.AND P3, PT, R32, R228.reuse, PT ;  /* 0x000000e42000720c */ /* 0x080fe40003f66270 */
[----:B------:R-:W-:Y:S02]  /*4d80*/  ISETP.GE.AND P2, PT, R24, R228, PT ;  /* 0x000000e41800720c */ /* 0x000fe40003f46270 */
[----:B------:R-:W-:Y:S02]  /*4d90*/  I2FP.F32.S32 R19, R19 ;  /* 0x0000001300137245 */ /* 0x000fe40000201400 */
[----:B------:R-:W-:Y:S02]  /*4da0*/  FSEL R11, R11, -INF , !P3 ;  /* 0xff8000000b0b7808 */ /* 0x000fe40005800000 */
[----:B------:R-:W-:Y:S01]  /*4db0*/  ISETP.GT.AND P3, PT, R31, R24, PT ;  /* 0x000000181f00720c */ /* 0x000fe20003f64270 */
[----:B------:R-:W-:Y:S01]  /*4dc0*/  FFMA.FTZ R19, R19, -UR6, R58 ;  /* 0x8000000613137c23 */ /* 0x000fe2000801003a */
[----:B------:R-:W-:-:S02]  /*4dd0*/  ISETP.GT.AND P0, PT, R31, R23, PT ;  /* 0x000000171f00720c */ /* 0x000fc40003f04270 */
[----:B------:R-:W-:Y:S02]  /*4de0*/  FSEL R63, R63, -INF , !P3 ;  /* 0xff8000003f3f7808 */ /* 0x000fe40005800000 */
[-C--:B------:R-:W-:Y:S02]  /*4df0*/  ISETP.GE.AND P4, PT, R24, R229.reuse, PT ;  /* 0x000000e51800720c */ /* 0x080fe40003f86270 */
[----:B------:R-:W-:Y:S02]  /*4e00*/  FSEL R227, R63, -INF , !P2 ;  /* 0xff8000003fe37808 */ /* 0x000fe40005000000 */
[----:B------:R-:W-:Y:S02]  /*4e10*/  I2FP.F32.S32 R18, R18 ;  /* 0x0000001200127245 */ /* 0x000fe40000201400 */
[----:B------:R-:W-:Y:S02]  /*4e20*/  FSEL R19, R19, -INF , !P0 ;  /* 0xff80000013137808 */ /* 0x000fe40004000000 */
[----:B------:R-:W-:Y:S01]  /*4e30*/  ISETP.GE.AND P2, PT, R23, R229, PT ;  /* 0x000000e51700720c */ /* 0x000fe20003f46270 */
[----:B------:R-:W-:Y:S01]  /*4e40*/  FFMA.FTZ R59, R18, -UR6, R59 ;  /* 0x80000006123b7c23 */ /* 0x000fe2000801003b */
[----:B------:R-:W-:-:S02]  /*4e50*/  IADD3 R24, PT, PT, R167, 0x8, -R12 ;  /* 0x00000008a7187810 */ /* 0x000fc40007ffe80c */
[----:B------:R-:W-:Y:S02]  /*4e60*/  ISETP.GE.AND P0, PT, R22, R229, PT ;  /* 0x000000e51600720c */ /* 0x000fe40003f06270 */
[----:B------:R-:W-:Y:S02]  /*4e70*/  FSEL R62, R62, -INF , !P1 ;  /* 0xff8000003e3e7808 */ /* 0x000fe40004800000 */
[----:B------:R-:W-:Y:S02]  /*4e80*/  FSEL R206, R206, -INF , !P2 ;  /* 0xff800000cece7808 */ /* 0x000fe40005000000 */
[----:B------:R-:W-:Y:S02]  /*4e90*/  IABS R24, R24 ;  /* 0x0000001800187213 */ /* 0x000fe40000000000 */
[----:B------:R-:W-:Y:S02]  /*4ea0*/  FSEL R204, R204, -INF , !P0 ;  /* 0xff800000cccc7808 */ /* 0x000fe40004000000 */
[----:B------:R-:W-:-:S02]  /*4eb0*/  ISETP.GT.AND P1, PT, R31, R22, PT ;  /* 0x000000161f00720c */ /* 0x000fc40003f24270 */
[----:B------:R-:W-:Y:S02]  /*4ec0*/  ISETP.GE.AND P2, PT, R23, R228, PT ;  /* 0x000000e41700720c */ /* 0x000fe40003f46270 */
[----:B------:R-:W-:Y:S02]  /*4ed0*/  ISETP.GE.AND P0, PT, R21, R229, PT ;  /* 0x000000e51500720c */ /* 0x000fe40003f06270 */
[----:B------:R-:W-:Y:S02]  /*4ee0*/  FSEL R214, R214, -INF , !P6 ;  /* 0xff800000d6d67808 */ /* 0x000fe40007000000 */
[----:B------:R-:W-:Y:S02]  /*4ef0*/  I2FP.F32.S32 R23, R24 ;  /* 0x0000001800177245 */ /* 0x000fe40000201400 */
[----:B------:R-:W-:Y:S02]  /*4f00*/  ISETP.GT.AND P6, PT, R31, R21, PT ;  /* 0x000000151f00720c */ /* 0x000fe40003fc4270 */
[----:B------:R-:W-:Y:S01]  /*4f10*/  FSEL R207, R19, -INF , !P2 ;  /* 0xff80000013cf7808 */ /* 0x000fe20005000000 */
[----:B------:R-:W-:Y:S01]  /*4f20*/  FFMA.FTZ R54, R23, -UR6, R54 ;  /* 0x8000000617367c23 */ /* 0x000fe20008010036 */
[----:B------:R-:W-:-:S02]  /*4f30*/  FSEL R225, R59, -INF , !P1 ;  /* 0xff8000003be17808 */ /* 0x000fc40004800000 */
[----:B------:R-:W-:Y:S02]  /*4f40*/  FSEL R222, R222, -INF , !P0 ;  /* 0xff800000dede7808 */ /* 0x000fe40004000000 */
[-C--:B------:R-:W-:Y:S02]  /*4f50*/  ISETP.GE.AND P2, PT, R22, R228.reuse, PT ;  /* 0x000000e41600720c */ /* 0x080fe40003f46270 */
[----:B------:R-:W-:Y:S02]  /*4f60*/  ISETP.GE.AND P1, PT, R21, R228, PT ;  /* 0x000000e41500720c */ /* 0x000fe40003f26270 */
[----:B------:R-:W-:Y:S02]  /*4f70*/  ISETP.GE.AND P0, PT, R20, R229, PT ;  /* 0x000000e51400720c */ /* 0x000fe40003f06270 */
[----:B------:R-:W-:Y:S02]  /*4f80*/  FSEL R205, R62, -INF , !P5 ;  /* 0xff8000003ecd7808 */ /* 0x000fe40006800000 */
[----:B------:R-:W-:-:S02]  /*4f90*/  P2R R3, PR, RZ, 0x40 ;  /* 0x00000040ff037803 */ /* 0x000fc40000000000 */
[----:B------:R-:W-:Y:S02]  /*4fa0*/  FSEL R202, R202, -INF , !P4 ;  /* 0xff800000caca7808 */ /* 0x000fe40006000000 */
[C---:B------:R-:W-:Y:S02]  /*4fb0*/  ISETP.GT.AND P6, PT, R31.reuse, R20, PT ;  /* 0x000000141f00720c */ /* 0x040fe40003fc4270 */
[C---:B------:R-:W-:Y:S02]  /*4fc0*/  ISETP.GT.AND P5, PT, R31.reuse, R14, PT ;  /* 0x0000000e1f00720c */ /* 0x040fe40003fa4270 */
[----:B------:R-:W-:Y:S02]  /*4fd0*/  ISETP.GT.AND P4, PT, R31, R17, PT ;  /* 0x000000111f00720c */ /* 0x000fe40003f84270 */
[----:B------:R-:W-:Y:S02]  /*4fe0*/  P2R R18, PR, RZ, 0x4 ;  /* 0x00000004ff127803 */ /* 0x000fe40000000000 */
[----:B------:R-:W-:-:S02]  /*4ff0*/  P2R R19, PR, RZ, 0x2 ;  /* 0x00000002ff137803 */ /* 0x000fc40000000000 */
[----:B------:R-:W-:Y:S01]  /*5000*/  P2R R23, PR, RZ, 0x1 ;  /* 0x00000001ff177803 */ /* 0x000fe20000000000 */
[----:B------:R-:W-:Y:S06]  /*5010*/  BRA.U !UP0, `(.L_x_602) ;  /* 0x0000000108f47547 */ /* 0x000fec000b800000 */
        /* <DEDUP_REMOVED lines=9> */
[----:B------:R-:W-:Y:S01]  /*50b0*/  LEA R30, P0, R28, R234, 0x1 ;  /* 0x000000ea1c1e7211 */ /* 0x000fe200078008ff */
[----:B------:R-:W-:-:S03]  /*50c0*/  IMAD.U32 R21, RZ, RZ, UR12 ;  /* 0x0000000cff157e24 */ /* 0x000fc6000f8e00ff */
[----:B------:R-:W-:Y:S01]  /*50d0*/  LEA.HI.X R31, R28, R233, R22, 0x1, P0 ;  /* 0x000000e91c1f7211 */ /* 0x000fe200000f0c16 */
[----:B------:R-:W-:Y:S01]  /*50e0*/  IMAD.U32 R22, RZ, RZ, UR4 ;  /* 0x00000004ff167e24 */ /* 0x000fe2000f8e00ff */
[----:B------:R-:W-:-:S04]  /*50f0*/  LEA R28, P0, R21, R234, 0x1 ;  /* 0x000000ea151c7211 */ /* 0x000fc800078008ff */
[----:B------:R-:W1:Y:S01]  /*5100*/  LDCU UR4, c[0x0][0x440] ;  /* 0x00008800ff0477ac */ /* 0x000e620008000800 */
        /* <DEDUP_REMOVED lines=46> */
.L_x_602:
[----:B------:R-:W-:Y:S01]  /*53f0*/  ISETP.NE.AND P0, PT, R3, RZ, PT ;  /* 0x000000ff0300720c */ /* 0x000fe20003f05270 */
[----:B------:R-:W2:Y:S01]  /*5400*/  LDCU UR4, c[0x0][0x45c] ;  /* 0x00008b80ff0477ac */ /* 0x000ea20008000800 */
[----:B------:R-:W-:Y:S02]  /*5410*/  FMNMX3.FTZ R3, R16, R36, R34, !PT ;  /* 0x0000002410037276 */ /* 0x000fe40007810022 */
[----:B------:R-:W-:Y:S01]  /*5420*/  FSEL R54, R54, -INF , !P0 ;  /* 0xff80000036367808 */ /* 0x000fe20004000000 */
[----:B------:R-:W-:Y:S01]  /*5430*/  UISETP.GT.U32.AND UP0, UPT, UR16, UR19, UPT ;  /* 0x000000131000728c */ /* 0x000fe2000bf04070 */
[----:B------:R-:W-:Y:S02]  /*5440*/  FMNMX3.FTZ R3, R3, R26, R6, !PT ;  /* 0x0000001a03037276 */ /* 0x000fe40007810006 */
[----:B------:R-:W-:Y:S02]  /*5450*/  ISETP.GE.AND P0, PT, R14, R229, PT ;  /* 0x000000e50e00720c */ /* 0x000fe40003f06270 */
[----:B------:R-:W-:-:S02]  /*5460*/  FMNMX3.FTZ R3, R3, R4, R10, !PT ;  /* 0x0000000403037276 */ /* 0x000fc4000781000a */
[----:B------:R-:W-:Y:S02]  /*5470*/  ISETP.NE.AND P1, PT, R23, RZ, PT ;  /* 0x000000ff1700720c */ /* 0x000fe40003f25270 */
[----:B------:R-:W-:Y:S02]  /*5480*/  FMNMX3.FTZ R3, R3, R8, R214, !PT ;  /* 0x0000000803037276 */ /* 0x000fe400078100d6 */
[----:B------:R-:W-:Y:S02]  /*5490*/  FSEL R218, R218, -INF , !P0 ;  /* 0xff800000dada7808 */ /* 0x000fe40004000000 */
[----:B------:R-:W-:Y:S02]  /*54a0*/  FMNMX3.FTZ R3, R3, R202, R206, !PT ;  /* 0x000000ca03037276 */ /* 0x000fe400078100ce */
[----:B------:R-:W-:Y:S02]  /*54b0*/  ISETP.GE.AND P0, PT, R20, R228, PT ;  /* 0x000000e41400720c */ /* 0x000fe40003f06270 */
[----:B------:R-:W-:-:S02]  /*54c0*/  FSEL R220, R220, -INF , !P1 ;  /* 0xff800000dcdc7808 */ /* 0x000fc40004800000 */
[----:B------:R-:W-:Y:S02]  /*54d0*/  IADD3 R20, PT, PT, R167, 0x7, -R12 ;  /* 0x00000007a7147810 */ /* 0x000fe40007ffe80c */
[----:B------:R-:W-:Y:S02]  /*54e0*/  ISETP.GE.AND P1, PT, R17, R229, PT ;  /* 0x000000e51100720c */ /* 0x000fe40003f26270 */
[----:B------:R-:W-:Y:S02]  /*54f0*/  FMNMX3.FTZ R3, R3, R204, R222, !PT ;  /* 0x000000cc03037276 */ /* 0x000fe400078100de */
[----:B------:R-:W-:Y:S01]  /*5500*/  ISETP.NE.AND P3, PT, R19, RZ, PT ;  /* 0x000000ff1300720c */ /* 0x000fe20003f65270 */
[----:B------:R-:W-:Y:S01]  /*5510*/  IMAD.IADD R19, R167, 0x1, -R12 ;  /* 0x00000001a7137824 */ /* 0x000fe200078e0a0c */
[----:B------:R-:W-:Y:S02]  /*5520*/  IABS R20, R20 ;  /* 0x0000001400147213 */ /* 0x000fe40000000000 */
[----:B------:R-:W-:-:S02]  /*5530*/  FSEL R216, R216, -INF , !P1 ;  /* 0xff800000d8d87808 */ /* 0x000fc40004800000 */
[----:B------:R-:W-:Y:S02]  /*5540*/  IADD3 R12, PT, PT, R167, -0x1, -R12 ;  /* 0xffffffffa70c7810 */ /* 0x000fe40007ffe80c */
[----:B------:R-:W-:Y:S02]  /*5550*/  ISETP.GE.AND P1, PT, R14, R228, PT ;  /* 0x000000e40e00720c */ /* 0x000fe40003f26270 */
[----:B------:R-:W-:Y:S02]  /*5560*/  FMNMX3.FTZ R3, R3, R220, R218, !PT ;  /* 0x000000dc03037276 */ /* 0x000fe400078100da */
[----:B------:R-:W-:Y:S02]  /*5570*/  FMNMX3.FTZ R14, R27, R25, R7, !PT ;  /* 0x000000191b0e7276 */ /* 0x000fe40007810007 */
[----:B------:R-:W-:Y:S02]  /*5580*/  I2FP.F32.S32 R20, R20 ;  /* 0x0000001400147245 */ /* 0x000fe40000201400 */
[----:B------:R-:W-:-:S02]  /*5590*/  IABS R19, R19 ;  /* 0x0000001300137213 */ /* 0x000fc40000000000 */
[----:B------:R-:W-:Y:S01]  /*55a0*/  IABS R12, R12 ;  /* 0x0000000c000c7213 */ /* 0x000fe20000000000 */
[----:B------:R-:W-:Y:S01]  /*55b0*/  FFMA.FTZ R20, R20, -UR6, R55 ;  /* 0x8000000614147c23 */ /* 0x000fe20008010037 */
[----:B------:R-:W-:Y:S02]  /*55c0*/  FMNMX.FTZ R3, R216, R3, !PT ;  /* 0x00000003d8037209 */ /* 0x000fe40007810000 */
[----:B------:R-:W-:Y:S02]  /*55d0*/  FMNMX3.FTZ R14, R14, R5, R15, !PT ;  /* 0x000000050e0e7276 */ /* 0x000fe4000781000f */
[----:B------:R-:W-:Y:S02]  /*55e0*/  I2FP.F32.S32 R19, R19 ;  /* 0x0000001300137245 */ /* 0x000fe40000201400 */
[----:B------:R-:W-:Y:S02]  /*55f0*/  I2FP.F32.S32 R22, R12 ;  /* 0x0000000c00167245 */ /* 0x000fe40000201400 */
[----:B------:R-:W-:Y:S01]  /*5600*/  FMNMX3.FTZ R14, R14, R13, R11, !PT ;  /* 0x0000000d0e0e7276 */ /* 0x000fe2000781000b */
[----:B------:R-:W3:Y:S01]  /*5610*/  SHFL.BFLY PT, R12, R3, 0x2, 0x1f ;  /* 0x0c401f00030c7f89 */ /* 0x000ee200000e0000 */
[----:B------:R-:W-:Y:S01]  /*5620*/  FFMA.FTZ R19, R19, -UR6, R50 ;  /* 0x8000000613137c23 */ /* 0x000fe20008010032 */
[----:B------:R-:W-:Y:S01]  /*5630*/  FSEL R20, R20, -INF , !P6 ;  /* 0xff80000014147808 */ /* 0x000fe20007000000 */
[----:B------:R-:W-:Y:S01]  /*5640*/  FFMA.FTZ R22, R22, -UR6, R51 ;  /* 0x8000000616167c23 */ /* 0x000fe20008010033 */
[----:B------:R-:W-:-:S02]  /*5650*/  ISETP.NE.AND P6, PT, R18, RZ, PT ;  /* 0x000000ff1200720c */ /* 0x000fc40003fc5270 */
[----:B------:R-:W-:Y:S02]  /*5660*/  FMNMX3.FTZ R14, R14, R9, R205, !PT ;  /* 0x000000090e0e7276 */ /* 0x000fe400078100cd */
[----:B------:R-:W-:Y:S02]  /*5670*/  FSEL R19, R19, -INF , !P5 ;  /* 0xff80000013137808 */ /* 0x000fe40006800000 */
[----:B------:R-:W-:Y:S02]  /*5680*/  FSEL R225, R225, -INF , !P6 ;  /* 0xff800000e1e17808 */ /* 0x000fe40007000000 */
[----:B------:R-:W-:Y:S02]  /*5690*/  FSEL R221, R54, -INF , !P3 ;  /* 0xff80000036dd7808 */ /* 0x000fe40005800000 */
[----:B------:R-:W-:Y:S02]  /*56a0*/  FMNMX3.FTZ R14, R14, R227, R207, !PT ;  /* 0x000000e30e0e7276 */ /* 0x000fe400078100cf */
[----:B------:R-:W-:-:S02]  /*56b0*/  ISETP.GE.AND P2, PT, R17, R228, PT ;  /* 0x000000e41100720c */ /* 0x000fc40003f46270 */
[----:B------:R-:W-:Y:S02]  /*56c0*/  FSEL R22, R22, -INF , !P4 ;  /* 0xff80000016167808 */ /* 0x000fe40006000000 */
[----:B------:R-:W-:Y:S02]  /*56d0*/  FSEL R219, R20, -INF , !P0 ;  /* 0xff80000014db7808 */ /* 0x000fe40004000000 */
[----:B------:R-:W-:Y:S02]  /*56e0*/  FSEL R217, R19, -INF , !P1 ;  /* 0xff80000013d97808 */ /* 0x000fe40004800000 */
[----:B------:R-:W-:Y:S02]  /*56f0*/  FMNMX3.FTZ R14, R14, R225, R221, !PT ;  /* 0x000000e10e0e7276 */ /* 0x000fe400078100dd */
[----:B------:R-:W-:Y:S02]  /*5700*/  FSEL R209, R22, -INF , !P2 ;  /* 0xff80000016d17808 */ /* 0x000fe40005000000 */
[----:B------:R-:W-:-:S02]  /*5710*/  FMNMX3.FTZ R14, R14, R219, R217, !PT ;  /* 0x000000db0e0e7276 */ /* 0x000fc400078100d9 */
[----:B---3--:R-:W-:Y:S02]  /*5720*/  FMNMX.FTZ R17, R3, R12, !PT ;  /* 0x0000000c03117209 */ /* 0x008fe40007810000 */
[----:B------:R-:W-:Y:S02]  /*5730*/  FMNMX.FTZ R14, R209, R14, !PT ;  /* 0x0000000ed10e7209 */ /* 0x000fe40007810000 */
        /* <DEDUP_REMOVED lines=27> */
[----:B------:R-:W4:Y:S01]  /*58f0*/  LDSM.16.MT88.4 R40, [R200+0x1a000] ;  /* 0x01a00000c828783b */ /* 0x000f220000004200 */
[--C-:B------:R-:W-:Y:S01]  /*5900*/  FFMA.FTZ R181, R10, UR4, -R223.reuse ;  /* 0x000000040ab57c23 */ /* 0x100fe200080108df */
[--C-:B------:R-:W-:Y:S01]  /*5910*/  FFMA.FTZ R180, R8, UR4, -R223.reuse ;  /* 0x0000000408b47c23 */ /* 0x100fe200080108df */
[--C-:B------:R-:W-:Y:S01]  /*5920*/  FFMA.FTZ R199, R214, UR4, -R223.reuse ;  /* 0x00000004d6c77c23 */ /* 0x100fe200080108df */
[----:B------:R-:W5:Y:S01]  /*5930*/  LDSM.16.MT88.4 R56, [R197+0x1a000] ;  /* 0x01a00000c538783b */ /* 0x000f620000004200 */
[--C-:B------:R-:W-:Y:S01]  /*5940*/  FFMA.FTZ R201, R206, UR4, -R223.reuse ;  /* 0x00000004cec97c23 */ /* 0x100fe200080108df */
[--C-:B------:R-:W-:Y:S01]  /*5950*/  FFMA.FTZ R202, R202, UR4, -R223.reuse ;  /* 0x00000004caca7c23 */ /* 0x100fe200080108df */
[----:B------:R-:W1:Y:S01]  /*5960*/  MUFU.EX2 R192, R192 ;  /* 0x000000c000c07308 */ /* 0x000e620000000800 */
[----:B------:R-:W5:Y:S01]  /*5970*/  LDSM.16.MT88.4 R64, [R194+0x1a000] ;  /* 0x01a00000c240783b */ /* 0x000f620000004200 */
[--C-:B------:R-:W-:Y:S01]  /*5980*/  FFMA.FTZ R204, R204, UR4, -R223.reuse ;  /* 0x00000004cccc7c23 */ /* 0x100fe200080108df */
[--C-:B------:R-:W-:Y:S01]  /*5990*/  FFMA.FTZ R243, R216, UR4, -R223.reuse ;  /* 0x00000004d8f37c23 */ /* 0x100fe200080108df */
[--C-:B------:R-:W-:Y:S01]  /*59a0*/  FFMA.FTZ R222, R222, UR4, -R223.reuse ;  /* 0x00000004dede7c23 */ /* 0x100fe200080108df */
[----:B--2---:R-:W-:Y:S01]  /*59b0*/  FMNMX.FTZ R3, R12, R3, !PT ;  /* 0x000000030c037209 */ /* 0x004fe20007810000 */
[----:B------:R-:W2:Y:S01]  /*59c0*/  LDSM.16.MT88.4 R72, [R200+0x1c000] ;  /* 0x01c00000c848783b */ /* 0x000ea20000004200 */
[--C-:B------:R-:W-:Y:S01]  /*59d0*/  FFMA.FTZ R218, R218, UR4, -R223.reuse ;  /* 0x00000004dada7c23 */ /* 0x100fe200080108df */
[----:B------:R-:W-:Y:S01]  /*59e0*/  MUFU.EX2 R191, R191 ;  /* 0x000000bf00bf7308 */ /* 0x000fe20000000800 */
[C---:B------:R-:W-:Y:S01]  /*59f0*/  FSETP.NEU.FTZ.AND P0, PT, R3.reuse, -INF , PT ;  /* 0xff8000000300780b */ /* 0x040fe20003f1d000 */
[----:B------:R-:W-:Y:S01]  /*5a00*/  FMUL.FTZ R210, R3, UR4 ;  /* 0x0000000403d27c20 */ /* 0x000fe20008410000 */
[----:B------:R-:W2:Y:S04]  /*5a10*/  LDSM.16.MT88.4 R88, [R197+0x1c000] ;  /* 0x01c00000c558783b */ /* 0x000ea80000004200 */
        /* <DEDUP_REMOVED lines=31> */
[----:B------:R-:W-:Y:S01]  /*5c10*/  FFMA.FTZ R210, R209, UR4, -R210 ;  /* 0x00000004d1d27c23 */ /* 0x000fe200080108d2 */
[----:B------:R-:W-:Y:S01]  /*5c20*/  FADD.FTZ R191, R191, R192 ;  /* 0x000000c0bfbf7221 */ /* 0x000fe20000010000 */
[----:B------:R-:W3:Y:S02]  /*5c30*/  LDSM.16.MT88.4 R20, [R197+0x18800] ;  /* 0x01880000c514783b */ /* 0x000ee40000004200 */
[----:B------:R-:W5:Y:S01]  /*5c40*/  MUFU.EX2 R186, R186 ;  /* 0x000000ba00ba7308 */ /* 0x000f620000000800 */
[----:B----4-:R-:W-:Y:S01]  /*5c50*/  F2FP.F16.F32.PACK_AB R129, R190, R193 ;  /* 0x000000c1be81723e */ /* 0x010fe200000000ff */
[----:B------:R-:W-:Y:S01]  /*5c60*/  LDSM.16.MT88.4 R172, [R203+0x1e800] ;  /* 0x01e80000cbac783b */ /* 0x000fe20000004200 */
[----:B------:R-:W-:Y:S01]  /*5c70*/  FADD.FTZ R190, R193, R190 ;  /* 0x000000bec1be7221 */ /* 0x000fe20000010000 */
[----:B------:R-:W-:-:S02]  /*5c80*/  FADD.FTZ R188, R188, R191 ;  /* 0x000000bfbcbc7221 */ /* 0x000fc40000010000 */
        /* <DEDUP_REMOVED lines=70> */
[----:B---3--:R-:W-:Y:S01]  /*60f0*/  F2FP.F16.F32.PACK_AB R7, R178, R179 ;  /* 0x000000b3b207723e */ /* 0x008fe200000000ff */
[----:B------:R-:W-:Y:S02]  /*6100*/  FADD.FTZ R181, R181, R184 ;  /* 0x000000b8b5b57221 */ /* 0x000fe40000010000 */
[----:B------:R-:W-:Y:S02]  /*6110*/  FADD.FTZ R179, R179, R182 ;  /* 0x000000b6b3b37221 */ /* 0x000fe40000010000 */
[----:B------:R-:W-:-:S02]  /*6120*/  FADD.FTZ R180, R180, R181 ;  /* 0x000000b5b4b47221 */ /* 0x000fc40000010000 */
        /* <DEDUP_REMOVED lines=176> */
[CC--:B------:R-:W-:Y:S01]  /*6c30*/  LEA R10, P1, R12.reuse, R232.reuse, 0x7 ;  /* 0x000000e80c0a7211 */ /* 0x0c0fe200078238ff */
[----:B------:R-:W-:Y:S01]  /*6c40*/  IMAD.U32 R6, RZ, RZ, UR12 ;  /* 0x0000000cff067e24 */ /* 0x000fe2000f8e00ff */
[----:B------:R-:W-:Y:S01]  /*6c50*/  UISETP.GT.U32.AND UP1, UPT, UR16, UR19, UPT ;  /* 0x000000131000728c */ /* 0x000fe2000bf24070 */
[----:B------:R-:W-:Y:S01]  /*6c60*/  IMAD.U32 R5, RZ, RZ, UR13 ;  /* 0x0000000dff057e24 */ /* 0x000fe2000f8e00ff */
[----:B------:R-:W-:Y:S01]  /*6c70*/  ULEA.HI.X UR7, UR8, UR7, UR9, 0x5, UP0 ;  /* 0x0000000708077291 */ /* 0x000fe200080f2c09 */
[----:B------:R-:W-:Y:S01]  /*6c80*/  IMAD.IADD R240, R197, 0x1, R2 ;  /* 0x00000001c5f07824 */ /* 0x000fe200078e0202 */
[-C--:B------:R-:W-:Y:S01]  /*6c90*/  LEA.HI.X R11, R12, R231.reuse, R6, 0x7, P1 ;  /* 0x000000e70c0b7211 */ /* 0x080fe200008f3c06 */
[----:B------:R-:W-:Y:S01]  /*6ca0*/  IMAD.IADD R209, R208, 0x1, R197 ;  /* 0x00000001d0d17824 */ /* 0x000fe200078e02c5 */
[----:B------:R-:W-:Y:S01]  /*6cb0*/  BAR.SYNC.DEFER_BLOCKING 0x0 ;  /* 0x0000000000007b1d */ /* 0x000fe20000010000 */
[----:B-1----:R-:W-:Y:S01]  /*6cc0*/  ISETP.GE.AND P3, PT, R211, UR4, PT ;  /* 0x00000004d3007c0c */ /* 0x002fe2000bf66270 */
[----:B------:R-:W-:Y:S01]  /*6cd0*/  IMAD.U32 R4, RZ, RZ, UR7 ;  /* 0x00000007ff047e24 */ /* 0x000fe2000f8e00ff */
[----:B------:R-:W-:Y:S01]  /*6ce0*/  LEA R8, P0, R5, R232, 0x1 ;  /* 0x000000e805087211 */ /* 0x000fe200078008ff */
[----:B------:R-:W-:Y:S01]  /*6cf0*/  IMAD.IADD R214, R185, 0x1, R2 ;  /* 0x00000001b9d67824 */ /* 0x000fe200078e0202 */
[----:B------:R-:W-:Y:S01]  /*6d00*/  ISETP.GE.AND P2, PT, R238, UR4, PT ;  /* 0x00000004ee007c0c */ /* 0x000fe2000bf46270 */
[----:B------:R-:W-:Y:S01]  /*6d10*/  IMAD.IADD R199, R197, 0x1, R166 ;  /* 0x00000001c5c77824 */ /* 0x000fe200078e02a6 */
[----:B------:R-:W-:Y:S01]  /*6d20*/  ISETP.GE.AND P1, PT, R237, UR4, PT ;  /* 0x00000004ed007c0c */ /* 0x000fe2000bf26270 */
[----:B------:R-:W-:Y:S01]  /*6d30*/  IMAD.IADD R210, R197, 0x1, R214 ;  /* 0x00000001c5d27824 */ /* 0x000fe200078e02d6 */
[----:B------:R-:W-:-:S02]  /*6d40*/  LEA.HI.X R9, R5, R231, R4, 0x1, P0 ;  /* 0x000000e705097211 */ /* 0x000fc400000f0c04 */
[----:B------:R-:W-:Y:S01]  /*6d50*/  ISETP.GE.AND P0, PT, R236, UR4, PT ;  /* 0x00000004ec007c0c */ /* 0x000fe2000bf06270 */
[----:B------:R-:W-:Y:S02]  /*6d60*/  USHF.L.U32 UR4, UR22, 0x6, URZ ;  /* 0x0000000616047899 */ /* 0x000fe400080006ff */
        /* <DEDUP_REMOVED lines=44> */
[----:B------:R-:W5:Y:S04]  /*7030*/  LDSM.16.M88.4 R20, [R208+0x11800] ;  /* 0x01180000d014783b */ /* 0x000f680000000200 */
[----:B------:R-:W-:Y:S04]  /*7040*/  LDSM.16.M88.4 R216, [R240] ;  /* 0x00000000f0d8783b */ /* 0x000fe80000000200 */
[----:B-1----:R-:W1:Y:S04]  /*7050*/  LDSM.16.M88.4 R8, [R209+0x10000] ;  /* 0x01000000d108783b */ /* 0x002e680000000200 */
[----:B------:R-:W1:Y:S04]  /*7060*/  LDSM.16.M88.4 R4, [R209+0x11000] ;  /* 0x01100000d104783b */ /* 0x000e680000000200 */
[----:B------:R-:W1:Y:S04]  /*7070*/  LDSM.16.M88.4 R16, [R209+0x10800] ;  /* 0x01080000d110783b */ /* 0x000e680000000200 */
[----:B------:R-:W1:Y:S04]  /*7080*/  LDSM.16.M88.4 R220, [R209+0x11800] ;  /* 0x01180000d1dc783b */ /* 0x000e680000000200 */
[----:B------:R-:W-:Y:S01]  /*7090*/  LDSM.16.M88.4 R188, [R214] ;  /* 0x00000000d6bc783b */ /* 0x000fe20000000200 */
[C---:B--2---:R-:W-:Y:S03]  /*70a0*/  HMMA.16816.F32 R12, R28.reuse, R180, RZ ;  /* 0x000000b41c0c723c */ /* 0x044fe600000018ff */
[----:B------:R-:W2:Y:S04]  /*70b0*/  LDSM.16.M88.4 R184, [R166+0x10000] ;  /* 0x01000000a6b8783b */ /* 0x000ea80000000200 */
[----:B------:R-:W-:Y:S01]  /*70c0*/  LDSM.16.M88.4 R200, [R166+0x11800] ;  /* 0x01180000a6c8783b */ /* 0x000fe20000000200 */
[C---:B------:R-:W-:Y:S03]  /*70d0*/  HMMA.16816.F32 R180, R28.reuse, R182, RZ ;  /* 0x000000b61cb4723c */ /* 0x040fe600000018ff */
[----:B------:R-:W-:Y:S04]  /*70e0*/  LDSM.16.M88.4 R192, [R210] ;  /* 0x00000000d2c0783b */ /* 0x000fe80000000200 */
[----:B------:R-:W-:Y:S01]  /*70f0*/  LDSM.16.M88.4 R24, [R199+0x10000] ;  /* 0x01000000c718783b */ /* 0x000fe20000000200 */
[C---:B---3--:R-:W-:Y:S03]  /*7100*/  HMMA.16816.F32 R176, R28.reuse, R172, RZ ;  /* 0x000000ac1cb0723c */ /* 0x048fe600000018ff */
[----:B------:R-:W-:Y:S04]  /*7110*/  LDSM.16.M88.4 R224, [R208+0x17800] ;  /* 0x01780000d0e0783b */ /* 0x000fe80000000200 */
[----:B------:R-:W0:Y:S01]  /*7120*/  LDGDEPBAR ;  /* 0x00000000000079af */ /* 0x000e220000000000 */
[C---:B----4-:R-:W-:Y:S08]  /*7130*/  HMMA.16816.F32 R168, R28.reuse, R32, RZ ;  /* 0x000000201ca8723c */ /* 0x050ff000000018ff */
        /* <DEDUP_REMOVED lines=30> */
[----:B------:R-:W3:Y:S03]  /*7320*/  LDSM.16.M88.4 R188, [R208+0x13800] ;  /* 0x01380000d0bc783b */ /* 0x000ee60000000200 */
[C---:B------:R-:W-:Y:S08]  /*7330*/  HMMA.16816.F32 R12, R192.reuse, R24, R12 ;  /* 0x00000018c00c723c */ /* 0x040ff0000000180c */
[C---:B------:R-:W-:Y:S01]  /*7340*/  HMMA.16816.F32 R180, R192.reuse, R26, R180 ;  /* 0x0000001ac0b4723c */ /* 0x040fe200000018b4 */
[----:B------:R-:W-:Y:S07]  /*7350*/  LDSM.16.M88.4 R24, [R209+0x12000] ;  /* 0x01200000d118783b */ /* 0x000fee0000000200 */
[C---:B----4-:R-:W-:Y:S08]  /*7360*/  HMMA.16816.F32 R176, R192.reuse, R4, R176 ;  /* 0x00000004c0b0723c */ /* 0x050ff000000018b0 */
[C---:B------:R-:W-:Y:S01]  /*7370*/  HMMA.16816.F32 R172, R192.reuse, R6, R172 ;  /* 0x00000006c0ac723c */ /* 0x040fe200000018ac */
[----:B------:R-:W4:Y:S07]  /*7380*/  LDSM.16.M88.4 R4, [R240+0x4000] ;  /* 0x00400000f004783b */ /* 0x000f2e0000000200 */
        /* <DEDUP_REMOVED lines=22> */
[----:B------:R-:W4:Y:S07]  /*74f0*/  LDSM.16.M88.4 R24, [R166+0x13800] ;  /* 0x01380000a618783b */ /* 0x000f2e0000000200 */
[C---:B-----5:R-:W-:Y:S08]  /*7500*/  HMMA.16816.F32 R176, R4.reuse, R16, R176 ;  /* 0x0000001004b0723c */ /* 0x060ff000000018b0 */
[C---:B------:R-:W-:Y:S01]  /*7510*/  HMMA.16816.F32 R172, R4.reuse, R18, R172 ;  /* 0x0000001204ac723c */ /* 0x040fe200000018ac */
[----:B------:R-:W5:Y:S07]  /*7520*/  LDSM.16.M88.4 R16, [R199+0x12000] ;  /* 0x01200000c710783b */ /* 0x000f6e0000000200 */
[C---:B------:R-:W-:Y:S08]  /*7530*/  HMMA.16816.F32 R168, R4.reuse, R216, R168 ;  /* 0x000000d804a8723c */ /* 0x040ff000000018a8 */
[C---:B------:R-:W-:Y:S01]  /*7540*/  HMMA.16816.F32 R32, R4.reuse, R218, R32 ;  /* 0x000000da0420723c */ /* 0x040fe20000001820 */
[----:B------:R-:W-:Y:S07]  /*7550*/  LDSM.16.M88.4 R216, [R199+0x13800] ;  /* 0x01380000c7d8783b */ /* 0x000fee0000000200 */
[C---:B--2---:R-:W-:Y:S08]  /*7560*/  HMMA.16816.F32 R204, R4.reuse, R20, R204 ;  /* 0x0000001404cc723c */ /* 0x044ff000000018cc */
[----:B------:R-:W-:Y:S01]  /*7570*/  HMMA.16816.F32 R28, R4, R22, R28 ;  /* 0x00000016041c723c */ /* 0x000fe2000000181c */
[----:B------:R-:W2:Y:S04]  /*7580*/  LDSM.16.M88.4 R20, [R199+0x12800] ;  /* 0x01280000c714783b */ /* 0x000ea80000000200 */
[----:B------:R-:W2:Y:S03]  /*7590*/  LDSM.16.M88.4 R4, [R199+0x13000] ;  /* 0x01300000c704783b */ /* 0x000ea60000000200 */
[C---:B-1----:R-:W-:Y:S08]  /*75a0*/  HMMA.16816.F32 R12, R8.reuse, R192, R12 ;  /* 0x000000c0080c723c */ /* 0x042ff0000000180c */
[C---:B------:R-:W-:Y:S01]  /*75b0*/  HMMA.16816.F32 R180, R8.reuse, R194, R180 ;  /* 0x000000c208b4723c */ /* 0x040fe200000018b4 */
[----:B------:R-:W-:Y:S07]  /*75c0*/  LDSM.16.M88.4 R192, [R208+0x15800] ;  /* 0x01580000d0c0783b */ /* 0x000fee0000000200 */
[C---:B---3--:R-:W-:Y:S08]  /*75d0*/  HMMA.16816.F32 R176, R8.reuse, R188, R176 ;  /* 0x000000bc08b0723c */ /* 0x048ff000000018b0 */
[C---:B------:R-:W-:Y:S01]  /*75e0*/  HMMA.16816.F32 R172, R8.reuse, R190, R172 ;  /* 0x000000be08ac723c */ /* 0x040fe200000018ac */
[----:B------:R-:W-:Y:S07]  /*75f0*/  LDSM.16.M88.4 R188, [R2+0x8000] ;  /* 0x0080000002bc783b */ /* 0x000fee0000000200 */
[C---:B------:R-:W-:Y:S08]  /*7600*/  HMMA.16816.F32 R168, R8.reuse, R184, R168 ;  /* 0x000000b808a8723c */ /* 0x040ff000000018a8 */
[C---:B------:R-:W-:Y:S01]  /*7610*/  HMMA.16816.F32 R32, R8.reuse, R186, R32 ;  /* 0x000000ba0820723c */ /* 0x040fe20000001820 */
[----:B------:R-:W-:Y:S07]  /*7620*/  LDSM.16.M88.4 R184, [R240+0x8000] ;  /* 0x00800000f0b8783b */ /* 0x000fee0000000200 */
[C---:B----4-:R-:W-:Y:S08]  /*7630*/  HMMA.16816.F32 R204, R8.reuse, R24, R204 ;  /* 0x0000001808cc723c */ /* 0x050ff000000018cc */
[----:B------:R-:W-:Y:S01]  /*7640*/  HMMA.16816.F32 R28, R8, R26, R28 ;  /* 0x0000001a081c723c */ /* 0x000fe2000000181c */
[----:B------:R-:W1:Y:S04]  /*7650*/  LDSM.16.M88.4 R24, [R208+0x14000] ;  /* 0x01400000d018783b */ /* 0x000e680000000200 */
[----:B------:R-:W3:Y:S03]  /*7660*/  LDSM.16.M88.4 R8, [R208+0x14800] ;  /* 0x01480000d008783b */ /* 0x000ee60000000200 */
[C---:B-----5:R-:W-:Y:S08]  /*7670*/  HMMA.16816.F32 R12, R200.reuse, R16, R12 ;  /* 0x00000010c80c723c */ /* 0x060ff0000000180c */
        /* <DEDUP_REMOVED lines=8> */
[C---:B------:R-:W-:Y:S08]  /*7700*/  HMMA.16816.F32 R204, R200.reuse, R216, R204 ;  /* 0x000000d8c8cc723c */ /* 0x040ff000000018cc */
[----:B------:R-:W-:Y:S01]  /*7710*/  HMMA.16816.F32 R28, R200, R218, R28 ;  /* 0x000000dac81c723c */ /* 0x000fe2000000181c */
[----:B------:R-:W5:Y:S04]  /*7720*/  LDSM.16.M88.4 R216, [R209+0x15800] ;  /* 0x01580000d1d8783b */ /* 0x000f680000000200 */
[----:B------:R-:W-:Y:S03]  /*7730*/  LDSM.16.M88.4 R200, [R166+0x15000] ;  /* 0x01500000a6c8783b */ /* 0x000fe60000000200 */
[C---:B-1----:R-:W-:Y:S08]  /*7740*/  HMMA.16816.F32 R12, R188.reuse, R24, R12 ;  /* 0x00000018bc0c723c */ /* 0x042ff0000000180c */
[C---:B------:R-:W-:Y:S01]  /*7750*/  HMMA.16816.F32 R180, R188.reuse, R26, R180 ;  /* 0x0000001abcb4723c */ /* 0x040fe200000018b4 */
[----:B------:R-:W-:Y:S07]  /*7760*/  LDSM.16.M88.4 R24, [R166+0x14000] ;  /* 0x01400000a618783b */ /* 0x000fee0000000200 */
[C---:B---3--:R-:W-:Y:S08]  /*7770*/  HMMA.16816.F32 R176, R188.reuse, R8, R176 ;  /* 0x00000008bcb0723c */ /* 0x048ff000000018b0 */
[C---:B------:R-:W-:Y:S01]  /*7780*/  HMMA.16816.F32 R172, R188.reuse, R10, R172 ;  /* 0x0000000abcac723c */ /* 0x040fe200000018ac */
[----:B------:R-:W1:Y:S07]  /*7790*/  LDSM.16.M88.4 R8, [R214+0x8000] ;  /* 0x00800000d608783b */ /* 0x000e6e0000000200 */
[C---:B----4-:R-:W-:Y:S08]  /*77a0*/  HMMA.16816.F32 R168, R188.reuse, R16, R168 ;  /* 0x00000010bca8723c */ /* 0x050ff000000018a8 */
        /* <DEDUP_REMOVED lines=8> */
[----:B------:R-:W-:Y:S07]  /*7830*/  LDSM.16.M88.4 R20, [R210+0x8000] ;  /* 0x00800000d214783b */ /* 0x000fee0000000200 */
[C---:B-----5:R-:W-:Y:S08]  /*7840*/  HMMA.16816.F32 R176, R184.reuse, R4, R176 ;  /* 0x00000004b8b0723c */ /* 0x060ff000000018b0 */
        /* <DEDUP_REMOVED lines=8> */
[----:B------:R-:W-:Y:S03]  /*78d0*/  LDSM.16.M88.4 R216, [R2+0xc000] ;  /* 0x00c0000002d8783b */ /* 0x000fe60000000200 */
[C---:B-1----:R-:W-:Y:S08]  /*78e0*/  HMMA.16816.F32 R12, R8.reuse, R24, R12 ;  /* 0x00000018080c723c */ /* 0x042ff0000000180c */
[C---:B------:R-:W-:Y:S01]  /*78f0*/  HMMA.16816.F32 R180, R8.reuse, R26, R180 ;  /* 0x0000001a08b4723c */ /* 0x040fe200000018b4 */
[----:B------:R-:W1:Y:S07]  /*7900*/  LDSM.16.M88.4 R24, [R199+0x15800] ;  /* 0x01580000c718783b */ /* 0x000e6e0000000200 */
[C---:B---3--:R-:W-:Y:S08]  /*7910*/  HMMA.16816.F32 R176, R8.reuse, R16, R176 ;  /* 0x0000001008b0723c */ /* 0x048ff000000018b0 */
[C---:B------:R-:W-:Y:S01]  /*7920*/  HMMA.16816.F32 R172, R8.reuse, R18, R172 ;  /* 0x0000001208ac723c */ /* 0x040fe200000018ac */
[----:B------:R-:W3:Y:S07]  /*7930*/  LDSM.16.M88.4 R16, [R208+0x16000] ;  /* 0x01600000d010783b */ /* 0x000eee0000000200 */
[C---:B------:R-:W-:Y:S08]  /*7940*/  HMMA.16816.F32 R168, R8.reuse, R200, R168 ;  /* 0x000000c808a8723c */ /* 0x040ff000000018a8 */
[C---:B------:R-:W-:Y:S01]  /*7950*/  HMMA.16816.F32 R32, R8.reuse, R202, R32 ;  /* 0x000000ca0820723c */ /* 0x040fe20000001820 */
[----:B------:R-:W-:Y:S07]  /*7960*/  LDSM.16.M88.4 R200, [R240+0xc000] ;  /* 0x00c00000f0c8783b */ /* 0x000fee0000000200 */
[C---:B----4-:R-:W-:Y:S08]  /*7970*/  HMMA.16816.F32 R204, R8.reuse, R192, R204 ;  /* 0x000000c008cc723c */ /* 0x050ff000000018cc */
        /* <DEDUP_REMOVED lines=9> */
[C---:B-----5:R-:W-:Y:S08]  /*7a10*/  HMMA.16816.F32 R168, R20.reuse, R184, R168 ;  /* 0x000000b814a8723c */ /* 0x060ff000000018a8 */
[C---:B------:R-:W-:Y:S01]  /*7a20*/  HMMA.16816.F32 R32, R20.reuse, R186, R32 ;  /* 0x000000ba1420723c */ /* 0x040fe20000001820 */
[----:B------:R5:W2:Y:S07]  /*7a30*/  LDSM.16.M88.4 R184, [R209+0x17800] ;  /* 0x01780000d1b8783b */ /* 0x000aae0000000200 */
[C---:B-1----:R-:W-:Y:S08]  /*7a40*/  HMMA.16816.F32 R28, R20.reuse, R26, R28 ;  /* 0x0000001a141c723c */ /* 0x042ff0000000181c */
[----:B------:R-:W-:Y:S01]  /*7a50*/  HMMA.16816.F32 R204, R20, R24, R204 ;  /* 0x0000001814cc723c */ /* 0x000fe200000018cc */
[----:B------:R-:W-:Y:S04]  /*7a60*/  LDSM.16.M88.4 R24, [R214+0xc000] ;  /* 0x00c00000d618783b */ /* 0x000fe80000000200 */
[----:B------:R-:W1:Y:S03]  /*7a70*/  LDSM.16.M88.4 R20, [R166+0x16000] ;  /* 0x01600000a614783b */ /* 0x000e660000000200 */
[----:B---3--:R-:W-:Y:S01]  /*7a80*/  HMMA.16816.F32 R12, R216, R16, R12 ;  /* 0x00000010d80c723c */ /* 0x008fe2000000180c */
[----:B-----5:R-:W-:-:S07]  /*7a90*/  LOP3.LUT R209, R198, UR4, RZ, 0xfc, !PT ;  /* 0x00000004c6d17c12 */ /* 0x020fce000f8efcff */
[C---:B----4-:R-:W-:Y:S08]  /*7aa0*/  HMMA.16816.F32 R176, R216.reuse, R8, R176 ;  /* 0x00000008d8b0723c */ /* 0x050ff000000018b0 */
[C---:B------:R-:W-:Y:S01]  /*7ab0*/  HMMA.16816.F32 R180, R216.reuse, R18, R180 ;  /* 0x00000012d8b4723c */ /* 0x040fe200000018b4 */
[----:B------:R-:W3:Y:S07]  /*7ac0*/  LDSM.16.M88.4 R16, [R166+0x17800] ;  /* 0x01780000a610783b */ /* 0x000eee0000000200 */
[C---:B------:R-:W-:Y:S01]  /*7ad0*/  HMMA.16816.F32 R172, R216.reuse, R10, R172 ;  /* 0x0000000ad8ac723c */ /* 0x040fe200000018ac */
[----:B------:R-:W-:Y:S07]  /*7ae0*/  LDSM.16.M88.4 R8, [R210+0xc000] ;  /* 0x00c00000d208783b */ /* 0x000fee0000000200 */
[C---:B------:R-:W-:Y:S08]  /*7af0*/  HMMA.16816.F32 R28, R216.reuse, R226, R28 ;  /* 0x000000e2d81c723c */ /* 0x040ff0000000181c */
[C---:B--2---:R-:W-:Y:S08]  /*7b00*/  HMMA.16816.F32 R168, R216.reuse, R4, R168 ;  /* 0x00000004d8a8723c */ /* 0x044ff000000018a8 */
[----:B------:R-:W-:Y:S01]  /*7b10*/  HMMA.16816.F32 R32, R216, R6, R32 ;  /* 0x00000006d820723c */ /* 0x000fe20000001820 */
[----:B------:R-:W2:Y:S07]  /*7b20*/  LDSM.16.M88.4 R4, [R199+0x16000] ;  /* 0x01600000c704783b */ /* 0x000eae0000000200 */
[C---:B------:R-:W-:Y:S08]  /*7b30*/  HMMA.16816.F32 R12, R200.reuse, R220, R12 ;  /* 0x000000dcc80c723c */ /* 0x040ff0000000180c */
[C---:B------:R-:W-:Y:S08]  /*7b40*/  HMMA.16816.F32 R176, R200.reuse, R192, R176 ;  /* 0x000000c0c8b0723c */ /* 0x040ff000000018b0 */
[C---:B------:R-:W-:Y:S01]  /*7b50*/  HMMA.16816.F32 R192, R200.reuse, R194, R172 ;  /* 0x000000c2c8c0723c */ /* 0x040fe200000018ac */
[----:B------:R-:W4:Y:S07]  /*7b60*/  LDSM.16.M88.4 R172, [R199+0x17800] ;  /* 0x01780000c7ac783b */ /* 0x000f2e0000000200 */
[----:B------:R-:W-:Y:S08]  /*7b70*/  HMMA.16816.F32 R28, R200, R186, R28 ;  /* 0x000000bac81c723c */ /* 0x000ff0000000181c */
[----:B-1----:R-:W-:Y:S01]  /*7b80*/  HMMA.16816.F32 R12, R24, R20, R12 ;  /* 0x00000014180c723c */ /* 0x002fe2000000180c */
[----:B------:R-:W-:-:S07]  /*7b90*/  IMAD.U32 R20, RZ, RZ, UR21 ;  /* 0x00000015ff147e24 */ /* 0x000fce000f8e00ff */
[----:B------:R-:W-:Y:S08]  /*7ba0*/  HMMA.16816.F32 R180, R200, R222, R180 ;  /* 0x000000dec8b4723c */ /* 0x000ff000000018b4 */
[----:B---3--:R-:W-:Y:S01]  /*7bb0*/  HMMA.16816.F32 R28, R24, R18, R28 ;  /* 0x00000012181c723c */ /* 0x008fe2000000181c */
[----:B------:R-:W-:Y:S01]  /*7bc0*/  VIADD R18, R209, UR21 ;  /* 0x00000015d1127c36 */ /* 0x000fe20008000000 */
[----:B------:R-:W-:-:S04]  /*7bd0*/  IADD3 R19, PT, PT, R167, -UR25, -R20 ;  /* 0x80000019a7137c10 */ /* 0x000fc8000fffe814 */
[C-C-:B------:R-:W-:Y:S02]  /*7be0*/  IADD3 R21, PT, PT, R230.reuse, 0x48, -R18.reuse ;  /* 0x00000048e6157810 */ /* 0x140fe40007ffe812 */
[----:B--2---:R-:W-:Y:S01]  /*7bf0*/  HMMA.16816.F32 R12, R8, R4, R12 ;  /* 0x00000004080c723c */ /* 0x004fe2000000180c */
[--C-:B------:R-:W-:Y:S02]  /*7c00*/  IADD3 R4, PT, PT, R230, 0x80, -R18.reuse ;  /* 0x00000080e6047810 */ /* 0x100fe40007ffe812 */
[----:B------:R-:W-:Y:S02]  /*7c10*/  IABS R21, R21 ;  /* 0x0000001500157213 */ /* 0x000fe40000000000 */
[----:B------:R-:W-:Y:S02]  /*7c20*/  IABS R4, R4 ;  /* 0x0000000400047213 */ /* 0x000fe40000000000 */
[----:B------:R-:W-:Y:S01]  /*7c30*/  I2FP.F32.S32 R21, R21 ;  /* 0x0000001500157245 */ /* 0x000fe20000201400 */
[----:B------:R-:W-:Y:S01]  /*7c40*/  HMMA.16816.F32 R204, R216, R224, R204 ;  /* 0x000000e0d8cc723c */ /* 0x000fe200000018cc */
[----:B------:R-:W-:Y:S01]  /*7c50*/  I2FP.F32.S32 R5, R4 ;  /* 0x0000000400057245 */ /* 0x000fe20000201400 */
[----:B------:R-:W-:Y:S01]  /*7c60*/  VIADD R4, R209, 0xffffff80 ;  /* 0xffffff80d1047836 */ /* 0x000fe20000000000 */
[----:B------:R-:W-:-:S04]  /*7c70*/  IADD3 R186, PT, PT, R167, 0x7f, -R18 ;  /* 0x0000007fa7ba7810 */ /* 0x000fc80007ffe812 */
[----:B------:R-:W-:Y:S01]  /*7c80*/  ISETP.GE.AND P5, PT, R4, R229, PT ;  /* 0x000000e50400720c */ /* 0x000fe20003fa6270 */
[----:B----4-:R-:W-:Y:S01]  /*7c90*/  HMMA.16816.F32 R28, R8, R174, R28 ;  /* 0x000000ae081c723c */ /* 0x010fe2000000181c */
[----:B------:R-:W-:Y:S01]  /*7ca0*/  IMAD.U32 R175, RZ, RZ, UR21 ;  /* 0x00000015ffaf7e24 */ /* 0x000fe2000f8e00ff */
[----:B------:R-:W-:Y:S01]  /*7cb0*/  ISETP.GT.AND P4, PT, R19, R4, PT ;  /* 0x000000041300720c */ /* 0x000fe20003f84270 */
[----:B------:R-:W-:Y:S01]  /*7cc0*/  FFMA.FTZ R12, R5, -UR6, R12 ;  /* 0x80000006050c7c23 */ /* 0x000fe2000801000c */
[----:B------:R-:W-:Y:S02]  /*7cd0*/  IADD3 R5, PT, PT, R167, 0x80, -R18 ;  /* 0x00000080a7057810 */ /* 0x000fe40007ffe812 */
[----:B------:R-:W-:Y:S02]  /*7ce0*/  IADD3 R175, PT, PT, R230, -UR25, -R175 ;  /* 0x80000019e6af7c10 */ /* 0x000fe4000fffe8af */
[----:B------:R-:W-:Y:S01]  /*7cf0*/  HMMA.16816.F32 R180, R24, R22, R180 ;  /* 0x0000001618b4723c */ /* 0x000fe200000018b4 */
[----:B------:R-:W-:-:S02]  /*7d00*/  IABS R5, R5 ;  /* 0x0000000500057213 */ /* 0x000fc40000000000 */
[----:B------:R-:W-:Y:S02]  /*7d10*/  ISETP.GT.AND P6, PT, R175, R4, PT ;  /* 0x00000004af00720c */ /* 0x000fe40003fc4270 */
[----:B------:R-:W-:Y:S02]  /*7d20*/  I2FP.F32.S32 R5, R5 ;  /* 0x0000000500057245 */ /* 0x000fe40000201400 */
[----:B------:R-:W-:Y:S01]  /*7d30*/  IABS R186, R186 ;  /* 0x000000ba00ba7213 */ /* 0x000fe20000000000 */
[C---:B------:R-:W-:Y:S01]  /*7d40*/  HMMA.16816.F32 R204, R200.reuse, R184, R204 ;  /* 0x000000b8c8cc723c */ /* 0x040fe200000018cc */
[----:B------:R-:W-:Y:S01]  /*7d50*/  FSEL R184, R12, -INF , !P6 ;  /* 0xff8000000cb87808 */ /* 0x000fe20007000000 */
[----:B------:R-:W-:Y:S01]  /*7d60*/  FFMA.FTZ R5, R5, -UR6, R14 ;  /* 0x8000000605057c23 */ /* 0x000fe2000801000e */
[----:B------:R-:W-:Y:S01]  /*7d70*/  FFMA.FTZ R174, R21, -UR6, R28 ;  /* 0x8000000615ae7c23 */ /* 0x000fe2000801001c */
[----:B------:R-:W-:Y:S01]  /*7d80*/  ISETP.GE.AND P6, PT, R4, R228, PT ;  /* 0x000000e40400720c */ /* 0x000fe20003fc6270 */
[----:B------:R-:W1:Y:S01]  /*7d90*/  LDSM.16.M88.4 R20, [R166+0x16800] ;  /* 0x01680000a614783b */ /* 0x000e620000000200 */
[C---:B------:R-:W-:Y:S01]  /*7da0*/  VIADD R4, R209.reuse, 0xffffffb8 ;  /* 0xffffffb8d1047836 */ /* 0x040fe20000000000 */
[----:B------:R-:W-:Y:S01]  /*7db0*/  IADD3 R12, PT, PT, R230, 0x7f, -R18 ;  /* 0x0000007fe60c7810 */ /* 0x000fe20007ffe812 */
[----:B------:R-:W-:Y:S01]  /*7dc0*/  VIADD R14, R209, 0xffffff81 ;  /* 0xffffff81d10e7836 */ /* 0x000fe20000000000 */
[----:B------:R-:W-:Y:S01]  /*7dd0*/  FSEL R184, R184, -INF , !P5 ;  /* 0xff800000b8b87808 */ /* 0x000fe20006800000 */
[----:B------:R-:W-:Y:S01]  /*7de0*/  HMMA.16816.F32 R168, R200, R188, R168 ;  /* 0x000000bcc8a8723c */ /* 0x000fe200000018a8 */
[----:B------:R-:W-:-:S02]  /*7df0*/  ISETP.GT.AND P5, PT, R175, R4, PT ;  /* 0x00000004af00720c */ /* 0x000fc40003fa4270 */
[----:B------:R-:W-:Y:S02]  /*7e00*/  FSEL R28, R5, -INF , !P4 ;  /* 0xff800000051c7808 */ /* 0x000fe40006000000 */
[----:B------:R-:W-:Y:S02]  /*7e10*/  IABS R12, R12 ;  /* 0x0000000c000c7213 */ /* 0x000fe40000000000 */
[----:B------:R-:W-:Y:S01]  /*7e20*/  FSEL R28, R28, -INF , !P6 ;  /* 0xff8000001c1c7808 */ /* 0x000fe20007000000 */
[----:B------:R-:W-:Y:S01]  /*7e30*/  HMMA.16816.F32 R180, R8, R6, R180 ;  /* 0x0000000608b4723c */ /* 0x000fe200000018b4 */
[----:B------:R-:W-:Y:S02]  /*7e40*/  FSEL R174, R174, -INF , !P5 ;  /* 0xff800000aeae7808 */ /* 0x000fe40006800000 */
[----:B------:R-:W-:Y:S02]  /*7e50*/  IADD3 R185, PT, PT, R167, 0x48, -R18 ;  /* 0x00000048a7b97810 */ /* 0x000fe40007ffe812 */
[----:B------:R-:W-:-:S02]  /*7e60*/  ISETP.GE.AND P4, PT, R4, R229, PT ;  /* 0x000000e50400720c */ /* 0x000fc40003f86270 */
[----:B------:R-:W-:Y:S01]  /*7e70*/  ISETP.GT.AND P6, PT, R19, R4, PT ;  /* 0x000000041300720c */ /* 0x000fe20003fc4270 */
[----:B------:R-:W-:Y:S01]  /*7e80*/  HMMA.16816.F32 R32, R200, R190, R32 ;  /* 0x000000bec820723c */ /* 0x000fe20000001820 */
[----:B------:R-:W-:Y:S02]  /*7e90*/  ISETP.GE.AND P5, PT, R4, R228, PT ;  /* 0x000000e40400720c */ /* 0x000fe40003fa6270 */
[----:B------:R-:W2:Y:S01]  /*7ea0*/  LDSM.16.M88.4 R4, [R199+0x16800] ;  /* 0x01680000c704783b */ /* 0x000ea20000000200 */
[----:B------:R-:W-:Y:S02]  /*7eb0*/  I2FP.F32.S32 R12, R12 ;  /* 0x0000000c000c7245 */ /* 0x000fe40000201400 */
[----:B------:R-:W-:Y:S02]  /*7ec0*/  IABS R185, R185 ;  /* 0x000000b900b97213 */ /* 0x000fe40000000000 */
[----:B------:R-:W-:Y:S01]  /*7ed0*/  FSEL R174, R174, -INF , !P4 ;  /* 0xff800000aeae7808 */ /* 0x000fe20006000000 */
[----:B------:R-:W-:Y:S01]  /*7ee0*/  FFMA.FTZ R12, R12, -UR6, R13 ;  /* 0x800000060c0c7c23 */ /* 0x000fe2000801000d */
[----:B------:R-:W-:Y:S01]  /*7ef0*/  I2FP.F32.S32 R185, R185 ;  /* 0x000000b900b97245 */ /* 0x000fe20000201400 */
[----:B------:R-:W-:Y:S01]  /*7f00*/  HMMA.16816.F32 R204, R24, R16, R204 ;  /* 0x0000001018cc723c */ /* 0x000fe200000018cc */
[----:B------:R-:W-:-:S02]  /*7f10*/  IADD3 R13, PT, PT, R230, 0x78, -R18 ;  /* 0x00000078e60d7810 */ /* 0x000fc40007ffe812 */
[----:B------:R-:W-:Y:S01]  /*7f20*/  ISETP.GT.AND P4, PT, R175, R14, PT ;  /* 0x0000000eaf00720c */ /* 0x000fe20003f84270 */
[----:B------:R-:W-:Y:S01]  /*7f30*/  FFMA.FTZ R185, R185, -UR6, R30 ;  /* 0x80000006b9b97c23 */ /* 0x000fe2000801001e */
[----:B------:R-:W-:Y:S02]  /*7f40*/  IABS R13, R13 ;  /* 0x0000000d000d7213 */ /* 0x000fe40000000000 */
[----:B------:R-:W-:Y:S01]  /*7f50*/  FSEL R30, R12, -INF , !P4 ;  /* 0xff8000000c1e7808 */ /* 0x000fe20006000000 */
[C---:B-1----:R-:W-:Y:S01]  /*7f60*/  HMMA.16816.F32 R176, R24.reuse, R20, R176 ;  /* 0x0000001418b0723c */ /* 0x042fe200000018b0 */
[----:B------:R-:W-:Y:S02]  /*7f70*/  I2FP.F32.S32 R12, R186 ;  /* 0x000000ba000c7245 */ /* 0x000fe40000201400 */
[----:B------:R-:W-:Y:S02]  /*7f80*/  I2FP.F32.S32 R13, R13 ;  /* 0x0000000d000d7245 */ /* 0x000fe40000201400 */
[----:B------:R-:W-:Y:S01]  /*7f90*/  FSEL R185, R185, -INF , !P6 ;  /* 0xff800000b9b97808 */ /* 0x000fe20007000000 */
[----:B------:R-:W-:Y:S01]  /*7fa0*/  FFMA.FTZ R12, R12, -UR6, R15 ;  /* 0x800000060c0c7c23 */ /* 0x000fe2000801000f */
[----:B------:R-:W-:Y:S01]  /*7fb0*/  ISETP.GE.AND P6, PT, R14, R229, PT ;  /* 0x000000e50e00720c */ /* 0x000fe20003fc6270 */
[----:B------:R-:W-:Y:S01]  /*7fc0*/  FFMA.FTZ R180, R13, -UR6, R180 ;  /* 0x800000060db47c23 */ /* 0x000fe200080100b4 */
[----:B------:R-:W-:Y:S01]  /*7fd0*/  ISETP.GT.AND P4, PT, R19, R14, PT ;  /* 0x0000000e1300720c */ /* 0x000fe20003f84270 */
[----:B------:R-:W-:Y:S01]  /*7fe0*/  HMMA.16816.F32 R192, R24, R22, R192 ;  /* 0x0000001618c0723c */ /* 0x000fe200000018c0 */
[----:B------:R-:W-:-:S02]  /*7ff0*/  IADD3 R13, PT, PT, R167, 0x78, -R18 ;  /* 0x00000078a70d7810 */ /* 0x000fc40007ffe812 */
[----:B------:R-:W-:Y:S02]  /*8000*/  IADD3 R15, PT, PT, R230, 0x77, -R18 ;  /* 0x00000077e60f7810 */ /* 0x000fe40007ffe812 */
[----:B------:R-:W-:Y:S02]  /*8010*/  FSEL R30, R30, -INF , !P6 ;  /* 0xff8000001e1e7808 */ /* 0x000fe40007000000 */
[----:B------:R-:W-:Y:S01]  /*8020*/  ISETP.GE.AND P6, PT, R14, R228, PT ;  /* 0x000000e40e00720c */ /* 0x000fe20003fc6270 */
[----:B------:R-:W-:Y:S01]  /*8030*/  VIADD R14, R209, 0xffffff88 ;  /* 0xffffff88d10e7836 */ /* 0x000fe20000000000 */
[----:B------:R-:W-:Y:S01]  /*8040*/  FSEL R20, R12, -INF , !P4 ;  /* 0xff8000000c147808 */ /* 0x000fe20006000000 */
[----:B------:R-:W-:Y:S01]  /*8050*/  HMMA.16816.F32 R204, R8, R172, R204 ;  /* 0x000000ac08cc723c */ /* 0x000fe200000018cc */
[----:B------:R-:W-:Y:S02]  /*8060*/  IABS R13, R13 ;  /* 0x0000000d000d7213 */ /* 0x000fe40000000000 */
[----:B------:R-:W-:-:S02]  /*8070*/  IABS R12, R15 ;  /* 0x0000000f000c7213 */ /* 0x000fc40000000000 */
[----:B------:R-:W-:Y:S02]  /*8080*/  I2FP.F32.S32 R13, R13 ;  /* 0x0000000d000d7245 */ /* 0x000fe40000201400 */
[----:B------:R-:W-:Y:S01]  /*8090*/  I2FP.F32.S32 R12, R12 ;  /* 0x0000000c000c7245 */ /* 0x000fe20000201400 */
[C---:B--2---:R-:W-:Y:S01]  /*80a0*/  HMMA.16816.F32 R176, R8.reuse, R4, R176 ;  /* 0x0000000408b0723c */ /* 0x044fe200000018b0 */
[-C--:B------:R-:W-:Y:S01]  /*80b0*/  ISETP.GT.AND P4, PT, R175, R14.reuse, PT ;  /* 0x0000000eaf00720c */ /* 0x080fe20003f84270 */
[----:B------:R-:W-:Y:S01]  /*80c0*/  FFMA.FTZ R13, R13, -UR6, R182 ;  /* 0x800000060d0d7c23 */ /* 0x000fe200080100b6 */
[----:B------:R-:W-:Y:S01]  /*80d0*/  FSEL R20, R20, -INF , !P6 ;  /* 0xff80000014147808 */ /* 0x000fe20007000000 */
[----:B------:R-:W-:Y:S01]  /*80e0*/  FFMA.FTZ R21, R12, -UR6, R181 ;  /* 0x800000060c157c23 */ /* 0x000fe200080100b5 */
[----:B------:R-:W-:Y:S01]  /*80f0*/  ISETP.GE.AND P6, PT, R14, R229, PT ;  /* 0x000000e50e00720c */ /* 0x000fe20003fc6270 */
[----:B------:R-:W-:Y:S01]  /*8100*/  VIADD R12, R209, 0xffffff89 ;  /* 0xffffff89d10c7836 */ /* 0x000fe20000000000 */
[----:B------:R-:W-:Y:S01]  /*8110*/  FSEL R180, R180, -INF , !P4 ;  /* 0xff800000b4b47808 */ /* 0x000fe20006000000 */
[----:B------:R-:W-:Y:S01]  /*8120*/  HMMA.16816.F32 R192, R8, R6, R192 ;  /* 0x0000000608c0723c */ /* 0x000fe200000018c0 */
[----:B------:R-:W-:-:S02]  /*8130*/  ISETP.GT.AND P4, PT, R19, R14, PT ;  /* 0x0000000e1300720c */ /* 0x000fc40003f84270 */
[----:B------:R-:W-:Y:S02]  /*8140*/  FSEL R180, R180, -INF , !P6 ;  /* 0xff800000b4b47808 */ /* 0x000fe40007000000 */
[----:B------:R-:W-:Y:S02]  /*8150*/  ISETP.GE.AND P6, PT, R14, R228, PT ;  /* 0x000000e40e00720c */ /* 0x000fe40003fc6270 */
[----:B------:R-:W-:Y:S02]  /*8160*/  FSEL R186, R13, -INF , !P4 ;  /* 0xff8000000dba7808 */ /* 0x000fe40006000000 */
[----:B------:R-:W-:Y:S02]  /*8170*/  ISETP.GT.AND P4, PT, R175, R12, PT ;  /* 0x0000000caf00720c */ /* 0x000fe40003f84270 */
[----:B------:R-:W-:Y:S02]  /*8180*/  IADD3 R4, PT, PT, R167, 0x77, -R18 ;  /* 0x00000077a7047810 */ /* 0x000fe40007ffe812 */
[----:B------:R-:W-:-:S02]  /*8190*/  FSEL R186, R186, -INF , !P6 ;  /* 0xff800000baba7808 */ /* 0x000fc40007000000 */
[----:B------:R-:W-:Y:S02]  /*81a0*/  ISETP.GE.AND P6, PT, R12, R229, PT ;  /* 0x000000e50c00720c */ /* 0x000fe40003fc6270 */
[----:B------:R-:W-:Y:S02]  /*81b0*/  FSEL R21, R21, -INF , !P4 ;  /* 0xff80000015157808 */ /* 0x000fe40006000000 */
[----:B------:R-:W-:Y:S02]  /*81c0*/  IABS R4, R4 ;  /* 0x0000000400047213 */ /* 0x000fe40000000000 */
[----:B------:R-:W-:Y:S02]  /*81d0*/  IADD3 R5, PT, PT, R230, 0x70, -R18 ;  /* 0x00000070e6057810 */ /* 0x000fe40007ffe812 */
[----:B------:R-:W-:Y:S02]  /*81e0*/  FSEL R21, R21, -INF , !P6 ;  /* 0xff80000015157808 */ /* 0x000fe40007000000 */
[----:B------:R-:W-:-:S02]  /*81f0*/  ISETP.GT.AND P4, PT, R19, R12, PT ;  /* 0x0000000c1300720c */ /* 0x000fc40003f84270 */
[----:B------:R-:W-:Y:S02]  /*8200*/  I2FP.F32.S32 R4, R4 ;  /* 0x0000000400047245 */ /* 0x000fe40000201400 */
[----:B------:R-:W-:Y:S02]  /*8210*/  ISETP.GE.AND P6, PT, R12, R228, PT ;  /* 0x000000e40c00720c */ /* 0x000fe40003fc6270 */
[----:B------:R-:W-:Y:S01]  /*8220*/  IABS R5, R5 ;  /* 0x0000000500057213 */ /* 0x000fe20000000000 */
[----:B------:R1:W2:Y:S01]  /*8230*/  LDSM.16.M88.4 R12, [R166+0x17000] ;  /* 0x01700000a60c783b */ /* 0x0002a20000000200 */
[----:B------:R-:W-:Y:S01]  /*8240*/  FFMA.FTZ R183, R4, -UR6, R183 ;  /* 0x8000000604b77c23 */ /* 0x000fe200080100b7 */
[----:B------:R-:W-:Y:S01]  /*8250*/  VIADD R4, R209, 0xffffff90 ;  /* 0xffffff90d1047836 */ /* 0x000fe20000000000 */
[----:B------:R-:W-:Y:S02]  /*8260*/  I2FP.F32.S32 R5, R5 ;  /* 0x0000000500057245 */ /* 0x000fe40000201400 */
[----:B------:R-:W-:-:S02]  /*8270*/  IADD3 R23, PT, PT, R167, 0x70, -R18 ;  /* 0x00000070a7177810 */ /* 0x000fc40007ffe812 */
[----:B------:R-:W-:Y:S01]  /*8280*/  FSEL R22, R183, -INF , !P4 ;  /* 0xff800000b7167808 */ /* 0x000fe20006000000 */
[----:B------:R-:W-:Y:S01]  /*8290*/  FFMA.FTZ R5, R5, -UR6, R176 ;  /* 0x8000000605057c23 */ /* 0x000fe200080100b0 */
[-C--:B------:R-:W-:Y:S02]  /*82a0*/  ISETP.GT.AND P4, PT, R175, R4.reuse, PT ;  /* 0x00000004af00720c */ /* 0x080fe40003f84270 */
[----:B------:R-:W-:Y:S02]  /*82b0*/  FSEL R22, R22, -INF , !P6 ;  /* 0xff80000016167808 */ /* 0x000fe40007000000 */
[----:B------:R-:W-:Y:S02]  /*82c0*/  ISETP.GE.AND P6, PT, R4, R229, PT ;  /* 0x000000e50400720c */ /* 0x000fe40003fc6270 */
[----:B------:R-:W-:Y:S02]  /*82d0*/  FSEL R188, R5, -INF , !P4 ;  /* 0xff80000005bc7808 */ /* 0x000fe40006000000 */
[----:B------:R-:W-:-:S02]  /*82e0*/  ISETP.GT.AND P4, PT, R19, R4, PT ;  /* 0x000000041300720c */ /* 0x000fc40003f84270 */
[----:B------:R-:W-:Y:S02]  /*82f0*/  FSEL R188, R188, -INF , !P6 ;  /* 0xff800000bcbc7808 */ /* 0x000fe40007000000 */
[----:B------:R-:W-:Y:S02]  /*8300*/  ISETP.GE.AND P6, PT, R4, R228, PT ;  /* 0x000000e40400720c */ /* 0x000fe40003fc6270 */
[----:B------:R-:W3:Y:S01]  /*8310*/  LDSM.16.M88.4 R4, [R199+0x17000] ;  /* 0x01700000c704783b */ /* 0x000ee20000000200 */
[----:B------:R-:W-:Y:S01]  /*8320*/  IADD3 R176, PT, PT, R230, 0x6f, -R18 ;  /* 0x0000006fe6b07810 */ /* 0x000fe20007ffe812 */
[----:B------:R-:W-:-:S04]  /*8330*/  DEPBAR.LE SB0, 0x0 ;  /* 0x000080000000791a */ /* 0x000fc80000000000 */
[----:B-1----:R-:W-:Y:S01]  /*8340*/  IABS R166, R176 ;  /* 0x000000b000a67213 */ /* 0x002fe20000000000 */
[----:B------:R-:W-:Y:S01]  /*8350*/  VIADD R176, R209, 0xffffff91 ;  /* 0xffffff91d1b07836 */ /* 0x000fe20000000000 */
[----:B------:R-:W-:Y:S02]  /*8360*/  IABS R23, R23 ;  /* 0x0000001700177213 */ /* 0x000fe40000000000 */
[----:B------:R-:W-:Y:S02]  /*8370*/  I2FP.F32.S32 R166, R166 ;  /* 0x000000a600a67245 */ /* 0x000fe40000201400 */
[----:B------:R-:W-:-:S03]  /*8380*/  I2FP.F32.S32 R23, R23 ;  /* 0x0000001700177245 */ /* 0x000fc60000201400 */
[----:B------:R-:W-:Y:S01]  /*8390*/  FFMA.FTZ R177, R166, -UR6, R177 ;  /* 0x80000006a6b17c23 */ /* 0x000fe200080100b1 */
[----:B------:R-:W-:Y:S01]  /*83a0*/  IADD3 R166, PT, PT, R167, 0x6f, -R18 ;  /* 0x0000006fa7a67810 */ /* 0x000fe20007ffe812 */
[C---:B--2---:R-:W-:Y:S01]  /*83b0*/  HMMA.16816.F32 R168, R24.reuse, R12, R168 ;  /* 0x0000000c18a8723c */ /* 0x044fe200000018a8 */
[----:B------:R-:W-:Y:S01]  /*83c0*/  FFMA.FTZ R23, R23, -UR6, R178 ;  /* 0x8000000617177c23 */ /* 0x000fe200080100b2 */
[----:B------:R-:W-:Y:S02]  /*83d0*/  IADD3 R178, PT, PT, R230, 0x68, -R18 ;  /* 0x00000068e6b27810 */ /* 0x000fe40007ffe812 */
[----:B------:R-:W-:Y:S02]  /*83e0*/  IABS R166, R166 ;  /* 0x000000a600a67213 */ /* 0x000fe40000000000 */
[----:B------:R-:W-:Y:S02]  /*83f0*/  FSEL R200, R23, -INF , !P4 ;  /* 0xff80000017c87808 */ /* 0x000fe40006000000 */
[----:B------:R-:W-:Y:S01]  /*8400*/  I2FP.F32.S32 R166, R166 ;  /* 0x000000a600a67245 */ /* 0x000fe20000201400 */
[----:B------:R-:W-:Y:S01]  /*8410*/  HMMA.16816.F32 R32, R24, R14, R32 ;  /* 0x0000000e1820723c */ /* 0x000fe20000001820 */
[----:B------:R-:W-:-:S02]  /*8420*/  ISETP.GT.AND P4, PT, R175, R176, PT ;  /* 0x000000b0af00720c */ /* 0x000fc40003f84270 */
[----:B------:R-:W-:Y:S01]  /*8430*/  IABS R23, R178 ;  /* 0x000000b200177213 */ /* 0x000fe20000000000 */
[----:B------:R-:W-:Y:S01]  /*8440*/  FFMA.FTZ R179, R166, -UR6, R179 ;  /* 0x80000006a6b37c23 */ /* 0x000fe200080100b3 */
[--C-:B------:R-:W-:Y:S01]  /*8450*/  IADD3 R13, PT, PT, R167, 0x68, -R18.reuse ;  /* 0x00000068a70d7810 */ /* 0x100fe20007ffe812 */
[----:B------:R-:W-:Y:S01]  /*8460*/  VIADD R166, R209, 0xffffff98 ;  /* 0xffffff98d1a67836 */ /* 0x000fe20000000000 */
[----:B------:R-:W-:Y:S02]  /*8470*/  IADD3 R12, PT, PT, R230, 0x67, -R18 ;  /* 0x00000067e60c7810 */ /* 0x000fe40007ffe812 */
[----:B------:R-:W-:Y:S01]  /*8480*/  FSEL R200, R200, -INF , !P6 ;  /* 0xff800000c8c87808 */ /* 0x000fe20007000000 */
[----:B------:R-:W-:Y:S01]  /*8490*/  BAR.SYNC.DEFER_BLOCKING 0x0 ;  /* 0x0000000000007b1d */ /* 0x000fe20000010000 */
[----:B------:R-:W-:Y:S02]  /*84a0*/  ISETP.GE.AND P6, PT, R176, R229, PT ;  /* 0x000000e5b000720c */ /* 0x000fe40003fc6270 */
[----:B------:R-:W-:Y:S01]  /*84b0*/  FSEL R189, R177, -INF , !P4 ;  /* 0xff800000b1bd7808 */ /* 0x000fe20006000000 */
[----:B---3--:R-:W-:Y:S01]  /*84c0*/  HMMA.16816.F32 R168, R8, R4, R168 ;  /* 0x0000000408a8723c */ /* 0x008fe200000018a8 */
[----:B------:R-:W-:-:S02]  /*84d0*/  I2FP.F32.S32 R23, R23 ;  /* 0x0000001700177245 */ /* 0x000fc40000201400 */
[----:B------:R-:W-:Y:S02]  /*84e0*/  ISETP.GT.AND P4, PT, R19, R176, PT ;  /* 0x000000b01300720c */ /* 0x000fe40003f84270 */
[----:B------:R-:W-:Y:S01]  /*84f0*/  IABS R13, R13 ;  /* 0x0000000d000d7213 */ /* 0x000fe20000000000 */
[----:B------:R-:W-:Y:S01]  /*8500*/  FFMA.FTZ R23, R23, -UR6, R192 ;  /* 0x8000000617177c23 */ /* 0x000fe200080100c0 */
[----:B------:R-:W-:Y:S01]  /*8510*/  IABS R12, R12 ;  /* 0x0000000c000c7213 */ /* 0x000fe20000000000 */
[----:B------:R-:W-:Y:S01]  /*8520*/  HMMA.16816.F32 R32, R8, R6, R32 ;  /* 0x000000060820723c */ /* 0x000fe20000001820 */
[----:B------:R-:W-:Y:S01]  /*8530*/  FSEL R189, R189, -INF , !P6 ;  /* 0xff800000bdbd7808 */ /* 0x000fe20007000000 */
[----:B------:R-:W-:Y:S01]  /*8540*/  VIADD R6, R209, 0xffffffa1 ;  /* 0xffffffa1d1067836 */ /* 0x000fe20000000000 */
[----:B------:R-:W-:Y:S02]  /*8550*/  ISETP.GE.AND P6, PT, R176, R228, PT ;  /* 0x000000e4b000720c */ /* 0x000fe40003fc6270 */
[----:B------:R-:W-:-:S02]  /*8560*/  FSEL R250, R179, -INF , !P4 ;  /* 0xff800000b3fa7808 */ /* 0x000fc40006000000 */
[----:B------:R-:W-:Y:S02]  /*8570*/  I2FP.F32.S32 R13, R13 ;  /* 0x0000000d000d7245 */ /* 0x000fe40000201400 */
[----:B------:R-:W-:Y:S02]  /*8580*/  I2FP.F32.S32 R12, R12 ;  /* 0x0000000c000c7245 */ /* 0x000fe40000201400 */
[----:B------:R-:W-:Y:S01]  /*8590*/  ISETP.GT.AND P4, PT, R175, R166, PT ;  /* 0x000000a6af00720c */ /* 0x000fe20003f84270 */
[----:B------:R-:W-:Y:S01]  /*85a0*/  FFMA.FTZ R194, R13, -UR6, R194 ;  /* 0x800000060dc27c23 */ /* 0x000fe200080100c2 */
[--C-:B------:R-:W-:Y:S01]  /*85b0*/  IADD3 R4, PT, PT, R167, 0x67, -R18.reuse ;  /* 0x00000067a7047810 */ /* 0x100fe20007ffe812 */
[----:B------:R-:W-:Y:S01]  /*85c0*/  FFMA.FTZ R193, R12, -UR6, R193 ;  /* 0x800000060cc17c23 */ /* 0x000fe200080100c1 */
[----:B------:R-:W-:Y:S01]  /*85d0*/  IADD3 R5, PT, PT, R230, 0x60, -R18 ;  /* 0x00000060e6057810 */ /* 0x000fe20007ffe812 */
[----:B------:R-:W-:Y:S01]  /*85e0*/  VIADD R12, R209, 0xffffff99 ;  /* 0xffffff99d10c7836 */ /* 0x000fe20000000000 */
[----:B------:R-:W-:-:S02]  /*85f0*/  FSEL R250, R250, -INF , !P6 ;  /* 0xff800000fafa7808 */ /* 0x000fc40007000000 */
[----:B------:R-:W-:Y:S02]  /*8600*/  ISETP.GE.AND P6, PT, R166, R229, PT ;  /* 0x000000e5a600720c */ /* 0x000fe40003fc6270 */
[----:B------:R-:W-:Y:S02]  /*8610*/  FSEL R190, R23, -INF , !P4 ;  /* 0xff80000017be7808 */ /* 0x000fe40006000000 */
[----:B------:R-:W-:Y:S02]  /*8620*/  ISETP.GT.AND P4, PT, R19, R166, PT ;  /* 0x000000a61300720c */ /* 0x000fe40003f84270 */
[----:B------:R-:W-:Y:S02]  /*8630*/  IABS R4, R4 ;  /* 0x0000000400047213 */ /* 0x000fe40000000000 */
[----:B------:R-:W-:Y:S02]  /*8640*/  IABS R5, R5 ;  /* 0x0000000500057213 */ /* 0x000fe40000000000 */
[----:B------:R-:W-:-:S02]  /*8650*/  FSEL R190, R190, -INF , !P6 ;  /* 0xff800000bebe7808 */ /* 0x000fc40007000000 */
[----:B------:R-:W-:Y:S02]  /*8660*/  ISETP.GE.AND P6, PT, R166, R228, PT ;  /* 0x000000e4a600720c */ /* 0x000fe40003fc6270 */
[----:B------:R-:W-:Y:S02]  /*8670*/  FSEL R194, R194, -INF , !P4 ;  /* 0xff800000c2c27808 */ /* 0x000fe40006000000 */
[----:B------:R-:W-:Y:S02]  /*8680*/  ISETP.GT.AND P4, PT, R175, R12, PT ;  /* 0x0000000caf00720c */ /* 0x000fe40003f84270 */
[----:B------:R-:W-:Y:S02]  /*8690*/  I2FP.F32.S32 R4, R4 ;  /* 0x0000000400047245 */ /* 0x000fe40000201400 */
[----:B------:R-:W-:Y:S02]  /*86a0*/  I2FP.F32.S32 R5, R5 ;  /* 0x0000000500057245 */ /* 0x000fe40000201400 */
[----:B------:R-:W-:Y:S01]  /*86b0*/  FSEL R194, R194, -INF , !P6 ;  /* 0xff800000c2c27808 */ /* 0x000fe20007000000 */
[----:B------:R-:W-:Y:S01]  /*86c0*/  FFMA.FTZ R4, R4, -UR6, R195 ;  /* 0x8000000604047c23 */ /* 0x000fe200080100c3 */
[----:B------:R-:W-:Y:S01]  /*86d0*/  ISETP.GE.AND P6, PT, R12, R229, PT ;  /* 0x000000e50c00720c */ /* 0x000fe20003fc6270 */
[----:B------:R-:W-:Y:S01]  /*86e0*/  FFMA.FTZ R168, R5, -UR6, R168 ;  /* 0x8000000605a87c23 */ /* 0x000fe200080100a8 */
[----:B------:R-:W-:-:S02]  /*86f0*/  FSEL R252, R193, -INF , !P4 ;  /* 0xff800000c1fc7808 */ /* 0x000fc40006000000 */
[----:B------:R-:W-:Y:S02]  /*8700*/  ISETP.GT.AND P4, PT, R19, R12, PT ;  /* 0x0000000c1300720c */ /* 0x000fe40003f84270 */
[--C-:B------:R-:W-:Y:S02]  /*8710*/  IADD3 R5, PT, PT, R167, 0x60, -R18.reuse ;  /* 0x00000060a7057810 */ /* 0x100fe40007ffe812 */
[----:B------:R-:W-:Y:S02]  /*8720*/  IADD3 R13, PT, PT, R230, 0x5f, -R18 ;  /* 0x0000005fe60d7810 */ /* 0x000fe40007ffe812 */
[----:B------:R-:W-:Y:S02]  /*8730*/  FSEL R252, R252, -INF , !P6 ;  /* 0xff800000fcfc7808 */ /* 0x000fe40007000000 */
[----:B------:R-:W-:Y:S01]  /*8740*/  ISETP.GE.AND P6, PT, R12, R228, PT ;  /* 0x000000e40c00720c */ /* 0x000fe20003fc6270 */
[----:B------:R-:W-:Y:S01]  /*8750*/  VIADD R12, R209, 0xffffffa0 ;  /* 0xffffffa0d10c7836 */ /* 0x000fe20000000000 */
[----:B------:R-:W-:-:S02]  /*8760*/  FSEL R166, R4, -INF , !P4 ;  /* 0xff80000004a67808 */ /* 0x000fc40006000000 */
[----:B------:R-:W-:Y:S02]  /*8770*/  IABS R5, R5 ;  /* 0x0000000500057213 */ /* 0x000fe40000000000 */
[----:B------:R-:W-:Y:S02]  /*8780*/  IABS R4, R13 ;  /* 0x0000000d00047213 */ /* 0x000fe40000000000 */
[----:B------:R-:W-:Y:S02]  /*8790*/  I2FP.F32.S32 R5, R5 ;  /* 0x0000000500057245 */ /* 0x000fe40000201400 */
[----:B------:R-:W-:Y:S02]  /*87a0*/  ISETP.GT.AND P4, PT, R175, R12, PT ;  /* 0x0000000caf00720c */ /* 0x000fe40003f84270 */
[----:B------:R-:W-:Y:S01]  /*87b0*/  I2FP.F32.S32 R4, R4 ;  /* 0x0000000400047245 */ /* 0x000fe20000201400 */
[----:B------:R-:W-:Y:S01]  /*87c0*/  FFMA.FTZ R5, R5, -UR6, R170 ;  /* 0x8000000605057c23 */ /* 0x000fe200080100aa */
[----:B------:R-:W-:-:S02]  /*87d0*/  FSEL R166, R166, -INF , !P6 ;  /* 0xff800000a6a67808 */ /* 0x000fc40007000000 */
[----:B------:R-:W-:Y:S01]  /*87e0*/  ISETP.GE.AND P6, PT, R12, R229, PT ;  /* 0x000000e50c00720c */ /* 0x000fe20003fc6270 */
[----:B------:R-:W-:Y:S01]  /*87f0*/  FFMA.FTZ R169, R4, -UR6, R169 ;  /* 0x8000000604a97c23 */ /* 0x000fe200080100a9 */
[----:B------:R-:W-:Y:S02]  /*8800*/  FSEL R242, R168, -INF , !P4 ;  /* 0xff800000a8f27808 */ /* 0x000fe40006000000 */
[----:B------:R-:W-:Y:S02]  /*8810*/  ISETP.GT.AND P4, PT, R19, R12, PT ;  /* 0x0000000c1300720c */ /* 0x000fe40003f84270 */
[--C-:B------:R-:W-:Y:S02]  /*8820*/  IADD3 R4, PT, PT, R167, 0x5f, -R18.reuse ;  /* 0x0000005fa7047810 */ /* 0x100fe40007ffe812 */
[----:B------:R-:W-:Y:S02]  /*8830*/  IADD3 R7, PT, PT, R230, 0x58, -R18 ;  /* 0x00000058e6077810 */ /* 0x000fe40007ffe812 */
        /* <DEDUP_REMOVED lines=15> */
[----:B------:R-:W-:Y:S01]  /*8930*/  ISETP.GE.AND P6, PT, R6, R228, PT ;  /* 0x000000e40600720c */ /* 0x000fe20003fc6270 */
[----:B------:R-:W-:Y:S01]  /*8940*/  VIADD R6, R209, 0xffffffa8 ;  /* 0xffffffa8d1067836 */ /* 0x000fe20000000000 */
[----:B------:R-:W-:-:S02]  /*8950*/  IADD3 R5, PT, PT, R167, 0x58, -R18 ;  /* 0x00000058a7057810 */ /* 0x000fc40007ffe812 */
[----:B------:R-:W-:Y:S02]  /*8960*/  IADD3 R7, PT, PT, R230, 0x57, -R18 ;  /* 0x00000057e6077810 */ /* 0x000fe40007ffe812 */
        /* <DEDUP_REMOVED lines=33> */
[--C-:B------:R-:W-:Y:S02]  /*8b80*/  IADD3 R5, PT, PT, R167, 0x50, -R18.reuse ;  /* 0x00000050a7057810 */ /* 0x100fe40007ffe812 */
[----:B------:R-:W-:Y:S02]  /*8b90*/  FSEL R35, R35, -INF , !P4 ;  /* 0xff80000023237808 */ /* 0x000fe40006000000 */
[----:B------:R-:W-:Y:S02]  /*8ba0*/  IABS R7, R7 ;  /* 0x0000000700077213 */ /* 0x000fe40000000000 */
[----:B------:R-:W-:Y:S02]  /*8bb0*/  IABS R5, R5 ;  /* 0x0000000500057213 */ /* 0x000fe40000000000 */
[----:B------:R-:W-:Y:S02]  /*8bc0*/  ISETP.GT.AND P4, PT, R175, R6, PT ;  /* 0x00000006af00720c */ /* 0x000fe40003f84270 */
[----:B------:R-:W-:-:S02]  /*8bd0*/  IADD3 R4, PT, PT, R167, 0x4f, -R18 ;  /* 0x0000004fa7047810 */ /* 0x000fc40007ffe812 */
[--C-:B------:R-:W-:Y:S02]  /*8be0*/  IADD3 R167, PT, PT, R167, 0x47, -R18.reuse ;  /* 0x00000047a7a77810 */ /* 0x100fe40007ffe812 */
[----:B------:R-:W-:Y:S02]  /*8bf0*/  FSEL R226, R35, -INF , !P6 ;  /* 0xff80000023e27808 */ /* 0x000fe40007000000 */
[----:B------:R-:W-:Y:S02]  /*8c00*/  IADD3 R18, PT, PT, R230, 0x47, -R18 ;  /* 0x00000047e6127810 */ /* 0x000fe40007ffe812 */
[----:B------:R-:W-:Y:S02]  /*8c10*/  ISETP.GE.AND P6, PT, R6, R229, PT ;  /* 0x000000e50600720c */ /* 0x000fe40003fc6270 */
[----:B------:R-:W-:Y:S02]  /*8c20*/  I2FP.F32.S32 R8, R7 ;  /* 0x0000000700087245 */ /* 0x000fe40000201400 */
[----:B------:R-:W-:-:S02]  /*8c30*/  I2FP.F32.S32 R5, R5 ;  /* 0x0000000500057245 */ /* 0x000fc40000201400 */
[----:B------:R-:W-:Y:S01]  /*8c40*/  FSEL R218, R204, -INF , !P4 ;  /* 0xff800000ccda7808 */ /* 0x000fe20006000000 */
        /* <DEDUP_REMOVED lines=58> */
.L_x_604:
[----:B------:R-:W-:Y:S01]  /*8ff0*/  FFMA.FTZ R5, R5, -UR6, R206 ;  /* 0x8000000605057c23 */ /* 0x000fe200080100ce */
[----:B------:R-:W-:Y:S01]  /*9000*/  ISETP.GT.AND P4, PT, R19, R6, PT ;  /* 0x000000061300720c */ /* 0x000fe20003f84270 */
[----:B------:R-:W-:Y:S01]  /*9010*/  FFMA.FTZ R8, R8, -UR6, R205 ;  /* 0x8000000608087c23 */ /* 0x000fe200080100cd */
[----:B------:R-:W-:Y:S01]  /*9020*/  IADD3 R10, PT, PT, R209, -0x4f, RZ ;  /* 0xffffffb1d10a7810 */ /* 0x000fe20007ffe0ff */
[----:B------:R-:W2:Y:S01]  /*9030*/  LDCU UR4, c[0x0][0x45c] ;  /* 0x00008b80ff0477ac */ /* 0x000ea20008000800 */
[----:B------:R-:W-:Y:S02]  /*9040*/  FMNMX3.FTZ R9, R164, R184, R30, !PT ;  /* 0x000000b8a4097276 */ /* 0x000fe4000781001e */
[----:B------:R-:W-:Y:S02]  /*9050*/  FSEL R216, R5, -INF , !P4 ;  /* 0xff80000005d87808 */ /* 0x000fe40006000000 */
[----:B------:R-:W-:Y:S02]  /*9060*/  IABS R7, R18 ;  /* 0x0000001200077213 */ /* 0x000fe40000000000 */
[----:B------:R-:W-:-:S02]  /*9070*/  ISETP.GT.AND P4, PT, R175, R10, PT ;  /* 0x0000000aaf00720c */ /* 0x000fc40003f84270 */
[----:B------:R-:W-:Y:S02]  /*9080*/  FMNMX3.FTZ R9, R9, R180, R21, !PT ;  /* 0x000000b409097276 */ /* 0x000fe40007810015 */
[----:B------:R-:W-:Y:S02]  /*9090*/  FSEL R218, R218, -INF , !P6 ;  /* 0xff800000dada7808 */ /* 0x000fe40007000000 */
[----:B-1----:R-:W-:Y:S02]  /*90a0*/  I2FP.F32.S32 R12, R7 ;  /* 0x00000007000c7245 */ /* 0x002fe40000201400 */
[----:B------:R-:W-:Y:S02]  /*90b0*/  FSEL R8, R8, -INF , !P4 ;  /* 0xff80000008087808 */ /* 0x000fe40006000000 */
[----:B------:R-:W-:Y:S01]  /*90c0*/  FMNMX3.FTZ R9, R9, R188, R189, !PT ;  /* 0x000000bc09097276 */ /* 0x000fe200078100bd */
[----:B------:R-:W-:Y:S01]  /*90d0*/  FFMA.FTZ R12, R12, -UR6, R29 ;  /* 0x800000060c0c7c23 */ /* 0x000fe2000801001d */
[----:B------:R-:W-:-:S02]  /*90e0*/  ISETP.GE.AND P6, PT, R6, R228, PT ;  /* 0x000000e40600720c */ /* 0x000fc40003fc6270 */
[----:B------:R-:W-:Y:S02]  /*90f0*/  ISETP.GE.AND P4, PT, R10, R229, PT ;  /* 0x000000e50a00720c */ /* 0x000fe40003f86270 */
[----:B------:R-:W-:Y:S02]  /*9100*/  IADD3 R6, PT, PT, R209, -0x47, RZ ;  /* 0xffffffb9d1067810 */ /* 0x000fe40007ffe0ff */
[----:B------:R-:W-:Y:S02]  /*9110*/  FMNMX3.FTZ R9, R9, R190, R252, !PT ;  /* 0x000000be09097276 */ /* 0x000fe400078100fc */
[----:B------:R-:W-:Y:S02]  /*9120*/  FSEL R220, R8, -INF , !P4 ;  /* 0xff80000008dc7808 */ /* 0x000fe40006000000 */
[----:B------:R-:W-:Y:S02]  /*9130*/  FMNMX3.FTZ R5, R3, R28, R20, !PT ;  /* 0x0000001c03057276 */ /* 0x000fe40007810014 */
[----:B------:R-:W-:-:S02]  /*9140*/  IABS R4, R4 ;  /* 0x0000000400047213 */ /* 0x000fc40000000000 */
[----:B------:R-:W-:Y:S02]  /*9150*/  ISETP.GT.AND P4, PT, R175, R6, PT ;  /* 0x00000006af00720c */ /* 0x000fe40003f84270 */
[----:B------:R-:W-:Y:S02]  /*9160*/  FMNMX3.FTZ R7, R9, R242, R244, !PT ;  /* 0x000000f209077276 */ /* 0x000fe400078100f4 */
[----:B------:R-:W-:Y:S02]  /*9170*/  FMNMX3.FTZ R5, R5, R186, R22, !PT ;  /* 0x000000ba05057276 */ /* 0x000fe40007810016 */
[----:B------:R-:W-:Y:S02]  /*9180*/  I2FP.F32.S32 R4, R4 ;  /* 0x0000000400047245 */ /* 0x000fe40000201400 */
[----:B------:R-:W-:Y:S02]  /*9190*/  FSEL R12, R12, -INF , !P4 ;  /* 0xff8000000c0c7808 */ /* 0x000fe40006000000 */
[----:B------:R-:W-:Y:S01]  /*91a0*/  IABS R8, R167 ;  /* 0x000000a700087213 */ /* 0x000fe20000000000 */
[----:B------:R-:W-:Y:S01]  /*91b0*/  FFMA.FTZ R207, R4, -UR6, R207 ;  /* 0x8000000604cf7c23 */ /* 0x000fe200080100cf */
[----:B------:R-:W-:-:S02]  /*91c0*/  ISETP.GE.AND P4, PT, R6, R229, PT ;  /* 0x000000e50600720c */ /* 0x000fc40003f86270 */
[----:B------:R-:W-:Y:S02]  /*91d0*/  FMNMX3.FTZ R7, R7, R246, R248, !PT ;  /* 0x000000f607077276 */ /* 0x000fe400078100f8 */
[----:B------:R-:W-:Y:S02]  /*91e0*/  FMNMX3.FTZ R5, R5, R200, R250, !PT ;  /* 0x000000c805057276 */ /* 0x000fe400078100fa */
[----:B------:R-:W-:Y:S02]  /*91f0*/  FSEL R175, R12, -INF , !P4 ;  /* 0xff8000000caf7808 */ /* 0x000fe40006000000 */
[----:B------:R-:W-:Y:S02]  /*9200*/  I2FP.F32.S32 R8, R8 ;  /* 0x0000000800087245 */ /* 0x000fe40000201400 */
[----:B------:R-:W-:Y:S02]  /*9210*/  FMNMX3.FTZ R4, R7, R218, R220, !PT ;  /* 0x000000da07047276 */ /* 0x000fe400078100dc */
[----:B------:R-:W-:Y:S01]  /*9220*/  ISETP.GT.AND P4, PT, R19, R10, PT ;  /* 0x0000000a1300720c */ /* 0x000fe20003f84270 */
[----:B------:R-:W-:Y:S01]  /*9230*/  FFMA.FTZ R8, R8, -UR6, R31 ;  /* 0x8000000608087c23 */ /* 0x000fe2000801001f */
[----:B------:R-:W-:-:S02]  /*9240*/  FMNMX3.FTZ R7, R5, R194, R166, !PT ;  /* 0x000000c205077276 */ /* 0x000fc400078100a6 */
[----:B------:R-:W-:Y:S02]  /*9250*/  FSEL R216, R216, -INF , !P6 ;  /* 0xff800000d8d87808 */ /* 0x000fe40007000000 */
[----:B------:R-:W-:Y:S02]  /*9260*/  ISETP.GE.AND P6, PT, R10, R228, PT ;  /* 0x000000e40a00720c */ /* 0x000fe40003fc6270 */
[----:B------:R-:W-:Y:S02]  /*9270*/  FSEL R206, R207, -INF , !P4 ;  /* 0xff800000cfce7808 */ /* 0x000fe40006000000 */
[----:B------:R-:W-:Y:S02]  /*9280*/  ISETP.GT.AND P4, PT, R19, R6, PT ;  /* 0x000000061300720c */ /* 0x000fe40003f84270 */
[----:B------:R-:W-:Y:S02]  /*9290*/  FMNMX3.FTZ R7, R7, R222, R224, !PT ;  /* 0x000000de07077276 */ /* 0x000fe400078100e0 */
[----:B------:R-:W-:-:S02]  /*92a0*/  FSEL R206, R206, -INF , !P6 ;  /* 0xff800000cece7808 */ /* 0x000fc40007000000 */
[----:B------:R-:W-:Y:S02]  /*92b0*/  ISETP.GE.AND P6, PT, R6, R228, PT ;  /* 0x000000e40600720c */ /* 0x000fe40003fc6270 */
[----:B------:R-:W-:Y:S02]  /*92c0*/  FSEL R8, R8, -INF , !P4 ;  /* 0xff80000008087808 */ /* 0x000fe40006000000 */
[----:B------:R-:W-:Y:S02]  /*92d0*/  FMNMX3.FTZ R7, R7, R240, R226, !PT ;  /* 0x000000f007077276 */ /* 0x000fe400078100e2 */
[----:B------:R-:W-:Y:S02]  /*92e0*/  FSEL R204, R185, -INF , !P5 ;  /* 0xff800000b9cc7808 */ /* 0x000fe40006800000 */
[----:B------:R-:W-:Y:S02]  /*92f0*/  FSEL R202, R8, -INF , !P6 ;  /* 0xff80000008ca7808 */ /* 0x000fe40007000000 */
[----:B------:R-:W-:-:S02]  /*9300*/  FMNMX3.FTZ R7, R7, R216, R206, !PT ;  /* 0x000000d807077276 */ /* 0x000fc400078100ce */
[----:B------:R-:W-:Y:S02]  /*9310*/  FMNMX3.FTZ R4, R4, R174, R175, !PT ;  /* 0x000000ae04047276 */ /* 0x000fe400078100af */
[----:B------:R-:W-:Y:S02]  /*9320*/  FMNMX3.FTZ R9, R7, R204, R202, !PT ;  /* 0x000000cc07097276 */ /* 0x000fe400078100ca */
[----:B------:R-:W-:Y:S01]  /*9330*/  LEA R0, R0, UR5, 0x1 ;  /* 0x0000000500007c11 */ /* 0x000fe2000f8e08ff */
[----:B------:R-:W1:Y:S03]  /*9340*/  SHFL.BFLY PT, R5, R4, 0x2, 0x1f ;  /* 0x0c401f0004057f89 */ /* 0x000e6600000e0000 */
[----:B------:R-:W-:Y:S01]  /*9350*/  IADD3 R16, PT, PT, R0, 0x18000, RZ ;  /* 0x0001800000107810 */ /* 0x000fe20007ffe0ff */
[----:B------:R-:W3:Y:S04]  /*9360*/  SHFL.BFLY PT, R6, R9, 0x2, 0x1f ;  /* 0x0c401f0009067f89 */ /* 0x000ee800000e0000 */
[----:B------:R-:W-:Y:S01]  /*9370*/  LDSM.16.MT88.4 R12, [R0+0x18000] ;  /* 0x01800000000c783b */ /* 0x000fe20000004200 */
[----:B-1----:R-:W-:-:S02]  /*9380*/  FMNMX.FTZ R7, R4, R5, !PT ;  /* 0x0000000504077209 */ /* 0x002fc40007810000 */
[----:B---3--:R-:W-:-:S03]  /*9390*/  FMNMX.FTZ R5, R9, R6, !PT ;  /* 0x0000000609057209 */ /* 0x008fc60007810000 */
[----:B------:R-:W1:Y:S04]  /*93a0*/  SHFL.BFLY PT, R214, R7, 0x1, 0x1f ;  /* 0x0c201f0007d67f89 */ /* 0x000e6800000e0000 */
[----:B------:R-:W3:Y:S01]  /*93b0*/  SHFL.BFLY PT, R210, R5, 0x1, 0x1f ;  /* 0x0c201f0005d27f89 */ /* 0x000ee200000e0000 */
[----:B-1----:R-:W-:Y:S02]  /*93c0*/  FMNMX.FTZ R214, R7, R214, !PT ;  /* 0x000000d607d67209 */ /* 0x002fe40007810000 */
[----:B---3--:R-:W-:-:S03]  /*93d0*/  FMNMX.FTZ R210, R5, R210, !PT ;  /* 0x000000d205d27209 */ /* 0x008fc60007810000 */
[C---:B--2---:R-:W-:Y:S01]  /*93e0*/  FMUL.FTZ R187, R214.reuse, UR4 ;  /* 0x00000004d6bb7c20 */ /* 0x044fe20008410000 */
[----:B------:R-:W-:Y:S02]  /*93f0*/  FSETP.NEU.FTZ.AND P5, PT, R214, -INF , PT ;  /* 0xff800000d600780b */ /* 0x000fe40003fbd000 */
[C---:B------:R-:W-:Y:S01]  /*9400*/  FSETP.NEU.FTZ.AND P4, PT, R210.reuse, -INF , PT ;  /* 0xff800000d200780b */ /* 0x040fe20003f9d000 */
[C---:B------:R-:W-:Y:S01]  /*9410*/  FMUL.FTZ R173, R210.reuse, UR4 ;  /* 0x00000004d2ad7c20 */ /* 0x040fe20008410000 */
[----:B------:R-:W-:Y:S02]  /*9420*/  FSEL R187, R187, RZ, P5 ;  /* 0x000000ffbbbb7208 */ /* 0x000fe40002800000 */
[----:B------:R-:W-:Y:S02]  /*9430*/  FSEL R6, R210, RZ, P4 ;  /* 0x000000ffd2067208 */ /* 0x000fe40002000000 */
[----:B------:R-:W-:Y:S01]  /*9440*/  FSEL R173, R173, RZ, P4 ;  /* 0x000000ffadad7208 */ /* 0x000fe20002000000 */
[----:B------:R-:W-:Y:S01]  /*9450*/  FFMA.FTZ R181, R30, UR4, -R187 ;  /* 0x000000041eb57c23 */ /* 0x000fe200080108bb */
[----:B------:R-:W-:Y:S01]  /*9460*/  LOP3.LUT P4, RZ, R212, 0x2, RZ, 0xc0, !PT ;  /* 0x00000002d4ff7812 */ /* 0x000fe2000788c0ff */
[----:B------:R-:W-:Y:S01]  /*9470*/  FADD.FTZ R6, R3, -R6 ;  /* 0x8000000603067221 */ /* 0x000fe20000010000 */
[----:B------:R-:W-:Y:S01]  /*9480*/  FSEL R5, R214, RZ, P5 ;  /* 0x000000ffd6057208 */ /* 0x000fe20002800000 */
[--C-:B------:R-:W-:Y:S01]  /*9490*/  FFMA.FTZ R176, R186, UR4, -R173.reuse ;  /* 0x00000004bab07c23 */ /* 0x100fe200080108ad */
[----:B------:R-:W-:Y:S01]  /*94a0*/  SEL R165, R165, 0xffffffe0, !P4 ;  /* 0xffffffe0a5a57807 */ /* 0x000fe20006000000 */
[----:B------:R-:W-:Y:S01]  /*94b0*/  FFMA.FTZ R178, R28, UR4, -R173 ;  /* 0x000000041cb27c23 */ /* 0x000fe200080108ad */
[----:B------:R-:W-:Y:S01]  /*94c0*/  LOP3.LUT P4, R192, R212, 0x4, RZ, 0xc0, !PT ;  /* 0x00000004d4c07812 */ /* 0x000fe2000788c0ff */
[----:B------:R-:W-:Y:S01]  /*94d0*/  FADD.FTZ R4, R164, -R5 ;  /* 0x80000005a4047221 */ /* 0x000fe20000010000 */
[----:B------:R-:W-:Y:S01]  /*94e0*/  IADD3 R186, PT, PT, R0, 0x18040, RZ ;  /* 0x0001804000ba7810 */ /* 0x000fe20007ffe0ff */
[--C-:B------:R-:W-:Y:S01]  /*94f0*/  FFMA.FTZ R182, R184, UR4, -R187.reuse ;  /* 0x00000004b8b67c23 */ /* 0x100fe200080108bb */
[----:B------:R-:W-:Y:S01]  /*9500*/  FMUL.FTZ R184, R6, UR4 ;  /* 0x0000000406b87c20 */ /* 0x000fe20008410000 */
[--C-:B------:R-:W-:Y:S01]  /*9510*/  FFMA.FTZ R180, R180, UR4, -R187.reuse ;  /* 0x00000004b4b47c23 */ /* 0x100fe200080108bb */
[----:B------:R-:W-:Y:S01]  /*9520*/  FFMA.FTZ R179, R21, UR4, -R187 ;  /* 0x0000000415b37c23 */ /* 0x000fe200080108bb */
[--C-:B------:R-:W-:Y:S01]  /*9530*/  FFMA.FTZ R177, R20, UR4, -R173.reuse ;  /* 0x0000000414b17c23 */ /* 0x100fe200080108ad */
[----:B------:R-:W-:Y:S01]  /*9540*/  FFMA.FTZ R183, R22, UR4, -R173 ;  /* 0x0000000416b77c23 */ /* 0x000fe200080108ad */
[----:B------:R-:W-:Y:S01]  /*9550*/  FMUL.FTZ R7, R4, UR4 ;  /* 0x0000000404077c20 */ /* 0x000fe20008410000 */
[----:B------:R-:W1:Y:S01]  /*9560*/  MUFU.EX2 R184, R184 ;  /* 0x000000b800b87308 */ /* 0x000e620000000800 */
[----:B------:R-:W-:Y:S01]  /*9570*/  IADD3 R172, PT, PT, R165, R0, RZ ;  /* 0x00000000a5ac7210 */ /* 0x000fe20007ffe0ff */
[----:B------:R-:W-:Y:S01]  /*9580*/  FFMA.FTZ R191, R189, UR4, -R187 ;  /* 0x00000004bdbf7c23 */ /* 0x000fe200080108bb */
[----:B------:R-:W-:Y:S01]  /*9590*/  @P4 IADD3 R186, PT, PT, R16, -0x40, RZ ;  /* 0xffffffc010ba4810 */ /* 0x000fe20007ffe0ff */
[----:B------:R-:W-:Y:S01]  /*95a0*/  FFMA.FTZ R195, R194, UR4, -R173 ;  /* 0x00000004c2c37c23 */ /* 0x000fe200080108ad */
[--C-:B------:R-:W-:Y:S01]  /*95b0*/  FFMA.FTZ R188, R188, UR4, -R187.reuse ;  /* 0x00000004bcbc7c23 */ /* 0x100fe200080108bb */
[----:B------:R-:W-:Y:S01]  /*95c0*/  LDSM.16.MT88.4 R20, [R172+0x18000] ;  /* 0x01800000ac14783b */ /* 0x000fe20000004200 */
[----:B------:R-:W-:Y:S01]  /*95d0*/  IADD3 R185, PT, PT, R165, R186, RZ ;  /* 0x000000baa5b97210 */ /* 0x000fe20007ffe0ff */
[----:B------:R-:W2:Y:S01]  /*95e0*/  MUFU.EX2 R3, R7 ;  /* 0x0000000700037308 */ /* 0x000ea20000000800 */
[--C-:B------:R-:W-:Y:S01]  /*95f0*/  FFMA.FTZ R190, R190, UR4, -R187.reuse ;  /* 0x00000004bebe7c23 */ /* 0x100fe200080108bb */
[----:B------:R-:W3:Y:S01]  /*9600*/  LDSM.16.MT88.4 R28, [R186] ;  /* 0x00000000ba1c783b */ /* 0x000ee20000004200 */
[----:B------:R-:W-:Y:S01]  /*9610*/  FFMA.FTZ R189, R252, UR4, -R187 ;  /* 0x00000004fcbd7c23 */ /* 0x000fe200080108bb */
[--C-:B------:R-:W-:Y:S01]  /*9620*/  FFMA.FTZ R200, R200, UR4, -R173.reuse ;  /* 0x00000004c8c87c23 */ /* 0x100fe200080108ad */
[--C-:B------:R-:W-:Y:S01]  /*9630*/  FFMA.FTZ R193, R250, UR4, -R173.reuse ;  /* 0x00000004fac17c23 */ /* 0x100fe200080108ad */
[----:B------:R-:W-:Y:S01]  /*9640*/  FFMA.FTZ R194, R166, UR4, -R173 ;  /* 0x00000004a6c27c23 */ /* 0x000fe200080108ad */
[----:B------:R-:W-:Y:S01]  /*9650*/  LDSM.16.MT88.4 R168, [R185+0x800] ;  /* 0x00080000b9a8783b */ /* 0x000fe20000004200 */
        /* <DEDUP_REMOVED lines=8> */
[----:B------:R-:W1:Y:S01]  /*96e0*/  MUFU.EX2 R181, R181 ;  /* 0x000000b500b57308 */ /* 0x000e620000000800 */
[-C--:B--2---:R-:W-:Y:S01]  /*96f0*/  FMUL.FTZ R24, R144, R3.reuse ;  /* 0x0000000390187220 */ /* 0x084fe20000410000 */
[-C--:B------:R-:W-:Y:S01]  /*9700*/  FMUL.FTZ R25, R145, R3.reuse ;  /* 0x0000000391197220 */ /* 0x080fe20000410000 */
[-C--:B------:R-:W-:Y:S01]  /*9710*/  FMUL.FTZ R32, R136, R3.reuse ;  /* 0x0000000388207220 */ /* 0x080fe20000410000 */
[-C--:B------:R-:W-:Y:S01]  /*9720*/  FMUL.FTZ R33, R137, R3.reuse ;  /* 0x0000000389217220 */ /* 0x080fe20000410000 */
[----:B------:R-:W-:Y:S01]  /*9730*/  LDSM.16.MT88.4 R144, [R186+0x2000] ;  /* 0x00200000ba90783b */ /* 0x000fe20000004200 */
[-C--:B------:R-:W-:Y:S01]  /*9740*/  FMUL.FTZ R140, R140, R3.reuse ;  /* 0x000000038c8c7220 */ /* 0x080fe20000410000 */
[-C--:B------:R-:W-:Y:S01]  /*9750*/  FMUL.FTZ R141, R141, R3.reuse ;  /* 0x000000038d8d7220 */ /* 0x080fe20000410000 */
[----:B------:R-:W-:Y:S01]  /*9760*/  MUFU.EX2 R180, R180 ;  /* 0x000000b400b47308 */ /* 0x000fe20000000800 */
[----:B------:R-:W2:Y:S01]  /*9770*/  LDSM.16.MT88.4 R136, [R172+0x1a000] ;  /* 0x01a00000ac88783b */ /* 0x000ea20000004200 */
[-C--:B------:R-:W-:Y:S01]  /*9780*/  FMUL.FTZ R44, R44, R3.reuse ;  /* 0x000000032c2c7220 */ /* 0x080fe20000410000 */
[-C--:B------:R-:W-:Y:S01]  /*9790*/  FMUL.FTZ R45, R45, R3.reuse ;  /* 0x000000032d2d7220 */ /* 0x080fe20000410000 */
[-C--:B------:R-:W-:Y:S01]  /*97a0*/  FMUL.FTZ R47, R47, R184.reuse ;  /* 0x000000b82f2f7220 */ /* 0x080fe20000410000 */
[-C--:B------:R-:W-:Y:S01]  /*97b0*/  FMUL.FTZ R48, R48, R3.reuse ;  /* 0x0000000330307220 */ /* 0x080fe20000410000 */
[-C--:B------:R-:W-:Y:S01]  /*97c0*/  FMUL.FTZ R49, R49, R3.reuse ;  /* 0x0000000331317220 */ /* 0x080fe20000410000 */
[----:B------:R-:W-:Y:S01]  /*97d0*/  FMUL.FTZ R50, R50, R184 ;  /* 0x000000b832327220 */ /* 0x000fe20000410000 */
[----:B------:R-:W4:Y:S01]  /*97e0*/  MUFU.EX2 R179, R179 ;  /* 0x000000b300b37308 */ /* 0x000f220000000800 */
        /* <DEDUP_REMOVED lines=16> */
[----:B----4-:R-:W-:Y:S01]  /*98f0*/  F2FP.F16.F32.PACK_AB R6, R179, R180 ;  /* 0x000000b4b306723e */ /* 0x010fe200000000ff */
        /* <DEDUP_REMOVED lines=31> */
[----:B----4-:R-:W-:Y:S01]  /*9af0*/  F2FP.F16.F32.PACK_AB R7, R183, R176 ;  /* 0x000000b0b707723e */ /* 0x010fe200000000ff */
        /* <DEDUP_REMOVED lines=28> */
[----:B------:R-:W-:Y:S01]  /*9cc0*/  LDSM.16.MT88.4 R152, [R185] ;  /* 0x00000000b998783b */ /* 0x000fe20000004200 */
[-C--:B------:R-:W-:Y:S01]  /*9cd0*/  FMUL.FTZ R36, R36, R3.reuse ;  /* 0x0000000324247220 */ /* 0x080fe20000410000 */
[C---:B------:R-:W-:Y:S01]  /*9ce0*/  HMMA.16816.F32 R48, R4.reuse, R138, R48 ;  /* 0x0000008a0430723c */ /* 0x040fe20000001830 */
[-C--:B------:R-:W-:Y:S01]  /*9cf0*/  FMUL.FTZ R37, R37, R3.reuse ;  /* 0x0000000325257220 */ /* 0x080fe20000410000 */
[----:B------:R-:W2:Y:S01]  /*9d00*/  LDSM.16.MT88.4 R136, [R0+0x1c000] ;  /* 0x01c000000088783b */ /* 0x000ea20000004200 */
        /* <DEDUP_REMOVED lines=26> */
[----:B------:R-:W-:Y:S01]  /*9eb0*/  MUFU.EX2 R188, R188 ;  /* 0x000000bc00bc7308 */ /* 0x000fe20000000800 */
[-C--:B------:R-:W-:Y:S01]  /*9ec0*/  FMUL.FTZ R132, R132, R3.reuse ;  /* 0x0000000384847220 */ /* 0x080fe20000410000 */
[-C--:B------:R-:W-:Y:S01]  /*9ed0*/  FMUL.FTZ R133, R133, R3.reuse ;  /* 0x0000000385857220 */ /* 0x080fe20000410000 */
[C---:B-1----:R-:W-:Y:S01]  /*9ee0*/  HMMA.16816.F32 R60, R4.reuse, R140, R60 ;  /* 0x0000008c043c723c */ /* 0x042fe2000000183c */
[-C--:B------:R-:W-:Y:S01]  /*9ef0*/  FMUL.FTZ R134, R134, R184.reuse ;  /* 0x000000b886867220 */ /* 0x080fe20000410000 */
[-C--:B------:R-:W-:Y:S01]  /*9f00*/  FMUL.FTZ R135, R135, R184.reuse ;  /* 0x000000b887877220 */ /* 0x080fe20000410000 */
[-C--:B------:R-:W-:Y:S01]  /*9f10*/  FMUL.FTZ R116, R116, R3.reuse ;  /* 0x0000000374747220 */ /* 0x080fe20000410000 */
[-C--:B------:R-:W-:Y:S01]  /*9f20*/  FMUL.FTZ R117, R117, R3.reuse ;  /* 0x0000000375757220 */ /* 0x080fe20000410000 */
[----:B------:R-:W1:Y:S01]  /*9f30*/  MUFU.EX2 R191, R191 ;  /* 0x000000bf00bf7308 */ /* 0x000e620000000800 */
[-C--:B------:R-:W-:Y:S01]  /*9f40*/  FMUL.FTZ R118, R118, R184.reuse ;  /* 0x000000b876767220 */ /* 0x080fe20000410000 */
[-C--:B------:R-:W-:Y:S01]  /*9f50*/  FMUL.FTZ R119, R119, R184.reuse ;  /* 0x000000b877777220 */ /* 0x080fe20000410000 */
[C---:B------:R-:W-:Y:S01]  /*9f60*/  HMMA.16816.F32 R64, R4.reuse, R142, R64 ;  /* 0x0000008e0440723c */ /* 0x040fe20000001840 */
[----:B------:R-:W4:Y:S01]  /*9f70*/  LDSM.16.MT88.4 R140, [R186+0x4000] ;  /* 0x00400000ba8c783b */ /* 0x000f220000004200 */
[-C--:B------:R-:W-:Y:S01]  /*9f80*/  FMUL.FTZ R120, R120, R3.reuse ;  /* 0x0000000378787220 */ /* 0x080fe20000410000 */
[-C--:B------:R-:W-:Y:S01]  /*9f90*/  FMUL.FTZ R121, R121, R3.reuse ;  /* 0x0000000379797220 */ /* 0x080fe20000410000 */
[-C--:B------:R-:W-:Y:S01]  /*9fa0*/  FMUL.FTZ R122, R122, R184.reuse ;  /* 0x000000b87a7a7220 */ /* 0x080fe20000410000 */
[----:B------:R-:W-:Y:S01]  /*9fb0*/  MUFU.EX2 R190, R190 ;  /* 0x000000be00be7308 */ /* 0x000fe20000000800 */
[-C--:B------:R-:W-:Y:S01]  /*9fc0*/  FMUL.FTZ R123, R123, R184.reuse ;  /* 0x000000b87b7b7220 */ /* 0x080fe20000410000 */
[-C--:B------:R-:W-:Y:S01]  /*9fd0*/  FMUL.FTZ R124, R124, R3.reuse ;  /* 0x000000037c7c7220 */ /* 0x080fe20000410000 */
[C---:B--2---:R-:W-:Y:S01]  /*9fe0*/  HMMA.16816.F32 R68, R4.reuse, R136, R68 ;  /* 0x000000880444723c */ /* 0x044fe20000001844 */
[-C--:B------:R-:W-:Y:S01]  /*9ff0*/  FMUL.FTZ R125, R125, R3.reuse ;  /* 0x000000037d7d7220 */ /* 0x080fe20000410000 */
[-C--:B------:R-:W-:Y:S01]  /*a000*/  FMUL.FTZ R126, R126, R184.reuse ;  /* 0x000000b87e7e7220 */ /* 0x080fe20000410000 */
[-C--:B------:R-:W-:Y:S01]  /*a010*/  FMUL.FTZ R127, R127, R184.reuse ;  /* 0x000000b87f7f7220 */ /* 0x080fe20000410000 */
[-C--:B------:R-:W-:Y:S01]  /*a020*/  FMUL.FTZ R128, R128, R3.reuse ;  /* 0x0000000380807220 */ /* 0x080fe20000410000 */
[----:B------:R-:W-:Y:S01]  /*a030*/  MUFU.EX2 R189, R189 ;  /* 0x000000bd00bd7308 */ /* 0x000fe20000000800 */
[-C--:B------:R-:W-:Y:S01]  /*a040*/  FMUL.FTZ R129, R129, R3.reuse ;  /* 0x0000000381817220 */ /* 0x080fe20000410000 */
[-C--:B------:R-:W-:Y:S01]  /*a050*/  FMUL.FTZ R130, R130, R184.reuse ;  /* 0x000000b882827220 */ /* 0x080fe20000410000 */
[C---:B------:R-:W-:Y:S01]  /*a060*/  HMMA.16816.F32 R72, R4.reuse, R138, R72 ;  /* 0x0000008a0448723c */ /* 0x040fe20000001848 */
[----:B------:R-:W2:Y:S01]  /*a070*/  LDSM.16.MT88.4 R136, [R185+0x4000] ;  /* 0x00400000b988783b */ /* 0x000ea20000004200 */
[-C--:B------:R-:W-:Y:S01]  /*a080*/  FMUL.FTZ R131, R131, R184.reuse ;  /* 0x000000b883837220 */ /* 0x080fe20000410000 */
[----:B------:R-:W-:Y:S01]  /*a090*/  FFMA.FTZ R199, R242, UR4, -R187 ;  /* 0x00000004f2c77c23 */ /* 0x000fe200080108bb */
[----:B------:R-:W-:Y:S01]  /*a0a0*/  FFMA.FTZ R203, R222, UR4, -R173 ;  /* 0x00000004decb7c23 */ /* 0x000fe200080108ad */
[----:B------:R-:W-:Y:S01]  /*a0b0*/  MUFU.EX2 R200, R200 ;  /* 0x000000c800c87308 */ /* 0x000fe20000000800 */
[----:B------:R-:W-:Y:S01]  /*a0c0*/  LDSM.16.MT88.4 R164, [R0+0x1a800] ;  /* 0x01a8000000a4783b */ /* 0x000fe20000004200 */
[----:B------:R-:W-:Y:S01]  /*a0d0*/  FFMA.FTZ R242, R244, UR4, -R187 ;  /* 0x00000004f4f27c23 */ /* 0x000fe200080108bb */
[C---:B---3--:R-:W-:Y:S01]  /*a0e0*/  HMMA.16816.F32 R76, R4.reuse, R144, R76 ;  /* 0x00000090044c723c */ /* 0x048fe2000000184c */
[----:B------:R-:W-:Y:S01]  /*a0f0*/  FFMA.FTZ R222, R224, UR4, -R173 ;  /* 0x00000004e0de7c23 */ /* 0x000fe200080108ad */
[----:B------:R-:W-:Y:S01]  /*a100*/  LDSM.16.MT88.4 R160, [R186+0x2800] ;  /* 0x00280000baa0783b */ /* 0x000fe20000004200 */
[--C-:B------:R-:W-:Y:S01]  /*a110*/  FFMA.FTZ R201, R246, UR4, -R187.reuse ;  /* 0x00000004f6c97c23 */ /* 0x100fe200080108bb */
[----:B------:R-:W-:Y:S01]  /*a120*/  FFMA.FTZ R244, R248, UR4, -R187 ;  /* 0x00000004f8f47c23 */ /* 0x000fe200080108bb */
[----:B------:R-:W3:Y:S01]  /*a130*/  MUFU.EX2 R193, R193 ;  /* 0x000000c100c17308 */ /* 0x000ee20000000800 */
[--C-:B------:R-:W-:Y:S01]  /*a140*/  FFMA.FTZ R205, R240, UR4, -R173.reuse ;  /* 0x00000004f0cd7c23 */ /* 0x100fe200080108ad */
[----:B------:R-:W-:Y:S01]  /*a150*/  FFMA.FTZ R224, R226, UR4, -R173 ;  /* 0x00000004e2e07c23 */ /* 0x000fe200080108ad */
[C---:B------:R-:W-:Y:S01]  /*a160*/  HMMA.16816.F32 R80, R4.reuse, R146, R80 ;  /* 0x000000920450723c */ /* 0x040fe20000001850 */
[----:B------:R-:W5:Y:S01]  /*a170*/  LDSM.16.MT88.4 R144, [R0+0x1e000] ;  /* 0x01e000000090783b */ /* 0x000f620000004200 */
[--C-:B------:R-:W-:Y:S01]  /*a180*/  FFMA.FTZ R207, R218, UR4, -R187.reuse ;  /* 0x00000004dacf7c23 */ /* 0x100fe200080108bb */
[--C-:B------:R-:W-:Y:S01]  /*a190*/  FFMA.FTZ R218, R220, UR4, -R187.reuse ;  /* 0x00000004dcda7c23 */ /* 0x100fe200080108bb */
[--C-:B------:R-:W-:Y:S01]  /*a1a0*/  FFMA.FTZ R217, R174, UR4, -R187.reuse ;  /* 0x00000004aed97c23 */ /* 0x100fe200080108bb */
[----:B------:R-:W-:Y:S01]  /*a1b0*/  MUFU.EX2 R195, R195 ;  /* 0x000000c300c37308 */ /* 0x000fe20000000800 */
[----:B------:R-:W-:Y:S01]  /*a1c0*/  FFMA.FTZ R220, R175, UR4, -R187 ;  /* 0x00000004afdc7c23 */ /* 0x000fe200080108bb */
[--C-:B------:R-:W-:Y:S01]  /*a1d0*/  FFMA.FTZ R216, R216, UR4, -R173.reuse ;  /* 0x00000004d8d87c23 */ /* 0x100fe200080108ad */
[C---:B------:R-:W-:Y:S01]  /*a1e0*/  HMMA.16816.F32 R20, R4.reuse, R22, R148 ;  /* 0x000000160414723c */ /* 0x040fe20000001894 */
[----:B------:R-:W1:Y:S01]  /*a1f0*/  LDSM.16.MT88.4 R148, [R0+0x1a000] ;  /* 0x01a000000094783b */ /* 0x000e620000004200 */
[--C-:B------:R-:W-:Y:S01]  /*a200*/  FFMA.FTZ R219, R206, UR4, -R173.reuse ;  /* 0x00000004cedb7c23 */ /* 0x100fe200080108ad */
[--C-:B------:R-:W-:Y:S01]  /*a210*/  FFMA.FTZ R204, R204, UR4, -R173.reuse ;  /* 0x00000004cccc7c23 */ /* 0x100fe200080108ad */
[----:B------:R-:W-:Y:S01]  /*a220*/  FFMA.FTZ R221, R202, UR4, -R173 ;  /* 0x00000004cadd7c23 */ /* 0x000fe200080108ad */
[----:B------:R-:W3:Y:S01]  /*a230*/  MUFU.EX2 R194, R194 ;  /* 0x000000c200c27308 */ /* 0x000ee20000000800 */
[----:B------:R-:W-:Y:S01]  /*a240*/  FFMA.FTZ R182, R243, R3, R182 ;  /* 0x00000003f3b67223 */ /* 0x000fe200000100b6 */
[----:B------:R-:W-:Y:S01]  /*a250*/  FFMA.FTZ R178, R241, R184, R178 ;  /* 0x000000b8f1b27223 */ /* 0x000fe200000100b2 */
[----:B----4-:R-:W-:Y:S01]  /*a260*/  HMMA.16816.F32 R84, R4, R140, R84 ;  /* 0x0000008c0454723c */ /* 0x010fe20000001854 */
[----:B------:R-:W-:Y:S01]  /*a270*/  MOV R3, R210 ;  /* 0x000000d200037202 */ /* 0x000fe20000000f00 */
[----:B------:R-:W-:Y:S01]  /*a280*/  FADD.FTZ R181, R181, R182 ;  /* 0x000000b6b5b57221 */ /* 0x000fe20000010000 */
[----:B------:R-:W-:-:S02]  /*a290*/  FADD.FTZ R177, R177, R178 ;  /* 0x000000b2b1b17221 */ /* 0x000fc40000010000 */
[----:B------:R-:W-:Y:S01]  /*a2a0*/  MUFU.EX2 R199, R199 ;  /* 0x000000c700c77308 */ /* 0x000fe20000000800 */
[----:B------:R-:W-:Y:S01]  /*a2b0*/  FADD.FTZ R180, R180, R181 ;  /* 0x000000b5b4b47221 */ /* 0x000fe20000010000 */
[----:B------:R-:W-:Y:S01]  /*a2c0*/  FADD.FTZ R176, R176, R177 ;  /* 0x000000b1b0b07221 */ /* 0x000fe20000010000 */
[C---:B------:R-:W-:Y:S01]  /*a2d0*/  HMMA.16816.F32 R88, R4.reuse, R142, R88 ;  /* 0x0000008e0458723c */ /* 0x040fe20000001858 */
[----:B------:R-:W4:Y:S01]  /*a2e0*/  LDSM.16.MT88.4 R140, [R172+0x1e000] ;  /* 0x01e00000ac8c783b */ /* 0x000f220000004200 */
[----:B------:R-:W-:Y:S01]  /*a2f0*/  FADD.FTZ R179, R179, R180 ;  /* 0x000000b4b3b37221 */ /* 0x000fe20000010000 */
[----:B------:R-:W-:Y:S02]  /*a300*/  FADD.FTZ R183, R183, R176 ;  /* 0x000000b0b7b77221 */ /* 0x000fe40000010000 */
[----:B------:R-:W3:Y:S03]  /*a310*/  MUFU.EX2 R242, R242 ;  /* 0x000000f200f27308 */ /* 0x000ee60000000800 */
[C---:B--2---:R-:W-:Y:S05]  /*a320*/  HMMA.16816.F32 R92, R4.reuse, R136, R92 ;  /* 0x00000088045c723c */ /* 0x044fea000000185c */
[----:B------:R-:W-:Y:S03]  /*a330*/  MUFU.EX2 R201, R201 ;  /* 0x000000c900c97308 */ /* 0x000fe60000000800 */
[C---:B------:R-:W-:Y:S01]  /*a340*/  HMMA.16816.F32 R96, R4.reuse, R138, R96 ;  /* 0x0000008a0460723c */ /* 0x040fe20000001860 */
[----:B------:R-:W2:Y:S04]  /*a350*/  LDSM.16.MT88.4 R136, [R186+0x6000] ;  /* 0x00600000ba88783b */ /* 0x000ea80000004200 */
[----:B------:R-:W-:Y:S03]  /*a360*/  MUFU.EX2 R244, R244 ;  /* 0x000000f400f47308 */ /* 0x000fe60000000800 */
[C---:B-----5:R-:W-:Y:S05]  /*a370*/  HMMA.16816.F32 R100, R4.reuse, R144, R100 ;  /* 0x000000900464723c */ /* 0x060fea0000001864 */
[----:B------:R-:W-:Y:S03]  /*a380*/  MUFU.EX2 R203, R203 ;  /* 0x000000cb00cb7308 */ /* 0x000fe60000000800 */
[C---:B------:R-:W-:Y:S01]  /*a390*/  HMMA.16816.F32 R104, R4.reuse, R146, R104 ;  /* 0x000000920468723c */ /* 0x040fe20000001868 */
[----:B------:R-:W5:Y:S04]  /*a3a0*/  LDSM.16.MT88.4 R144, [R185+0x6000] ;  /* 0x00600000b990783b */ /* 0x000f680000004200 */
[----:B------:R-:W3:Y:S03]  /*a3b0*/  MUFU.EX2 R222, R222 ;  /* 0x000000de00de7308 */ /* 0x000ee60000000800 */
[C---:B-1----:R-:W-:Y:S05]  /*a3c0*/  HMMA.16816.F32 R36, R4.reuse, R148, R36 ;  /* 0x000000940424723c */ /* 0x042fea0000001824 */
[----:B------:R-:W-:Y:S03]  /*a3d0*/  MUFU.EX2 R205, R205 ;  /* 0x000000cd00cd7308 */ /* 0x000fe60000000800 */
[C---:B------:R-:W-:Y:S01]  /*a3e0*/  HMMA.16816.F32 R40, R4.reuse, R150, R40 ;  /* 0x000000960428723c */ /* 0x040fe20000001828 */
[----:B------:R-:W1:Y:S04]  /*a3f0*/  LDSM.16.MT88.4 R148, [R0+0x18800] ;  /* 0x018800000094783b */ /* 0x000e680000004200 */
[----:B------:R-:W1:Y:S03]  /*a400*/  MUFU.EX2 R224, R224 ;  /* 0x000000e000e07308 */ /* 0x000e660000000800 */
[C---:B----4-:R-:W-:Y:S05]  /*a410*/  HMMA.16816.F32 R108, R4.reuse, R140, R108 ;  /* 0x0000008c046c723c */ /* 0x050fea000000186c */
[----:B------:R-:W-:Y:S03]  /*a420*/  MUFU.EX2 R207, R207 ;  /* 0x000000cf00cf7308 */ /* 0x000fe60000000800 */
[C---:B------:R-:W-:Y:S01]  /*a430*/  HMMA.16816.F32 R112, R4.reuse, R142, R112 ;  /* 0x0000008e0470723c */ /* 0x040fe20000001870 */
[----:B------:R-:W4:Y:S04]  /*a440*/  LDSM.16.MT88.4 R140, [R172+0x18800] ;  /* 0x01880000ac8c783b */ /* 0x000f280000004200 */
[----:B------:R-:W4:Y:S03]  /*a450*/  MUFU.EX2 R218, R218 ;  /* 0x000000da00da7308 */ /* 0x000f260000000800 */
[C---:B------:R-:W-:Y:S05]  /*a460*/  HMMA.16816.F32 R8, R4.reuse, R12, R8 ;  /* 0x0000000c0408723c */ /* 0x040fea0000001808 */
[----:B------:R-:W-:Y:S03]  /*a470*/  MUFU.EX2 R217, R217 ;  /* 0x000000d900d97308 */ /* 0x000fe60000000800 */
[C---:B------:R-:W-:Y:S01]  /*a480*/  HMMA.16816.F32 R12, R4.reuse, R14, R156 ;  /* 0x0000000e040c723c */ /* 0x040fe2000000189c */
[----:B------:R-:W-:Y:S04]  /*a490*/  LDSM.16.MT88.4 R156, [R185+0x2800] ;  /* 0x00280000b99c783b */ /* 0x000fe80000004200 */
[----:B------:R-:W-:Y:S03]  /*a4a0*/  MUFU.EX2 R220, R220 ;  /* 0x000000dc00dc7308 */ /* 0x000fe60000000800 */
[C---:B------:R-:W-:Y:S05]  /*a4b0*/  HMMA.16816.F32 R32, R4.reuse, R152, R32 ;  /* 0x000000980420723c */ /* 0x040fea0000001820 */
[----:B------:R-:W-:Y:S03]  /*a4c0*/  MUFU.EX2 R216, R216 ;  /* 0x000000d800d87308 */ /* 0x000fe60000000800 */
[C---:B------:R-:W-:Y:S01]  /*a4d0*/  HMMA.16816.F32 R132, R4.reuse, R154, R132 ;  /* 0x0000009a0484723c */ /* 0x040fe20000001884 */
[----:B------:R-:W-:Y:S04]  /*a4e0*/  LDSM.16.MT88.4 R152, [R0+0x1c800] ;  /* 0x01c800000098783b */ /* 0x000fe80000004200 */
[----:B------:R-:W4:Y:S03]  /*a4f0*/  MUFU.EX2 R219, R219 ;  /* 0x000000db00db7308 */ /* 0x000f260000000800 */
[C---:B--2---:R-:W-:Y:S05]  /*a500*/  HMMA.16816.F32 R116, R4.reuse, R136, R116 ;  /* 0x000000880474723c */ /* 0x044fea0000001874 */
[----:B------:R-:W-:Y:S03]  /*a510*/  MUFU.EX2 R204, R204 ;  /* 0x000000cc00cc7308 */ /* 0x000fe60000000800 */
[C---:B------:R-:W-:Y:S01]  /*a520*/  HMMA.16816.F32 R120, R4.reuse, R138, R120 ;  /* 0x0000008a0478723c */ /* 0x040fe20000001878 */
[----:B------:R-:W2:Y:S04]  /*a530*/  LDSM.16.MT88.4 R136, [R186+0x800] ;  /* 0x00080000ba88783b */ /* 0x000ea80000004200 */
[----:B------:R-:W2:Y:S03]  /*a540*/  MUFU.EX2 R221, R221 ;  /* 0x000000dd00dd7308 */ /* 0x000ea60000000800 */
[C---:B-----5:R-:W-:Y:S08]  /*a550*/  HMMA.16816.F32 R124, R4.reuse, R144, R124 ;  /* 0x00000090047c723c */ /* 0x060ff0000000187c */
[----:B------:R-:W-:Y:S01]  /*a560*/  HMMA.16816.F32 R4, R4, R146, R128 ;  /* 0x000000920404723c */ /* 0x000fe20000001880 */
[----:B------:R-:W-:Y:S01]  /*a570*/  F2FP.F16.F32.PACK_AB R128, R191, R188 ;  /* 0x000000bcbf80723e */ /* 0x000fe200000000ff */
[----:B------:R-:W5:Y:S01]  /*a580*/  LDSM.16.MT88.4 R144, [R172+0x1a800] ;  /* 0x01a80000ac90783b */ /* 0x000f620000004200 */
[----:B---3--:R-:W-:Y:S01]  /*a590*/  F2FP.F16.F32.PACK_AB R129, R193, R200 ;  /* 0x000000c8c181723e */ /* 0x008fe200000000ff */
        /* <DEDUP_REMOVED lines=13> */
[C---:B----4-:R-:W-:Y:S08]  /*a670*/  HMMA.16816.F32 R16, R128.reuse, R140, R16 ;  /* 0x0000008c8010723c */ /* 0x050ff00000001810 */
[C---:B------:R-:W-:Y:S01]  /*a680*/  HMMA.16816.F32 R20, R128.reuse, R142, R20 ;  /* 0x0000008e8014723c */ /* 0x040fe20000001814 */
[----:B------:R-:W3:Y:S07]  /*a690*/  LDSM.16.MT88.4 R140, [R186+0x4800] ;  /* 0x00480000ba8c783b */ /* 0x000eee0000004200 */
[C---:B--2---:R-:W-:Y:S08]  /*a6a0*/  HMMA.16816.F32 R24, R128.reuse, R136, R24 ;  /* 0x000000888018723c */ /* 0x044ff00000001818 */
[C---:B------:R-:W-:Y:S01]  /*a6b0*/  HMMA.16816.F32 R28, R128.reuse, R138, R28 ;  /* 0x0000008a801c723c */ /* 0x040fe2000000181c */
[----:B------:R-:W2:Y:S07]  /*a6c0*/  LDSM.16.MT88.4 R136, [R185+0x4800] ;  /* 0x00480000b988783b */ /* 0x000eae0000004200 */
[C---:B-----5:R-:W-:Y:S08]  /*a6d0*/  HMMA.16816.F32 R44, R128.reuse, R144, R44 ;  /* 0x00000090802c723c */ /* 0x060ff0000000182c */
[C---:B------:R-:W-:Y:S01]  /*a6e0*/  HMMA.16816.F32 R48, R128.reuse, R146, R48 ;  /* 0x000000928030723c */ /* 0x040fe20000001830 */
[----:B------:R-:W4:Y:S07]  /*a6f0*/  LDSM.16.MT88.4 R144, [R0+0x1e800] ;  /* 0x01e800000090783b */ /* 0x000f2e0000004200 */
[C---:B------:R-:W-:Y:S08]  /*a700*/  HMMA.16816.F32 R68, R128.reuse, R152, R68 ;  /* 0x000000988044723c */ /* 0x040ff00000001844 */
[C---:B------:R-:W-:Y:S01]  /*a710*/  HMMA.16816.F32 R72, R128.reuse, R154, R72 ;  /* 0x0000009a8048723c */ /* 0x040fe20000001848 */
[----:B------:R-:W5:Y:S07]  /*a720*/  LDSM.16.MT88.4 R152, [R172+0x1e800] ;  /* 0x01e80000ac98783b */ /* 0x000f6e0000004200 */
[C---:B-1----:R-:W-:Y:S08]  /*a730*/  HMMA.16816.F32 R76, R128.reuse, R148, R76 ;  /* 0x00000094804c723c */ /* 0x042ff0000000184c */
[C---:B------:R-:W-:Y:S01]  /*a740*/  HMMA.16816.F32 R80, R128.reuse, R150, R80 ;  /* 0x000000968050723c */ /* 0x040fe20000001850 */
[----:B------:R-:W-:Y:S07]  /*a750*/  LDSM.16.MT88.4 R148, [R185+0x6800] ;  /* 0x00680000b994783b */ /* 0x000fee0000004200 */
[C---:B---3--:R-:W-:Y:S08]  /*a760*/  HMMA.16816.F32 R84, R128.reuse, R140, R84 ;  /* 0x0000008c8054723c */ /* 0x048ff00000001854 */
[C---:B------:R-:W-:Y:S01]  /*a770*/  HMMA.16816.F32 R88, R128.reuse, R142, R88 ;  /* 0x0000008e8058723c */ /* 0x040fe20000001858 */
[----:B------:R-:W1:Y:S07]  /*a780*/  LDSM.16.MT88.4 R140, [R186+0x6800] ;  /* 0x00680000ba8c783b */ /* 0x000e6e0000004200 */
[C---:B------:R-:W-:Y:S08]  /*a790*/  HMMA.16816.F32 R60, R128.reuse, R156, R60 ;  /* 0x0000009c803c723c */ /* 0x040ff0000000183c */
        /* <DEDUP_REMOVED lines=10> */
[C---:B--2---:R-:W-:Y:S08]  /*a840*/  HMMA.16816.F32 R92, R128.reuse, R136, R92 ;  /* 0x00000088805c723c */ /* 0x044ff0000000185c */
[C---:B------:R-:W-:Y:S01]  /*a850*/  HMMA.16816.F32 R96, R128.reuse, R138, R96 ;  /* 0x0000008a8060723c */ /* 0x040fe20000001860 */
[----:B------:R-:W2:Y:S07]  /*a860*/  LDSM.16.MT88.4 R136, [R186+0x1000] ;  /* 0x00100000ba88783b */ /* 0x000eae0000004200 */
[C---:B----4-:R-:W-:Y:S08]  /*a870*/  HMMA.16816.F32 R100, R128.reuse, R144, R100 ;  /* 0x000000908064723c */ /* 0x050ff00000001864 */
[C---:B------:R-:W-:Y:S01]  /*a880*/  HMMA.16816.F32 R104, R128.reuse, R146, R104 ;  /* 0x000000928068723c */ /* 0x040fe20000001868 */
[----:B------:R-:W4:Y:S07]  /*a890*/  LDSM.16.MT88.4 R144, [R185+0x3000] ;  /* 0x00300000b990783b */ /* 0x000f2e0000004200 */
[C---:B-----5:R-:W-:Y:S08]  /*a8a0*/  HMMA.16816.F32 R108, R128.reuse, R152, R108 ;  /* 0x00000098806c723c */ /* 0x060ff0000000186c */
[C---:B------:R-:W-:Y:S01]  /*a8b0*/  HMMA.16816.F32 R112, R128.reuse, R154, R112 ;  /* 0x0000009a8070723c */ /* 0x040fe20000001870 */
[----:B------:R-:W-:Y:S07]  /*a8c0*/  LDSM.16.MT88.4 R152, [R172+0x1b000] ;  /* 0x01b00000ac98783b */ /* 0x000fee0000004200 */
[C---:B-1----:R-:W-:Y:S08]  /*a8d0*/  HMMA.16816.F32 R116, R128.reuse, R140, R116 ;  /* 0x0000008c8074723c */ /* 0x042ff00000001874 */
        /* <DEDUP_REMOVED lines=14> */
[----:B---3--:R-:W-:Y:S01]  /*a9c0*/  HMMA.16816.F32 R160, R4, R156, R8 ;  /* 0x0000009c04a0723c */ /* 0x008fe20000001808 */
[----:B------:R-:W-:Y:S01]  /*a9d0*/  LDSM.16.MT88.4 R8, [R0+0x1d000] ;  /* 0x01d000000008783b */ /* 0x000fe20000004200 */
[----:B------:R-:W-:Y:S01]  /*a9e0*/  FADD.FTZ R205, R205, R222 ;  /* 0x000000decdcd7221 */ /* 0x000fe20000010000 */
[----:B------:R-:W-:-:S03]  /*a9f0*/  FADD.FTZ R244, R244, R201 ;  /* 0x000000c9f4f47221 */ /* 0x000fc60000010000 */
[----:B------:R-:W-:Y:S02]  /*aa00*/  FADD.FTZ R205, R224, R205 ;  /* 0x000000cde0cd7221 */ /* 0x000fe40000010000 */
[C---:B------:R-:W-:Y:S01]  /*aa10*/  HMMA.16816.F32 R156, R4.reuse, R158, R12 ;  /* 0x0000009e049c723c */ /* 0x040fe2000000180c */
[----:B------:R-:W1:Y:S07]  /*aa20*/  LDSM.16.MT88.4 R12, [R172+0x1d000] ;  /* 0x01d00000ac0c783b */ /* 0x000e6e0000004200 */
[C---:B--2---:R-:W-:Y:S08]  /*aa30*/  HMMA.16816.F32 R24, R4.reuse, R136, R24 ;  /* 0x000000880418723c */ /* 0x044ff00000001818 */
[C---:B------:R-:W-:Y:S08]  /*aa40*/  HMMA.16816.F32 R28, R4.reuse, R138, R28 ;  /* 0x0000008a041c723c */ /* 0x040ff0000000181c */
        /* <DEDUP_REMOVED lines=17> */
[C---:B------:R-:W-:Y:S08]  /*ab60*/  HMMA.16816.F32 R52, R4.reuse, R148, R52 ;  /* 0x000000940434723c */ /* 0x040ff00000001834 */
        /* <DEDUP_REMOVED lines=16> */
[----:B------:R-:W4:Y:S04]  /*ac70*/  LDSM.16.MT88.4 R8, [R172+0x1f800] ;  /* 0x01f80000ac08783b */ /* 0x000f280000004200 */
[----:B------:R-:W5:Y:S03]  /*ac80*/  LDSM.16.MT88.4 R172, [R186+0x5800] ;  /* 0x00580000baac783b */ /* 0x000f660000004200 */
[C---:B------:R-:W-:Y:S08]  /*ac90*/  HMMA.16816.F32 R108, R4.reuse, R152, R108 ;  /* 0x00000098046c723c */ /* 0x040ff0000000186c */
[C---:B------:R-:W-:Y:S08]  /*aca0*/  HMMA.16816.F32 R112, R4.reuse, R154, R112 ;  /* 0x0000009a0470723c */ /* 0x040ff00000001870 */
[C---:B------:R-:W-:Y:S01]  /*acb0*/  HMMA.16816.F32 R132, R4.reuse, R170, R132 ;  /* 0x000000aa0484723c */ /* 0x040fe20000001884 */
[----:B------:R-:W5:Y:S07]  /*acc0*/  LDSM.16.MT88.4 R168, [R186+0x7800] ;  /* 0x00780000baa8783b */ /* 0x000f6e0000004200 */
[C---:B------:R-:W-:Y:S08]  /*acd0*/  HMMA.16816.F32 R36, R4.reuse, R164, R36 ;  /* 0x000000a40424723c */ /* 0x040ff00000001824 */
[----:B------:R-:W-:Y:S01]  /*ace0*/  HMMA.16816.F32 R40, R4, R166, R40 ;  /* 0x000000a60428723c */ /* 0x000fe20000001828 */
[----:B------:R-:W-:Y:S01]  /*acf0*/  F2FP.F16.F32.PACK_AB R4, R218, R207 ;  /* 0x000000cfda04723e */ /* 0x000fe200000000ff */
[----:B------:R-:W5:Y:S01]  /*ad00*/  LDSM.16.MT88.4 R164, [R0+0x19800] ;  /* 0x0198000000a4783b */ /* 0x000f620000004200 */
        /* <DEDUP_REMOVED lines=9> */
[----:B------:R-:W-:Y:S01]  /*ada0*/  LDSM.16.MT88.4 R16, [R185+0x3800] ;  /* 0x00380000b910783b */ /* 0x000fe20000004200 */
[----:B------:R-:W-:Y:S01]  /*adb0*/  FADD.FTZ R204, R204, R219 ;  /* 0x000000dbcccc7221 */ /* 0x000fe20000010000 */
[----:B------:R-:W-:-:S03]  /*adc0*/  FADD.FTZ R243, R220, R217 ;  /* 0x000000d9dcf37221 */ /* 0x000fc60000010000 */
[----:B------:R-:W-:Y:S02]  /*add0*/  FADD.FTZ R241, R221, R204 ;  /* 0x000000ccddf17221 */ /* 0x000fe40000010000 */
[C---:B--2---:R-:W-:Y:S08]  /*ade0*/  HMMA.16816.F32 R44, R4.reuse, R32, R44 ;  /* 0x00000020042c723c */ /* 0x044ff0000000182c */
[C---:B------:R-:W-:Y:S01]  /*adf0*/  HMMA.16816.F32 R48, R4.reuse, R34, R48 ;  /* 0x000000220430723c */ /* 0x040fe20000001830 */
[----:B------:R-:W2:Y:S07]  /*ae00*/  LDSM.16.MT88.4 R32, [R185+0x1800] ;  /* 0x00180000b920783b */ /* 0x000eae0000004200 */
[C---:B---3--:R-:W-:Y:S08]  /*ae10*/  HMMA.16816.F32 R76, R4.reuse, R144, R76 ;  /* 0x00000090044c723c */ /* 0x048ff0000000184c */
[C---:B------:R-:W-:Y:S08]  /*ae20*/  HMMA.16816.F32 R80, R4.reuse, R146, R80 ;  /* 0x000000920450723c */ /* 0x040ff00000001850 */
[C---:B-1----:R-:W-:Y:S08]  /*ae30*/  HMMA.16816.F32 R52, R4.reuse, R12, R52 ;  /* 0x0000000c0434723c */ /* 0x042ff00000001834 */
[C---:B------:R-:W-:Y:S01]  /*ae40*/  HMMA.16816.F32 R56, R4.reuse, R14, R56 ;  /* 0x0000000e0438723c */ /* 0x040fe20000001838 */
[----:B------:R-:W-:Y:S04]  /*ae50*/  LDSM.16.MT88.4 R12, [R185+0x5800] ;  /* 0x00580000b90c783b */ /* 0x000fe80000004200 */
[----:B------:R-:W-:Y:S03]  /*ae60*/  LDSM.16.MT88.4 R184, [R185+0x7800] ;  /* 0x00780000b9b8783b */ /* 0x000fe60000004200 */
[C---:B------:R-:W-:Y:S01]  /*ae70*/  HMMA.16816.F32 R148, R4.reuse, R150, R20 ;  /* 0x000000960494723c */ /* 0x040fe20000001814 */
[----:B------:R-:W1:Y:S07]  /*ae80*/  LDSM.16.MT88.4 R20, [R0+0x1b800] ;  /* 0x01b800000014783b */ /* 0x000e6e0000004200 */
[C---:B----4-:R-:W-:Y:S08]  /*ae90*/  HMMA.16816.F32 R108, R4.reuse, R8, R108 ;  /* 0x00000008046c723c */ /* 0x050ff0000000186c */
[C---:B------:R-:W-:Y:S01]  /*aea0*/  HMMA.16816.F32 R112, R4.reuse, R10, R112 ;  /* 0x0000000a0470723c */ /* 0x040fe20000001870 */
[----:B------:R-:W3:Y:S07]  /*aeb0*/  LDSM.16.MT88.4 R8, [R0+0x1d800] ;  /* 0x01d800000008783b */ /* 0x000eee0000004200 */
[C---:B------:R-:W-:Y:S01]  /*aec0*/  HMMA.16816.F32 R144, R4.reuse, R140, R24 ;  /* 0x0000008c0490723c */ /* 0x040fe20000001818 */
[----:B------:R-:W4:Y:S07]  /*aed0*/  LDSM.16.MT88.4 R24, [R0+0x1f800] ;  /* 0x01f800000018783b */ /* 0x000f2e0000004200 */
[C---:B------:R-:W-:Y:S08]  /*aee0*/  HMMA.16816.F32 R140, R4.reuse, R142, R28 ;  /* 0x0000008e048c723c */ /* 0x040ff0000000181c */
[C---:B-----5:R-:W-:Y:S08]  /*aef0*/  HMMA.16816.F32 R84, R4.reuse, R172, R84 ;  /* 0x000000ac0454723c */ /* 0x060ff00000001854 */
[C---:B------:R-:W-:Y:S08]  /*af00*/  HMMA.16816.F32 R88, R4.reuse, R174, R88 ;  /* 0x000000ae0458723c */ /* 0x040ff00000001858 */
[C---:B------:R-:W-:Y:S08]  /*af10*/  HMMA.16816.F32 R116, R4.reuse, R168, R116 ;  /* 0x000000a80474723c */ /* 0x040ff00000001874 */
[C---:B------:R-:W-:Y:S08]  /*af20*/  HMMA.16816.F32 R120, R4.reuse, R170, R120 ;  /* 0x000000aa0478723c */ /* 0x040ff00000001878 */
[C---:B------:R-:W-:Y:S08]  /*af30*/  HMMA.16816.F32 R156, R4.reuse, R166, R156 ;  /* 0x000000a6049c723c */ /* 0x040ff0000000189c */
[C---:B--2---:R-:W-:Y:S08]  /*af40*/  HMMA.16816.F32 R136, R4.reuse, R32, R136 ;  /* 0x000000200488723c */ /* 0x044ff00000001888 */
[C---:B------:R-:W-:Y:S08]  /*af50*/  HMMA.16816.F32 R132, R4.reuse, R34, R132 ;  /* 0x000000220484723c */ /* 0x040ff00000001884 */
[C---:B-1----:R-:W-:Y:S08]  /*af60*/  HMMA.16816.F32 R36, R4.reuse, R20, R36 ;  /* 0x000000140424723c */ /* 0x042ff00000001824 */
        /* <DEDUP_REMOVED lines=9> */
[C---:B------:R-:W-:Y:S08]  /*b000*/  HMMA.16816.F32 R124, R4.reuse, R184, R124 ;  /* 0x000000b8047c723c */ /* 0x040ff0000000187c */
[C---:B------:R-:W-:Y:S08]  /*b010*/  HMMA.16816.F32 R128, R4.reuse, R186, R128 ;  /* 0x000000ba0480723c */ /* 0x040ff00000001880 */
[----:B------:R-:W-:Y:S01]  /*b020*/  HMMA.16816.F32 R160, R4, R164, R160 ;  /* 0x000000a404a0723c */ /* 0x000fe200000018a0 */
[----:B------:R-:W-:Y:S01]  /*b030*/  MOV R164, R214 ;  /* 0x000000d600a47202 */ /* 0x000fe20000000f00 */
[----:B------:R-:W-:-:S03]  /*b040*/  NOP ;  /* 0x0000000000007918 */ /* 0x000fc60000000000 */
        /* <DEDUP_REMOVED lines=16> */
[----:B------:R-:W-:Y:S01]  /*b150*/  IMAD.U32 R3, RZ, RZ, UR4 ;  /* 0x00000004ff037e24 */ /* 0x000fe2000f8e00ff */
[-C--:B------:R-:W-:Y:S01]  /*b160*/  LEA.HI.X R7, R8, R231.reuse, R4, 0x7, P4 ;  /* 0x000000e708077211 */ /* 0x080fe200020f3c04 */
[----:B------:R-:W-:Y:S02]  /*b170*/  UISETP.GT.U32.AND UP0, UPT, UR16, UR19, UPT ;  /* 0x000000131000728c */ /* 0x000fe4000bf04070 */
[----:B------:R-:W-:Y:S01]  /*b180*/  IMAD.U32 R4, RZ, RZ, UR7 ;  /* 0x00000007ff047e24 */ /* 0x000fe2000f8e00ff */
[C---:B------:R-:W-:Y:S01]  /*b190*/  LEA R8, P4, R3.reuse, R232, 0x1 ;  /* 0x000000e803087211 */ /* 0x040fe200078808ff */
[----:B------:R-:W1:Y:S03]  /*b1a0*/  LDCU UR4, c[0x0][0x504] ;  /* 0x0000a080ff0477ac */ /* 0x000e660008000800 */
[----:B------:R-:W-:Y:S01]  /*b1b0*/  LEA.HI.X R9, R3, R231, R4, 0x1, P4 ;  /* 0x000000e703097211 */ /* 0x000fe200020f0c04 */
[----:B------:R-:W-:Y:S01]  /*b1c0*/  IMAD.MOV.U32 R3, RZ, RZ, 0x40 ;  /* 0x00000040ff037424 */ /* 0x000fe200078e00ff */
[----:B------:R-:W-:-:S04]  /*b1d0*/  ISETP.NE.AND P4, PT, R192, RZ, PT ;  /* 0x000000ffc000720c */ /* 0x000fc80003f85270 */
[----:B------:R-:W-:Y:S01]  /*b1e0*/  SEL R3, R3, 0xffffffc0, !P4 ;  /* 0xffffffc003037807 */ /* 0x000fe20006000000 */
[----:B------:R-:W-:Y:S01]  /*b1f0*/  @!PT LDS RZ, [RZ] ;  /* 0x00000000fffff984 */ /* 0x000fe20000000800 */
[----:B------:R-:W-:Y:S01]  /*b200*/  @!PT LDS RZ, [RZ] ;  /* 0x00000000fffff984 */ /* 0x000fe20000000800 */
[----:B------:R-:W-:Y:S01]  /*b210*/  @!PT LDS RZ, [RZ] ;  /* 0x00000000fffff984 */ /* 0x000fe20000000800 */
[----:B------:R-:W-:Y:S04]  /*b220*/  @!P3 LDGSTS.E.BYPASS.LTC128B.128 [R235+0x18000], desc[UR28][R6.64] ;  /* 0x1800000006ebbfae */ /* 0x000fe8000b981a1c */
[--C-:B------:R-:W-:Y:S02]  /*b230*/  IMAD.IADD R220, R2, 0x1, R3.reuse ;  /* 0x0000000102dc7824 */ /* 0x100fe400078e0203 */
[----:B------:R-:W-:Y:S01]  /*b240*/  IMAD.IADD R218, R208, 0x1, R3 ;  /* 0x00000001d0da7824 */ /* 0x000fe200078e0203 */
[----:B------:R-:W-:Y:S01]  /*b250*/  @P3 STS.128 [R235+0x18000], RZ ;  /* 0x018000ffeb003388 */ /* 0x000fe20000000c00 */
[C---:B------:R-:W-:Y:S02]  /*b260*/  IMAD.IADD R216, R197.reuse, 0x1, R220 ;  /* 0x00000001c5d87824 */ /* 0x040fe400078e02dc */
[----:B------:R-:W-:Y:S01]  /*b270*/  IMAD.IADD R3, R197, 0x1, R218 ;  /* 0x00000001c5037824 */ /* 0x000fe200078e02da */
        /* <DEDUP_REMOVED lines=36> */
[----:B------:R-:W4:Y:S04]  /*b4c0*/  LDSM.16.M88.4 R12, [R208+0x10000] ;  /* 0x01000000d00c783b */ /* 0x000f280000000200 */
[----:B------:R-:W5:Y:S04]  /*b4d0*/  LDSM.16.M88.4 R184, [R208+0x10800] ;  /* 0x01080000d0b8783b */ /* 0x000f680000000200 */
[----:B------:R-:W1:Y:S04]  /*b4e0*/  LDSM.16.M88.4 R176, [R208+0x11000] ;  /* 0x01100000d0b0783b */ /* 0x000e680000000200 */
[----:B--2---:R-:W2:Y:S04]  /*b4f0*/  LDSM.16.M88.4 R4, [R208+0x11800] ;  /* 0x01180000d004783b */ /* 0x004ea80000000200 */
[----:B------:R-:W-:Y:S04]  /*b500*/  LDSM.16.M88.4 R20, [R219] ;  /* 0x00000000db14783b */ /* 0x000fe80000000200 */
[----:B------:R-:W2:Y:S04]  /*b510*/  LDSM.16.M88.4 R32, [R217+0x10000] ;  /* 0x01000000d920783b */ /* 0x000ea80000000200 */
[----:B---3--:R-:W3:Y:S04]  /*b520*/  LDSM.16.M88.4 R8, [R217+0x10800] ;  /* 0x01080000d908783b */ /* 0x008ee80000000200 */
[----:B------:R-:W3:Y:S04]  /*b530*/  LDSM.16.M88.4 R28, [R217+0x11000] ;  /* 0x01100000d91c783b */ /* 0x000ee80000000200 */
[----:B------:R-:W3:Y:S04]  /*b540*/  LDSM.16.M88.4 R24, [R217+0x11800] ;  /* 0x01180000d918783b */ /* 0x000ee80000000200 */
[----:B------:R-:W-:Y:S01]  /*b550*/  LDSM.16.M88.4 R164, [R220] ;  /* 0x00000000dca4783b */ /* 0x000fe20000000200 */
[C---:B----4-:R-:W-:Y:S03]  /*b560*/  HMMA.16816.F32 R16, R168.reuse, R12, RZ ;  /* 0x0000000ca810723c */ /* 0x050fe600000018ff */
[----:B------:R-:W-:Y:S04]  /*b570*/  LDSM.16.M88.4 R192, [R218+0x11800] ;  /* 0x01180000dac0783b */ /* 0x000fe80000000200 */
[----:B------:R-:W-:Y:S01]  /*b580*/  LDSM.16.M88.4 R200, [R218+0x10800] ;  /* 0x01080000dac8783b */ /* 0x000fe20000000200 */
[C---:B-----5:R-:W-:Y:S03]  /*b590*/  HMMA.16816.F32 R188, R168.reuse, R184, RZ ;  /* 0x000000b8a8bc723c */ /* 0x060fe600000018ff */
[----:B------:R-:W-:Y:S04]  /*b5a0*/  LDSM.16.M88.4 R196, [R218+0x11000] ;  /* 0x01100000dac4783b */ /* 0x000fe80000000200 */
[----:B------:R-:W-:Y:S01]  /*b5b0*/  LDSM.16.M88.4 R204, [R2+0x4000] ;  /* 0x0040000002cc783b */ /* 0x000fe20000000200 */
[C---:B-1----:R-:W-:Y:S03]  /*b5c0*/  HMMA.16816.F32 R180, R168.reuse, R176, RZ ;  /* 0x000000b0a8b4723c */ /* 0x042fe600000018ff */
[----:B------:R-:W0:Y:S05]  /*b5d0*/  LDGDEPBAR ;  /* 0x00000000000079af */ /* 0x000e2a0000000000 */
[C---:B------:R-:W-:Y:S08]  /*b5e0*/  HMMA.16816.F32 R12, R168.reuse, R14, RZ ;  /* 0x0000000ea80c723c */ /* 0x040ff000000018ff */
[C---:B------:R-:W-:Y:S08]  /*b5f0*/  HMMA.16816.F32 R184, R168.reuse, R186, RZ ;  /* 0x000000baa8b8723c */ /* 0x040ff000000018ff */
[C---:B------:R-:W-:Y:S08]  /*b600*/  HMMA.16816.F32 R176, R168.reuse, R178, RZ ;  /* 0x000000b2a8b0723c */ /* 0x040ff000000018ff */
[C---:B--2---:R-:W-:Y:S08]  /*b610*/  HMMA.16816.F32 R172, R168.reuse, R4, RZ ;  /* 0x00000004a8ac723c */ /* 0x044ff000000018ff */
[----:B------:R-:W-:Y:S01]  /*b620*/  HMMA.16816.F32 R168, R168, R6, RZ ;  /* 0x00000006a8a8723c */ /* 0x000fe200000018ff */
[----:B------:R-:W1:Y:S07]  /*b630*/  LDSM.16.M88.4 R4, [R218+0x10000] ;  /* 0x01000000da04783b */ /* 0x000e6e0000000200 */
[C---:B------:R-:W-:Y:S08]  /*b640*/  HMMA.16816.F32 R16, R20.reuse, R32, R16 ;  /* 0x000000201410723c */ /* 0x040ff00000001810 */
[C---:B------:R-:W-:Y:S01]  /*b650*/  HMMA.16816.F32 R12, R20.reuse, R34, R12 ;  /* 0x00000022140c723c */ /* 0x040fe2000000180c */
[----:B------:R-:W-:Y:S07]  /*b660*/  LDSM.16.M88.4 R32, [R3+0x10000] ;  /* 0x010000000320783b */ /* 0x000fee0000000200 */
[C---:B---3--:R-:W-:Y:S08]  /*b670*/  HMMA.16816.F32 R188, R20.reuse, R8, R188 ;  /* 0x0000000814bc723c */ /* 0x048ff000000018bc */
[C---:B------:R-:W-:Y:S01]  /*b680*/  HMMA.16816.F32 R184, R20.reuse, R10, R184 ;  /* 0x0000000a14b8723c */ /* 0x040fe200000018b8 */
[----:B------:R-:W2:Y:S07]  /*b690*/  LDSM.16.M88.4 R8, [R216] ;  /* 0x00000000d808783b */ /* 0x000eae0000000200 */
        /* <DEDUP_REMOVED lines=18> */
[----:B------:R-:W1:Y:S04]  /*b7c0*/  LDSM.16.M88.4 R196, [R208+0x13000] ;  /* 0x01300000d0c4783b */ /* 0x000e680000000200 */
[----:B------:R-:W-:Y:S03]  /*b7d0*/  LDSM.16.M88.4 R164, [R219+0x4000] ;  /* 0x00400000dba4783b */ /* 0x000fe60000000200 */
[C---:B--2---:R-:W-:Y:S08]  /*b7e0*/  HMMA.16816.F32 R16, R8.reuse, R32, R16 ;  /* 0x000000200810723c */ /* 0x044ff00000001810 */
[C---:B------:R-:W-:Y:S01]  /*b7f0*/  HMMA.16816.F32 R12, R8.reuse, R34, R12 ;  /* 0x00000022080c723c */ /* 0x040fe2000000180c */
[----:B------:R-:W2:Y:S07]  /*b800*/  LDSM.16.M88.4 R32, [R217+0x12000] ;  /* 0x01200000d920783b */ /* 0x000eae0000000200 */
[C---:B---3--:R-:W-:Y:S08]  /*b810*/  HMMA.16816.F32 R188, R8.reuse, R28, R188 ;  /* 0x0000001c08bc723c */ /* 0x048ff000000018bc */
[C---:B------:R-:W-:Y:S01]  /*b820*/  HMMA.16816.F32 R184, R8.reuse, R30, R184 ;  /* 0x0000001e08b8723c */ /* 0x040fe200000018b8 */
[----:B------:R-:W-:Y:S07]  /*b830*/  LDSM.16.M88.4 R28, [R217+0x12800] ;  /* 0x01280000d91c783b */ /* 0x000fee0000000200 */
[C---:B----4-:R-:W-:Y:S08]  /*b840*/  HMMA.16816.F32 R180, R8.reuse, R24, R180 ;  /* 0x0000001808b4723c */ /* 0x050ff000000018b4 */
[C---:B------:R-:W-:Y:S01]  /*b850*/  HMMA.16816.F32 R176, R8.reuse, R26, R176 ;  /* 0x0000001a08b0723c */ /* 0x040fe200000018b0 */
[----:B------:R-:W3:Y:S07]  /*b860*/  LDSM.16.M88.4 R24, [R217+0x13000] ;  /* 0x01300000d918783b */ /* 0x000eee0000000200 */
[C---:B-----5:R-:W-:Y:S08]  /*b870*/  HMMA.16816.F32 R172, R8.reuse, R20, R172 ;  /* 0x0000001408ac723c */ /* 0x060ff000000018ac */
[----:B------:R-:W-:Y:S01]  /*b880*/  HMMA.16816.F32 R168, R8, R22, R168 ;  /* 0x0000001608a8723c */ /* 0x000fe200000018a8 */
[----:B------:R-:W4:Y:S04]  /*b890*/  LDSM.16.M88.4 R20, [R217+0x13800] ;  /* 0x01380000d914783b */ /* 0x000f280000000200 */
[----:B------:R-:W-:Y:S03]  /*b8a0*/  LDSM.16.M88.4 R8, [R220+0x4000] ;  /* 0x00400000dc08783b */ /* 0x000fe60000000200 */
[C---:B-1----:R-:W-:Y:S08]  /*b8b0*/  HMMA.16816.F32 R16, R204.reuse, R4, R16 ;  /* 0x00000004cc10723c */ /* 0x042ff00000001810 */
[C---:B------:R-:W-:Y:S01]  /*b8c0*/  HMMA.16816.F32 R12, R204.reuse, R6, R12 ;  /* 0x00000006cc0c723c */ /* 0x040fe2000000180c */
[----:B------:R-:W1:Y:S07]  /*b8d0*/  LDSM.16.M88.4 R4, [R218+0x12000] ;  /* 0x01200000da04783b */ /* 0x000e6e0000000200 */
[C---:B------:R-:W-:Y:S08]  /*b8e0*/  HMMA.16816.F32 R172, R204.reuse, R192, R172 ;  /* 0x000000c0ccac723c */ /* 0x040ff000000018ac */
[C---:B------:R-:W-:Y:S08]  /*b8f0*/  HMMA.16816.F32 R180, R204.reuse, R196, R180 ;  /* 0x000000c4ccb4723c */ /* 0x040ff000000018b4 */
[C---:B------:R-:W-:Y:S01]  /*b900*/  HMMA.16816.F32 R176, R204.reuse, R198, R176 ;  /* 0x000000c6ccb0723c */ /* 0x040fe200000018b0 */
[----:B------:R-:W5:Y:S07]  /*b910*/  LDSM.16.M88.4 R196, [R218+0x13000] ;  /* 0x01300000dac4783b */ /* 0x000f6e0000000200 */
[----:B------:R-:W-:Y:S01]  /*b920*/  HMMA.16816.F32 R192, R204, R194, R168 ;  /* 0x000000c2ccc0723c */ /* 0x000fe200000018a8 */
[----:B------:R-:W5:Y:S07]  /*b930*/  LDSM.16.M88.4 R168, [R218+0x12800] ;  /* 0x01280000daa8783b */ /* 0x000f6e0000000200 */
[C---:B--2---:R-:W-:Y:S08]  /*b940*/  HMMA.16816.F32 R16, R164.reuse, R32, R16 ;  /* 0x00000020a410723c */ /* 0x044ff00000001810 */
[----:B------:R-:W-:Y:S01]  /*b950*/  HMMA.16816.F32 R12, R164, R34, R12 ;  /* 0x00000022a40c723c */ /* 0x000fe2000000180c */
[----:B------:R-:W-:Y:S07]  /*b960*/  LDSM.16.M88.4 R32, [R3+0x12800] ;  /* 0x012800000320783b */ /* 0x000fee0000000200 */
[C---:B------:R-:W-:Y:S08]  /*b970*/  HMMA.16816.F32 R188, R204.reuse, R200, R188 ;  /* 0x000000c8ccbc723c */ /* 0x040ff000000018bc */
[----:B------:R-:W-:Y:S08]  /*b980*/  HMMA.16816.F32 R184, R204, R202, R184 ;  /* 0x000000caccb8723c */ /* 0x000ff000000018b8 */
[C---:B---3--:R-:W-:Y:S08]  /*b990*/  HMMA.16816.F32 R180, R164.reuse, R24, R180 ;  /* 0x00000018a4b4723c */ /* 0x048ff000000018b4 */
[C---:B------:R-:W-:Y:S01]  /*b9a0*/  HMMA.16816.F32 R176, R164.reuse, R26, R176 ;  /* 0x0000001aa4b0723c */ /* 0x040fe200000018b0 */
[----:B------:R-:W-:Y:S07]  /*b9b0*/  LDSM.16.M88.4 R24, [R216+0x4000] ;  /* 0x00400000d818783b */ /* 0x000fee0000000200 */
[C---:B----4-:R-:W-:Y:S08]  /*b9c0*/  HMMA.16816.F32 R172, R164.reuse, R20, R172 ;  /* 0x00000014a4ac723c */ /* 0x050ff000000018ac */
[----:B------:R-:W-:Y:S01]  /*b9d0*/  HMMA.16816.F32 R192, R164, R22, R192 ;  /* 0x00000016a4c0723c */ /* 0x000fe200000018c0 */
[----:B------:R-:W2:Y:S07]  /*b9e0*/  LDSM.16.M88.4 R20, [R218+0x13800] ;  /* 0x01380000da14783b */ /* 0x000eae0000000200 */
[C---:B-1----:R-:W-:Y:S08]  /*b9f0*/  HMMA.16816.F32 R16, R8.reuse, R4, R16 ;  /* 0x000000040810723c */ /* 0x042ff00000001810 */
[----:B------:R-:W-:Y:S01]  /*ba00*/  HMMA.16816.F32 R12, R8, R6, R12 ;  /* 0x00000006080c723c */ /* 0x000fe2000000180c */
[----:B------:R-:W1:Y:S07]  /*ba10*/  LDSM.16.M88.4 R4, [R3+0x12000] ;  /* 0x012000000304783b */ /* 0x000e6e0000000200 */
[C---:B------:R-:W-:Y:S08]  /*ba20*/  HMMA.16816.F32 R188, R164.reuse, R28, R188 ;  /* 0x0000001ca4bc723c */ /* 0x040ff000000018bc */
[----:B------:R-:W-:Y:S01]  /*ba30*/  HMMA.16816.F32 R184, R164, R30, R184 ;  /* 0x0000001ea4b8723c */ /* 0x000fe200000018b8 */
[----:B------:R-:W3:Y:S04]  /*ba40*/  LDSM.16.M88.4 R28, [R3+0x13000] ;  /* 0x01300000031c783b */ /* 0x000ee80000000200 */
[----:B------:R-:W4:Y:S03]  /*ba50*/  LDSM.16.M88.4 R164, [R3+0x13800] ;  /* 0x0138000003a4783b */ /* 0x000f260000000200 */
[C---:B-----5:R-:W-:Y:S08]  /*ba60*/  HMMA.16816.F32 R180, R8.reuse, R196, R180 ;  /* 0x000000c408b4723c */ /* 0x060ff000000018b4 */
[C---:B------:R-:W-:Y:S08]  /*ba70*/  HMMA.16816.F32 R188, R8.reuse, R168, R188 ;  /* 0x000000a808bc723c */ /* 0x040ff000000018bc */
[C---:B------:R-:W-:Y:S01]  /*ba80*/  HMMA.16816.F32 R184, R8.reuse, R170, R184 ;  /* 0x000000aa08b8723c */ /* 0x040fe200000018b8 */
[----:B------:R-:W-:Y:S07]  /*ba90*/  LDSM.16.M88.4 R168, [R208+0x14000] ;  /* 0x01400000d0a8783b */ /* 0x000fee0000000200 */
[C---:B------:R-:W-:Y:S01]  /*baa0*/  HMMA.16816.F32 R196, R8.reuse, R198, R176 ;  /* 0x000000c608c4723c */ /* 0x040fe200000018b0 */
[----:B------:R-:W5:Y:S07]  /*bab0*/  LDSM.16.M88.4 R176, [R2+0x8000] ;  /* 0x0080000002b0783b */ /* 0x000f6e0000000200 */
        /* <DEDUP_REMOVED lines=95> */
[----:B------:R4:W2:Y:S01]  /*c0b0*/  LDSM.16.M88.4 R20, [R3+0x17000] ;  /* 0x017000000314783b */ /* 0x0008a20000000200 */
[----:B------:R-:W-:-:S04]  /*c0c0*/  DEPBAR.LE SB0, 0x0 ;  /* 0x000080000000791a */ /* 0x000fc80000000000 */
[C---:B---3--:R-:W-:Y:S08]  /*c0d0*/  HMMA.16816.F32 R16, R28.reuse, R24, R16 ;  /* 0x000000181c10723c */ /* 0x048ff00000001810 */
[C---:B------:R-:W-:Y:S08]  /*c0e0*/  HMMA.16816.F32 R12, R28.reuse, R26, R12 ;  /* 0x0000001a1c0c723c */ /* 0x040ff0000000180c */
[----:B-1----:R-:W-:Y:S01]  /*c0f0*/  HMMA.16816.F32 R188, R28, R4, R188 ;  /* 0x000000041cbc723c */ /* 0x002fe200000018bc */
[----:B------:R-:W-:-:S02]  /*c100*/  VIADD R5, R209, 0xffffff40 ;  /* 0xffffff40d1057836 */ /* 0x000fc40000000000 */
[----:B----4-:R-:W-:-:S03]  /*c110*/  VIADD R3, R209, UR21 ;  /* 0x00000015d1037c36 */ /* 0x010fc60008000000 */
[C---:B------:R-:W-:Y:S02]  /*c120*/  ISETP.GE.AND P4, PT, R5.reuse, R229, PT ;  /* 0x000000e50500720c */ /* 0x040fe40003f86270 */
[----:B------:R-:W-:Y:S01]  /*c130*/  HMMA.16816.F32 R184, R28, R6, R184 ;  /* 0x000000061cb8723c */ /* 0x000fe200000018b8 */
[----:B------:R-:W-:Y:S01]  /*c140*/  IMAD.U32 R7, RZ, RZ, UR4 ;  /* 0x00000004ff077e24 */ /* 0x000fe2000f8e00ff */
[----:B------:R-:W-:Y:S02]  /*c150*/  ISETP.GE.AND P5, PT, R5, R228, PT ;  /* 0x000000e40500720c */ /* 0x000fe40003fa6270 */
[----:B------:R-:W-:-:S04]  /*c160*/  IADD3 R6, PT, PT, R230, 0xbf, -R3 ;  /* 0x000000bfe6067810 */ /* 0x000fc80007ffe803 */
[----:B------:R-:W-:Y:S01]  /*c170*/  HMMA.16816.F32 R200, R28, R8, R200 ;  /* 0x000000081cc8723c */ /* 0x000fe200000018c8 */
[----:B------:R-:W-:Y:S02]  /*c180*/  IADD3 R9, PT, PT, R230, 0xc0, -R3 ;  /* 0x000000c0e6097810 */ /* 0x000fe40007ffe803 */
[----:B------:R-:W-:Y:S02]  /*c190*/  P2R R8, PR, RZ, 0x10 ;  /* 0x00000010ff087803 */ /* 0x000fe40000000000 */
[----:B------:R-:W-:-:S03]  /*c1a0*/  IABS R9, R9 ;  /* 0x0000000900097213 */ /* 0x000fc60000000000 */
[----:B------:R-:W-:Y:S01]  /*c1b0*/  HMMA.16816.F32 R192, R28, R10, R192 ;  /* 0x0000000a1cc0723c */ /* 0x000fe200000018c0 */
[----:B------:R-:W-:-:S07]  /*c1c0*/  I2FP.F32.S32 R9, R9 ;  /* 0x0000000900097245 */ /* 0x000fce0000201400 */
[C---:B------:R-:W-:Y:S08]  /*c1d0*/  HMMA.16816.F32 R196, R28.reuse, R34, R196 ;  /* 0x000000221cc4723c */ /* 0x040ff000000018c4 */
[----:B------:R-:W-:Y:S08]  /*c1e0*/  HMMA.16816.F32 R180, R28, R32, R180 ;  /* 0x000000201cb4723c */ /* 0x000ff000000018b4 */
[C---:B-----5:R-:W-:Y:S08]  /*c1f0*/  HMMA.16816.F32 R16, R176.reuse, R168, R16 ;  /* 0x000000a8b010723c */ /* 0x060ff00000001810 */
[C---:B------:R-:W-:Y:S08]  /*c200*/  HMMA.16816.F32 R12, R176.reuse, R170, R12 ;  /* 0x000000aab00c723c */ /* 0x040ff0000000180c */
[C---:B------:R-:W-:Y:S08]  /*c210*/  HMMA.16816.F32 R188, R176.reuse, R164, R188 ;  /* 0x000000a4b0bc723c */ /* 0x040ff000000018bc */
[C---:B------:R-:W-:Y:S08]  /*c220*/  HMMA.16816.F32 R184, R176.reuse, R166, R184 ;  /* 0x000000a6b0b8723c */ /* 0x040ff000000018b8 */
[C---:B--2---:R-:W-:Y:S08]  /*c230*/  HMMA.16816.F32 R200, R176.reuse, R172, R200 ;  /* 0x000000acb0c8723c */ /* 0x044ff000000018c8 */
[C---:B------:R-:W-:Y:S08]  /*c240*/  HMMA.16816.F32 R192, R176.reuse, R174, R192 ;  /* 0x000000aeb0c0723c */ /* 0x040ff000000018c0 */
[----:B------:R-:W-:Y:S01]  /*c250*/  HMMA.16816.F32 R196, R176, R22, R196 ;  /* 0x00000016b0c4723c */ /* 0x000fe200000018c4 */
[----:B------:R-:W-:-:S05]  /*c260*/  VIADD R22, R230, 0x8 ;  /* 0x00000008e6167836 */ /* 0x000fca0000000000 */
[----:B------:R-:W-:Y:S02]  /*c270*/  IADD3 R4, PT, PT, R22, 0xc0, -R3 ;  /* 0x000000c016047810 */ /* 0x000fe40007ffe803 */
[----:B------:R-:W-:Y:S01]  /*c280*/  HMMA.16816.F32 R180, R176, R20, R180 ;  /* 0x00000014b0b4723c */ /* 0x000fe200000018b4 */
[--C-:B------:R-:W-:Y:S02]  /*c290*/  IADD3 R20, PT, PT, R230, -UR21, -R7.reuse ;  /* 0x80000015e6147c10 */ /* 0x100fe4000fffe807 */
[----:B------:R-:W-:Y:S01]  /*c2a0*/  IADD3 R10, PT, PT, R22, -UR21, -R7 ;  /* 0x80000015160a7c10 */ /* 0x000fe2000fffe807 */
[----:B------:R-:W-:Y:S01]  /*c2b0*/  BAR.SYNC.DEFER_BLOCKING 0x0 ;  /* 0x0000000000007b1d */ /* 0x000fe20000010000 */
[----:B------:R-:W-:-:S05]  /*c2c0*/  ISETP.GT.AND P6, PT, R20, R5, PT ;  /* 0x000000051400720c */ /* 0x000fca0003fc4270 */
[----:B------:R-:W-:Y:S10]  /*c2d0*/  BRA.U !UP0, `(.L_x_605) ;  /* 0x0000000108e47547 */ /* 0x000ff4000b800000 */
        /* <DEDUP_REMOVED lines=57> */
.L_x_605:
[----:B------:R-:W-:Y:S01]  /*c670*/  IABS R4, R4 ;  /* 0x0000000400047213 */ /* 0x000fe20000000000 */
[----:B------:R-:W-:Y:S01]  /*c680*/  FFMA.FTZ R9, R9, -UR6, R16 ;  /* 0x8000000609097c23 */ /* 0x000fe20008010010 */
[----:B------:R-:W-:Y:S01]  /*c690*/  IADD3 R11, PT, PT, R230, 0xb8, -R3 ;  /* 0x000000b8e60b7810 */ /* 0x000fe20007ffe803 */
[----:B------:R-:W2:Y:S01]  /*c6a0*/  LDCU UR4, c[0x0][0x45c] ;  /* 0x00008b80ff0477ac */ /* 0x000ea20008000800 */
[----:B------:R-:W-:Y:S02]  /*c6b0*/  I2FP.F32.S32 R7, R4 ;  /* 0x0000000400077245 */ /* 0x000fe40000201400 */
[----:B------:R-:W-:Y:S01]  /*c6c0*/  FSEL R9, R9, -INF , !P6 ;  /* 0xff80000009097808 */ /* 0x000fe20007000000 */
[----:B------:R-:W-:Y:S01]  /*c6d0*/  @UP0 UIADD3 UR22, UPT, UPT, UR22, -0x4, URZ ;  /* 0xfffffffc16160890 */ /* 0x000fe2000fffe0ff */
[----:B------:R-:W-:Y:S01]  /*c6e0*/  IABS R11, R11 ;  /* 0x0000000b000b7213 */ /* 0x000fe20000000000 */
[----:B------:R-:W-:Y:S01]  /*c6f0*/  FFMA.FTZ R18, R7, -UR6, R18 ;  /* 0x8000000607127c23 */ /* 0x000fe20008010012 */
[----:B------:R-:W-:-:S02]  /*c700*/  ISETP.NE.AND P6, PT, R8, RZ, PT ;  /* 0x000000ff0800720c */ /* 0x000fc40003fc5270 */
[----:B------:R-:W-:Y:S02]  /*c710*/  IADD3 R4, PT, PT, R22, 0xbf, -R3 ;  /* 0x000000bf16047810 */ /* 0x000fe40007ffe803 */
[----:B------:R-:W-:Y:S02]  /*c720*/  IABS R6, R6 ;  /* 0x0000000600067213 */ /* 0x000fe40000000000 */
[----:B------:R-:W-:Y:S02]  /*c730*/  I2FP.F32.S32 R11, R11 ;  /* 0x0000000b000b7245 */ /* 0x000fe40000201400 */
[----:B------:R-:W-:Y:S01]  /*c740*/  ISETP.GT.AND P1, PT, R10, R5, PT ;  /* 0x000000050a00720c */ /* 0x000fe20003f24270 */
[----:B------:R-:W-:Y:S01]  /*c750*/  VIADD R5, R209, 0xffffff41 ;  /* 0xffffff41d1057836 */ /* 0x000fe20000000000 */
[----:B------:R-:W-:Y:S01]  /*c760*/  IABS R4, R4 ;  /* 0x0000000400047213 */ /* 0x000fe20000000000 */
[----:B------:R-:W-:Y:S01]  /*c770*/  FFMA.FTZ R11, R11, -UR6, R12 ;  /* 0x800000060b0b7c23 */ /* 0x000fe2000801000c */
[----:B------:R-:W-:-:S02]  /*c780*/  FSEL R7, R9, -INF , !P6 ;  /* 0xff80000009077808 */ /* 0x000fc40007000000 */
[--C-:B------:R-:W-:Y:S02]  /*c790*/  IADD3 R9, PT, PT, R22, 0xb8, -R3.reuse ;  /* 0x000000b816097810 */ /* 0x100fe40007ffe803 */
[----:B------:R-:W-:Y:S02]  /*c7a0*/  I2FP.F32.S32 R6, R6 ;  /* 0x0000000600067245 */ /* 0x000fe40000201400 */
[----:B------:R-:W-:Y:S02]  /*c7b0*/  I2FP.F32.S32 R4, R4 ;  /* 0x0000000400047245 */ /* 0x000fe40000201400 */
[----:B------:R-:W-:Y:S02]  /*c7c0*/  IADD3 R12, PT, PT, R230, 0xb7, -R3 ;  /* 0x000000b7e60c7810 */ /* 0x000fe40007ffe803 */
[----:B------:R-:W-:Y:S01]  /*c7d0*/  IABS R9, R9 ;  /* 0x0000000900097213 */ /* 0x000fe20000000000 */
[----:B------:R-:W-:Y:S01]  /*c7e0*/  FFMA.FTZ R4, R4, -UR6, R19 ;  /* 0x8000000604047c23 */ /* 0x000fe20008010013 */
[----:B------:R-:W-:-:S02]  /*c7f0*/  ISETP.GE.AND P3, PT, R5, R229, PT ;  /* 0x000000e50500720c */ /* 0x000fc40003f66270 */
[----:B------:R-:W-:Y:S02]  /*c800*/  ISETP.GE.AND P0, PT, R5, R228, PT ;  /* 0x000000e40500720c */ /* 0x000fe40003f06270 */
[-C--:B------:R-:W-:Y:S02]  /*c810*/  ISETP.GT.AND P2, PT, R20, R5.reuse, PT ;  /* 0x000000051400720c */ /* 0x080fe40003f44270 */
[----:B------:R-:W-:Y:S01]  /*c820*/  ISETP.GT.AND P4, PT, R10, R5, PT ;  /* 0x000000050a00720c */ /* 0x000fe20003f84270 */
[----:B------:R-:W-:Y:S01]  /*c830*/  FFMA.FTZ R5, R6, -UR6, R17 ;  /* 0x8000000606057c23 */ /* 0x000fe20008010011 */
[----:B------:R-:W-:Y:S01]  /*c840*/  VIADD R17, R209, 0xffffff48 ;  /* 0xffffff48d1117836 */ /* 0x000fe20000000000 */
[----:B------:R-:W-:Y:S02]  /*c850*/  FSEL R2, R18, -INF , !P1 ;  /* 0xff80000012027808 */ /* 0x000fe40004800000 */
[----:B------:R-:W-:Y:S02]  /*c860*/  IABS R12, R12 ;  /* 0x0000000c000c7213 */ /* 0x000fe40000000000 */
[----:B------:R-:W-:-:S02]  /*c870*/  I2FP.F32.S32 R9, R9 ;  /* 0x0000000900097245 */ /* 0x000fc40000201400 */
[----:B------:R-:W-:Y:S02]  /*c880*/  FSEL R2, R2, -INF , !P5 ;  /* 0xff80000002027808 */ /* 0x000fe40006800000 */
[----:B------:R-:W-:Y:S01]  /*c890*/  FSEL R5, R5, -INF , !P2 ;  /* 0xff80000005057808 */ /* 0x000fe20005000000 */
[----:B------:R-:W-:Y:S01]  /*c8a0*/  FFMA.FTZ R6, R9, -UR6, R14 ;  /* 0x8000000609067c23 */ /* 0x000fe2000801000e */
[C---:B------:R-:W-:Y:S02]  /*c8b0*/  ISETP.GE.AND P6, PT, R17.reuse, R229, PT ;  /* 0x000000e51100720c */ /* 0x040fe40003fc6270 */
[----:B------:R-:W-:Y:S02]  /*c8c0*/  ISETP.GE.AND P1, PT, R17, R228, PT ;  /* 0x000000e41100720c */ /* 0x000fe40003f26270 */
[-C--:B------:R-:W-:Y:S02]  /*c8d0*/  ISETP.GT.AND P5, PT, R20, R17.reuse, PT ;  /* 0x000000111400720c */ /* 0x080fe40003fa4270 */
[----:B------:R-:W-:Y:S01]  /*c8e0*/  ISETP.GT.AND P2, PT, R10, R17, PT ;  /* 0x000000110a00720c */ /* 0x000fe20003f44270 */
[----:B------:R-:W-:Y:S01]  /*c8f0*/  VIADD R17, R209, 0xffffff49 ;  /* 0xffffff49d1117836 */ /* 0x000fe20000000000 */
[----:B------:R-:W-:-:S02]  /*c900*/  I2FP.F32.S32 R12, R12 ;  /* 0x0000000c000c7245 */ /* 0x000fc40000201400 */
[----:B------:R-:W-:Y:S02]  /*c910*/  FSEL R4, R4, -INF , !P4 ;  /* 0xff80000004047808 */ /* 0x000fe40006000000 */
[----:B------:R-:W-:Y:S01]  /*c920*/  FSEL R11, R11, -INF , !P5 ;  /* 0xff8000000b0b7808 */ /* 0x000fe20006800000 */
[----:B------:R-:W-:Y:S01]  /*c930*/  FFMA.FTZ R9, R12, -UR6, R13 ;  /* 0x800000060c097c23 */ /* 0x000fe2000801000d */
[----:B------:R-:W-:Y:S01]  /*c940*/  FSEL R4, R4, -INF , !P0 ;  /* 0xff80000004047808 */ /* 0x000fe20004000000 */
[----:B------:R-:W-:Y:S01]  /*c950*/  VIADD R13, R209, 0xffffff50 ;  /* 0xffffff50d10d7836 */ /* 0x000fe20000000000 */
[----:B------:R-:W-:Y:S02]  /*c960*/  ISETP.GT.AND P0, PT, R20, R17, PT ;  /* 0x000000111400720c */ /* 0x000fe40003f04270 */
[----:B------:R-:W-:Y:S02]  /*c970*/  FSEL R6, R6, -INF , !P2 ;  /* 0xff80000006067808 */ /* 0x000fe40005000000 */
[----:B------:R-:W-:-:S02]  /*c980*/  IADD3 R8, PT, PT, R22, 0xb7, -R3 ;  /* 0x000000b716087810 */ /* 0x000fc40007ffe803 */
[----:B------:R-:W-:Y:S02]  /*c990*/  FSEL R5, R5, -INF , !P3 ;  /* 0xff80000005057808 */ /* 0x000fe40005800000 */
[----:B------:R-:W-:Y:S02]  /*c9a0*/  FSEL R11, R11, -INF , !P6 ;  /* 0xff8000000b0b7808 */ /* 0x000fe40007000000 */
[----:B------:R-:W-:Y:S02]  /*c9b0*/  FSEL R6, R6, -INF , !P1 ;  /* 0xff80000006067808 */ /* 0x000fe40004800000 */
[----:B------:R-:W-:Y:S02]  /*c9c0*/  FSEL R9, R9, -INF , !P0 ;  /* 0xff80000009097808 */ /* 0x000fe40004000000 */
[C---:B------:R-:W-:Y:S02]  /*c9d0*/  ISETP.GE.AND P3, PT, R17.reuse, R229, PT ;  /* 0x000000e51100720c */ /* 0x040fe40003f66270 */
[----:B------:R-:W-:-:S02]  /*c9e0*/  ISETP.GE.AND P4, PT, R17, R228, PT ;  /* 0x000000e41100720c */ /* 0x000fc40003f86270 */
[----:B------:R-:W-:Y:S02]  /*c9f0*/  ISETP.GT.AND P5, PT, R10, R17, PT ;  /* 0x000000110a00720c */ /* 0x000fe40003fa4270 */
[----:B------:R-:W-:Y:S02]  /*ca00*/  IABS R8, R8 ;  /* 0x0000000800087213 */ /* 0x000fe40000000000 */
[C---:B------:R-:W-:Y:S02]  /*ca10*/  ISETP.GE.AND P6, PT, R13.reuse, R229, PT ;  /* 0x000000e50d00720c */ /* 0x040fe40003fc6270 */
[----:B------:R-:W-:Y:S02]  /*ca20*/  ISETP.GE.AND P2, PT, R13, R228, PT ;  /* 0x000000e40d00720c */ /* 0x000fe40003f46270 */
[-C--:B------:R-:W-:Y:S02]  /*ca30*/  ISETP.GT.AND P1, PT, R20, R13.reuse, PT ;  /* 0x0000000d1400720c */ /* 0x080fe40003f24270 */
[----:B------:R-:W-:-:S02]  /*ca40*/  ISETP.GT.AND P0, PT, R10, R13, PT ;  /* 0x0000000d0a00720c */ /* 0x000fc40003f04270 */
[--C-:B------:R-:W-:Y:S02]  /*ca50*/  IADD3 R17, PT, PT, R230, 0xb0, -R3.reuse ;  /* 0x000000b0e6117810 */ /* 0x100fe40007ffe803 */
[--C-:B------:R-:W-:Y:S02]  /*ca60*/  IADD3 R13, PT, PT, R22, 0xb0, -R3.reuse ;  /* 0x000000b0160d7810 */ /* 0x100fe40007ffe803 */
[----:B------:R-:W-:Y:S02]  /*ca70*/  I2FP.F32.S32 R8, R8 ;  /* 0x0000000800087245 */ /* 0x000fe40000201400 */
[----:B------:R-:W-:Y:S02]  /*ca80*/  IABS R17, R17 ;  /* 0x0000001100117213 */ /* 0x000fe40000000000 */
[----:B------:R-:W-:Y:S01]  /*ca90*/  IADD3 R12, PT, PT, R230, 0xaf, -R3 ;  /* 0x000000afe60c7810 */ /* 0x000fe20007ffe803 */
[----:B------:R-:W-:Y:S01]  /*caa0*/  FFMA.FTZ R8, R8, -UR6, R15 ;  /* 0x8000000608087c23 */ /* 0x000fe2000801000f */
[----:B------:R-:W-:Y:S01]  /*cab0*/  IABS R13, R13 ;  /* 0x0000000d000d7213 */ /* 0x000fe20000000000 */
[----:B------:R-:W-:Y:S01]  /*cac0*/  VIADD R15, R209, 0xffffff51 ;  /* 0xffffff51d10f7836 */ /* 0x000fe20000000000 */
[----:B------:R-:W-:-:S02]  /*cad0*/  I2FP.F32.S32 R17, R17 ;  /* 0x0000001100117245 */ /* 0x000fc40000201400 */
[----:B------:R-:W-:Y:S02]  /*cae0*/  IABS R12, R12 ;  /* 0x0000000c000c7213 */ /* 0x000fe40000000000 */
[----:B------:R-:W-:Y:S01]  /*caf0*/  I2FP.F32.S32 R13, R13 ;  /* 0x0000000d000d7245 */ /* 0x000fe20000201400 */
[----:B------:R-:W-:Y:S01]  /*cb00*/  FFMA.FTZ R188, R17, -UR6, R188 ;  /* 0x8000000611bc7c23 */ /* 0x000fe200080100bc */
[----:B------:R-:W-:Y:S01]  /*cb10*/  I2FP.F32.S32 R12, R12 ;  /* 0x0000000c000c7245 */ /* 0x000fe20000201400 */
[----:B------:R-:W-:Y:S01]  /*cb20*/  VIADD R17, R209, 0xffffff70 ;  /* 0xffffff70d1117836 */ /* 0x000fe20000000000 */
[----:B------:R-:W-:Y:S01]  /*cb30*/  FSEL R8, R8, -INF , !P5 ;  /* 0xff80000008087808 */ /* 0x000fe20006800000 */
[----:B------:R-:W-:Y:S01]  /*cb40*/  FFMA.FTZ R208, R13, -UR6, R190 ;  /* 0x800000060dd07c23 */ /* 0x000fe200080100be */
[----:B------:R-:W-:Y:S01]  /*cb50*/  FSEL R217, R188, -INF , !P1 ;  /* 0xff800000bcd97808 */ /* 0x000fe20004800000 */
[----:B------:R-:W-:Y:S01]  /*cb60*/  FFMA.FTZ R189, R12, -UR6, R189 ;  /* 0x800000060cbd7c23 */ /* 0x000fe200080100bd */
[----:B------:R-:W-:Y:S01]  /*cb70*/  FSEL R8, R8, -INF , !P4 ;  /* 0xff80000008087808 */ /* 0x000fe20006000000 */
[----:B------:R-:W-:Y:S01]  /*cb80*/  VIADD R13, R209, 0xffffff58 ;  /* 0xffffff58d10d7836 */ /* 0x000fe20000000000 */
[----:B------:R-:W-:-:S02]  /*cb90*/  ISETP.GT.AND P4, PT, R20, R15, PT ;  /* 0x0000000f1400720c */ /* 0x000fc40003f84270 */
[--C-:B------:R-:W-:Y:S02]  /*cba0*/  IADD3 R190, PT, PT, R22, 0xaf, -R3.reuse ;  /* 0x000000af16be7810 */ /* 0x100fe40007ffe803 */
[----:B------:R-:W-:Y:S02]  /*cbb0*/  FSEL R208, R208, -INF , !P0 ;  /* 0xff800000d0d07808 */ /* 0x000fe40004000000 */
[----:B------:R-:W-:Y:S02]  /*cbc0*/  IADD3 R171, PT, PT, R230, 0xa8, -R3 ;  /* 0x000000a8e6ab7810 */ /* 0x000fe40007ffe803 */
[----:B------:R-:W-:Y:S02]  /*cbd0*/  IABS R190, R190 ;  /* 0x000000be00be7213 */ /* 0x000fe40000000000 */
[----:B------:R-:W-:Y:S02]  /*cbe0*/  FSEL R217, R217, -INF , !P6 ;  /* 0xff800000d9d97808 */ /* 0x000fe40007000000 */
[----:B------:R-:W-:-:S02]  /*cbf0*/  FSEL R208, R208, -INF , !P2 ;  /* 0xff800000d0d07808 */ /* 0x000fc40005000000 */
[----:B------:R-:W-:Y:S02]  /*cc00*/  FSEL R189, R189, -INF , !P4 ;  /* 0xff800000bdbd7808 */ /* 0x000fe40006000000 */
[C---:B------:R-:W-:Y:S02]  /*cc10*/  ISETP.GE.AND P6, PT, R13.reuse, R229, PT ;  /* 0x000000e50d00720c */ /* 0x040fe40003fc6270 */
[----:B------:R-:W-:Y:S02]  /*cc20*/  ISETP.GE.AND P0, PT, R13, R228, PT ;  /* 0x000000e40d00720c */ /* 0x000fe40003f06270 */
[-C--:B------:R-:W-:Y:S02]  /*cc30*/  ISETP.GT.AND P2, PT, R20, R13.reuse, PT ;  /* 0x0000000d1400720c */ /* 0x080fe40003f44270 */
[----:B------:R-:W-:Y:S02]  /*cc40*/  ISETP.GT.AND P4, PT, R10, R13, PT ;  /* 0x0000000d0a00720c */ /* 0x000fe40003f84270 */
[----:B------:R-:W-:-:S02]  /*cc50*/  IADD3 R13, PT, PT, R22, 0xa8, -R3 ;  /* 0x000000a8160d7810 */ /* 0x000fc40007ffe803 */
[----:B------:R-:W-:Y:S02]  /*cc60*/  IABS R171, R171 ;  /* 0x000000ab00ab7213 */ /* 0x000fe40000000000 */
[----:B------:R-:W-:Y:S02]  /*cc70*/  I2FP.F32.S32 R190, R190 ;  /* 0x000000be00be7245 */ /* 0x000fe40000201400 */
[--C-:B------:R-:W-:Y:S02]  /*cc80*/  IADD3 R12, PT, PT, R22, 0xa7, -R3.reuse ;  /* 0x000000a7160c7810 */ /* 0x100fe40007ffe803 */
[----:B------:R-:W-:Y:S01]  /*cc90*/  IADD3 R14, PT, PT, R230, 0xa7, -R3 ;  /* 0x000000a7e60e7810 */ /* 0x000fe20007ffe803 */
[----:B------:R-:W-:Y:S01]  /*cca0*/  FFMA.FTZ R190, R190, -UR6, R191 ;  /* 0x80000006bebe7c23 */ /* 0x000fe200080100bf */
[----:B------:R-:W-:Y:S02]  /*ccb0*/  IABS R13, R13 ;  /* 0x0000000d000d7213 */ /* 0x000fe40000000000 */
[----:B------:R-:W-:-:S02]  /*ccc0*/  I2FP.F32.S32 R171, R171 ;  /* 0x000000ab00ab7245 */ /* 0x000fc40000201400 */
[----:B------:R-:W-:Y:S02]  /*ccd0*/  IABS R12, R12 ;  /* 0x0000000c000c7213 */ /* 0x000fe40000000000 */
[----:B------:R-:W-:Y:S01]  /*cce0*/  ISETP.GT.AND P1, PT, R10, R15, PT ;  /* 0x0000000f0a00720c */ /* 0x000fe20003f24270 */
[----:B------:R-:W-:Y:S01]  /*ccf0*/  FFMA.FTZ R171, R171, -UR6, R184 ;  /* 0x80000006abab7c23 */ /* 0x000fe200080100b8 */
[----:B------:R-:W-:Y:S02]  /*cd00*/  IABS R14, R14 ;  /* 0x0000000e000e7213 */ /* 0x000fe40000000000 */
[----:B------:R-:W-:Y:S02]  /*cd10*/  I2FP.F32.S32 R13, R13 ;  /* 0x0000000d000d7245 */ /* 0x000fe40000201400 */
[----:B------:R-:W-:Y:S02]  /*cd20*/  FSEL R9, R9, -INF , !P3 ;  /* 0xff80000009097808 */ /* 0x000fe40005800000 */
[----:B------:R-:W-:Y:S01]  /*cd30*/  I2FP.F32.S32 R12, R12 ;  /* 0x0000000c000c7245 */ /* 0x000fe20000201400 */
[----:B------:R-:W-:Y:S01]  /*cd40*/  FFMA.FTZ R170, R13, -UR6, R186 ;  /* 0x800000060daa7c23 */ /* 0x000fe200080100ba */
[C---:B------:R-:W-:Y:S01]  /*cd50*/  ISETP.GE.AND P3, PT, R15.reuse, R229, PT ;  /* 0x000000e50f00720c */ /* 0x040fe20003f66270 */
[----:B------:R-:W-:Y:S01]  /*cd60*/  IMAD.MOV.U32 R186, RZ, RZ, 0x20 ;  /* 0x00000020ffba7424 */ /* 0x000fe200078e00ff */
[----:B------:R-:W-:Y:S01]  /*cd70*/  ISETP.GE.AND P5, PT, R15, R228, PT ;  /* 0x000000e40f00720c */ /* 0x000fe20003fa6270 */
[----:B------:R-:W-:Y:S01]  /*cd80*/  VIADD R15, R209, 0xffffff59 ;  /* 0xffffff59d10f7836 */ /* 0x000fe20000000000 */
[----:B------:R-:W-:Y:S01]  /*cd90*/  FSEL R190, R190, -INF , !P1 ;  /* 0xff800000bebe7808 */ /* 0x000fe20004800000 */
[----:B------:R-:W-:Y:S01]  /*cda0*/  FFMA.FTZ R187, R12, -UR6, R187 ;  /* 0x800000060cbb7c23 */ /* 0x000fe200080100bb */
[----:B------:R-:W-:-:S02]  /*cdb0*/  I2FP.F32.S32 R14, R14 ;  /* 0x0000000e000e7245 */ /* 0x000fc40000201400 */
[----:B------:R-:W-:Y:S02]  /*cdc0*/  FSEL R189, R189, -INF , !P3 ;  /* 0xff800000bdbd7808 */ /* 0x000fe40005800000 */
[----:B------:R-:W-:Y:S01]  /*cdd0*/  FSEL R190, R190, -INF , !P5 ;  /* 0xff800000bebe7808 */ /* 0x000fe20006800000 */
[----:B------:R-:W-:Y:S01]  /*cde0*/  FFMA.FTZ R169, R14, -UR6, R185 ;  /* 0x800000060ea97c23 */ /* 0x000fe200080100b9 */
[----:B------:R-:W-:Y:S02]  /*cdf0*/  FSEL R171, R171, -INF , !P2 ;  /* 0xff800000abab7808 */ /* 0x000fe40005000000 */
[----:B------:R-:W-:Y:S02]  /*ce00*/  IADD3 R12, PT, PT, R22, 0xa0, -R3 ;  /* 0x000000a0160c7810 */ /* 0x000fe40007ffe803 */
[C---:B------:R-:W-:Y:S02]  /*ce10*/  ISETP.GE.AND P3, PT, R15.reuse, R229, PT ;  /* 0x000000e50f00720c */ /* 0x040fe40003f66270 */
[----:B------:R-:W-:-:S02]  /*ce20*/  ISETP.GE.AND P1, PT, R15, R228, PT ;  /* 0x000000e40f00720c */ /* 0x000fc40003f26270 */
[-C--:B------:R-:W-:Y:S02]  /*ce30*/  ISETP.GT.AND P5, PT, R20, R15.reuse, PT ;  /* 0x0000000f1400720c */ /* 0x080fe40003fa4270 */
[----:B------:R-:W-:Y:S01]  /*ce40*/  ISETP.GT.AND P2, PT, R10, R15, PT ;  /* 0x0000000f0a00720c */ /* 0x000fe20003f44270 */
[----:B------:R-:W-:Y:S01]  /*ce50*/  VIADD R15, R209, 0xffffff60 ;  /* 0xffffff60d10f7836 */ /* 0x000fe20000000000 */
[----:B------:R-:W-:Y:S02]  /*ce60*/  FSEL R170, R170, -INF , !P4 ;  /* 0xff800000aaaa7808 */ /* 0x000fe40006000000 */
[----:B------:R-:W-:Y:S02]  /*ce70*/  IABS R12, R12 ;  /* 0x0000000c000c7213 */ /* 0x000fe40000000000 */
[----:B------:R-:W-:Y:S02]  /*ce80*/  IADD3 R13, PT, PT, R230, 0xa0, -R3 ;  /* 0x000000a0e60d7810 */ /* 0x000fe40007ffe803 */
[----:B------:R-:W-:-:S02]  /*ce90*/  FSEL R171, R171, -INF , !P6 ;  /* 0xff800000abab7808 */ /* 0x000fc40007000000 */
[----:B------:R-:W-:Y:S02]  /*cea0*/  FSEL R170, R170, -INF , !P0 ;  /* 0xff800000aaaa7808 */ /* 0x000fe40004000000 */
[----:B------:R-:W-:Y:S02]  /*ceb0*/  FSEL R169, R169, -INF , !P5 ;  /* 0xff800000a9a97808 */ /* 0x000fe40006800000 */
[C---:B------:R-:W-:Y:S02]  /*cec0*/  ISETP.GE.AND P6, PT, R15.reuse, R229, PT ;  /* 0x000000e50f00720c */ /* 0x040fe40003fc6270 */
[----:B------:R-:W-:Y:S02]  /*ced0*/  ISETP.GE.AND P4, PT, R15, R228, PT ;  /* 0x000000e40f00720c */ /* 0x000fe40003f86270 */
[-C--:B------:R-:W-:Y:S02]  /*cee0*/  ISETP.GT.AND P0, PT, R20, R15.reuse, PT ;  /* 0x0000000f1400720c */ /* 0x080fe40003f04270 */
[----:B------:R-:W-:-:S02]  /*cef0*/  ISETP.GT.AND P5, PT, R10, R15, PT ;  /* 0x0000000f0a00720c */ /* 0x000fc40003fa4270 */
[----:B------:R-:W-:Y:S02]  /*cf00*/  I2FP.F32.S32 R15, R12 ;  /* 0x0000000c000f7245 */ /* 0x000fe40000201400 */
[----:B------:R-:W-:Y:S02]  /*cf10*/  IABS R13, R13 ;  /* 0x0000000d000d7213 */ /* 0x000fe40000000000 */
[--C-:B------:R-:W-:Y:S01]  /*cf20*/  IADD3 R14, PT, PT, R230, 0x9f, -R3.reuse ;  /* 0x0000009fe60e7810 */ /* 0x100fe20007ffe803 */
[----:B------:R-:W-:Y:S01]  /*cf30*/  FFMA.FTZ R15, R15, -UR6, R182 ;  /* 0x800000060f0f7c23 */ /* 0x000fe200080100b6 */
[----:B------:R-:W-:Y:S02]  /*cf40*/  IADD3 R12, PT, PT, R22, 0x9f, -R3 ;  /* 0x0000009f160c7810 */ /* 0x000fe40007ffe803 */
[----:B------:R-:W-:Y:S02]  /*cf50*/  I2FP.F32.S32 R13, R13 ;  /* 0x0000000d000d7245 */ /* 0x000fe40000201400 */
[----:B------:R-:W-:-:S02]  /*cf60*/  IABS R14, R14 ;  /* 0x0000000e000e7213 */ /* 0x000fc40000000000 */
[----:B------:R-:W-:Y:S01]  /*cf70*/  IABS R12, R12 ;  /* 0x0000000c000c7213 */ /* 0x000fe20000000000 */
[----:B------:R-:W-:Y:S01]  /*cf80*/  FFMA.FTZ R180, R13, -UR6, R180 ;  /* 0x800000060db47c23 */ /* 0x000fe200080100b4 */
[----:B------:R-:W-:Y:S01]  /*cf90*/  FSEL R15, R15, -INF , !P5 ;  /* 0xff8000000f0f7808 */ /* 0x000fe20006800000 */
[----:B------:R-:W-:Y:S01]  /*cfa0*/  VIADD R13, R209, 0xffffff61 ;  /* 0xffffff61d10d7836 */ /* 0x000fe20000000000 */
[----:B------:R-:W-:Y:S02]  /*cfb0*/  FSEL R168, R187, -INF , !P2 ;  /* 0xff800000bba87808 */ /* 0x000fe40005000000 */
[----:B------:R-:W-:Y:S02]  /*cfc0*/  I2FP.F32.S32 R14, R14 ;  /* 0x0000000e000e7245 */ /* 0x000fe40000201400 */
[----:B------:R-:W-:Y:S02]  /*cfd0*/  I2FP.F32.S32 R12, R12 ;  /* 0x0000000c000c7245 */ /* 0x000fe40000201400 */
[----:B------:R-:W-:Y:S01]  /*cfe0*/  IADD3 R175, PT, PT, R230, 0x98, -R3 ;  /* 0x00000098e6af7810 */ /* 0x000fe20007ffe803 */
[----:B------:R-:W-:Y:S01]  /*cff0*/  FFMA.FTZ R14, R14, -UR6, R181 ;  /* 0x800000060e0e7c23 */ /* 0x000fe200080100b5 */
[----:B------:R-:W-:Y:S01]  /*d000*/  FSEL R206, R15, -INF , !P4 ;  /* 0xff8000000fce7808 */ /* 0x000fe20006000000 */
[----:B------:R-:W-:Y:S01]  /*d010*/  FFMA.FTZ R183, R12, -UR6, R183 ;  /* 0x800000060cb77c23 */ /* 0x000fe200080100b7 */
[----:B------:R-:W-:-:S02]  /*d020*/  IADD3 R15, PT, PT, R22, 0x98, -R3 ;  /* 0x00000098160f7810 */ /* 0x000fc40007ffe803 */
[----:B------:R-:W-:Y:S02]  /*d030*/  IADD3 R16, PT, PT, R230, 0x97, -R3 ;  /* 0x00000097e6107810 */ /* 0x000fe40007ffe803 */
[----:B------:R-:W-:Y:S02]  /*d040*/  FSEL R169, R169, -INF , !P3 ;  /* 0xff800000a9a97808 */ /* 0x000fe40005800000 */
[----:B------:R-:W-:Y:S02]  /*d050*/  FSEL R168, R168, -INF , !P1 ;  /* 0xff800000a8a87808 */ /* 0x000fe40004800000 */
[----:B------:R-:W-:Y:S02]  /*d060*/  FSEL R180, R180, -INF , !P0 ;  /* 0xff800000b4b47808 */ /* 0x000fe40004000000 */
[C---:B------:R-:W-:Y:S02]  /*d070*/  ISETP.GE.AND P3, PT, R13.reuse, R229, PT ;  /* 0x000000e50d00720c */ /* 0x040fe40003f66270 */
[----:B------:R-:W-:-:S02]  /*d080*/  ISETP.GE.AND P2, PT, R13, R228, PT ;  /* 0x000000e40d00720c */ /* 0x000fc40003f46270 */
[-C--:B------:R-:W-:Y:S02]  /*d090*/  ISETP.GT.AND P1, PT, R20, R13.reuse, PT ;  /* 0x0000000d1400720c */ /* 0x080fe40003f24270 */
[----:B------:R-:W-:Y:S01]  /*d0a0*/  ISETP.GT.AND P0, PT, R10, R13, PT ;  /* 0x0000000d0a00720c */ /* 0x000fe20003f04270 */
[----:B------:R-:W-:Y:S01]  /*d0b0*/  VIADD R13, R209, 0xffffff68 ;  /* 0xffffff68d10d7836 */ /* 0x000fe20000000000 */
[----:B------:R-:W-:Y:S02]  /*d0c0*/  IABS R175, R175 ;  /* 0x000000af00af7213 */ /* 0x000fe40000000000 */
[----:B------:R-:W-:Y:S02]  /*d0d0*/  IADD3 R12, PT, PT, R22, 0x97, -R3 ;  /* 0x00000097160c7810 */ /* 0x000fe40007ffe803 */
[----:B------:R-:W-:Y:S02]  /*d0e0*/  IABS R15, R15 ;  /* 0x0000000f000f7213 */ /* 0x000fe40000000000 */
[----:B------:R-:W-:-:S02]  /*d0f0*/  IABS R16, R16 ;  /* 0x0000001000107213 */ /* 0x000fc40000000000 */
[----:B------:R-:W-:Y:S02]  /*d100*/  FSEL R207, R180, -INF , !P6 ;  /* 0xff800000b4cf7808 */ /* 0x000fe40007000000 */
[----:B------:R-:W-:Y:S02]  /*d110*/  I2FP.F32.S32 R175, R175 ;  /* 0x000000af00af7245 */ /* 0x000fe40000201400 */
[----:B------:R-:W-:Y:S02]  /*d120*/  FSEL R205, R14, -INF , !P1 ;  /* 0xff8000000ecd7808 */ /* 0x000fe40004800000 */
[----:B------:R-:W-:Y:S01]  /*d130*/  ISETP.GE.AND P6, PT, R13, R229, PT ;  /* 0x000000e50d00720c */ /* 0x000fe20003fc6270 */
[----:B------:R-:W-:Y:S01]  /*d140*/  FFMA.FTZ R175, R175, -UR6, R196 ;  /* 0x80000006afaf7c23 */ /* 0x000fe200080100c4 */
[----:B------:R-:W-:Y:S02]  /*d150*/  ISETP.GE.AND P5, PT, R13, R228, PT ;  /* 0x000000e40d00720c */ /* 0x000fe40003fa6270 */
[----:B------:R-:W-:-:S02]  /*d160*/  ISETP.GT.AND P4, PT, R20, R13, PT ;  /* 0x0000000d1400720c */ /* 0x000fc40003f84270 */
[----:B------:R-:W-:Y:S01]  /*d170*/  ISETP.GT.AND P1, PT, R10, R13, PT ;  /* 0x0000000d0a00720c */ /* 0x000fe20003f24270 */
[----:B------:R-:W-:Y:S01]  /*d180*/  VIADD R13, R209, 0xffffff69 ;  /* 0xffffff69d10d7836 */ /* 0x000fe20000000000 */
[----:B------:R-:W-:Y:S02]  /*d190*/  IABS R12, R12 ;  /* 0x0000000c000c7213 */ /* 0x000fe40000000000 */
[----:B------:R-:W-:Y:S02]  /*d1a0*/  I2FP.F32.S32 R15, R15 ;  /* 0x0000000f000f7245 */ /* 0x000fe40000201400 */
[----:B------:R-:W-:Y:S02]  /*d1b0*/  I2FP.F32.S32 R16, R16 ;  /* 0x0000001000107245 */ /* 0x000fe40000201400 */
[----:B------:R-:W-:Y:S01]  /*d1c0*/  FSEL R204, R183, -INF , !P0 ;  /* 0xff800000b7cc7808 */ /* 0x000fe20004000000 */
[----:B------:R-:W-:Y:S01]  /*d1d0*/  FFMA.FTZ R15, R15, -UR6, R198 ;  /* 0x800000060f0f7c23 */ /* 0x000fe200080100c6 */
[----:B------:R-:W-:Y:S01]  /*d1e0*/  IADD3 R14, PT, PT, R230, 0x90, -R3 ;  /* 0x00000090e60e7810 */ /* 0x000fe20007ffe803 */
[----:B------:R-:W-:Y:S01]  /*d1f0*/  FFMA.FTZ R16, R16, -UR6, R197 ;  /* 0x8000000610107c23 */ /* 0x000fe200080100c5 */
[----:B------:R-:W-:-:S02]  /*d200*/  I2FP.F32.S32 R12, R12 ;  /* 0x0000000c000c7245 */ /* 0x000fc40000201400 */
[----:B------:R-:W-:Y:S02]  /*d210*/  FSEL R204, R204, -INF , !P2 ;  /* 0xff800000cccc7808 */ /* 0x000fe40005000000 */
[----:B------:R-:W-:Y:S01]  /*d220*/  ISETP.GT.AND P2, PT, R20, R13, PT ;  /* 0x0000000d1400720c */ /* 0x000fe20003f44270 */
[----:B------:R-:W-:Y:S01]  /*d230*/  FFMA.FTZ R12, R12, -UR6, R199 ;  /* 0x800000060c0c7c23 */ /* 0x000fe200080100c7 */
[----:B------:R-:W-:Y:S02]  /*d240*/  IABS R14, R14 ;  /* 0x0000000e000e7213 */ /* 0x000fe40000000000 */
[----:B------:R-:W-:Y:S02]  /*d250*/  FSEL R205, R205, -INF , !P3 ;  /* 0xff800000cdcd7808 */ /* 0x000fe40005800000 */
[----:B------:R-:W-:Y:S02]  /*d260*/  FSEL R175, R175, -INF , !P4 ;  /* 0xff800000afaf7808 */ /* 0x000fe40006000000 */
[----:B------:R-:W-:-:S02]  /*d270*/  ISETP.GE.AND P3, PT, R13, R229, PT ;  /* 0x000000e50d00720c */ /* 0x000fc40003f66270 */
[----:B------:R-:W-:Y:S02]  /*d280*/  ISETP.GT.AND P4, PT, R10, R13, PT ;  /* 0x0000000d0a00720c */ /* 0x000fe40003f84270 */
[----:B------:R-:W-:Y:S02]  /*d290*/  FSEL R15, R15, -INF , !P1 ;  /* 0xff8000000f0f7808 */ /* 0x000fe40004800000 */
[----:B------:R-:W-:Y:S02]  /*d2a0*/  I2FP.F32.S32 R19, R14 ;  /* 0x0000000e00137245 */ /* 0x000fe40000201400 */
[----:B------:R-:W-:Y:S02]  /*d2b0*/  FSEL R16, R16, -INF , !P2 ;  /* 0xff80000010107808 */ /* 0x000fe40005000000 */
[----:B------:R-:W-:Y:S01]  /*d2c0*/  FSEL R175, R175, -INF , !P6 ;  /* 0xff800000afaf7808 */ /* 0x000fe20007000000 */
[----:B------:R-:W-:Y:S01]  /*d2d0*/  FFMA.FTZ R200, R19, -UR6, R200 ;  /* 0x8000000613c87c23 */ /* 0x000fe200080100c8 */
[----:B------:R-:W-:-:S02]  /*d2e0*/  FSEL R172, R15, -INF , !P5 ;  /* 0xff8000000fac7808 */ /* 0x000fc40006800000 */
[----:B------:R-:W-:Y:S02]  /*d2f0*/  FSEL R173, R16, -INF , !P3 ;  /* 0xff80000010ad7808 */ /* 0x000fe40005800000 */
[----:B------:R-:W-:Y:S02]  /*d300*/  FSEL R174, R12, -INF , !P4 ;  /* 0xff8000000cae7808 */ /* 0x000fe40006000000 */
[C---:B------:R-:W-:Y:S02]  /*d310*/  ISETP.GE.AND P6, PT, R17.reuse, R229, PT ;  /* 0x000000e51100720c */ /* 0x040fe40003fc6270 */
[----:B------:R-:W-:Y:S02]  /*d320*/  ISETP.GE.AND P1, PT, R17, R228, PT ;  /* 0x000000e41100720c */ /* 0x000fe40003f26270 */
[-C--:B------:R-:W-:Y:S02]  /*d330*/  ISETP.GT.AND P5, PT, R20, R17.reuse, PT ;  /* 0x000000111400720c */ /* 0x080fe40003fa4270 */
[----:B------:R-:W-:-:S02]  /*d340*/  ISETP.GT.AND P2, PT, R10, R17, PT ;  /* 0x000000110a00720c */ /* 0x000fc40003f44270 */
[C-C-:B------:R-:W-:Y:S02]  /*d350*/  IADD3 R16, PT, PT, R22.reuse, 0x90, -R3.reuse ;  /* 0x0000009016107810 */ /* 0x140fe40007ffe803 */
[C-C-:B------:R-:W-:Y:S02]  /*d360*/  IADD3 R14, PT, PT, R22.reuse, 0x8f, -R3.reuse ;  /* 0x0000008f160e7810 */ /* 0x140fe40007ffe803 */
[--C-:B------:R-:W-:Y:S02]  /*d370*/  IADD3 R12, PT, PT, R22, 0x88, -R3.reuse ;  /* 0x00000088160c7810 */ /* 0x100fe40007ffe803 */
[--C-:B------:R-:W-:Y:S02]  /*d380*/  IADD3 R17, PT, PT, R230, 0x8f, -R3.reuse ;  /* 0x0000008fe6117810 */ /* 0x100fe40007ffe803 */
[--C-:B------:R-:W-:Y:S02]  /*d390*/  IADD3 R22, PT, PT, R22, 0x87, -R3.reuse ;  /* 0x0000008716167810 */ /* 0x100fe40007ffe803 */
[----:B------:R-:W-:-:S02]  /*d3a0*/  IADD3 R15, PT, PT, R230, 0x88, -R3 ;  /* 0x00000088e60f7810 */ /* 0x000fc40007ffe803 */
[----:B------:R-:W-:Y:S02]  /*d3b0*/  IADD3 R3, PT, PT, R230, 0x87, -R3 ;  /* 0x00000087e6037810 */ /* 0x000fe40007ffe803 */
[----:B------:R-:W-:Y:S01]  /*d3c0*/  ISETP.GE.AND P0, PT, R13, R228, PT ;  /* 0x000000e40d00720c */ /* 0x000fe20003f06270 */
[----:B------:R-:W-:Y:S01]  /*d3d0*/  VIADD R13, R209, 0xffffff71 ;  /* 0xffffff71d10d7836 */ /* 0x000fe20000000000 */
[----:B------:R-:W-:Y:S02]  /*d3e0*/  IABS R16, R16 ;  /* 0x0000001000107213 */ /* 0x000fe40000000000 */
[----:B------:R-:W-:Y:S02]  /*d3f0*/  FSEL R199, R200, -INF , !P5 ;  /* 0xff800000c8c77808 */ /* 0x000fe40006800000 */
[----:B------:R-:W-:Y:S02]  /*d400*/  IABS R17, R17 ;  /* 0x0000001100117213 */ /* 0x000fe40000000000 */
[----:B------:R-:W-:-:S02]  /*d410*/  IABS R3, R3 ;  /* 0x0000000300037213 */ /* 0x000fc40000000000 */
[----:B------:R-:W-:Y:S02]  /*d420*/  I2FP.F32.S32 R19, R16 ;  /* 0x0000001000137245 */ /* 0x000fe40000201400 */
[----:B------:R-:W-:Y:S02]  /*d430*/  FSEL R199, R199, -INF , !P6 ;  /* 0xff800000c7c77808 */ /* 0x000fe40007000000 */
[----:B------:R-:W-:Y:S01]  /*d440*/  ISETP.GE.AND P3, PT, R13, R229, PT ;  /* 0x000000e50d00720c */ /* 0x000fe20003f66270 */
[----:B------:R-:W-:Y:S01]  /*d450*/  FFMA.FTZ R19, R19, -UR6, R202 ;  /* 0x8000000613137c23 */ /* 0x000fe200080100ca */
[----:B------:R-:W-:Y:S02]  /*d460*/  ISETP.GE.AND P4, PT, R13, R228, PT ;  /* 0x000000e40d00720c */ /* 0x000fe40003f86270 */
[----:B------:R-:W-:Y:S02]  /*d470*/  ISETP.GT.AND P5, PT, R20, R13, PT ;  /* 0x0000000d1400720c */ /* 0x000fe40003fa4270 */
[----:B------:R-:W-:-:S02]  /*d480*/  I2FP.F32.S32 R16, R17 ;  /* 0x0000001100107245 */ /* 0x000fc40000201400 */
[----:B------:R-:W-:Y:S01]  /*d490*/  ISETP.GT.AND P6, PT, R10, R13, PT ;  /* 0x0000000d0a00720c */ /* 0x000fe20003fc4270 */
[----:B------:R-:W-:Y:S01]  /*d4a0*/  IMAD.MOV.U32 R13, RZ, RZ, R3 ;  /* 0x000000ffff0d7224 */ /* 0x000fe200078e0003 */
[----:B------:R-:W-:Y:S01]  /*d4b0*/  IABS R15, R15 ;  /* 0x0000000f000f7213 */ /* 0x000fe20000000000 */
[----:B------:R-:W-:Y:S01]  /*d4c0*/  FFMA.FTZ R16, R16, -UR6, R201 ;  /* 0x8000000610107c23 */ /* 0x000fe200080100c9 */
[----:B------:R-:W-:Y:S01]  /*d4d0*/  VIADD R3, R209, 0xffffff78 ;  /* 0xffffff78d1037836 */ /* 0x000fe20000000000 */
[----:B------:R-:W-:Y:S01]  /*d4e0*/  FSEL R19, R19, -INF , !P2 ;  /* 0xff80000013137808 */ /* 0x000fe20005000000 */
[----:B------:R-:W-:Y:S01]  /*d4f0*/  VIADD R209, R209, 0xffffff79 ;  /* 0xffffff79d1d17836 */ /* 0x000fe20000000000 */
[----:B------:R-:W-:Y:S02]  /*d500*/  I2FP.F32.S32 R15, R15 ;  /* 0x0000000f000f7245 */ /* 0x000fe40000201400 */
[----:B------:R-:W-:Y:S02]  /*d510*/  I2FP.F32.S32 R18, R13 ;  /* 0x0000000d00127245 */ /* 0x000fe40000201400 */
[----:B------:R-:W-:Y:S01]  /*d520*/  FSEL R16, R16, -INF , !P5 ;  /* 0xff80000010107808 */ /* 0x000fe20006800000 */
[----:B------:R-:W-:Y:S01]  /*d530*/  FFMA.FTZ R15, R15, -UR6, R192 ;  /* 0x800000060f0f7c23 */ /* 0x000fe200080100c0 */
[----:B------:R-:W-:Y:S01]  /*d540*/  ISETP.GT.AND P2, PT, R20, R3, PT ;  /* 0x000000031400720c */ /* 0x000fe20003f44270 */
[----:B------:R-:W-:Y:S01]  /*d550*/  FFMA.FTZ R18, R18, -UR6, R193 ;  /* 0x8000000612127c23 */ /* 0x000fe200080100c1 */
[----:B------:R-:W-:-:S02]  /*d560*/  ISETP.GT.AND P5, PT, R20, R209, PT ;  /* 0x000000d11400720c */ /* 0x000fc40003fa4270 */
[----:B------:R-:W-:Y:S02]  /*d570*/  FSEL R201, R16, -INF , !P3 ;  /* 0xff80000010c97808 */ /* 0x000fe40005800000 */
[----:B------:R-:W-:Y:S02]  /*d580*/  FMNMX3.FTZ R16, R214, R7, R5, !PT ;  /* 0x00000007d6107276 */ /* 0x000fe40007810005 */
[----:B------:R-:W-:Y:S02]  /*d590*/  FSEL R15, R15, -INF , !P2 ;  /* 0xff8000000f0f7808 */ /* 0x000fe40005000000 */
[----:B------:R-:W-:Y:S02]  /*d5a0*/  FSEL R18, R18, -INF , !P5 ;  /* 0xff80000012127808 */ /* 0x000fe40006800000 */
[C---:B------:R-:W-:Y:S02]  /*d5b0*/  ISETP.GE.AND P3, PT, R3.reuse, R229, PT ;  /* 0x000000e50300720c */ /* 0x040fe40003f66270 */
[----:B------:R-:W-:-:S02]  /*d5c0*/  ISETP.GE.AND P2, PT, R3, R228, PT ;  /* 0x000000e40300720c */ /* 0x000fc40003f46270 */
[----:B------:R-:W-:Y:S02]  /*d5d0*/  ISETP.GT.AND P5, PT, R10, R3, PT ;  /* 0x000000030a00720c */ /* 0x000fe40003fa4270 */
[----:B------:R-:W-:Y:S02]  /*d5e0*/  FMNMX3.FTZ R3, R210, R2, R4, !PT ;  /* 0x00000002d2037276 */ /* 0x000fe40007810004 */
[----:B------:R-:W-:Y:S02]  /*d5f0*/  IABS R14, R14 ;  /* 0x0000000e000e7213 */ /* 0x000fe40000000000 */
[----:B------:R-:W-:Y:S02]  /*d600*/  FMNMX3.FTZ R16, R16, R11, R9, !PT ;  /* 0x0000000b10107276 */ /* 0x000fe40007810009 */
[----:B------:R-:W-:Y:S02]  /*d610*/  FMNMX3.FTZ R3, R3, R6, R8, !PT ;  /* 0x0000000603037276 */ /* 0x000fe40007810008 */
[----:B------:R-:W-:-:S02]  /*d620*/  I2FP.F32.S32 R14, R14 ;  /* 0x0000000e000e7245 */ /* 0x000fc40000201400 */
[----:B------:R-:W-:Y:S02]  /*d630*/  FMNMX3.FTZ R16, R16, R217, R189, !PT ;  /* 0x000000d910107276 */ /* 0x000fe400078100bd */
[----:B------:R-:W-:Y:S01]  /*d640*/  IABS R12, R12 ;  /* 0x0000000c000c7213 */ /* 0x000fe20000000000 */
[----:B------:R-:W-:Y:S01]  /*d650*/  FFMA.FTZ R14, R14, -UR6, R203 ;  /* 0x800000060e0e7c23 */ /* 0x000fe200080100cb */
[----:B------:R-:W-:Y:S02]  /*d660*/  IABS R22, R22 ;  /* 0x0000001600167213 */ /* 0x000fe40000000000 */
[----:B------:R-:W-:Y:S02]  /*d670*/  FSEL R197, R15, -INF , !P3 ;  /* 0xff8000000fc57808 */ /* 0x000fe40005800000 */
[----:B------:R-:W-:Y:S02]  /*d680*/  FMNMX3.FTZ R15, R3, R208, R190, !PT ;  /* 0x000000d0030f7276 */ /* 0x000fe400078100be */
[----:B------:R-:W-:-:S02]  /*d690*/  FMNMX3.FTZ R16, R16, R171, R169, !PT ;  /* 0x000000ab10107276 */ /* 0x000fc400078100a9 */
[----:B------:R-:W-:Y:S02]  /*d6a0*/  I2FP.F32.S32 R13, R12 ;  /* 0x0000000c000d7245 */ /* 0x000fe40000201400 */
[----:B------:R-:W-:Y:S02]  /*d6b0*/  I2FP.F32.S32 R22, R22 ;  /* 0x0000001600167245 */ /* 0x000fe40000201400 */
[----:B------:R-:W-:Y:S01]  /*d6c0*/  FMNMX3.FTZ R15, R15, R170, R168, !PT ;  /* 0x000000aa0f0f7276 */ /* 0x000fe200078100a8 */
[----:B------:R-:W-:Y:S01]  /*d6d0*/  FFMA.FTZ R13, R13, -UR6, R194 ;  /* 0x800000060d0d7c23 */ /* 0x000fe200080100c2 */
[----:B------:R-:W-:Y:S01]  /*d6e0*/  FMNMX3.FTZ R12, R16, R207, R205, !PT ;  /* 0x000000cf100c7276 */ /* 0x000fe200078100cd */
[----:B------:R-:W-:Y:S01]  /*d6f0*/  FFMA.FTZ R22, R22, -UR6, R195 ;  /* 0x8000000616167c23 */ /* 0x000fe200080100c3 */
[----:B------:R-:W-:Y:S01]  /*d700*/  ISETP.GE.AND P3, PT, R209, R229, PT ;  /* 0x000000e5d100720c */ /* 0x000fe20003f66270 */
[----:B------:R-:W-:Y:S01]  /*d710*/  VIADD R16, R0, 0x18000 ;  /* 0x0001800000107836 */ /* 0x000fe20000000000 */
[----:B------:R-:W-:Y:S01]  /*d720*/  FSEL R14, R14, -INF , !P6 ;  /* 0xff8000000e0e7808 */ /* 0x000fe20007000000 */
[----:B------:R-:W-:Y:S01]  /*d730*/  VIADD R195, R0, 0x18040 ;  /* 0x0001804000c37836 */ /* 0x000fe20000000000 */
[----:B------:R-:W-:-:S02]  /*d740*/  ISETP.GT.AND P6, PT, R10, R209, PT ;  /* 0x000000d10a00720c */ /* 0x000fc40003fc4270 */
[----:B------:R-:W-:Y:S02]  /*d750*/  FSEL R174, R174, -INF , !P0 ;  /* 0xff800000aeae7808 */ /* 0x000fe40004000000 */
[----:B------:R-:W-:Y:S02]  /*d760*/  FMNMX3.FTZ R15, R15, R206, R204, !PT ;  /* 0x000000ce0f0f7276 */ /* 0x000fe400078100cc */
[----:B------:R-:W-:Y:S02]  /*d770*/  FMNMX3.FTZ R12, R12, R175, R173, !PT ;  /* 0x000000af0c0c7276 */ /* 0x000fe400078100ad */
[----:B------:R-:W-:Y:S02]  /*d780*/  FSEL R179, R18, -INF , !P3 ;  /* 0xff80000012b37808 */ /* 0x000fe40005800000 */
        /* <DEDUP_REMOVED lines=12> */
[----:B------:R-:W3:Y:S04]  /*d850*/  SHFL.BFLY PT, R10, R3, 0x2, 0x1f ;  /* 0x0c401f00030a7f89 */ /* 0x000ee800000e0000 */
[----:B------:R-:W4:Y:S01]  /*d860*/  SHFL.BFLY PT, R12, R15, 0x2, 0x1f ;  /* 0x0c401f000f0c7f89 */ /* 0x000f2200000e0000 */
[----:B---3--:R-:W-:Y:S02]  /*d870*/  FMNMX.FTZ R13, R3, R10, !PT ;  /* 0x0000000a030d7209 */ /* 0x008fe40007810000 */
[----:B----4-:R-:W-:-:S03]  /*d880*/  FMNMX.FTZ R10, R15, R12, !PT ;  /* 0x0000000c0f0a7209 */ /* 0x010fc60007810000 */
[----:B------:R-:W3:Y:S04]  /*d890*/  SHFL.BFLY PT, R164, R13, 0x1, 0x1f ;  /* 0x0c201f000da47f89 */ /* 0x000ee800000e0000 */
[----:B------:R-:W4:Y:S01]  /*d8a0*/  SHFL.BFLY PT, R3, R10, 0x1, 0x1f ;  /* 0x0c201f000a037f89 */ /* 0x000f2200000e0000 */
[----:B---3--:R-:W-:-:S03]  /*d8b0*/  FMNMX.FTZ R164, R13, R164, !PT ;  /* 0x000000a40da47209 */ /* 0x008fc60007810000 */
[----:B------:R-:W-:Y:S01]  /*d8c0*/  LDSM.16.MT88.4 R12, [R0+0x18000] ;  /* 0x01800000000c783b */ /* 0x000fe20000004200 */
[----:B----4-:R-:W-:Y:S01]  /*d8d0*/  FMNMX.FTZ R3, R10, R3, !PT ;  /* 0x000000030a037209 */ /* 0x010fe20007810000 */
[C---:B--2---:R-:W-:Y:S01]  /*d8e0*/  FMUL.FTZ R202, R164.reuse, UR4 ;  /* 0x00000004a4ca7c20 */ /* 0x044fe20008410000 */
[----:B------:R-:W-:Y:S02]  /*d8f0*/  FSETP.NEU.FTZ.AND P1, PT, R164, -INF , PT ;  /* 0xff800000a400780b */ /* 0x000fe40003f3d000 */
[C---:B------:R-:W-:Y:S01]  /*d900*/  FSETP.NEU.FTZ.AND P0, PT, R3.reuse, -INF , PT ;  /* 0xff8000000300780b */ /* 0x040fe20003f1d000 */
[----:B------:R-:W-:Y:S01]  /*d910*/  FMUL.FTZ R177, R3, UR4 ;  /* 0x0000000403b17c20 */ /* 0x000fe20008410000 */
[----:B------:R-:W-:Y:S02]  /*d920*/  FSEL R202, R202, RZ, P1 ;  /* 0x000000ffcaca7208 */ /* 0x000fe40000800000 */
[----:B------:R-:W-:Y:S02]  /*d930*/  FSEL R185, R164, RZ, P1 ;  /* 0x000000ffa4b97208 */ /* 0x000fe40000800000 */
[----:B------:R-:W-:Y:S01]  /*d940*/  R2P PR, R212, 0x6 ;  /* 0x00000006d4007804 */ /* 0x000fe20000000000 */
[--C-:B------:R-:W-:Y:S01]  /*d950*/  FFMA.FTZ R181, R5, UR4, -R202.reuse ;  /* 0x0000000405b57c23 */ /* 0x100fe200080108ca */
[----:B------:R-:W-:Y:S01]  /*d960*/  FSEL R5, R3, RZ, P0 ;  /* 0x000000ff03057208 */ /* 0x000fe20000000000 */
[----:B------:R-:W-:Y:S01]  /*d970*/  FADD.FTZ R185, R214, -R185 ;  /* 0x800000b9d6b97221 */ /* 0x000fe20000010000 */
[----:B------:R-:W-:Y:S01]  /*d980*/  FSEL R177, R177, RZ, P0 ;  /* 0x000000ffb1b17208 */ /* 0x000fe20000000000 */
[--C-:B------:R-:W-:Y:S01]  /*d990*/  FFMA.FTZ R182, R7, UR4, -R202.reuse ;  /* 0x0000000407b67c23 */ /* 0x100fe200080108ca */
[--C-:B------:R-:W-:Y:S01]  /*d9a0*/  FFMA.FTZ R180, R11, UR4, -R202.reuse ;  /* 0x000000040bb47c23 */ /* 0x100fe200080108ca */
[----:B------:R-:W-:Y:S01]  /*d9b0*/  FADD.FTZ R184, R210, -R5 ;  /* 0x80000005d2b87221 */ /* 0x000fe20000010000 */
[----:B------:R-:W-:Y:S01]  /*d9c0*/  FFMA.FTZ R167, R9, UR4, -R202 ;  /* 0x0000000409a77c23 */ /* 0x000fe200080108ca */
[--C-:B------:R-:W-:Y:S01]  /*d9d0*/  FFMA.FTZ R166, R2, UR4, -R177.reuse ;  /* 0x0000000402a67c23 */ /* 0x100fe200080108b1 */
[--C-:B------:R-:W-:Y:S01]  /*d9e0*/  FFMA.FTZ R165, R4, UR4, -R177.reuse ;  /* 0x0000000404a57c23 */ /* 0x100fe200080108b1 */
[--C-:B------:R-:W-:Y:S01]  /*d9f0*/  FFMA.FTZ R2, R6, UR4, -R177.reuse ;  /* 0x0000000406027c23 */ /* 0x100fe200080108b1 */
[----:B------:R-:W-:Y:S01]  /*da00*/  FFMA.FTZ R183, R8, UR4, -R177 ;  /* 0x0000000408b77c23 */ /* 0x000fe200080108b1 */
[----:B------:R-:W-:-:S02]  /*da10*/  @P2 VIADD R195, R16, 0xffffffc0 ;  /* 0xffffffc010c32836 */ /* 0x000fc40000000000 */
[----:B------:R-:W-:Y:S01]  /*da20*/  FMUL.FTZ R185, R185, UR4 ;  /* 0x00000004b9b97c20 */ /* 0x000fe20008410000 */
[----:B------:R-:W-:Y:S01]  /*da30*/  FMUL.FTZ R184, R184, UR4 ;  /* 0x00000004b8b87c20 */ /* 0x000fe20008410000 */
[----:B------:R-:W-:Y:S01]  /*da40*/  MUFU.EX2 R182, R182 ;  /* 0x000000b600b67308 */ /* 0x000fe20000000800 */
[----:B------:R-:W-:Y:S01]  /*da50*/  SEL R186, R186, 0xffffffe0, !P1 ;  /* 0xffffffe0baba7807 */ /* 0x000fe20004800000 */
[----:B------:R-:W2:Y:S01]  /*da60*/  LDSM.16.MT88.4 R28, [R195] ;  /* 0x00000000c31c783b */ /* 0x000ea20000004200 */
[--C-:B------:R-:W-:Y:S01]  /*da70*/  FFMA.FTZ R194, R217, UR4, -R202.reuse ;  /* 0x00000004d9c27c23 */ /* 0x100fe200080108ca */
[--C-:B------:R-:W-:Y:S01]  /*da80*/  FFMA.FTZ R189, R189, UR4, -R202.reuse ;  /* 0x00000004bdbd7c23 */ /* 0x100fe200080108ca */
[----:B------:R-:W-:Y:S01]  /*da90*/  FFMA.FTZ R188, R171, UR4, -R202 ;  /* 0x00000004abbc7c23 */ /* 0x000fe200080108ca */
[----:B------:R-:W-:Y:S02]  /*daa0*/  IMAD.IADD R196, R0, 0x1, R186 ;  /* 0x0000000100c47824 */ /* 0x000fe400078e02ba */
[----:B------:R-:W-:Y:S01]  /*dab0*/  FFMA.FTZ R187, R169, UR4, -R202 ;  /* 0x00000004a9bb7c23 */ /* 0x000fe200080108ca */
[----:B------:R-:W3:Y:S01]  /*dac0*/  MUFU.EX2 R181, R181 ;  /* 0x000000b500b57308 */ /* 0x000ee20000000800 */
[----:B------:R-:W-:-:S02]  /*dad0*/  IMAD.IADD R186, R186, 0x1, R195 ;  /* 0x00000001baba7824 */ /* 0x000fc400078e02c3 */
[--C-:B------:R-:W-:Y:S01]  /*dae0*/  FFMA.FTZ R193, R208, UR4, -R177.reuse ;  /* 0x00000004d0c17c23 */ /* 0x100fe200080108b1 */
[----:B------:R-:W-:Y:S01]  /*daf0*/  LDSM.16.MT88.4 R20, [R196+0x18000] ;  /* 0x01800000c414783b */ /* 0x000fe20000004200 */
[--C-:B------:R-:W-:Y:S01]  /*db00*/  FFMA.FTZ R190, R190, UR4, -R177.reuse ;  /* 0x00000004bebe7c23 */ /* 0x100fe200080108b1 */
[--C-:B------:R-:W-:Y:S01]  /*db10*/  FFMA.FTZ R192, R170, UR4, -R177.reuse ;  /* 0x00000004aac07c23 */ /* 0x100fe200080108b1 */
[--C-:B------:R-:W-:Y:S01]  /*db20*/  FFMA.FTZ R191, R168, UR4, -R177.reuse ;  /* 0x00000004a8bf7c23 */ /* 0x100fe200080108b1 */
[--C-:B------:R-:W-:Y:S01]  /*db30*/  FFMA.FTZ R203, R207, UR4, -R202.reuse ;  /* 0x00000004cfcb7c23 */ /* 0x100fe200080108ca */
[----:B------:R-:W-:Y:S01]  /*db40*/  MUFU.EX2 R180, R180 ;  /* 0x000000b400b47308 */ /* 0x000fe20000000800 */
[----:B------:R-:W-:Y:S01]  /*db50*/  LDSM.16.MT88.4 R168, [R0+0x1a800] ;  /* 0x01a8000000a8783b */ /* 0x000fe20000004200 */
[--C-:B------:R-:W-:Y:S01]  /*db60*/  FFMA.FTZ R208, R205, UR4, -R202.reuse ;  /* 0x00000004cdd07c23 */ /* 0x100fe200080108ca */
[--C-:B------:R-:W-:Y:S01]  /*db70*/  FFMA.FTZ R207, R204, UR4, -R177.reuse ;  /* 0x00000004cccf7c23 */ /* 0x100fe200080108b1 */
[--C-:B------:R-:W-:Y:S01]  /*db80*/  FFMA.FTZ R205, R175, UR4, -R202.reuse ;  /* 0x00000004afcd7c23 */ /* 0x100fe200080108ca */
[--C-:B------:R-:W-:Y:S01]  /*db90*/  FFMA.FTZ R210, R173, UR4, -R202.reuse ;  /* 0x00000004add27c23 */ /* 0x100fe200080108ca */
[--C-:B------:R-:W-:Y:S01]  /*dba0*/  FFMA.FTZ R206, R206, UR4, -R177.reuse ;  /* 0x00000004cece7c23 */ /* 0x100fe200080108b1 */
[--C-:B------:R-:W-:Y:S01]  /*dbb0*/  FFMA.FTZ R204, R172, UR4, -R177.reuse ;  /* 0x00000004accc7c23 */ /* 0x100fe200080108b1 */
[----:B------:R-:W4:Y:S01]  /*dbc0*/  MUFU.EX2 R167, R167 ;  /* 0x000000a700a77308 */ /* 0x000f220000000800 */
[----:B---3--:R-:W-:Y:S01]  /*dbd0*/  F2FP.F16.F32.PACK_AB R4, R181, R182 ;  /* 0x000000b6b504723e */ /* 0x008fe200000000ff */
[--C-:B------:R-:W-:Y:S01]  /*dbe0*/  FFMA.FTZ R209, R174, UR4, -R177.reuse ;  /* 0x00000004aed17c23 */ /* 0x100fe200080108b1 */
[--C-:B------:R-:W-:Y:S01]  /*dbf0*/  FFMA.FTZ R214, R201, UR4, -R202.reuse ;  /* 0x00000004c9d67c23 */ /* 0x100fe200080108ca */
[----:B------:R-:W-:Y:S01]  /*dc00*/  LDSM.16.MT88.4 R172, [R186+0x1000] ;  /* 0x00100000baac783b */ /* 0x000fe20000004200 */
[--C-:B------:R-:W-:Y:S01]  /*dc10*/  FFMA.FTZ R199, R199, UR4, -R202.reuse ;  /* 0x00000004c7c77c23 */ /* 0x100fe200080108ca */
[--C-:B------:R-:W-:Y:S01]  /*dc20*/  FFMA.FTZ R197, R197, UR4, -R202.reuse ;  /* 0x00000004c5c57c23 */ /* 0x100fe200080108ca */
[--C-:B------:R-:W-:Y:S01]  /*dc30*/  FFMA.FTZ R201, R198, UR4, -R177.reuse ;  /* 0x00000004c6c97c23 */ /* 0x100fe200080108b1 */
[----:B------:R-:W-:Y:S01]  /*dc40*/  MUFU.EX2 R166, R166 ;  /* 0x000000a600a67308 */ /* 0x000fe20000000800 */
[----:B------:R-:W-:Y:S01]  /*dc50*/  FFMA.FTZ R202, R179, UR4, -R202 ;  /* 0x00000004b3ca7c23 */ /* 0x000fe200080108ca */
[--C-:B------:R-:W-:Y:S01]  /*dc60*/  FFMA.FTZ R200, R200, UR4, -R177.reuse ;  /* 0x00000004c8c87c23 */ /* 0x100fe200080108b1 */
[--C-:B------:R-:W-:Y:S01]  /*dc70*/  FFMA.FTZ R198, R178, UR4, -R177.reuse ;  /* 0x00000004b2c67c23 */ /* 0x100fe200080108b1 */
[----:B------:R-:W-:-:S02]  /*dc80*/  FFMA.FTZ R217, R176, UR4, -R177 ;  /* 0x00000004b0d97c23 */ /* 0x000fc400080108b1 */
[----:B------:R-:W-:Y:S02]  /*dc90*/  LDSM.16.MT88.4 R176, [R196+0x1b800] ;  /* 0x01b80000c4b0783b */ /* 0x000fe40000004200 */
[----:B------:R-:W3:Y:S01]  /*dca0*/  MUFU.EX2 R165, R165 ;  /* 0x000000a500a57308 */ /* 0x000ee20000000800 */
[----:B----4-:R-:W-:-:S07]  /*dcb0*/  F2FP.F16.F32.PACK_AB R6, R167, R180 ;  /* 0x000000b4a706723e */ /* 0x010fce00000000ff */
[----:B------:R-:W-:Y:S08]  /*dcc0*/  MUFU.EX2 R2, R2 ;  /* 0x0000000200027308 */ /* 0x000ff00000000800 */
[----:B------:R-:W4:Y:S01]  /*dcd0*/  MUFU.EX2 R183, R183 ;  /* 0x000000b700b77308 */ /* 0x000f220000000800 */
[----:B---3--:R-:W-:-:S07]  /*dce0*/  F2FP.F16.F32.PACK_AB R5, R165, R166 ;  /* 0x000000a6a505723e */ /* 0x008fce00000000ff */
[----:B------:R-:W1:Y:S08]  /*dcf0*/  MUFU.EX2 R185, R185 ;  /* 0x000000b900b97308 */ /* 0x000e700000000800 */
[----:B------:R-:W3:Y:S01]  /*dd00*/  MUFU.EX2 R184, R184 ;  /* 0x000000b800b87308 */ /* 0x000ee20000000800 */
[----:B----4-:R-:W-:-:S07]  /*dd10*/  F2FP.F16.F32.PACK_AB R7, R183, R2 ;  /* 0x00000002b707723e */ /* 0x010fce00000000ff */
        /* <DEDUP_REMOVED lines=65> */
[----:B------:R-:W1:Y:S01]  /*e130*/  LDSM.16.MT88.4 R152, [R186] ;  /* 0x00000000ba98783b */ /* 0x000e620000004200 */
        /* <DEDUP_REMOVED lines=56> */
[----:B------:R-:W2:Y:S01]  /*e4c0*/  LDSM.16.MT88.4 R140, [R195+0x4000] ;  /* 0x00400000c38c783b */ /* 0x000ea20000004200 */
[-C--:B------:R-:W-:Y:S01]  /*e4d0*/  FMUL.FTZ R150, R150, R184.reuse ;  /* 0x000000b896967220 */ /* 0x080fe20000410000 */
[-C--:B------:R-:W-:Y:S01]  /*e4e0*/  FMUL.FTZ R151, R151, R184.reuse ;  /* 0x000000b897977220 */ /* 0x080fe20000410000 */
[-C--:B------:R-:W-:Y:S01]  /*e4f0*/  FMUL.FTZ R108, R108, R185.reuse ;  /* 0x000000b96c6c7220 */ /* 0x080fe20000410000 */
[----:B------:R-:W-:Y:S01]  /*e500*/  MUFU.EX2 R188, R188 ;  /* 0x000000bc00bc7308 */ /* 0x000fe20000000800 */
[-C--:B------:R-:W-:Y:S01]  /*e510*/  FMUL.FTZ R109, R109, R185.reuse ;  /* 0x000000b96d6d7220 */ /* 0x080fe20000410000 */
[-C--:B------:R-:W-:Y:S01]  /*e520*/  FMUL.FTZ R110, R110, R184.reuse ;  /* 0x000000b86e6e7220 */ /* 0x080fe20000410000 */
[C---:B---3--:R-:W-:Y:S01]  /*e530*/  HMMA.16816.F32 R68, R4.reuse, R136, R68 ;  /* 0x000000880444723c */ /* 0x048fe20000001844 */
        /* <DEDUP_REMOVED lines=8> */
[----:B------:R-:W3:Y:S01]  /*e5c0*/  LDSM.16.MT88.4 R136, [R186+0x4000] ;  /* 0x00400000ba88783b */ /* 0x000ee20000004200 */
[-C--:B------:R-:W-:Y:S01]  /*e5d0*/  FMUL.FTZ R117, R117, R185.reuse ;  /* 0x000000b975757220 */ /* 0x080fe20000410000 */
[-C--:B------:R-:W-:Y:S01]  /*e5e0*/  FMUL.FTZ R118, R118, R184.reuse ;  /* 0x000000b876767220 */ /* 0x080fe20000410000 */
[-C--:B------:R-:W-:Y:S01]  /*e5f0*/  FMUL.FTZ R119, R119, R184.reuse ;  /* 0x000000b877777220 */ /* 0x080fe20000410000 */
[----:B------:R-:W-:Y:S01]  /*e600*/  MUFU.EX2 R193, R193 ;  /* 0x000000c100c17308 */ /* 0x000fe20000000800 */
[-C--:B------:R-:W-:Y:S01]  /*e610*/  FMUL.FTZ R120, R120, R185.reuse ;  /* 0x000000b978787220 */ /* 0x080fe20000410000 */
[-C--:B------:R-:W-:Y:S01]  /*e620*/  FMUL.FTZ R121, R121, R185.reuse ;  /* 0x000000b979797220 */ /* 0x080fe20000410000 */
[C---:B----4-:R-:W-:Y:S01]  /*e630*/  HMMA.16816.F32 R76, R4.reuse, R144, R76 ;  /* 0x00000090044c723c */ /* 0x050fe2000000184c */
[-C--:B------:R-:W-:Y:S01]  /*e640*/  FMUL.FTZ R122, R122, R184.reuse ;  /* 0x000000b87a7a7220 */ /* 0x080fe20000410000 */
[-C--:B------:R-:W-:Y:S01]  /*e650*/  FMUL.FTZ R123, R123, R184.reuse ;  /* 0x000000b87b7b7220 */ /* 0x080fe20000410000 */
[-C--:B------:R-:W-:Y:S01]  /*e660*/  FMUL.FTZ R124, R124, R185.reuse ;  /* 0x000000b97c7c7220 */ /* 0x080fe20000410000 */
[-C--:B------:R-:W-:Y:S01]  /*e670*/  FMUL.FTZ R125, R125, R185.reuse ;  /* 0x000000b97d7d7220 */ /* 0x080fe20000410000 */
[----:B------:R-:W4:Y:S01]  /*e680*/  MUFU.EX2 R190, R190 ;  /* 0x000000be00be7308 */ /* 0x000f220000000800 */
[-C--:B------:R-:W-:Y:S01]  /*e690*/  FMUL.FTZ R126, R126, R184.reuse ;  /* 0x000000b87e7e7220 */ /* 0x080fe20000410000 */
[-C--:B------:R-:W-:Y:S01]  /*e6a0*/  FMUL.FTZ R127, R127, R184.reuse ;  /* 0x000000b87f7f7220 */ /* 0x080fe20000410000 */
[C---:B------:R-:W-:Y:S01]  /*e6b0*/  HMMA.16816.F32 R80, R4.reuse, R146, R80 ;  /* 0x000000920450723c */ /* 0x040fe20000001850 */
[----:B------:R-:W5:Y:S01]  /*e6c0*/  LDSM.16.MT88.4 R144, [R0+0x1e000] ;  /* 0x01e000000090783b */ /* 0x000f620000004200 */
[-C--:B------:R-:W-:Y:S01]  /*e6d0*/  FMUL.FTZ R128, R128, R185.reuse ;  /* 0x000000b980807220 */ /* 0x080fe20000410000 */
[-C--:B------:R-:W-:Y:S01]  /*e6e0*/  FMUL.FTZ R129, R129, R185.reuse ;  /* 0x000000b981817220 */ /* 0x080fe20000410000 */
[-C--:B------:R-:W-:Y:S01]  /*e6f0*/  FMUL.FTZ R130, R130, R184.reuse ;  /* 0x000000b882827220 */ /* 0x080fe20000410000 */
[----:B------:R-:W-:Y:S01]  /*e700*/  MUFU.EX2 R192, R192 ;  /* 0x000000c000c07308 */ /* 0x000fe20000000800 */
[-C--:B------:R-:W-:Y:S01]  /*e710*/  FMUL.FTZ R131, R131, R184.reuse ;  /* 0x000000b883837220 */ /* 0x080fe20000410000 */
        /* <DEDUP_REMOVED lines=8> */
[----:B--2---:R-:W-:Y:S02]  /*e7a0*/  HMMA.16816.F32 R84, R4, R140, R84 ;  /* 0x0000008c0454723c */ /* 0x004fe40000001854 */
[----:B------:R-:W-:Y:S01]  /*e7b0*/  FADD.FTZ R2, R2, R165 ;  /* 0x000000a502027221 */ /* 0x000fe20000010000 */
[----:B------:R-:W-:-:S02]  /*e7c0*/  FADD.FTZ R180, R180, R181 ;  /* 0x000000b5b4b47221 */ /* 0x000fc40000010000 */
        /* <DEDUP_REMOVED lines=47> */
[----:B------:R-:W-:-:S03]  /*eac0*/  FADD.FTZ R193, R190, R193 ;  /* 0x000000c1bec17221 */ /* 0x000fc60000010000 */
[----:B------:R-:W-:Y:S01]  /*ead0*/  FADD.FTZ R189, R189, R194 ;  /* 0x000000c2bdbd7221 */ /* 0x000fe20000010000 */
[----:B------:R-:W-:Y:S01]  /*eae0*/  FADD.FTZ R192, R192, R193 ;  /* 0x000000c1c0c07221 */ /* 0x000fe20000010000 */
[----:B-----5:R-:W-:Y:S02]  /*eaf0*/  HMMA.16816.F32 R8, R128, R144, R8 ;  /* 0x000000908008723c */ /* 0x020fe40000001808 */
        /* <DEDUP_REMOVED lines=109> */
[----:B------:R3:W-:Y:S01]  /*f1d0*/  LDSM.16.MT88.4 R144, [R196+0x1f800] ;  /* 0x01f80000c490783b */ /* 0x0007e20000004200 */
        /* <DEDUP_REMOVED lines=9> */
[----:B------:R-:W4:Y:S01]  /*f270*/  LDSM.16.MT88.4 R8, [R186+0x1800] ;  /* 0x00180000ba08783b */ /* 0x000f220000004200 */
[----:B------:R-:W-:Y:S01]  /*f280*/  FADD.FTZ R197, R197, R214 ;  /* 0x000000d6c5c57221 */ /* 0x000fe20000010000 */
[----:B------:R-:W-:-:S03]  /*f290*/  FADD.FTZ R241, R217, R198 ;  /* 0x000000c6d9f17221 */ /* 0x000fc60000010000 */
[----:B------:R-:W-:Y:S02]  /*f2a0*/  FADD.FTZ R243, R202, R197 ;  /* 0x000000c5caf37221 */ /* 0x000fe40000010000 */
[----:B--2---:R-:W-:Y:S01]  /*f2b0*/  HMMA.16816.F32 R36, R4, R140, R36 ;  /* 0x0000008c0424723c */ /* 0x004fe20000001824 */
[----:B---3--:R-:W-:-:S07]  /*f2c0*/  IMAD.SHL.U32 R196, R212, 0x2, RZ ;  /* 0x00000002d4c47824 */ /* 0x008fce00078e00ff */
[----:B-1----:R-:W-:Y:S01]  /*f2d0*/  HMMA.16816.F32 R100, R4, R152, R100 ;  /* 0x000000980464723c */ /* 0x002fe20000001864 */
[----:B------:R-:W-:-:S07]  /*f2e0*/  LOP3.LUT R198, R196, 0x6, RZ, 0xc0, !PT ;  /* 0x00000006c4c67812 */ /* 0x000fce00078ec0ff */
[C---:B------:R-:W-:Y:S08]  /*f2f0*/  HMMA.16816.F32 R104, R4.reuse, R154, R104 ;  /* 0x0000009a0468723c */ /* 0x040ff00000001868 */
[C---:B------:R-:W-:Y:S01]  /*f300*/  HMMA.16816.F32 R40, R4.reuse, R142, R40 ;  /* 0x0000008e0428723c */ /* 0x040fe20000001828 */
[----:B------:R-:W1:Y:S07]  /*f310*/  LDSM.16.MT88.4 R140, [R195+0x1800] ;  /* 0x00180000c38c783b */ /* 0x000e6e0000004200 */
[C---:B------:R-:W-:Y:S01]  /*f320*/  HMMA.16816.F32 R152, R4.reuse, R148, R16 ;  /* 0x000000940498723c */ /* 0x040fe20000001810 */
[----:B------:R-:W-:Y:S07]  /*f330*/  LDSM.16.MT88.4 R16, [R186+0x3800] ;  /* 0x00380000ba10783b */ /* 0x000fee0000004200 */
[C---:B------:R-:W-:Y:S01]  /*f340*/  HMMA.16816.F32 R156, R4.reuse, R158, R12 ;  /* 0x0000009e049c723c */ /* 0x040fe2000000180c */
[----:B------:R-:W-:Y:S07]  /*f350*/  LDSM.16.MT88.4 R12, [R195+0x7800] ;  /* 0x00780000c30c783b */ /* 0x000fee0000004200 */
[C---:B------:R-:W-:Y:S08]  /*f360*/  HMMA.16816.F32 R68, R4.reuse, R32, R68 ;  /* 0x000000200444723c */ /* 0x040ff00000001844 */
[C---:B------:R-:W-:Y:S01]  /*f370*/  HMMA.16816.F32 R72, R4.reuse, R34, R72 ;  /* 0x000000220448723c */ /* 0x040fe20000001848 */
[----:B------:R-:W2:Y:S07]  /*f380*/  LDSM.16.MT88.4 R32, [R195+0x5800] ;  /* 0x00580000c320783b */ /* 0x000eae0000004200 */
[C---:B------:R-:W-:Y:S01]  /*f390*/  HMMA.16816.F32 R148, R4.reuse, R150, R20 ;  /* 0x000000960494723c */ /* 0x040fe20000001814 */
[----:B------:R-:W3:Y:S07]  /*f3a0*/  LDSM.16.MT88.4 R20, [R186+0x5800] ;  /* 0x00580000ba14783b */ /* 0x000eee0000004200 */
[C---:B----4-:R-:W-:Y:S08]  /*f3b0*/  HMMA.16816.F32 R136, R4.reuse, R8, R136 ;  /* 0x000000080488723c */ /* 0x050ff00000001888 */
[C---:B------:R-:W-:Y:S01]  /*f3c0*/  HMMA.16816.F32 R132, R4.reuse, R10, R132 ;  /* 0x0000000a0484723c */ /* 0x040fe20000001884 */
[----:B------:R-:W4:Y:S07]  /*f3d0*/  LDSM.16.MT88.4 R8, [R186+0x7800] ;  /* 0x00780000ba08783b */ /* 0x000f2e0000004200 */
        /* <DEDUP_REMOVED lines=19> */
[----:B------:R-:W-:Y:S01]  /*f510*/  HMMA.16816.F32 R128, R4, R10, R128 ;  /* 0x0000000a0480723c */ /* 0x000fe20000001880 */
[----:B------:R-:W-:-:S04]  /*f520*/  NOP ;  /* 0x0000000000007918 */ /* 0x000fc80000000000 */
[----:B------:R-:W-:-:S15]  /*f530*/  BRA.U UP0, `(.L_x_606) ;  /* 0x0000000100047547 */ /* 0x000fde000b800000 */
.L_x_603:
[----:B------:R-:W-:-:S12]  /*f540*/  UIADD3 UR22, UPT, UPT, UR16, -0x1, URZ ;  /* 0xffffffff10167890 */ /* 0x000fd8000fffe0ff */
.L_x_606:
[----:B------:R-:W-:-:S09]  /*f550*/  UISETP.GE.AND UP0, UPT, UR22, UR19, UPT ;  /* 0x000000131600728c */ /* 0x000fd2000bf06270 */
[----:B------:R-:W-:Y:S05]  /*f560*/  BRA.U !UP0, `(.L_x_607) ;  /* 0x0000004508c47547 */ /* 0x000fea000b800000 */
[----:B------:R-:W1:Y:S01]  /*f570*/  S2R R212, SR_TID.X ;  /* 0x0000000000d47919 */ /* 0x000e620000002100 */
[----:B------:R-:W2:Y:S01]  /*f580*/  S2UR UR5, SR_CgaCtaId ;  /* 0x00000000000579c3 */ /* 0x000ea20000008800 */
[----:B------:R-:W3:Y:S01]  /*f590*/  LDCU UR7, c[0x0][0x440] ;  /* 0x00008800ff0777ac */ /* 0x000ee20008000800 */
[----:B------:R-:W-:Y:S01]  /*f5a0*/  IMAD.MOV.U32 R214, RZ, RZ, 0x40 ;  /* 0x00000040ffd67424 */ /* 0x000fe200078e00ff */
[----:B------:R-:W-:Y:S01]  /*f5b0*/  MOV R208, 0x20 ;  /* 0x0000002000d07802 */ /* 0x000fe20000000f00 */
[----:B------:R-:W-:Y:S01]  /*f5c0*/  IMAD.MOV.U32 R2, RZ, RZ, R3 ;  /* 0x000000ffff027224 */ /* 0x000fe200078e0003 */
[----:B------:R-:W-:Y:S01]  /*f5d0*/  UMOV UR9, 0x400 ;  /* 0x0000040000097882 */ /* 0x000fe20000000000 */
[----:B------:R-:W-:Y:S01]  /*f5e0*/  IMAD.MOV.U32 R0, RZ, RZ, R164 ;  /* 0x000000ffff007224 */ /* 0x000fe200078e00a4 */
[----:B------:R-:W4:Y:S01]  /*f5f0*/  LDCU UR8, c[0x0][0x440] ;  /* 0x00008800ff0877ac */ /* 0x000f220008000800 */
[----:B------:R-:W4:Y:S01]  /*f600*/  LDC.64 R224, c[0x0][0x3c0] ;  /* 0x0000f000ffe07b82 */ /* 0x000f220000000a00 */
[----:B------:R-:W-:Y:S01]  /*f610*/  VIADD R226, R230, 0x8 ;  /* 0x00000008e6e27836 */ /* 0x000fe20000000000 */
[----:B------:R-:W1:Y:S01]  /*f620*/  LDCU UR4, c[0x0][0x45c] ;  /* 0x00008b80ff0477ac */ /* 0x000e620008000800 */
[----:B---3--:R-:W-:Y:S01]  /*f630*/  ISETP.GE.AND P3, PT, R211, UR7, PT ;  /* 0x00000007d3007c0c */ /* 0x008fe2000bf66270 */
[----:B------:R-:W3:Y:S01]  /*f640*/  LDCU UR7, c[0x0][0x504] ;  /* 0x0000a080ff0777ac */ /* 0x000ee20008000800 */
[----:B--2---:R-:W-:Y:S01]  /*f650*/  ULEA UR5, UR5, UR9, 0x18 ;  /* 0x0000000905057291 */ /* 0x004fe2000f8ec0ff */
[C---:B-1----:R-:W-:Y:S01]  /*f660*/  IMAD.SHL.U32 R210, R212.reuse, 0x40, RZ ;  /* 0x00000040d4d27824 */ /* 0x042fe200078e00ff */
[----:B------:R-:W-:-:S02]  /*f670*/  LOP3.LUT P2, RZ, R212, 0x4, RZ, 0xc0, !PT ;  /* 0x00000004d4ff7812 */ /* 0x000fc4000784c0ff */
[C---:B------:R-:W-:Y:S02]  /*f680*/  LOP3.LUT P0, RZ, R212.reuse, 0x2, RZ, 0xc0, !PT ;  /* 0x00000002d4ff7812 */ /* 0x040fe4000780c0ff */
[----:B------:R-:W-:Y:S02]  /*f690*/  SHF.L.U32 R227, R212, 0x5, RZ ;  /* 0x00000005d4e37819 */ /* 0x000fe400000006ff */
[----:B------:R-:W-:Y:S02]  /*f6a0*/  SEL R214, R214, 0xffffffc0, !P2 ;  /* 0xffffffc0d6d67807 */ /* 0x000fe40005000000 */
[----:B------:R-:W-:Y:S02]  /*f6b0*/  SEL R208, R208, 0xffffffe0, !P0 ;  /* 0xffffffe0d0d07807 */ /* 0x000fe40004000000 */
[----:B------:R-:W-:Y:S01]  /*f6c0*/  LOP3.LUT R209, R210, 0x400, RZ, 0xc0, !PT ;  /* 0x00000400d2d17812 */ /* 0x000fe200078ec0ff */
[----:B---3--:R-:W-:Y:S06]  /*f6d0*/  BRA `(.L_x_608) ;  /* 0x0000000000ec7947 */ /* 0x008fec0003800000 */
.L_x_610:
[----:B------:R-:W1:Y:S01]  /*f6e0*/  LDC.64 R164, c[0x0][0x3b8] ;  /* 0x0000ee00ffa47b82 */ /* 0x000e620000000a00 */
[----:B------:R-:W-:Y:S01]  /*f6f0*/  UIADD3 UR9, UPT, UPT, UR22, -0x1, URZ ;  /* 0xffffffff16097890 */ /* 0x000fe2000fffe0ff */
[----:B------:R-:W-:Y:S05]  /*f700*/  LOP3.LUT R3, R239, 0x1f8, RZ, 0xc0, !PT ;  /* 0x000001f8ef037812 */ /* 0x000fea00078ec0ff */
[----:B-1----:R-:W-:Y:S04]  /*f710*/  IMAD.WIDE.U32 R172, R164, UR9, RZ ;  /* 0x00000009a4ac7c25 */ /* 0x002fe8000f8e00ff */
[----:B------:R-:W-:Y:S01]  /*f720*/  IMAD R170, R165, UR9, R173 ;  /* 0x00000009a5aa7c24 */ /* 0x000fe2000f8e02ad */
[C---:B------:R-:W-:Y:S01]  /*f730*/  LEA R166, P3, R172.reuse, R234, 0x7 ;  /* 0x000000eaaca67211 */ /* 0x040fe200078638ff */
[C---:B------:R-:W-:Y:S03]  /*f740*/  IMAD.SHL.U32 R169, R172.reuse, 0x40, RZ ;  /* 0x00000040aca97824 */ /* 0x040fe600078e00ff */
[C-C-:B------:R-:W-:Y:S02]  /*f750*/  LEA.HI.X R167, R172.reuse, R233, R170.reuse, 0x7, P3 ;  /* 0x000000e9aca77211 */ /* 0x140fe400018f3caa */
[----:B------:R-:W-:Y:S02]  /*f760*/  SHF.L.U64.HI R168, R172, 0x6, R170 ;  /* 0x00000006aca87819 */ /* 0x000fe400000102aa */
[----:B------:R-:W-:Y:S02]  /*f770*/  ISETP.GE.AND P3, PT, R211, UR8, PT ;  /* 0x00000008d3007c0c */ /* 0x000fe4000bf66270 */
[----:B------:R-:W-:Y:S02]  /*f780*/  LOP3.LUT R170, R3, 0x38, R212, 0x78, !PT ;  /* 0x0000003803aa7812 */ /* 0x000fe400078e78d4 */
[----:B------:R-:W-:Y:S02]  /*f790*/  LEA R169, P5, R164, R169, 0x5 ;  /* 0x000000a9a4a97211 */ /* 0x000fe400078a28ff */
[----:B------:R-:W-:Y:S02]  /*f7a0*/  LOP3.LUT R170, R170, 0x1e00, R239, 0xf8, !PT ;  /* 0x00001e00aaaa7812 */ /* 0x000fe400078ef8ef */
[----:B------:R-:W-:Y:S02]  /*f7b0*/  LEA.HI.X R168, R164, R168, R165, 0x5, P5 ;  /* 0x000000a8a4a87211 */ /* 0x000fe400028f2ca5 */
[----:B------:R-:W-:Y:S02]  /*f7c0*/  LEA R235, R170, UR5, 0x1 ;  /* 0x00000005aaeb7c11 */ /* 0x000fe4000f8e08ff */
        /* <DEDUP_REMOVED lines=44> */
.L_x_608:
[----:B------:R-:W-:Y:S04]  /*fa90*/  DEPBAR.LE SB0, 0x0 ;  /* 0x000080000000791a */ /* 0x000fe80000000000 */
[----:B------:R-:W-:Y:S01]  /*faa0*/  BAR.SYNC.DEFER_BLOCKING 0x0 ;  /* 0x0000000000007b1d */ /* 0x000fe20000010000 */
[----:B------:R-:W-:Y:S01]  /*fab0*/  IMAD.SHL.U32 R239, R212, 0x8, RZ ;  /* 0x00000008d4ef7824 */ /* 0x000fe200078e00ff */
[----:B------:R-:W-:Y:S01]  /*fac0*/  SHF.R.U32.HI R215, RZ, 0x1, R212 ;  /* 0x00000001ffd77819 */ /* 0x000fe200000116d4 */
[----:B----4-:R-:W-:Y:S01]  /*fad0*/  IMAD.WIDE.U32 R204, R224, UR22, RZ ;  /* 0x00000016e0cc7c25 */ /* 0x010fe2000f8e00ff */
[----:B------:R-:W-:Y:S01]  /*fae0*/  LOP3.LUT R213, R227, 0x7c00, RZ, 0xc0, !PT ;  /* 0x00007c00e3d57812 */ /* 0x000fe200078ec0ff */
[----:B------:R-:W-:Y:S01]  /*faf0*/  UISETP.GT.AND UP0, UPT, UR22, UR19, UPT ;  /* 0x000000131600728c */ /* 0x000fe2000bf04270 */
[----:B------:R-:W-:Y:S01]  /*fb00*/  LOP3.LUT R211, R239, 0x38, RZ, 0xc0, !PT ;  /* 0x00000038efd37812 */ /* 0x000fe200078ec0ff */
[----:B------:R-:W-:Y:S01]  /*fb10*/  IMAD R202, R225, UR22, R205 ;  /* 0x00000016e1ca7c24 */ /* 0x000fe2000f8e02cd */
[C---:B------:R-:W-:Y:S01]  /*fb20*/  LEA R198, P1, R204.reuse, R232, 0x7 ;  /* 0x000000e8ccc67211 */ /* 0x040fe200078238ff */
[C---:B------:R-:W-:Y:S01]  /*fb30*/  IMAD.SHL.U32 R197, R204.reuse, 0x40, RZ ;  /* 0x00000040ccc57824 */ /* 0x040fe200078e00ff */
[C---:B------:R-:W-:Y:S02]  /*fb40*/  LOP3.LUT R238, R211.reuse, 0x40, RZ, 0xfc, !PT ;  /* 0x00000040d3ee7812 */ /* 0x040fe400078efcff */
[--C-:B------:R-:W-:Y:S02]  /*fb50*/  LEA.HI.X R199, R204, R231, R202.reuse, 0x7, P1 ;  /* 0x000000e7ccc77211 */ /* 0x100fe400008f3cca */
[----:B------:R-:W-:Y:S02]  /*fb60*/  ISETP.GE.AND P4, PT, R238, UR8, PT ;  /* 0x00000008ee007c0c */ /* 0x000fe4000bf86270 */
[----:B------:R-:W-:Y:S02]  /*fb70*/  LOP3.LUT R237, R211, 0x80, RZ, 0xfc, !PT ;  /* 0x00000080d3ed7812 */ /* 0x000fe400078efcff */
[----:B------:R-:W-:Y:S02]  /*fb80*/  SHF.L.U64.HI R200, R204, 0x6, R202 ;  /* 0x00000006ccc87819 */ /* 0x000fe400000102ca */
[C---:B------:R-:W-:Y:S02]  /*fb90*/  LEA R197, P0, R224.reuse, R197, 0x5 ;  /* 0x000000c5e0c57211 */ /* 0x040fe400078028ff */
[----:B------:R-:W-:Y:S01]  /*fba0*/  ISETP.GE.AND P1, PT, R237, UR8, PT ;  /* 0x00000008ed007c0c */ /* 0x000fe2000bf26270 */
[----:B------:R-:W-:Y:S01]  /*fbb0*/  @!PT LDS RZ, [RZ] ;  /* 0x00000000fffff984 */ /* 0x000fe20000000800 */
[----:B------:R-:W-:Y:S01]  /*fbc0*/  @!PT LDS RZ, [RZ] ;  /* 0x00000000fffff984 */ /* 0x000fe20000000800 */
[----:B------:R-:W-:Y:S01]  /*fbd0*/  @!PT LDS RZ, [RZ] ;  /* 0x00000000fffff984 */ /* 0x000fe20000000800 */
[----:B------:R-:W-:Y:S01]  /*fbe0*/  @!P3 LDGSTS.E.BYPASS.LTC128B.128 [R235+0x18000], desc[UR28][R198.64] ;  /* 0x18000000c6ebbfae */ /* 0x000fe2000b981a1c */
[----:B------:R-:W-:Y:S02]  /*fbf0*/  LEA.HI.X R200, R224, R200, R225, 0x5, P0 ;  /* 0x000000c8e0c87211 */ /* 0x000fe400000f2ce1 */
[----:B------:R-:W-:Y:S02]  /*fc00*/  LEA R196, P0, R197, R232, 0x1 ;  /* 0x000000e8c5c47211 */ /* 0x000fe400078008ff */
        /* <DEDUP_REMOVED lines=8> */
[----:B------:R-:W-:Y:S02]  /*fc90*/  LOP3.LUT R166, R215, 0x8, RZ, 0xc0, !PT ;  /* 0x00000008d7a67812 */ /* 0x000fe400078ec0ff */
[----:B------:R-:W-:Y:S01]  /*fca0*/  @P4 STS.128 [R235+0x1a000], RZ ;  /* 0x01a000ffeb004388 */ /* 0x000fe20000000c00 */
[--C-:B------:R-:W-:Y:S02]  /*fcb0*/  LOP3.LUT R3, R211, 0x1c0, R210.reuse, 0xf8, !PT ;  /* 0x000001c0d3037812 */ /* 0x100fe400078ef8d2 */
[----:B------:R-:W-:Y:S02]  /*fcc0*/  LOP3.LUT R164, R213, 0x200, R210, 0xf8, !PT ;  /* 0x00000200d5a47812 */ /* 0x000fe400078ef8d2 */
[----:B------:R-:W-:Y:S01]  /*fcd0*/  @!PT LDS RZ, [RZ] ;  /* 0x00000000fffff984 */ /* 0x000fe20000000800 */
[----:B------:R-:W-:Y:S01]  /*fce0*/  @!PT LDS RZ, [RZ] ;  /* 0x00000000fffff984 */ /* 0x000fe20000000800 */
[----:B------:R-:W-:Y:S01]  /*fcf0*/  @!PT LDS RZ, [RZ] ;  /* 0x00000000fffff984 */ /* 0x000fe20000000800 */
[----:B------:R-:W-:Y:S01]  /*fd00*/  @!P1 LDGSTS.E.BYPASS.LTC128B.128 [R235+0x1c000], desc[UR28][R198.64+0x100] ;  /* 0x1c000100c6eb9fae */ /* 0x000fe2000b981a1c */
[C---:B------:R-:W-:Y:S02]  /*fd10*/  LOP3.LUT R217, R3.reuse, R166, RZ, 0x3c, !PT ;  /* 0x000000a603d97212 */ /* 0x040fe400078e3cff */
[----:B------:R-:W-:Y:S02]  /*fd20*/  LOP3.LUT R222, R3, 0x8, R212, 0x78, !PT ;  /* 0x0000000803de7812 */ /* 0x000fe400078e78d4 */
[----:B------:R-:W-:Y:S01]  /*fd30*/  @P1 STS.128 [R235+0x1c000], RZ ;  /* 0x01c000ffeb001388 */ /* 0x000fe20000000c00 */
[----:B------:R-:W-:Y:S04]  /*fd40*/  LOP3.LUT R223, R164, R217, RZ, 0xfc, !PT ;  /* 0x000000d9a4df7212 */ /* 0x000fe800078efcff */
[----:B------:R-:W-:Y:S01]  /*fd50*/  @!PT LDS RZ, [RZ] ;  /* 0x00000000fffff984 */ /* 0x000fe20000000800 */
[----:B------:R-:W-:Y:S01]  /*fd60*/  @!PT LDS RZ, [RZ] ;  /* 0x00000000fffff984 */ /* 0x000fe20000000800 */
[----:B------:R-:W-:Y:S01]  /*fd70*/  @!PT LDS RZ, [RZ] ;  /* 0x00000000fffff984 */ /* 0x000fe20000000800 */
[----:B------:R-:W-:Y:S01]  /*fd80*/  @!P0 LDGSTS.E.BYPASS.LTC128B.128 [R235+0x1e000], desc[UR28][R198.64+0x180] ;  /* 0x1e000180c6eb8fae */ /* 0x000fe2000b981a1c */
[----:B------:R-:W-:Y:S01]  /*fd90*/  IMAD R222, R222, 0x2, R209 ;  /* 0x00000002dede7824 */ /* 0x000fe200078e02d1 */
[----:B------:R-:W-:Y:S03]  /*fda0*/  LEA R223, R223, UR5, 0x1 ;  /* 0x00000005dfdf7c11 */ /* 0x000fe6000f8e08ff */
[----:B------:R-:W-:Y:S01]  /*fdb0*/  @P0 STS.128 [R235+0x1e000], RZ ;  /* 0x01e000ffeb000388 */ /* 0x000fe20000000c00 */
[----:B------:R-:W-:Y:S02]  /*fdc0*/  VIADD R219, R222, UR5 ;  /* 0x00000005dedb7c36 */ /* 0x000fe40008000000 */
[--C-:B------:R-:W-:Y:S02]  /*fdd0*/  IMAD.IADD R220, R223, 0x1, R208.reuse ;  /* 0x00000001dfdc7824 */ /* 0x100fe400078e02d0 */
[----:B------:R-:W-:Y:S01]  /*fde0*/  @!PT LDS RZ, [RZ] ;  /* 0x00000000fffff984 */ /* 0x000fe20000000800 */
[----:B------:R-:W-:Y:S01]  /*fdf0*/  @!PT LDS RZ, [RZ] ;  /* 0x00000000fffff984 */ /* 0x000fe20000000800 */
[----:B------:R-:W-:Y:S01]  /*fe00*/  @!PT LDS RZ, [RZ] ;  /* 0x00000000fffff984 */ /* 0x000fe20000000800 */
[----:B------:R-:W-:Y:S01]  /*fe10*/  @!P3 LDGSTS.E.BYPASS.LTC128B.128 [R235+0x19000], desc[UR28][R196.64] ;  /* 0x19000000c4ebbfae */ /* 0x000fe2000b981a1c */
[----:B------:R-:W-:Y:S02]  /*fe20*/  IMAD.IADD R218, R219, 0x1, R208 ;  /* 0x00000001dbda7824 */ /* 0x000fe400078e02d0 */
[--C-:B------:R-:W-:Y:S02]  /*fe30*/  IMAD.IADD R221, R223, 0x1, R214.reuse ;  /* 0x00000001dfdd7824 */ /* 0x100fe400078e02d6 */
        /* <DEDUP_REMOVED lines=30> */
[----:B------:R-:W-:Y:S04]  /*10020*/  LDSM.16.M88.4 R200, [R3+0x10000] ;  /* 0x0100000003c8783b */ /* 0x000fe80000000200 */
[C---:B------:R-:W-:Y:S01]  /*10030*/  HMMA.16816.F32 R8, R164.reuse, R170, RZ ;  /* 0x000000aaa408723c */ /* 0x040fe200000018ff */
[----:B------:R-:W1:Y:S05]  /*10040*/  LDSM.16.M88.4 R168, [R218+0x11000] ;  /* 0x01100000daa8783b */ /* 0x000e6a0000000200 */
[----:B------:R-:W-:Y:S02]  /*10050*/  LDSM.16.M88.4 R204, [R219+0x14800] ;  /* 0x01480000dbcc783b */ /* 0x000fe40000000200 */
        /* <DEDUP_REMOVED lines=21> */
[----:B------:R-:W2:Y:S05]  /*101b0*/  LDSM.16.M88.4 R164, [R3+0x11000] ;  /* 0x0110000003a4783b */ /* 0x000eaa0000000200 */
[----:B------:R-:W-:Y:S02]  /*101c0*/  LDSM.16.M88.4 R184, [R222+UR5+0x12800] ;  /* 0x01280005deb8783b */ /* 0x000fe40008000200 */
        /* <DEDUP_REMOVED lines=11> */
[----:B------:R-:W3:Y:S05]  /*10280*/  LDSM.16.M88.4 R172, [R3+0x11800] ;  /* 0x0118000003ac783b */ /* 0x000eea0000000200 */
[----:B------:R-:W-:Y:S02]  /*10290*/  LDSM.16.M88.4 R196, [R220+0x4000] ;  /* 0x00400000dcc4783b */ /* 0x000fe40000000200 */
        /* <DEDUP_REMOVED lines=11> */
[----:B------:R-:W3:Y:S05]  /*10350*/  LDSM.16.M88.4 R172, [R218+0x13000] ;  /* 0x01300000daac783b */ /* 0x000eea0000000200 */
[----:B------:R-:W4:Y:S02]  /*10360*/  LDSM.16.M88.4 R192, [R218+0x13800] ;  /* 0x01380000dac0783b */ /* 0x000f240000000200 */
        /* <DEDUP_REMOVED lines=24> */
[----:B------:R-:W3:Y:S05]  /*104f0*/  LDSM.16.M88.4 R192, [R3+0x13000] ;  /* 0x0130000003c0783b */ /* 0x000eea0000000200 */
[----:B------:R-:W-:Y:S02]  /*10500*/  LDSM.16.M88.4 R196, [R222+UR5+0x14800] ;  /* 0x01480005dec4783b */ /* 0x000fe40008000200 */
        /* <DEDUP_REMOVED lines=11> */
[----:B------:R-:W5:Y:S05]  /*105c0*/  LDSM.16.M88.4 R176, [R222+UR5+0x15000] ;  /* 0x01500005deb0783b */ /* 0x000f6a0008000200 */
[----:B------:R-:W-:Y:S02]  /*105d0*/  LDSM.16.M88.4 R180, [R220+0x8000] ;  /* 0x00800000dcb4783b */ /* 0x000fe40000000200 */
        /* <DEDUP_REMOVED lines=11> */
[----:B------:R-:W4:Y:S05]  /*10690*/  LDSM.16.M88.4 R164, [R218+0x15000] ;  /* 0x01500000daa4783b */ /* 0x000f2a0000000200 */
[----:B------:R-:W4:Y:S02]  /*106a0*/  LDSM.16.M88.4 R184, [R218+0x15800] ;  /* 0x01580000dab8783b */ /* 0x000f240000000200 */
        /* <DEDUP_REMOVED lines=24> */
[----:B------:R-:W4:Y:S05]  /*10830*/  LDSM.16.M88.4 R180, [R3+0x14800] ;  /* 0x0148000003b4783b */ /* 0x000f2a0000000200 */
[----:B------:R-:W4:Y:S02]  /*10840*/  LDSM.16.M88.4 R184, [R3+0x15000] ;  /* 0x0150000003b8783b */ /* 0x000f240000000200 */
        /* <DEDUP_REMOVED lines=11> */
[----:B------:R-:W5:Y:S05]  /*10900*/  LDSM.16.M88.4 R172, [R222+UR5+0x17000] ;  /* 0x01700005deac783b */ /* 0x000f6a0008000200 */
[----:B------:R-:W-:Y:S02]  /*10910*/  LDSM.16.M88.4 R188, [R221+0xc000] ;  /* 0x00c00000ddbc783b */ /* 0x000fe40000000200 */
        /* <DEDUP_REMOVED lines=11> */
[----:B------:R-:W4:Y:S05]  /*109d0*/  LDSM.16.M88.4 R164, [R220+0xc000] ;  /* 0x00c00000dca4783b */ /* 0x000f2a0000000200 */
[----:B------:R-:W-:Y:S02]  /*109e0*/  LDSM.16.M88.4 R192, [R219+0x16000] ;  /* 0x01600000dbc0783b */ /* 0x000fe40000000200 */
        /* <DEDUP_REMOVED lines=11> */
[----:B------:R-:W3:Y:S05]  /*10aa0*/  LDSM.16.M88.4 R176, [R219+0x16800] ;  /* 0x01680000dbb0783b */ /* 0x000eea0000000200 */
[----:B------:R-:W5:Y:S02]  /*10ab0*/  LDSM.16.M88.4 R196, [R219+0x17000] ;  /* 0x01700000dbc4783b */ /* 0x000f640000000200 */
        /* <DEDUP_REMOVED lines=48> */
.L_x_609:
[C-C-:B-1----:R-:W-:Y:S01]  /*10dc0*/  IADD3 R164, PT, PT, R230.reuse, 0x2f, -R245.reuse ;  /* 0x0000002fe6a47810 */ /* 0x142fe20007ffe8f5 */
[----:B------:R-:W-:Y:S01]  /*10dd0*/  FFMA.FTZ R4, R203, -UR6, R4 ;  /* 0x80000006cb047c23 */ /* 0x000fe20008010004 */
[--C-:B------:R-:W-:Y:S01]  /*10de0*/  IADD3 R168, PT, PT, R230, 0x37, -R245.reuse ;  /* 0x00000037e6a87810 */ /* 0x100fe20007ffe8f5 */
        /* <DEDUP_REMOVED lines=745> */
.L_x_607:
        /* <DEDUP_REMOVED lines=13> */
[----:B----4-:R-:W-:Y:S01]  /*13d50*/  UISETP.NE.AND UP1, UPT, UR4, URZ, UPT ;  /* 0x000000ff0400728c */ /* 0x010fe2000bf25270 */
[----:B--2---:R-:W-:-:S03]  /*13d60*/  FADD.FTZ R8, R8, R243 ;  /* 0x000000f308087221 */ /* 0x004fc60000010000 */
[----:B------:R-:W1:Y:S01]  /*13d70*/  SHFL.BFLY PT, R0, R7, 0x1, 0x1f ;  /* 0x0c201f0007007f89 */ /* 0x000e6200000e0000 */
[----:B------:R-:W-:Y:S01]  /*13d80*/  UISETP.NE.AND UP2, UPT, UR20, -0x1, UPT ;  /* 0xffffffff1400788c */ /* 0x000fe2000bf45270 */
[----:B------:R-:W2:Y:S02]  /*13d90*/  LDCU UR13, c[0x0][0x434] ;  /* 0x00008680ff0d77ac */ /* 0x000ea40008000800 */
[----:B------:R-:W4:Y:S01]  /*13da0*/  SHFL.BFLY PT, R5, R8, 0x1, 0x1f ;  /* 0x0c201f0008057f89 */ /* 0x000f2200000e0000 */
[----:B---3--:R-:W-:Y:S01]  /*13db0*/  @!UP3 UIMAD.WIDE.U32 UR14, UR12, UR8, URZ ;  /* 0x000000080c0eb2a5 */ /* 0x008fe2000f8e00ff */
[----:B------:R-:W3:Y:S01]  /*13dc0*/  S2UR UR8, SR_CTAID.X ;  /* 0x00000000000879c3 */ /* 0x000ee20000002500 */
[----:B-----5:R-:W-:Y:S01]  /*13dd0*/  @UP3 UIMAD.WIDE.U32 UR16, UR20, UR6, URZ ;  /* 0x00000006141032a5 */ /* 0x020fe2000f8e00ff */
[----:B------:R-:W2:Y:S01]  /*13de0*/  @UP1 LDCU UR4, c[0x0][0x430] ;  /* 0x00008600ff0417ac */ /* 0x000ea20008000800 */
[----:B------:R-:W-:-:S05]  /*13df0*/  @!UP3 UIMAD UR9, UR12, UR9, UR15 ;  /* 0x000000090c09b2a4 */ /* 0x000fca000f8e020f */
[----:B------:R-:W3:Y:S01]  /*13e00*/  S2UR UR6, SR_CTAID.Z ;  /* 0x00000000000679c3 */ /* 0x000ee20000002700 */
[----:B------:R-:W-:Y:S02]  /*13e10*/  @UP3 UIMAD UR9, UR20, UR7, UR17 ;  /* 0x00000007140932a4 */ /* 0x000fe4000f8e0211 */
[----:B------:R-:W-:Y:S02]  /*13e20*/  @!UP2 UIMAD UR20, UR12, UR10, URZ ;  /* 0x0000000a0c14a2a4 */ /* 0x000fe4000f8e02ff */
[----:B------:R-:W-:Y:S01]  /*13e30*/  UISETP.NE.AND UP0, UPT, UR11, URZ, !UP1 ;  /* 0x000000ff0b00728c */ /* 0x000fe2000cf05270 */
[----:B------:R-:W3:Y:S01]  /*13e40*/  @UP1 LDCU UR15, c[0x0][0x430] ;  /* 0x00008600ff0f17ac */ /* 0x000ee20008000800 */
[----:B-1----:R-:W-:Y:S01]  /*13e50*/  FADD.FTZ R0, R7, R0 ;  /* 0x0000000007007221 */ /* 0x002fe20000010000 */
[----:B------:R-:W-:Y:S01]  /*13e60*/  @UP1 UMOV UR7, 0x1 ;  /* 0x0000000100071882 */ /* 0x000fe20000000000 */
[----:B----4-:R-:W-:Y:S02]  /*13e70*/  FADD.FTZ R2, R8, R5 ;  /* 0x0000000508027221 */ /* 0x010fe40000010000 */
[----:B------:R-:W1:Y:S01]  /*13e80*/  MUFU.RCP R4, R0 ;  /* 0x0000000000047308 */ /* 0x000e620000001000 */
[----:B------:R-:W-:Y:S01]  /*13e90*/  SHF.L.U32 R5, R212, 0x4, RZ ;  /* 0x00000004d4057819 */ /* 0x000fe200000006ff */
[----:B--2---:R-:W-:Y:S01]  /*13ea0*/  @UP1 UIMAD UR13, UR4, UR10, URZ ;  /* 0x0000000a040d12a4 */ /* 0x004fe2000f8e02ff */
[----:B------:R-:W-:Y:S01]  /*13eb0*/  FSETP.NE.FTZ.AND P3, PT, R0, RZ, PT ;  /* 0x000000ff0000720b */ /* 0x000fe20003f75000 */
[----:B------:R-:W-:Y:S01]  /*13ec0*/  @UP3 UMOV UR14, UR16 ;  /* 0x00000010000e3c82 */ /* 0x000fe20008000000 */
[----:B------:R-:W-:Y:S01]  /*13ed0*/  LOP3.LUT R5, R5, 0x1c0, RZ, 0xc0, !PT ;  /* 0x000001c005057812 */ /* 0x000fe200078ec0ff */
[----:B------:R-:W-:Y:S01]  /*13ee0*/  USHF.R.S32.HI UR4, URZ, 0x1f, UR20 ;  /* 0x0000001fff047899 */ /* 0x000fe20008011414 */
[----:B------:R-:W-:Y:S01]  /*13ef0*/  FSETP.NE.FTZ.AND P4, PT, R2, RZ, PT ;  /* 0x000000ff0200720b */ /* 0x000fe20003f95000 */
[----:B------:R-:W2:Y:S01]  /*13f00*/  MUFU.RCP R6, R2 ;  /* 0x0000000200067308 */ /* 0x000ea20000001000 */
[----:B------:R-:W-:-:S04]  /*13f10*/  LOP3.LUT R5, R5, 0x38, R196, 0xf8, !PT ;  /* 0x0000003805057812 */ /* 0x000fc800078ef8c4 */
[----:B------:R-:W-:Y:S02]  /*13f20*/  LOP3.LUT R5, R5, R198, R213, 0xfe, !PT ;  /* 0x000000c605057212 */ /* 0x000fe400078efed5 */
[----:B-1----:R-:W-:Y:S02]  /*13f30*/  FSEL R4, R4, 1, P3 ;  /* 0x3f80000004047808 */ /* 0x002fe40001800000 */
[----:B------:R-:W-:-:S03]  /*13f40*/  LEA R5, R5, UR5, 0x1 ;  /* 0x0000000505057c11 */ /* 0x000fc6000f8e08ff */
[C---:B------:R-:W-:Y:S01]  /*13f50*/  FMUL.FTZ R162, R4.reuse, R162 ;  /* 0x000000a204a27220 */ /* 0x040fe20000410000 */
[C---:B------:R-:W-:Y:S01]  /*13f60*/  FMUL.FTZ R163, R4.reuse, R163 ;  /* 0x000000a304a37220 */ /* 0x040fe20000410000 */
[----:B------:R-:W-:Y:S01]  /*13f70*/  FMUL.FTZ R158, R4, R158 ;  /* 0x0000009e049e7220 */ /* 0x000fe20000410000 */
[----:B--2---:R-:W-:Y:S01]  /*13f80*/  FSEL R6, R6, 1, P4 ;  /* 0x3f80000006067808 */ /* 0x004fe20002000000 */
        /* <DEDUP_REMOVED lines=278> */
.L_x_611:
        /* <DEDUP_REMOVED lines=18> */
[----:B------:R-:W-:-:S02]  /*15210*/  USHF.R.S32.HI UR5, URZ, 0x1f, UR10 ;  /* 0x0000001fff057899 */ /* 0x000fc4000801140a */
[----:B------:R-:W-:Y:S01]  /*15220*/  UIADD3 UR20, UP1, UP0, UR10, UR20, UR13 ;  /* 0x000000140a147290 */ /* 0x000fe2000f83e00d */
[----:B------:R1:W3:Y:S01]  /*15230*/  LDS.128 R4, [R8+0x3000] ;  /* 0x0030000008047984 */ /* 0x0002e20000000c00 */
[----:B--2---:R-:W-:Y:S02]  /*15240*/  @P4 FMUL.FTZ R15, R2, 0.69314718246459960938 ;  /* 0x3f317218020f4820 */ /* 0x004fe40000410000 */
[----:B------:R-:W-:Y:S02]  /*15250*/  UIADD3.X UR4, UPT, UPT, UR5, UR4, UR7, UP1, UP0 ;  /* 0x0000000405047290 */ /* 0x000fe40008fe0407 */
[----:B-1----:R-:W-:Y:S01]  /*15260*/  @P4 FFMA.FTZ R12, R164, R11, R15 ;  /* 0x0000000ba40c4223 */ /* 0x002fe2000001000f */
[----:B----4-:R-:W-:Y:S01]  /*15270*/  @P3 FMUL.FTZ R2, R0, 0.69314718246459960938 ;  /* 0x3f31721800023820 */ /* 0x010fe20000410000 */
[----:B------:R-:W-:-:S03]  /*15280*/  LOP3.LUT R0, R14, 0x7, R13, 0xf8, !PT ;  /* 0x000000070e007812 */ /* 0x000fc600078ef80d */
        /* <DEDUP_REMOVED lines=19> */
.L_x_613:
[----:B------:R-:W-:Y:S05]  /*153c0*/  BSYNC.RECONVERGENT B0 ;  /* 0x0000000000007941 */ /* 0x000fea0003800200 */
.L_x_612:
[----:B------:R2:W3:Y:S01]  /*153d0*/  LDS.128 R24, [R8] ;  /* 0x0000000008187984 */ /* 0x0004e20000000c00 */
[----:B------:R-:W4:Y:S01]  /*153e0*/  LDCU.64 UR4, c[0x0][0x410] ;  /* 0x00008200ff0477ac */ /* 0x000f220008000a00 */
[----:B------:R-:W-:Y:S01]  /*153f0*/  SHF.R.U32.HI R0, RZ, 0x3, R212 ;  /* 0x00000003ff007819 */ /* 0x000fe200000116d4 */
[----:B------:R-:W-:Y:S01]  /*15400*/  BSSY.RECONVERGENT B0, `(.L_x_614) ;  /* 0x0000027000007945 */ /* 0x000fe20003800200 */
[----:B------:R2:W2:Y:S01]  /*15410*/  LDS.128 R20, [R8+0x4000] ;  /* 0x0040000008147984 */ /* 0x0004a20000000c00 */
[----:B-1----:R-:W-:Y:S02]  /*15420*/  IADD3 R10, P0, PT, R211, UR14, RZ ;  /* 0x0000000ed30a7c10 */ /* 0x002fe4000ff1e0ff */
[C---:B------:R-:W-:Y:S01]  /*15430*/  VIADD R3, R0.reuse, 0x20 ;  /* 0x0000002000037836 */ /* 0x040fe20000000000 */
[----:B------:R1:W1:Y:S01]  /*15440*/  LDS.128 R16, [R8+0x8000] ;  /* 0x0080000008107984 */ /* 0x0002620000000c00 */
[C---:B------:R-:W-:Y:S01]  /*15450*/  VIADD R2, R0.reuse, 0x40 ;  /* 0x0000004000027836 */ /* 0x040fe20000000000 */
[----:B------:R-:W-:-:S02]  /*15460*/  ISETP.GE.AND P3, PT, R0, UR18, PT ;  /* 0x0000001200007c0c */ /* 0x000fc4000bf66270 */
[----:B------:R1:W1:Y:S01]  /*15470*/  LDS.128 R12, [R8+0xc000] ;  /* 0x00c00000080c7984 */ /* 0x0002620000000c00 */
[----:B------:R-:W-:Y:S01]  /*15480*/  ISETP.GE.AND P2, PT, R3, UR18, PT ;  /* 0x0000001203007c0c */ /* 0x000fe2000bf46270 */
[----:B------:R-:W-:Y:S01]  /*15490*/  VIADD R3, R0, 0x60 ;  /* 0x0000006000037836 */ /* 0x000fe20000000000 */
[----:B------:R-:W-:Y:S02]  /*154a0*/  ISETP.GE.AND P1, PT, R2, UR18, PT ;  /* 0x0000001202007c0c */ /* 0x000fe4000bf26270 */
[----:B------:R-:W-:Y:S01]  /*154b0*/  IADD3.X R11, PT, PT, RZ, UR9, RZ, P0, !PT ;  /* 0x00000009ff0b7c10 */ /* 0x000fe200087fe4ff */
[----:B------:R-:W-:Y:S01]  /*154c0*/  UIMAD.WIDE.U32 UR8, UR8, 0x80, URZ ;  /* 0x00000080080878a5 */ /* 0x000fe2000f8e00ff */
[----:B----4-:R-:W-:Y:S01]  /*154d0*/  IMAD.U32 R2, RZ, RZ, UR4 ;  /* 0x00000004ff027e24 */ /* 0x010fe2000f8e00ff */
[----:B------:R-:W-:-:S03]  /*154e0*/  ISETP.GE.AND P0, PT, R3, UR18, PT ;  /* 0x0000001203007c0c */ /* 0x000fc6000bf06270 */
[----:B------:R-:W-:Y:S01]  /*154f0*/  IMAD.WIDE.U32 R2, R2, UR6, R10 ;  /* 0x0000000602027c25 */ /* 0x000fe2000f8e000a */
[----:B------:R-:W-:Y:S02]  /*15500*/  MOV R11, UR5 ;  /* 0x00000005000b7c02 */ /* 0x000fe40008000f00 */
[----:B------:R-:W-:-:S03]  /*15510*/  LOP3.LUT R0, R0, UR8, RZ, 0xfc, !PT ;  /* 0x0000000800007c12 */ /* 0x000fc6000f8efcff */
[----:B------:R-:W-:Y:S01]  /*15520*/  IMAD R11, R11, UR6, R3 ;  /* 0x000000060b0b7c24 */ /* 0x000fe2000f8e0203 */
[----:B------:R-:W-:Y:S06]  /*15530*/  @P3 BRA `(.L_x_615) ;  /* 0x00000000004c3947 */ /* 0x000fec0003800000 */
[----:B------:R-:W4:Y:S01]  /*15540*/  LDCU.64 UR6, c[0x0][0x408] ;  /* 0x00008100ff0677ac */ /* 0x000f220008000a00 */
[----:B------:R-:W-:Y:S01]  /*15550*/  IMAD.MOV.U32 R10, RZ, RZ, R2 ;  /* 0x000000ffff0a7224 */ /* 0x000fe200078e0002 */
[----:B------:R-:W5:Y:S01]  /*15560*/  LDCU.64 UR4, c[0x0][0x3f0] ;  /* 0x00007e00ff0477ac */ /* 0x000f620008000a00 */
[----:B------:R-:W3:Y:S01]  /*15570*/  LDCU UR11, c[0x0][0x440] ;  /* 0x00008800ff0b77ac */ /* 0x000ee20008000800 */
[----:B----4-:R-:W-:Y:S01]  /*15580*/  UIMAD UR10, UR9, UR6, URZ ;  /* 0x00000006090a72a4 */ /* 0x010fe2000f8e02ff */
[----:B------:R-:W-:-:S05]  /*15590*/  IMAD.WIDE.U32 R28, R0, UR6, R10 ;  /* 0x00000006001c7c25 */ /* 0x000fca000f8e000a */
[----:B------:R-:W-:Y:S01]  /*155a0*/  IMAD.U32 R9, RZ, RZ, UR10 ;  /* 0x0000000aff097e24 */ /* 0x000fe2000f8e00ff */
[----:B-----5:R-:W-:Y:S02]  /*155b0*/  LEA R30, P3, R28, UR4, 0x1 ;  /* 0x000000041c1e7c11 */ /* 0x020fe4000f8608ff */
[----:B---3--:R-:W-:Y:S01]  /*155c0*/  ISETP.GE.AND P6, PT, R211, UR11, PT ;  /* 0x0000000bd3007c0c */ /* 0x008fe2000bfc6270 */
[----:B------:R-:W-:Y:S01]  /*155d0*/  IMAD R9, R0, UR7, R9 ;  /* 0x0000000700097c24 */ /* 0x000fe2000f8e0209 */
[----:B------:R-:W-:Y:S02]  /*155e0*/  ISETP.GE.AND P5, PT, R238, UR11, PT ;  /* 0x0000000bee007c0c */ /* 0x000fe4000bfa6270 */
[----:B------:R-:W-:Y:S01]  /*155f0*/  ISETP.GE.AND P4, PT, R237, UR11, PT ;  /* 0x0000000bed007c0c */ /* 0x000fe2000bf86270 */
[----:B------:R-:W-:-:S05]  /*15600*/  IMAD.IADD R9, R9, 0x1, R29 ;  /* 0x0000000109097824 */ /* 0x000fca00078e021d */
[----:B------:R-:W-:Y:S02]  /*15610*/  LEA.HI.X R31, R28, UR5, R9, 0x1, P3 ;  /* 0x000000051c1f7c11 */ /* 0x000fe400098f0c09 */
[----:B------:R-:W-:-:S03]  /*15620*/  ISETP.GE.AND P3, PT, R236, UR11, PT ;  /* 0x0000000bec007c0c */ /* 0x000fc6000bf66270 */
[----:B------:R4:W-:Y:S04]  /*15630*/  @!P6 STG.E.128 desc[UR28][R30.64], R24 ;  /* 0x000000181e00e986 */ /* 0x0009e8000c101d1c */
[----:B--2---:R4:W-:Y:S04]  /*15640*/  @!P5 STG.E.128 desc[UR28][R30.64+0x80], R20 ;  /* 0x000080141e00d986 */ /* 0x0049e8000c101d1c */
[----:B-1----:R4:W-:Y:S04]  /*15650*/  @!P4 STG.E.128 desc[UR28][R30.64+0x100], R16 ;  /* 0x000100101e00c986 */ /* 0x0029e8000c101d1c */
[----:B------:R4:W-:Y:S02]  /*15660*/  @!P3 STG.E.128 desc[UR28][R30.64+0x180], R12 ;  /* 0x0001800c1e00b986 */ /* 0x0009e4000c101d1c */
.L_x_615:
[----:B------:R-:W-:Y:S05]  /*15670*/  BSYNC.RECONVERGENT B0 ;  /* 0x0000000000007941 */ /* 0x000fea0003800200 */
.L_x_614:
[----:B---34-:R3:W4:Y:S01]  /*15680*/  LDS.128 R24, [R8+0x1000] ;  /* 0x0010000008187984 */ /* 0x0187220000000c00 */
[----:B------:R-:W-:Y:S03]  /*15690*/  BSSY.RECONVERGENT B0, `(.L_x_616) ;  /* 0x000001a000007945 */ /* 0x000fe60003800200 */
[----:B--2---:R3:W2:Y:S04]  /*156a0*/  LDS.128 R20, [R8+0x5000] ;  /* 0x0050000008147984 */ /* 0x0046a80000000c00 */
        /* <DEDUP_REMOVED lines=21> */
[----:B--2---:R3:W-:Y:S04]  /*15800*/  @!P4 STG.E.128 desc[UR28][R28.64+0x80], R20 ;  /* 0x000080141c00c986 */ /* 0x0047e8000c101d1c */
[----:B-1----:R3:W-:Y:S04]  /*15810*/  @!P3 STG.E.128 desc[UR28][R28.64+0x100], R16 ;  /* 0x000100101c00b986 */ /* 0x0027e8000c101d1c */
[----:B------:R3:W-:Y:S02]  /*15820*/  @!P2 STG.E.128 desc[UR28][R28.64+0x180], R12 ;  /* 0x0001800c1c00a986 */ /* 0x0007e4000c101d1c */
.L_x_617:
[----:B------:R-:W-:Y:S05]  /*15830*/  BSYNC.RECONVERGENT B0 ;  /* 0x0000000000007941 */ /* 0x000fea0003800200 */
.L_x_616:
        /* <DEDUP_REMOVED lines=27> */
.L_x_619:
[----:B------:R-:W-:Y:S05]  /*159f0*/  BSYNC.RECONVERGENT B0 ;  /* 0x0000000000007941 */ /* 0x000fea0003800200 */
.L_x_618:
[----:B-1-3--:R1:W3:Y:S04]  /*15a00*/  LDS.128 R16, [R8+0x7000] ;  /* 0x0070000008107984 */ /* 0x00a2e80000000c00 */
[----:B------:R1:W1:Y:S01]  /*15a10*/  LDS.128 R12, [R8+0xb000] ;  /* 0x00b00000080c7984 */ /* 0x0002620000000c00 */
[----:B------:R-:W-:Y:S05]  /*15a20*/  @P0 EXIT ;  /* 0x000000000000094d */ /* 0x000fea0003800000 */
[----:B------:R-:W5:Y:S01]  /*15a30*/  LDCU.64 UR6, c[0x0][0x408] ;  /* 0x00008100ff0677ac */ /* 0x000f620008000a00 */
[----:B------:R-:W-:Y:S01]  /*15a40*/  IADD3 R3, P0, PT, R0, 0x60, RZ ;  /* 0x0000006000037810 */ /* 0x000fe20007f1e0ff */
[----:B--2---:R2:W1:Y:S01]  /*15a50*/  LDS.128 R20, [R8+0xf000] ;  /* 0x00f0000008147984 */ /* 0x0044620000000c00 */
[----:B------:R-:W-:Y:S01]  /*15a60*/  IMAD.MOV.U32 R10, RZ, RZ, R2 ;  /* 0x000000ffff0a7224 */ /* 0x000fe200078e0002 */
[----:B------:R-:W4:Y:S02]  /*15a70*/  LDCU.64 UR4, c[0x0][0x3f0] ;  /* 0x00007e00ff0477ac */ /* 0x000f240008000a00 */
[----:B------:R-:W-:Y:S01]  /*15a80*/  IMAD.X R0, RZ, RZ, UR9, P0 ;  /* 0x00000009ff007e24 */ /* 0x000fe200080e06ff */
[----:B------:R-:W2:Y:S03]  /*15a90*/  LDCU UR10, c[0x0][0x440] ;  /* 0x00008800ff0a77ac */ /* 0x000ea60008000800 */
[----:B-----5:R-:W-:-:S02]  /*15aa0*/  IMAD R0, R0, UR6, RZ ;  /* 0x0000000600007c24 */ /* 0x020fc4000f8e02ff */
[----:B------:R-:W-:-:S04]  /*15ab0*/  IMAD.WIDE.U32 R10, R3, UR6, R10 ;  /* 0x00000006030a7c25 */ /* 0x000fc8000f8e000a */
[----:B------:R-:W-:Y:S01]  /*15ac0*/  IMAD R0, R3, UR7, R0 ;  /* 0x0000000703007c24 */ /* 0x000fe2000f8e0200 */
[----:B----4-:R-:W-:Y:S02]  /*15ad0*/  LEA R2, P0, R10, UR4, 0x1 ;  /* 0x000000040a027c11 */ /* 0x010fe4000f8008ff */
[----:B--2---:R-:W-:Y:S01]  /*15ae0*/  ISETP.GE.AND P3, PT, R211, UR10, PT ;  /* 0x0000000ad3007c0c */ /* 0x004fe2000bf66270 */
[----:B------:R-:W-:Y:S01]  /*15af0*/  IMAD.IADD R0, R0, 0x1, R11 ;  /* 0x0000000100007824 */ /* 0x000fe200078e020b */
[----:B------:R-:W-:Y:S02]  /*15b00*/  ISETP.GE.AND P2, PT, R238, UR10, PT ;  /* 0x0000000aee007c0c */ /* 0x000fe4000bf46270 */
[----:B------:R-:W-:Y:S02]  /*15b10*/  ISETP.GE.AND P1, PT, R237, UR10, PT ;  /* 0x0000000aed007c0c */ /* 0x000fe4000bf26270 */
[----:B------:R-:W-:Y:S02]  /*15b20*/  LEA.HI.X R3, R10, UR5, R0, 0x1, P0 ;  /* 0x000000050a037c11 */ /* 0x000fe400080f0c00 */
[----:B------:R-:W-:-:S05]  /*15b30*/  ISETP.GE.AND P0, PT, R236, UR10, PT ;  /* 0x0000000aec007c0c */ /* 0x000fca000bf06270 */
[----:B------:R2:W-:Y:S04]  /*15b40*/  @!P3 STG.E.128 desc[UR28][R2.64], R4 ;  /* 0x000000040200b986 */ /* 0x0005e8000c101d1c */
[----:B---3--:R2:W-:Y:S04]  /*15b50*/  @!P2 STG.E.128 desc[UR28][R2.64+0x80], R16 ;  /* 0x000080100200a986 */ /* 0x0085e8000c101d1c */
[----:B-1----:R2:W-:Y:S01]  /*15b60*/  @!P1 STG.E.128 desc[UR28][R2.64+0x100], R12 ;  /* 0x0001000c02009986 */ /* 0x0025e2000c101d1c */
[----:B------:R-:W-:Y:S05]  /*15b70*/  @P0 EXIT ;  /* 0x000000000000094d */ /* 0x000fea0003800000 */
[----:B------:R-:W-:Y:S01]  /*15b80*/  STG.E.128 desc[UR28][R2.64+0x180], R20 ;  /* 0x0001801402007986 */ /* 0x000fe2000c101d1c */
[----:B------:R-:W-:Y:S05]  /*15b90*/  EXIT ;  /* 0x000000000000794d */ /* 0x000fea0003800000 */
.L_x_620:
        /* <DEDUP_REMOVED lines=14> */
.L_x_2344:


//--------------------- .text._ZN5flash16flash_fwd_kernelI23Flash_fwd_kernel_traitsILi256ELi64ELi64ELi4ELb0ELb0EN7cutlass6half_tE19Flash_kernel_traitsILi256ELi64ELi64ELi4ES3_EELb1ELb0ELb0ELb0ELb0ELb0ELb0ELb0EEEvNS_16Flash_fwd_paramsE --------------------------
	.section	.text._ZN5flash16flash_fwd_kernelI23Flash_fwd_kernel_traitsILi256ELi64ELi64ELi4ELb0ELb0EN7cutlass6half_tE19Flash_kernel_traitsILi256ELi64ELi64ELi4ES3_EELb1ELb0ELb0ELb0ELb0ELb0ELb0ELb0EEEvNS_16Flash_fwd_paramsE,"ax",@progbits
	.align	128
        .global         _ZN5flash16flash_fwd_kernelI23Flash_fwd_kernel_traitsILi256ELi64ELi64ELi4ELb0ELb0EN7cutlass6half_tE19Flash_kernel_traitsILi256ELi64ELi64ELi4ES3_EELb1ELb0ELb0ELb0ELb0ELb0ELb0ELb0EEEvNS_16Flash_fwd_paramsE
        .type           _ZN5flash16flash_fwd_kernelI23Flash_fwd_kernel_traitsILi256ELi64ELi64ELi4ELb0ELb0EN7cutlass6half_tE19Flash_kernel_traitsILi256ELi64ELi64ELi4ES3_EELb1ELb0ELb0ELb0ELb0ELb0ELb0ELb0EEEvNS_16Flash_fwd_paramsE,@function
        .size           _ZN5flash16flash_fwd_kernelI23Flash_fwd_kernel_traitsILi256ELi64ELi64ELi4ELb0ELb0EN7cutlass6half_tE19Flash_kernel_traitsILi256ELi64ELi64ELi4ES3_EELb1ELb0ELb0ELb0ELb0ELb0ELb0ELb0EEEvNS_16Flash_fwd_paramsE,(.L_x_2345 - _ZN5flash16flash_fwd_kernelI23Flash_fwd_kernel_traitsILi256ELi64ELi64ELi4ELb0ELb0EN7cutlass6half_tE19Flash_kernel_traitsILi256ELi64ELi64ELi4ES3_EELb1ELb0ELb0ELb0ELb0ELb0ELb0ELb0EEEvNS_16Flash_fwd_paramsE)
        .other          _ZN5flash16flash_fwd_kernelI23Flash_fwd_kernel_traitsILi256ELi64ELi64ELi4ELb0ELb0EN7cutlass6half_tE19Flash_kernel_traitsILi256ELi64ELi64ELi4ES3_EELb1ELb0ELb0ELb0ELb0ELb0ELb0ELb0EEEvNS_16Flash_fwd_paramsE,@"STO_CUDA_ENTRY STV_DEFAULT"
_ZN5flash16flash_fwd_kernelI23Flash_fwd_kernel_traitsILi256ELi64ELi64ELi4ELb0ELb0EN7cutlass6half_tE19Flash_kernel_traitsILi256ELi64ELi64ELi4ES3_EELb1ELb0ELb0ELb0ELb0ELb0ELb0ELb0EEEvNS_16Flash_fwd_paramsE:
.text._ZN5flash16flash_fwd_kernelI23Flash_fwd_kernel_traitsILi256ELi64ELi64ELi4ELb0ELb0EN7cutlass6half_tE19Flash_kernel_traitsILi256ELi64ELi64ELi4ES3_EELb1ELb0ELb0ELb0ELb0ELb0ELb0ELb0EEEvNS_16Flash_fwd_paramsE:
[----:B------:R-:W-:Y:S01]  /*0000*/  LDC R1, c[0x0][0x37c] ;  /* 0x0000df00ff017b82 */ /* 0x000fe20000000800 */
[----:B------:R-:W1:Y:S07]  /*0010*/  LDCU.U8 UR4, c[0x0][0x524] ;  /* 0x0000a480ff0477ac */ /* 0x000e6e0008000000 */
[----:B------:R-:W2:Y:S01]  /*0020*/  LDC R2, c[0x0][0x518] ;  /* 0x00014600ff027b82 */ /* 0x000ea20000000800 */
[----:B------:R-:W3:Y:S01]  /*0030*/  LDCU.64 UR26, c[0x0][0x510] ;  /* 0x0000a200ff1a77ac */ /* 0x000ee20008000a00 */
[----:B------:R-:W4:Y:S06]  /*0040*/  LDCU.64 UR22, c[0x0][0x358] ;  /* 0x00006b00ff1677ac */ /* 0x000f2c0008000a00 */
[----:B------:R-:W2:Y:S01]  /*0050*/  LDC R3, c[0x0][0x51c] ;  /* 0x00014700ff037b82 */ /* 0x000ea20000000800 */
[----:B------:R-:W5:Y:S01]  /*0060*/  S2R R211, SR_TID.X ;  /* 0x0000000000d37919 */ /* 0x000f620000002100 */
[----:B------:R-:W2:Y:S01]  /*0070*/  LDCU.64 UR10, c[0x0][0x460] ;  /* 0x00008c00ff0a77ac */ /* 0x000ea20008000a00 */
[----:B------:R-:W2:Y:S01]  /*0080*/  LDCU.64 UR8, c[0x0][0x470] ;  /* 0x00008e00ff0877ac */ /* 0x000ea20008000a00 */
[----:B-1----:R-:W-:-:S04]  /*0090*/  ISETP.NE.AND P2, PT, RZ, UR4, PT ;  /* 0x00000004ff007c0c */ /* 0x002fc8000bf45270 */
[----:B------:R-:W-:Y:S01]  /*00a0*/  S2UR UR14, SR_CTAID.X ;  /* 0x00000000000e79c3 */ /* 0x000fe20000002500 */
[----:B------:R-:W1:Y:S01]  /*00b0*/  LDCU.64 UR6, c[0x0][0x478] ;  /* 0x00008f00ff0677ac */ /* 0x000e620008000a00 */
[----:B---3--:R-:W-:Y:S02]  /*00c0*/  IMAD.U32 R6, RZ, RZ, UR26 ;  /* 0x0000001aff067e24 */ /* 0x008fe4000f8e00ff */
[----:B------:R-:W-:Y:S01]  /*00d0*/  IMAD.U32 R7, RZ, RZ, UR27 ;  /* 0x0000001bff077e24 */ /* 0x000fe2000f8e00ff */
[----:B------:R-:W3:Y:S05]  /*00e0*/  LDCU.64 UR16, c[0x0][0x460] ;  /* 0x00008c00ff1077ac */ /* 0x000eea0008000a00 */
[----:B----4-:R-:W4:Y:S01]  /*00f0*/  @P2 LDG.E.64 R6, desc[UR22][R6.64] ;  /* 0x0000001606062981 */ /* 0x010f22000c1e1b00 */
[----:B------:R-:W3:Y:S03]  /*0100*/  S2UR UR21, SR_CTAID.Y ;  /* 0x00000000001579c3 */ /* 0x000ee60000002600 */
[----:B--2---:R-:W2:Y:S01]  /*0110*/  @P2 LDG.E.64 R4, desc[UR22][R2.64] ;  /* 0x0000001602042981 */ /* 0x004ea2000c1e1b00 */
[----:B------:R-:W-:Y:S01]  /*0120*/  UISETP.NE.U32.AND UP0, UPT, UR10, URZ, UPT ;  /* 0x000000ff0a00728c */ /* 0x000fe2000bf05070 */
[----:B------:R-:W-:Y:S01]  /*0130*/  ISETP.NE.U32.AND P4, PT, RZ, UR10, PT ;  /* 0x0000000aff007c0c */ /* 0x000fe2000bf85070 */
[----:B------:R-:W-:-:S02]  /*0140*/  UISETP.NE.U32.AND UP4, UPT, UR8, URZ, UPT ;  /* 0x000000ff0800728c */ /* 0x000fc4000bf85070 */
[----:B------:R-:W5:Y:S01]  /*0150*/  S2UR UR20, SR_CTAID.Z ;  /* 0x00000000001479c3 */ /* 0x000f620000002700 */
[----:B------:R-:W2:Y:S01]  /*0160*/  LDCU.U8 UR12, c[0x0][0x532] ;  /* 0x0000a640ff0c77ac */ /* 0x000ea20008000000 */
[----:B------:R-:W-:Y:S01]  /*0170*/  ISETP.NE.AND.EX P4, PT, RZ, UR11, PT, P4 ;  /* 0x0000000bff007c0c */ /* 0x000fe2000bf85340 */
[----:B------:R-:W-:Y:S02]  /*0180*/  UISETP.NE.AND.EX UP0, UPT, UR11, URZ, UPT, UP0 ;  /* 0x000000ff0b00728c */ /* 0x000fe4000bf05300 */
[----:B------:R-:W-:-:S03]  /*0190*/  UISETP.NE.AND.EX UP4, UPT, UR9, URZ, UPT, UP4 ;  /* 0x000000ff0900728c */ /* 0x000fc6000bf85340 */
[----:B------:R-:W2:Y:S01]  /*01a0*/  @P2 LDC R0, c[0x0][0x520] ;  /* 0x00014800ff002b82 */ /* 0x000ea20000000800 */
[----:B-1----:R-:W-:-:S04]  /*01b0*/  UISETP.NE.U32.AND UP3, UPT, UR6, URZ, UPT ;  /* 0x000000ff0600728c */ /* 0x002fc8000bf65070 */
[----:B------:R-:W-:Y:S02]  /*01c0*/  UISETP.NE.AND.EX UP3, UPT, UR7, URZ, UPT, UP3 ;  /* 0x000000ff0700728c */ /* 0x000fe4000bf65330 */
[----:B---3--:R-:W-:Y:S02]  /*01d0*/  USHF.L.U32 UR11, UR21, 0x2, URZ ;  /* 0x00000002150b7899 */ /* 0x008fe400080006ff */
[----:B------:R-:W-:Y:S02]  /*01e0*/  UIMAD.WIDE.U32 UR16, UR21, 0x4, UR16 ;  /* 0x00000004151078a5 */ /* 0x000fe4000f8e0010 */
[----:B------:R-:W-:Y:S02]  /*01f0*/  USHF.R.U32.HI UR10, URZ, 0x1e, UR21 ;  /* 0x0000001eff0a7899 */ /* 0x000fe40008011615 */
[----:B------:R-:W-:Y:S02]  /*0200*/  @UP4 UIADD3 UR8, UP2, UPT, UR11, UR8, URZ ;  /* 0x000000080b084290 */ /* 0x000fe4000ff5e0ff */
[----:B-----5:R-:W-:Y:S01]  /*0210*/  ULOP3.LUT UR4, UR20, UR14, UR21, 0xfe, !UPT ;  /* 0x0000000e14047292 */ /* 0x020fe2000f8efe15 */
[----:B------:R-:W-:Y:S01]  /*0220*/  IMAD.U32 R14, RZ, RZ, UR16 ;  /* 0x00000010ff0e7e24 */ /* 0x000fe2000f8e00ff */
[----:B------:R-:W-:Y:S01]  /*0230*/  @UP4 UIADD3.X UR9, UPT, UPT, UR10, UR9, URZ, UP2, !UPT ;  /* 0x000000090a094290 */ /* 0x000fe200097fe4ff */
[----:B------:R-:W-:Y:S01]  /*0240*/  IMAD.U32 R15, RZ, RZ, UR17 ;  /* 0x00000011ff0f7e24 */ /* 0x000fe2000f8e00ff */
[----:B------:R-:W-:-:S02]  /*0250*/  @UP3 UIADD3 UR6, UP1, UPT, UR11, UR6, URZ ;  /* 0x000000060b063290 */ /* 0x000fc4000ff3e0ff */
[----:B------:R-:W-:Y:S02]  /*0260*/  LOP3.LUT P0, RZ, R211, UR4, RZ, 0xfc, !PT ;  /* 0x00000004d3ff7c12 */ /* 0x000fe4000f80fcff */
[----:B------:R-:W-:-:S03]  /*0270*/  @UP3 UIADD3.X UR7, UPT, UPT, UR10, UR7, URZ, UP1, !UPT ;  /* 0x000000070a073290 */ /* 0x000fc60008ffe4ff */
[----:B------:R-:W1:Y:S08]  /*0280*/  LDCU.64 UR4, c[0x0][0x468] ;  /* 0x00008d00ff0477ac */ /* 0x000e700008000a00 */
[----:B------:R-:W3:Y:S01]  /*0290*/  @!P0 LDC.64 R8, c[0x0][0x528] ;  /* 0x00014a00ff088b82 */ /* 0x000ee20000000a00 */
[----:B-1----:R-:W-:Y:S02]  /*02a0*/  UISETP.EQ.U32.AND UP2, UPT, UR4, URZ, UPT ;  /* 0x000000ff0400728c */ /* 0x002fe4000bf42070 */
[----:B------:R-:W-:-:S04]  /*02b0*/  UIADD3 UR11, UP1, UPT, UR11, UR4, URZ ;  /* 0x000000040b0b7290 */ /* 0x000fc8000ff3e0ff */
[----:B------:R-:W-:Y:S01]  /*02c0*/  UIADD3.X UR10, UPT, UPT, UR10, UR5, URZ, UP1, !UPT ;  /* 0x000000050a0a7290 */ /* 0x000fe20008ffe4ff */
[----:B------:R-:W-:Y:S01]  /*02d0*/  IMAD.U32 R12, RZ, RZ, UR8 ;  /* 0x00000008ff0c7e24 */ /* 0x000fe2000f8e00ff */
[----:B----4-:R-:W-:Y:S02]  /*02e0*/  @P2 R2UR UR26, R6 ;  /* 0x00000000061a22ca */ /* 0x010fe400000e0000 */
[----:B------:R-:W-:Y:S02]  /*02f0*/  @P2 R2UR UR27, R7 ;  /* 0x00000000071b22ca */ /* 0x000fe400000e0000 */
[----:B--2---:R-:W-:Y:S01]  /*0300*/  @P2 IADD3 R2, P1, PT, R4, R0, RZ ;  /* 0x0000000004022210 */ /* 0x004fe20007f3e0ff */
[----:B------:R-:W-:Y:S01]  /*0310*/  IMAD.U32 R13, RZ, RZ, UR9 ;  /* 0x00000009ff0d7e24 */ /* 0x000fe2000f8e00ff */
[----:B------:R-:W-:Y:S01]  /*0320*/  UMOV UR18, 0xffffffff ;  /* 0xffffffff00127882 */ /* 0x000fe20000000000 */
[----:B------:R-:W-:Y:S01]  /*0330*/  IMAD.U32 R10, RZ, RZ, UR6 ;  /* 0x00000006ff0a7e24 */ /* 0x000fe2000f8e00ff */
[----:B------:R-:W1:Y:S01]  /*0340*/  @!UP0 LDCU UR30, c[0x0][0x434] ;  /* 0x00008680ff1e87ac */ /* 0x000e620008000800 */
[----:B------:R-:W-:Y:S01]  /*0350*/  @P2 IMAD.X R3, RZ, RZ, R5, P1 ;  /* 0x000000ffff032224 */ /* 0x000fe200008e0605 */
[----:B------:R-:W-:-:S02]  /*0360*/  PLOP3.LUT P2, PT, PT, PT, UP0, 0x80, 0x8 ;  /* 0x000000000008781c */ /* 0x000fc40003f4f008 */
[----:B------:R-:W-:Y:S01]  /*0370*/  PLOP3.LUT P1, PT, PT, PT, UP4, 0x80, 0x8 ;  /* 0x000000000008781c */ /* 0x000fe20003f2f048 */
[----:B------:R-:W-:Y:S01]  /*0380*/  IMAD.U32 R4, RZ, RZ, UR26 ;  /* 0x0000001aff047e24 */ /* 0x000fe2000f8e00ff */
[----:B------:R-:W2:Y:S01]  /*0390*/  @!UP3 LDCU UR8, c[0x0][0x43c] ;  /* 0x00008780ff08b7ac */ /* 0x000ea20008000800 */
[----:B------:R-:W-:Y:S01]  /*03a0*/  IMAD.U32 R5, RZ, RZ, UR27 ;  /* 0x0000001bff057e24 */ /* 0x000fe2000f8e00ff */
[----:B---3--:R-:W-:Y:S01]  /*03b0*/  @!P0 STG.E.64 desc[UR22][R8.64+0x8], R2 ;  /* 0x0000080208008986 */ /* 0x008fe2000c101b16 */
[----:B------:R-:W-:-:S03]  /*03c0*/  UISETP.NE.AND UP4, UPT, UR12, URZ, UPT ;  /* 0x000000ff0c00728c */ /* 0x000fc6000bf85270 */
[----:B------:R3:W-:Y:S01]  /*03d0*/  @!P0 STG.E.64 desc[UR22][R8.64], R4 ;  /* 0x0000000408008986 */ /* 0x0007e2000c101b16 */
[----:B------:R-:W-:Y:S01]  /*03e0*/  PLOP3.LUT P0, PT, PT, PT, UP3, 0x80, 0x8 ;  /* 0x000000000008781c */ /* 0x000fe20003f0f038 */
[----:B------:R-:W-:Y:S02]  /*03f0*/  UISETP.EQ.OR.EX UP2, UPT, UR5, URZ, !UP4, UP2 ;  /* 0x000000ff0500728c */ /* 0x000fe4000e742720 */
[----:B------:R-:W4:Y:S04]  /*0400*/  @P4 LDG.E R7, desc[UR22][R14.64] ;  /* 0x000000160e074981 */ /* 0x000f28000c1e1900 */
[----:B------:R-:W-:Y:S01]  /*0410*/  PLOP3.LUT P3, PT, PT, PT, UP2, 0x80, 0x8 ;  /* 0x000000000008781c */ /* 0x000fe20003f6f028 */
[----:B------:R-:W-:Y:S01]  /*0420*/  IMAD.U32 R11, RZ, RZ, UR7 ;  /* 0x00000007ff0b7e24 */ /* 0x000fe2000f8e00ff */
[----:B------:R-:W5:Y:S04]  /*0430*/  @!UP3 LDCU.64 UR6, c[0x0][0x488] ;  /* 0x00009100ff06b7ac */ /* 0x000f680008000a00 */
[----:B------:R-:W4:Y:S04]  /*0440*/  @P0 LDG.E R0, desc[UR22][R10.64] ;  /* 0x000000160a000981 */ /* 0x000f28000c1e1900 */
[----:B---3--:R-:W3:Y:S01]  /*0450*/  @P2 LDG.E R4, desc[UR22][R14.64+0x4] ;  /* 0x000004160e042981 */ /* 0x008ee2000c1e1900 */
[----:B------:R-:W-:-:S02]  /*0460*/  IMAD.U32 R8, RZ, RZ, UR11 ;  /* 0x0000000bff087e24 */ /* 0x000fc4000f8e00ff */
[----:B------:R-:W-:Y:S01]  /*0470*/  IMAD.U32 R9, RZ, RZ, UR10 ;  /* 0x0000000aff097e24 */ /* 0x000fe2000f8e00ff */
[----:B------:R-:W3:Y:S04]  /*0480*/  @P1 LDG.E R5, desc[UR22][R12.64] ;  /* 0x000000160c051981 */ /* 0x000ee8000c1e1900 */
[----:B------:R-:W3:Y:S01]  /*0490*/  @!P3 LDG.E R6, desc[UR22][R8.64] ;  /* 0x000000160806b981 */ /* 0x000ee2000c1e1900 */
[----:B------:R-:W-:Y:S01]  /*04a0*/  UMOV UR12, URZ ;  /* 0x000000ff000c7c82 */ /* 0x000fe20008000000 */
[----:B------:R-:W-:Y:S01]  /*04b0*/  USHF.L.U32 UR29, UR14, 0x6, URZ ;  /* 0x000000060e1d7899 */ /* 0x000fe200080006ff */
[----:B------:R-:W-:Y:S01]  /*04c0*/  UMOV UR13, 0xffffffff ;  /* 0xffffffff000d7882 */ /* 0x000fe20000000000 */
[----:B-----5:R-:W-:-:S04]  /*04d0*/  @!UP3 UISETP.NE.U32.AND UP2, UPT, UR6, URZ, UPT ;  /* 0x000000ff0600b28c */ /* 0x020fc8000bf45070 */
[----:B------:R-:W-:-:S04]  /*04e0*/  @!UP3 UISETP.NE.AND.EX UP2, UPT, UR7, URZ, UPT, UP2 ;  /* 0x000000ff0700b28c */ /* 0x000fc8000bf45320 */
[----:B--2---:R-:W-:Y:S01]  /*04f0*/  @!UP3 USEL UR8, UR8, URZ, UP2 ;  /* 0x000000ff0808b287 */ /* 0x004fe20009000000 */
[----:B----4-:R-:W-:Y:S02]  /*0500*/  @P4 R2UR UR18, R7 ;  /* 0x00000000071242ca */ /* 0x010fe400000e0000 */
[----:B---3--:R-:W-:Y:S02]  /*0510*/  @P2 R2UR UR9, R4 ;  /* 0x00000000040922ca */ /* 0x008fe400000e0000 */
[----:B------:R-:W-:Y:S02]  /*0520*/  @P0 R2UR UR24, R0 ;  /* 0x00000000001802ca */ /* 0x000fe400000e0000 */
[----:B------:R-:W-:-:S09]  /*0530*/  @P1 R2UR UR12, R5 ;  /* 0x00000000050c12ca */ /* 0x000fd200000e0000 */
[----:B-1----:R-:W-:Y:S02]  /*0540*/  @UP0 UIADD3 UR30, UPT, UPT, UR9, -UR18, URZ ;  /* 0x80000012091e0290 */ /* 0x002fe4000fffe0ff */
[----:B------:R-:W-:Y:S01]  /*0550*/  UISETP.NE.U32.AND UP0, UPT, UR4, URZ, UPT ;  /* 0x000000ff0400728c */ /* 0x000fe2000bf05070 */
[----:B------:R-:W-:-:S03]  /*0560*/  @!P3 R2UR UR13, R6 ;  /* 0x00000000060db2ca */ /* 0x000fc600000e0000 */
[----:B------:R-:W-:Y:S02]  /*0570*/  UISETP.NE.AND.EX UP0, UPT, UR5, URZ, UPT, UP0 ;  /* 0x000000ff0500728c */ /* 0x000fe4000bf05300 */
[----:B------:R-:W-:Y:S02]  /*0580*/  UISETP.GT.AND UP1, UPT, UR30, UR29, UPT ;  /* 0x0000001d1e00728c */ /* 0x000fe4000bf24270 */
[----:B------:R-:W-:-:S04]  /*0590*/  @UP3 UIADD3 UR24, UPT, UPT, UR24, -UR12, URZ ;  /* 0x8000000c18183290 */ /* 0x000fc8000fffe0ff */
[----:B------:R-:W-:-:S03]  /*05a0*/  PLOP3.LUT P0, PT, PT, PT, UP1, 0x80, 0x8 ;  /* 0x000000000008781c */ /* 0x000fc60003f0f018 */
[----:B------:R-:W1:Y:S01]  /*05b0*/  @!UP0 LDCU UR4, c[0x0][0x438] ;  /* 0x00008700ff0487ac */ /* 0x000e620008000800 */
[----:B------:R-:W-:Y:S09]  /*05c0*/  BRA.U !UP0, `(.L_x_621) ;  /* 0x0000000108187547 */ /* 0x000ff2000b800000 */
[----:B------:R-:W-:-:S13]  /*05d0*/  PLOP3.LUT P1, PT, PT, PT, UP4, 0x80, 0x8 ;  /* 0x000000000008781c */ /* 0x000fda0003f2f048 */
[----:B------:R-:W1:Y:S04]  /*05e0*/  @P1 LDG.E R0, desc[UR22][R8.64+0x4] ;  /* 0x0000041608001981 */ /* 0x000e68000c1e1900 */
[----:B------:R-:W2:Y:S01]  /*05f0*/  @!P1 LDG.E R4, desc[UR22][R8.64] ;  /* 0x0000001608049981 */ /* 0x000ea2000c1e1900 */
[----:B-1----:R-:W-:-:S13]  /*0600*/  @P1 R2UR UR4, R0 ;  /* 0x00000000000412ca */ /* 0x002fda00000e0000 */
[----:B------:R-:W-:-:S07]  /*0610*/  @UP4 UIADD3 UR4, UPT, UPT, UR4, -UR13, URZ ;  /* 0x8000000d04044290 */ /* 0x000fce000fffe0ff */
[----:B--2---:R-:W-:-:S15]  /*0620*/  @!P1 R2UR UR4, R4 ;  /* 0x00000000040492ca */ /* 0x004fde00000e0000 */
.L_x_621:
[----:B-1----:R-:W-:Y:S01]  /*0630*/  @!UP3 UIADD3 UR24, UPT, UPT, UR8, UR4, -UR12 ;  /* 0x000000040818b290 */ /* 0x002fe2000fffe80c */
[----:B------:R-:W-:Y:S11]  /*0640*/  @!P0 EXIT ;  /* 0x000000000000894d */ /* 0x000ff60003800000 */
[----:B------:R-:W-:Y:S02]  /*0650*/  UISETP.GT.AND UP0, UPT, UR24, URZ, UPT ;  /* 0x000000ff1800728c */ /* 0x000fe4000bf04270 */
[----:B------:R-:W-:-:S04]  /*0660*/  UIADD3 UR5, UPT, UPT, UR24, 0x3f, URZ ;  /* 0x0000003f18057890 */ /* 0x000fc8000fffe0ff */
[----:B------:R-:W-:-:S04]  /*0670*/  USHF.R.S32.HI UR4, URZ, 0x1f, UR5 ;  /* 0x0000001fff047899 */ /* 0x000fc80008011405 */
[----:B------:R-:W-:-:S04]  /*0680*/  ULEA.HI UR4, UR4, UR5, URZ, 0x6 ;  /* 0x0000000504047291 */ /* 0x000fc8000f8f30ff */
[----:B------:R-:W-:Y:S01]  /*0690*/  USHF.R.S32.HI UR19, URZ, 0x6, UR4 ;  /* 0x00000006ff137899 */ /* 0x000fe20008011404 */
        /* <DEDUP_REMOVED lines=28> */
.L_x_623:
        /* <DEDUP_REMOVED lines=56> */
.L_x_625:
[----:B------:R-:W-:Y:S05]  /*0be0*/  BSYNC.RECONVERGENT B0 ;  /* 0x0000000000007941 */ /* 0x000fea0003800200 */
.L_x_624:
        /* <DEDUP_REMOVED lines=25> */
.L_x_627:
[----:B------:R-:W-:Y:S05]  /*0d80*/  BSYNC.RECONVERGENT B0 ;  /* 0x0000000000007941 */ /* 0x000fea0003800200 */
.L_x_626:
        /* <DEDUP_REMOVED lines=24> */
.L_x_629:
[----:B------:R-:W-:Y:S05]  /*0f10*/  BSYNC.RECONVERGENT B0 ;  /* 0x0000000000007941 */ /* 0x000fea0003800200 */
.L_x_628:
        /* <DEDUP_REMOVED lines=26> */
.L_x_631:
[----:B------:R-:W-:Y:S05]  /*10c0*/  BSYNC.RECONVERGENT B0 ;  /* 0x0000000000007941 */ /* 0x000fea0003800200 */
.L_x_630:
        /* <DEDUP_REMOVED lines=10> */
.L_x_633:
[----:B------:R-:W-:Y:S05]  /*1170*/  BSYNC.RECONVERGENT B0 ;  /* 0x0000000000007941 */ /* 0x000fea0003800200 */
.L_x_632:
        /* <DEDUP_REMOVED lines=10> */
.L_x_635:
[----:B------:R-:W-:Y:S05]  /*1220*/  BSYNC.RECONVERGENT B0 ;  /* 0x0000000000007941 */ /* 0x000fea0003800200 */
.L_x_634:
        /* <DEDUP_REMOVED lines=10> */
.L_x_637:
[----:B------:R-:W-:Y:S05]  /*12d0*/  BSYNC.RECONVERGENT B0 ;  /* 0x0000000000007941 */ /* 0x000fea0003800200 */
.L_x_636:
        /* <DEDUP_REMOVED lines=10> */
.L_x_622:
        /* <DEDUP_REMOVED lines=22> */
.L_x_638:
[----:B------:R-:W1:Y:S01]  /*14e0*/  LDCU.64 UR10, c[0x0][0x3b8] ;  /* 0x00007700ff0a77ac */ /* 0x000e620008000a00 */
[----:B------:R-:W-:-:S04]  /*14f0*/  UIADD3 UR14, UPT, UPT, UR12, UR13, URZ ;  /* 0x0000000d0c0e7290 */ /* 0x000fc8000fffe0ff */
[----:B-1----:R-:W-:Y:S02]  /*1500*/  UIMAD.WIDE.U32 UR6, UR14, UR10, URZ ;  /* 0x0000000a0e0672a5 */ /* 0x002fe4000f8e00ff */
[----:B------:R-:W-:-:S04]  /*1510*/  UIMAD UR14, UR14, UR11, URZ ;  /* 0x0000000b0e0e72a4 */ /* 0x000fc8000f8e02ff */
[----:B------:R-:W-:Y:S02]  /*1520*/  UIADD3 UR14, UPT, UPT, UR7, UR14, URZ ;  /* 0x0000000e070e7290 */ /* 0x000fe4000fffe0ff */
.L_x_639:
        /* <DEDUP_REMOVED lines=37> */
.L_x_640:
[----:B------:R-:W1:Y:S01]  /*1780*/  LDCU.64 UR8, c[0x0][0x3c0] ;  /* 0x00007800ff0877ac */ /* 0x000e620008000a00 */
[----:B------:R-:W-:-:S04]  /*1790*/  UIADD3 UR12, UPT, UPT, UR12, UR13, URZ ;  /* 0x0000000d0c0c7290 */ /* 0x000fc8000fffe0ff */
[----:B-1----:R-:W-:Y:S02]  /*17a0*/  UIMAD.WIDE.U32 UR16, UR12, UR8, URZ ;  /* 0x000000080c1072a5 */ /* 0x002fe4000f8e00ff */
[----:B------:R-:W-:-:S04]  /*17b0*/  UIMAD UR12, UR12, UR9, URZ ;  /* 0x000000090c0c72a4 */ /* 0x000fc8000f8e02ff */
[----:B------:R-:W-:-:S12]  /*17c0*/  UIADD3 UR15, UPT, UPT, UR17, UR12, URZ ;  /* 0x0000000c110f7290 */ /* 0x000fd8000fffe0ff */
.L_x_641:
[----:B------:R-:W-:Y:S01]  /*17d0*/  IMAD.SHL.U32 R231, R211, 0x8, RZ ;  /* 0x00000008d3e77824 */ /* 0x000fe200078e00ff */
[----:B------:R-:W-:Y:S01]  /*17e0*/  SHF.R.U32.HI R14, RZ, 0x3, R211 ;  /* 0x00000003ff0e7819 */ /* 0x000fe200000116d3 */
[----:B------:R-:W1:Y:S01]  /*17f0*/  S2R R9, SR_CTAID.X ;  /* 0x0000000000097919 */ /* 0x000e620000002500 */
[----:B------:R-:W-:Y:S01]  /*1800*/  SHF.R.S32.HI R221, RZ, 0x1f, R4 ;  /* 0x0000001fffdd7819 */ /* 0x000fe20000011404 */
[----:B------:R-:W2:Y:S01]  /*1810*/  S2UR UR31, SR_CgaCtaId ;  /* 0x00000000001f79c3 */ /* 0x000ea20000008800 */
[C---:B------:R-:W-:Y:S01]  /*1820*/  LOP3.LUT R212, R231.reuse, 0x38, RZ, 0xc0, !PT ;  /* 0x00000038e7d47812 */ /* 0x040fe200078ec0ff */
[----:B------:R-:W3:Y:S01]  /*1830*/  LDCU.64 UR12, c[0x0][0x3c8] ;  /* 0x00007900ff0c77ac */ /* 0x000ee20008000a00 */
[----:B------:R-:W-:Y:S01]  /*1840*/  LOP3.LUT R8, R231, 0x1f8, RZ, 0xc0, !PT ;  /* 0x000001f8e7087812 */ /* 0x000fe200078ec0ff */
[----:B------:R-:W-:Y:S01]  /*1850*/  BSSY.RECONVERGENT B0, `(.L_x_642) ;  /* 0x0000055000007945 */ /* 0x000fe20003800200 */
[C---:B------:R-:W-:Y:S01]  /*1860*/  IADD3 R6, P1, PT, R212.reuse, UR6, RZ ;  /* 0x00000006d4067c10 */ /* 0x040fe2000ff3e0ff */
[----:B------:R-:W4:Y:S01]  /*1870*/  LDCU.128 UR4, c[0x0][0x3d0] ;  /* 0x00007a00ff0477ac */ /* 0x000f220008000c00 */
[----:B------:R-:W-:-:S02]  /*1880*/  IADD3 R16, P0, PT, R212, UR16, RZ ;  /* 0x00000010d4107c10 */ /* 0x000fc4000ff1e0ff */
[----:B------:R-:W-:Y:S01]  /*1890*/  LOP3.LUT R0, R231, 0x1e00, RZ, 0xc0, !PT ;  /* 0x00001e00e7007812 */ /* 0x000fe200078ec0ff */
[----:B------:R-:W-:Y:S01]  /*18a0*/  IMAD.X R7, RZ, RZ, UR14, P1 ;  /* 0x0000000eff077e24 */ /* 0x000fe200088e06ff */
[----:B------:R-:W5:Y:S01]  /*18b0*/  LDCU.64 UR16, c[0x0][0x388] ;  /* 0x00007100ff1077ac */ /* 0x000f620008000a00 */
[----:B------:R-:W-:Y:S01]  /*18c0*/  IMAD.X R17, RZ, RZ, UR15, P0 ;  /* 0x0000000fff117e24 */ /* 0x000fe200080e06ff */
[----:B------:R-:W-:Y:S01]  /*18d0*/  IADD3 R12, P0, PT, R212, UR28, RZ ;  /* 0x0000001cd40c7c10 */ /* 0x000fe2000ff1e0ff */
[----:B------:R-:W-:Y:S01]  /*18e0*/  IMAD.WIDE.U32 R6, R14, UR10, R6 ;  /* 0x0000000a0e067c25 */ /* 0x000fe2000f8e0006 */
[----:B------:R-:W3:Y:S01]  /*18f0*/  LDCU.64 UR14, c[0x0][0x390] ;  /* 0x00007200ff0e77ac */ /* 0x000ee20008000a00 */
[----:B------:R-:W-:Y:S02]  /*1900*/  LOP3.LUT R227, R8, 0x38, R211, 0x78, !PT ;  /* 0x0000003808e37812 */ /* 0x000fe400078e78d3 */
[----:B------:R-:W-:Y:S01]  /*1910*/  IMAD.WIDE.U32 R16, R14, UR8, R16 ;  /* 0x000000080e107c25 */ /* 0x000fe2000f8e0010 */
[----:B------:R-:W-:-:S02]  /*1920*/  MOV R15, RZ ;  /* 0x000000ff000f7202 */ /* 0x000fc40000000f00 */
[----:B------:R-:W-:Y:S01]  /*1930*/  LOP3.LUT R227, R227, R0, RZ, 0xfc, !PT ;  /* 0x00000000e3e37212 */ /* 0x000fe200078efcff */
[----:B------:R-:W-:Y:S01]  /*1940*/  IMAD R7, R14, UR11, R7 ;  /* 0x0000000b0e077c24 */ /* 0x000fe2000f8e0207 */
[C---:B------:R-:W-:Y:S01]  /*1950*/  LOP3.LUT R230, R212.reuse, 0x40, RZ, 0xfc, !PT ;  /* 0x00000040d4e67812 */ /* 0x040fe200078efcff */
[C---:B----4-:R-:W-:Y:S01]  /*1960*/  IMAD R225, R221.reuse, UR4, RZ ;  /* 0x00000004dde17c24 */ /* 0x050fe2000f8e02ff */
[C---:B------:R-:W-:Y:S01]  /*1970*/  LOP3.LUT R229, R212.reuse, 0x80, RZ, 0xfc, !PT ;  /* 0x00000080d4e57812 */ /* 0x040fe200078efcff */
[----:B------:R-:W-:Y:S01]  /*1980*/  IMAD R221, R221, UR6, RZ ;  /* 0x00000006dddd7c24 */ /* 0x000fe2000f8e02ff */
[----:B------:R-:W-:Y:S01]  /*1990*/  LOP3.LUT R228, R212, 0xc0, RZ, 0xfc, !PT ;  /* 0x000000c0d4e47812 */ /* 0x000fe200078efcff */
[----:B------:R-:W-:Y:S02]  /*19a0*/  IMAD R17, R14, UR9, R17 ;  /* 0x000000090e117c24 */ /* 0x000fe4000f8e0211 */
[C---:B------:R-:W-:Y:S01]  /*19b0*/  IMAD R225, R4.reuse, UR5, R225 ;  /* 0x0000000504e17c24 */ /* 0x040fe2000f8e02e1 */
[----:B------:R-:W-:Y:S01]  /*19c0*/  UMOV UR5, 0x400 ;  /* 0x0000040000057882 */ /* 0x000fe20000000000 */
[C---:B------:R-:W-:Y:S01]  /*19d0*/  IMAD R221, R4.reuse, UR7, R221 ;  /* 0x0000000704dd7c24 */ /* 0x040fe2000f8e02dd */
[----:B--2---:R-:W-:Y:S01]  /*19e0*/  ULEA UR5, UR31, UR5, 0x18 ;  /* 0x000000051f057291 */ /* 0x004fe2000f8ec0ff */
[----:B------:R-:W-:Y:S01]  /*19f0*/  IMAD.WIDE.U32 R6, R4, UR4, R6 ;  /* 0x0000000404067c25 */ /* 0x000fe2000f8e0006 */
[----:B------:R-:W-:-:S03]  /*1a00*/  USHF.L.U64.HI UR4, UR10, 0x6, UR11 ;  /* 0x000000060a047899 */ /* 0x000fc6000801020b */
[----:B------:R-:W-:Y:S01]  /*1a10*/  IMAD.WIDE.U32 R4, R4, UR6, R16 ;  /* 0x0000000604047c25 */ /* 0x000fe2000f8e0010 */
[----:B------:R-:W-:Y:S02]  /*1a20*/  IADD3 R225, PT, PT, R7, R225, RZ ;  /* 0x000000e107e17210 */ /* 0x000fe40007ffe0ff */
[----:B-----5:R-:W-:Y:S01]  /*1a30*/  LEA R226, P1, R6, UR16, 0x1 ;  /* 0x0000001006e27c11 */ /* 0x020fe2000f8208ff */
[----:B------:R-:W-:Y:S01]  /*1a40*/  IMAD.X R13, RZ, RZ, UR25, P0 ;  /* 0x00000019ff0d7e24 */ /* 0x000fe200080e06ff */
[----:B---3--:R-:W-:Y:S01]  /*1a50*/  LEA R224, P0, R4, UR14, 0x1 ;  /* 0x0000000e04e07c11 */ /* 0x008fe2000f8008ff */
[----:B------:R-:W-:Y:S01]  /*1a60*/  UIADD3 UR14, UPT, UPT, -UR29, UR30, URZ ;  /* 0x0000001e1d0e7290 */ /* 0x000fe2000fffe1ff */
[----:B------:R-:W-:Y:S01]  /*1a70*/  IMAD.U32 R10, RZ, RZ, UR12 ;  /* 0x0000000cff0a7e24 */ /* 0x000fe2000f8e00ff */
[----:B------:R-:W-:Y:S01]  /*1a80*/  UIADD3 UR16, UPT, UPT, UR19, -0x1, URZ ;  /* 0xffffffff13107890 */ /* 0x000fe2000fffe0ff */
[----:B------:R-:W-:Y:S01]  /*1a90*/  IMAD.IADD R221, R5, 0x1, R221 ;  /* 0x0000000105dd7824 */ /* 0x000fe200078e02dd */
[----:B------:R-:W-:Y:S01]  /*1aa0*/  LEA.HI.X R225, R6, UR17, R225, 0x1, P1 ;  /* 0x0000001106e17c11 */ /* 0x000fe200088f0ce1 */
[----:B------:R-:W-:Y:S01]  /*1ab0*/  IMAD.WIDE.U32 R10, R10, UR20, R12 ;  /* 0x000000140a0a7c25 */ /* 0x000fe2000f8e000c */
[----:B------:R-:W-:-:S02]  /*1ac0*/  ISETP.GE.AND P2, PT, R14, UR14, PT ;  /* 0x0000000e0e007c0c */ /* 0x000fc4000bf46270 */
[----:B------:R-:W-:Y:S01]  /*1ad0*/  LEA.HI.X R221, R4, UR15, R221, 0x1, P0 ;  /* 0x0000000f04dd7c11 */ /* 0x000fe200080f0cdd */
[C---:B------:R-:W-:Y:S01]  /*1ae0*/  VIADD R6, R14.reuse, 0x10 ;  /* 0x000000100e067836 */ /* 0x040fe20000000000 */
[----:B------:R-:W-:Y:S01]  /*1af0*/  IADD3 R5, PT, PT, R14, 0x20, RZ ;  /* 0x000000200e057810 */ /* 0x000fe20007ffe0ff */
[----:B------:R-:W-:Y:S01]  /*1b00*/  IMAD.U32 R13, RZ, RZ, UR13 ;  /* 0x0000000dff0d7e24 */ /* 0x000fe2000f8e00ff */
[----:B------:R-:W-:Y:S01]  /*1b10*/  UIMAD UR15, UR16, -0x40, UR24 ;  /* 0xffffffc0100f78a4 */ /* 0x000fe2000f8e0218 */
[----:B-1----:R-:W-:Y:S01]  /*1b20*/  IMAD.WIDE.U32 R8, R9, 0x40, R14 ;  /* 0x0000004009087825 */ /* 0x002fe200078e000e */
[----:B------:R-:W-:Y:S02]  /*1b30*/  ISETP.GE.AND P1, PT, R6, UR14, PT ;  /* 0x0000000e06007c0c */ /* 0x000fe4000bf26270 */
[----:B------:R-:W-:Y:S01]  /*1b40*/  ISETP.GE.AND P0, PT, R5, UR14, PT ;  /* 0x0000000e05007c0c */ /* 0x000fe2000bf06270 */
[----:B------:R-:W-:Y:S01]  /*1b50*/  IMAD R13, R13, UR20, R11 ;  /* 0x000000140d0d7c24 */ /* 0x000fe2000f8e020b */
[----:B------:R-:W-:Y:S01]  /*1b60*/  LEA R227, R227, UR5, 0x1 ;  /* 0x00000005e3e37c11 */ /* 0x000fe2000f8e08ff */
        /* <DEDUP_REMOVED lines=35> */
.L_x_643:
[----:B------:R-:W-:Y:S05]  /*1da0*/  BSYNC.RECONVERGENT B0 ;  /* 0x0000000000007941 */ /* 0x000fea0003800200 */
.L_x_642:
[----:B------:R-:W-:Y:S01]  /*1db0*/  USHF.L.U32 UR17, UR10, 0x6, URZ ;  /* 0x000000060a117899 */ /* 0x000fe200080006ff */
[----:B------:R-:W-:Y:S01]  /*1dc0*/  BSSY.RECONVERGENT B0, `(.L_x_644) ;  /* 0x0000029000007945 */ /* 0x000fe20003800200 */
[C---:B------:R-:W-:Y:S02]  /*1dd0*/  ISETP.GE.AND P6, PT, R14.reuse, UR15, PT ;  /* 0x0000000f0e007c0c */ /* 0x040fe4000bfc6270 */
[----:B------:R-:W-:Y:S01]  /*1de0*/  IADD3 R4, PT, PT, R14, 0x30, RZ ;  /* 0x000000300e047810 */ /* 0x000fe20007ffe0ff */
[----:B------:R-:W-:Y:S10]  /*1df0*/  @P1 BRA `(.L_x_645) ;  /* 0x0000000000941947 */ /* 0x000ff40003800000 */
[----:B------:R-:W2:Y:S01]  /*1e00*/  LDCU.64 UR12, c[0x0][0x3b0] ;  /* 0x00007600ff0c77ac */ /* 0x000ea20008000a00 */
[----:B------:R-:W-:Y:S01]  /*1e10*/  IADD3 R7, P1, PT, R8, 0x10, RZ ;  /* 0x0000001008077810 */ /* 0x000fe20007f3e0ff */
[----:B------:R-:W-:Y:S01]  /*1e20*/  IMAD.MOV.U32 R14, RZ, RZ, R10 ;  /* 0x000000ffff0e7224 */ /* 0x000fe200078e000a */
[----:B------:R-:W3:Y:S01]  /*1e30*/  LDCU UR25, c[0x0][0x440] ;  /* 0x00008800ff1977ac */ /* 0x000ee20008000800 */
[----:B------:R-:W-:Y:S02]  /*1e40*/  IMAD.MOV.U32 R15, RZ, RZ, R13 ;  /* 0x000000ffff0f7224 */ /* 0x000fe400078e000d */
[----:B------:R-:W-:Y:S01]  /*1e50*/  IMAD.X R0, RZ, RZ, R9, P1 ;  /* 0x000000ffff007224 */ /* 0x000fe200008e0609 */
[----:B------:R-:W4:Y:S03]  /*1e60*/  LDCU.64 UR6, c[0x0][0x380] ;  /* 0x00007000ff0677ac */ /* 0x000f260008000a00 */
[----:B--2---:R-:W-:-:S02]  /*1e70*/  IMAD R0, R0, UR12, RZ ;  /* 0x0000000c00007c24 */ /* 0x004fc4000f8e02ff */
[----:B------:R-:W-:Y:S01]  /*1e80*/  IMAD.WIDE.U32 R14, R7, UR12, R14 ;  /* 0x0000000c070e7c25 */ /* 0x000fe2000f8e000e */
[----:B---3--:R-:W-:-:S03]  /*1e90*/  ISETP.GE.AND P4, PT, R212, UR25, PT ;  /* 0x00000019d4007c0c */ /* 0x008fc6000bf86270 */
        /* <DEDUP_REMOVED lines=27> */
.L_x_645:
[----:B------:R-:W-:Y:S05]  /*2050*/  BSYNC.RECONVERGENT B0 ;  /* 0x0000000000007941 */ /* 0x000fea0003800200 */
.L_x_644:
[----:B------:R-:W-:Y:S01]  /*2060*/  USHF.R.S32.HI UR25, URZ, 0x1f, UR16 ;  /* 0x0000001fff197899 */ /* 0x000fe20008011410 */
        /* <DEDUP_REMOVED lines=9> */
[----:B------:R-:W2:Y:S03]  /*2100*/  LDCU.64 UR6, c[0x0][0x380] ;  /* 0x00007000ff0677ac */ /* 0x000ea60008000a00 */
[----:B---3--:R-:W-:-:S02]  /*2110*/  IMAD R0, R0, UR12, RZ ;  /* 0x0000000c00007c24 */ /* 0x008fc4000f8e02ff */
[----:B------:R-:W-:Y:S01]  /*2120*/  IMAD.WIDE.U32 R14, R7, UR12, R14 ;  /* 0x0000000c070e7c25 */ /* 0x000fe2000f8e000e */
[----:B----4-:R-:W-:-:S03]  /*2130*/  ISETP.GE.AND P3, PT, R212, UR28, PT ;  /* 0x0000001cd4007c0c */ /* 0x010fc6000bf66270 */
        /* <DEDUP_REMOVED lines=27> */
.L_x_647:
[----:B------:R-:W-:Y:S05]  /*22f0*/  BSYNC.RECONVERGENT B0 ;  /* 0x0000000000007941 */ /* 0x000fea0003800200 */
.L_x_646:
[----:B------:R-:W-:Y:S04]  /*2300*/  BSSY.RECONVERGENT B0, `(.L_x_648) ;  /* 0x0000027000007945 */ /* 0x000fe80003800200 */
[----:B------:R-:W-:Y:S05]  /*2310*/  @P5 BRA `(.L_x_649) ;  /* 0x0000000000945947 */ /* 0x000fea0003800000 */
[----:B------:R-:W4:Y:S01]  /*2320*/  LDCU.64 UR12, c[0x0][0x3b0] ;  /* 0x00007600ff0c77ac */ /* 0x000f220008000a00 */
[----:B------:R-:W-:Y:S01]  /*2330*/  IADD3 R0, P0, PT, R8, 0x30, RZ ;  /* 0x0000003008007810 */ /* 0x000fe20007f1e0ff */
[----:B------:R-:W5:Y:S04]  /*2340*/  LDCU UR28, c[0x0][0x440] ;  /* 0x00008800ff1c77ac */ /* 0x000f680008000800 */
[----:B------:R-:W-:Y:S01]  /*2350*/  IMAD.X R8, RZ, RZ, R9, P0 ;  /* 0x000000ffff087224 */ /* 0x000fe200000e0609 */
[----:B------:R-:W1:Y:S01]  /*2360*/  LDCU.64 UR6, c[0x0][0x380] ;  /* 0x00007000ff0677ac */ /* 0x000e620008000a00 */
[----:B------:R-:W-:Y:S02]  /*2370*/  IMAD.MOV.U32 R9, RZ, RZ, R13 ;  /* 0x000000ffff097224 */ /* 0x000fe400078e000d */
[----:B----4-:R-:W-:-:S02]  /*2380*/  IMAD R7, R8, UR12, RZ ;  /* 0x0000000c08077c24 */ /* 0x010fc4000f8e02ff */
[----:B------:R-:W-:Y:S02]  /*2390*/  IMAD.MOV.U32 R8, RZ, RZ, R10 ;  /* 0x000000ffff087224 */ /* 0x000fe400078e000a */
[----:B------:R-:W-:Y:S01]  /*23a0*/  IMAD R7, R0, UR13, R7 ;  /* 0x0000000d00077c24 */ /* 0x000fe2000f8e0207 */
[----:B-----5:R-:W-:Y:S01]  /*23b0*/  ISETP.GE.AND P3, PT, R212, UR28, PT ;  /* 0x0000001cd4007c0c */ /* 0x020fe2000bf66270 */
[----:B------:R-:W-:Y:S01]  /*23c0*/  IMAD.WIDE.U32 R8, R0, UR12, R8 ;  /* 0x0000000c00087c25 */ /* 0x000fe2000f8e0008 */
[----:B------:R-:W-:Y:S02]  /*23d0*/  ISETP.GE.AND P2, PT, R230, UR28, PT ;  /* 0x0000001ce6007c0c */ /* 0x000fe4000bf46270 */
[----:B------:R-:W-:Y:S01]  /*23e0*/  ISETP.GE.AND P1, PT, R229, UR28, PT ;  /* 0x0000001ce5007c0c */ /* 0x000fe2000bf26270 */
[----:B------:R-:W-:Y:S01]  /*23f0*/  IMAD.IADD R7, R9, 0x1, R7 ;  /* 0x0000000109077824 */ /* 0x000fe200078e0207 */
[----:B-1----:R-:W-:Y:S02]  /*2400*/  LEA R10, P4, R8, UR6, 0x1 ;  /* 0x00000006080a7c11 */ /* 0x002fe4000f8808ff */
[----:B------:R-:W-:-:S02]  /*2410*/  ISETP.GE.AND P0, PT, R228, UR28, PT ;  /* 0x0000001ce4007c0c */ /* 0x000fc4000bf06270 */
        /* <DEDUP_REMOVED lines=21> */
.L_x_649:
[----:B------:R-:W-:Y:S05]  /*2570*/  BSYNC.RECONVERGENT B0 ;  /* 0x0000000000007941 */ /* 0x000fea0003800200 */
.L_x_648:
[----:B------:R-:W-:Y:S01]  /*2580*/  UIMAD UR7, UR4, UR16, URZ ;  /* 0x00000010040772a4 */ /* 0x000fe2000f8e02ff */
[----:B------:R-:W-:Y:S01]  /*2590*/  BSSY.RECONVERGENT B0, `(.L_x_650) ;  /* 0x0000024000007945 */ /* 0x000fe20003800200 */
[----:B------:R-:W-:Y:S01]  /*25a0*/  UIMAD.WIDE.U32 UR32, UR17, UR16, URZ ;  /* 0x00000010112072a5 */ /* 0x000fe2000f8e00ff */
[----:B------:R-:W-:Y:S01]  /*25b0*/  ISETP.GE.AND P1, PT, R6, UR15, PT ;  /* 0x0000000f06007c0c */ /* 0x000fe2000bf26270 */
[----:B------:R-:W-:-:S04]  /*25c0*/  UIMAD UR7, UR25, UR17, UR7 ;  /* 0x00000011190772a4 */ /* 0x000fc8000f8e0207 */
[----:B------:R-:W-:Y:S01]  /*25d0*/  UIADD3 UR7, UPT, UPT, UR33, UR7, URZ ;  /* 0x0000000721077290 */ /* 0x000fe2000fffe0ff */
[----:B------:R-:W-:Y:S11]  /*25e0*/  @P6 BRA `(.L_x_651) ;  /* 0x0000000000786947 */ /* 0x000ff60003800000 */
[----:B------:R-:W5:Y:S01]  /*25f0*/  LDCU UR6, c[0x0][0x440] ;  /* 0x00008800ff0677ac */ /* 0x000f620008000800 */
[----:B------:R-:W-:Y:S02]  /*2600*/  IMAD.U32 R8, RZ, RZ, UR32 ;  /* 0x00000020ff087e24 */ /* 0x000fe4000f8e00ff */
        /* <DEDUP_REMOVED lines=28> */
.L_x_651:
[----:B------:R-:W-:Y:S05]  /*27d0*/  BSYNC.RECONVERGENT B0 ;  /* 0x0000000000007941 */ /* 0x000fea0003800200 */
.L_x_650:
        /* <DEDUP_REMOVED lines=37> */
.L_x_653:
[----:B------:R-:W-:Y:S05]  /*2a30*/  BSYNC.RECONVERGENT B0 ;  /* 0x0000000000007941 */ /* 0x000fea0003800200 */
.L_x_652:
        /* <DEDUP_REMOVED lines=13> */
[----:B-1----:R-:W-:Y:S02]  /*2b10*/  LEA R8, P4, R7, R226, 0x1 ;  /* 0x000000e207087211 */ /* 0x002fe400078808ff */
        /* <DEDUP_REMOVED lines=23> */
.L_x_655:
[----:B------:R-:W-:Y:S05]  /*2c90*/  BSYNC.RECONVERGENT B0 ;  /* 0x0000000000007941 */ /* 0x000fea0003800200 */
.L_x_654:
        /* <DEDUP_REMOVED lines=13> */
[----:B----4-:R-:W-:Y:S02]  /*2d70*/  LEA R10, P4, R8, R226, 0x1 ;  /* 0x000000e2080a7211 */ /* 0x010fe400078808ff */
        /* <DEDUP_REMOVED lines=23> */
.L_x_657:
[----:B------:R-:W-:Y:S05]  /*2ef0*/  BSYNC.RECONVERGENT B0 ;  /* 0x0000000000007941 */ /* 0x000fea0003800200 */
.L_x_656:
        /* <DEDUP_REMOVED lines=45> */
.L_x_659:
[----:B------:R1:W-:Y:S04]  /*31d0*/  STS.128 [R227+0x10000], RZ ;  /* 0x010000ffe3007388 */ /* 0x0003e80000000c00 */
[----:B------:R1:W-:Y:S04]  /*31e0*/  STS.128 [R227+0x12000], RZ ;  /* 0x012000ffe3007388 */ /* 0x0003e80000000c00 */
[----:B------:R1:W-:Y:S04]  /*31f0*/  STS.128 [R227+0x14000], RZ ;  /* 0x014000ffe3007388 */ /* 0x0003e80000000c00 */
[----:B------:R1:W-:Y:S02]  /*3200*/  STS.128 [R227+0x16000], RZ ;  /* 0x016000ffe3007388 */ /* 0x0003e40000000c00 */
.L_x_660:
[----:B------:R-:W-:Y:S05]  /*3210*/  BSYNC.RECONVERGENT B0 ;  /* 0x0000000000007941 */ /* 0x000fea0003800200 */
.L_x_658:
        /* <DEDUP_REMOVED lines=21> */
[----:B-1----:R-:W-:Y:S02]  /*3370*/  LEA R8, P4, R5, R224, 0x1 ;  /* 0x000000e005087211 */ /* 0x002fe400078808ff */
        /* <DEDUP_REMOVED lines=25> */
.L_x_662:
[----:B------:R-:W-:Y:S05]  /*3510*/  BSYNC.RECONVERGENT B0 ;  /* 0x0000000000007941 */ /* 0x000fea0003800200 */
.L_x_661:
        /* <DEDUP_REMOVED lines=41> */
.L_x_664:
[----:B------:R-:W-:Y:S05]  /*37b0*/  BSYNC.RECONVERGENT B0 ;  /* 0x0000000000007941 */ /* 0x000fea0003800200 */
.L_x_663:
        /* <DEDUP_REMOVED lines=41> */
.L_x_666:
[----:B------:R-:W-:Y:S05]  /*3a50*/  BSYNC.RECONVERGENT B0 ;  /* 0x0000000000007941 */ /* 0x000fea0003800200 */
.L_x_665:
[----:B------:R-:W-:Y:S01]  /*3a60*/  LDSM.16.M88.4 R48, [R90] ;  /* 0x000000005a30783b */ /* 0x000fe20000000200 */
[----:B------:R-:W-:Y:S01]  /*3a70*/  R2P PR, R211, 0x6 ;  /* 0x00000006d3007804 */ /* 0x000fe20000000000 */
[----:B------:R-:W-:Y:S01]  /*3a80*/  IMAD.MOV.U32 R81, RZ, RZ, 0x20 ;  /* 0x00000020ff517424 */ /* 0x000fe200078e00ff */
[----:B------:R-:W-:Y:S01]  /*3a90*/  UISETP.GE.U32.AND UP1, UPT, UR24, 0x41, UPT ;  /* 0x000000411800788c */ /* 0x000fe2000bf26070 */
[----:B------:R-:W5:Y:S01]  /*3aa0*/  LDSM.16.M88.4 R20, [R89+UR5+0x8000] ;  /* 0x008000055914783b */ /* 0x000f620008000200 */
[----:B------:R-:W-:Y:S02]  /*3ab0*/  VIADD R82, R89, UR5 ;  /* 0x0000000559527c36 */ /* 0x000fe40008000000 */
[----:B------:R-:W-:Y:S01]  /*3ac0*/  SEL R81, R81, 0xffffffe0, !P1 ;  /* 0xffffffe051517807 */ /* 0x000fe20004800000 */
[----:B-1----:R-:W2:Y:S01]  /*3ad0*/  LDSM.16.M88.4 R12, [R89+UR5+0x8800] ;  /* 0x00880005590c783b */ /* 0x002ea20008000200 */
[----:B------:R-:W-:-:S03]  /*3ae0*/  IMAD.MOV.U32 R83, RZ, RZ, 0x40 ;  /* 0x00000040ff537424 */ /* 0x000fc600078e00ff */
[----:B------:R-:W1:Y:S01]  /*3af0*/  LDSM.16.M88.4 R56, [R89+UR5+0x9000] ;  /* 0x009000055938783b */ /* 0x000e620008000200 */
[--C-:B------:R-:W-:Y:S01]  /*3b00*/  IMAD.IADD R87, R90, 0x1, R81.reuse ;  /* 0x000000015a577824 */ /* 0x100fe200078e0251 */
[----:B------:R-:W-:Y:S01]  /*3b10*/  SEL R83, R83, 0xffffffc0, !P2 ;  /* 0xffffffc053537807 */ /* 0x000fe20005000000 */
[----:B------:R-:W-:Y:S01]  /*3b20*/  IMAD.IADD R84, R82, 0x1, R81 ;  /* 0x0000000152547824 */ /* 0x000fe200078e0251 */
[----:B------:R-:W1:Y:S03]  /*3b30*/  LDSM.16.M88.4 R4, [R89+UR5+0x9800] ;  /* 0x009800055904783b */ /* 0x000e660008000200 */
[--C-:B------:R-:W-:Y:S01]  /*3b40*/  IMAD.IADD R88, R90, 0x1, R83.reuse ;  /* 0x000000015a587824 */ /* 0x100fe200078e0253 */
[----:B------:R-:W-:Y:S01]  /*3b50*/  LDSM.16.M88.4 R36, [R87] ;  /* 0x000000005724783b */ /* 0x000fe20000000200 */
[----:B------:R-:W-:Y:S02]  /*3b60*/  IMAD.IADD R82, R82, 0x1, R83 ;  /* 0x0000000152527824 */ /* 0x000fe400078e0253 */
[C---:B------:R-:W-:Y:S01]  /*3b70*/  IMAD.IADD R86, R81.reuse, 0x1, R88 ;  /* 0x0000000151567824 */ /* 0x040fe200078e0258 */
[----:B------:R-:W1:Y:S01]  /*3b80*/  LDSM.16.M88.4 R40, [R84+0x8000] ;  /* 0x008000005428783b */ /* 0x000e620000000200 */
[----:B------:R-:W-:-:S03]  /*3b90*/  IMAD.IADD R80, R81, 0x1, R82 ;  /* 0x0000000151507824 */ /* 0x000fc600078e0252 */
[----:B------:R-:W1:Y:S04]  /*3ba0*/  LDSM.16.M88.4 R32, [R84+0x8800] ;  /* 0x008800005420783b */ /* 0x000e680000000200 */
[----:B------:R-:W1:Y:S04]  /*3bb0*/  LDSM.16.M88.4 R44, [R84+0x9800] ;  /* 0x00980000542c783b */ /* 0x000e680000000200 */
[----:B------:R-:W-:Y:S04]  /*3bc0*/  LDSM.16.M88.4 R28, [R88] ;  /* 0x00000000581c783b */ /* 0x000fe80000000200 */
[----:B----4-:R-:W4:Y:S01]  /*3bd0*/  LDSM.16.M88.4 R8, [R82+0x8000] ;  /* 0x008000005208783b */ /* 0x010f220000000200 */
[C---:B-----5:R-:W-:Y:S03]  /*3be0*/  HMMA.16816.F32 R24, R48.reuse, R20, RZ ;  /* 0x000000143018723c */ /* 0x060fe600000018ff */
[----:B------:R-:W-:Y:S04]  /*3bf0*/  LDSM.16.M88.4 R64, [R84+0x9000] ;  /* 0x009000005440783b */ /* 0x000fe80000000200 */
[----:B------:R-:W-:Y:S01]  /*3c00*/  LDSM.16.M88.4 R72, [R80+0x9800] ;  /* 0x009800005048783b */ /* 0x000fe20000000200 */
[C---:B--23--:R-:W-:Y:S03]  /*3c10*/  HMMA.16816.F32 R16, R48.reuse, R12, RZ ;  /* 0x0000000c3010723c */ /* 0x04cfe600000018ff */
[----:B------:R-:W-:Y:S04]  /*3c20*/  LDSM.16.M88.4 R68, [R89+UR5+0xa800] ;  /* 0x00a800055944783b */ /* 0x000fe80008000200 */
[----:B------:R-:W-:Y:S01]  /*3c30*/  LDSM.16.M88.4 R76, [R82+0xc800] ;  /* 0x00c80000524c783b */ /* 0x000fe20000000200 */
[C---:B-1----:R-:W-:Y:S03]  /*3c40*/  HMMA.16816.F32 R60, R48.reuse, R56, RZ ;  /* 0x00000038303c723c */ /* 0x042fe600000018ff */
[----:B------:R-:W0:Y:S05]  /*3c50*/  LDGDEPBAR ;  /* 0x00000000000079af */ /* 0x000e2a0000000000 */
[C---:B------:R-:W-:Y:S08]  /*3c60*/  HMMA.16816.F32 R20, R48.reuse, R22, RZ ;  /* 0x000000163014723c */ /* 0x040ff000000018ff */
[C---:B------:R-:W-:Y:S08]  /*3c70*/  HMMA.16816.F32 R12, R48.reuse, R14, RZ ;  /* 0x0000000e300c723c */ /* 0x040ff000000018ff */
[C---:B------:R-:W-:Y:S08]  /*3c80*/  HMMA.16816.F32 R56, R48.reuse, R58, RZ ;  /* 0x0000003a3038723c */ /* 0x040ff000000018ff */
[C---:B------:R-:W-:Y:S08]  /*3c90*/  HMMA.16816.F32 R52, R48.reuse, R4, RZ ;  /* 0x000000043034723c */ /* 0x040ff000000018ff */
[----:B------:R-:W-:Y:S01]  /*3ca0*/  HMMA.16816.F32 R48, R48, R6, RZ ;  /* 0x000000063030723c */ /* 0x000fe200000018ff */
[----:B------:R-:W1:Y:S07]  /*3cb0*/  LDSM.16.M88.4 R4, [R82+0x8800] ;  /* 0x008800005204783b */ /* 0x000e6e0000000200 */
[C---:B------:R-:W-:Y:S08]  /*3cc0*/  HMMA.16816.F32 R24, R36.reuse, R40, R24 ;  /* 0x000000282418723c */ /* 0x040ff00000001818 */
[C---:B------:R-:W-:Y:S01]  /*3cd0*/  HMMA.16816.F32 R20, R36.reuse, R42, R20 ;  /* 0x0000002a2414723c */ /* 0x040fe20000001814 */
[----:B------:R-:W-:Y:S07]  /*3ce0*/  LDSM.16.M88.4 R40, [R82+0x9000] ;  /* 0x009000005228783b */ /* 0x000fee0000000200 */
[C---:B------:R-:W-:Y:S08]  /*3cf0*/  HMMA.16816.F32 R16, R36.reuse, R32, R16 ;  /* 0x000000202410723c */ /* 0x040ff00000001810 */
[C---:B------:R-:W-:Y:S01]  /*3d00*/  HMMA.16816.F32 R12, R36.reuse, R34, R12 ;  /* 0x00000022240c723c */ /* 0x040fe2000000180c */
[----:B------:R-:W2:Y:S07]  /*3d10*/  LDSM.16.M88.4 R32, [R82+0x9800] ;  /* 0x009800005220783b */ /* 0x000eae0000000200 */
[C---:B------:R-:W-:Y:S08]  /*3d20*/  HMMA.16816.F32 R52, R36.reuse, R44, R52 ;  /* 0x0000002c2434723c */ /* 0x040ff00000001834 */
[----:B------:R-:W-:Y:S01]  /*3d30*/  HMMA.16816.F32 R48, R36, R46, R48 ;  /* 0x0000002e2430723c */ /* 0x000fe20000001830 */
[----:B------:R-:W-:Y:S07]  /*3d40*/  LDSM.16.M88.4 R44, [R86] ;  /* 0x00000000562c783b */ /* 0x000fee0000000200 */
[C---:B----4-:R-:W-:Y:S08]  /*3d50*/  HMMA.16816.F32 R24, R28.reuse, R8, R24 ;  /* 0x000000081c18723c */ /* 0x050ff00000001818 */
[C---:B------:R-:W-:Y:S01]  /*3d60*/  HMMA.16816.F32 R20, R28.reuse, R10, R20 ;  /* 0x0000000a1c14723c */ /* 0x040fe20000001814 */
[----:B------:R-:W3:Y:S07]  /*3d70*/  LDSM.16.M88.4 R8, [R80+0x8800] ;  /* 0x008800005008783b */ /* 0x000eee0000000200 */
[C---:B-1----:R-:W-:Y:S08]  /*3d80*/  HMMA.16816.F32 R16, R28.reuse, R4, R16 ;  /* 0x000000041c10723c */ /* 0x042ff00000001810 */
[----:B------:R-:W-:Y:S01]  /*3d90*/  HMMA.16816.F32 R12, R28, R6, R12 ;  /* 0x000000061c0c723c */ /* 0x000fe2000000180c */
[----:B------:R-:W1:Y:S07]  /*3da0*/  LDSM.16.M88.4 R4, [R80+0x9000] ;  /* 0x009000005004783b */ /* 0x000e6e0000000200 */
[C---:B------:R-:W-:Y:S08]  /*3db0*/  HMMA.16816.F32 R60, R36.reuse, R64, R60 ;  /* 0x00000040243c723c */ /* 0x040ff0000000183c */
[----:B------:R-:W-:Y:S01]  /*3dc0*/  HMMA.16816.F32 R56, R36, R66, R56 ;  /* 0x000000422438723c */ /* 0x000fe20000001838 */
[----:B------:R-:W4:Y:S04]  /*3dd0*/  LDSM.16.M88.4 R36, [R80+0x8000] ;  /* 0x008000005024783b */ /* 0x000f280000000200 */
[----:B------:R-:W-:Y:S03]  /*3de0*/  LDSM.16.M88.4 R64, [R89+UR5+0xb000] ;  /* 0x00b000055940783b */ /* 0x000fe60008000200 */
[C---:B--2---:R-:W-:Y:S08]  /*3df0*/  HMMA.16816.F32 R52, R28.reuse, R32, R52 ;  /* 0x000000201c34723c */ /* 0x044ff00000001834 */
[C---:B------:R-:W-:Y:S08]  /*3e00*/  HMMA.16816.F32 R60, R28.reuse, R40, R60 ;  /* 0x000000281c3c723c */ /* 0x040ff0000000183c */
[C---:B------:R-:W-:Y:S01]  /*3e10*/  HMMA.16816.F32 R56, R28.reuse, R42, R56 ;  /* 0x0000002a1c38723c */ /* 0x040fe20000001838 */
[----:B------:R-:W-:Y:S07]  /*3e20*/  LDSM.16.M88.4 R40, [R89+UR5+0xb800] ;  /* 0x00b800055928783b */ /* 0x000fee0008000200 */
[----:B------:R-:W-:Y:S01]  /*3e30*/  HMMA.16816.F32 R48, R28, R34, R48 ;  /* 0x000000221c30723c */ /* 0x000fe20000001830 */
[----:B------:R-:W-:Y:S04]  /*3e40*/  LDSM.16.M88.4 R28, [R90+0x2000] ;  /* 0x002000005a1c783b */ /* 0x000fe80000000200 */
[----:B------:R-:W2:Y:S03]  /*3e50*/  LDSM.16.M88.4 R32, [R89+UR5+0xa000] ;  /* 0x00a000055920783b */ /* 0x000ea60008000200 */
[C---:B---3--:R-:W-:Y:S08]  /*3e60*/  HMMA.16816.F32 R16, R44.reuse, R8, R16 ;  /* 0x000000082c10723c */ /* 0x048ff00000001810 */
        /* <DEDUP_REMOVED lines=20> */
[----:B------:R-:W-:Y:S07]  /*3fb0*/  LDSM.16.M88.4 R64, [R89+UR5+0xd800] ;  /* 0x00d800055940783b */ /* 0x000fee0008000200 */
[C---:B------:R-:W-:Y:S08]  /*3fc0*/  HMMA.16816.F32 R52, R28.reuse, R40, R52 ;  /* 0x000000281c34723c */ /* 0x040ff00000001834 */
[----:B------:R-:W-:Y:S01]  /*3fd0*/  HMMA.16816.F32 R48, R28, R42, R48 ;  /* 0x0000002a1c30723c */ /* 0x000fe20000001830 */
[----:B------:R-:W-:Y:S04]  /*3fe0*/  LDSM.16.M88.4 R40, [R88+0x2000] ;  /* 0x002000005828783b */ /* 0x000fe80000000200 */
[----:B------:R-:W5:Y:S03]  /*3ff0*/  LDSM.16.M88.4 R28, [R82+0xa000] ;  /* 0x00a00000521c783b */ /* 0x000f660000000200 */
        /* <DEDUP_REMOVED lines=13> */
[C---:B-----5:R-:W-:Y:S08]  /*40d0*/  HMMA.16816.F32 R24, R40.reuse, R28, R24 ;  /* 0x0000001c2818723c */ /* 0x060ff00000001818 */
[C---:B------:R-:W-:Y:S01]  /*40e0*/  HMMA.16816.F32 R20, R40.reuse, R30, R20 ;  /* 0x0000001e2814723c */ /* 0x040fe20000001814 */
[----:B------:R-:W5:Y:S07]  /*40f0*/  LDSM.16.M88.4 R28, [R80+0xa800] ;  /* 0x00a80000501c783b */ /* 0x000f6e0000000200 */
        /* <DEDUP_REMOVED lines=8> */
[----:B------:R-:W-:Y:S04]  /*4180*/  LDSM.16.M88.4 R44, [R90+0x4000] ;  /* 0x004000005a2c783b */ /* 0x000fe80000000200 */
[----:B------:R-:W-:Y:S03]  /*4190*/  LDSM.16.M88.4 R40, [R84+0xc000] ;  /* 0x00c000005428783b */ /* 0x000fe60000000200 */
[C---:B--2---:R-:W-:Y:S08]  /*41a0*/  HMMA.16816.F32 R24, R8.reuse, R32, R24 ;  /* 0x000000200818723c */ /* 0x044ff00000001818 */
[C---:B------:R-:W-:Y:S01]  /*41b0*/  HMMA.16816.F32 R20, R8.reuse, R34, R20 ;  /* 0x000000220814723c */ /* 0x040fe20000001814 */
[----:B------:R-:W2:Y:S07]  /*41c0*/  LDSM.16.M88.4 R32, [R89+UR5+0xc000] ;  /* 0x00c000055920783b */ /* 0x000eae0008000200 */
[C---:B-----5:R-:W-:Y:S08]  /*41d0*/  HMMA.16816.F32 R16, R8.reuse, R28, R16 ;  /* 0x0000001c0810723c */ /* 0x060ff00000001810 */
[C---:B------:R-:W-:Y:S01]  /*41e0*/  HMMA.16816.F32 R12, R8.reuse, R30, R12 ;  /* 0x0000001e080c723c */ /* 0x040fe2000000180c */
[----:B------:R-:W4:Y:S07]  /*41f0*/  LDSM.16.M88.4 R28, [R89+UR5+0xc800] ;  /* 0x00c80005591c783b */ /* 0x000f2e0008000200 */
[C---:B-1----:R-:W-:Y:S08]  /*4200*/  HMMA.16816.F32 R60, R8.reuse, R4, R60 ;  /* 0x00000004083c723c */ /* 0x042ff0000000183c */
[C---:B------:R-:W-:Y:S01]  /*4210*/  HMMA.16816.F32 R56, R8.reuse, R6, R56 ;  /* 0x000000060838723c */ /* 0x040fe20000001838 */
[----:B------:R-:W1:Y:S07]  /*4220*/  LDSM.16.M88.4 R4, [R89+UR5+0xd000] ;  /* 0x00d000055904783b */ /* 0x000e6e0008000200 */
[C---:B---3--:R-:W-:Y:S08]  /*4230*/  HMMA.16816.F32 R52, R8.reuse, R36, R52 ;  /* 0x000000240834723c */ /* 0x048ff00000001834 */
        /* <DEDUP_REMOVED lines=14> */
[----:B------:R-:W5:Y:S04]  /*4320*/  LDSM.16.M88.4 R64, [R82+0xd800] ;  /* 0x00d800005240783b */ /* 0x000f680000000200 */
[----:B------:R-:W-:Y:S03]  /*4330*/  LDSM.16.M88.4 R44, [R86+0x4000] ;  /* 0x00400000562c783b */ /* 0x000fe60000000200 */
[C---:B---3--:R-:W-:Y:S08]  /*4340*/  HMMA.16816.F32 R24, R8.reuse, R40, R24 ;  /* 0x000000280818723c */ /* 0x048ff00000001818 */
[C---:B------:R-:W-:Y:S01]  /*4350*/  HMMA.16816.F32 R20, R8.reuse, R42, R20 ;  /* 0x0000002a0814723c */ /* 0x040fe20000001814 */
[----:B------:R-:W3:Y:S07]  /*4360*/  LDSM.16.M88.4 R40, [R80+0xc000] ;  /* 0x00c000005028783b */ /* 0x000eee0000000200 */
        /* <DEDUP_REMOVED lines=8> */
[----:B------:R-:W4:Y:S04]  /*43f0*/  LDSM.16.M88.4 R36, [R80+0xc800] ;  /* 0x00c800005024783b */ /* 0x000f280000000200 */
[----:B------:R-:W-:Y:S03]  /*4400*/  LDSM.16.M88.4 R8, [R90+0x6000] ;  /* 0x006000005a08783b */ /* 0x000fe60000000200 */
[C---:B-1----:R-:W-:Y:S08]  /*4410*/  HMMA.16816.F32 R24, R72.reuse, R4, R24 ;  /* 0x000000044818723c */ /* 0x042ff00000001818 */
[C---:B------:R-:W-:Y:S01]  /*4420*/  HMMA.16816.F32 R20, R72.reuse, R6, R20 ;  /* 0x000000064814723c */ /* 0x040fe20000001814 */
[----:B------:R-:W1:Y:S07]  /*4430*/  LDSM.16.M88.4 R4, [R89+UR5+0xe000] ;  /* 0x00e000055904783b */ /* 0x000e6e0008000200 */
[C---:B-----5:R-:W-:Y:S08]  /*4440*/  HMMA.16816.F32 R52, R72.reuse, R64, R52 ;  /* 0x000000404834723c */ /* 0x060ff00000001834 */
[C---:B------:R-:W-:Y:S08]  /*4450*/  HMMA.16816.F32 R60, R72.reuse, R68, R60 ;  /* 0x00000044483c723c */ /* 0x040ff0000000183c */
[C---:B------:R-:W-:Y:S01]  /*4460*/  HMMA.16816.F32 R56, R72.reuse, R70, R56 ;  /* 0x000000464838723c */ /* 0x040fe20000001838 */
[----:B------:R-:W-:Y:S07]  /*4470*/  LDSM.16.M88.4 R68, [R89+UR5+0xf000] ;  /* 0x00f000055944783b */ /* 0x000fee0008000200 */
[C---:B------:R-:W-:Y:S01]  /*4480*/  HMMA.16816.F32 R64, R72.reuse, R66, R48 ;  /* 0x000000424840723c */ /* 0x040fe20000001830 */
[----:B------:R-:W5:Y:S07]  /*4490*/  LDSM.16.M88.4 R48, [R89+UR5+0xe800] ;  /* 0x00e800055930783b */ /* 0x000f6e0008000200 */
[C---:B------:R-:W-:Y:S08]  /*44a0*/  HMMA.16816.F32 R16, R72.reuse, R76, R16 ;  /* 0x0000004c4810723c */ /* 0x040ff00000001810 */
[----:B------:R-:W-:Y:S08]  /*44b0*/  HMMA.16816.F32 R12, R72, R78, R12 ;  /* 0x0000004e480c723c */ /* 0x000ff0000000180c */
[C---:B---3--:R-:W-:Y:S08]  /*44c0*/  HMMA.16816.F32 R24, R44.reuse, R40, R24 ;  /* 0x000000282c18723c */ /* 0x048ff00000001818 */
[C---:B------:R-:W-:Y:S01]  /*44d0*/  HMMA.16816.F32 R20, R44.reuse, R42, R20 ;  /* 0x0000002a2c14723c */ /* 0x040fe20000001814 */
[----:B------:R-:W3:Y:S04]  /*44e0*/  LDSM.16.M88.4 R40, [R89+UR5+0xf800] ;  /* 0x00f800055928783b */ /* 0x000ee80008000200 */
[----:B------:R-:W-:Y:S03]  /*44f0*/  LDSM.16.M88.4 R88, [R88+0x6000] ;  /* 0x006000005858783b */ /* 0x000fe60000000200 */
        /* <DEDUP_REMOVED lines=12> */
[----:B------:R-:W1:Y:S07]  /*45c0*/  LDSM.16.M88.4 R4, [R84+0xe800] ;  /* 0x00e800005404783b */ /* 0x000e6e0000000200 */
[C---:B-----5:R-:W-:Y:S08]  /*45d0*/  HMMA.16816.F32 R16, R8.reuse, R48, R16 ;  /* 0x000000300810723c */ /* 0x060ff00000001810 */
[C---:B------:R-:W-:Y:S01]  /*45e0*/  HMMA.16816.F32 R12, R8.reuse, R50, R12 ;  /* 0x00000032080c723c */ /* 0x040fe2000000180c */
[----:B------:R-:W4:Y:S07]  /*45f0*/  LDSM.16.M88.4 R48, [R82+0xe000] ;  /* 0x00e000005230783b */ /* 0x000f2e0000000200 */
[C---:B------:R-:W-:Y:S08]  /*4600*/  HMMA.16816.F32 R60, R8.reuse, R68, R60 ;  /* 0x00000044083c723c */ /* 0x040ff0000000183c */
[C---:B------:R-:W-:Y:S08]  /*4610*/  HMMA.16816.F32 R56, R8.reuse, R70, R56 ;  /* 0x000000460838723c */ /* 0x040ff00000001838 */
[C---:B---3--:R-:W-:Y:S08]  /*4620*/  HMMA.16816.F32 R52, R8.reuse, R40, R52 ;  /* 0x000000280834723c */ /* 0x048ff00000001834 */
[----:B------:R-:W-:Y:S01]  /*4630*/  HMMA.16816.F32 R64, R8, R42, R64 ;  /* 0x0000002a0840723c */ /* 0x000fe20000001840 */
[----:B------:R-:W3:Y:S04]  /*4640*/  LDSM.16.M88.4 R8, [R82+0xe800] ;  /* 0x00e800005208783b */ /* 0x000ee80000000200 */
[----:B------:R-:W-:Y:S03]  /*4650*/  LDSM.16.M88.4 R40, [R82+0xf800] ;  /* 0x00f800005228783b */ /* 0x000fe60000000200 */
[C---:B--2---:R-:W-:Y:S08]  /*4660*/  HMMA.16816.F32 R24, R32.reuse, R28, R24 ;  /* 0x0000001c2018723c */ /* 0x044ff00000001818 */
[C---:B------:R-:W-:Y:S01]  /*4670*/  HMMA.16816.F32 R20, R32.reuse, R30, R20 ;  /* 0x0000001e2014723c */ /* 0x040fe20000001814 */
[----:B------:R-:W2:Y:S07]  /*4680*/  LDSM.16.M88.4 R28, [R82+0xf000] ;  /* 0x00f00000521c783b */ /* 0x000eae0000000200 */
[C---:B-1----:R-:W-:Y:S08]  /*4690*/  HMMA.16816.F32 R16, R32.reuse, R4, R16 ;  /* 0x000000042010723c */ /* 0x042ff00000001810 */
[C---:B------:R-:W-:Y:S01]  /*46a0*/  HMMA.16816.F32 R12, R32.reuse, R6, R12 ;  /* 0x00000006200c723c */ /* 0x040fe2000000180c */
[----:B------:R-:W-:Y:S07]  /*46b0*/  LDSM.16.M88.4 R4, [R86+0x6000] ;  /* 0x006000005604783b */ /* 0x000fee0000000200 */
[C---:B------:R-:W-:Y:S08]  /*46c0*/  HMMA.16816.F32 R60, R32.reuse, R36, R60 ;  /* 0x00000024203c723c */ /* 0x040ff0000000183c */
[----:B------:R-:W-:Y:S01]  /*46d0*/  HMMA.16816.F32 R56, R32, R38, R56 ;  /* 0x000000262038723c */ /* 0x000fe20000001838 */
[----:B------:R-:W1:Y:S07]  /*46e0*/  LDSM.16.M88.4 R36, [R80+0xe000] ;  /* 0x00e000005024783b */ /* 0x000e6e0000000200 */
[C---:B----4-:R-:W-:Y:S08]  /*46f0*/  HMMA.16816.F32 R24, R88.reuse, R48, R24 ;  /* 0x000000305818723c */ /* 0x050ff00000001818 */
[C---:B------:R-:W-:Y:S08]  /*4700*/  HMMA.16816.F32 R20, R88.reuse, R50, R20 ;  /* 0x000000325814723c */ /* 0x040ff00000001814 */
[----:B---3--:R-:W-:Y:S01]  /*4710*/  HMMA.16816.F32 R16, R88, R8, R16 ;  /* 0x000000085810723c */ /* 0x008fe20000001810 */
[----:B------:R-:W-:-:S07]  /*4720*/  IMAD.SHL.U32 R8, R211, 0x2, RZ ;  /* 0x00000002d3087824 */ /* 0x000fce00078e00ff */
[C---:B------:R-:W-:Y:S08]  /*4730*/  HMMA.16816.F32 R52, R32.reuse, R44, R52 ;  /* 0x0000002c2034723c */ /* 0x040ff00000001834 */
[----:B------:R-:W-:Y:S01]  /*4740*/  HMMA.16816.F32 R64, R32, R46, R64 ;  /* 0x0000002e2040723c */ /* 0x000fe20000001840 */
[----:B------:R-:W3:Y:S07]  /*4750*/  LDSM.16.M88.4 R32, [R80+0xe800] ;  /* 0x00e800005020783b */ /* 0x000eee0000000200 */
[----:B--2---:R-:W-:Y:S01]  /*4760*/  HMMA.16816.F32 R60, R88, R28, R60 ;  /* 0x0000001c583c723c */ /* 0x004fe2000000183c */
[----:B------:R-:W-:-:S07]  /*4770*/  LOP3.LUT R29, R8, 0x6, RZ, 0xc0, !PT ;  /* 0x00000006081d7812 */ /* 0x000fce00078ec0ff */
[----:B------:R-:W-:Y:S01]  /*4780*/  HMMA.16816.F32 R56, R88, R30, R56 ;  /* 0x0000001e5838723c */ /* 0x000fe20000001838 */
[----:B------:R-:W-:-:S04]  /*4790*/  IMAD.U32 R30, RZ, RZ, UR16 ;  /* 0x00000010ff1e7e24 */ /* 0x000fc8000f8e00ff */
[----:B------:R-:W-:-:S03]  /*47a0*/  IMAD R30, R30, 0x40, R29 ;  /* 0x000000401e1e7824 */ /* 0x000fc600078e021d */
[----:B-1----:R-:W-:Y:S01]  /*47b0*/  HMMA.16816.F32 R24, R4, R36, R24 ;  /* 0x000000240418723c */ /* 0x002fe20000001818 */
[C---:B------:R-:W-:Y:S01]  /*47c0*/  VIADD R28, R30.reuse, 0x1 ;  /* 0x000000011e1c7836 */ /* 0x040fe20000000000 */
[C---:B------:R-:W-:Y:S01]  /*47d0*/  ISETP.GE.AND P4, PT, R30.reuse, UR24, PT ;  /* 0x000000181e007c0c */ /* 0x040fe2000bf86270 */
[----:B------:R-:W-:-:S03]  /*47e0*/  VIADD R31, R30, 0x18 ;  /* 0x000000181e1f7836 */ /* 0x000fc60000000000 */
[----:B------:R-:W-:Y:S01]  /*47f0*/  ISETP.GE.AND P3, PT, R28, UR24, PT ;  /* 0x000000181c007c0c */ /* 0x000fe2000bf66270 */
[C---:B------:R-:W-:Y:S01]  /*4800*/  VIADD R28, R30.reuse, 0x8 ;  /* 0x000000081e1c7836 */ /* 0x040fe20000000000 */
[----:B------:R-:W-:Y:S01]  /*4810*/  HMMA.16816.F32 R36, R4, R38, R20 ;  /* 0x000000260424723c */ /* 0x000fe20000001814 */
[C---:B------:R-:W-:Y:S02]  /*4820*/  VIADD R21, R30.reuse, 0x9 ;  /* 0x000000091e157836 */ /* 0x040fe40000000000 */
[----:B------:R-:W-:Y:S01]  /*4830*/  VIADD R20, R30, 0x10 ;  /* 0x000000101e147836 */ /* 0x000fe20000000000 */
[----:B------:R-:W-:Y:S01]  /*4840*/  ISETP.GE.AND P1, PT, R28, UR24, PT ;  /* 0x000000181c007c0c */ /* 0x000fe2000bf26270 */
[----:B------:R-:W-:Y:S01]  /*4850*/  VIADD R28, R30, 0x11 ;  /* 0x000000111e1c7836 */ /* 0x000fe20000000000 */
[----:B------:R-:W-:Y:S02]  /*4860*/  ISETP.GE.AND P0, PT, R21, UR24, PT ;  /* 0x0000001815007c0c */ /* 0x000fe4000bf06270 */
[----:B------:R-:W-:Y:S01]  /*4870*/  HMMA.16816.F32 R12, R88, R10, R12 ;  /* 0x0000000a580c723c */ /* 0x000fe2000000180c */
[----:B------:R-:W1:Y:S01]  /*4880*/  LDSM.16.M88.4 R8, [R80+0xf000] ;  /* 0x00f000005008783b */ /* 0x000e620000000200 */
[----:B------:R-:W-:-:S02]  /*4890*/  ISETP.GE.AND P6, PT, R20, UR24, PT ;  /* 0x0000001814007c0c */ /* 0x000fc4000bfc6270 */
[----:B------:R-:W-:Y:S01]  /*48a0*/  ISETP.GE.AND P5, PT, R28, UR24, PT ;  /* 0x000000181c007c0c */ /* 0x000fe2000bfa6270 */
[----:B------:R-:W2:Y:S01]  /*48b0*/  LDSM.16.M88.4 R20, [R80+0xf800] ;  /* 0x00f800005014783b */ /* 0x000ea20000000200 */
[----:B------:R-:W-:Y:S01]  /*48c0*/  VIADD R28, R30, 0x19 ;  /* 0x000000191e1c7836 */ /* 0x000fe20000000000 */
[----:B------:R-:W-:-:S04]  /*48d0*/  DEPBAR.LE SB0, 0x0 ;  /* 0x000080000000791a */ /* 0x000fc80000000000 */
[----:B------:R-:W-:Y:S01]  /*48e0*/  HMMA.16816.F32 R64, R88, R42, R64 ;  /* 0x0000002a5840723c */ /* 0x000fe20000001840 */
[----:B------:R-:W-:Y:S02]  /*48f0*/  FSEL R29, R26, -INF , !P4 ;  /* 0xff8000001a1d7808 */ /* 0x000fe40006000000 */
[----:B------:R-:W-:Y:S02]  /*4900*/  FSEL R26, R25, -INF , !P3 ;  /* 0xff800000191a7808 */ /* 0x000fe40005800000 */
[----:B------:R-:W-:Y:S02]  /*4910*/  FSEL R27, R27, -INF , !P3 ;  /* 0xff8000001b1b7808 */ /* 0x000fe40005800000 */
[----:B------:R-:W-:Y:S01]  /*4920*/  FSEL R25, R38, -INF , !P1 ;  /* 0xff80000026197808 */ /* 0x000fe20004800000 */
[----:B---3--:R-:W-:Y:S01]  /*4930*/  HMMA.16816.F32 R16, R4, R32, R16 ;  /* 0x000000200410723c */ /* 0x008fe20000001810 */
[----:B------:R-:W-:Y:S02]  /*4940*/  FSEL R36, R36, -INF , !P1 ;  /* 0xff80000024247808 */ /* 0x000fe40004800000 */
[----:B------:R-:W-:-:S02]  /*4950*/  ISETP.GE.AND P3, PT, R28, UR24, PT ;  /* 0x000000181c007c0c */ /* 0x000fc4000bf66270 */
[----:B------:R-:W-:Y:S02]  /*4960*/  FSEL R39, R39, -INF , !P0 ;  /* 0xff80000027277808 */ /* 0x000fe40004000000 */
[----:B------:R-:W-:Y:S01]  /*4970*/  FSEL R28, R37, -INF , !P0 ;  /* 0xff800000251c7808 */ /* 0x000fe20004000000 */
[----:B------:R-:W-:Y:S01]  /*4980*/  HMMA.16816.F32 R52, R88, R40, R52 ;  /* 0x000000285834723c */ /* 0x000fe20000001834 */
[----:B------:R-:W-:Y:S01]  /*4990*/  FSEL R24, R24, -INF , !P4 ;  /* 0xff80000018187808 */ /* 0x000fe20006000000 */
[----:B------:R-:W-:Y:S01]  /*49a0*/  BAR.SYNC.DEFER_BLOCKING 0x0 ;  /* 0x0000000000007b1d */ /* 0x000fe20000010000 */
[----:B------:R-:W-:-:S05]  /*49b0*/  ISETP.GE.AND P4, PT, R31, UR24, PT ;  /* 0x000000181f007c0c */ /* 0x000fca000bf86270 */
[C---:B------:R-:W-:Y:S01]  /*49c0*/  HMMA.16816.F32 R32, R4.reuse, R34, R12 ;  /* 0x000000220420723c */ /* 0x040fe2000000180c */
[C---:B------:R-:W-:Y:S02]  /*49d0*/  VIADD R13, R30.reuse, 0x20 ;  /* 0x000000201e0d7836 */ /* 0x040fe40000000000 */
[----:B------:R-:W-:Y:S01]  /*49e0*/  VIADD R12, R30, 0x21 ;  /* 0x000000211e0c7836 */ /* 0x000fe20000000000 */
[----:B------:R-:W-:Y:S02]  /*49f0*/  FSEL R14, R16, -INF , !P6 ;  /* 0xff800000100e7808 */ /* 0x000fe40007000000 */
[----:B------:R-:W-:Y:S02]  /*4a00*/  ISETP.GE.AND P1, PT, R13, UR24, PT ;  /* 0x000000180d007c0c */ /* 0x000fe4000bf26270 */
[----:B-1----:R-:W-:Y:S01]  /*4a10*/  HMMA.16816.F32 R60, R4, R8, R60 ;  /* 0x00000008043c723c */ /* 0x002fe2000000183c */
[----:B------:R-:W-:Y:S01]  /*4a20*/  VIADD R9, R30, 0x28 ;  /* 0x000000281e097836 */ /* 0x000fe20000000000 */
[----:B------:R-:W-:Y:S01]  /*4a30*/  FSEL R13, R18, -INF , !P6 ;  /* 0xff800000120d7808 */ /* 0x000fe20007000000 */
[----:B------:R-:W-:Y:S01]  /*4a40*/  VIADD R8, R30, 0x29 ;  /* 0x000000291e087836 */ /* 0x000fe20000000000 */
[----:B------:R-:W-:-:S02]  /*4a50*/  ISETP.GE.AND P0, PT, R12, UR24, PT ;  /* 0x000000180c007c0c */ /* 0x000fc4000bf06270 */
[----:B------:R-:W-:Y:S02]  /*4a60*/  ISETP.GE.AND P6, PT, R9, UR24, PT ;  /* 0x0000001809007c0c */ /* 0x000fe4000bfc6270 */
[C---:B--2---:R-:W-:Y:S01]  /*4a70*/  HMMA.16816.F32 R64, R4.reuse, R22, R64 ;  /* 0x000000160440723c */ /* 0x044fe20000001840 */
[----:B------:R-:W-:Y:S01]  /*4a80*/  FSEL R9, R19, -INF , !P5 ;  /* 0xff80000013097808 */ /* 0x000fe20006800000 */
[----:B------:R-:W-:Y:S01]  /*4a90*/  VIADD R19, R30, 0x31 ;  /* 0x000000311e137836 */ /* 0x000fe20000000000 */
[----:B------:R-:W-:Y:S02]  /*4aa0*/  FSEL R12, R17, -INF , !P5 ;  /* 0xff800000110c7808 */ /* 0x000fe40006800000 */
[----:B------:R-:W-:Y:S01]  /*4ab0*/  ISETP.GE.AND P5, PT, R8, UR24, PT ;  /* 0x0000001808007c0c */ /* 0x000fe2000bfa6270 */
[----:B------:R-:W-:Y:S01]  /*4ac0*/  VIADD R8, R30, 0x30 ;  /* 0x000000301e087836 */ /* 0x000fe20000000000 */
[----:B------:R-:W-:Y:S01]  /*4ad0*/  FSEL R15, R34, -INF , !P4 ;  /* 0xff800000220f7808 */ /* 0x000fe20006000000 */
[----:B------:R-:W-:Y:S01]  /*4ae0*/  HMMA.16816.F32 R56, R4, R10, R56 ;  /* 0x0000000a0438723c */ /* 0x000fe20000001838 */
[----:B------:R-:W-:-:S02]  /*4af0*/  FSEL R10, R32, -INF , !P4 ;  /* 0xff800000200a7808 */ /* 0x000fc40006000000 */
[----:B------:R-:W-:Y:S02]  /*4b00*/  ISETP.GE.AND P4, PT, R8, UR24, PT ;  /* 0x0000001808007c0c */ /* 0x000fe4000bf86270 */
[----:B------:R-:W-:Y:S02]  /*4b10*/  FSEL R11, R35, -INF , !P3 ;  /* 0xff800000230b7808 */ /* 0x000fe40005800000 */
[----:B------:R-:W-:Y:S01]  /*4b20*/  FSEL R8, R33, -INF , !P3 ;  /* 0xff80000021087808 */ /* 0x000fe20005800000 */
[----:B------:R-:W-:Y:S01]  /*4b30*/  HMMA.16816.F32 R52, R4, R20, R52 ;  /* 0x000000140434723c */ /* 0x000fe20000001834 */
[C---:B------:R-:W-:Y:S01]  /*4b40*/  VIADD R20, R30.reuse, 0x38 ;  /* 0x000000381e147836 */ /* 0x040fe20000000000 */
[----:B------:R-:W-:Y:S01]  /*4b50*/  ISETP.GE.AND P3, PT, R19, UR24, PT ;  /* 0x0000001813007c0c */ /* 0x000fe2000bf66270 */
[----:B------:R-:W-:Y:S01]  /*4b60*/  VIADD R30, R30, 0x39 ;  /* 0x000000391e1e7836 */ /* 0x000fe20000000000 */
[----:B------:R-:W-:Y:S02]  /*4b70*/  P2R R16, PR, RZ, 0x40 ;  /* 0x00000040ff107803 */ /* 0x000fe40000000000 */
[----:B------:R-:W-:-:S02]  /*4b80*/  P2R R17, PR, RZ, 0x20 ;  /* 0x00000020ff117803 */ /* 0x000fc40000000000 */
[----:B------:R-:W-:Y:S02]  /*4b90*/  P2R R18, PR, RZ, 0x10 ;  /* 0x00000010ff127803 */ /* 0x000fe40000000000 */
[----:B------:R-:W-:Y:S02]  /*4ba0*/  P2R R19, PR, RZ, 0x8 ;  /* 0x00000008ff137803 */ /* 0x000fe40000000000 */
[----:B------:R-:W-:Y:S02]  /*4bb0*/  FSEL R215, R62, -INF , !P1 ;  /* 0xff8000003ed77808 */ /* 0x000fe40004800000 */
[----:B------:R-:W-:Y:S02]  /*4bc0*/  FSEL R190, R60, -INF , !P1 ;  /* 0xff8000003cbe7808 */ /* 0x000fe40004800000 */
[----:B------:R-:W-:Y:S02]  /*4bd0*/  ISETP.GE.AND P6, PT, R20, UR24, PT ;  /* 0x0000001814007c0c */ /* 0x000fe4000bfc6270 */
[----:B------:R-:W-:-:S02]  /*4be0*/  FSEL R199, R63, -INF , !P0 ;  /* 0xff8000003fc77808 */ /* 0x000fc40004000000 */
[----:B------:R-:W-:Y:S02]  /*4bf0*/  FSEL R198, R61, -INF , !P0 ;  /* 0xff8000003dc67808 */ /* 0x000fe40004000000 */
[----:B------:R-:W-:Y:S01]  /*4c00*/  ISETP.GE.AND P5, PT, R30, UR24, PT ;  /* 0x000000181e007c0c */ /* 0x000fe2000bfa6270 */
[----:B------:R-:W-:-:S12]  /*4c10*/  BRA.U !UP1, `(.L_x_667) ;  /* 0x0000000509c47547 */ /* 0x000fd8000b800000 */
        /* <DEDUP_REMOVED lines=113> */
.L_x_667:
[----:B------:R-:W-:Y:S01]  /*5330*/  FMNMX3.FTZ R5, R24, R26, R36, !PT ;  /* 0x0000001a18057276 */ /* 0x000fe20007810024 */
[----:B------:R-:W2:Y:S01]  /*5340*/  S2R R4, SR_CTAID.X ;  /* 0x0000000000047919 */ /* 0x000ea20000002500 */
[----:B------:R-:W-:Y:S01]  /*5350*/  ISETP.NE.AND P4, PT, R16, RZ, PT ;  /* 0x000000ff1000720c */ /* 0x000fe20003f85270 */
[----:B------:R-:W3:Y:S01]  /*5360*/  LDCU UR4, c[0x0][0x3e0] ;  /* 0x00007c00ff0477ac */ /* 0x000ee20008000800 */
[----:B------:R-:W-:Y:S01]  /*5370*/  FMNMX3.FTZ R5, R5, R28, R14, !PT ;  /* 0x0000001c05057276 */ /* 0x000fe2000781000e */
[----:B------:R-:W4:Y:S01]  /*5380*/  LDC R197, c[0x0][0x4f8] ;  /* 0x00013e00ffc57b82 */ /* 0x000f220000000800 */
[----:B------:R-:W-:Y:S01]  /*5390*/  ISETP.NE.AND P3, PT, R17, RZ, PT ;  /* 0x000000ff1100720c */ /* 0x000fe20003f65270 */
[----:B------:R-:W-:Y:S01]  /*53a0*/  USHF.L.U32 UR12, UR19, 0x1, URZ ;  /* 0x00000001130c7899 */ /* 0x000fe200080006ff */
[----:B------:R-:W-:Y:S01]  /*53b0*/  FMNMX3.FTZ R5, R5, R12, R10, !PT ;  /* 0x0000000c05057276 */ /* 0x000fe2000781000a */
[----:B------:R-:W-:Y:S01]  /*53c0*/  UIADD3 UR10, UPT, UPT, UR26, -0x61c88647, URZ ;  /* 0x9e3779b91a0a7890 */ /* 0x000fe2000fffe0ff */
[----:B------:R-:W-:Y:S01]  /*53d0*/  ISETP.NE.AND P1, PT, R18, RZ, PT ;  /* 0x000000ff1200720c */ /* 0x000fe20003f25270 */
[----:B------:R-:W-:Y:S01]  /*53e0*/  UIADD3 UR9, UPT, UPT, UR26, 0x3c6ef372, URZ ;  /* 0x3c6ef3721a097890 */ /* 0x000fe2000fffe0ff */
[----:B------:R-:W-:Y:S01]  /*53f0*/  FSEL R192, R56, -INF , !P4 ;  /* 0xff80000038c07808 */ /* 0x000fe20006000000 */
[----:B------:R-:W5:Y:S01]  /*5400*/  LDCU UR11, c[0x0][0x45c] ;  /* 0x00008b80ff0b77ac */ /* 0x000f620008000800 */
[----:B------:R-:W-:-:S02]  /*5410*/  FMNMX3.FTZ R5, R5, R8, R190, !PT ;  /* 0x0000000805057276 */ /* 0x000fc400078100be */
[----:B------:R-:W-:Y:S01]  /*5420*/  ISETP.NE.AND P0, PT, R19, RZ, PT ;  /* 0x000000ff1300720c */ /* 0x000fe20003f05270 */
[----:B------:R-:W-:Y:S01]  /*5430*/  UIADD3 UR17, UPT, UPT, UR27, 0x32370b8f, URZ ;  /* 0x32370b8f1b117890 */ /* 0x000fe2000fffe0ff */
[----:B------:R-:W-:Y:S01]  /*5440*/  FSEL R194, R57, -INF , !P3 ;  /* 0xff80000039c27808 */ /* 0x000fe20005800000 */
[----:B------:R-:W-:Y:S01]  /*5450*/  UIADD3 UR8, UPT, UPT, UR26, -0x255992d5, URZ ;  /* 0xdaa66d2b1a087890 */ /* 0x000fe2000fffe0ff */
[----:B------:R-:W-:Y:S01]  /*5460*/  FSEL R210, R52, -INF , !P1 ;  /* 0xff80000034d27808 */ /* 0x000fe20004800000 */
[----:B---3--:R-:W-:Y:S01]  /*5470*/  UIMAD UR4, UR21, UR4, UR20 ;  /* 0x00000004150472a4 */ /* 0x008fe2000f8e0214 */
[----:B------:R-:W-:Y:S01]  /*5480*/  FMNMX3.FTZ R5, R5, R198, R192, !PT ;  /* 0x000000c605057276 */ /* 0x000fe200078100c0 */
[----:B------:R-:W-:Y:S01]  /*5490*/  UIADD3 UR20, UPT, UPT, UR27, 0x76cf5d0a, URZ ;  /* 0x76cf5d0a1b147890 */ /* 0x000fe2000fffe0ff */
[----:B------:R-:W-:Y:S01]  /*54a0*/  FSEL R208, R53, -INF , !P0 ;  /* 0xff80000035d07808 */ /* 0x000fe20004000000 */
[----:B------:R-:W-:Y:S01]  /*54b0*/  USHF.L.U32 UR4, UR4, 0x5, URZ ;  /* 0x0000000504047899 */ /* 0x000fe200080006ff */
[----:B------:R-:W-:Y:S01]  /*54c0*/  FSEL R206, R64, -INF , !P6 ;  /* 0xff80000040ce7808 */ /* 0x000fe20007000000 */
[----:B------:R-:W-:Y:S01]  /*54d0*/  UIADD3 UR7, UPT, UPT, UR26, 0x78dde6e4, URZ ;  /* 0x78dde6e41a077890 */ /* 0x000fe2000fffe0ff */
[----:B------:R-:W-:Y:S01]  /*54e0*/  FMNMX3.FTZ R5, R5, R194, R210, !PT ;  /* 0x000000c205057276 */ /* 0x000fe200078100d2 */
[----:B------:R-:W-:Y:S01]  /*54f0*/  USHF.R.S32.HI UR6, URZ, 0x1f, UR4 ;  /* 0x0000001fff067899 */ /* 0x000fe20008011404 */
[----:B------:R-:W-:Y:S01]  /*5500*/  FSEL R204, R65, -INF , !P5 ;  /* 0xff80000041cc7808 */ /* 0x000fe20006800000 */
[----:B------:R-:W-:Y:S01]  /*5510*/  UIADD3 UR15, UPT, UPT, UR27, -0x56f99767, URZ ;  /* 0xa90668991b0f7890 */ /* 0x000fe2000fffe0ff */
[----:B------:R-:W-:Y:S01]  /*5520*/  FMNMX3.FTZ R5, R5, R208, R206, !PT ;  /* 0x000000d005057276 */ /* 0x000fe200078100ce */
[----:B------:R-:W-:Y:S01]  /*5530*/  UIADD3 UR16, UPT, UPT, UR27, -0x126145ec, URZ ;  /* 0xed9eba141b107890 */ /* 0x000fe2000fffe0ff */
[----:B------:R-:W-:Y:S01]  /*5540*/  FMNMX3.FTZ R16, R29, R27, R25, !PT ;  /* 0x0000001b1d107276 */ /* 0x000fe20007810019 */
[----:B------:R-:W-:Y:S01]  /*5550*/  UIADD3 UR13, UPT, UPT, UR27, 0x646e171e, URZ ;  /* 0x646e171e1b0d7890 */ /* 0x000fe2000fffe0ff */
[----:B-1----:R-:W-:-:S02]  /*5560*/  FMNMX.FTZ R6, R204, R5, !PT ;  /* 0x00000005cc067209 */ /* 0x002fc40007810000 */
[----:B------:R-:W-:Y:S02]  /*5570*/  FMNMX3.FTZ R16, R16, R39, R13, !PT ;  /* 0x0000002710107276 */ /* 0x000fe4000781000d */
[----:B------:R-:W-:Y:S01]  /*5580*/  FSEL R195, R58, -INF , !P4 ;  /* 0xff8000003ac37808 */ /* 0x000fe20006000000 */
[----:B------:R-:W1:Y:S01]  /*5590*/  SHFL.BFLY PT, R5, R6, 0x2, 0x1f ;  /* 0x0c401f0006057f89 */ /* 0x000e6200000e0000 */
[----:B------:R-:W-:Y:S02]  /*55a0*/  FMNMX3.FTZ R16, R16, R9, R15, !PT ;  /* 0x0000000910107276 */ /* 0x000fe4000781000f */
[----:B------:R-:W-:Y:S02]  /*55b0*/  FSEL R209, R59, -INF , !P3 ;  /* 0xff8000003bd17808 */ /* 0x000fe40005800000 */
[----:B------:R-:W-:Y:S02]  /*55c0*/  FMNMX3.FTZ R16, R16, R11, R215, !PT ;  /* 0x0000000b10107276 */ /* 0x000fe400078100d7 */
[----:B------:R-:W-:-:S02]  /*55d0*/  FSEL R205, R54, -INF , !P1 ;  /* 0xff80000036cd7808 */ /* 0x000fc40004800000 */
[----:B------:R-:W-:Y:S02]  /*55e0*/  FMNMX3.FTZ R16, R16, R199, R195, !PT ;  /* 0x000000c710107276 */ /* 0x000fe400078100c3 */
[----:B------:R-:W-:Y:S02]  /*55f0*/  FSEL R203, R55, -INF , !P0 ;  /* 0xff80000037cb7808 */ /* 0x000fe40004000000 */
[----:B------:R-:W-:Y:S02]  /*5600*/  FSEL R201, R66, -INF , !P6 ;  /* 0xff80000042c97808 */ /* 0x000fe40007000000 */
[----:B------:R-:W-:Y:S02]  /*5610*/  FMNMX3.FTZ R16, R16, R209, R205, !PT ;  /* 0x000000d110107276 */ /* 0x000fe400078100cd */
[----:B------:R-:W-:Y:S02]  /*5620*/  FSEL R200, R67, -INF , !P5 ;  /* 0xff80000043c87808 */ /* 0x000fe40006800000 */
[----:B------:R-:W-:-:S02]  /*5630*/  FMNMX3.FTZ R7, R16, R203, R201, !PT ;  /* 0x000000cb10077276 */ /* 0x000fc400078100c9 */
[----:B------:R-:W-:Y:S02]  /*5640*/  SHF.R.U32.HI R19, RZ, 0x5, R211 ;  /* 0x00000005ff137819 */ /* 0x000fe400000116d3 */
[----:B------:R-:W-:Y:S02]  /*5650*/  FMNMX.FTZ R7, R200, R7, !PT ;  /* 0x00000007c8077209 */ /* 0x000fe40007810000 */
[----:B-1----:R-:W-:Y:S01]  /*5660*/  FMNMX.FTZ R5, R6, R5, !PT ;  /* 0x0000000506057209 */ /* 0x002fe20007810000 */
[----:B--2---:R-:W-:Y:S01]  /*5670*/  IMAD R4, R4, 0x4, R19 ;  /* 0x0000000404047824 */ /* 0x004fe200078e0213 */
[----:B------:R-:W-:Y:S01]  /*5680*/  LOP3.LUT R17, R211, 0x1f, RZ, 0xc0, !PT ;  /* 0x0000001fd3117812 */ /* 0x000fe200078ec0ff */
[----:B------:R-:W1:Y:S01]  /*5690*/  SHFL.BFLY PT, R6, R7, 0x2, 0x1f ;  /* 0x0c401f0007067f89 */ /* 0x000e6200000e0000 */
[----:B------:R-:W-:Y:S01]  /*56a0*/  LOP3.LUT R196, R0, 0x200, R85, 0xf8, !PT ;  /* 0x0000020000c47812 */ /* 0x000fe200078ef855 */
[----:B------:R-:W-:Y:S01]  /*56b0*/  IMAD.WIDE.U32 R242, R4, -0x326172a9, RZ ;  /* 0xcd9e8d5704f27825 */ /* 0x000fe200078e00ff */
[----:B------:R-:W-:Y:S01]  /*56c0*/  IADD3 R236, P1, P0, R2, UR4, R17 ;  /* 0x0000000402ec7c10 */ /* 0x000fe2000f83e011 */
[----:B------:R-:W-:Y:S01]  /*56d0*/  UIADD3 UR4, UPT, UPT, UR12, -0x2, URZ ;  /* 0xfffffffe0c047890 */ /* 0x000fe2000fffe0ff */
[----:B------:R-:W2:Y:S01]  /*56e0*/  SHFL.BFLY PT, R164, R5, 0x1, 0x1f ;  /* 0x0c201f0005a47f89 */ /* 0x000ea200000e0000 */
[----:B------:R-:W-:Y:S01]  /*56f0*/  LEA R196, R196, UR5, 0x1 ;  /* 0x00000005c4c47c11 */ /* 0x000fe2000f8e08ff */
[----:B------:R-:W-:Y:S01]  /*5700*/  UIADD3 UR12, UPT, UPT, UR12, -0x1, URZ ;  /* 0xffffffff0c0c7890 */ /* 0x000fe2000fffe0ff */
[----:B------:R-:W-:Y:S01]  /*5710*/  IADD3.X R3, PT, PT, R3, UR6, RZ, P1, P0 ;  /* 0x0000000603037c10 */ /* 0x000fe20008fe04ff */
[----:B------:R-:W-:Y:S01]  /*5720*/  IMAD.WIDE.U32 R236, R236, -0x2daee0ad, RZ ;  /* 0xd2511f53ecec7825 */ /* 0x000fe200078e00ff */
[----:B----4-:R-:W-:Y:S01]  /*5730*/  LOP3.LUT R197, R197, 0xff, RZ, 0xc0, !PT ;  /* 0x000000ffc5c57812 */ /* 0x010fe200078ec0ff */
[----:B------:R-:W-:Y:S01]  /*5740*/  LDSM.16.MT88.4 R156, [R196+0x10000] ;  /* 0x01000000c49c783b */ /* 0x000fe20000004200 */
[----:B------:R-:W-:Y:S01]  /*5750*/  LOP3.LUT R234, R3, UR26, R243, 0x96, !PT ;  /* 0x0000001a03ea7c12 */ /* 0x000fe2000f8e96f3 */
[----:B------:R-:W-:Y:S01]  /*5760*/  IMAD.U32 R3, RZ, RZ, UR4 ;  /* 0x00000004ff037e24 */ /* 0x000fe2000f8e00ff */
[----:B------:R-:W-:Y:S01]  /*5770*/  UIADD3 UR4, UPT, UPT, UR27, -0x4498517b, URZ ;  /* 0xbb67ae851b047890 */ /* 0x000fe2000fffe0ff */
[----:B------:R-:W-:Y:S01]  /*5780*/  IMAD.IADD R188, R83, 0x1, R196 ;  /* 0x0000000153bc7824 */ /* 0x000fe200078e02c4 */
[----:B------:R-:W-:Y:S01]  /*5790*/  UIADD3 UR6, UPT, UPT, UR26, 0x1715609d, URZ ;  /* 0x1715609d1a067890 */ /* 0x000fe2000fffe0ff */
[----:B------:R-:W-:Y:S01]  /*57a0*/  IMAD.WIDE.U32 R234, R234, -0x2daee0ad, RZ ;  /* 0xd2511f53eaea7825 */ /* 0x000fe200078e00ff */
[----:B------:R-:W-:Y:S01]  /*57b0*/  LOP3.LUT R3, R3, UR27, R237, 0x96, !PT ;  /* 0x0000001b03037c12 */ /* 0x000fe2000f8e96ed */
[----:B------:R-:W-:Y:S02]  /*57c0*/  LDSM.16.MT88.4 R64, [R196+0x12000] ;  /* 0x01200000c440783b */ /* 0x000fe40000004200 */
[----:B------:R-:W-:Y:S01]  /*57d0*/  IMAD.IADD R186, R81, 0x1, R188 ;  /* 0x0000000151ba7824 */ /* 0x000fe200078e02bc */
[----:B------:R-:W-:Y:S01]  /*57e0*/  LOP3.LUT R232, R236, UR4, R235, 0x96, !PT ;  /* 0x00000004ece87c12 */ /* 0x000fe2000f8e96eb */
[----:B------:R-:W-:Y:S01]  /*57f0*/  IMAD.WIDE.U32 R16, R3, -0x326172a9, RZ ;  /* 0xcd9e8d5703107825 */ /* 0x000fe200078e00ff */
[----:B-1----:R-:W-:Y:S01]  /*5800*/  FMNMX.FTZ R2, R7, R6, !PT ;  /* 0x0000000607027209 */ /* 0x002fe20007810000 */
[----:B------:R-:W-:Y:S01]  /*5810*/  UIADD3 UR4, UPT, UPT, UR26, -0x4ab325aa, URZ ;  /* 0xb54cda561a047890 */ /* 0x000fe2000fffe0ff */
[----:B------:R-:W-:Y:S01]  /*5820*/  LDSM.16.MT88.4 R56, [R186+0x10000] ;  /* 0x01000000ba38783b */ /* 0x000fe20000004200 */
[----:B------:R-:W-:Y:S01]  /*5830*/  IMAD.WIDE.U32 R232, R232, -0x326172a9, RZ ;  /* 0xcd9e8d57e8e87825 */ /* 0x000fe200078e00ff */
[----:B------:R-:W-:-:S02]  /*5840*/  LOP3.LUT R4, R242, UR10, R17, 0x96, !PT ;  /* 0x0000000af2047c12 */ /* 0x000fc4000f8e9611 */
[----:B------:R-:W1:Y:S01]  /*5850*/  SHFL.BFLY PT, R3, R2, 0x1, 0x1f ;  /* 0x0c201f0002037f89 */ /* 0x000e6200000e0000 */
[----:B--2---:R-:W-:Y:S01]  /*5860*/  FMNMX.FTZ R164, R5, R164, !PT ;  /* 0x000000a405a47209 */ /* 0x004fe20007810000 */
[----:B------:R-:W-:Y:S01]  /*5870*/  IMAD R197, R197, 0x10000, R197 ;  /* 0x00010000c5c57824 */ /* 0x000fe200078e02c5 */
[----:B------:R-:W-:Y:S01]  /*5880*/  LOP3.LUT R16, R16, UR9, R233, 0x96, !PT ;  /* 0x0000000910107c12 */ /* 0x000fe2000f8e96e9 */
[----:B------:R-:W-:Y:S01]  /*5890*/  IMAD.WIDE.U32 R6, R4, -0x2daee0ad, RZ ;  /* 0xd2511f5304067825 */ /* 0x000fe200078e00ff */
[----:B------:R-:W-:-:S03]  /*58a0*/  FSETP.NEU.FTZ.AND P0, PT, R164, -INF , PT ;  /* 0xff800000a400780b */ /* 0x000fc60003f1d000 */
[----:B-----5:R-:W-:Y:S01]  /*58b0*/  FMUL.FTZ R207, R164, UR11 ;  /* 0x0000000ba4cf7c20 */ /* 0x020fe20008410000 */
[----:B------:R-:W-:Y:S01]  /*58c0*/  LDSM.16.MT88.4 R48, [R188+0x10000] ;  /* 0x01000000bc30783b */ /* 0x000fe20000004200 */
[----:B------:R-:W-:Y:S01]  /*58d0*/  IMAD.WIDE.U32 R16, R16, -0x2daee0ad, RZ ;  /* 0xd2511f5310107825 */ /* 0x000fe200078e00ff */
[----:B------:R-:W-:Y:S02]  /*58e0*/  LOP3.LUT R4, R234, UR20, R7, 0x96, !PT ;  /* 0x00000014ea047c12 */ /* 0x000fe4000f8e9607 */
[----:B------:R-:W-:Y:S01]  /*58f0*/  FSEL R207, R207, RZ, P0 ;  /* 0x000000ffcfcf7208 */ /* 0x000fe20000000000 */
[----:B------:R-:W-:Y:S01]  /*5900*/  IMAD.IADD R189, R81, 0x1, R196 ;  /* 0x0000000151bd7824 */ /* 0x000fe200078e02c4 */
[----:B------:R-:W-:Y:S01]  /*5910*/  LOP3.LUT R6, R6, UR17, R17, 0x96, !PT ;  /* 0x0000001106067c12 */ /* 0x000fe2000f8e9611 */
[----:B------:R-:W-:Y:S01]  /*5920*/  IMAD.WIDE.U32 R4, R4, -0x326172a9, RZ ;  /* 0xcd9e8d5704047825 */ /* 0x000fe200078e00ff */
[----:B------:R-:W-:Y:S03]  /*5930*/  LDSM.16.MT88.4 R80, [R188+0x12000] ;  /* 0x01200000bc50783b */ /* 0x000fe60000004200 */
[--C-:B------:R-:W-:Y:S01]  /*5940*/  FFMA.FTZ R187, R24, UR11, -R207.reuse ;  /* 0x0000000b18bb7c23 */ /* 0x100fe200080108cf */
[----:B------:R-:W-:Y:S01]  /*5950*/  FFMA.FTZ R184, R26, UR11, -R207 ;  /* 0x0000000b1ab87c23 */ /* 0x000fe200080108cf */
[----:B------:R-:W-:-:S04]  /*5960*/  IMAD.WIDE.U32 R6, R6, -0x326172a9, RZ ;  /* 0xcd9e8d5706067825 */ /* 0x000fc800078e00ff */
[--C-:B------:R-:W-:Y:S01]  /*5970*/  FFMA.FTZ R185, R36, UR11, -R207.reuse ;  /* 0x0000000b24b97c23 */ /* 0x100fe200080108cf */
[--C-:B------:R-:W-:Y:S01]  /*5980*/  FFMA.FTZ R180, R28, UR11, -R207.reuse ;  /* 0x0000000b1cb47c23 */ /* 0x100fe200080108cf */
[----:B------:R-:W-:Y:S01]  /*5990*/  FFMA.FTZ R176, R12, UR11, -R207 ;  /* 0x0000000b0cb07c23 */ /* 0x000fe200080108cf */
[----:B------:R-:W-:Y:S01]  /*59a0*/  MUFU.EX2 R187, R187 ;  /* 0x000000bb00bb7308 */ /* 0x000fe20000000800 */
[----:B------:R-:W-:Y:S01]  /*59b0*/  LOP3.LUT R4, R4, UR7, R7, 0x96, !PT ;  /* 0x0000000704047c12 */ /* 0x000fe2000f8e9607 */
[----:B------:R-:W-:Y:S01]  /*59c0*/  LDSM.16.MT88.4 R40, [R189+0x10000] ;  /* 0x01000000bd28783b */ /* 0x000fe20000004200 */
[----:B-1----:R-:W-:Y:S01]  /*59d0*/  FMNMX.FTZ R3, R2, R3, !PT ;  /* 0x0000000302037209 */ /* 0x002fe20007810000 */
[----:B------:R-:W-:Y:S01]  /*59e0*/  FFMA.FTZ R177, R10, UR11, -R207 ;  /* 0x0000000b0ab17c23 */ /* 0x000fe200080108cf */
[----:B------:R-:W-:Y:S01]  /*59f0*/  LOP3.LUT R2, R232, UR8, R5, 0x96, !PT ;  /* 0x00000008e8027c12 */ /* 0x000fe2000f8e9605 */
[----:B------:R-:W-:Y:S01]  /*5a00*/  IMAD.WIDE.U32 R4, R4, -0x2daee0ad, RZ ;  /* 0xd2511f5304047825 */ /* 0x000fe200078e00ff */
[----:B------:R-:W-:-:S03]  /*5a10*/  FSETP.NEU.FTZ.AND P0, PT, R3, -INF , PT ;  /* 0xff8000000300780b */ /* 0x000fc60003f1d000 */
[----:B------:R-:W-:Y:S01]  /*5a20*/  FMUL.FTZ R202, R3, UR11 ;  /* 0x0000000b03ca7c20 */ /* 0x000fe20008410000 */
[----:B------:R-:W-:Y:S01]  /*5a30*/  MUFU.EX2 R184, R184 ;  /* 0x000000b800b87308 */ /* 0x000fe20000000800 */
[----:B------:R-:W-:Y:S01]  /*5a40*/  IMAD.WIDE.U32 R18, R2, -0x2daee0ad, RZ ;  /* 0xd2511f5302127825 */ /* 0x000fe200078e00ff */
[----:B------:R-:W-:Y:S03]  /*5a50*/  LDSM.16.MT88.4 R72, [R189+0x12000] ;  /* 0x01200000bd48783b */ /* 0x000fe60000004200 */
[--C-:B------:R-:W-:Y:S01]  /*5a60*/  FFMA.FTZ R181, R14, UR11, -R207.reuse ;  /* 0x0000000b0eb57c23 */ /* 0x100fe200080108cf */
[----:B------:R-:W-:Y:S01]  /*5a70*/  FSEL R202, R202, RZ, P0 ;  /* 0x000000ffcaca7208 */ /* 0x000fe20000000000 */
[----:B------:R-:W-:Y:S01]  /*5a80*/  FFMA.FTZ R192, R192, UR11, -R207 ;  /* 0x0000000bc0c07c23 */ /* 0x000fe200080108cf */
[----:B------:R-:W-:Y:S01]  /*5a90*/  LOP3.LUT R0, R18, UR15, R5, 0x96, !PT ;  /* 0x0000000f12007c12 */ /* 0x000fe2000f8e9605 */
[----:B------:R-:W-:Y:S01]  /*5aa0*/  LDSM.16.MT88.4 R88, [R186+0x12000] ;  /* 0x01200000ba58783b */ /* 0x000fe20000004200 */
[----:B------:R-:W-:Y:S01]  /*5ab0*/  LOP3.LUT R16, R16, UR16, R19, 0x96, !PT ;  /* 0x0000001010107c12 */ /* 0x000fe2000f8e9613 */
[--C-:B------:R-:W-:Y:S01]  /*5ac0*/  FFMA.FTZ R183, R29, UR11, -R202.reuse ;  /* 0x0000000b1db77c23 */ /* 0x100fe200080108ca */
[----:B------:R-:W-:Y:S01]  /*5ad0*/  FFMA.FTZ R182, R27, UR11, -R202 ;  /* 0x0000000b1bb67c23 */ /* 0x000fe200080108ca */
[----:B------:R-:W-:-:S04]  /*5ae0*/  IMAD.WIDE.U32 R20, R0, -0x326172a9, RZ ;  /* 0xcd9e8d5700147825 */ /* 0x000fc800078e00ff */
[--C-:B------:R-:W-:Y:S01]  /*5af0*/  FFMA.FTZ R179, R25, UR11, -R202.reuse ;  /* 0x0000000b19b37c23 */ /* 0x100fe200080108ca */
[----:B------:R-:W-:Y:S01]  /*5b00*/  FFMA.FTZ R178, R39, UR11, -R202 ;  /* 0x0000000b27b27c23 */ /* 0x000fe200080108ca */
[----:B------:R-:W-:Y:S01]  /*5b10*/  MUFU.EX2 R185, R185 ;  /* 0x000000b900b97308 */ /* 0x000fe20000000800 */
[----:B------:R-:W-:Y:S01]  /*5b20*/  IMAD.WIDE.U32 R16, R16, -0x326172a9, RZ ;  /* 0xcd9e8d5710107825 */ /* 0x000fe200078e00ff */
[----:B------:R-:W-:-:S03]  /*5b30*/  PRMT R18, R20, 0x7773, RZ ;  /* 0x0000777314127816 */ /* 0x000fc600000000ff */
[----:B------:R-:W-:Y:S01]  /*5b40*/  FFMA.FTZ R167, R13, UR11, -R202 ;  /* 0x0000000b0da77c23 */ /* 0x000fe200080108ca */
[----:B------:R-:W-:Y:S01]  /*5b50*/  PRMT R5, R20, 0x7772, RZ ;  /* 0x0000777214057816 */ /* 0x000fe200000000ff */
[----:B------:R-:W-:Y:S01]  /*5b60*/  IMAD.MOV.U32 R2, RZ, RZ, R20 ;  /* 0x000000ffff027224 */ /* 0x000fe200078e0014 */
[----:B------:R-:W-:Y:S01]  /*5b70*/  LOP3.LUT R0, R16, UR4, R21, 0x96, !PT ;  /* 0x0000000410007c12 */ /* 0x000fe2000f8e9615 */
[----:B------:R-:W-:Y:S01]  /*5b80*/  LDSM.16.MT88.4 R96, [R196+0x14000] ;  /* 0x01400000c460783b */ /* 0x000fe20000004200 */
[----:B------:R-:W-:Y:S01]  /*5b90*/  MUFU.EX2 R183, R183 ;  /* 0x000000b700b77308 */ /* 0x000fe20000000800 */
[----:B------:R-:W-:Y:S01]  /*5ba0*/  PRMT R16, R5, 0x5410, R18 ;  /* 0x0000541005107816 */ /* 0x000fe20000000012 */
[--C-:B------:R-:W-:Y:S01]  /*5bb0*/  FFMA.FTZ R165, R15, UR11, -R202.reuse ;  /* 0x0000000b0fa57c23 */ /* 0x100fe200080108ca */
[C---:B------:R-:W-:Y:S01]  /*5bc0*/  PRMT R5, R0.reuse, 0x7632, R5 ;  /* 0x0000763200057816 */ /* 0x040fe20000000005 */
[----:B------:R-:W-:Y:S01]  /*5bd0*/  LDSM.16.MT88.4 R104, [R189+0x14000] ;  /* 0x01400000bd68783b */ /* 0x000fe20000004200 */
[C---:B------:R-:W-:Y:S01]  /*5be0*/  LOP3.LUT R144, R0.reuse, 0xffff, RZ, 0xc0, !PT ;  /* 0x0000ffff00907812 */ /* 0x040fe200078ec0ff */
[----:B------:R-:W-:Y:S01]  /*5bf0*/  FFMA.FTZ R166, R9, UR11, -R202 ;  /* 0x0000000b09a67c23 */ /* 0x000fe200080108ca */
[----:B------:R-:W-:Y:S01]  /*5c00*/  LOP3.LUT R7, R0, 0xff, RZ, 0xc0, !PT ;  /* 0x000000ff00077812 */ /* 0x000fe200078ec0ff */
[----:B------:R-:W1:Y:S01]  /*5c10*/  MUFU.EX2 R182, R182 ;  /* 0x000000b600b67308 */ /* 0x000e620000000800 */
[----:B------:R-:W-:Y:S01]  /*5c20*/  SHF.R.U32.HI R0, RZ, 0x18, R0 ;  /* 0x00000018ff007819 */ /* 0x000fe20000011600 */
[----:B------:R-:W-:Y:S01]  /*5c30*/  LDSM.16.MT88.4 R112, [R188+0x14000] ;  /* 0x01400000bc70783b */ /* 0x000fe20000004200 */
[----:B------:R-:W-:Y:S01]  /*5c40*/  LOP3.LUT R5, R5, 0xff, RZ, 0xc0, !PT ;  /* 0x000000ff05057812 */ /* 0x000fe200078ec0ff */
[--C-:B------:R-:W-:Y:S01]  /*5c50*/  FFMA.FTZ R193, R194, UR11, -R207.reuse ;  /* 0x0000000bc2c17c23 */ /* 0x100fe200080108cf */
[----:B------:R-:W-:Y:S01]  /*5c60*/  PRMT R146, R20, 0x7771, RZ ;  /* 0x0000777114927816 */ /* 0x000fe200000000ff */
[----:B------:R-:W-:Y:S01]  /*5c70*/  LDSM.16.MT88.4 R120, [R186+0x14000] ;  /* 0x01400000ba78783b */ /* 0x000fe20000004200 */
[----:B------:R-:W-:Y:S01]  /*5c80*/  PRMT R0, R5, 0x5410, R0 ;  /* 0x0000541005007816 */ /* 0x000fe20000000000 */
[----:B------:R-:W-:Y:S01]  /*5c90*/  MUFU.EX2 R179, R179 ;  /* 0x000000b300b37308 */ /* 0x000fe20000000800 */
[----:B------:R-:W-:Y:S01]  /*5ca0*/  SHF.R.U32.HI R144, RZ, 0x8, R144 ;  /* 0x00000008ff907819 */ /* 0x000fe20000011690 */
[----:B------:R-:W2:Y:S01]  /*5cb0*/  LDSM.16.MT88.4 R20, [R186+0x16000] ;  /* 0x01600000ba14783b */ /* 0x000ea20000004200 */
[----:B------:R-:W-:Y:S01]  /*5cc0*/  LOP3.LUT R16, R16, 0xff00ff, RZ, 0xc0, !PT ;  /* 0x00ff00ff10107812 */ /* 0x000fe200078ec0ff */
[----:B------:R-:W-:Y:S01]  /*5cd0*/  FFMA.FTZ R191, R198, UR11, -R207 ;  /* 0x0000000bc6bf7c23 */ /* 0x000fe200080108cf */
[----:B------:R-:W-:Y:S01]  /*5ce0*/  LOP3.LUT R12, R6, UR6, R17, 0x96, !PT ;  /* 0x00000006060c7c12 */ /* 0x000fe2000f8e9611 */
[----:B------:R-:W3:Y:S01]  /*5cf0*/  LDSM.16.MT88.4 R128, [R196+0x16000] ;  /* 0x01600000c480783b */ /* 0x000ee20000004200 */
[----:B------:R-:W-:Y:S01]  /*5d00*/  LOP3.LUT R19, R2, 0xff, RZ, 0xc0, !PT ;  /* 0x000000ff02137812 */ /* 0x000fe200078ec0ff */
[----:B------:R-:W4:Y:S01]  /*5d10*/  MUFU.EX2 R178, R178 ;  /* 0x000000b200b27308 */ /* 0x000f220000000800 */
[----:B------:R-:W-:Y:S01]  /*5d20*/  PRMT R144, R7, 0x5410, R144 ;  /* 0x0000541007907816 */ /* 0x000fe20000000090 */
[----:B------:R-:W-:Y:S01]  /*5d30*/  IMAD.WIDE.U32 R12, R12, -0x2daee0ad, RZ ;  /* 0xd2511f530c0c7825 */ /* 0x000fe200078e00ff */
[--C-:B------:R-:W-:Y:S01]  /*5d40*/  HSET2.LE.AND R145, R0, R197.reuse, PT ;  /* 0x000000c500917233 */ /* 0x100fe20003803000 */
[----:B------:R-:W5:Y:S01]  /*5d50*/  LDSM.16.MT88.4 R136, [R189+0x16000] ;  /* 0x01600000bd88783b */ /* 0x000f620000004200 */
[--C-:B------:R-:W-:Y:S01]  /*5d60*/  HSET2.LE.AND R147, R16, R197.reuse, PT ;  /* 0x000000c510937233 */ /* 0x100fe20003803000 */
[--C-:B------:R-:W-:Y:S01]  /*5d70*/  FFMA.FTZ R190, R190, UR11, -R207.reuse ;  /* 0x0000000bbebe7c23 */ /* 0x100fe200080108cf */
[----:B-1----:R-:W-:Y:S01]  /*5d80*/  F2FP.F16.F32.PACK_AB R0, R182, R183 ;  /* 0x000000b7b600723e */ /* 0x002fe200000000ff */
[----:B------:R-:W1:Y:S01]  /*5d90*/  MUFU.EX2 R180, R180 ;  /* 0x000000b400b47308 */ /* 0x000e620000000800 */
[----:B------:R-:W-:Y:S01]  /*5da0*/  PRMT R146, R19, 0x5410, R146 ;  /* 0x0000541013927816 */ /* 0x000fe20000000092 */
[----:B------:R-:W5:Y:S01]  /*5db0*/  LDSM.16.MT88.4 R140, [R188+0x16000] ;  /* 0x01600000bc8c783b */ /* 0x000f620000004200 */
[--C-:B------:R-:W-:Y:S01]  /*5dc0*/  HSET2.LE.AND R144, R144, R197.reuse, PT ;  /* 0x000000c590907233 */ /* 0x100fe20003803000 */
[----:B------:R-:W-:Y:S01]  /*5dd0*/  FFMA.FTZ R194, R215, UR11, -R202 ;  /* 0x0000000bd7c27c23 */ /* 0x000fe200080108ca */
[----:B------:R-:W-:Y:S01]  /*5de0*/  LOP3.LUT R145, R0, R145, RZ, 0xc0, !PT ;  /* 0x0000009100917212 */ /* 0x000fe200078ec0ff */
[----:B------:R-:W-:Y:S01]  /*5df0*/  IMAD.MOV.U32 R0, RZ, RZ, R12 ;  /* 0x000000ffff007224 */ /* 0x000fe200078e000c */
[----:B------:R-:W-:Y:S01]  /*5e00*/  F2FP.F16.F32.PACK_AB R5, R184, R187 ;  /* 0x000000bbb805723e */ /* 0x000fe200000000ff */
[----:B------:R-:W5:Y:S01]  /*5e10*/  LDSM.16.MT88.4 R16, [R196+0x10800] ;  /* 0x01080000c410783b */ /* 0x000f620000004200 */
[----:B----4-:R-:W-:Y:S01]  /*5e20*/  F2FP.F16.F32.PACK_AB R2, R178, R179 ;  /* 0x000000b3b202723e */ /* 0x010fe200000000ff */
[----:B------:R-:W-:Y:S01]  /*5e30*/  MUFU.EX2 R177, R177 ;  /* 0x000000b100b17308 */ /* 0x000fe20000000800 */
[--C-:B------:R-:W-:Y:S01]  /*5e40*/  HSET2.LE.AND R146, R146, R197.reuse, PT ;  /* 0x000000c592927233 */ /* 0x100fe20003803000 */
[----:B------:R-:W-:Y:S01]  /*5e50*/  LDSM.16.MT88.4 R28, [R189+0x12800] ;  /* 0x01280000bd1c783b */ /* 0x000fe20000004200 */
[----:B------:R-:W-:Y:S01]  /*5e60*/  LOP3.LUT R147, R2, R147, RZ, 0xc0, !PT ;  /* 0x0000009302937212 */ /* 0x000fe200078ec0ff */
[----:B------:R-:W-:Y:S01]  /*5e70*/  FFMA.FTZ R2, R8, UR11, -R207 ;  /* 0x0000000b08027c23 */ /* 0x000fe200080108cf */
[----:B------:R-:W-:Y:S01]  /*5e80*/  LOP3.LUT R144, R5, R144, RZ, 0xc0, !PT ;  /* 0x0000009005907212 */ /* 0x000fe200078ec0ff */
[----:B------:R-:W-:Y:S01]  /*5e90*/  LDSM.16.MT88.4 R172, [R189+0x10800] ;  /* 0x01080000bdac783b */ /* 0x000fe20000004200 */
[----:B-1----:R-:W-:Y:S01]  /*5ea0*/  F2FP.F16.F32.PACK_AB R7, R180, R185 ;  /* 0x000000b9b407723e */ /* 0x002fe200000000ff */
[----:B------:R-:W-:Y:S01]  /*5eb0*/  MUFU.EX2 R181, R181 ;  /* 0x000000b500b57308 */ /* 0x000fe20000000800 */
[----:B------:R-:W-:Y:S01]  /*5ec0*/  LOP3.LUT R5, R0, 0xff, RZ, 0xc0, !PT ;  /* 0x000000ff00057812 */ /* 0x000fe200078ec0ff */
[--C-:B------:R-:W-:Y:S01]  /*5ed0*/  FFMA.FTZ R0, R11, UR11, -R202.reuse ;  /* 0x0000000b0b007c23 */ /* 0x100fe200080108ca */
[----:B------:R-:W-:Y:S01]  /*5ee0*/  LOP3.LUT R146, R7, R146, RZ, 0xc0, !PT ;  /* 0x0000009207927212 */ /* 0x000fe200078ec0ff */
[----:B------:R-:W1:Y:S01]  /*5ef0*/  LDSM.16.MT88.4 R8, [R186+0x10800] ;  /* 0x01080000ba08783b */ /* 0x000e620000004200 */
[C---:B------:R-:W-:Y:S01]  /*5f00*/  PRMT R7, R12.reuse, 0x7773, RZ ;  /* 0x000077730c077816 */ /* 0x040fe200000000ff */
[--C-:B------:R-:W-:Y:S01]  /*5f10*/  FFMA.FTZ R195, R195, UR11, -R202.reuse ;  /* 0x0000000bc3c37c23 */ /* 0x100fe200080108ca */
[----:B------:R-:W-:Y:S01]  /*5f20*/  PRMT R24, R12, 0x7772, RZ ;  /* 0x000077720c187816 */ /* 0x000fe200000000ff */
[----:B------:R-:W4:Y:S01]  /*5f30*/  MUFU.EX2 R2, R2 ;  /* 0x0000000200027308 */ /* 0x000f220000000800 */
[----:B------:R-:W-:Y:S01]  /*5f40*/  LOP3.LUT R4, R4, UR13, R13, 0x96, !PT ;  /* 0x0000000d04047c12 */ /* 0x000fe2000f8e960d */
[C---:B------:R-:W-:Y:S01]  /*5f50*/  HMMA.16816.F32 R160, R144.reuse, R156, RZ ;  /* 0x0000009c90a0723c */ /* 0x040fe200000018ff */
[----:B------:R-:W-:Y:S01]  /*5f60*/  PRMT R6, R12, 0x7771, RZ ;  /* 0x000077710c067816 */ /* 0x000fe200000000ff */
[----:B------:R-:W-:Y:S01]  /*5f70*/  LDSM.16.MT88.4 R168, [R188+0x10800] ;  /* 0x01080000bca8783b */ /* 0x000fe20000004200 */
[--C-:B------:R-:W-:Y:S01]  /*5f80*/  PRMT R24, R24, 0x5410, R7.reuse ;  /* 0x0000541018187816 */ /* 0x100fe20000000007 */
[----:B------:R-:W-:Y:S01]  /*5f90*/  FFMA.FTZ R198, R209, UR11, -R202 ;  /* 0x0000000bd1c67c23 */ /* 0x000fe200080108ca */
[C---:B------:R-:W-:Y:S01]  /*5fa0*/  LOP3.LUT R12, R4.reuse, 0xffff, RZ, 0xc0, !PT ;  /* 0x0000ffff040c7812 */ /* 0x040fe200078ec0ff */
[----:B------:R-:W3:Y:S01]  /*5fb0*/  MUFU.EX2 R176, R176 ;  /* 0x000000b000b07308 */ /* 0x000ee20000000800 */
[C---:B------:R-:W-:Y:S01]  /*5fc0*/  PRMT R7, R4.reuse, 0x7632, R7 ;  /* 0x0000763204077816 */ /* 0x040fe20000000007 */
[C---:B------:R-:W-:Y:S01]  /*5fd0*/  HMMA.16816.F32 R156, R144.reuse, R158, RZ ;  /* 0x0000009e909c723c */ /* 0x040fe200000018ff */
[----:B------:R-:W-:Y:S01]  /*5fe0*/  PRMT R6, R5, 0x5410, R6 ;  /* 0x0000541005067816 */ /* 0x000fe20000000006 */
[----:B------:R-:W-:Y:S01]  /*5ff0*/  FFMA.FTZ R199, R199, UR11, -R202 ;  /* 0x0000000bc7c77c23 */ /* 0x000fe200080108ca */
[----:B------:R-:W-:Y:S01]  /*6000*/  LOP3.LUT R13, R4, 0xff, RZ, 0xc0, !PT ;  /* 0x000000ff040d7812 */ /* 0x000fe200078ec0ff */
[----:B------:R-:W-:Y:S01]  /*6010*/  LDSM.16.MT88.4 R32, [R196+0x12800] ;  /* 0x01280000c420783b */ /* 0x000fe20000004200 */
[----:B------:R-:W-:Y:S01]  /*6020*/  SHF.R.U32.HI R4, RZ, 0x18, R4 ;  /* 0x00000018ff047819 */ /* 0x000fe20000011604 */
[----:B------:R-:W-:Y:S01]  /*6030*/  MUFU.EX2 R167, R167 ;  /* 0x000000a700a77308 */ /* 0x000fe20000000800 */
[----:B------:R-:W-:Y:S01]  /*6040*/  SHF.R.U32.HI R12, RZ, 0x8, R12 ;  /* 0x00000008ff0c7819 */ /* 0x000fe2000001160c */
[C---:B--2---:R-:W-:Y:S01]  /*6050*/  HMMA.16816.F32 R148, R144.reuse, R20, RZ ;  /* 0x000000149094723c */ /* 0x044fe200000018ff */
[----:B------:R-:W-:Y:S01]  /*6060*/  LOP3.LUT R7, R7, 0xff, RZ, 0xc0, !PT ;  /* 0x000000ff07077812 */ /* 0x000fe200078ec0ff */
[--C-:B------:R-:W-:Y:S01]  /*6070*/  FFMA.FTZ R241, R204, UR11, -R207.reuse ;  /* 0x0000000bccf17c23 */ /* 0x100fe200080108cf */
[----:B------:R-:W-:Y:S01]  /*6080*/  LOP3.LUT R24, R24, 0xff00ff, RZ, 0xc0, !PT ;  /* 0x00ff00ff18187812 */ /* 0x000fe200078ec0ff */
[--C-:B------:R-:W-:Y:S01]  /*6090*/  FFMA.FTZ R209, R210, UR11, -R207.reuse ;  /* 0x0000000bd2d17c23 */ /* 0x100fe200080108cf */
[--C-:B------:R-:W-:Y:S01]  /*60a0*/  HSET2.LE.AND R5, R6, R197.reuse, PT ;  /* 0x000000c506057233 */ /* 0x100fe20003803000 */
[----:B------:R-:W-:Y:S01]  /*60b0*/  MUFU.EX2 R165, R165 ;  /* 0x000000a500a57308 */ /* 0x000fe20000000800 */
[----:B------:R-:W-:Y:S01]  /*60c0*/  PRMT R12, R13, 0x5410, R12 ;  /* 0x000054100d0c7816 */ /* 0x000fe2000000000c */
[C---:B------:R-:W-:Y:S01]  /*60d0*/  HMMA.16816.F32 R52, R144.reuse, R56, RZ ;  /* 0x000000389034723c */ /* 0x040fe200000018ff */
[----:B------:R-:W-:Y:S01]  /*60e0*/  PRMT R4, R7, 0x5410, R4 ;  /* 0x0000541007047816 */ /* 0x000fe20000000004 */
[--C-:B------:R-:W-:Y:S01]  /*60f0*/  FFMA.FTZ R208, R208, UR11, -R207.reuse ;  /* 0x0000000bd0d07c23 */ /* 0x100fe200080108cf */
[----:B----4-:R-:W-:Y:S01]  /*6100*/  F2FP.F16.F32.PACK_AB R14, R2, R177 ;  /* 0x000000b1020e723e */ /* 0x010fe200000000ff */
[----:B------:R-:W-:Y:S01]  /*6110*/  FFMA.FTZ R206, R206, UR11, -R207 ;  /* 0x0000000bcece7c23 */ /* 0x000fe200080108cf */
[--C-:B------:R-:W-:Y:S01]  /*6120*/  HSET2.LE.AND R15, R24, R197.reuse, PT ;  /* 0x000000c5180f7233 */ /* 0x100fe20003803000 */
[----:B------:R-:W2:Y:S01]  /*6130*/  MUFU.EX2 R0, R0 ;  /* 0x0000000000007308 */ /* 0x000ea20000000800 */
[----:B------:R-:W-:Y:S01]  /*6140*/  LOP3.LUT R14, R14, R5, RZ, 0xc0, !PT ;  /* 0x000000050e0e7212 */ /* 0x000fe200078ec0ff */
[C---:B------:R-:W-:Y:S01]  /*6150*/  HMMA.16816.F32 R36, R144.reuse, R40, RZ ;  /* 0x000000289024723c */ /* 0x040fe200000018ff */
[--C-:B------:R-:W-:Y:S01]  /*6160*/  HSET2.LE.AND R12, R12, R197.reuse, PT ;  /* 0x000000c50c0c7233 */ /* 0x100fe20003803000 */
[----:B------:R-:W-:Y:S01]  /*6170*/  LDSM.16.MT88.4 R24, [R188+0x12800] ;  /* 0x01280000bc18783b */ /* 0x000fe20000004200 */
[----:B------:R-:W-:Y:S01]  /*6180*/  HSET2.LE.AND R13, R4, R197, PT ;  /* 0x000000c5040d7233 */ /* 0x000fe20003803000 */
[--C-:B------:R-:W-:Y:S01]  /*6190*/  FFMA.FTZ R204, R205, UR11, -R202.reuse ;  /* 0x0000000bcdcc7c23 */ /* 0x100fe200080108ca */
[----:B---3--:R-:W-:Y:S01]  /*61a0*/  F2FP.F16.F32.PACK_AB R5, R176, R181 ;  /* 0x000000b5b005723e */ /* 0x008fe200000000ff */
[----:B------:R-:W3:Y:S01]  /*61b0*/  MUFU.EX2 R166, R166 ;  /* 0x000000a600a67308 */ /* 0x000ee20000000800 */
[--C-:B------:R-:W-:Y:S01]  /*61c0*/  FFMA.FTZ R203, R203, UR11, -R202.reuse ;  /* 0x0000000bcbcb7c23 */ /* 0x100fe200080108ca */
[C---:B------:R-:W-:Y:S01]  /*61d0*/  HMMA.16816.F32 R44, R144.reuse, R48, RZ ;  /* 0x00000030902c723c */ /* 0x040fe200000018ff */
[----:B------:R-:W-:Y:S01]  /*61e0*/  LOP3.LUT R12, R5, R12, RZ, 0xc0, !PT ;  /* 0x0000000c050c7212 */ /* 0x000fe200078ec0ff */
[--C-:B------:R-:W-:Y:S01]  /*61f0*/  FFMA.FTZ R201, R201, UR11, -R202.reuse ;  /* 0x0000000bc9c97c23 */ /* 0x100fe200080108ca */
[----:B------:R-:W-:Y:S01]  /*6200*/  FFMA.FTZ R200, R200, UR11, -R202 ;  /* 0x0000000bc8c87c23 */ /* 0x000fe200080108ca */
[----:B------:R-:W-:Y:S01]  /*6210*/  FADD.FTZ R184, R187, R184 ;  /* 0x000000b8bbb87221 */ /* 0x000fe20000010000 */
[----:B------:R-:W-:Y:S01]  /*6220*/  FADD.FTZ R182, R183, R182 ;  /* 0x000000b6b7b67221 */ /* 0x000fe20000010000 */
[----:B------:R-:W-:Y:S01]  /*6230*/  MUFU.EX2 R192, R192 ;  /* 0x000000c000c07308 */ /* 0x000fe20000000800 */
[----:B--2---:R-:W-:Y:S01]  /*6240*/  F2FP.F16.F32.PACK_AB R6, R0, R165 ;  /* 0x000000a50006723e */ /* 0x004fe200000000ff */
[----:B------:R-:W-:Y:S01]  /*6250*/  HMMA.16816.F32 R56, R144, R58, RZ ;  /* 0x0000003a9038723c */ /* 0x000fe200000018ff */
[----:B------:R-:W-:Y:S01]  /*6260*/  FADD.FTZ R185, R185, R184 ;  /* 0x000000b8b9b97221 */ /* 0x000fe20000010000 */
[----:B------:R-:W-:Y:S01]  /*6270*/  FADD.FTZ R179, R179, R182 ;  /* 0x000000b6b3b37221 */ /* 0x000fe20000010000 */
[----:B------:R-:W-:-:S02]  /*6280*/  LOP3.LUT R15, R6, R15, RZ, 0xc0, !PT ;  /* 0x0000000f060f7212 */ /* 0x000fc400078ec0ff */
[----:B------:R-:W2:Y:S01]  /*6290*/  LDSM.16.MT88.4 R4, [R186+0x12800] ;  /* 0x01280000ba04783b */ /* 0x000ea20000004200 */
[----:B------:R-:W4:Y:S01]  /*62a0*/  MUFU.EX2 R193, R193 ;  /* 0x000000c100c17308 */ /* 0x000f220000000800 */
[----:B---3--:R-:W-:Y:S01]  /*62b0*/  F2FP.F16.F32.PACK_AB R20, R166, R167 ;  /* 0x000000a7a614723e */ /* 0x008fe200000000ff */
[C---:B------:R-:W-:Y:S01]  /*62c0*/  HMMA.16816.F32 R60, R144.reuse, R64, RZ ;  /* 0x00000040903c723c */ /* 0x040fe200000018ff */
[----:B------:R-:W-:Y:S01]  /*62d0*/  FADD.FTZ R180, R180, R185 ;  /* 0x000000b9b4b47221 */ /* 0x000fe20000010000 */
[----:B------:R-:W-:Y:S01]  /*62e0*/  FADD.FTZ R178, R178, R179 ;  /* 0x000000b3b2b27221 */ /* 0x000fe20000010000 */
[----:B------:R-:W-:Y:S02]  /*62f0*/  LOP3.LUT R13, R20, R13, RZ, 0xc0, !PT ;  /* 0x0000000d140d7212 */ /* 0x000fe400078ec0ff */
[----:B------:R-:W-:Y:S01]  /*6300*/  FADD.FTZ R181, R181, R180 ;  /* 0x000000b4b5b57221 */ /* 0x000fe20000010000 */
[----:B------:R-:W-:Y:S01]  /*6310*/  MUFU.EX2 R190, R190 ;  /* 0x000000be00be7308 */ /* 0x000fe20000000800 */
[----:B------:R-:W-:Y:S01]  /*6320*/  FADD.FTZ R167, R167, R178 ;  /* 0x000000b2a7a77221 */ /* 0x000fe20000010000 */
[----:B------:R-:W-:Y:S01]  /*6330*/  HMMA.16816.F32 R68, R144, R72, RZ ;  /* 0x000000489044723c */ /* 0x000fe200000018ff */
[----:B------:R-:W-:-:S02]  /*6340*/  FADD.FTZ R176, R176, R181 ;  /* 0x000000b5b0b07221 */ /* 0x000fc40000010000 */
[----:B------:R-:W-:Y:S02]  /*6350*/  FADD.FTZ R166, R166, R167 ;  /* 0x000000a7a6a67221 */ /* 0x000fe40000010000 */
[----:B------:R-:W-:Y:S01]  /*6360*/  FADD.FTZ R177, R177, R176 ;  /* 0x000000b0b1b17221 */ /* 0x000fe20000010000 */
[----:B------:R-:W-:Y:S02]  /*6370*/  MUFU.EX2 R191, R191 ;  /* 0x000000bf00bf7308 */ /* 0x000fe40000000800 */
[----:B------:R-:W-:Y:S01]  /*6380*/  HMMA.16816.F32 R76, R144, R80, RZ ;  /* 0x00000050904c723c */ /* 0x000fe200000018ff */
[----:B------:R-:W-:-:S05]  /*6390*/  FADD.FTZ R177, R2, R177 ;  /* 0x000000b102b17221 */ /* 0x000fca0000010000 */
[----:B------:R-:W-:Y:S02]  /*63a0*/  MUFU.EX2 R194, R194 ;  /* 0x000000c200c27308 */ /* 0x000fe40000000800 */
[C---:B------:R-:W-:Y:S06]  /*63b0*/  HMMA.16816.F32 R84, R144.reuse, R88, RZ ;  /* 0x000000589054723c */ /* 0x040fec00000018ff */
[----:B------:R-:W-:Y:S02]  /*63c0*/  MUFU.EX2 R195, R195 ;  /* 0x000000c300c37308 */ /* 0x000fe40000000800 */
[C---:B------:R-:W-:Y:S06]  /*63d0*/  HMMA.16816.F32 R92, R144.reuse, R96, RZ ;  /* 0x00000060905c723c */ /* 0x040fec00000018ff */
[----:B------:R-:W3:Y:S02]  /*63e0*/  MUFU.EX2 R198, R198 ;  /* 0x000000c600c67308 */ /* 0x000ee40000000800 */
[C---:B------:R-:W-:Y:S06]  /*63f0*/  HMMA.16816.F32 R100, R144.reuse, R104, RZ ;  /* 0x000000689064723c */ /* 0x040fec00000018ff */
[----:B------:R-:W3:Y:S02]  /*6400*/  MUFU.EX2 R199, R199 ;  /* 0x000000c700c77308 */ /* 0x000ee40000000800 */
[C---:B------:R-:W-:Y:S06]  /*6410*/  HMMA.16816.F32 R108, R144.reuse, R112, RZ ;  /* 0x00000070906c723c */ /* 0x040fec00000018ff */
[----:B------:R-:W-:Y:S02]  /*6420*/  MUFU.EX2 R209, R209 ;  /* 0x000000d100d17308 */ /* 0x000fe40000000800 */
[C---:B------:R-:W-:Y:S06]  /*6430*/  HMMA.16816.F32 R116, R144.reuse, R120, RZ ;  /* 0x000000789074723c */ /* 0x040fec00000018ff */
[----:B------:R-:W-:Y:S02]  /*6440*/  MUFU.EX2 R208, R208 ;  /* 0x000000d000d07308 */ /* 0x000fe40000000800 */
[C---:B------:R-:W-:Y:S06]  /*6450*/  HMMA.16816.F32 R124, R144.reuse, R128, RZ ;  /* 0x00000080907c723c */ /* 0x040fec00000018ff */
[----:B------:R-:W-:Y:S02]  /*6460*/  MUFU.EX2 R206, R206 ;  /* 0x000000ce00ce7308 */ /* 0x000fe40000000800 */
[C---:B-----5:R-:W-:Y:S06]  /*6470*/  HMMA.16816.F32 R132, R144.reuse, R136, RZ ;  /* 0x000000889084723c */ /* 0x060fec00000018ff */
[----:B------:R-:W5:Y:S02]  /*6480*/  MUFU.EX2 R241, R241 ;  /* 0x000000f100f17308 */ /* 0x000f640000000800 */
[C---:B------:R-:W-:Y:S06]  /*6490*/  HMMA.16816.F32 R152, R144.reuse, R140, RZ ;  /* 0x0000008c9098723c */ /* 0x040fec00000018ff */
[----:B------:R-:W-:Y:S02]  /*64a0*/  MUFU.EX2 R204, R204 ;  /* 0x000000cc00cc7308 */ /* 0x000fe40000000800 */
[C---:B------:R-:W-:Y:S06]  /*64b0*/  HMMA.16816.F32 R40, R144.reuse, R42, RZ ;  /* 0x0000002a9028723c */ /* 0x040fec00000018ff */
[----:B------:R-:W-:Y:S02]  /*64c0*/  MUFU.EX2 R203, R203 ;  /* 0x000000cb00cb7308 */ /* 0x000fe40000000800 */
[C---:B------:R-:W-:Y:S06]  /*64d0*/  HMMA.16816.F32 R48, R144.reuse, R50, RZ ;  /* 0x000000329030723c */ /* 0x040fec00000018ff */
[----:B------:R-:W-:Y:S02]  /*64e0*/  MUFU.EX2 R201, R201 ;  /* 0x000000c900c97308 */ /* 0x000fe40000000800 */
[C---:B------:R-:W-:Y:S06]  /*64f0*/  HMMA.16816.F32 R64, R144.reuse, R66, RZ ;  /* 0x000000429040723c */ /* 0x040fec00000018ff */
[----:B------:R-:W5:Y:S02]  /*6500*/  MUFU.EX2 R200, R200 ;  /* 0x000000c800c87308 */ /* 0x000f640000000800 */
        /* <DEDUP_REMOVED lines=9> */
[----:B------:R-:W-:Y:S08]  /*65a0*/  HMMA.16816.F32 R140, R144, R142, RZ ;  /* 0x0000008e908c723c */ /* 0x000ff000000018ff */
[C---:B------:R-:W-:Y:S08]  /*65b0*/  HMMA.16816.F32 R160, R12.reuse, R16, R160 ;  /* 0x000000100ca0723c */ /* 0x040ff000000018a0 */
[----:B------:R-:W-:Y:S01]  /*65c0*/  HMMA.16816.F32 R156, R12, R18, R156 ;  /* 0x000000120c9c723c */ /* 0x000fe2000000189c */
[----:B------:R-:W4:Y:S07]  /*65d0*/  LDSM.16.MT88.4 R16, [R189+0x14800] ;  /* 0x01480000bd10783b */ /* 0x000f2e0000004200 */
[----:B------:R-:W-:Y:S01]  /*65e0*/  HMMA.16816.F32 R144, R144, R22, RZ ;  /* 0x000000169090723c */ /* 0x000fe200000018ff */
        /* <DEDUP_REMOVED lines=10> */
[----:B---3--:R-:W-:Y:S01]  /*6690*/  HMMA.16816.F32 R92, R12, R20, R92 ;  /* 0x000000140c5c723c */ /* 0x008fe2000000185c */
[----:B------:R-:W-:-:S05]  /*66a0*/  IMAD.U32 R21, RZ, RZ, UR12 ;  /* 0x0000000cff157e24 */ /* 0x000fca000f8e00ff */
[----:B------:R-:W-:Y:S02]  /*66b0*/  LOP3.LUT R20, R21, UR27, R237, 0x96, !PT ;  /* 0x0000001b15147c12 */ /* 0x000fe4000f8e96ed */
[----:B-1----:R-:W-:Y:S03]  /*66c0*/  HMMA.16816.F32 R108, R12, R8, R108 ;  /* 0x000000080c6c723c */ /* 0x002fe6000000186c */
[----:B------:R-:W-:-:S05]  /*66d0*/  IMAD.WIDE.U32 R20, R20, -0x326172a9, RZ ;  /* 0xcd9e8d5714147825 */ /* 0x000fca00078e00ff */
[----:B------:R-:W-:Y:S01]  /*66e0*/  LOP3.LUT R218, R242, UR10, R21, 0x96, !PT ;  /* 0x0000000af2da7c12 */ /* 0x000fe2000f8e9615 */
[----:B------:R-:W-:Y:S01]  /*66f0*/  HMMA.16816.F32 R112, R12, R10, R112 ;  /* 0x0000000a0c70723c */ /* 0x000fe20000001870 */
[----:B------:R-:W-:Y:S01]  /*6700*/  LOP3.LUT R20, R20, UR9, R233, 0x96, !PT ;  /* 0x0000000914147c12 */ /* 0x000fe2000f8e96e9 */
[----:B------:R-:W1:Y:S02]  /*6710*/  LDSM.16.MT88.4 R8, [R189+0x16800] ;  /* 0x01680000bd08783b */ /* 0x000e640000004200 */
[----:B------:R-:W-:-:S04]  /*6720*/  IMAD.WIDE.U32 R218, R218, -0x2daee0ad, RZ ;  /* 0xd2511f53dada7825 */ /* 0x000fc800078e00ff */
[----:B------:R-:W-:Y:S01]  /*6730*/  IMAD.WIDE.U32 R20, R20, -0x2daee0ad, RZ ;  /* 0xd2511f5314147825 */ /* 0x000fe200078e00ff */
[----:B------:R-:W-:Y:S01]  /*6740*/  LOP3.LUT R216, R234, UR20, R219, 0x96, !PT ;  /* 0x00000014ead87c12 */ /* 0x000fe2000f8e96db */
[----:B--2---:R-:W-:Y:S03]  /*6750*/  HMMA.16816.F32 R116, R12, R4, R116 ;  /* 0x000000040c74723c */ /* 0x004fe60000001874 */
[----:B------:R-:W-:Y:S01]  /*6760*/  LOP3.LUT R218, R218, UR17, R21, 0x96, !PT ;  /* 0x00000011dada7c12 */ /* 0x000fe2000f8e9615 */
[----:B------:R-:W-:-:S04]  /*6770*/  IMAD.WIDE.U32 R216, R216, -0x326172a9, RZ ;  /* 0xcd9e8d57d8d87825 */ /* 0x000fc800078e00ff */
[----:B------:R-:W-:Y:S01]  /*6780*/  IMAD.WIDE.U32 R218, R218, -0x326172a9, RZ ;  /* 0xcd9e8d57dada7825 */ /* 0x000fe200078e00ff */
[----:B------:R-:W-:Y:S01]  /*6790*/  HMMA.16816.F32 R120, R12, R6, R120 ;  /* 0x000000060c78723c */ /* 0x000fe20000001878 */
[----:B------:R-:W2:Y:S01]  /*67a0*/  LDSM.16.MT88.4 R4, [R188+0x16800] ;  /* 0x01680000bc04783b */ /* 0x000ea20000004200 */
[----:B------:R-:W-:Y:S02]  /*67b0*/  LOP3.LUT R21, R232, UR8, R217, 0x96, !PT ;  /* 0x00000008e8157c12 */ /* 0x000fe4000f8e96d9 */
[----:B------:R-:W-:-:S04]  /*67c0*/  LOP3.LUT R216, R216, UR7, R219, 0x96, !PT ;  /* 0x00000007d8d87c12 */ /* 0x000fc8000f8e96db */
[----:B----4-:R-:W-:Y:S01]  /*67d0*/  HMMA.16816.F32 R124, R12, R16, R124 ;  /* 0x000000100c7c723c */ /* 0x010fe2000000187c */
[----:B------:R-:W-:-:S04]  /*67e0*/  IMAD.WIDE.U32 R16, R21, -0x2daee0ad, RZ ;  /* 0xd2511f5315107825 */ /* 0x000fc800078e00ff */
[----:B------:R-:W-:Y:S01]  /*67f0*/  IMAD.WIDE.U32 R216, R216, -0x2daee0ad, RZ ;  /* 0xd2511f53d8d87825 */ /* 0x000fe200078e00ff */
[----:B------:R-:W-:Y:S02]  /*6800*/  LOP3.LUT R222, R20, UR16, R17, 0x96, !PT ;  /* 0x0000001014de7c12 */ /* 0x000fe4000f8e9611 */
[----:B------:R-:W-:Y:S02]  /*6810*/  HMMA.16816.F32 R128, R12, R18, R128 ;  /* 0x000000120c80723c */ /* 0x000fe40000001880 */
[----:B------:R-:W-:Y:S01]  /*6820*/  LOP3.LUT R16, R16, UR15, R217, 0x96, !PT ;  /* 0x0000000f10107c12 */ /* 0x000fe2000f8e96d9 */
[----:B------:R-:W-:-:S04]  /*6830*/  IMAD.WIDE.U32 R222, R222, -0x326172a9, RZ ;  /* 0xcd9e8d57dede7825 */ /* 0x000fc800078e00ff */
[----:B------:R-:W-:Y:S01]  /*6840*/  IMAD.WIDE.U32 R18, R16, -0x326172a9, RZ ;  /* 0xcd9e8d5710127825 */ /* 0x000fe200078e00ff */
[----:B------:R-:W-:Y:S01]  /*6850*/  HMMA.16816.F32 R96, R12, R22, R96 ;  /* 0x000000160c60723c */ /* 0x000fe20000001860 */
[----:B------:R-:W3:Y:S02]  /*6860*/  LDSM.16.MT88.4 R20, [R186+0x16800] ;  /* 0x01680000ba14783b */ /* 0x000ee40000004200 */
[----:B------:R-:W-:-:S05]  /*6870*/  IMAD.MOV.U32 R16, RZ, RZ, R18 ;  /* 0x000000ffff107224 */ /* 0x000fca00078e0012 */
[----:B-1----:R-:W-:Y:S01]  /*6880*/  HMMA.16816.F32 R132, R12, R8, R132 ;  /* 0x000000080c84723c */ /* 0x002fe20000001884 */
[----:B------:R-:W-:Y:S02]  /*6890*/  PRMT R8, R18, 0x7773, RZ ;  /* 0x0000777312087816 */ /* 0x000fe400000000ff */
[----:B------:R-:W-:-:S05]  /*68a0*/  LOP3.LUT R9, R16, 0xff, RZ, 0xc0, !PT ;  /* 0x000000ff10097812 */ /* 0x000fca00078ec0ff */
[C---:B------:R-:W-:Y:S01]  /*68b0*/  HMMA.16816.F32 R80, R12.reuse, R26, R80 ;  /* 0x0000001a0c50723c */ /* 0x040fe20000001850 */
[C---:B------:R-:W-:Y:S02]  /*68c0*/  PRMT R26, R18.reuse, 0x7771, RZ ;  /* 0x00007771121a7816 */ /* 0x040fe400000000ff */
[----:B------:R-:W-:Y:S02]  /*68d0*/  PRMT R27, R18, 0x7772, RZ ;  /* 0x00007772121b7816 */ /* 0x000fe400000000ff */
[----:B------:R-:W-:Y:S02]  /*68e0*/  PRMT R26, R9, 0x5410, R26 ;  /* 0x00005410091a7816 */ /* 0x000fe4000000001a */
[----:B------:R-:W-:Y:S01]  /*68f0*/  PRMT R27, R27, 0x5410, R8 ;  /* 0x000054101b1b7816 */ /* 0x000fe20000000008 */
[----:B------:R-:W-:Y:S01]  /*6900*/  HMMA.16816.F32 R136, R12, R10, R136 ;  /* 0x0000000a0c88723c */ /* 0x000fe20000001888 */
[----:B------:R-:W1:Y:S01]  /*6910*/  LDSM.16.MT88.4 R8, [R189+0x11000] ;  /* 0x01100000bd08783b */ /* 0x000e620000004200 */
[----:B------:R-:W-:-:S06]  /*6920*/  HSET2.LE.AND R26, R26, R197, PT ;  /* 0x000000c51a1a7233 */ /* 0x000fcc0003803000 */
[----:B------:R-:W-:Y:S01]  /*6930*/  HMMA.16816.F32 R76, R12, R24, R76 ;  /* 0x000000180c4c723c */ /* 0x000fe2000000184c */
[----:B------:R-:W-:Y:S02]  /*6940*/  LOP3.LUT R25, R222, UR4, R19, 0x96, !PT ;  /* 0x00000004de197c12 */ /* 0x000fe4000f8e9613 */
[----:B------:R-:W-:Y:S02]  /*6950*/  LDSM.16.MT88.4 R16, [R196+0x11000] ;  /* 0x01100000c410783b */ /* 0x000fe40000004200 */
[----:B------:R-:W-:-:S03]  /*6960*/  LOP3.LUT R24, R25, 0xffff, RZ, 0xc0, !PT ;  /* 0x0000ffff19187812 */ /* 0x000fc600078ec0ff */
[C---:B--2---:R-:W-:Y:S01]  /*6970*/  HMMA.16816.F32 R152, R12.reuse, R4, R152 ;  /* 0x000000040c98723c */ /* 0x044fe20000001898 */
[----:B------:R-:W-:Y:S02]  /*6980*/  PRMT R5, R25, 0x7632, R5 ;  /* 0x0000763219057816 */ /* 0x000fe40000000005 */
[----:B------:R-:W-:Y:S02]  /*6990*/  LOP3.LUT R4, R27, 0xff00ff, RZ, 0xc0, !PT ;  /* 0x00ff00ff1b047812 */ /* 0x000fe400078ec0ff */
[----:B------:R-:W-:Y:S02]  /*69a0*/  LOP3.LUT R5, R5, 0xff, RZ, 0xc0, !PT ;  /* 0x000000ff05057812 */ /* 0x000fe400078ec0ff */
[----:B------:R-:W-:Y:S01]  /*69b0*/  SHF.R.U32.HI R24, RZ, 0x8, R24 ;  /* 0x00000008ff187819 */ /* 0x000fe20000011618 */
[----:B------:R-:W-:Y:S01]  /*69c0*/  HMMA.16816.F32 R140, R12, R6, R140 ;  /* 0x000000060c8c723c */ /* 0x000fe2000000188c */
[----:B------:R-:W-:Y:S02]  /*69d0*/  F2FP.F16.F32.PACK_AB R7, R193, R192 ;  /* 0x000000c0c107723e */ /* 0x000fe400000000ff */
[----:B------:R-:W-:-:S02]  /*69e0*/  HSET2.LE.AND R27, R4, R197, PT ;  /* 0x000000c5041b7233 */ /* 0x000fc40003803000 */
[----:B------:R-:W-:-:S03]  /*69f0*/  LOP3.LUT R26, R7, R26, RZ, 0xc0, !PT ;  /* 0x0000001a071a7212 */ /* 0x000fc600078ec0ff */
[C---:B------:R-:W-:Y:S01]  /*6a00*/  HMMA.16816.F32 R68, R12.reuse, R28, R68 ;  /* 0x0000001c0c44723c */ /* 0x040fe20000001844 */
[----:B------:R-:W-:Y:S02]  /*6a10*/  SHF.R.U32.HI R28, RZ, 0x18, R25 ;  /* 0x00000018ff1c7819 */ /* 0x000fe40000011619 */
[----:B------:R-:W-:Y:S02]  /*6a20*/  LOP3.LUT R29, R25, 0xff, RZ, 0xc0, !PT ;  /* 0x000000ff191d7812 */ /* 0x000fe400078ec0ff */
[----:B------:R-:W-:Y:S02]  /*6a30*/  PRMT R28, R5, 0x5410, R28 ;  /* 0x00005410051c7816 */ /* 0x000fe4000000001c */
[----:B------:R-:W2:Y:S01]  /*6a40*/  LDSM.16.MT88.4 R4, [R188+0x11000] ;  /* 0x01100000bc04783b */ /* 0x000ea20000004200 */
[----:B------:R-:W-:Y:S01]  /*6a50*/  HMMA.16816.F32 R36, R12, R172, R36 ;  /* 0x000000ac0c24723c */ /* 0x000fe20000001824 */
[----:B------:R-:W-:Y:S02]  /*6a60*/  PRMT R24, R29, 0x5410, R24 ;  /* 0x000054101d187816 */ /* 0x000fe40000000018 */
[----:B------:R-:W-:-:S03]  /*6a70*/  HSET2.LE.AND R25, R28, R197, PT ;  /* 0x000000c51c197233 */ /* 0x000fc60003803000 */
[----:B------:R-:W-:Y:S02]  /*6a80*/  HSET2.LE.AND R24, R24, R197, PT ;  /* 0x000000c518187233 */ /* 0x000fe40003803000 */
[C---:B------:R-:W-:Y:S01]  /*6a90*/  HMMA.16816.F32 R40, R12.reuse, R174, R40 ;  /* 0x000000ae0c28723c */ /* 0x040fe20000001828 */
[----:B------:R-:W-:Y:S07]  /*6aa0*/  LDSM.16.MT88.4 R172, [R186+0x11000] ;  /* 0x01100000baac783b */ /* 0x000fee0000004200 */
[----:B------:R-:W-:Y:S01]  /*6ab0*/  HMMA.16816.F32 R72, R12, R30, R72 ;  /* 0x0000001e0c48723c */ /* 0x000fe20000001848 */
[----:B------:R-:W-:-:S04]  /*6ac0*/  F2FP.F16.F32.PACK_AB R30, R198, R195 ;  /* 0x000000c3c61e723e */ /* 0x000fc800000000ff */
[----:B------:R-:W-:Y:S02]  /*6ad0*/  LOP3.LUT R27, R30, R27, RZ, 0xc0, !PT ;  /* 0x0000001b1e1b7212 */ /* 0x000fe400078ec0ff */
[----:B------:R-:W-:Y:S01]  /*6ae0*/  LDSM.16.MT88.4 R28, [R196+0x15000] ;  /* 0x01500000c41c783b */ /* 0x000fe20000004200 */
[C---:B---3--:R-:W-:Y:S01]  /*6af0*/  HMMA.16816.F32 R148, R12.reuse, R20, R148 ;  /* 0x000000140c94723c */ /* 0x048fe20000001894 */
[----:B------:R-:W-:Y:S01]  /*6b00*/  F2FP.F16.F32.PACK_AB R21, R191, R190 ;  /* 0x000000bebf15723e */ /* 0x000fe200000000ff */
[----:B------:R-:W-:Y:S01]  /*6b10*/  FADD.FTZ R190, R190, R177 ;  /* 0x000000b1bebe7221 */ /* 0x000fe20000010000 */
[----:B------:R-:W-:Y:S02]  /*6b20*/  F2FP.F16.F32.PACK_AB R20, R199, R194 ;  /* 0x000000c2c714723e */ /* 0x000fe400000000ff */
[----:B------:R-:W-:Y:S01]  /*6b30*/  LOP3.LUT R24, R21, R24, RZ, 0xc0, !PT ;  /* 0x0000001815187212 */ /* 0x000fe200078ec0ff */
[----:B------:R-:W-:Y:S01]  /*6b40*/  FADD.FTZ R191, R191, R190 ;  /* 0x000000bebfbf7221 */ /* 0x000fe20000010000 */
[----:B------:R-:W-:Y:S01]  /*6b50*/  LOP3.LUT R25, R20, R25, RZ, 0xc0, !PT ;  /* 0x0000001914197212 */ /* 0x000fe200078ec0ff */
[----:B------:R-:W-:Y:S02]  /*6b60*/  HMMA.16816.F32 R44, R12, R168, R44 ;  /* 0x000000a80c2c723c */ /* 0x000fe4000000182c */
[----:B------:R-:W-:-:S04]  /*6b70*/  FADD.FTZ R192, R192, R191 ;  /* 0x000000bfc0c07221 */ /* 0x000fc80000010000 */
[----:B------:R-:W-:Y:S02]  /*6b80*/  FADD.FTZ R192, R193, R192 ;  /* 0x000000c0c1c07221 */ /* 0x000fe40000010000 */
[----:B------:R-:W-:Y:S01]  /*6b90*/  HMMA.16816.F32 R48, R12, R170, R48 ;  /* 0x000000aa0c30723c */ /* 0x000fe20000001830 */
[----:B------:R-:W-:Y:S07]  /*6ba0*/  LDSM.16.MT88.4 R168, [R189+0x13000] ;  /* 0x01300000bda8783b */ /* 0x000fee0000004200 */
[C---:B-1----:R-:W-:Y:S08]  /*6bb0*/  HMMA.16816.F32 R36, R24.reuse, R8, R36 ;  /* 0x000000081824723c */ /* 0x042ff00000001824 */
[C---:B------:R-:W-:Y:S01]  /*6bc0*/  HMMA.16816.F32 R40, R24.reuse, R10, R40 ;  /* 0x0000000a1828723c */ /* 0x040fe20000001828 */
[----:B------:R-:W1:Y:S07]  /*6bd0*/  LDSM.16.MT88.4 R8, [R186+0x13000] ;  /* 0x01300000ba08783b */ /* 0x000e6e0000004200 */
[C---:B--2---:R-:W-:Y:S08]  /*6be0*/  HMMA.16816.F32 R44, R24.reuse, R4, R44 ;  /* 0x00000004182c723c */ /* 0x044ff0000000182c */
[----:B------:R-:W-:Y:S01]  /*6bf0*/  HMMA.16816.F32 R48, R24, R6, R48 ;  /* 0x000000061830723c */ /* 0x000fe20000001830 */
[----:B------:R-:W2:Y:S07]  /*6c00*/  LDSM.16.MT88.4 R4, [R186+0x15000] ;  /* 0x01500000ba04783b */ /* 0x000eae0000004200 */
[C---:B------:R-:W-:Y:S08]  /*6c10*/  HMMA.16816.F32 R60, R12.reuse, R32, R60 ;  /* 0x000000200c3c723c */ /* 0x040ff0000000183c */
[C---:B------:R-:W-:Y:S01]  /*6c20*/  HMMA.16816.F32 R64, R12.reuse, R34, R64 ;  /* 0x000000220c40723c */ /* 0x040fe20000001840 */
[----:B------:R-:W-:Y:S07]  /*6c30*/  LDSM.16.MT88.4 R32, [R188+0x13000] ;  /* 0x01300000bc20783b */ /* 0x000fee0000004200 */
[----:B------:R-:W-:Y:S01]  /*6c40*/  HMMA.16816.F32 R144, R12, R22, R144 ;  /* 0x000000160c90723c */ /* 0x000fe20000001890 */
[----:B------:R-:W3:Y:S04]  /*6c50*/  LDSM.16.MT88.4 R12, [R196+0x13000] ;  /* 0x01300000c40c783b */ /* 0x000ee80000004200 */
[----:B------:R-:W-:Y:S03]  /*6c60*/  LDSM.16.MT88.4 R20, [R189+0x15000] ;  /* 0x01500000bd14783b */ /* 0x000fe60000004200 */
[C---:B------:R-:W-:Y:S08]  /*6c70*/  HMMA.16816.F32 R160, R24.reuse, R16, R160 ;  /* 0x0000001018a0723c */ /* 0x040ff000000018a0 */
        /* <DEDUP_REMOVED lines=11> */
[----:B----4-:R-:W-:Y:S01]  /*6d30*/  HMMA.16816.F32 R112, R24, R18, R112 ;  /* 0x000000121870723c */ /* 0x010fe20000001870 */
[----:B------:R-:W-:-:S05]  /*6d40*/  LOP3.LUT R18, R218, UR6, R223, 0x96, !PT ;  /* 0x00000006da127c12 */ /* 0x000fca000f8e96df */
[----:B------:R-:W-:Y:S02]  /*6d50*/  IMAD.WIDE.U32 R18, R18, -0x2daee0ad, RZ ;  /* 0xd2511f5312127825 */ /* 0x000fe400078e00ff */
[----:B------:R-:W-:Y:S03]  /*6d60*/  HMMA.16816.F32 R92, R24, R28, R92 ;  /* 0x0000001c185c723c */ /* 0x000fe6000000185c */
[----:B------:R-:W-:-:S04]  /*6d70*/  LOP3.LUT R216, R216, UR13, R19, 0x96, !PT ;  /* 0x0000000dd8d87c12 */ /* 0x000fc8000f8e9613 */
[----:B------:R-:W-:Y:S01]  /*6d80*/  LOP3.LUT R19, R216, 0xff, RZ, 0xc0, !PT ;  /* 0x000000ffd8137812 */ /* 0x000fe200078ec0ff */
[C---:B------:R-:W-:Y:S01]  /*6d90*/  HMMA.16816.F32 R96, R24.reuse, R30, R96 ;  /* 0x0000001e1860723c */ /* 0x040fe20000001860 */
[----:B------:R-:W4:Y:S07]  /*6da0*/  LDSM.16.MT88.4 R28, [R186+0x17000] ;  /* 0x01700000ba1c783b */ /* 0x000f2e0000004200 */
[----:B-1----:R-:W-:Y:S01]  /*6db0*/  HMMA.16816.F32 R132, R24, R8, R132 ;  /* 0x000000081884723c */ /* 0x002fe20000001884 */
[----:B------:R-:W-:Y:S01]  /*6dc0*/  IMAD.MOV.U32 R9, RZ, RZ, R18 ;  /* 0x000000ffff097224 */ /* 0x000fe200078e0012 */
[----:B------:R-:W-:-:S04]  /*6dd0*/  PRMT R8, R18, 0x7773, RZ ;  /* 0x0000777312087816 */ /* 0x000fc800000000ff */
[----:B------:R-:W-:Y:S02]  /*6de0*/  LOP3.LUT R9, R9, 0xff, RZ, 0xc0, !PT ;  /* 0x000000ff09097812 */ /* 0x000fe400078ec0ff */
[C---:B------:R-:W-:Y:S01]  /*6df0*/  HMMA.16816.F32 R108, R24.reuse, R16, R108 ;  /* 0x00000010186c723c */ /* 0x040fe2000000186c */
[C---:B------:R-:W-:Y:S02]  /*6e00*/  PRMT R16, R18.reuse, 0x7771, RZ ;  /* 0x0000777112107816 */ /* 0x040fe400000000ff */
[----:B------:R-:W-:Y:S02]  /*6e10*/  PRMT R17, R18, 0x7772, RZ ;  /* 0x0000777212117816 */ /* 0x000fe400000000ff */
[----:B------:R-:W-:Y:S02]  /*6e20*/  PRMT R16, R9, 0x5410, R16 ;  /* 0x0000541009107816 */ /* 0x000fe40000000010 */
[----:B------:R-:W-:Y:S01]  /*6e30*/  PRMT R17, R17, 0x5410, R8 ;  /* 0x0000541011117816 */ /* 0x000fe20000000008 */
[----:B------:R-:W-:Y:S01]  /*6e40*/  HMMA.16816.F32 R136, R24, R10, R136 ;  /* 0x0000000a1888723c */ /* 0x000fe20000001888 */
[----:B------:R-:W1:Y:S01]  /*6e50*/  LDSM.16.MT88.4 R8, [R196+0x13800] ;  /* 0x01380000c408783b */ /* 0x000e620000004200 */
[----:B------:R-:W-:-:S04]  /*6e60*/  LOP3.LUT R18, R216, 0xffff, RZ, 0xc0, !PT ;  /* 0x0000ffffd8127812 */ /* 0x000fc800078ec0ff */
[----:B------:R-:W-:Y:S02]  /*6e70*/  SHF.R.U32.HI R18, RZ, 0x8, R18 ;  /* 0x00000008ff127819 */ /* 0x000fe40000011612 */
[C---:B--2---:R-:W-:Y:S01]  /*6e80*/  HMMA.16816.F32 R152, R24.reuse, R4, R152 ;  /* 0x000000041898723c */ /* 0x044fe20000001898 */
[----:B------:R-:W-:Y:S02]  /*6e90*/  PRMT R5, R216, 0x7632, R5 ;  /* 0x00007632d8057816 */ /* 0x000fe40000000005 */
[----:B------:R-:W-:Y:S02]  /*6ea0*/  SHF.R.U32.HI R4, RZ, 0x18, R216 ;  /* 0x00000018ff047819 */ /* 0x000fe400000116d8 */
[----:B------:R-:W-:Y:S02]  /*6eb0*/  LOP3.LUT R5, R5, 0xff, RZ, 0xc0, !PT ;  /* 0x000000ff05057812 */ /* 0x000fe400078ec0ff */
[----:B------:R-:W-:Y:S01]  /*6ec0*/  PRMT R18, R19, 0x5410, R18 ;  /* 0x0000541013127816 */ /* 0x000fe20000000012 */
[----:B------:R-:W-:Y:S01]  /*6ed0*/  HMMA.16816.F32 R80, R24, R34, R80 ;  /* 0x000000221850723c */ /* 0x000fe20000001850 */
[----:B------:R-:W-:-:S03]  /*6ee0*/  PRMT R34, R5, 0x5410, R4 ;  /* 0x0000541005227816 */ /* 0x000fc60000000004 */
[--C-:B------:R-:W-:Y:S02]  /*6ef0*/  HSET2.LE.AND R4, R18, R197.reuse, PT ;  /* 0x000000c512047233 */ /* 0x100fe40003803000 */
[----:B------:R-:W-:Y:S02]  /*6f00*/  HSET2.LE.AND R5, R34, R197, PT ;  /* 0x000000c522057233 */ /* 0x000fe40003803000 */
[----:B------:R-:W-:Y:S01]  /*6f10*/  HMMA.16816.F32 R76, R24, R32, R76 ;  /* 0x00000020184c723c */ /* 0x000fe2000000184c */
[----:B------:R-:W-:Y:S02]  /*6f20*/  LOP3.LUT R32, R17, 0xff00ff, RZ, 0xc0, !PT ;  /* 0x00ff00ff11207812 */ /* 0x000fe400078ec0ff */
[----:B-----5:R-:W-:-:S05]  /*6f30*/  F2FP.F16.F32.PACK_AB R33, R241, R206 ;  /* 0x000000cef121723e */ /* 0x020fca00000000ff */
[C---:B------:R-:W-:Y:S01]  /*6f40*/  HMMA.16816.F32 R140, R24.reuse, R6, R140 ;  /* 0x00000006188c723c */ /* 0x040fe2000000188c */
[--C-:B------:R-:W-:Y:S02]  /*6f50*/  HSET2.LE.AND R6, R16, R197.reuse, PT ;  /* 0x000000c510067233 */ /* 0x100fe40003803000 */
[----:B------:R-:W-:Y:S01]  /*6f60*/  LDSM.16.MT88.4 R16, [R196+0x17800] ;  /* 0x01780000c410783b */ /* 0x000fe20000004200 */
[----:B------:R-:W-:Y:S02]  /*6f70*/  HSET2.LE.AND R7, R32, R197, PT ;  /* 0x000000c520077233 */ /* 0x000fe40003803000 */
[----:B------:R-:W-:Y:S02]  /*6f80*/  F2FP.F16.F32.PACK_AB R32, R200, R201 ;  /* 0x000000c9c820723e */ /* 0x000fe400000000ff */
[----:B---3--:R-:W-:Y:S01]  /*6f90*/  HMMA.16816.F32 R124, R24, R12, R124 ;  /* 0x0000000c187c723c */ /* 0x008fe2000000187c */
[----:B------:R-:W-:Y:S02]  /*6fa0*/  LOP3.LUT R6, R33, R6, RZ, 0xc0, !PT ;  /* 0x0000000621067212 */ /* 0x000fe400078ec0ff */
[----:B------:R-:W-:-:S02]  /*6fb0*/  LOP3.LUT R7, R32, R7, RZ, 0xc0, !PT ;  /* 0x0000000720077212 */ /* 0x000fc400078ec0ff */
[----:B------:R-:W-:Y:S03]  /*6fc0*/  LDSM.16.MT88.4 R32, [R189+0x17800] ;  /* 0x01780000bd20783b */ /* 0x000fe60000004200 */
[C---:B------:R-:W-:Y:S01]  /*6fd0*/  HMMA.16816.F32 R128, R24.reuse, R14, R128 ;  /* 0x0000000e1880723c */ /* 0x040fe20000001880 */
[----:B------:R-:W2:Y:S07]  /*6fe0*/  LDSM.16.MT88.4 R12, [R196+0x11800] ;  /* 0x01180000c40c783b */ /* 0x000eae0000004200 */
[----:B----4-:R-:W-:Y:S01]  /*6ff0*/  HMMA.16816.F32 R148, R24, R28, R148 ;  /* 0x0000001c1894723c */ /* 0x010fe20000001894 */
[----:B------:R-:W-:Y:S01]  /*7000*/  F2FP.F16.F32.PACK_AB R29, R208, R209 ;  /* 0x000000d1d01d723e */ /* 0x000fe200000000ff */
[----:B------:R-:W-:Y:S01]  /*7010*/  FADD.FTZ R209, R209, R192 ;  /* 0x000000c0d1d17221 */ /* 0x000fe20000010000 */
[----:B------:R-:W-:-:S02]  /*7020*/  F2FP.F16.F32.PACK_AB R28, R203, R204 ;  /* 0x000000cccb1c723e */ /* 0x000fc400000000ff */
[----:B------:R-:W-:Y:S01]  /*7030*/  LOP3.LUT R4, R29, R4, RZ, 0xc0, !PT ;  /* 0x000000041d047212 */ /* 0x000fe200078ec0ff */
[----:B------:R-:W-:Y:S01]  /*7040*/  FADD.FTZ R209, R208, R209 ;  /* 0x000000d1d0d17221 */ /* 0x000fe20000010000 */
[----:B------:R-:W-:Y:S01]  /*7050*/  LOP3.LUT R5, R28, R5, RZ, 0xc0, !PT ;  /* 0x000000051c057212 */ /* 0x000fe200078ec0ff */
[----:B------:R-:W-:Y:S02]  /*7060*/  HMMA.16816.F32 R100, R24, R20, R100 ;  /* 0x000000141864723c */ /* 0x000fe40000001864 */
[----:B------:R-:W-:-:S04]  /*7070*/  FADD.FTZ R206, R206, R209 ;  /* 0x000000d1cece7221 */ /* 0x000fc80000010000 */
[----:B------:R-:W-:Y:S02]  /*7080*/  FADD.FTZ R241, R241, R206 ;  /* 0x000000cef1f17221 */ /* 0x000fe40000010000 */
[C---:B-1----:R-:W-:Y:S08]  /*7090*/  HMMA.16816.F32 R60, R4.reuse, R8, R60 ;  /* 0x00000008043c723c */ /* 0x042ff0000000183c */
[----:B------:R-:W-:Y:S01]  /*70a0*/  HMMA.16816.F32 R64, R4, R10, R64 ;  /* 0x0000000a0440723c */ /* 0x000fe20000001840 */
[----:B------:R-:W1:Y:S07]  /*70b0*/  LDSM.16.MT88.4 R8, [R188+0x11800] ;  /* 0x01180000bc08783b */ /* 0x000e6e0000004200 */
[----:B------:R-:W-:Y:S01]  /*70c0*/  HMMA.16816.F32 R104, R24, R22, R104 ;  /* 0x000000161868723c */ /* 0x000fe20000001868 */
[----:B------:R-:W3:Y:S07]  /*70d0*/  LDSM.16.MT88.4 R20, [R196+0x15800] ;  /* 0x01580000c414783b */ /* 0x000eee0000004200 */
[C---:B--2---:R-:W-:Y:S08]  /*70e0*/  HMMA.16816.F32 R160, R4.reuse, R12, R160 ;  /* 0x0000000c04a0723c */ /* 0x044ff000000018a0 */
[C---:B------:R-:W-:Y:S01]  /*70f0*/  HMMA.16816.F32 R156, R4.reuse, R14, R156 ;  /* 0x0000000e049c723c */ /* 0x040fe2000000189c */
[----:B------:R-:W2:Y:S07]  /*7100*/  LDSM.16.MT88.4 R12, [R189+0x11800] ;  /* 0x01180000bd0c783b */ /* 0x000eae0000004200 */
[C---:B------:R-:W-:Y:S08]  /*7110*/  HMMA.16816.F32 R124, R4.reuse, R16, R124 ;  /* 0x00000010047c723c */ /* 0x040ff0000000187c */
[----:B------:R-:W-:Y:S01]  /*7120*/  HMMA.16816.F32 R128, R4, R18, R128 ;  /* 0x000000120480723c */ /* 0x000fe20000001880 */
[----:B------:R-:W4:Y:S07]  /*7130*/  LDSM.16.MT88.4 R16, [R186+0x11800] ;  /* 0x01180000ba10783b */ /* 0x000f2e0000004200 */
[C---:B------:R-:W-:Y:S08]  /*7140*/  HMMA.16816.F32 R52, R24.reuse, R172, R52 ;  /* 0x000000ac1834723c */ /* 0x040ff00000001834 */
[----:B------:R-:W-:Y:S01]  /*7150*/  HMMA.16816.F32 R56, R24, R174, R56 ;  /* 0x000000ae1838723c */ /* 0x000fe20000001838 */
[----:B------:R-:W-:Y:S07]  /*7160*/  LDSM.16.MT88.4 R172, [R189+0x13800] ;  /* 0x01380000bdac783b */ /* 0x000fee0000004200 */
[C---:B-1----:R-:W-:Y:S08]  /*7170*/  HMMA.16816.F32 R44, R4.reuse, R8, R44 ;  /* 0x00000008042c723c */ /* 0x042ff0000000182c */
[----:B------:R-:W-:Y:S01]  /*7180*/  HMMA.16816.F32 R48, R4, R10, R48 ;  /* 0x0000000a0430723c */ /* 0x000fe20000001830 */
[----:B------:R-:W1:Y:S07]  /*7190*/  LDSM.16.MT88.4 R8, [R186+0x15800] ;  /* 0x01580000ba08783b */ /* 0x000e6e0000004200 */
[C---:B------:R-:W-:Y:S08]  /*71a0*/  HMMA.16816.F32 R68, R24.reuse, R168, R68 ;  /* 0x000000a81844723c */ /* 0x040ff00000001844 */
[C---:B------:R-:W-:Y:S01]  /*71b0*/  HMMA.16816.F32 R72, R24.reuse, R170, R72 ;  /* 0x000000aa1848723c */ /* 0x040fe20000001848 */
[----:B------:R-:W5:Y:S07]  /*71c0*/  LDSM.16.MT88.4 R168, [R189+0x15800] ;  /* 0x01580000bda8783b */ /* 0x000f6e0000004200 */
[----:B------:R-:W-:Y:S01]  /*71d0*/  HMMA.16816.F32 R144, R24, R30, R144 ;  /* 0x0000001e1890723c */ /* 0x000fe20000001890 */
[----:B------:R-:W5:Y:S04]  /*71e0*/  LDSM.16.MT88.4 R28, [R188+0x13800] ;  /* 0x01380000bc1c783b */ /* 0x000f680000004200 */
[----:B------:R-:W5:Y:S03]  /*71f0*/  LDSM.16.MT88.4 R24, [R188+0x15800] ;  /* 0x01580000bc18783b */ /* 0x000f660000004200 */
        /* <DEDUP_REMOVED lines=18> */
[----:B-----5:R-:W-:Y:S01]  /*7320*/  HMMA.16816.F32 R100, R4, R168, R100 ;  /* 0x000000a80464723c */ /* 0x020fe20000001864 */
        /* <DEDUP_REMOVED lines=13> */
[C---:B--2---:R-:W-:Y:S08]  /*7400*/  HMMA.16816.F32 R84, R4.reuse, R12, R84 ;  /* 0x0000000c0454723c */ /* 0x044ff00000001854 */
[C---:B------:R-:W-:Y:S08]  /*7410*/  HMMA.16816.F32 R88, R4.reuse, R14, R88 ;  /* 0x0000000e0458723c */ /* 0x040ff00000001858 */
[C---:B------:R-:W-:Y:S08]  /*7420*/  HMMA.16816.F32 R120, R4.reuse, R10, R120 ;  /* 0x0000000a0478723c */ /* 0x040ff00000001878 */
[C---:B----4-:R-:W-:Y:S08]  /*7430*/  HMMA.16816.F32 R148, R4.reuse, R16, R148 ;  /* 0x000000100494723c */ /* 0x050ff00000001894 */
[----:B------:R-:W-:Y:S01]  /*7440*/  HMMA.16816.F32 R144, R4, R18, R144 ;  /* 0x000000120490723c */ /* 0x000fe20000001890 */
[----:B------:R-:W-:-:S04]  /*7450*/  NOP ;  /* 0x0000000000007918 */ /* 0x000fc80000000000 */
[----:B------:R-:W-:-:S15]  /*7460*/  BRA.U !UP1, `(.L_x_668) ;  /* 0x00000045094c7547 */ /* 0x000fde000b800000 */
        /* <DEDUP_REMOVED lines=8> */
[----:B------:R-:W-:Y:S01]  /*74f0*/  UIADD3 UR21, UPT, UPT, UR19, -0x2, URZ ;  /* 0xfffffffe13157890 */ /* 0x000fe2000fffe0ff */
[----:B------:R-:W4:Y:S01]  /*7500*/  LDC.64 R222, c[0x0][0x3c0] ;  /* 0x0000f000ffde7b82 */ /* 0x000f220000000a00 */
[----:B------:R-:W1:Y:S01]  /*7510*/  LDCU UR19, c[0x0][0x440] ;  /* 0x00008800ff1377ac */ /* 0x000e620008000800 */
[----:B---3--:R-:W-:Y:S01]  /*7520*/  ISETP.GE.AND P1, PT, R212, UR4, PT ;  /* 0x00000004d4007c0c */ /* 0x008fe2000bf26270 */
[----:B------:R-:W3:Y:S01]  /*7530*/  LDCU UR4, c[0x0][0x45c] ;  /* 0x00008b80ff0477ac */ /* 0x000ee20008000800 */
[----:B--2---:R-:W-:Y:S01]  /*7540*/  ULEA UR5, UR5, UR6, 0x18 ;  /* 0x0000000605057291 */ /* 0x004fe2000f8ec0ff */
[C---:B-1----:R-:W-:Y:S01]  /*7550*/  IMAD.SHL.U32 R209, R211.reuse, 0x40, RZ ;  /* 0x00000040d3d17824 */ /* 0x042fe200078e00ff */
[----:B------:R-:W-:-:S02]  /*7560*/  LOP3.LUT P0, RZ, R211, 0x2, RZ, 0xc0, !PT ;  /* 0x00000002d3ff7812 */ /* 0x000fc4000780c0ff */
[----:B------:R-:W-:Y:S02]  /*7570*/  SHF.L.U32 R219, R211, 0x5, RZ ;  /* 0x00000005d3db7819 */ /* 0x000fe400000006ff */
[----:B------:R-:W-:Y:S02]  /*7580*/  SEL R167, R167, 0xffffffe0, !P0 ;  /* 0xffffffe0a7a77807 */ /* 0x000fe40004000000 */
[----:B------:R-:W-:Y:S01]  /*7590*/  LOP3.LUT R208, R209, 0x400, RZ, 0xc0, !PT ;  /* 0x00000400d1d07812 */ /* 0x000fe200078ec0ff */
[----:B---3--:R-:W-:Y:S06]  /*75a0*/  BRA `(.L_x_669) ;  /* 0x0000000400a87947 */ /* 0x008fec0003800000 */
.L_x_671:
[----:B------:R-:W1:Y:S01]  /*75b0*/  LDC.64 R2, c[0x0][0x3b8] ;  /* 0x0000ee00ff027b82 */ /* 0x000e620000000a00 */
[----:B------:R-:W-:Y:S01]  /*75c0*/  UIADD3 UR6, UPT, UPT, UR21, -0x1, URZ ;  /* 0xffffffff15067890 */ /* 0x000fe2000fffe0ff */
[----:B------:R-:W-:Y:S04]  /*75d0*/  LOP3.LUT R170, R231, 0x1f8, RZ, 0xc0, !PT ;  /* 0x000001f8e7aa7812 */ /* 0x000fe800078ec0ff */
[----:B------:R-:W-:Y:S04]  /*75e0*/  LOP3.LUT R170, R170, 0x38, R211, 0x78, !PT ;  /* 0x00000038aaaa7812 */ /* 0x000fe800078e78d3 */
[----:B------:R-:W-:Y:S04]  /*75f0*/  LOP3.LUT R170, R170, 0x1e00, R231, 0xf8, !PT ;  /* 0x00001e00aaaa7812 */ /* 0x000fe800078ef8e7 */
[----:B------:R-:W-:Y:S01]  /*7600*/  LEA R227, R170, UR5, 0x1 ;  /* 0x00000005aae37c11 */ /* 0x000fe2000f8e08ff */
        /* <DEDUP_REMOVED lines=10> */
[----:B------:R1:W-:Y:S01]  /*76b0*/  @!P1 LDGSTS.E.BYPASS.LTC128B.128 [R227+0x8000], desc[UR22][R176.64] ;  /* 0x08000000b0e39fae */ /* 0x0003e2000b981a16 */
[CC--:B------:R-:W-:Y:S02]  /*76c0*/  LEA R168, P5, R2.reuse, R171.reuse, 0x5 ;  /* 0x000000ab02a87211 */ /* 0x0c0fe400078a28ff */
[C-C-:B------:R-:W-:Y:S01]  /*76d0*/  LEA.HI.X R172, R2.reuse, R172, R3.reuse, 0x4, P6 ;  /* 0x000000ac02ac7211 */ /* 0x140fe200030f2403 */
[----:B------:R1:W-:Y:S01]  /*76e0*/  @P1 STS.128 [R227+0x8000], RZ ;  /* 0x008000ffe3001388 */ /* 0x0003e20000000c00 */
[C---:B------:R-:W-:Y:S03]  /*76f0*/  LEA R169, P6, R2.reuse, R171, 0x4 ;  /* 0x000000ab02a97211 */ /* 0x040fe600078c20ff */
[----:B------:R-:W-:Y:S01]  /*7700*/  @!PT LDS RZ, [RZ] ;  /* 0x00000000fffff984 */ /* 0x000fe20000000800 */
[----:B------:R-:W-:Y:S01]  /*7710*/  @!PT LDS RZ, [RZ] ;  /* 0x00000000fffff984 */ /* 0x000fe20000000800 */
[----:B------:R-:W-:Y:S01]  /*7720*/  @!PT LDS RZ, [RZ] ;  /* 0x00000000fffff984 */ /* 0x000fe20000000800 */
[----:B------:R1:W-:Y:S01]  /*7730*/  @!P4 LDGSTS.E.BYPASS.LTC128B.128 [R227+0xa000], desc[UR22][R176.64+0x80] ;  /* 0x0a000080b0e3cfae */ /* 0x0003e2000b981a16 */
[C-C-:B------:R-:W-:Y:S02]  /*7740*/  LEA.HI.X R166, R2.reuse, R172, R3.reuse, 0x4, P6 ;  /* 0x000000ac02a67211 */ /* 0x140fe400030f2403 */
[C---:B------:R-:W-:Y:S01]  /*7750*/  LEA R174, P6, R171.reuse, R226, 0x1 ;  /* 0x000000e2abae7211 */ /* 0x040fe200078c08ff */
[----:B------:R1:W-:Y:S01]  /*7760*/  @P4 STS.128 [R227+0xa000], RZ ;  /* 0x00a000ffe3004388 */ /* 0x0003e20000000c00 */
[----:B------:R-:W-:Y:S02]  /*7770*/  LEA.HI.X R2, R2, R172, R3, 0x5, P5 ;  /* 0x000000ac02027211 */ /* 0x000fe400028f2c03 */
[-C--:B------:R-:W-:Y:S01]  /*7780*/  LEA.HI.X R175, R171, R225.reuse, R172, 0x1, P6 ;  /* 0x000000e1abaf7211 */ /* 0x080fe200030f0cac */
[----:B------:R-:W-:Y:S01]  /*7790*/  @!PT LDS RZ, [RZ] ;  /* 0x00000000fffff984 */ /* 0x000fe20000000800 */
[----:B------:R-:W-:Y:S01]  /*77a0*/  @!PT LDS RZ, [RZ] ;  /* 0x00000000fffff984 */ /* 0x000fe20000000800 */
[----:B------:R-:W-:Y:S01]  /*77b0*/  @!PT LDS RZ, [RZ] ;  /* 0x00000000fffff984 */ /* 0x000fe20000000800 */
[----:B------:R1:W-:Y:S01]  /*77c0*/  @!P3 LDGSTS.E.BYPASS.LTC128B.128 [R227+0xc000], desc[UR22][R176.64+0x100] ;  /* 0x0c000100b0e3bfae */ /* 0x0003e2000b981a16 */
[CC--:B------:R-:W-:Y:S02]  /*77d0*/  LEA R178, P6, R169.reuse, R226.reuse, 0x1 ;  /* 0x000000e2a9b27211 */ /* 0x0c0fe400078c08ff */
[C---:B------:R-:W-:Y:S01]  /*77e0*/  LEA R172, P5, R168.reuse, R226, 0x1 ;  /* 0x000000e2a8ac7211 */ /* 0x040fe200078a08ff */
[----:B------:R1:W-:Y:S01]  /*77f0*/  @P3 STS.128 [R227+0xc000], RZ ;  /* 0x00c000ffe3003388 */ /* 0x0003e20000000c00 */
[-C--:B------:R-:W-:Y:S02]  /*7800*/  LEA.HI.X R179, R169, R225.reuse, R166, 0x1, P6 ;  /* 0x000000e1a9b37211 */ /* 0x080fe400030f0ca6 */
        /* <DEDUP_REMOVED lines=68> */
.L_x_669:
[----:B------:R-:W-:Y:S04]  /*7c50*/  DEPBAR.LE SB0, 0x0 ;  /* 0x000080000000791a */ /* 0x000fe80000000000 */
[----:B------:R-:W-:Y:S01]  /*7c60*/  BAR.SYNC.DEFER_BLOCKING 0x0 ;  /* 0x0000000000007b1d */ /* 0x000fe20000010000 */
[----:B------:R-:W-:Y:S01]  /*7c70*/  IMAD.SHL.U32 R231, R211, 0x8, RZ ;  /* 0x00000008d3e77824 */ /* 0x000fe200078e00ff */
[----:B------:R-:W-:Y:S01]  /*7c80*/  SHF.R.U32.HI R213, RZ, 0x1, R211 ;  /* 0x00000001ffd57819 */ /* 0x000fe200000116d3 */
[----:B----4-:R-:W-:Y:S01]  /*7c90*/  IMAD.WIDE.U32 R200, R222, UR21, RZ ;  /* 0x00000015dec87c25 */ /* 0x010fe2000f8e00ff */
[----:B------:R-:W-:Y:S01]  /*7ca0*/  LOP3.LUT R214, R219, 0x7c00, RZ, 0xc0, !PT ;  /* 0x00007c00dbd67812 */ /* 0x000fe200078ec0ff */
[----:B------:R-:W-:Y:S01]  /*7cb0*/  UISETP.NE.AND UP0, UPT, UR21, URZ, UPT ;  /* 0x000000ff1500728c */ /* 0x000fe2000bf05270 */
[----:B------:R-:W-:Y:S01]  /*7cc0*/  LOP3.LUT R212, R231, 0x38, RZ, 0xc0, !PT ;  /* 0x00000038e7d47812 */ /* 0x000fe200078ec0ff */
[C---:B------:R-:W-:Y:S01]  /*7cd0*/  IMAD.SHL.U32 R203, R200.reuse, 0x40, RZ ;  /* 0x00000040c8cb7824 */ /* 0x040fe200078e00ff */
[----:B------:R-:W-:Y:S01]  /*7ce0*/  LEA R244, P2, R200, R224, 0x7 ;  /* 0x000000e0c8f47211 */ /* 0x000fe200078438ff */
[----:B------:R-:W-:Y:S01]  /*7cf0*/  IMAD R164, R223, UR21, R201 ;  /* 0x00000015dfa47c24 */ /* 0x000fe2000f8e02c9 */
[----:B------:R-:W-:Y:S02]  /*7d00*/  LOP3.LUT R230, R212, 0x40, RZ, 0xfc, !PT ;  /* 0x00000040d4e67812 */ /* 0x000fe400078efcff */
[----:B------:R-:W-:Y:S02]  /*7d10*/  LEA R203, P0, R222, R203, 0x4 ;  /* 0x000000cbdecb7211 */ /* 0x000fe400078020ff */
[C-C-:B------:R-:W-:Y:S02]  /*7d20*/  SHF.L.U64.HI R206, R200.reuse, 0x6, R164.reuse ;  /* 0x00000006c8ce7819 */ /* 0x140fe400000102a4 */
[----:B------:R-:W-:Y:S02]  /*7d30*/  LEA.HI.X R245, R200, R221, R164, 0x7, P2 ;  /* 0x000000ddc8f57211 */ /* 0x000fe400010f3ca4 */
[----:B------:R-:W-:Y:S02]  /*7d40*/  ISETP.GE.AND P4, PT, R230, UR19, PT ;  /* 0x00000013e6007c0c */ /* 0x000fe4000bf86270 */
[C-C-:B------:R-:W-:Y:S02]  /*7d50*/  LEA.HI.X R206, R222.reuse, R206, R223.reuse, 0x4, P0 ;  /* 0x000000cedece7211 */ /* 0x140fe400000f24df */
[-C--:B------:R-:W-:Y:S02]  /*7d60*/  LEA R207, P2, R222, R203.reuse, 0x4 ;  /* 0x000000cbdecf7211 */ /* 0x080fe400078420ff */
[----:B------:R-:W-:Y:S01]  /*7d70*/  LEA R204, P3, R203, R224, 0x1 ;  /* 0x000000e0cbcc7211 */ /* 0x000fe200078608ff */
[----:B------:R-:W-:Y:S01]  /*7d80*/  @!PT LDS RZ, [RZ] ;  /* 0x00000000fffff984 */ /* 0x000fe20000000800 */
[----:B------:R-:W-:Y:S01]  /*7d90*/  @!PT LDS RZ, [RZ] ;  /* 0x00000000fffff984 */ /* 0x000fe20000000800 */
[----:B------:R-:W-:Y:S01]  /*7da0*/  @!PT LDS RZ, [RZ] ;  /* 0x00000000fffff984 */ /* 0x000fe20000000800 */
[----:B------:R-:W-:Y:S01]  /*7db0*/  @!P1 LDGSTS.E.BYPASS.LTC128B.128 [R227+0x10000], desc[UR22][R244.64] ;  /* 0x10000000f4e39fae */ /* 0x000fe2000b981a16 */
[----:B------:R-:W-:Y:S02]  /*7dc0*/  LOP3.LUT R229, R212, 0x80, RZ, 0xfc, !PT ;  /* 0x00000080d4e57812 */ /* 0x000fe400078efcff */
[C-C-:B------:R-:W-:Y:S01]  /*7dd0*/  LEA.HI.X R228, R222.reuse, R206, R223.reuse, 0x4, P2 ;  /* 0x000000cedee47211 */ /* 0x140fe200010f24df */
[----:B------:R-:W-:Y:S01]  /*7de0*/  @P1 STS.128 [R227+0x10000], RZ ;  /* 0x010000ffe3001388 */ /* 0x000fe20000000c00 */
[C---:B------:R-:W-:Y:S02]  /*7df0*/  LEA R201, P0, R222.reuse, R203, 0x5 ;  /* 0x000000cbdec97211 */ /* 0x040fe400078028ff */
[----:B------:R-:W-:Y:S01]  /*7e00*/  LEA R202, P2, R207, R224, 0x1 ;  /* 0x000000e0cfca7211 */ /* 0x000fe200078408ff */
[----:B------:R-:W-:Y:S01]  /*7e10*/  @!PT LDS RZ, [RZ] ;  /* 0x00000000fffff984 */ /* 0x000fe20000000800 */
[----:B------:R-:W-:Y:S01]  /*7e20*/  @!PT LDS RZ, [RZ] ;  /* 0x00000000fffff984 */ /* 0x000fe20000000800 */
[----:B------:R-:W-:Y:S01]  /*7e30*/  @!PT LDS RZ, [RZ] ;  /* 0x00000000fffff984 */ /* 0x000fe20000000800 */
[----:B------:R-:W-:Y:S01]  /*7e40*/  @!P4 LDGSTS.E.BYPASS.LTC128B.128 [R227+0x12000], desc[UR22][R244.64+0x80] ;  /* 0x12000080f4e3cfae */ /* 0x000fe2000b981a16 */
[-C--:B------:R-:W-:Y:S02]  /*7e50*/  LEA.HI.X R205, R203, R221.reuse, R206, 0x1, P3 ;  /* 0x000000ddcbcd7211 */ /* 0x080fe400018f0cce */
[----:B------:R-:W-:Y:S01]  /*7e60*/  ISETP.GE.AND P3, PT, R229, UR19, PT ;  /* 0x00000013e5007c0c */ /* 0x000fe2000bf66270 */
[----:B------:R-:W-:Y:S01]  /*7e70*/  @P4 STS.128 [R227+0x12000], RZ ;  /* 0x012000ffe3004388 */ /* 0x000fe20000000c00 */
[----:B------:R-:W-:Y:S02]  /*7e80*/  LEA.HI.X R164, R222, R206, R223, 0x5, P0 ;  /* 0x000000cedea47211 */ /* 0x000fe400000f2cdf */
[----:B------:R-:W-:Y:S02]  /*7e90*/  LEA R200, P0, R201, R224, 0x1 ;  /* 0x000000e0c9c87211 */ /* 0x000fe400078008ff */
[-C--:B------:R-:W-:Y:S02]  /*7ea0*/  LEA.HI.X R203, R207, R221.reuse, R228, 0x1, P2 ;  /* 0x000000ddcfcb7211 */ /* 0x080fe400010f0ce4 */
[----:B------:R-:W-:Y:S02]  /*7eb0*/  LOP3.LUT R228, R212, 0xc0, RZ, 0xfc, !PT ;  /* 0x000000c0d4e47812 */ /* 0x000fe400078efcff */
[----:B------:R-:W-:Y:S02]  /*7ec0*/  LEA.HI.X R201, R201, R221, R164, 0x1, P0 ;  /* 0x000000ddc9c97211 */ /* 0x000fe400000f0ca4 */
[----:B------:R-:W-:Y:S01]  /*7ed0*/  ISETP.GE.AND P0, PT, R228, UR19, PT ;  /* 0x00000013e4007c0c */ /* 0x000fe2000bf06270 */
[----:B------:R-:W-:Y:S01]  /*7ee0*/  @!PT LDS RZ, [RZ] ;  /* 0x00000000fffff984 */ /* 0x000fe20000000800 */
[----:B------:R-:W-:Y:S01]  /*7ef0*/  @!PT LDS RZ, [RZ] ;  /* 0x00000000fffff984 */ /* 0x000fe20000000800 */
[----:B------:R-:W-:Y:S01]  /*7f00*/  @!PT LDS RZ, [RZ] ;  /* 0x00000000fffff984 */ /* 0x000fe20000000800 */
[----:B------:R-:W-:Y:S01]  /*7f10*/  @!P3 LDGSTS.E.BYPASS.LTC128B.128 [R227+0x14000], desc[UR22][R244.64+0x100] ;  /* 0x14000100f4e3bfae */ /* 0x000fe2000b981a16 */
[C---:B------:R-:W-:Y:S02]  /*7f20*/  ISETP.GE.AND P1, PT, R212.reuse, UR19, PT ;  /* 0x00000013d4007c0c */ /* 0x040fe4000bf26270 */
[----:B------:R-:W-:Y:S01]  /*7f30*/  LOP3.LUT R3, R213, 0x8, RZ, 0xc0, !PT ;  /* 0x00000008d5037812 */ /* 0x000fe200078ec0ff */
[----:B------:R-:W-:Y:S01]  /*7f40*/  @P3 STS.128 [R227+0x14000], RZ ;  /* 0x014000ffe3003388 */ /* 0x000fe20000000c00 */
[--C-:B------:R-:W-:Y:S02]  /*7f50*/  LOP3.LUT R2, R212, 0x1c0, R209.reuse, 0xf8, !PT ;  /* 0x000001c0d4027812 */ /* 0x100fe400078ef8d1 */
[----:B------:R-:W-:Y:S02]  /*7f60*/  LOP3.LUT R169, R214, 0x200, R209, 0xf8, !PT ;  /* 0x00000200d6a97812 */ /* 0x000fe400078ef8d1 */
[C---:B------:R-:W-:Y:S02]  /*7f70*/  LOP3.LUT R216, R2.reuse, R3, RZ, 0x3c, !PT ;  /* 0x0000000302d87212 */ /* 0x040fe400078e3cff */
[----:B------:R-:W-:Y:S01]  /*7f80*/  LOP3.LUT R3, R2, 0x8, R211, 0x78, !PT ;  /* 0x0000000802037812 */ /* 0x000fe200078e78d3 */
[----:B------:R-:W-:Y:S01]  /*7f90*/  @!PT LDS RZ, [RZ] ;  /* 0x00000000fffff984 */ /* 0x000fe20000000800 */
[----:B------:R-:W-:Y:S01]  /*7fa0*/  @!PT LDS RZ, [RZ] ;  /* 0x00000000fffff984 */ /* 0x000fe20000000800 */
[----:B------:R-:W-:Y:S01]  /*7fb0*/  @!PT LDS RZ, [RZ] ;  /* 0x00000000fffff984 */ /* 0x000fe20000000800 */
[----:B------:R-:W-:Y:S01]  /*7fc0*/  @!P0 LDGSTS.E.BYPASS.LTC128B.128 [R227+0x16000], desc[UR22][R244.64+0x180] ;  /* 0x16000180f4e38fae */ /* 0x000fe2000b981a16 */
[----:B------:R-:W-:Y:S02]  /*7fd0*/  LOP3.LUT R220, R169, R216, RZ, 0xfc, !PT ;  /* 0x000000d8a9dc7212 */ /* 0x000fe400078efcff */
[----:B------:R-:W-:Y:S01]  /*7fe0*/  LOP3.LUT P2, RZ, R211, 0x4, RZ, 0xc0, !PT ;  /* 0x00000004d3ff7812 */ /* 0x000fe2000784c0ff */
[----:B------:R-:W-:Y:S01]  /*7ff0*/  @P0 STS.128 [R227+0x16000], RZ ;  /* 0x016000ffe3000388 */ /* 0x000fe20000000c00 */
[----:B------:R-:W-:Y:S01]  /*8000*/  IMAD R218, R3, 0x2, R208 ;  /* 0x0000000203da7824 */ /* 0x000fe200078e02d0 */
[----:B------:R-:W-:Y:S02]  /*8010*/  LEA R220, R220, UR5, 0x1 ;  /* 0x00000005dcdc7c11 */ /* 0x000fe4000f8e08ff */
[----:B------:R-:W-:Y:S01]  /*8020*/  @!PT LDS RZ, [RZ] ;  /* 0x00000000fffff984 */ /* 0x000fe20000000800 */
[----:B------:R-:W-:Y:S01]  /*8030*/  @!PT LDS RZ, [RZ] ;  /* 0x00000000fffff984 */ /* 0x000fe20000000800 */
[----:B------:R-:W-:Y:S01]  /*8040*/  @!PT LDS RZ, [RZ] ;  /* 0x00000000fffff984 */ /* 0x000fe20000000800 */
[----:B------:R-:W-:Y:S01]  /*8050*/  @!P1 LDGSTS.E.BYPASS.LTC128B.128 [R227+0x10800], desc[UR22][R204.64] ;  /* 0x10800000cce39fae */ /* 0x000fe2000b981a16 */
[----:B------:R-:W-:Y:S01]  /*8060*/  VIADD R2, R218, UR5 ;  /* 0x00000005da027c36 */ /* 0x000fe20008000000 */
[----:B------:R-:W-:Y:S01]  /*8070*/  SEL R3, R210, 0xffffffc0, !P2 ;  /* 0xffffffc0d2037807 */ /* 0x000fe20005000000 */
[--C-:B------:R-:W-:Y:S01]  /*8080*/  IMAD.IADD R217, R167, 0x1, R220.reuse ;  /* 0x00000001a7d97824 */ /* 0x100fe200078e02dc */
[----:B------:R-:W-:Y:S01]  /*8090*/  @P1 STS.128 [R227+0x10800], RZ ;  /* 0x010800ffe3001388 */ /* 0x000fe20000000c00 */
[C---:B------:R-:W-:Y:S02]  /*80a0*/  IMAD.IADD R215, R2.reuse, 0x1, R167 ;  /* 0x0000000102d77824 */ /* 0x040fe400078e02a7 */
[----:B------:R-:W-:Y:S01]  /*80b0*/  IMAD.IADD R166, R3, 0x1, R220 ;  /* 0x0000000103a67824 */ /* 0x000fe200078e02dc */
[----:B------:R-:W-:Y:S01]  /*80c0*/  @!PT LDS RZ, [RZ] ;  /* 0x00000000fffff984 */ /* 0x000fe20000000800 */
[----:B------:R-:W-:Y:S01]  /*80d0*/  @!PT LDS RZ, [RZ] ;  /* 0x00000000fffff984 */ /* 0x000fe20000000800 */
[----:B------:R-:W-:Y:S01]  /*80e0*/  @!PT LDS RZ, [RZ] ;  /* 0x00000000fffff984 */ /* 0x000fe20000000800 */
[----:B------:R-:W-:Y:S01]  /*80f0*/  @!P4 LDGSTS.E.BYPASS.LTC128B.128 [R227+0x12800], desc[UR22][R204.64+0x80] ;  /* 0x12800080cce3cfae */ /* 0x000fe2000b981a16 */
[----:B------:R-:W-:Y:S02]  /*8100*/  IMAD.IADD R2, R2, 0x1, R3 ;  /* 0x0000000102027824 */ /* 0x000fe400078e0203 */
[C---:B------:R-:W-:Y:S01]  /*8110*/  IMAD.IADD R164, R167.reuse, 0x1, R166 ;  /* 0x00000001a7a47824 */ /* 0x040fe200078e02a6 */
[----:B------:R-:W-:Y:S01]  /*8120*/  @P4 STS.128 [R227+0x12800], RZ ;  /* 0x012800ffe3004388 */ /* 0x000fe20000000c00 */
[----:B------:R-:W-:Y:S03]  /*8130*/  IMAD.IADD R3, R167, 0x1, R2 ;  /* 0x00000001a7037824 */ /* 0x000fe600078e0202 */
        /* <DEDUP_REMOVED lines=271> */
[----:B------:R-:W-:Y:S08]  /*9230*/  FMNMX3.FTZ R164, R164, R24, R25, !PT ;  /* 0x00000018a4a47276 */ /* 0x000ff00007810019 */
[----:B------:R-:W-:Y:S08]  /*9240*/  FMNMX3.FTZ R164, R164, R28, R29, !PT ;  /* 0x0000001ca4a47276 */ /* 0x000ff0000781001d */
[----:B------:R-:W-:Y:S01]  /*9250*/  FMNMX3.FTZ R164, R164, R32, R33, !PT ;  /* 0x00000020a4a47276 */ /* 0x000fe20007810021 */
[----:B------:R-:W-:Y:S06]  /*9260*/  BRA.U.ANY UP0, `(.L_x_671) ;  /* 0xffffffe100d07547 */ /* 0x000fec000b93ffff */
.L_x_670:
[----:B------:R-:W-:Y:S01]  /*9270*/  FMNMX3.FTZ R3, R200, R26, R27, !PT ;  /* 0x0000001ac8037276 */ /* 0x000fe2000781001b */
[----:B------:R-:W2:Y:S01]  /*9280*/  SHFL.BFLY PT, R169, R164, 0x2, 0x1f ;  /* 0x0c401f00a4a97f89 */ /* 0x000ea200000e0000 */
[----:B------:R-:W-:Y:S01]  /*9290*/  USHF.L.U32 UR20, UR21, 0x1, URZ ;  /* 0x0000000115147899 */ /* 0x000fe200080006ff */
[----:B------:R-:W3:Y:S01]  /*92a0*/  LDC R202, c[0x0][0x4f8] ;  /* 0x00013e00ffca7b82 */ /* 0x000ee20000000800 */
[----:B------:R-:W-:Y:S01]  /*92b0*/  FMNMX3.FTZ R3, R3, R30, R31, !PT ;  /* 0x0000001e03037276 */ /* 0x000fe2000781001f */
[----:B------:R-:W-:Y:S01]  /*92c0*/  UIADD3 UR6, UPT, UPT, UR26, -0x61c88647, URZ ;  /* 0x9e3779b91a067890 */ /* 0x000fe2000fffe0ff */
[----:B------:R-:W-:Y:S01]  /*92d0*/  LOP3.LUT R216, R216, 0x200, R209, 0xf8, !PT ;  /* 0x00000200d8d87812 */ /* 0x000fe200078ef8d1 */
[----:B------:R-:W-:Y:S01]  /*92e0*/  UIADD3 UR11, UPT, UPT, UR26, 0x3c6ef372, URZ ;  /* 0x3c6ef3721a0b7890 */ /* 0x000fe2000fffe0ff */
[----:B------:R-:W-:Y:S01]  /*92f0*/  FMNMX3.FTZ R166, R3, R34, R35, !PT ;  /* 0x0000002203a67276 */ /* 0x000fe20007810023 */
[----:B------:R-:W-:Y:S01]  /*9300*/  UIADD3 UR17, UPT, UPT, UR27, 0x76cf5d0a, URZ ;  /* 0x76cf5d0a1b117890 */ /* 0x000fe2000fffe0ff */
[----:B------:R-:W-:Y:S01]  /*9310*/  LEA R192, R216, UR5, 0x1 ;  /* 0x00000005d8c07c11 */ /* 0x000fe2000f8e08ff */
[----:B------:R-:W-:Y:S02]  /*9320*/  UIADD3 UR16, UPT, UPT, UR27, 0x32370b8f, URZ ;  /* 0x32370b8f1b107890 */ /* 0x000fe4000fffe0ff */
[----:B------:R-:W4:Y:S01]  /*9330*/  SHFL.BFLY PT, R3, R166, 0x2, 0x1f ;  /* 0x0c401f00a6037f89 */ /* 0x000f2200000e0000 */
[----:B------:R-:W-:Y:S02]  /*9340*/  UIADD3 UR9, UPT, UPT, UR26, 0x78dde6e4, URZ ;  /* 0x78dde6e41a097890 */ /* 0x000fe4000fffe0ff */
[----:B------:R-:W-:Y:S05]  /*9350*/  UIADD3 UR10, UPT, UPT, UR26, -0x255992d5, URZ ;  /* 0xdaa66d2b1a0a7890 */ /* 0x000fea000fffe0ff */
[----:B-1----:R-:W-:Y:S01]  /*9360*/  LDSM.16.MT88.4 R172, [R192+0x10000] ;  /* 0x01000000c0ac783b */ /* 0x002fe20000004200 */
[----:B------:R-:W-:Y:S02]  /*9370*/  UIADD3 UR13, UPT, UPT, UR27, -0x56f99767, URZ ;  /* 0xa90668991b0d7890 */ /* 0x000fe4000fffe0ff */
[----:B------:R-:W-:Y:S02]  /*9380*/  UIADD3 UR15, UPT, UPT, UR27, -0x126145ec, URZ ;  /* 0xed9eba141b0f7890 */ /* 0x000fe4000fffe0ff */
[----:B------:R-:W-:Y:S02]  /*9390*/  UIADD3 UR7, UPT, UPT, UR26, -0x4ab325aa, URZ ;  /* 0xb54cda561a077890 */ /* 0x000fe4000fffe0ff */
[----:B------:R-:W-:Y:S02]  /*93a0*/  UIADD3 UR8, UPT, UPT, UR26, 0x1715609d, URZ ;  /* 0x1715609d1a087890 */ /* 0x000fe4000fffe0ff */
[----:B------:R-:W-:Y:S02]  /*93b0*/  UIADD3 UR12, UPT, UPT, UR27, 0x646e171e, URZ ;  /* 0x646e171e1b0c7890 */ /* 0x000fe4000fffe0ff */
[----:B------:R-:W-:Y:S01]  /*93c0*/  UISETP.GT.AND UP0, UPT, UR21, URZ, UPT ;  /* 0x000000ff1500728c */ /* 0x000fe2000bf04270 */
[----:B--2---:R-:W-:Y:S02]  /*93d0*/  FMNMX.FTZ R171, R164, R169, !PT ;  /* 0x000000a9a4ab7209 */ /* 0x004fe40007810000 */
[----:B------:R-:W-:Y:S01]  /*93e0*/  MOV R169, UR20 ;  /* 0x0000001400a97c02 */ /* 0x000fe20008000f00 */
[----:B------:R-:W-:Y:S01]  /*93f0*/  UIADD3 UR20, UPT, UPT, UR20, 0x1, URZ ;  /* 0x0000000114147890 */ /* 0x000fe2000fffe0ff */
[----:B---3--:R-:W-:Y:S01]  /*9400*/  LOP3.LUT R202, R202, 0xff, RZ, 0xc0, !PT ;  /* 0x000000ffcaca7812 */ /* 0x008fe200078ec0ff */
[----:B------:R-:W1:Y:S01]  /*9410*/  SHFL.BFLY PT, R168, R171, 0x1, 0x1f ;  /* 0x0c201f00aba87f89 */ /* 0x000e6200000e0000 */
[----:B------:R-:W-:Y:S02]  /*9420*/  LOP3.LUT R169, R169, UR27, R237, 0x96, !PT ;  /* 0x0000001ba9a97c12 */ /* 0x000fe4000f8e96ed */
[----:B----4-:R-:W-:Y:S02]  /*9430*/  FMNMX.FTZ R2, R166, R3, !PT ;  /* 0x00000003a6027209 */ /* 0x010fe40007810000 */
[----:B------:R-:W-:Y:S01]  /*9440*/  LEA R202, R202, R202, 0x10 ;  /* 0x000000cacaca7211 */ /* 0x000fe200078e80ff */
[----:B------:R-:W-:Y:S01]  /*9450*/  IMAD.WIDE.U32 R184, R169, -0x326172a9, RZ ;  /* 0xcd9e8d57a9b87825 */ /* 0x000fe200078e00ff */
[----:B------:R-:W-:Y:S01]  /*9460*/  IADD3 R166, PT, PT, R192, 0x10040, RZ ;  /* 0x00010040c0a67810 */ /* 0x000fe20007ffe0ff */
[----:B------:R-:W2:Y:S03]  /*9470*/  SHFL.BFLY PT, R3, R2, 0x1, 0x1f ;  /* 0x0c201f0002037f89 */ /* 0x000ea600000e0000 */
[----:B------:R-:W-:Y:S02]  /*9480*/  LOP3.LUT R182, R242, UR6, R185, 0x96, !PT ;  /* 0x00000006f2b67c12 */ /* 0x000fe4000f8e96b9 */
[----:B------:R-:W-:Y:S03]  /*9490*/  LOP3.LUT R184, R233, UR11, R184, 0x96, !PT ;  /* 0x0000000be9b87c12 */ /* 0x000fe6000f8e96b8 */
[----:B------:R-:W-:Y:S04]  /*94a0*/  IMAD.WIDE.U32 R182, R182, -0x2daee0ad, RZ ;  /* 0xd2511f53b6b67825 */ /* 0x000fe800078e00ff */
[----:B------:R-:W-:Y:S01]  /*94b0*/  IMAD.WIDE.U32 R184, R184, -0x2daee0ad, RZ ;  /* 0xd2511f53b8b87825 */ /* 0x000fe200078e00ff */
[----:B-1----:R-:W-:Y:S04]  /*94c0*/  FMNMX.FTZ R164, R171, R168, !PT ;  /* 0x000000a8aba47209 */ /* 0x002fe80007810000 */
[----:B------:R-:W-:Y:S02]  /*94d0*/  LOP3.LUT R182, R182, UR16, R185, 0x96, !PT ;  /* 0x00000010b6b67c12 */ /* 0x000fe4000f8e96b9 */
[C---:B------:R-:W-:Y:S01]  /*94e0*/  FSETP.NEU.FTZ.AND P0, PT, R164.reuse, -INF , PT ;  /* 0xff800000a400780b */ /* 0x040fe20003f1d000 */
[----:B------:R-:W-:Y:S01]  /*94f0*/  FMUL.FTZ R204, R164, UR4 ;  /* 0x00000004a4cc7c20 */ /* 0x000fe20008410000 */
[----:B--2---:R-:W-:Y:S02]  /*9500*/  FMNMX.FTZ R3, R2, R3, !PT ;  /* 0x0000000302037209 */ /* 0x004fe40007810000 */
[----:B------:R-:W-:Y:S01]  /*9510*/  LOP3.LUT R2, R234, UR17, R183, 0x96, !PT ;  /* 0x00000011ea027c12 */ /* 0x000fe2000f8e96b7 */
[----:B------:R-:W-:Y:S01]  /*9520*/  IMAD.WIDE.U32 R182, R182, -0x326172a9, RZ ;  /* 0xcd9e8d57b6b67825 */ /* 0x000fe200078e00ff */
[----:B------:R-:W-:Y:S03]  /*9530*/  FSEL R204, R204, RZ, P0 ;  /* 0x000000ffcccc7208 */ /* 0x000fe60000000000 */
[C---:B------:R-:W-:Y:S01]  /*9540*/  FMUL.FTZ R203, R3.reuse, UR4 ;  /* 0x0000000403cb7c20 */ /* 0x040fe20008410000 */
[----:B------:R-:W-:Y:S01]  /*9550*/  IMAD.WIDE.U32 R180, R2, -0x326172a9, RZ ;  /* 0xcd9e8d5702b47825 */ /* 0x000fe200078e00ff */
[----:B------:R-:W-:Y:S03]  /*9560*/  FSETP.NEU.FTZ.AND P0, PT, R3, -INF , PT ;  /* 0xff8000000300780b */ /* 0x000fe60003f1d000 */
[--C-:B------:R-:W-:Y:S01]  /*9570*/  FFMA.FTZ R194, R8, UR4, -R204.reuse ;  /* 0x0000000408c27c23 */ /* 0x100fe200080108cc */
[--C-:B------:R-:W-:Y:S01]  /*9580*/  FFMA.FTZ R195, R9, UR4, -R204.reuse ;  /* 0x0000000409c37c23 */ /* 0x100fe200080108cc */
[----:B------:R-:W-:Y:S01]  /*9590*/  LOP3.LUT R180, R180, UR9, R183, 0x96, !PT ;  /* 0x00000009b4b47c12 */ /* 0x000fe2000f8e96b7 */
[--C-:B------:R-:W-:Y:S01]  /*95a0*/  FFMA.FTZ R199, R4, UR4, -R204.reuse ;  /* 0x0000000404c77c23 */ /* 0x100fe200080108cc */
[----:B------:R-:W-:Y:S01]  /*95b0*/  LOP3.LUT R2, R232, UR10, R181, 0x96, !PT ;  /* 0x0000000ae8027c12 */ /* 0x000fe2000f8e96b5 */
[----:B------:R-:W-:Y:S01]  /*95c0*/  FFMA.FTZ R198, R5, UR4, -R204 ;  /* 0x0000000405c67c23 */ /* 0x000fe200080108cc */
[----:B------:R-:W-:Y:S01]  /*95d0*/  FSEL R203, R203, RZ, P0 ;  /* 0x000000ffcbcb7208 */ /* 0x000fe20000000000 */
[----:B------:R-:W-:Y:S04]  /*95e0*/  IMAD.WIDE.U32 R180, R180, -0x2daee0ad, RZ ;  /* 0xd2511f53b4b47825 */ /* 0x000fe800078e00ff */
[----:B------:R-:W-:Y:S01]  /*95f0*/  FADD.FTZ R0, -R3, R0 ;  /* 0x0000000003007221 */ /* 0x000fe20000010100 */
[----:B------:R-:W-:Y:S01]  /*9600*/  MUFU.EX2 R194, R194 ;  /* 0x000000c200c27308 */ /* 0x000fe20000000800 */
[--C-:B------:R-:W-:Y:S01]  /*9610*/  FFMA.FTZ R205, R16, UR4, -R204.reuse ;  /* 0x0000000410cd7c23 */ /* 0x100fe200080108cc */
[----:B------:R-:W-:Y:S04]  /*9620*/  IMAD.WIDE.U32 R8, R2, -0x2daee0ad, RZ ;  /* 0xd2511f5302087825 */ /* 0x000fe800078e00ff */
[--C-:B------:R-:W-:Y:S01]  /*9630*/  FFMA.FTZ R196, R10, UR4, -R203.reuse ;  /* 0x000000040ac47c23 */ /* 0x100fe200080108cb */
[--C-:B------:R-:W-:Y:S01]  /*9640*/  FFMA.FTZ R197, R11, UR4, -R203.reuse ;  /* 0x000000040bc57c23 */ /* 0x100fe200080108cb */
[----:B------:R-:W-:Y:S01]  /*9650*/  FFMA.FTZ R201, R6, UR4, -R203 ;  /* 0x0000000406c97c23 */ /* 0x000fe200080108cb */
[----:B------:R-:W-:Y:S01]  /*9660*/  LOP3.LUT R10, R8, UR13, R181, 0x96, !PT ;  /* 0x0000000d080a7c12 */ /* 0x000fe2000f8e96b5 */
[----:B------:R-:W-:Y:S01]  /*9670*/  FFMA.FTZ R200, R7, UR4, -R203 ;  /* 0x0000000407c87c23 */ /* 0x000fe200080108cb */
[----:B------:R-:W-:Y:S01]  /*9680*/  LOP3.LUT R184, R184, UR15, R9, 0x96, !PT ;  /* 0x0000000fb8b87c12 */ /* 0x000fe2000f8e9609 */
[----:B------:R-:W-:Y:S01]  /*9690*/  MUFU.EX2 R196, R196 ;  /* 0x000000c400c47308 */ /* 0x000fe20000000800 */
[--C-:B------:R-:W-:Y:S01]  /*96a0*/  FFMA.FTZ R206, R17, UR4, -R204.reuse ;  /* 0x0000000411ce7c23 */ /* 0x100fe200080108cc */
[----:B------:R-:W-:Y:S04]  /*96b0*/  IMAD.WIDE.U32 R10, R10, -0x326172a9, RZ ;  /* 0xcd9e8d570a0a7825 */ /* 0x000fe800078e00ff */
[--C-:B------:R-:W-:Y:S01]  /*96c0*/  FFMA.FTZ R207, R18, UR4, -R203.reuse ;  /* 0x0000000412cf7c23 */ /* 0x100fe200080108cb */
[--C-:B------:R-:W-:Y:S01]  /*96d0*/  FFMA.FTZ R216, R19, UR4, -R203.reuse ;  /* 0x0000000413d87c23 */ /* 0x100fe200080108cb */
[----:B------:R-:W-:Y:S01]  /*96e0*/  IMAD.WIDE.U32 R184, R184, -0x326172a9, RZ ;  /* 0xcd9e8d57b8b87825 */ /* 0x000fe200078e00ff */
[----:B------:R-:W-:Y:S01]  /*96f0*/  MOV R2, R10 ;  /* 0x0000000a00027202 */ /* 0x000fe20000000f00 */
[----:B------:R-:W1:Y:S01]  /*9700*/  MUFU.EX2 R197, R197 ;  /* 0x000000c500c57308 */ /* 0x000e620000000800 */
[----:B------:R-:W-:Y:S01]  /*9710*/  PRMT R9, R10, 0x7773, RZ ;  /* 0x000077730a097816 */ /* 0x000fe200000000ff */
[--C-:B------:R-:W-:Y:S01]  /*9720*/  FFMA.FTZ R215, R12, UR4, -R204.reuse ;  /* 0x000000040cd77c23 */ /* 0x100fe200080108cc */
[----:B------:R-:W-:Y:S01]  /*9730*/  PRMT R4, R10, 0x7772, RZ ;  /* 0x000077720a047816 */ /* 0x000fe200000000ff */
[--C-:B------:R-:W-:Y:S01]  /*9740*/  FFMA.FTZ R217, R14, UR4, -R203.reuse ;  /* 0x000000040ed97c23 */ /* 0x100fe200080108cb */
[----:B------:R-:W-:Y:S01]  /*9750*/  PRMT R5, R10, 0x7771, RZ ;  /* 0x000077710a057816 */ /* 0x000fe200000000ff */
[----:B------:R-:W-:Y:S01]  /*9760*/  FFMA.FTZ R220, R15, UR4, -R203 ;  /* 0x000000040fdc7c23 */ /* 0x000fe200080108cb */
[----:B------:R-:W-:Y:S01]  /*9770*/  PRMT R6, R4, 0x5410, R9 ;  /* 0x0000541004067816 */ /* 0x000fe20000000009 */
[----:B------:R-:W-:Y:S01]  /*9780*/  FADD.FTZ R4, -R164, R165 ;  /* 0x000000a5a4047221 */ /* 0x000fe20000010100 */
[----:B------:R-:W-:Y:S01]  /*9790*/  LOP3.LUT R2, R2, 0xff, RZ, 0xc0, !PT ;  /* 0x000000ff02027812 */ /* 0x000fe200078ec0ff */
[----:B------:R-:W2:Y:S01]  /*97a0*/  MUFU.EX2 R195, R195 ;  /* 0x000000c300c37308 */ /* 0x000ea20000000800 */
[----:B------:R-:W-:Y:S01]  /*97b0*/  LOP3.LUT R8, R184, UR7, R11, 0x96, !PT ;  /* 0x00000007b8087c12 */ /* 0x000fe2000f8e960b */
[----:B------:R-:W-:Y:S01]  /*97c0*/  FFMA.FTZ R218, R13, UR4, -R204 ;  /* 0x000000040dda7c23 */ /* 0x000fe200080108cc */
[----:B------:R-:W-:Y:S01]  /*97d0*/  PRMT R5, R2, 0x5410, R5 ;  /* 0x0000541002057816 */ /* 0x000fe20000000005 */
[----:B------:R-:W-:Y:S01]  /*97e0*/  FMUL.FTZ R2, R4, UR4 ;  /* 0x0000000404027c20 */ /* 0x000fe20008410000 */
[----:B------:R-:W-:Y:S01]  /*97f0*/  FMUL.FTZ R4, R0, UR4 ;  /* 0x0000000400047c20 */ /* 0x000fe20008410000 */
[C---:B------:R-:W-:Y:S04]  /*9800*/  PRMT R9, R8.reuse, 0x7632, R9 ;  /* 0x0000763208097816 */ /* 0x040fe80000000009 */
[----:B------:R-:W-:Y:S01]  /*9810*/  MUFU.EX2 R199, R199 ;  /* 0x000000c700c77308 */ /* 0x000fe20000000800 */
[----:B------:R-:W-:Y:S02]  /*9820*/  IADD3 R165, PT, PT, R167, R192, RZ ;  /* 0x000000c0a7a57210 */ /* 0x000fe40007ffe0ff */
[C---:B------:R-:W-:Y:S02]  /*9830*/  LOP3.LUT R7, R8.reuse, 0xffff, RZ, 0xc0, !PT ;  /* 0x0000ffff08077812 */ /* 0x040fe400078ec0ff */
[----:B------:R-:W-:Y:S01]  /*9840*/  LOP3.LUT R10, R8, 0xff, RZ, 0xc0, !PT ;  /* 0x000000ff080a7812 */ /* 0x000fe200078ec0ff */
[----:B------:R-:W3:Y:S01]  /*9850*/  LDSM.16.MT88.4 R176, [R165+0x10000] ;  /* 0x01000000a5b0783b */ /* 0x000ee20000004200 */
[----:B------:R-:W-:Y:S03]  /*9860*/  LOP3.LUT R171, R6, 0xff00ff, RZ, 0xc0, !PT ;  /* 0x00ff00ff06ab7812 */ /* 0x000fe600078ec0ff */
[----:B------:R-:W4:Y:S01]  /*9870*/  MUFU.EX2 R198, R198 ;  /* 0x000000c600c67308 */ /* 0x000f220000000800 */
[----:B------:R-:W-:Y:S02]  /*9880*/  SHF.R.U32.HI R8, RZ, 0x18, R8 ;  /* 0x00000018ff087819 */ /* 0x000fe40000011608 */
[----:B------:R-:W-:Y:S02]  /*9890*/  LOP3.LUT R9, R9, 0xff, RZ, 0xc0, !PT ;  /* 0x000000ff09097812 */ /* 0x000fe400078ec0ff */
[----:B------:R-:W-:Y:S02]  /*98a0*/  SHF.R.U32.HI R7, RZ, 0x8, R7 ;  /* 0x00000008ff077819 */ /* 0x000fe40000011607 */
[----:B------:R-:W-:Y:S03]  /*98b0*/  PRMT R9, R9, 0x5410, R8 ;  /* 0x0000541009097816 */ /* 0x000fe60000000008 */
[----:B------:R-:W-:Y:S01]  /*98c0*/  MUFU.EX2 R201, R201 ;  /* 0x000000c900c97308 */ /* 0x000fe20000000800 */
[--C-:B------:R-:W-:Y:S02]  /*98d0*/  HSET2.LE.AND R171, R171, R202.reuse, PT ;  /* 0x000000caabab7233 */ /* 0x100fe40003803000 */
[----:B-1----:R-:W-:Y:S02]  /*98e0*/  F2FP.F16.F32.PACK_AB R8, R197, R196 ;  /* 0x000000c4c508723e */ /* 0x002fe400000000ff */
[----:B------:R-:W-:Y:S02]  /*98f0*/  PRMT R7, R10, 0x5410, R7 ;  /* 0x000054100a077816 */ /* 0x000fe40000000007 */
[----:B------:R-:W-:Y:S03]  /*9900*/  LOP3.LUT R171, R8, R171, RZ, 0xc0, !PT ;  /* 0x000000ab08ab7212 */ /* 0x000fe600078ec0ff */
[----:B------:R-:W1:Y:S01]  /*9910*/  MUFU.EX2 R200, R200 ;  /* 0x000000c800c87308 */ /* 0x000e620000000800 */
[----:B------:R-:W-:Y:S02]  /*9920*/  IADD3 R8, PT, PT, R192, 0x10000, RZ ;  /* 0x00010000c0087810 */ /* 0x000fe40007ffe0ff */
[--C-:B------:R-:W-:Y:S02]  /*9930*/  HSET2.LE.AND R170, R5, R202.reuse, PT ;  /* 0x000000ca05aa7233 */ /* 0x100fe40003803000 */
[--C-:B------:R-:W-:Y:S02]  /*9940*/  HSET2.LE.AND R168, R7, R202.reuse, PT ;  /* 0x000000ca07a87233 */ /* 0x100fe40003803000 */
[--C-:B------:R-:W-:Y:S03]  /*9950*/  HSET2.LE.AND R169, R9, R202.reuse, PT ;  /* 0x000000ca09a97233 */ /* 0x100fe60003803000 */
[----:B------:R-:W5:Y:S01]  /*9960*/  MUFU.EX2 R2, R2 ;  /* 0x0000000200027308 */ /* 0x000f620000000800 */
[----:B--2---:R-:W-:Y:S02]  /*9970*/  F2FP.F16.F32.PACK_AB R7, R195, R194 ;  /* 0x000000c2c307723e */ /* 0x004fe400000000ff */
[----:B----4-:R-:W-:Y:S02]  /*9980*/  F2FP.F16.F32.PACK_AB R5, R198, R199 ;  /* 0x000000c7c605723e */ /* 0x010fe400000000ff */
[----:B------:R-:W-:Y:S02]  /*9990*/  @P2 IADD3 R166, PT, PT, R8, -0x40, RZ ;  /* 0xffffffc008a62810 */ /* 0x000fe40007ffe0ff */
[----:B------:R-:W-:Y:S03]  /*99a0*/  LOP3.LUT R170, R7, R170, RZ, 0xc0, !PT ;  /* 0x000000aa07aa7212 */ /* 0x000fe600078ec0ff */
[----:B------:R2:W4:Y:S01]  /*99b0*/  MUFU.EX2 R0, R4 ;  /* 0x0000000400007308 */ /* 0x0005220000000800 */
[----:B-1----:R-:W-:Y:S01]  /*99c0*/  F2FP.F16.F32.PACK_AB R6, R200, R201 ;  /* 0x000000c9c806723e */ /* 0x002fe200000000ff */
[----:B------:R-:W-:Y:S01]  /*99d0*/  LDSM.16.MT88.4 R188, [R166+0x2800] ;  /* 0x00280000a6bc783b */ /* 0x000fe20000004200 */
[----:B------:R-:W-:Y:S02]  /*99e0*/  LOP3.LUT R168, R5, R168, RZ, 0xc0, !PT ;  /* 0x000000a805a87212 */ /* 0x000fe400078ec0ff */
[----:B------:R-:W-:Y:S02]  /*99f0*/  LOP3.LUT R169, R6, R169, RZ, 0xc0, !PT ;  /* 0x000000a906a97212 */ /* 0x000fe400078ec0ff */
[----:B------:R-:W-:Y:S03]  /*9a00*/  IADD3 R193, PT, PT, R167, R166, RZ ;  /* 0x000000a6a7c17210 */ /* 0x000fe60007ffe0ff */
        /* <DEDUP_REMOVED lines=8> */
[C---:B------:R-:W-:Y:S01]  /*9a90*/  FMUL.FTZ R44, R2.reuse, R44 ;  /* 0x0000002c022c7220 */ /* 0x040fe20000410000 */
[----:B--2---:R-:W-:Y:S01]  /*9aa0*/  FMUL.FTZ R4, R2, R160 ;  /* 0x000000a002047220 */ /* 0x004fe20000410000 */
[C---:B----4-:R-:W-:Y:S01]  /*9ab0*/  FMUL.FTZ R6, R0.reuse, R162 ;  /* 0x000000a200067220 */ /* 0x050fe20000410000 */
[C---:B------:R-:W-:Y:S01]  /*9ac0*/  FMUL.FTZ R7, R0.reuse, R163 ;  /* 0x000000a300077220 */ /* 0x040fe20000410000 */
[C---:B------:R-:W-:Y:S01]  /*9ad0*/  FMUL.FTZ R10, R0.reuse, R158 ;  /* 0x0000009e000a7220 */ /* 0x040fe20000410000 */
[----:B------:R-:W1:Y:S01]  /*9ae0*/  LDSM.16.MT88.4 R160, [R166] ;  /* 0x00000000a6a0783b */ /* 0x000e620000004200 */
[----:B------:R-:W-:Y:S01]  /*9af0*/  FMUL.FTZ R11, R0, R159 ;  /* 0x0000009f000b7220 */ /* 0x000fe20000410000 */
[----:B------:R-:W-:Y:S01]  /*9b00*/  FMUL.FTZ R17, R2, R153 ;  /* 0x0000009902117220 */ /* 0x000fe20000410000 */
[C---:B------:R-:W-:Y:S01]  /*9b10*/  FMUL.FTZ R18, R0.reuse, R154 ;  /* 0x0000009a00127220 */ /* 0x040fe20000410000 */
[C---:B------:R-:W-:Y:S01]  /*9b20*/  FMUL.FTZ R19, R0.reuse, R155 ;  /* 0x0000009b00137220 */ /* 0x040fe20000410000 */
[C---:B------:R-:W-:Y:S01]  /*9b30*/  HMMA.16816.F32 R4, R168.reuse, R172, R4 ;  /* 0x000000aca804723c */ /* 0x040fe20000001804 */
[----:B------:R-:W-:Y:S02]  /*9b40*/  MUFU.EX2 R218, R218 ;  /* 0x000000da00da7308 */ /* 0x000fe40000000800 */
[----:B------:R-:W2:Y:S02]  /*9b50*/  LDSM.16.MT88.4 R156, [R193] ;  /* 0x00000000c19c783b */ /* 0x000ea40000004200 */
[C---:B------:R-:W-:Y:S01]  /*9b60*/  FMUL.FTZ R38, R0.reuse, R38 ;  /* 0x0000002600267220 */ /* 0x040fe20000410000 */
[C---:B------:R-:W-:Y:S01]  /*9b70*/  FMUL.FTZ R39, R0.reuse, R39 ;  /* 0x0000002700277220 */ /* 0x040fe20000410000 */
[C---:B------:R-:W-:Y:S01]  /*9b80*/  FMUL.FTZ R42, R0.reuse, R42 ;  /* 0x0000002a002a7220 */ /* 0x040fe20000410000 */
[C---:B------:R-:W-:Y:S03]  /*9b90*/  HMMA.16816.F32 R8, R168.reuse, R174, R8 ;  /* 0x000000aea808723c */ /* 0x040fe60000001808 */
[----:B------:R-:W-:Y:S01]  /*9ba0*/  MUFU.EX2 R217, R217 ;  /* 0x000000d900d97308 */ /* 0x000fe20000000800 */
[----:B------:R-:W4:Y:S01]  /*9bb0*/  LDSM.16.MT88.4 R172, [R192+0x12000] ;  /* 0x01200000c0ac783b */ /* 0x000f220000004200 */
[----:B------:R-:W-:Y:S01]  /*9bc0*/  FMUL.FTZ R43, R0, R43 ;  /* 0x0000002b002b7220 */ /* 0x000fe20000410000 */
        /* <DEDUP_REMOVED lines=20> */
[C---:B-1----:R-:W-:Y:S01]  /*9d10*/  HMMA.16816.F32 R44, R168.reuse, R160, R44 ;  /* 0x000000a0a82c723c */ /* 0x042fe2000000182c */
[----:B------:R-:W-:Y:S02]  /*9d20*/  MUFU.EX2 R206, R206 ;  /* 0x000000ce00ce7308 */ /* 0x000fe40000000800 */
[----:B------:R-:W-:Y:S01]  /*9d30*/  FMUL.FTZ R61, R2, R61 ;  /* 0x0000003d023d7220 */ /* 0x000fe20000410000 */
[C---:B------:R-:W-:Y:S01]  /*9d40*/  FMUL.FTZ R62, R0.reuse, R62 ;  /* 0x0000003e003e7220 */ /* 0x040fe20000410000 */
[----:B------:R-:W-:Y:S01]  /*9d50*/  FMUL.FTZ R63, R0, R63 ;  /* 0x0000003f003f7220 */ /* 0x000fe20000410000 */
[C---:B------:R-:W-:Y:S01]  /*9d60*/  FMUL.FTZ R64, R2.reuse, R64 ;  /* 0x0000004002407220 */ /* 0x040fe20000410000 */
[----:B------:R-:W-:Y:S01]  /*9d70*/  FMUL.FTZ R65, R2, R65 ;  /* 0x0000004102417220 */ /* 0x000fe20000410000 */
[C---:B------:R-:W-:Y:S01]  /*9d80*/  HMMA.16816.F32 R48, R168.reuse, R162, R48 ;  /* 0x000000a2a830723c */ /* 0x040fe20000001830 */
[----:B------:R-:W1:Y:S02]  /*9d90*/  LDSM.16.MT88.4 R160, [R165+0x12000] ;  /* 0x01200000a5a0783b */ /* 0x000e640000004200 */
        /* <DEDUP_REMOVED lines=14> */
[----:B------:R-:W3:Y:S02]  /*9e80*/  LDSM.16.MT88.4 R156, [R166+0x2000] ;  /* 0x00200000a69c783b */ /* 0x000ee40000004200 */
[C---:B------:R-:W-:Y:S01]  /*9e90*/  FMUL.FTZ R76, R2.reuse, R76 ;  /* 0x0000004c024c7220 */ /* 0x040fe20000410000 */
[----:B------:R-:W-:Y:S01]  /*9ea0*/  FMUL.FTZ R77, R2, R77 ;  /* 0x0000004d024d7220 */ /* 0x000fe20000410000 */
[C---:B------:R-:W-:Y:S01]  /*9eb0*/  FMUL.FTZ R78, R0.reuse, R78 ;  /* 0x0000004e004e7220 */ /* 0x040fe20000410000 */
[----:B------:R-:W-:Y:S01]  /*9ec0*/  FMUL.FTZ R79, R0, R79 ;  /* 0x0000004f004f7220 */ /* 0x000fe20000410000 */
[C---:B------:R-:W-:Y:S01]  /*9ed0*/  FMUL.FTZ R80, R2.reuse, R80 ;  /* 0x0000005002507220 */ /* 0x040fe20000410000 */
[C---:B----4-:R-:W-:Y:S03]  /*9ee0*/  HMMA.16816.F32 R60, R168.reuse, R172, R60 ;  /* 0x000000aca83c723c */ /* 0x050fe6000000183c */
[----:B------:R-:W-:Y:S01]  /*9ef0*/  FMUL.FTZ R81, R2, R81 ;  /* 0x0000005102517220 */ /* 0x000fe20000410000 */
[C---:B------:R-:W-:Y:S01]  /*9f00*/  FMUL.FTZ R82, R0.reuse, R82 ;  /* 0x0000005200527220 */ /* 0x040fe20000410000 */
[----:B------:R-:W-:Y:S01]  /*9f10*/  FMUL.FTZ R83, R0, R83 ;  /* 0x0000005300537220 */ /* 0x000fe20000410000 */
[C---:B------:R-:W-:Y:S01]  /*9f20*/  FMUL.FTZ R84, R2.reuse, R84 ;  /* 0x0000005402547220 */ /* 0x040fe20000410000 */
[----:B------:R-:W-:Y:S01]  /*9f30*/  FMUL.FTZ R85, R2, R85 ;  /* 0x0000005502557220 */ /* 0x000fe20000410000 */
[C---:B------:R-:W-:Y:S01]  /*9f40*/  HMMA.16816.F32 R64, R168.reuse, R174, R64 ;  /* 0x000000aea840723c */ /* 0x040fe20000001840 */
[----:B------:R-:W4:Y:S02]  /*9f50*/  LDSM.16.MT88.4 R172, [R193+0x2000] ;  /* 0x00200000c1ac783b */ /* 0x000f240000004200 */
[C---:B------:R-:W-:Y:S01]  /*9f60*/  FMUL.FTZ R86, R0.reuse, R86 ;  /* 0x0000005600567220 */ /* 0x040fe20000410000 */
        /* <DEDUP_REMOVED lines=58> */
[C---:B---3--:R-:W-:Y:S03]  /*a310*/  HMMA.16816.F32 R100, R168.reuse, R156, R100 ;  /* 0x0000009ca864723c */ /* 0x048fe60000001864 */
        /* <DEDUP_REMOVED lines=13> */
[C---:B------:R-:W-:Y:S01]  /*a3f0*/  FMUL.FTZ R143, R0.reuse, R143 ;  /* 0x0000008f008f7220 */ /* 0x040fe20000410000 */
        /* <DEDUP_REMOVED lines=8> */
[----:B--2---:R-:W-:Y:S01]  /*a480*/  F2FP.F16.F32.PACK_AB R151, R216, R207 ;  /* 0x000000cfd897723e */ /* 0x004fe200000000ff */
[----:B------:R-:W-:Y:S01]  /*a490*/  FFMA.FTZ R199, R2, R241, R199 ;  /* 0x000000f102c77223 */ /* 0x000fe200000100c7 */
[----:B------:R-:W-:Y:S01]  /*a4a0*/  FFMA.FTZ R201, R0, R239, R201 ;  /* 0x000000ef00c97223 */ /* 0x000fe200000100c9 */
[C---:B-1----:R-:W-:Y:S03]  /*a4b0*/  HMMA.16816.F32 R116, R168.reuse, R160, R116 ;  /* 0x000000a0a874723c */ /* 0x042fe60000001874 */
[----:B------:R-:W-:Y:S01]  /*a4c0*/  LOP3.LUT R160, R182, UR8, R185, 0x96, !PT ;  /* 0x00000008b6a07c12 */ /* 0x000fe2000f8e96b9 */
[----:B------:R-:W-:Y:S01]  /*a4d0*/  FADD.FTZ R199, R198, R199 ;  /* 0x000000c7c6c77221 */ /* 0x000fe20000010000 */
[----:B------:R-:W-:Y:S03]  /*a4e0*/  FADD.FTZ R201, R200, R201 ;  /* 0x000000c9c8c97221 */ /* 0x000fe60000010000 */
[C---:B------:R-:W-:Y:S03]  /*a4f0*/  HMMA.16816.F32 R120, R168.reuse, R162, R120 ;  /* 0x000000a2a878723c */ /* 0x040fe60000001878 */
[----:B------:R-:W-:Y:S04]  /*a500*/  IMAD.WIDE.U32 R160, R160, -0x2daee0ad, RZ ;  /* 0xd2511f53a0a07825 */ /* 0x000fe800078e00ff */
[----:B------:R-:W-:Y:S01]  /*a510*/  FADD.FTZ R0, R194, R199 ;  /* 0x000000c7c2007221 */ /* 0x000fe20000010000 */
[----:B------:R-:W-:Y:S01]  /*a520*/  FADD.FTZ R196, R196, R201 ;  /* 0x000000c9c4c47221 */ /* 0x000fe20000010000 */
[C---:B---3--:R-:W-:Y:S03]  /*a530*/  HMMA.16816.F32 R124, R168.reuse, R156, R124 ;  /* 0x0000009ca87c723c */ /* 0x048fe6000000187c */
[----:B------:R-:W-:Y:S01]  /*a540*/  LOP3.LUT R180, R180, UR12, R161, 0x96, !PT ;  /* 0x0000000cb4b47c12 */ /* 0x000fe2000f8e96a1 */
[----:B------:R-:W-:Y:S01]  /*a550*/  FADD.FTZ R0, R195, R0 ;  /* 0x00000000c3007221 */ /* 0x000fe20000010000 */
[----:B------:R-:W-:Y:S01]  /*a560*/  MOV R16, R160 ;  /* 0x000000a000107202 */ /* 0x000fe20000000f00 */
[----:B------:R-:W-:Y:S01]  /*a570*/  FADD.FTZ R196, R197, R196 ;  /* 0x000000c4c5c47221 */ /* 0x000fe20000010000 */
[----:B------:R-:W-:Y:S01]  /*a580*/  PRMT R177, R160, 0x7772, RZ ;  /* 0x00007772a0b17816 */ /* 0x000fe200000000ff */
[C---:B------:R-:W-:Y:S01]  /*a590*/  HMMA.16816.F32 R128, R168.reuse, R158, R128 ;  /* 0x0000009ea880723c */ /* 0x040fe20000001880 */
[----:B------:R-:W1:Y:S02]  /*a5a0*/  LDSM.16.MT88.4 R156, [R166+0x6000] ;  /* 0x00600000a69c783b */ /* 0x000e640000004200 */
[----:B------:R-:W-:Y:S01]  /*a5b0*/  LOP3.LUT R176, R16, 0xff, RZ, 0xc0, !PT ;  /* 0x000000ff10b07812 */ /* 0x000fe200078ec0ff */
[----:B------:R-:W-:Y:S01]  /*a5c0*/  FMUL.FTZ R16, R2, R152 ;  /* 0x0000009802107220 */ /* 0x000fe20000410000 */
[----:B------:R-:W-:Y:S02]  /*a5d0*/  PRMT R152, R180, 0x7632, R152 ;  /* 0x00007632b4987816 */ /* 0x000fe40000000098 */
[----:B------:R-:W-:Y:S01]  /*a5e0*/  SHF.R.U32.HI R187, RZ, 0x18, R180 ;  /* 0x00000018ffbb7819 */ /* 0x000fe200000116b4 */
[C---:B----4-:R-:W-:Y:S03]  /*a5f0*/  HMMA.16816.F32 R132, R168.reuse, R172, R132 ;  /* 0x000000aca884723c */ /* 0x050fe60000001884 */
[C---:B------:R-:W-:Y:S02]  /*a600*/  PRMT R172, R160.reuse, 0x7773, RZ ;  /* 0x00007773a0ac7816 */ /* 0x040fe400000000ff */
[----:B------:R-:W-:Y:S02]  /*a610*/  PRMT R173, R160, 0x7771, RZ ;  /* 0x00007771a0ad7816 */ /* 0x000fe400000000ff */
[----:B------:R-:W2:Y:S01]  /*a620*/  LDSM.16.MT88.4 R160, [R193+0x6000] ;  /* 0x00600000c1a0783b */ /* 0x000ea20000004200 */
[C---:B------:R-:W-:Y:S03]  /*a630*/  HMMA.16816.F32 R136, R168.reuse, R174, R136 ;  /* 0x000000aea888723c */ /* 0x040fe60000001888 */
[----:B------:R-:W-:Y:S02]  /*a640*/  LOP3.LUT R152, R152, 0xff, RZ, 0xc0, !PT ;  /* 0x000000ff98987812 */ /* 0x000fe400078ec0ff */
[----:B------:R-:W-:Y:S02]  /*a650*/  PRMT R12, R177, 0x5410, R172 ;  /* 0x00005410b10c7816 */ /* 0x000fe400000000ac */
[----:B------:R-:W-:Y:S02]  /*a660*/  PRMT R187, R152, 0x5410, R187 ;  /* 0x0000541098bb7816 */ /* 0x000fe400000000bb */
[----:B------:R-:W3:Y:S01]  /*a670*/  LDSM.16.MT88.4 R152, [R192+0x10800] ;  /* 0x01080000c098783b */ /* 0x000ee20000004200 */
[----:B------:R-:W-:Y:S02]  /*a680*/  LOP3.LUT R174, R180, 0xff, RZ, 0xc0, !PT ;  /* 0x000000ffb4ae7812 */ /* 0x000fe400078ec0ff */
[----:B------:R-:W-:Y:S02]  /*a690*/  PRMT R173, R176, 0x5410, R173 ;  /* 0x00005410b0ad7816 */ /* 0x000fe400000000ad */
[----:B------:R-:W-:Y:S01]  /*a6a0*/  LOP3.LUT R13, R12, 0xff00ff, RZ, 0xc0, !PT ;  /* 0x00ff00ff0c0d7812 */ /* 0x000fe200078ec0ff */
[----:B------:R-:W-:Y:S01]  /*a6b0*/  FMUL.FTZ R12, R2, R148 ;  /* 0x00000094020c7220 */ /* 0x000fe20000410000 */
[----:B------:R-:W-:Y:S02]  /*a6c0*/  LOP3.LUT R185, R180, 0xffff, RZ, 0xc0, !PT ;  /* 0x0000ffffb4b97812 */ /* 0x000fe400078ec0ff */
[--C-:B------:R-:W-:Y:S02]  /*a6d0*/  HSET2.LE.AND R176, R173, R202.reuse, PT ;  /* 0x000000caadb07233 */ /* 0x100fe40003803000 */
[--C-:B------:R-:W-:Y:S01]  /*a6e0*/  HSET2.LE.AND R180, R13, R202.reuse, PT ;  /* 0x000000ca0db47233 */ /* 0x100fe20003803000 */
[----:B------:R-:W-:Y:S01]  /*a6f0*/  FMUL.FTZ R13, R2, R149 ;  /* 0x00000095020d7220 */ /* 0x000fe20000410000 */
[----:B------:R-:W-:Y:S02]  /*a700*/  SHF.R.U32.HI R185, RZ, 0x8, R185 ;  /* 0x00000008ffb97819 */ /* 0x000fe400000116b9 */
[----:B------:R-:W-:Y:S01]  /*a710*/  F2FP.F16.F32.PACK_AB R149, R206, R205 ;  /* 0x000000cdce95723e */ /* 0x000fe200000000ff */
[C---:B-1----:R-:W-:Y:S03]  /*a720*/  HMMA.16816.F32 R16, R168.reuse, R156, R16 ;  /* 0x0000009ca810723c */ /* 0x042fe60000001810 */
[----:B------:R-:W-:Y:S02]  /*a730*/  PRMT R185, R174, 0x5410, R185 ;  /* 0x00005410aeb97816 */ /* 0x000fe400000000b9 */
[----:B------:R-:W-:Y:S01]  /*a740*/  LDSM.16.MT88.4 R172, [R166+0x800] ;  /* 0x00080000a6ac783b */ /* 0x000fe20000004200 */
[----:B------:R-:W-:Y:S02]  /*a750*/  LOP3.LUT R150, R149, R176, RZ, 0xc0, !PT ;  /* 0x000000b095967212 */ /* 0x000fe400078ec0ff */
[C---:B------:R-:W-:Y:S03]  /*a760*/  HMMA.16816.F32 R140, R168.reuse, R158, R140 ;  /* 0x0000009ea88c723c */ /* 0x040fe6000000188c */
[--C-:B------:R-:W-:Y:S02]  /*a770*/  HSET2.LE.AND R148, R185, R202.reuse, PT ;  /* 0x000000cab9947233 */ /* 0x100fe40003803000 */
[----:B------:R-:W1:Y:S01]  /*a780*/  LDSM.16.MT88.4 R156, [R165+0x10800] ;  /* 0x01080000a59c783b */ /* 0x000e620000004200 */
[--C-:B------:R-:W-:Y:S02]  /*a790*/  HSET2.LE.AND R149, R187, R202.reuse, PT ;  /* 0x000000cabb957233 */ /* 0x100fe40003803000 */
[C---:B--2---:R-:W-:Y:S03]  /*a7a0*/  HMMA.16816.F32 R12, R168.reuse, R160, R12 ;  /* 0x000000a0a80c723c */ /* 0x044fe6000000180c */
[----:B------:R-:W-:Y:S01]  /*a7b0*/  F2FP.F16.F32.PACK_AB R161, R218, R215 ;  /* 0x000000d7daa1723e */ /* 0x000fe200000000ff */
[----:B------:R-:W-:Y:S01]  /*a7c0*/  FADD.FTZ R215, R215, R0 ;  /* 0x00000000d7d77221 */ /* 0x000fe20000010000 */
[----:B------:R-:W-:Y:S01]  /*a7d0*/  F2FP.F16.F32.PACK_AB R160, R220, R217 ;  /* 0x000000d9dca0723e */ /* 0x000fe200000000ff */
[----:B------:R-:W2:Y:S01]  /*a7e0*/  LDSM.16.MT88.4 R176, [R193+0x800] ;  /* 0x00080000c1b0783b */ /* 0x000ea20000004200 */
[----:B------:R-:W-:Y:S01]  /*a7f0*/  LOP3.LUT R151, R151, R180, RZ, 0xc0, !PT ;  /* 0x000000b497977212 */ /* 0x000fe200078ec0ff */
[----:B------:R-:W-:Y:S03]  /*a800*/  HMMA.16816.F32 R144, R168, R162, R144 ;  /* 0x000000a2a890723c */ /* 0x000fe60000001890 */
[----:B------:R-:W-:Y:S01]  /*a810*/  LOP3.LUT R148, R161, R148, RZ, 0xc0, !PT ;  /* 0x00000094a1947212 */ /* 0x000fe200078ec0ff */
[----:B------:R-:W-:Y:S01]  /*a820*/  FADD.FTZ R217, R217, R196 ;  /* 0x000000c4d9d97221 */ /* 0x000fe20000010000 */
[----:B------:R-:W-:Y:S01]  /*a830*/  LOP3.LUT R149, R160, R149, RZ, 0xc0, !PT ;  /* 0x00000095a0957212 */ /* 0x000fe200078ec0ff */
[----:B------:R-:W4:Y:S01]  /*a840*/  LDSM.16.MT88.4 R180, [R192+0x12800] ;  /* 0x01280000c0b4783b */ /* 0x000f220000004200 */
[----:B------:R-:W-:Y:S01]  /*a850*/  MOV R0, R3 ;  /* 0x0000000300007202 */ /* 0x000fe20000000f00 */
[----:B------:R-:W-:Y:S01]  /*a860*/  FADD.FTZ R218, R218, R215 ;  /* 0x000000d7dada7221 */ /* 0x000fe20000010000 */
[----:B------:R-:W-:Y:S03]  /*a870*/  FADD.FTZ R220, R220, R217 ;  /* 0x000000d9dcdc7221 */ /* 0x000fe60000010000 */
[C---:B---3--:R-:W-:Y:S02]  /*a880*/  HMMA.16816.F32 R4, R148.reuse, R152, R4 ;  /* 0x000000989404723c */ /* 0x048fe40000001804 */
[----:B------:R-:W3:Y:S03]  /*a890*/  LDSM.16.MT88.4 R184, [R165+0x12800] ;  /* 0x01280000a5b8783b */ /* 0x000ee60000004200 */
[----:B------:R-:W-:Y:S03]  /*a8a0*/  FADD.FTZ R207, R207, R220 ;  /* 0x000000dccfcf7221 */ /* 0x000fe60000010000 */
[C---:B------:R-:W-:Y:S02]  /*a8b0*/  HMMA.16816.F32 R8, R148.reuse, R154, R8 ;  /* 0x0000009a9408723c */ /* 0x040fe40000001808 */
[----:B------:R-:W5:Y:S01]  /*a8c0*/  LDSM.16.MT88.4 R160, [R193+0x2800] ;  /* 0x00280000c1a0783b */ /* 0x000f620000004200 */
[----:B------:R-:W-:Y:S05]  /*a8d0*/  FADD.FTZ R216, R216, R207 ;  /* 0x000000cfd8d87221 */ /* 0x000fea0000010000 */
[C---:B-1----:R-:W-:Y:S02]  /*a8e0*/  HMMA.16816.F32 R36, R148.reuse, R156, R36 ;  /* 0x0000009c9424723c */ /* 0x042fe40000001824 */
[----:B------:R-:W1:Y:S06]  /*a8f0*/  LDSM.16.MT88.4 R168, [R192+0x14800] ;  /* 0x01480000c0a8783b */ /* 0x000e6c0000004200 */
[C---:B------:R-:W-:Y:S02]  /*a900*/  HMMA.16816.F32 R40, R148.reuse, R158, R40 ;  /* 0x0000009e9428723c */ /* 0x040fe40000001828 */
[----:B------:R-:W1:Y:S06]  /*a910*/  LDSM.16.MT88.4 R152, [R165+0x14800] ;  /* 0x01480000a598783b */ /* 0x000e6c0000004200 */
[C---:B------:R-:W-:Y:S02]  /*a920*/  HMMA.16816.F32 R44, R148.reuse, R172, R44 ;  /* 0x000000ac942c723c */ /* 0x040fe4000000182c */
[----:B------:R-:W1:Y:S06]  /*a930*/  LDSM.16.MT88.4 R156, [R166+0x4800] ;  /* 0x00480000a69c783b */ /* 0x000e6c0000004200 */
[C---:B------:R-:W-:Y:S02]  /*a940*/  HMMA.16816.F32 R48, R148.reuse, R174, R48 ;  /* 0x000000ae9430723c */ /* 0x040fe40000001830 */
[----:B------:R-:W1:Y:S06]  /*a950*/  LDSM.16.MT88.4 R172, [R193+0x4800] ;  /* 0x00480000c1ac783b */ /* 0x000e6c0000004200 */
[C---:B--2---:R-:W-:Y:S08]  /*a960*/  HMMA.16816.F32 R52, R148.reuse, R176, R52 ;  /* 0x000000b09434723c */ /* 0x044ff00000001834 */
[C---:B------:R-:W-:Y:S08]  /*a970*/  HMMA.16816.F32 R56, R148.reuse, R178, R56 ;  /* 0x000000b29438723c */ /* 0x040ff00000001838 */
[C---:B----4-:R-:W-:Y:S08]  /*a980*/  HMMA.16816.F32 R60, R148.reuse, R180, R60 ;  /* 0x000000b4943c723c */ /* 0x050ff0000000183c */
[C---:B------:R-:W-:Y:S01]  /*a990*/  HMMA.16816.F32 R64, R148.reuse, R182, R64 ;  /* 0x000000b69440723c */ /* 0x040fe20000001840 */
[----:B------:R-:W-:Y:S07]  /*a9a0*/  LDSM.16.MT88.4 R180, [R166+0x5000] ;  /* 0x00500000a6b4783b */ /* 0x000fee0000004200 */
[C---:B---3--:R-:W-:Y:S03]  /*a9b0*/  HMMA.16816.F32 R68, R148.reuse, R184, R68 ;  /* 0x000000b89444723c */ /* 0x048fe60000001844 */
[--C-:B------:R-:W-:Y:S01]  /*a9c0*/  FFMA.FTZ R185, R25, UR4, -R204.reuse ;  /* 0x0000000419b97c23 */ /* 0x100fe200080108cc */
[--C-:B------:R-:W-:Y:S04]  /*a9d0*/  FFMA.FTZ R184, R24, UR4, -R204.reuse ;  /* 0x0000000418b87c23 */ /* 0x100fe800080108cc */
[C---:B------:R-:W-:Y:S01]  /*a9e0*/  HMMA.16816.F32 R72, R148.reuse, R186, R72 ;  /* 0x000000ba9448723c */ /* 0x040fe20000001848 */
[----:B------:R-:W-:Y:S02]  /*a9f0*/  MUFU.EX2 R185, R185 ;  /* 0x000000b900b97308 */ /* 0x000fe40000000800 */
[--C-:B------:R-:W-:Y:S01]  /*aa00*/  FFMA.FTZ R186, R26, UR4, -R203.reuse ;  /* 0x000000041aba7c23 */ /* 0x100fe200080108cb */
[--C-:B------:R-:W-:Y:S04]  /*aa10*/  FFMA.FTZ R187, R27, UR4, -R203.reuse ;  /* 0x000000041bbb7c23 */ /* 0x100fe800080108cb */
[C---:B------:R-:W-:Y:S03]  /*aa20*/  HMMA.16816.F32 R76, R148.reuse, R188, R76 ;  /* 0x000000bc944c723c */ /* 0x040fe6000000184c */
[----:B------:R-:W-:Y:S01]  /*aa30*/  MUFU.EX2 R184, R184 ;  /* 0x000000b800b87308 */ /* 0x000fe20000000800 */
[--C-:B------:R-:W-:Y:S01]  /*aa40*/  FFMA.FTZ R188, R20, UR4, -R204.reuse ;  /* 0x0000000414bc7c23 */ /* 0x100fe200080108cc */
[----:B------:R-:W-:Y:S03]  /*aa50*/  FFMA.FTZ R189, R21, UR4, -R204 ;  /* 0x0000000415bd7c23 */ /* 0x000fe600080108cc */
[C---:B------:R-:W-:Y:S05]  /*aa60*/  HMMA.16816.F32 R80, R148.reuse, R190, R80 ;  /* 0x000000be9450723c */ /* 0x040fea0000001850 */
[----:B------:R-:W-:Y:S01]  /*aa70*/  MUFU.EX2 R186, R186 ;  /* 0x000000ba00ba7308 */ /* 0x000fe20000000800 */
[--C-:B------:R-:W-:Y:S01]  /*aa80*/  FFMA.FTZ R191, R22, UR4, -R203.reuse ;  /* 0x0000000416bf7c23 */ /* 0x100fe200080108cb */
[----:B------:R-:W-:Y:S01]  /*aa90*/  FFMA.FTZ R190, R23, UR4, -R203 ;  /* 0x0000000417be7c23 */ /* 0x000fe200080108cb */
[C---:B-----5:R-:W-:Y:S01]  /*aaa0*/  HMMA.16816.F32 R84, R148.reuse, R160, R84 ;  /* 0x000000a09454723c */ /* 0x060fe20000001854 */
[----:B------:R-:W-:Y:S06]  /*aab0*/  MOV R161, UR20 ;  /* 0x0000001400a17c02 */ /* 0x000fec0008000f00 */
[----:B------:R-:W-:Y:S01]  /*aac0*/  MUFU.EX2 R187, R187 ;  /* 0x000000bb00bb7308 */ /* 0x000fe20000000800 */
[----:B------:R-:W-:Y:S01]  /*aad0*/  LOP3.LUT R160, R237, UR27, R161, 0x96, !PT ;  /* 0x0000001beda07c12 */ /* 0x000fe2000f8e96a1 */
[C---:B------:R-:W-:Y:S08]  /*aae0*/  HMMA.16816.F32 R88, R148.reuse, R162, R88 ;  /* 0x000000a29458723c */ /* 0x040ff00000001858 */
[----:B------:R-:W-:Y:S01]  /*aaf0*/  MUFU.EX2 R191, R191 ;  /* 0x000000bf00bf7308 */ /* 0x000fe20000000800 */
[----:B------:R-:W-:Y:S01]  /*ab00*/  IMAD.WIDE.U32 R160, R160, -0x326172a9, RZ ;  /* 0xcd9e8d57a0a07825 */ /* 0x000fe200078e00ff */
[C---:B-1----:R-:W-:Y:S08]  /*ab10*/  HMMA.16816.F32 R92, R148.reuse, R168, R92 ;  /* 0x000000a8945c723c */ /* 0x042ff0000000185c */
[----:B------:R-:W1:Y:S01]  /*ab20*/  MUFU.EX2 R190, R190 ;  /* 0x000000be00be7308 */ /* 0x000e620000000800 */
[----:B------:R-:W-:Y:S01]  /*ab30*/  LOP3.LUT R244, R242, UR6, R161, 0x96, !PT ;  /* 0x00000006f2f47c12 */ /* 0x000fe2000f8e96a1 */
[----:B------:R-:W-:Y:S01]  /*ab40*/  UIADD3 UR6, UPT, UPT, UR21, -0x1, URZ ;  /* 0xffffffff15067890 */ /* 0x000fe2000fffe0ff */
[----:B------:R-:W-:Y:S01]  /*ab50*/  LOP3.LUT R168, R233, UR11, R160, 0x96, !PT ;  /* 0x0000000be9a87c12 */ /* 0x000fe2000f8e96a0 */
[C---:B------:R-:W-:Y:S06]  /*ab60*/  HMMA.16816.F32 R96, R148.reuse, R170, R96 ;  /* 0x000000aa9460723c */ /* 0x040fec0000001860 */
[----:B------:R-:W-:Y:S01]  /*ab70*/  MUFU.EX2 R188, R188 ;  /* 0x000000bc00bc7308 */ /* 0x000fe20000000800 */
[----:B------:R-:W-:Y:S01]  /*ab80*/  IMAD.WIDE.U32 R168, R168, -0x2daee0ad, RZ ;  /* 0xd2511f53a8a87825 */ /* 0x000fe200078e00ff */
[----:B------:R-:W-:Y:S03]  /*ab90*/  UMOV UR21, UR6 ;  /* 0x0000000600157c82 */ /* 0x000fe60008000000 */
[----:B------:R-:W-:Y:S01]  /*aba0*/  IMAD.WIDE.U32 R244, R244, -0x2daee0ad, RZ ;  /* 0xd2511f53f4f47825 */ /* 0x000fe200078e00ff */
[C---:B------:R-:W-:Y:S04]  /*abb0*/  HMMA.16816.F32 R100, R148.reuse, R152, R100 ;  /* 0x000000989464723c */ /* 0x040fe80000001864 */
[----:B------:R-:W2:Y:S01]  /*abc0*/  MUFU.EX2 R189, R189 ;  /* 0x000000bd00bd7308 */ /* 0x000ea20000000800 */
[----:B-1----:R-:W-:Y:S01]  /*abd0*/  F2FP.F16.F32.PACK_AB R176, R190, R191 ;  /* 0x000000bfbeb0723e */ /* 0x002fe200000000ff */
[----:B------:R-:W-:Y:S01]  /*abe0*/  FADD.FTZ R191, R191, R216 ;  /* 0x000000d8bfbf7221 */ /* 0x000fe20000010000 */
[----:B------:R-:W-:Y:S02]  /*abf0*/  LOP3.LUT R160, R234, UR17, R245, 0x96, !PT ;  /* 0x00000011eaa07c12 */ /* 0x000fe4000f8e96f5 */
[----:B------:R-:W-:Y:S01]  /*ac00*/  LOP3.LUT R244, R244, UR16, R169, 0x96, !PT ;  /* 0x00000010f4f47c12 */ /* 0x000fe2000f8e96a9 */
[C---:B------:R-:W-:Y:S01]  /*ac10*/  HMMA.16816.F32 R104, R148.reuse, R154, R104 ;  /* 0x0000009a9468723c */ /* 0x040fe20000001868 */
[----:B------:R-:W1:Y:S02]  /*ac20*/  LDSM.16.MT88.4 R152, [R192+0x16800] ;  /* 0x01680000c098783b */ /* 0x000e640000004200 */
[----:B------:R-:W-:Y:S04]  /*ac30*/  IMAD.WIDE.U32 R246, R160, -0x326172a9, RZ ;  /* 0xcd9e8d57a0f67825 */ /* 0x000fe800078e00ff */
[----:B------:R-:W-:Y:S01]  /*ac40*/  FADD.FTZ R191, R190, R191 ;  /* 0x000000bfbebf7221 */ /* 0x000fe20000010000 */
[----:B------:R-:W-:Y:S01]  /*ac50*/  IMAD.WIDE.U32 R244, R244, -0x326172a9, RZ ;  /* 0xcd9e8d57f4f47825 */ /* 0x000fe200078e00ff */
[C---:B------:R-:W-:Y:S01]  /*ac60*/  HMMA.16816.F32 R108, R148.reuse, R156, R108 ;  /* 0x0000009c946c723c */ /* 0x040fe2000000186c */
[----:B------:R-:W-:Y:S02]  /*ac70*/  LDSM.16.MT88.4 R160, [R166+0x6800] ;  /* 0x00680000a6a0783b */ /* 0x000fe40000004200 */
[----:B------:R-:W-:Y:S02]  /*ac80*/  LOP3.LUT R24, R232, UR10, R247, 0x96, !PT ;  /* 0x0000000ae8187c12 */ /* 0x000fe4000f8e96f7 */
[----:B------:R-:W-:Y:S03]  /*ac90*/  LOP3.LUT R246, R246, UR9, R245, 0x96, !PT ;  /* 0x00000009f6f67c12 */ /* 0x000fe6000f8e96f5 */
[C---:B------:R-:W-:Y:S01]  /*aca0*/  HMMA.16816.F32 R112, R148.reuse, R158, R112 ;  /* 0x0000009e9470723c */ /* 0x040fe20000001870 */
[----:B------:R-:W3:Y:S02]  /*acb0*/  LDSM.16.MT88.4 R156, [R165+0x16800] ;  /* 0x01680000a59c783b */ /* 0x000ee40000004200 */
[----:B------:R-:W-:Y:S04]  /*acc0*/  IMAD.WIDE.U32 R24, R24, -0x2daee0ad, RZ ;  /* 0xd2511f5318187825 */ /* 0x000fe800078e00ff */
[----:B------:R-:W-:Y:S01]  /*acd0*/  IMAD.WIDE.U32 R246, R246, -0x2daee0ad, RZ ;  /* 0xd2511f53f6f67825 */ /* 0x000fe200078e00ff */
[C---:B------:R-:W-:Y:S03]  /*ace0*/  HMMA.16816.F32 R116, R148.reuse, R172, R116 ;  /* 0x000000ac9474723c */ /* 0x040fe60000001874 */
[----:B------:R-:W-:Y:S05]  /*acf0*/  LOP3.LUT R248, R168, UR15, R25, 0x96, !PT ;  /* 0x0000000fa8f87c12 */ /* 0x000fea000f8e9619 */
[C---:B------:R-:W-:Y:S03]  /*ad00*/  HMMA.16816.F32 R120, R148.reuse, R174, R120 ;  /* 0x000000ae9478723c */ /* 0x040fe60000001878 */
[----:B------:R-:W-:Y:S05]  /*ad10*/  IMAD.WIDE.U32 R248, R248, -0x326172a9, RZ ;  /* 0xcd9e8d57f8f87825 */ /* 0x000fea00078e00ff */
[----:B------:R-:W-:Y:S01]  /*ad20*/  LOP3.LUT R244, R244, UR8, R249, 0x96, !PT ;  /* 0x00000008f4f47c12 */ /* 0x000fe2000f8e96f9 */
[C---:B-1----:R-:W-:Y:S04]  /*ad30*/  HMMA.16816.F32 R124, R148.reuse, R152, R124 ;  /* 0x00000098947c723c */ /* 0x042fe8000000187c */
[----:B------:R-:W-:Y:S04]  /*ad40*/  IMAD.WIDE.U32 R244, R244, -0x2daee0ad, RZ ;  /* 0xd2511f53f4f47825 */ /* 0x000fe800078e00ff */
[C---:B------:R-:W-:Y:S03]  /*ad50*/  HMMA.16816.F32 R128, R148.reuse, R154, R128 ;  /* 0x0000009a9480723c */ /* 0x040fe60000001880 */
[----:B------:R-:W-:Y:S02]  /*ad60*/  LOP3.LUT R154, R24, UR13, R247, 0x96, !PT ;  /* 0x0000000d189a7c12 */ /* 0x000fe4000f8e96f7 */
[----:B------:R-:W1:Y:S01]  /*ad70*/  LDSM.16.MT88.4 R24, [R193+0x6800] ;  /* 0x00680000c118783b */ /* 0x000e620000004200 */
[----:B------:R-:W-:Y:S02]  /*ad80*/  LOP3.LUT R246, R246, UR12, R245, 0x96, !PT ;  /* 0x0000000cf6f67c12 */ /* 0x000fe4000f8e96f5 */
[C---:B---3--:R-:W-:Y:S03]  /*ad90*/  HMMA.16816.F32 R132, R148.reuse, R156, R132 ;  /* 0x0000009c9484723c */ /* 0x048fe60000001884 */
[----:B------:R-:W-:Y:S05]  /*ada0*/  IMAD.WIDE.U32 R154, R154, -0x326172a9, RZ ;  /* 0xcd9e8d579a9a7825 */ /* 0x000fea00078e00ff */
[C---:B------:R-:W-:Y:S01]  /*adb0*/  HMMA.16816.F32 R136, R148.reuse, R158, R136 ;  /* 0x0000009e9488723c */ /* 0x040fe20000001888 */
[----:B------:R-:W-:Y:S02]  /*adc0*/  LDSM.16.MT88.4 R156, [R165+0x11000] ;  /* 0x01100000a59c783b */ /* 0x000fe40000004200 */
[----:B------:R-:W-:Y:S02]  /*add0*/  MOV R20, R154 ;  /* 0x0000009a00147202 */ /* 0x000fe40000000f00 */
[C---:B------:R-:W-:Y:S02]  /*ade0*/  PRMT R153, R154.reuse, 0x7773, RZ ;  /* 0x000077739a997816 */ /* 0x040fe400000000ff */
[C---:B------:R-:W-:Y:S01]  /*adf0*/  PRMT R168, R154.reuse, 0x7772, RZ ;  /* 0x000077729aa87816 */ /* 0x040fe200000000ff */
[C---:B------:R-:W-:Y:S03]  /*ae00*/  HMMA.16816.F32 R16, R148.reuse, R160, R16 ;  /* 0x000000a09410723c */ /* 0x040fe60000001810 */
[----:B------:R-:W-:Y:S02]  /*ae10*/  PRMT R152, R154, 0x7771, RZ ;  /* 0x000077719a987816 */ /* 0x000fe400000000ff */
[----:B------:R-:W-:Y:S02]  /*ae20*/  LOP3.LUT R21, R20, 0xff, RZ, 0xc0, !PT ;  /* 0x000000ff14157812 */ /* 0x000fe400078ec0ff */
[----:B------:R-:W-:Y:S01]  /*ae30*/  LOP3.LUT R20, R248, UR7, R155, 0x96, !PT ;  /* 0x00000007f8147c12 */ /* 0x000fe2000f8e969b */
[C---:B------:R-:W-:Y:S03]  /*ae40*/  HMMA.16816.F32 R140, R148.reuse, R162, R140 ;  /* 0x000000a2948c723c */ /* 0x040fe6000000188c */
[----:B------:R-:W-:Y:S02]  /*ae50*/  PRMT R168, R168, 0x5410, R153 ;  /* 0x00005410a8a87816 */ /* 0x000fe40000000099 */
[----:B------:R-:W-:Y:S02]  /*ae60*/  PRMT R21, R21, 0x5410, R152 ;  /* 0x0000541015157816 */ /* 0x000fe40000000098 */
[----:B------:R-:W3:Y:S01]  /*ae70*/  LDSM.16.MT88.4 R152, [R192+0x11000] ;  /* 0x01100000c098783b */ /* 0x000ee20000004200 */
[C---:B------:R-:W-:Y:S02]  /*ae80*/  LOP3.LUT R161, R20.reuse, 0xffff, RZ, 0xc0, !PT ;  /* 0x0000ffff14a17812 */ /* 0x040fe400078ec0ff */
[C---:B------:R-:W-:Y:S02]  /*ae90*/  PRMT R173, R20.reuse, 0x7632, R173 ;  /* 0x0000763214ad7816 */ /* 0x040fe400000000ad */
[----:B------:R-:W-:Y:S01]  /*aea0*/  LOP3.LUT R22, R20, 0xff, RZ, 0xc0, !PT ;  /* 0x000000ff14167812 */ /* 0x000fe200078ec0ff */
[C---:B-1----:R-:W-:Y:S03]  /*aeb0*/  HMMA.16816.F32 R12, R148.reuse, R24, R12 ;  /* 0x00000018940c723c */ /* 0x042fe6000000180c */
[----:B------:R-:W-:Y:S02]  /*aec0*/  SHF.R.U32.HI R161, RZ, 0x8, R161 ;  /* 0x00000008ffa17819 */ /* 0x000fe400000116a1 */
[----:B------:R-:W-:Y:S02]  /*aed0*/  LOP3.LUT R173, R173, 0xff, RZ, 0xc0, !PT ;  /* 0x000000ffadad7812 */ /* 0x000fe400078ec0ff */
[----:B------:R-:W-:Y:S01]  /*aee0*/  SHF.R.U32.HI R20, RZ, 0x18, R20 ;  /* 0x00000018ff147819 */ /* 0x000fe20000011614 */
[----:B------:R-:W-:Y:S01]  /*aef0*/  HMMA.16816.F32 R144, R148, R26, R144 ;  /* 0x0000001a9490723c */ /* 0x000fe20000001890 */
[----:B------:R-:W-:Y:S02]  /*af00*/  LDSM.16.MT88.4 R24, [R165+0x13000] ;  /* 0x01300000a518783b */ /* 0x000fe40000004200 */
[----:B------:R-:W-:Y:S02]  /*af10*/  PRMT R161, R22, 0x5410, R161 ;  /* 0x0000541016a17816 */ /* 0x000fe400000000a1 */
[----:B------:R-:W-:Y:S02]  /*af20*/  PRMT R163, R173, 0x5410, R20 ;  /* 0x00005410ada37816 */ /* 0x000fe40000000014 */
[--C-:B------:R-:W-:Y:S02]  /*af30*/  HSET2.LE.AND R22, R21, R202.reuse, PT ;  /* 0x000000ca15167233 */ /* 0x100fe40003803000 */
[--C-:B------:R-:W-:Y:S01]  /*af40*/  HSET2.LE.AND R20, R161, R202.reuse, PT ;  /* 0x000000caa1147233 */ /* 0x100fe20003803000 */
[----:B------:R-:W-:Y:S01]  /*af50*/  LDSM.16.MT88.4 R172, [R192+0x13000] ;  /* 0x01300000c0ac783b */ /* 0x000fe20000004200 */
[----:B------:R-:W-:Y:S02]  /*af60*/  LOP3.LUT R23, R168, 0xff00ff, RZ, 0xc0, !PT ;  /* 0x00ff00ffa8177812 */ /* 0x000fe400078ec0ff */
[----:B--2---:R-:W-:Y:S02]  /*af70*/  F2FP.F16.F32.PACK_AB R21, R189, R188 ;  /* 0x000000bcbd15723e */ /* 0x004fe400000000ff */
[----:B------:R-:W-:Y:S02]  /*af80*/  F2FP.F16.F32.PACK_AB R161, R185, R184 ;  /* 0x000000b8b9a1723e */ /* 0x000fe400000000ff */
[----:B------:R-:W-:Y:S01]  /*af90*/  LOP3.LUT R20, R21, R20, RZ, 0xc0, !PT ;  /* 0x0000001415147212 */ /* 0x000fe200078ec0ff */
[----:B------:R-:W1:Y:S01]  /*afa0*/  LDSM.16.MT88.4 R168, [R166+0x1000] ;  /* 0x00100000a6a8783b */ /* 0x000e620000004200 */
[--C-:B------:R-:W-:Y:S02]  /*afb0*/  HSET2.LE.AND R21, R163, R202.reuse, PT ;  /* 0x000000caa3157233 */ /* 0x100fe40003803000 */
[--C-:B------:R-:W-:Y:S02]  /*afc0*/  HSET2.LE.AND R23, R23, R202.reuse, PT ;  /* 0x000000ca17177233 */ /* 0x100fe40003803000 */
[----:B------:R-:W-:Y:S01]  /*afd0*/  F2FP.F16.F32.PACK_AB R160, R187, R186 ;  /* 0x000000babba0723e */ /* 0x000fe200000000ff */
[----:B------:R-:W-:Y:S01]  /*afe0*/  FADD.FTZ R186, R186, R191 ;  /* 0x000000bfbaba7221 */ /* 0x000fe20000010000 */
[----:B------:R-:W-:Y:S01]  /*aff0*/  LOP3.LUT R22, R161, R22, RZ, 0xc0, !PT ;  /* 0x00000016a1167212 */ /* 0x000fe200078ec0ff */
[----:B------:R-:W-:Y:S01]  /*b000*/  LDSM.16.MT88.4 R148, [R166+0x3000] ;  /* 0x00300000a694783b */ /* 0x000fe20000004200 */
[----:B------:R-:W-:Y:S01]  /*b010*/  LOP3.LUT R23, R160, R23, RZ, 0xc0, !PT ;  /* 0x00000017a0177212 */ /* 0x000fe200078ec0ff */
[----:B------:R-:W-:Y:S01]  /*b020*/  FADD.FTZ R187, R187, R186 ;  /* 0x000000babbbb7221 */ /* 0x000fe20000010000 */
[----:B------:R-:W-:Y:S05]  /*b030*/  LOP3.LUT R21, R176, R21, RZ, 0xc0, !PT ;  /* 0x00000015b0157212 */ /* 0x000fea00078ec0ff */
[----:B------:R-:W2:Y:S02]  /*b040*/  LDSM.16.MT88.4 R160, [R193+0x1000] ;  /* 0x00100000c1a0783b */ /* 0x000ea40000004200 */
[C---:B---3--:R-:W-:Y:S06]  /*b050*/  HMMA.16816.F32 R4, R20.reuse, R152, R4 ;  /* 0x000000981404723c */ /* 0x048fec0000001804 */
[----:B------:R-:W-:Y:S02]  /*b060*/  LDSM.16.MT88.4 R176, [R165+0x15000] ;  /* 0x01500000a5b0783b */ /* 0x000fe40000004200 */
[C---:B------:R-:W-:Y:S06]  /*b070*/  HMMA.16816.F32 R8, R20.reuse, R154, R8 ;  /* 0x0000009a1408723c */ /* 0x040fec0000001808 */
[----:B------:R-:W3:Y:S02]  /*b080*/  LDSM.16.MT88.4 R152, [R193+0x3000] ;  /* 0x00300000c198783b */ /* 0x000ee40000004200 */
        /* <DEDUP_REMOVED lines=14> */
[----:B------:R-:W5:Y:S07]  /*b170*/  LDSM.16.MT88.4 R24, [R165+0x17000] ;  /* 0x01700000a518783b */ /* 0x000f6e0000004200 */
        /* <DEDUP_REMOVED lines=9> */
[C---:B------:R-:W-:Y:S03]  /*b210*/  HMMA.16816.F32 R100, R20.reuse, R176, R100 ;  /* 0x000000b01464723c */ /* 0x040fe60000001864 */
[--C-:B------:R-:W-:Y:S01]  /*b220*/  FFMA.FTZ R177, R29, UR4, -R204.reuse ;  /* 0x000000041db17c23 */ /* 0x100fe200080108cc */
[--C-:B------:R-:W-:Y:S01]  /*b230*/  FFMA.FTZ R176, R28, UR4, -R204.reuse ;  /* 0x000000041cb07c23 */ /* 0x100fe200080108cc */
[----:B------:R-:W-:Y:S03]  /*b240*/  MOV R28, R244 ;  /* 0x000000f4001c7202 */ /* 0x000fe60000000f00 */
[C---:B------:R-:W-:Y:S01]  /*b250*/  HMMA.16816.F32 R104, R20.reuse, R178, R104 ;  /* 0x000000b21468723c */ /* 0x040fe20000001868 */
[----:B------:R-:W-:Y:S02]  /*b260*/  MUFU.EX2 R177, R177 ;  /* 0x000000b100b17308 */ /* 0x000fe40000000800 */
[--C-:B------:R-:W-:Y:S01]  /*b270*/  FFMA.FTZ R178, R30, UR4, -R203.reuse ;  /* 0x000000041eb27c23 */ /* 0x100fe200080108cb */
[----:B------:R-:W-:Y:S04]  /*b280*/  FFMA.FTZ R179, R31, UR4, -R203 ;  /* 0x000000041fb37c23 */ /* 0x000fe800080108cb */
[C---:B------:R-:W-:Y:S03]  /*b290*/  HMMA.16816.F32 R108, R20.reuse, R180, R108 ;  /* 0x000000b4146c723c */ /* 0x040fe6000000186c */
[----:B------:R-:W3:Y:S01]  /*b2a0*/  MUFU.EX2 R176, R176 ;  /* 0x000000b000b07308 */ /* 0x000ee20000000800 */
[--C-:B------:R-:W-:Y:S01]  /*b2b0*/  FFMA.FTZ R180, R32, UR4, -R204.reuse ;  /* 0x0000000420b47c23 */ /* 0x100fe200080108cc */
[C---:B------:R-:W-:Y:S01]  /*b2c0*/  LOP3.LUT R32, R246.reuse, 0xffff, RZ, 0xc0, !PT ;  /* 0x0000fffff6207812 */ /* 0x040fe200078ec0ff */
[----:B------:R-:W-:Y:S01]  /*b2d0*/  FFMA.FTZ R204, R33, UR4, -R204 ;  /* 0x0000000421cc7c23 */ /* 0x000fe200080108cc */
[----:B------:R-:W-:Y:S01]  /*b2e0*/  PRMT R33, R246, 0x7632, R33 ;  /* 0x00007632f6217816 */ /* 0x000fe20000000021 */
[C---:B------:R-:W-:Y:S05]  /*b2f0*/  HMMA.16816.F32 R112, R20.reuse, R182, R112 ;  /* 0x000000b61470723c */ /* 0x040fea0000001870 */
[----:B------:R-:W-:Y:S01]  /*b300*/  MUFU.EX2 R180, R180 ;  /* 0x000000b400b47308 */ /* 0x000fe20000000800 */
[--C-:B------:R-:W-:Y:S01]  /*b310*/  FFMA.FTZ R182, R34, UR4, -R203.reuse ;  /* 0x0000000422b67c23 */ /* 0x100fe200080108cb */
[----:B------:R-:W-:Y:S01]  /*b320*/  FFMA.FTZ R203, R35, UR4, -R203 ;  /* 0x0000000423cb7c23 */ /* 0x000fe200080108cb */
[----:B------:R-:W-:Y:S02]  /*b330*/  LOP3.LUT R33, R33, 0xff, RZ, 0xc0, !PT ;  /* 0x000000ff21217812 */ /* 0x000fe400078ec0ff */
[----:B------:R-:W-:Y:S01]  /*b340*/  SHF.R.U32.HI R32, RZ, 0x8, R32 ;  /* 0x00000008ff207819 */ /* 0x000fe20000011620 */
[C---:B-1----:R-:W-:Y:S04]  /*b350*/  HMMA.16816.F32 R116, R20.reuse, R168, R116 ;  /* 0x000000a81474723c */ /* 0x042fe80000001874 */
[----:B------:R-:W-:Y:S04]  /*b360*/  MUFU.EX2 R181, R204 ;  /* 0x000000cc00b57308 */ /* 0x000fe80000000800 */
[C---:B------:R-:W-:Y:S01]  /*b370*/  HMMA.16816.F32 R120, R20.reuse, R170, R120 ;  /* 0x000000aa1478723c */ /* 0x040fe20000001878 */
[----:B------:R-:W-:Y:S05]  /*b380*/  LDSM.16.MT88.4 R168, [R165+0x15800] ;  /* 0x01580000a5a8783b */ /* 0x000fea0000004200 */
[----:B------:R-:W-:Y:S02]  /*b390*/  MUFU.EX2 R182, R182 ;  /* 0x000000b600b67308 */ /* 0x000fe40000000800 */
[C---:B--2---:R-:W-:Y:S08]  /*b3a0*/  HMMA.16816.F32 R124, R20.reuse, R160, R124 ;  /* 0x000000a0147c723c */ /* 0x044ff0000000187c */
[----:B------:R-:W-:Y:S01]  /*b3b0*/  MUFU.EX2 R203, R203 ;  /* 0x000000cb00cb7308 */ /* 0x000fe20000000800 */
[C---:B------:R-:W-:Y:S09]  /*b3c0*/  HMMA.16816.F32 R128, R20.reuse, R162, R128 ;  /* 0x000000a21480723c */ /* 0x040ff20000001880 */
[----:B------:R-:W-:Y:S01]  /*b3d0*/  MUFU.EX2 R178, R178 ;  /* 0x000000b200b27308 */ /* 0x000fe20000000800 */
[C---:B-----5:R-:W-:Y:S09]  /*b3e0*/  HMMA.16816.F32 R132, R20.reuse, R24, R132 ;  /* 0x000000181484723c */ /* 0x060ff20000001884 */
[----:B------:R-:W1:Y:S01]  /*b3f0*/  MUFU.EX2 R179, R179 ;  /* 0x000000b300b37308 */ /* 0x000e620000000800 */
[C---:B------:R-:W-:Y:S02]  /*b400*/  PRMT R25, R244.reuse, 0x7773, RZ ;  /* 0x00007773f4197816 */ /* 0x040fe400000000ff */
[----:B------:R-:W-:Y:S01]  /*b410*/  PRMT R24, R244, 0x7772, RZ ;  /* 0x00007772f4187816 */ /* 0x000fe200000000ff */
[C---:B------:R-:W-:Y:S03]  /*b420*/  HMMA.16816.F32 R136, R20.reuse, R26, R136 ;  /* 0x0000001a1488723c */ /* 0x040fe60000001888 */
[----:B------:R-:W-:Y:S02]  /*b430*/  LOP3.LUT R27, R246, 0xff, RZ, 0xc0, !PT ;  /* 0x000000fff61b7812 */ /* 0x000fe400078ec0ff */
[----:B------:R-:W-:Y:S02]  /*b440*/  SHF.R.U32.HI R246, RZ, 0x18, R246 ;  /* 0x00000018fff67819 */ /* 0x000fe400000116f6 */
[----:B------:R-:W-:Y:S01]  /*b450*/  PRMT R27, R27, 0x5410, R32 ;  /* 0x000054101b1b7816 */ /* 0x000fe20000000020 */
[C---:B------:R-:W-:Y:S03]  /*b460*/  HMMA.16816.F32 R16, R20.reuse, R148, R16 ;  /* 0x000000941410723c */ /* 0x040fe60000001810 */
[----:B------:R-:W-:Y:S02]  /*b470*/  LOP3.LUT R149, R28, 0xff, RZ, 0xc0, !PT ;  /* 0x000000ff1c957812 */ /* 0x000fe400078ec0ff */
[----:B------:R-:W2:Y:S01]  /*b480*/  LDSM.16.MT88.4 R28, [R165+0x11800] ;  /* 0x01180000a51c783b */ /* 0x000ea20000004200 */
[----:B------:R-:W-:Y:S02]  /*b490*/  PRMT R24, R24, 0x5410, R25 ;  /* 0x0000541018187816 */ /* 0x000fe40000000019 */
[C---:B------:R-:W-:Y:S03]  /*b4a0*/  HMMA.16816.F32 R140, R20.reuse, R150, R140 ;  /* 0x00000096148c723c */ /* 0x040fe6000000188c */
[----:B------:R-:W-:Y:S02]  /*b4b0*/  PRMT R25, R33, 0x5410, R246 ;  /* 0x0000541021197816 */ /* 0x000fe400000000f6 */
[----:B------:R-:W-:Y:S01]  /*b4c0*/  PRMT R26, R244, 0x7771, RZ ;  /* 0x00007771f41a7816 */ /* 0x000fe200000000ff */
[----:B------:R-:W5:Y:S01]  /*b4d0*/  LDSM.16.MT88.4 R32, [R166+0x1800] ;  /* 0x00180000a620783b */ /* 0x000f620000004200 */
[----:B---3--:R-:W-:Y:S01]  /*b4e0*/  F2FP.F16.F32.PACK_AB R151, R177, R176 ;  /* 0x000000b0b197723e */ /* 0x008fe200000000ff */
[C---:B------:R-:W-:Y:S03]  /*b4f0*/  HMMA.16816.F32 R12, R20.reuse, R152, R12 ;  /* 0x00000098140c723c */ /* 0x040fe6000000180c */
[----:B------:R-:W-:Y:S02]  /*b500*/  LOP3.LUT R153, R24, 0xff00ff, RZ, 0xc0, !PT ;  /* 0x00ff00ff18997812 */ /* 0x000fe400078ec0ff */
[----:B------:R-:W-:Y:S02]  /*b510*/  PRMT R149, R149, 0x5410, R26 ;  /* 0x0000541095957816 */ /* 0x000fe4000000001a */
[--C-:B------:R-:W-:Y:S01]  /*b520*/  HSET2.LE.AND R25, R25, R202.reuse, PT ;  /* 0x000000ca19197233 */ /* 0x100fe20003803000 */
[----:B------:R-:W-:Y:S01]  /*b530*/  HMMA.16816.F32 R144, R20, R154, R144 ;  /* 0x0000009a1490723c */ /* 0x000fe20000001890 */
[----:B------:R-:W3:Y:S02]  /*b540*/  LDSM.16.MT88.4 R20, [R193+0x1800] ;  /* 0x00180000c114783b */ /* 0x000ee40000004200 */
[C---:B-1----:R-:W-:Y:S01]  /*b550*/  F2FP.F16.F32.PACK_AB R148, R179.reuse, R178 ;  /* 0x000000b2b394723e */ /* 0x042fe200000000ff */
[----:B------:R-:W-:Y:S01]  /*b560*/  FADD.FTZ R178, R178, R187 ;  /* 0x000000bbb2b27221 */ /* 0x000fe20000010000 */
[--C-:B------:R-:W-:Y:S02]  /*b570*/  HSET2.LE.AND R24, R27, R202.reuse, PT ;  /* 0x000000ca1b187233 */ /* 0x100fe40003803000 */
[--C-:B------:R-:W-:Y:S01]  /*b580*/  HSET2.LE.AND R27, R153, R202.reuse, PT ;  /* 0x000000ca991b7233 */ /* 0x100fe20003803000 */
[----:B------:R-:W-:Y:S01]  /*b590*/  FADD.FTZ R179, R179, R178 ;  /* 0x000000b2b3b37221 */ /* 0x000fe20000010000 */
[----:B------:R-:W-:Y:S01]  /*b5a0*/  HSET2.LE.AND R26, R149, R202, PT ;  /* 0x000000ca951a7233 */ /* 0x000fe20003803000 */
[----:B------:R-:W-:Y:S01]  /*b5b0*/  LDSM.16.MT88.4 R152, [R193+0x3800] ;  /* 0x00380000c198783b */ /* 0x000fe20000004200 */
[----:B------:R-:W-:Y:S02]  /*b5c0*/  LOP3.LUT R25, R148, R25, RZ, 0xc0, !PT ;  /* 0x0000001994197212 */ /* 0x000fe400078ec0ff */
[----:B------:R-:W-:Y:S02]  /*b5d0*/  F2FP.F16.F32.PACK_AB R149, R181, R180 ;  /* 0x000000b4b595723e */ /* 0x000fe400000000ff */
[----:B------:R-:W-:Y:S01]  /*b5e0*/  F2FP.F16.F32.PACK_AB R148, R203, R182 ;  /* 0x000000b6cb94723e */ /* 0x000fe200000000ff */
[----:B------:R-:W-:Y:S01]  /*b5f0*/  FADD.FTZ R182, R182, R179 ;  /* 0x000000b3b6b67221 */ /* 0x000fe20000010000 */
[----:B------:R-:W-:Y:S02]  /*b600*/  LOP3.LUT R24, R151, R24, RZ, 0xc0, !PT ;  /* 0x0000001897187212 */ /* 0x000fe400078ec0ff */
[----:B------:R-:W-:Y:S01]  /*b610*/  LOP3.LUT R26, R149, R26, RZ, 0xc0, !PT ;  /* 0x0000001a951a7212 */ /* 0x000fe200078ec0ff */
[----:B------:R-:W-:Y:S01]  /*b620*/  FADD.FTZ R239, R203, R182 ;  /* 0x000000b6cbef7221 */ /* 0x000fe20000010000 */
[----:B------:R-:W-:Y:S02]  /*b630*/  LOP3.LUT R27, R148, R27, RZ, 0xc0, !PT ;  /* 0x0000001b941b7212 */ /* 0x000fe400078ec0ff */
[----:B------:R-:W-:Y:S05]  /*b640*/  LDSM.16.MT88.4 R148, [R166+0x3800] ;  /* 0x00380000a694783b */ /* 0x000fea0000004200 */
[C---:B----4-:R-:W-:Y:S03]  /*b650*/  HMMA.16816.F32 R160, R24.reuse, R156, R4 ;  /* 0x0000009c18a0723c */ /* 0x050fe60000001804 */
[----:B------:R-:W1:Y:S05]  /*b660*/  LDSM.16.MT88.4 R4, [R192+0x13800] ;  /* 0x01380000c004783b */ /* 0x000e6a0000004200 */
[C---:B------:R-:W-:Y:S03]  /*b670*/  HMMA.16816.F32 R156, R24.reuse, R158, R8 ;  /* 0x0000009e189c723c */ /* 0x040fe60000001808 */
[----:B------:R-:W4:Y:S05]  /*b680*/  LDSM.16.MT88.4 R8, [R165+0x13800] ;  /* 0x01380000a508783b */ /* 0x000f2a0000004200 */
        /* <DEDUP_REMOVED lines=9> */
[C---:B-1----:R-:W-:Y:S08]  /*b720*/  HMMA.16816.F32 R60, R24.reuse, R4, R60 ;  /* 0x00000004183c723c */ /* 0x042ff0000000183c */
[C---:B------:R-:W-:Y:S01]  /*b730*/  HMMA.16816.F32 R64, R24.reuse, R6, R64 ;  /* 0x000000061840723c */ /* 0x040fe20000001840 */
[----:B------:R1:W3:Y:S07]  /*b740*/  LDSM.16.MT88.4 R4, [R165+0x17800] ;  /* 0x01780000a504783b */ /* 0x0002ee0000004200 */
[C---:B----4-:R-:W-:Y:S08]  /*b750*/  HMMA.16816.F32 R68, R24.reuse, R8, R68 ;  /* 0x000000081844723c */ /* 0x050ff00000001844 */
[C---:B------:R-:W-:Y:S01]  /*b760*/  HMMA.16816.F32 R72, R24.reuse, R10, R72 ;  /* 0x0000000a1848723c */ /* 0x040fe20000001848 */
[----:B------:R-:W4:Y:S07]  /*b770*/  LDSM.16.MT88.4 R8, [R166+0x7800] ;  /* 0x00780000a608783b */ /* 0x000f2e0000004200 */
[C---:B------:R-:W-:Y:S03]  /*b780*/  HMMA.16816.F32 R76, R24.reuse, R148, R76 ;  /* 0x00000094184c723c */ /* 0x040fe6000000184c */
[----:B-1----:R-:W-:Y:S05]  /*b790*/  MOV R165, R164 ;  /* 0x000000a400a57202 */ /* 0x002fea0000000f00 */
        /* <DEDUP_REMOVED lines=9> */
[C---:B-----5:R-:W-:Y:S08]  /*b830*/  HMMA.16816.F32 R116, R24.reuse, R32, R116 ;  /* 0x000000201874723c */ /* 0x060ff00000001874 */
[C---:B------:R-:W-:Y:S08]  /*b840*/  HMMA.16816.F32 R120, R24.reuse, R34, R120 ;  /* 0x000000221878723c */ /* 0x040ff00000001878 */
[C---:B---3--:R-:W-:Y:S08]  /*b850*/  HMMA.16816.F32 R124, R24.reuse, R20, R124 ;  /* 0x00000014187c723c */ /* 0x048ff0000000187c */
[C---:B------:R-:W-:Y:S01]  /*b860*/  HMMA.16816.F32 R128, R24.reuse, R22, R128 ;  /* 0x000000161880723c */ /* 0x040fe20000001880 */
[----:B------:R-:W1:Y:S07]  /*b870*/  LDSM.16.MT88.4 R20, [R193+0x7800] ;  /* 0x00780000c114783b */ /* 0x000e6e0000004200 */
[C---:B------:R-:W-:Y:S03]  /*b880*/  HMMA.16816.F32 R132, R24.reuse, R4, R132 ;  /* 0x000000041884723c */ /* 0x040fe60000001884 */
        /* <DEDUP_REMOVED lines=11> */
[C---:B-1----:R-:W-:Y:S03]  /*b940*/  HMMA.16816.F32 R148, R24.reuse, R20, R12 ;  /* 0x000000141894723c */ /* 0x042fe6000000180c */
[----:B------:R-:W-:Y:S04]  /*b950*/  FADD.FTZ R180, R180, R177 ;  /* 0x000000b1b4b47221 */ /* 0x000fe80000010000 */
[----:B------:R-:W-:Y:S01]  /*b960*/  FADD.FTZ R241, R181, R180 ;  /* 0x000000b4b5f17221 */ /* 0x000fe20000010000 */
[----:B------:R-:W-:Y:S01]  /*b970*/  HMMA.16816.F32 R144, R24, R22, R144 ;  /* 0x000000161890723c */ /* 0x000fe20000001890 */
[----:B------:R-:W-:Y:S08]  /*b980*/  @!UPT UIADD3 URZ, UPT, UPT, URZ, URZ, URZ ;  /* 0x000000fffffff290 */ /* 0x000ff0000fffe0ff */
[----:B------:R-:W-:Y:S11]  /*b990*/  BRA.U UP0, `(.L_x_669) ;  /* 0xffffffc100ac7547 */ /* 0x000ff6000b83ffff */
.L_x_668:
[----:B------:R-:W1:Y:S01]  /*b9a0*/  SHFL.BFLY PT, R8, R241, 0x2, 0x1f ;  /* 0x0c401f00f1087f89 */ /* 0x000e6200000e0000 */
[----:B------:R-:W2:Y:S01]  /*b9b0*/  LDCU UR4, c[0x0][0x4fc] ;  /* 0x00009f80ff0477ac */ /* 0x000ea20008000800 */
[C---:B------:R-:W-:Y:S01]  /*b9c0*/  SHF.L.U32 R6, R211.reuse, 0x4, RZ ;  /* 0x00000004d3067819 */ /* 0x040fe200000006ff */
[----:B------:R-:W3:Y:S01]  /*b9d0*/  S2UR UR11, SR_CTAID.Y ;  /* 0x00000000000b79c3 */ /* 0x000ee20000002600 */
[----:B------:R-:W4:Y:S01]  /*b9e0*/  SHFL.BFLY PT, R0, R239, 0x2, 0x1f ;  /* 0x0c401f00ef007f89 */ /* 0x000f2200000e0000 */
[----:B------:R-:W-:Y:S01]  /*b9f0*/  UISETP.NE.AND UP3, UPT, UR18, -0x1, UPT ;  /* 0xffffffff1200788c */ /* 0x000fe2000bf65270 */
[----:B------:R-:W-:Y:S01]  /*ba00*/  LOP3.LUT R6, R6, 0x1c0, RZ, 0xc0, !PT ;  /* 0x000001c006067812 */ /* 0x000fe200078ec0ff */
[----:B------:R-:W5:Y:S01]  /*ba10*/  LDCU UR9, c[0x0][0x434] ;  /* 0x00008680ff0977ac */ /* 0x000f620008000800 */
[C---:B------:R-:W-:Y:S02]  /*ba20*/  LOP3.LUT P0, RZ, R211.reuse, 0x10, RZ, 0xc0, !PT ;  /* 0x00000010d3ff7812 */ /* 0x040fe4000780c0ff */
[----:B------:R-:W-:Y:S01]  /*ba30*/  LOP3.LUT P1, RZ, R211, 0x8, RZ, 0xc0, !PT ;  /* 0x00000008d3ff7812 */ /* 0x000fe2000782c0ff */
[----:B------:R-:W2:Y:S01]  /*ba40*/  LDCU.U8 UR10, c[0x0][0x548] ;  /* 0x0000a900ff0a77ac */ /* 0x000ea20008000000 */
[----:B------:R-:W-:-:S04]  /*ba50*/  UISETP.NE.AND UP2, UPT, UR18, -0x1, UPT ;  /* 0xffffffff1200788c */ /* 0x000fc8000bf45270 */
[----:B------:R-:W3:Y:S01]  /*ba60*/  @!UP3 LDCU.64 UR6, c[0x0][0x400] ;  /* 0x00008000ff06b7ac */ /* 0x000ee20008000a00 */
[----:B------:R-:W2:Y:S01]  /*ba70*/  LDCU UR13, c[0x0][0x434] ;  /* 0x00008680ff0d77ac */ /* 0x000ea20008000800 */
[----:B-1----:R-:W-:Y:S01]  /*ba80*/  FADD.FTZ R8, R8, R241 ;  /* 0x000000f108087221 */ /* 0x002fe20000010000 */
[----:B----4-:R-:W-:-:S04]  /*ba90*/  FADD.FTZ R9, R0, R239 ;  /* 0x000000ef00097221 */ /* 0x010fc80000010000 */
[----:B------:R-:W1:Y:S04]  /*baa0*/  SHFL.BFLY PT, R5, R8, 0x1, 0x1f ;  /* 0x0c201f0008057f89 */ /* 0x000e6800000e0000 */
[----:B------:R-:W4:Y:S01]  /*bab0*/  SHFL.BFLY PT, R2, R9, 0x1, 0x1f ;  /* 0x0c201f0009027f89 */ /* 0x000f2200000e0000 */
[----:B---3--:R-:W-:-:S04]  /*bac0*/  @!UP3 UIMAD.WIDE.U32 UR16, UR11, UR6, URZ ;  /* 0x000000060b10b2a5 */ /* 0x008fc8000f8e00ff */
[----:B------:R-:W-:Y:S01]  /*bad0*/  @!UP3 UIMAD UR12, UR11, UR7, UR17 ;  /* 0x000000070b0cb2a4 */ /* 0x000fe2000f8e0211 */
[----:B------:R-:W3:Y:S01]  /*bae0*/  @UP3 LDCU.64 UR6, c[0x0][0x408] ;  /* 0x00008100ff0637ac */ /* 0x000ee20008000a00 */
[----:B-1----:R-:W-:Y:S01]  /*baf0*/  FADD.FTZ R4, R8, R5 ;  /* 0x0000000508047221 */ /* 0x002fe20000010000 */
[----:B------:R-:W-:-:S03]  /*bb00*/  SHF.L.U32 R5, R211, 0x1, RZ ;  /* 0x00000001d3057819 */ /* 0x000fc600000006ff */
[----:B------:R-:W1:Y:S01]  /*bb10*/  MUFU.RCP R0, R4 ;  /* 0x0000000400007308 */ /* 0x000e620000001000 */
[----:B----4-:R-:W-:Y:S01]  /*bb20*/  FADD.FTZ R2, R9, R2 ;  /* 0x0000000209027221 */ /* 0x010fe20000010000 */
[----:B------:R-:W-:Y:S01]  /*bb30*/  FSETP.NE.FTZ.AND P4, PT, R4, RZ, PT ;  /* 0x000000ff0400720b */ /* 0x000fe20003f95000 */
[----:B---3--:R-:W-:Y:S01]  /*bb40*/  @UP3 UIMAD.WIDE.U32 UR20, UR18, UR6, URZ ;  /* 0x00000006121432a5 */ /* 0x008fe2000f8e00ff */
[--C-:B------:R-:W-:Y:S01]  /*bb50*/  LOP3.LUT R214, R214, 0x6, R5.reuse, 0xf8, !PT ;  /* 0x00000006d6d67812 */ /* 0x100fe200078ef805 */
[----:B------:R-:W3:Y:S01]  /*bb60*/  S2UR UR6, SR_CTAID.Z ;  /* 0x00000000000679c3 */ /* 0x000ee20000002700 */
[----:B------:R-:W-:Y:S01]  /*bb70*/  FSETP.NE.FTZ.AND P3, PT, R2, RZ, PT ;  /* 0x000000ff0200720b */ /* 0x000fe20003f75000 */
[----:B------:R-:W-:Y:S01]  /*bb80*/  @UP3 UIMAD UR12, UR18, UR7, UR21 ;  /* 0x00000007120c32a4 */ /* 0x000fe2000f8e0215 */
[----:B------:R-:W4:Y:S01]  /*bb90*/  MUFU.RCP R7, R2 ;  /* 0x0000000200077308 */ /* 0x000f220000001000 */
[----:B------:R-:W-:Y:S01]  /*bba0*/  LOP3.LUT R5, R6, 0x38, R5, 0xf8, !PT ;  /* 0x0000003806057812 */ /* 0x000fe200078ef805 */
[----:B-----5:R-:W-:Y:S01]  /*bbb0*/  @!UP2 UIMAD UR18, UR11, UR9, URZ ;  /* 0x000000090b12a2a4 */ /* 0x020fe2000f8e02ff */
[----:B------:R-:W-:Y:S01]  /*bbc0*/  MOV R6, 0x10 ;  /* 0x0000001000067802 */ /* 0x000fe20000000f00 */
[----:B------:R-:W-:Y:S01]  /*bbd0*/  @UP3 UMOV UR16, UR20 ;  /* 0x0000001400103c82 */ /* 0x000fe20008000000 */
[----:B------:R-:W-:-:S02]  /*bbe0*/  LOP3.LUT R5, R214, R5, RZ, 0xfc, !PT ;  /* 0x00000005d6057212 */ /* 0x000fc400078efcff */
[----:B------:R-:W-:Y:S02]  /*bbf0*/  SEL R6, R6, 0xfffffff0, !P2 ;  /* 0xfffffff006067807 */ /* 0x000fe40005000000 */
[----:B-1----:R-:W-:Y:S02]  /*bc00*/  FSEL R0, R0, 1, P4 ;  /* 0x3f80000000007808 */ /* 0x002fe40002000000 */
[----:B------:R-:W-:-:S03]  /*bc10*/  LEA R5, R5, UR5, 0x1 ;  /* 0x0000000505057c11 */ /* 0x000fc6000f8e08ff */
[----:B--2---:R-:W-:Y:S01]  /*bc20*/  FMUL.FTZ R0, R0, UR4 ;  /* 0x0000000400007c20 */ /* 0x004fe20008410000 */
[----:B------:R-:W-:Y:S02]  /*bc30*/  IADD3 R11, PT, PT, R5, 0x40, RZ ;  /* 0x00000040050b7810 */ /* 0x000fe40007ffe0ff */
[----:B----4-:R-:W-:Y:S01]  /*bc40*/  FSEL R7, R7, 1, P3 ;  /* 0x3f80000007077808 */ /* 0x010fe20001800000 */
[C---:B------:R-:W-:Y:S01]  /*bc50*/  FMUL.FTZ R160, R0.reuse, R160 ;  /* 0x000000a000a07220 */ /* 0x040fe20000410000 */
[C---:B------:R-:W-:Y:S01]  /*bc60*/  FMUL.FTZ R161, R0.reuse, R161 ;  /* 0x000000a100a17220 */ /* 0x040fe20000410000 */
[C---:B------:R-:W-:Y:S01]  /*bc70*/  FMUL.FTZ R156, R0.reuse, R156 ;  /* 0x0000009c009c7220 */ /* 0x040fe20000410000 */
[C---:B------:R-:W-:Y:S01]  /*bc80*/  FMUL.FTZ R157, R0.reuse, R157 ;  /* 0x0000009d009d7220 */ /* 0x040fe20000410000 */
[----:B------:R-:W-:Y:S01]  /*bc90*/  FMUL.FTZ R7, R7, UR4 ;  /* 0x0000000407077c20 */ /* 0x000fe20008410000 */
        /* <DEDUP_REMOVED lines=125> */
[----:B------:R-:W-:Y:S01]  /*c470*/  SEL R0, R0, 0xffffffe0, !P1 ;  /* 0xffffffe000007807 */ /* 0x000fe20004800000 */
[----:B------:R-:W1:Y:S01]  /*c480*/  LDCU.U8 UR4, c[0x0][0x549] ;  /* 0x0000a920ff0477ac */ /* 0x000e620008000000 */
[----:B------:R-:W-:-:S02]  /*c490*/  @P0 IADD3 R11, PT, PT, R5, -0x40, RZ ;  /* 0xffffffc0050b0810 */ /* 0x000fc40007ffe0ff */
[----:B------:R-:W-:Y:S02]  /*c4a0*/  IADD3 R9, PT, PT, R5, R0, RZ ;  /* 0x0000000005097210 */ /* 0x000fe40007ffe0ff */
[----:B------:R-:W-:Y:S02]  /*c4b0*/  F2FP.F16.F32.PACK_AB R160, R161, R160 ;  /* 0x000000a0a1a0723e */ /* 0x000fe400000000ff */
[----:B------:R-:W-:Y:S02]  /*c4c0*/  F2FP.F16.F32.PACK_AB R162, R163, R162 ;  /* 0x000000a2a3a2723e */ /* 0x000fe400000000ff */
[----:B------:R-:W-:Y:S01]  /*c4d0*/  F2FP.F16.F32.PACK_AB R146, R7, R146 ;  /* 0x000000920792723e */ /* 0x000fe200000000ff */
[----:B------:R2:W-:Y:S01]  /*c4e0*/  STS [R5], R160 ;  /* 0x000000a005007388 */ /* 0x0005e20000000800 */
[----:B------:R-:W-:Y:S02]  /*c4f0*/  F2FP.F16.F32.PACK_AB R156, R157, R156 ;  /* 0x0000009c9d9c723e */ /* 0x000fe400000000ff */
[----:B------:R-:W-:Y:S01]  /*c500*/  F2FP.F16.F32.PACK_AB R158, R159, R158 ;  /* 0x0000009e9f9e723e */ /* 0x000fe200000000ff */
[----:B------:R2:W-:Y:S01]  /*c510*/  STS [R5+0x400], R162 ;  /* 0x000400a205007388 */ /* 0x0005e20000000800 */
[----:B------:R-:W-:-:S02]  /*c520*/  IADD3 R7, PT, PT, R5, R6, RZ ;  /* 0x0000000605077210 */ /* 0x000fc40007ffe0ff */
[----:B------:R-:W-:Y:S01]  /*c530*/  F2FP.F16.F32.PACK_AB R36, R37, R36 ;  /* 0x000000242524723e */ /* 0x000fe200000000ff */
[----:B-1----:R-:W-:Y:S01]  /*c540*/  UISETP.NE.AND UP1, UPT, UR4, URZ, UPT ;  /* 0x000000ff0400728c */ /* 0x002fe2000bf25270 */
[----:B------:R-:W-:Y:S01]  /*c550*/  F2FP.F16.F32.PACK_AB R38, R39, R38 ;  /* 0x000000262726723e */ /* 0x000fe200000000ff */
[----:B------:R2:W-:Y:S01]  /*c560*/  STS [R7], R156 ;  /* 0x0000009c07007388 */ /* 0x0005e20000000800 */
[----:B------:R-:W-:Y:S01]  /*c570*/  F2FP.F16.F32.PACK_AB R40, R41, R40 ;  /* 0x000000282928723e */ /* 0x000fe200000000ff */
[----:B------:R-:W1:Y:S01]  /*c580*/  S2UR UR4, SR_CTAID.X ;  /* 0x00000000000479c3 */ /* 0x000e620000002500 */
[----:B------:R-:W-:Y:S01]  /*c590*/  F2FP.F16.F32.PACK_AB R42, R43, R42 ;  /* 0x0000002a2b2a723e */ /* 0x000fe200000000ff */
[----:B------:R2:W-:Y:S01]  /*c5a0*/  STS [R7+0x400], R158 ;  /* 0x0004009e07007388 */ /* 0x0005e20000000800 */
[----:B------:R-:W-:Y:S01]  /*c5b0*/  IADD3 R13, PT, PT, R6, R9, RZ ;  /* 0x00000009060d7210 */ /* 0x000fe20007ffe0ff */
[----:B------:R-:W-:Y:S01]  /*c5c0*/  UISETP.NE.AND UP0, UPT, UR10, URZ, !UP1 ;  /* 0x000000ff0a00728c */ /* 0x000fe2000cf05270 */
[-C--:B------:R-:W-:Y:S01]  /*c5d0*/  IADD3 R15, PT, PT, R0, R11.reuse, RZ ;  /* 0x0000000b000f7210 */ /* 0x080fe20007ffe0ff */
[----:B------:R2:W-:Y:S01]  /*c5e0*/  STS [R9], R36 ;  /* 0x0000002409007388 */ /* 0x0005e20000000800 */
[----:B------:R-:W-:Y:S01]  /*c5f0*/  F2FP.F16.F32.PACK_AB R44, R45, R44 ;  /* 0x0000002c2d2c723e */ /* 0x000fe200000000ff */
[----:B------:R-:W4:Y:S01]  /*c600*/  @UP1 LDCU UR8, c[0x0][0x430] ;  /* 0x00008600ff0817ac */ /* 0x000f220008000800 */
[----:B------:R-:W-:Y:S01]  /*c610*/  F2FP.F16.F32.PACK_AB R46, R47, R46 ;  /* 0x0000002e2f2e723e */ /* 0x000fe200000000ff */
[----:B------:R2:W-:Y:S01]  /*c620*/  STS [R9+0x400], R38 ;  /* 0x0004002609007388 */ /* 0x0005e20000000800 */
[----:B------:R-:W-:Y:S01]  /*c630*/  F2FP.F16.F32.PACK_AB R48, R49, R48 ;  /* 0x000000303130723e */ /* 0x000fe200000000ff */
[----:B------:R-:W1:Y:S01]  /*c640*/  @UP1 LDCU UR15, c[0x0][0x430] ;  /* 0x00008600ff0f17ac */ /* 0x000e620008000800 */
[----:B------:R-:W-:Y:S01]  /*c650*/  F2FP.F16.F32.PACK_AB R50, R51, R50 ;  /* 0x000000323332723e */ /* 0x000fe200000000ff */
[----:B------:R2:W-:Y:S01]  /*c660*/  STS [R13], R40 ;  /* 0x000000280d007388 */ /* 0x0005e20000000800 */
[----:B------:R-:W-:Y:S01]  /*c670*/  IADD3 R17, PT, PT, R6, R11, RZ ;  /* 0x0000000b06117210 */ /* 0x000fe20007ffe0ff */
[----:B------:R-:W-:Y:S01]  /*c680*/  @UP1 UMOV UR7, 0x1 ;  /* 0x0000000100071882 */ /* 0x000fe20000000000 */
[----:B------:R-:W-:Y:S01]  /*c690*/  F2FP.F16.F32.PACK_AB R52, R53, R52 ;  /* 0x000000343534723e */ /* 0x000fe200000000ff */
[----:B------:R2:W-:Y:S01]  /*c6a0*/  STS [R13+0x400], R42 ;  /* 0x0004002a0d007388 */ /* 0x0005e20000000800 */
[----:B------:R-:W-:-:S02]  /*c6b0*/  F2FP.F16.F32.PACK_AB R54, R55, R54 ;  /* 0x000000363736723e */ /* 0x000fc400000000ff */
[----:B------:R-:W-:Y:S01]  /*c6c0*/  F2FP.F16.F32.PACK_AB R56, R57, R56 ;  /* 0x000000383938723e */ /* 0x000fe200000000ff */
[----:B------:R2:W-:Y:S01]  /*c6d0*/  STS [R11], R44 ;  /* 0x0000002c0b007388 */ /* 0x0005e20000000800 */
[----:B------:R-:W-:Y:S02]  /*c6e0*/  F2FP.F16.F32.PACK_AB R58, R59, R58 ;  /* 0x0000003a3b3a723e */ /* 0x000fe400000000ff */
[----:B------:R-:W-:Y:S01]  /*c6f0*/  IADD3 R19, PT, PT, R6, R15, RZ ;  /* 0x0000000f06137210 */ /* 0x000fe20007ffe0ff */
[----:B------:R2:W-:Y:S01]  /*c700*/  STS [R11+0x400], R46 ;  /* 0x0004002e0b007388 */ /* 0x0005e20000000800 */
[----:B------:R-:W-:Y:S01]  /*c710*/  F2FP.F16.F32.PACK_AB R60, R61, R60 ;  /* 0x0000003c3d3c723e */ /* 0x000fe200000000ff */
[----:B----4-:R-:W-:Y:S01]  /*c720*/  @UP1 UIMAD UR13, UR8, UR9, URZ ;  /* 0x00000009080d12a4 */ /* 0x010fe2000f8e02ff */
[----:B------:R-:W-:Y:S01]  /*c730*/  F2FP.F16.F32.PACK_AB R62, R63, R62 ;  /* 0x0000003e3f3e723e */ /* 0x000fe200000000ff */
[----:B------:R2:W-:Y:S01]  /*c740*/  STS [R17], R48 ;  /* 0x0000003011007388 */ /* 0x0005e20000000800 */
[----:B------:R-:W-:-:S02]  /*c750*/  F2FP.F16.F32.PACK_AB R64, R65, R64 ;  /* 0x000000404140723e */ /* 0x000fc400000000ff */
[----:B------:R-:W-:Y:S01]  /*c760*/  F2FP.F16.F32.PACK_AB R66, R67, R66 ;  /* 0x000000424342723e */ /* 0x000fe200000000ff */
[----:B------:R2:W-:Y:S01]  /*c770*/  STS [R17+0x400], R50 ;  /* 0x0004003211007388 */ /* 0x0005e20000000800 */
[----:B------:R-:W-:Y:S02]  /*c780*/  F2FP.F16.F32.PACK_AB R68, R69, R68 ;  /* 0x000000444544723e */ /* 0x000fe400000000ff */
[----:B------:R-:W-:Y:S01]  /*c790*/  F2FP.F16.F32.PACK_AB R70, R71, R70 ;  /* 0x000000464746723e */ /* 0x000fe200000000ff */
[----:B------:R2:W-:Y:S01]  /*c7a0*/  STS [R15], R52 ;  /* 0x000000340f007388 */ /* 0x0005e20000000800 */
[----:B------:R-:W-:Y:S02]  /*c7b0*/  F2FP.F16.F32.PACK_AB R72, R73, R72 ;  /* 0x000000484948723e */ /* 0x000fe400000000ff */
[----:B------:R-:W-:Y:S01]  /*c7c0*/  F2FP.F16.F32.PACK_AB R74, R75, R74 ;  /* 0x0000004a4b4a723e */ /* 0x000fe200000000ff */
[----:B------:R2:W-:Y:S01]  /*c7d0*/  STS [R15+0x400], R54 ;  /* 0x000400360f007388 */ /* 0x0005e20000000800 */
[----:B------:R-:W-:-:S02]  /*c7e0*/  F2FP.F16.F32.PACK_AB R76, R77, R76 ;  /* 0x0000004c4d4c723e */ /* 0x000fc400000000ff */
[----:B------:R-:W-:Y:S01]  /*c7f0*/  F2FP.F16.F32.PACK_AB R78, R79, R78 ;  /* 0x0000004e4f4e723e */ /* 0x000fe200000000ff */
[----:B------:R2:W-:Y:S01]  /*c800*/  STS [R19], R56 ;  /* 0x0000003813007388 */ /* 0x0005e20000000800 */
[----:B------:R-:W-:Y:S02]  /*c810*/  F2FP.F16.F32.PACK_AB R80, R81, R80 ;  /* 0x000000505150723e */ /* 0x000fe400000000ff */
[----:B------:R-:W-:Y:S01]  /*c820*/  F2FP.F16.F32.PACK_AB R82, R83, R82 ;  /* 0x000000525352723e */ /* 0x000fe200000000ff */
[----:B------:R2:W-:Y:S01]  /*c830*/  STS [R19+0x400], R58 ;  /* 0x0004003a13007388 */ /* 0x0005e20000000800 */
[----:B------:R-:W-:Y:S02]  /*c840*/  F2FP.F16.F32.PACK_AB R84, R85, R84 ;  /* 0x000000545554723e */ /* 0x000fe400000000ff */
[----:B------:R-:W-:Y:S01]  /*c850*/  F2FP.F16.F32.PACK_AB R86, R87, R86 ;  /* 0x000000565756723e */ /* 0x000fe200000000ff */
[----:B------:R2:W-:Y:S01]  /*c860*/  STS [R5+0x2000], R60 ;  /* 0x0020003c05007388 */ /* 0x0005e20000000800 */
[----:B------:R-:W-:-:S02]  /*c870*/  F2FP.F16.F32.PACK_AB R88, R89, R88 ;  /* 0x000000585958723e */ /* 0x000fc400000000ff */
[----:B------:R-:W-:Y:S01]  /*c880*/  F2FP.F16.F32.PACK_AB R90, R91, R90 ;  /* 0x0000005a5b5a723e */ /* 0x000fe200000000ff */
[----:B------:R2:W-:Y:S01]  /*c890*/  STS [R5+0x2400], R62 ;  /* 0x0024003e05007388 */ /* 0x0005e20000000800 */
        /* <DEDUP_REMOVED lines=46> */
[----:B------:R-:W-:Y:S01]  /*cb80*/  LOP3.LUT R0, R231, 0x1f8, RZ, 0xc0, !PT ;  /* 0x000001f8e7007812 */ /* 0x000fe200078ec0ff */
[----:B------:R2:W-:Y:S03]  /*cb90*/  STS [R5+0x4400], R94 ;  /* 0x0044005e05007388 */ /* 0x0005e60000000800 */
[----:B------:R-:W-:Y:S01]  /*cba0*/  LOP3.LUT R0, R0, 0x38, R211, 0x78, !PT ;  /* 0x0000003800007812 */ /* 0x000fe200078e78d3 */
[----:B------:R2:W-:Y:S03]  /*cbb0*/  STS [R7+0x4000], R96 ;  /* 0x0040006007007388 */ /* 0x0005e60000000800 */
[----:B------:R-:W-:Y:S01]  /*cbc0*/  LOP3.LUT R0, R0, 0x1e00, R231, 0xf8, !PT ;  /* 0x00001e0000007812 */ /* 0x000fe200078ef8e7 */
[----:B------:R2:W-:Y:S03]  /*cbd0*/  STS [R7+0x4400], R98 ;  /* 0x0044006207007388 */ /* 0x0005e60000000800 */
[----:B------:R-:W-:Y:S01]  /*cbe0*/  LEA R0, R0, UR5, 0x1 ;  /* 0x0000000500007c11 */ /* 0x000fe2000f8e08ff */
[----:B------:R2:W-:Y:S01]  /*cbf0*/  STS [R9+0x4000], R100 ;  /* 0x0040006409007388 */ /* 0x0005e20000000800 */
[----:B------:R-:W-:-:S03]  /*cc00*/  USHF.R.S32.HI UR5, URZ, 0x1f, UR18 ;  /* 0x0000001fff057899 */ /* 0x000fc60008011412 */
[----:B------:R2:W-:Y:S04]  /*cc10*/  STS [R9+0x4400], R102 ;  /* 0x0044006609007388 */ /* 0x0005e80000000800 */
        /* <DEDUP_REMOVED lines=35> */
.L_x_672:
[----:B------:R-:W-:Y:S01]  /*ce50*/  BAR.SYNC.DEFER_BLOCKING 0x0 ;  /* 0x0000000000007b1d */ /* 0x000fe20000010000 */
[----:B------:R-:W-:Y:S01]  /*ce60*/  UIMAD UR13, UR6, UR13, URZ ;  /* 0x0000000d060d72a4 */ /* 0x000fe2000f8e02ff */
[----:B------:R-:W-:Y:S01]  /*ce70*/  LOP3.LUT P0, RZ, R211, 0x3, RZ, 0xc0, !PT ;  /* 0x00000003d3ff7812 */ /* 0x000fe2000780c0ff */
[----:B------:R-:W-:Y:S01]  /*ce80*/  UIMAD UR9, UR4, UR15, URZ ;  /* 0x0000000f040972a4 */ /* 0x000fe2000f8e02ff */
[----:B--2---:R-:W-:Y:S01]  /*ce90*/  LOP3.LUT R7, R213, 0x30, RZ, 0xc0, !PT ;  /* 0x00000030d5077812 */ /* 0x004fe200078ec0ff */
        /* <DEDUP_REMOVED lines=41> */
.L_x_674:
[----:B------:R-:W-:Y:S05]  /*d130*/  BSYNC.RECONVERGENT B0 ;  /* 0x0000000000007941 */ /* 0x000fea0003800200 */
.L_x_673:
        /* <DEDUP_REMOVED lines=41> */
.L_x_676:
[----:B------:R-:W-:Y:S05]  /*d3d0*/  BSYNC.RECONVERGENT B0 ;  /* 0x0000000000007941 */ /* 0x000fea0003800200 */
.L_x_675:
        /* <DEDUP_REMOVED lines=27> */
.L_x_678:
[----:B------:R-:W-:Y:S05]  /*d590*/  BSYNC.RECONVERGENT B0 ;  /* 0x0000000000007941 */ /* 0x000fea0003800200 */
.L_x_677:
        /* <DEDUP_REMOVED lines=27> */
.L_x_680:
[----:B------:R-:W-:Y:S05]  /*d750*/  BSYNC.RECONVERGENT B0 ;  /* 0x0000000000007941 */ /* 0x000fea0003800200 */
.L_x_679:
        /* <DEDUP_REMOVED lines=27> */
.L_x_681:
        /* <DEDUP_REMOVED lines=15> */
.L_x_2345:


//--------------------- .text._ZN5flash16flash_fwd_kernelI23Flash_fwd_kernel_traitsILi256ELi64ELi64ELi4ELb0ELb0EN7cutlass6half_tE19Flash_kernel_traitsILi256ELi64ELi64ELi4ES3_EELb1ELb0ELb1ELb0ELb0ELb0ELb0ELb0EEEvNS_16Flash_fwd_paramsE --------------------------
	.section	.text._ZN5flash16flash_fwd_kernelI23Flash_fwd_kernel_traitsILi256ELi64ELi64ELi4ELb0ELb0EN7cutlass6half_tE19Flash_kernel_traitsILi256ELi64ELi64ELi4ES3_EELb1ELb0ELb1ELb0ELb0ELb0ELb0ELb0EEEvNS_16Flash_fwd_paramsE,"ax",@progbits
	.align	128
        .global         _ZN5flash16flash_fwd_kernelI23Flash_fwd_kernel_traitsILi256ELi64ELi64ELi4ELb0ELb0EN7cutlass6half_tE19Flash_kernel_traitsILi256ELi64ELi64ELi4ES3_EELb1ELb0ELb1ELb0ELb0ELb0ELb0ELb0EEEvNS_16Flash_fwd_paramsE
        .type           _ZN5flash16flash_fwd_kernelI23Flash_fwd_kernel_traitsILi256ELi64ELi64ELi4ELb0ELb0EN7cutlass6half_tE19Flash_kernel_traitsILi256ELi64ELi64ELi4ES3_EELb1ELb0ELb1ELb0ELb0ELb0ELb0ELb0EEEvNS_16Flash_fwd_paramsE,@function
        .size           _ZN5flash16flash_fwd_kernelI23Flash_fwd_kernel_traitsILi256ELi64ELi64ELi4ELb0ELb0EN7cutlass6half_tE19Flash_kernel_traitsILi256ELi64ELi64ELi4ES3_EELb1ELb0ELb1ELb0ELb0ELb0ELb0ELb0EEEvNS_16Flash_fwd_paramsE,(.L_x_2346 - _ZN5flash16flash_fwd_kernelI23Flash_fwd_kernel_traitsILi256ELi64ELi64ELi4ELb0ELb0EN7cutlass6half_tE19Flash_kernel_traitsILi256ELi64ELi64ELi4ES3_EELb1ELb0ELb1ELb0ELb0ELb0ELb0ELb0EEEvNS_16Flash_fwd_paramsE)
        .other          _ZN5flash16flash_fwd_kernelI23Flash_fwd_kernel_traitsILi256ELi64ELi64ELi4ELb0ELb0EN7cutlass6half_tE19Flash_kernel_traitsILi256ELi64ELi64ELi4ES3_EELb1ELb0ELb1ELb0ELb0ELb0ELb0ELb0EEEvNS_16Flash_fwd_paramsE,@"STO_CUDA_ENTRY STV_DEFAULT"
_ZN5flash16flash_fwd_kernelI23Flash_fwd_kernel_traitsILi256ELi64ELi64ELi4ELb0ELb0EN7cutlass6half_tE19Flash_kernel_traitsILi256ELi64ELi64ELi4ES3_EELb1ELb0ELb1ELb0ELb0ELb0ELb0ELb0EEEvNS_16Flash_fwd_paramsE:
.text._ZN5flash16flash_fwd_kernelI23Flash_fwd_kernel_traitsILi256ELi64ELi64ELi4ELb0ELb0EN7cutlass6half_tE19Flash_kernel_traitsILi256ELi64ELi64ELi4ES3_EELb1ELb0ELb1ELb0ELb0ELb0ELb0ELb0EEEvNS_16Flash_fwd_paramsE:
[----:B------:R-:W-:Y:S01]  /*0000*/  LDC R1, c[0x0][0x37c] ;  /* 0x0000df00ff017b82 */ /* 0x000fe20000000800 */
[----:B------:R-:W1:Y:S07]  /*0010*/  LDCU.U8 UR4, c[0x0][0x524] ;  /* 0x0000a480ff0477ac */ /* 0x000e6e0008000000 */
[----:B------:R-:W2:Y:S01]  /*0020*/  LDC R77, c[0x0][0x518] ;  /* 0x00014600ff4d7b82 */ /* 0x000ea20000000800 */
[----:B------:R-:W3:Y:S01]  /*0030*/  LDCU.64 UR30, c[0x0][0x510] ;  /* 0x0000a200ff1e77ac */ /* 0x000ee20008000a00 */
[----:B------:R-:W4:Y:S06]  /*0040*/  LDCU.64 UR26, c[0x0][0x358] ;  /* 0x00006b00ff1a77ac */ /* 0x000f2c0008000a00 */
[----:B------:R-:W2:Y:S01]  /*0050*/  LDC R3, c[0x0][0x51c] ;  /* 0x00014700ff037b82 */ /* 0x000ea20000000800 */
[----:B------:R-:W2:Y:S01]  /*0060*/  S2R R217, SR_TID.X ;  /* 0x0000000000d97919 */ /* 0x000ea20000002100 */
[----:B------:R-:W2:Y:S01]  /*0070*/  LDCU.64 UR10, c[0x0][0x460] ;  /* 0x00008c00ff0a77ac */ /* 0x000ea20008000a00 */
[----:B------:R-:W2:Y:S01]  /*0080*/  LDCU.64 UR8, c[0x0][0x470] ;  /* 0x00008e00ff0877ac */ /* 0x000ea20008000a00 */
[----:B-1----:R-:W-:-:S04]  /*0090*/  ISETP.NE.AND P1, PT, RZ, UR4, PT ;  /* 0x00000004ff007c0c */ /* 0x002fc8000bf25270 */
[----:B------:R-:W-:Y:S01]  /*00a0*/  S2UR UR13, SR_CTAID.X ;  /* 0x00000000000d79c3 */ /* 0x000fe20000002500 */
[----:B------:R-:W1:Y:S01]  /*00b0*/  LDCU.64 UR14, c[0x0][0x460] ;  /* 0x00008c00ff0e77ac */ /* 0x000e620008000a00 */
[----:B---3--:R-:W-:Y:S02]  /*00c0*/  IMAD.U32 R8, RZ, RZ, UR30 ;  /* 0x0000001eff087e24 */ /* 0x008fe4000f8e00ff */
[----:B------:R-:W-:-:S04]  /*00d0*/  IMAD.U32 R9, RZ, RZ, UR31 ;  /* 0x0000001fff097e24 */ /* 0x000fc8000f8e00ff */
[----:B------:R-:W1:Y:S08]  /*00e0*/  S2UR UR24, SR_CTAID.Y ;  /* 0x00000000001879c3 */ /* 0x000e700000002600 */
[----:B------:R-:W3:Y:S01]  /*00f0*/  S2UR UR23, SR_CTAID.Z ;  /* 0x00000000001779c3 */ /* 0x000ee20000002700 */
[----:B----4-:R-:W4:Y:S01]  /*0100*/  @P1 LDG.E.64 R8, desc[UR26][R8.64] ;  /* 0x0000001a08081981 */ /* 0x010f22000c1e1b00 */
[----:B--2---:R-:W-:Y:S01]  /*0110*/  @P1 IMAD.MOV.U32 R2, RZ, RZ, R77 ;  /* 0x000000ffff021224 */ /* 0x004fe200078e004d */
[----:B------:R-:W2:Y:S04]  /*0120*/  LDCU.U8 UR12, c[0x0][0x532] ;  /* 0x0000a640ff0c77ac */ /* 0x000ea80008000000 */
[----:B------:R-:W4:Y:S01]  /*0130*/  @P1 LDG.E.64 R6, desc[UR26][R2.64] ;  /* 0x0000001a02061981 */ /* 0x000f22000c1e1b00 */
[----:B------:R-:W4:Y:S01]  /*0140*/  @P1 LDC R0, c[0x0][0x520] ;  /* 0x00014800ff001b82 */ /* 0x000f220000000800 */
[----:B------:R-:W2:Y:S01]  /*0150*/  LDCU.64 UR6, c[0x0][0x468] ;  /* 0x00008d00ff0677ac */ /* 0x000ea20008000a00 */
[----:B------:R-:W-:Y:S01]  /*0160*/  ISETP.NE.U32.AND P4, PT, RZ, UR10, PT ;  /* 0x0000000aff007c0c */ /* 0x000fe2000bf85070 */
[----:B------:R-:W-:-:S03]  /*0170*/  UISETP.NE.U32.AND UP4, UPT, UR10, URZ, UPT ;  /* 0x000000ff0a00728c */ /* 0x000fc6000bf85070 */
[----:B------:R-:W-:Y:S01]  /*0180*/  ISETP.NE.AND.EX P4, PT, RZ, UR11, PT, P4 ;  /* 0x0000000bff007c0c */ /* 0x000fe2000bf85340 */
[----:B------:R-:W-:Y:S02]  /*0190*/  UISETP.NE.U32.AND UP3, UPT, UR8, URZ, UPT ;  /* 0x000000ff0800728c */ /* 0x000fe4000bf65070 */
[----:B------:R-:W-:Y:S02]  /*01a0*/  UISETP.NE.AND.EX UP4, UPT, UR11, URZ, UPT, UP4 ;  /* 0x000000ff0b00728c */ /* 0x000fe4000bf85340 */
[----:B------:R-:W-:Y:S02]  /*01b0*/  UISETP.NE.AND.EX UP3, UPT, UR9, URZ, UPT, UP3 ;  /* 0x000000ff0900728c */ /* 0x000fe4000bf65330 */
[----:B-1----:R-:W-:Y:S02]  /*01c0*/  UIMAD.WIDE.U32 UR14, UR24, 0x4, UR14 ;  /* 0x00000004180e78a5 */ /* 0x002fe4000f8e000e */
[----:B------:R-:W-:Y:S01]  /*01d0*/  PLOP3.LUT P2, PT, PT, PT, UP4, 0x80, 0x8 ;  /* 0x000000000008781c */ /* 0x000fe20003f4f048 */
[----:B---3--:R-:W-:-:S02]  /*01e0*/  ULOP3.LUT UR4, UR23, UR13, UR24, 0xfe, !UPT ;  /* 0x0000000d17047292 */ /* 0x008fc4000f8efe18 */
[----:B------:R-:W-:Y:S02]  /*01f0*/  USHF.L.U32 UR11, UR24, 0x2, URZ ;  /* 0x00000002180b7899 */ /* 0x000fe400080006ff */
[----:B--2---:R-:W-:Y:S02]  /*0200*/  UISETP.NE.AND UP5, UPT, UR12, URZ, UPT ;  /* 0x000000ff0c00728c */ /* 0x004fe4000bfa5270 */
[----:B------:R-:W-:Y:S01]  /*0210*/  LOP3.LUT P3, RZ, R217, UR4, RZ, 0xfc, !PT ;  /* 0x00000004d9ff7c12 */ /* 0x000fe2000f86fcff */
[----:B------:R-:W-:Y:S02]  /*0220*/  UISETP.EQ.U32.AND UP2, UPT, UR6, URZ, UPT ;  /* 0x000000ff0600728c */ /* 0x000fe4000bf42070 */
[----:B------:R-:W-:Y:S02]  /*0230*/  USHF.R.U32.HI UR10, URZ, 0x1e, UR24 ;  /* 0x0000001eff0a7899 */ /* 0x000fe40008011618 */
[----:B------:R-:W1:Y:S08]  /*0240*/  LDCU.64 UR4, c[0x0][0x478] ;  /* 0x00008f00ff0477ac */ /* 0x000e700008000a00 */
[----:B------:R-:W2:Y:S01]  /*0250*/  @!P3 LDC.64 R4, c[0x0][0x528] ;  /* 0x00014a00ff04bb82 */ /* 0x000ea20000000a00 */
[----:B------:R-:W-:-:S02]  /*0260*/  UISETP.EQ.OR.EX UP2, UPT, UR7, URZ, !UP5, UP2 ;  /* 0x000000ff0700728c */ /* 0x000fc4000ef42720 */
[----:B-1----:R-:W-:-:S04]  /*0270*/  UISETP.NE.U32.AND UP0, UPT, UR4, URZ, UPT ;  /* 0x000000ff0400728c */ /* 0x002fc8000bf05070 */
[----:B------:R-:W-:Y:S01]  /*0280*/  UISETP.NE.AND.EX UP0, UPT, UR5, URZ, UPT, UP0 ;  /* 0x000000ff0500728c */ /* 0x000fe2000bf05300 */
[----:B----4-:R-:W-:Y:S02]  /*0290*/  @P1 R2UR UR30, R8 ;  /* 0x00000000081e12ca */ /* 0x010fe400000e0000 */
[----:B------:R-:W-:Y:S02]  /*02a0*/  @P1 R2UR UR31, R9 ;  /* 0x00000000091f12ca */ /* 0x000fe400000e0000 */
[----:B------:R-:W-:-:S05]  /*02b0*/  @P1 IADD3 R77, P0, PT, R6, R0, RZ ;  /* 0x00000000064d1210 */ /* 0x000fca0007f1e0ff */
[----:B------:R-:W-:-:S04]  /*02c0*/  @P1 IMAD.X R3, RZ, RZ, R7, P0 ;  /* 0x000000ffff031224 */ /* 0x000fc800000e0607 */
[----:B------:R-:W-:Y:S02]  /*02d0*/  IMAD.U32 R8, RZ, RZ, UR30 ;  /* 0x0000001eff087e24 */ /* 0x000fe4000f8e00ff */
[----:B------:R-:W-:Y:S02]  /*02e0*/  IMAD.U32 R9, RZ, RZ, UR31 ;  /* 0x0000001fff097e24 */ /* 0x000fe4000f8e00ff */
[----:B------:R-:W-:-:S03]  /*02f0*/  @!P3 IMAD.MOV.U32 R2, RZ, RZ, R77 ;  /* 0x000000ffff02b224 */ /* 0x000fc600078e004d */
[----:B--2---:R1:W-:Y:S01]  /*0300*/  @!P3 STG.E.64 desc[UR26][R4.64], R8 ;  /* 0x000000080400b986 */ /* 0x0043e2000c101b1a */
[----:B------:R-:W-:-:S03]  /*0310*/  PLOP3.LUT P1, PT, PT, PT, UP3, 0x80, 0x8 ;  /* 0x000000000008781c */ /* 0x000fc60003f2f038 */
[----:B------:R2:W-:Y:S01]  /*0320*/  @!P3 STG.E.64 desc[UR26][R4.64+0x8], R2 ;  /* 0x000008020400b986 */ /* 0x0005e2000c101b1a */
[----:B------:R-:W-:Y:S02]  /*0330*/  PLOP3.LUT P3, PT, PT, PT, UP2, 0x80, 0x8 ;  /* 0x000000000008781c */ /* 0x000fe40003f6f028 */
[----:B------:R-:W-:Y:S01]  /*0340*/  PLOP3.LUT P0, PT, PT, PT, UP0, 0x80, 0x8 ;  /* 0x000000000008781c */ /* 0x000fe20003f0f008 */
[----:B-1----:R-:W-:Y:S01]  /*0350*/  IMAD.U32 R8, RZ, RZ, UR14 ;  /* 0x0000000eff087e24 */ /* 0x002fe2000f8e00ff */
[----:B------:R-:W-:Y:S01]  /*0360*/  @UP3 UIADD3 UR14, UP1, UPT, UR11, UR8, URZ ;  /* 0x000000080b0e3290 */ /* 0x000fe2000ff3e0ff */
[----:B------:R-:W-:-:S03]  /*0370*/  IMAD.U32 R9, RZ, RZ, UR15 ;  /* 0x0000000fff097e24 */ /* 0x000fc6000f8e00ff */
[----:B------:R-:W-:Y:S02]  /*0380*/  @UP3 UIADD3.X UR15, UPT, UPT, UR10, UR9, URZ, UP1, !UPT ;  /* 0x000000090a0f3290 */ /* 0x000fe40008ffe4ff */
[----:B------:R-:W-:Y:S01]  /*0390*/  UIADD3 UR9, UP1, UPT, UR11, UR6, URZ ;  /* 0x000000060b097290 */ /* 0x000fe2000ff3e0ff */
[----:B------:R-:W3:Y:S04]  /*03a0*/  @P4 LDG.E R6, desc[UR26][R8.64] ;  /* 0x0000001a08064981 */ /* 0x000ee8000c1e1900 */
[----:B--2---:R1:W2:Y:S01]  /*03b0*/  @P2 LDG.E R2, desc[UR26][R8.64+0x4] ;  /* 0x0000041a08022981 */ /* 0x0042a2000c1e1900 */
[----:B------:R-:W-:Y:S01]  /*03c0*/  UIADD3.X UR8, UPT, UPT, UR10, UR7, URZ, UP1, !UPT ;  /* 0x000000070a087290 */ /* 0x000fe20008ffe4ff */
[----:B------:R-:W-:Y:S02]  /*03d0*/  IMAD.U32 R4, RZ, RZ, UR14 ;  /* 0x0000000eff047e24 */ /* 0x000fe4000f8e00ff */
[----:B------:R-:W-:Y:S01]  /*03e0*/  IMAD.U32 R5, RZ, RZ, UR15 ;  /* 0x0000000fff057e24 */ /* 0x000fe2000f8e00ff */
[----:B------:R-:W-:-:S04]  /*03f0*/  @UP0 UIADD3 UR4, UP1, UPT, UR11, UR4, URZ ;  /* 0x000000040b040290 */ /* 0x000fc8000ff3e0ff */
[----:B------:R-:W4:Y:S01]  /*0400*/  @P1 LDG.E R4, desc[UR26][R4.64] ;  /* 0x0000001a04041981 */ /* 0x000f22000c1e1900 */
[----:B------:R-:W-:Y:S01]  /*0410*/  @UP0 UIADD3.X UR5, UPT, UPT, UR10, UR5, URZ, UP1, !UPT ;  /* 0x000000050a050290 */ /* 0x000fe20008ffe4ff */
[----:B------:R-:W-:Y:S02]  /*0420*/  IMAD.U32 R10, RZ, RZ, UR4 ;  /* 0x00000004ff0a7e24 */ /* 0x000fe4000f8e00ff */
[----:B-1----:R-:W-:Y:S02]  /*0430*/  IMAD.U32 R8, RZ, RZ, UR9 ;  /* 0x00000009ff087e24 */ /* 0x002fe4000f8e00ff */
[----:B------:R-:W-:-:S05]  /*0440*/  IMAD.U32 R9, RZ, RZ, UR8 ;  /* 0x00000008ff097e24 */ /* 0x000fca000f8e00ff */
[----:B------:R-:W4:Y:S01]  /*0450*/  @!P3 LDG.E R5, desc[UR26][R8.64] ;  /* 0x0000001a0805b981 */ /* 0x000f22000c1e1900 */
[----:B------:R-:W-:Y:S01]  /*0460*/  IMAD.U32 R11, RZ, RZ, UR5 ;  /* 0x00000005ff0b7e24 */ /* 0x000fe2000f8e00ff */
[----:B------:R-:W1:Y:S04]  /*0470*/  @!UP4 LDCU UR28, c[0x0][0x434] ;  /* 0x00008680ff1cc7ac */ /* 0x000e680008000800 */
[----:B------:R1:W5:Y:S01]  /*0480*/  @P0 LDG.E R0, desc[UR26][R10.64] ;  /* 0x0000001a0a000981 */ /* 0x000362000c1e1900 */
[----:B------:R-:W-:Y:S01]  /*0490*/  UMOV UR19, 0xffffffff ;  /* 0xffffffff00137882 */ /* 0x000fe20000000000 */
[----:B------:R-:W1:Y:S01]  /*04a0*/  @!UP0 LDCU.64 UR4, c[0x0][0x488] ;  /* 0x00009100ff0487ac */ /* 0x000e620008000a00 */
[----:B------:R-:W-:Y:S01]  /*04b0*/  UISETP.NE.U32.AND UP1, UPT, UR6, URZ, UPT ;  /* 0x000000ff0600728c */ /* 0x000fe2000bf25070 */
[----:B------:R-:W-:Y:S01]  /*04c0*/  UMOV UR14, 0xffffffff ;  /* 0xffffffff000e7882 */ /* 0x000fe20000000000 */
[----:B------:R-:W-:-:S02]  /*04d0*/  USHF.L.U32 UR29, UR13, 0x6, URZ ;  /* 0x000000060d1d7899 */ /* 0x000fc400080006ff */
[----:B------:R-:W-:Y:S01]  /*04e0*/  UISETP.NE.AND.EX UP1, UPT, UR7, URZ, UPT, UP1 ;  /* 0x000000ff0700728c */ /* 0x000fe2000bf25310 */
[----:B------:R-:W-:Y:S01]  /*04f0*/  UMOV UR12, URZ ;  /* 0x000000ff000c7c82 */ /* 0x000fe20008000000 */
[----:B------:R-:W1:Y:S01]  /*0500*/  @!UP0 LDCU UR6, c[0x0][0x43c] ;  /* 0x00008780ff0687ac */ /* 0x000e620008000800 */
[----:B---3--:R-:W-:Y:S02]  /*0510*/  @P4 R2UR UR19, R6 ;  /* 0x00000000061342ca */ /* 0x008fe400000e0000 */
[----:B--2---:R-:W-:Y:S02]  /*0520*/  @P2 R2UR UR8, R2 ;  /* 0x00000000020822ca */ /* 0x004fe400000e0000 */
[----:B----4-:R-:W-:-:S11]  /*0530*/  @P1 R2UR UR12, R4 ;  /* 0x00000000040c12ca */ /* 0x010fd600000e0000 */
[----:B-1----:R-:W-:-:S04]  /*0540*/  @UP4 UIADD3 UR28, UPT, UPT, UR8, -UR19, URZ ;  /* 0x80000013081c4290 */ /* 0x002fc8000fffe0ff */
[----:B------:R-:W-:-:S06]  /*0550*/  UISETP.GT.AND UP2, UPT, UR28, UR29, UPT ;  /* 0x0000001d1c00728c */ /* 0x000fcc000bf44270 */
[----:B------:R-:W-:Y:S01]  /*0560*/  PLOP3.LUT P1, PT, PT, PT, UP2, 0x80, 0x8 ;  /* 0x000000000008781c */ /* 0x000fe20003f2f028 */
[----:B------:R-:W-:Y:S01]  /*0570*/  @!UP0 UISETP.NE.U32.AND UP2, UPT, UR4, URZ, UPT ;  /* 0x000000ff0400828c */ /* 0x000fe2000bf45070 */
[----:B------:R-:W1:Y:S01]  /*0580*/  @!UP1 LDCU UR4, c[0x0][0x438] ;  /* 0x00008700ff0497ac */ /* 0x000e620008000800 */
[----:B------:R-:W-:Y:S01]  /*0590*/  @!P3 R2UR UR14, R5 ;  /* 0x00000000050eb2ca */ /* 0x000fe200000e0000 */
[----:B------:R-:W-:-:S14]  /*05a0*/  BRA.U !UP1, `(.L_x_682) ;  /* 0x0000000109187547 */ /* 0x000fdc000b800000 */
[----:B------:R-:W-:-:S13]  /*05b0*/  PLOP3.LUT P2, PT, PT, PT, UP5, 0x80, 0x8 ;  /* 0x000000000008781c */ /* 0x000fda0003f4f058 */
[----:B------:R-:W1:Y:S04]  /*05c0*/  @P2 LDG.E R2, desc[UR26][R8.64+0x4] ;  /* 0x0000041a08022981 */ /* 0x000e68000c1e1900 */
[----:B------:R-:W2:Y:S01]  /*05d0*/  @!P2 LDG.E R8, desc[UR26][R8.64] ;  /* 0x0000001a0808a981 */ /* 0x000ea2000c1e1900 */
[----:B-1----:R-:W-:-:S13]  /*05e0*/  @P2 R2UR UR4, R2 ;  /* 0x00000000020422ca */ /* 0x002fda00000e0000 */
[----:B------:R-:W-:-:S07]  /*05f0*/  @UP5 UIADD3 UR4, UPT, UPT, UR4, -UR14, URZ ;  /* 0x8000000e04045290 */ /* 0x000fce000fffe0ff */
[----:B--2---:R-:W-:Y:S02]  /*0600*/  @!P2 R2UR UR4, R8 ;  /* 0x000000000804a2ca */ /* 0x004fe400000e0000 */
.L_x_682:
[----:B-----5:R-:W-:Y:S01]  /*0610*/  @P0 R2UR UR25, R0 ;  /* 0x00000000001902ca */ /* 0x020fe200000e0000 */
[----:B------:R-:W-:Y:S01]  /*0620*/  @!UP0 UISETP.NE.AND.EX UP2, UPT, UR5, URZ, UPT, UP2 ;  /* 0x000000ff0500828c */ /* 0x000fe2000bf45320 */
[----:B-1----:R-:W-:-:S13]  /*0630*/  @!P1 EXIT ;  /* 0x000000000000994d */ /* 0x002fda0003800000 */
[----:B------:R-:W1:Y:S01]  /*0640*/  LDCU UR21, c[0x0][0x504] ;  /* 0x0000a080ff1577ac */ /* 0x000e620008000800 */
[----:B------:R-:W2:Y:S01]  /*0650*/  LDCU UR22, c[0x0][0x508] ;  /* 0x0000a100ff1677ac */ /* 0x000ea20008000800 */
[----:B------:R-:W-:Y:S02]  /*0660*/  @!UP0 USEL UR6, UR6, URZ, UP2 ;  /* 0x000000ff06068287 */ /* 0x000fe40009000000 */
[----:B------:R-:W-:Y:S02]  /*0670*/  @UP0 UIADD3 UR25, UPT, UPT, UR25, -UR12, URZ ;  /* 0x8000000c19190290 */ /* 0x000fe4000fffe0ff */
[----:B------:R-:W-:-:S04]  /*0680*/  @!UP0 UIADD3 UR25, UPT, UPT, UR6, UR4, -UR12 ;  /* 0x0000000406198290 */ /* 0x000fc8000fffe80c */
[----:B------:R-:W-:Y:S02]  /*0690*/  UIADD3 UR7, UPT, UPT, UR25, 0x3f, URZ ;  /* 0x0000003f19077890 */ /* 0x000fe4000fffe0ff */
[----:B-1----:R-:W-:Y:S02]  /*06a0*/  UIADD3 UR21, UPT, UPT, UR28, UR21, URZ ;  /* 0x000000151c157290 */ /* 0x002fe4000fffe0ff */
[----:B------:R-:W-:Y:S02]  /*06b0*/  UIADD3 UR5, UPT, UPT, UR7, UR29, -UR28 ;  /* 0x0000001d07057290 */ /* 0x000fe4000fffe81c */
[----:B------:R-:W-:Y:S02]  /*06c0*/  UIADD3 UR9, UPT, UPT, -UR21, UR29, UR25 ;  /* 0x0000001d15097290 */ /* 0x000fe4000fffe119 */
[----:B--2---:R-:W-:Y:S02]  /*06d0*/  UIADD3 UR5, UPT, UPT, UR5, 0x40, UR22 ;  /* 0x0000004005057890 */ /* 0x004fe4000fffe016 */
        /* <DEDUP_REMOVED lines=14> */
[----:B------:R-:W-:Y:S05]  /*07c0*/  BRA.U UP0, `(.L_x_683) ;  /* 0x0000000d00347547 */ /* 0x000fea000b800000 */
        /* <DEDUP_REMOVED lines=27> */
.L_x_684:
[----:B------:R-:W2:Y:S01]  /*0980*/  LDCU UR7, c[0x0][0x434] ;  /* 0x00008680ff0777ac */ /* 0x000ea20008000800 */
[----:B------:R-:W-:Y:S01]  /*0990*/  IMAD.SHL.U32 R9, R217, 0x8, RZ ;  /* 0x00000008d9097824 */ /* 0x000fe200078e00ff */
[----:B------:R-:W-:Y:S01]  /*09a0*/  SHF.R.U32.HI R16, RZ, 0x3, R217 ;  /* 0x00000003ff107819 */ /* 0x000fe200000116d9 */
[----:B------:R-:W-:Y:S01]  /*09b0*/  IMAD.MOV.U32 R17, RZ, RZ, RZ ;  /* 0x000000ffff117224 */ /* 0x000fe200078e00ff */
[----:B------:R-:W3:Y:S01]  /*09c0*/  LDCU.64 UR4, c[0x0][0x410] ;  /* 0x00008200ff0477ac */ /* 0x000ee20008000a00 */
[----:B------:R-:W-:Y:S01]  /*09d0*/  BSSY.RECONVERGENT B0, `(.L_x_685) ;  /* 0x0000033000007945 */ /* 0x000fe20003800200 */
[----:B------:R-:W-:Y:S01]  /*09e0*/  LOP3.LUT R9, R9, 0x38, RZ, 0xc0, !PT ;  /* 0x0000003809097812 */ /* 0x000fe200078ec0ff */
[----:B------:R-:W-:Y:S01]  /*09f0*/  VIADD R5, R16, 0x10 ;  /* 0x0000001010057836 */ /* 0x000fe20000000000 */
[----:B------:R-:W-:Y:S01]  /*0a00*/  UISETP.NE.AND UP1, UPT, UR11, URZ, !UP1 ;  /* 0x000000ff0b00728c */ /* 0x000fe2000cf25270 */
[----:B------:R-:W-:Y:S01]  /*0a10*/  IMAD.WIDE.U32 R14, R14, 0x40, R16 ;  /* 0x000000400e0e7825 */ /* 0x000fe200078e0010 */
[----:B------:R-:W-:Y:S01]  /*0a20*/  UIADD3 UR28, UPT, UPT, -UR29, UR28, URZ ;  /* 0x0000001c1d1c7290 */ /* 0x000fe2000fffe1ff */
[C---:B------:R-:W-:Y:S01]  /*0a30*/  IADD3 R2, P0, PT, R9.reuse, UR12, RZ ;  /* 0x0000000c09027c10 */ /* 0x040fe2000ff1e0ff */
[----:B------:R-:W-:Y:S01]  /*0a40*/  UISETP.NE.AND UP0, UPT, UR19, -0x1, UPT ;  /* 0xffffffff1300788c */ /* 0x000fe2000bf05270 */
[C---:B------:R-:W-:Y:S01]  /*0a50*/  IADD3 R4, PT, PT, R16.reuse, 0x20, RZ ;  /* 0x0000002010047810 */ /* 0x040fe20007ffe0ff */
[----:B----4-:R-:W-:Y:S01]  /*0a60*/  UIMAD UR10, UR23, UR10, URZ ;  /* 0x0000000a170a72a4 */ /* 0x010fe2000f8e02ff */
[----:B------:R-:W-:Y:S01]  /*0a70*/  ISETP.NE.AND P3, PT, R9, RZ, PT ;  /* 0x000000ff0900720c */ /* 0x000fe20003f65270 */
[----:B-1----:R-:W-:Y:S01]  /*0a80*/  UIMAD UR11, UR29, UR6, URZ ;  /* 0x000000061d0b72a4 */ /* 0x002fe2000f8e02ff */
[----:B------:R-:W-:Y:S01]  /*0a90*/  ISETP.GE.AND P1, PT, R16, UR28, PT ;  /* 0x0000001c10007c0c */ /* 0x000fe2000bf26270 */
[----:B--2---:R-:W-:Y:S01]  /*0aa0*/  UIMAD UR7, UR24, UR7, URZ ;  /* 0x00000007180772a4 */ /* 0x004fe2000f8e02ff */
[----:B------:R-:W-:Y:S01]  /*0ab0*/  IMAD.X R3, RZ, RZ, UR9, P0 ;  /* 0x00000009ff037e24 */ /* 0x000fe200080e06ff */
        /* <DEDUP_REMOVED lines=36> */
.L_x_686:
[----:B------:R-:W-:Y:S05]  /*0d00*/  BSYNC.RECONVERGENT B0 ;  /* 0x0000000000007941 */ /* 0x000fea0003800200 */
.L_x_685:
[----:B------:R-:W-:Y:S01]  /*0d10*/  BSSY.RECONVERGENT B0, `(.L_x_687) ;  /* 0x0000019000007945 */ /* 0x000fe20003800200 */
[----:B------:R-:W-:Y:S02]  /*0d20*/  ISETP.GE.AND P1, PT, R4, UR28, PT ;  /* 0x0000001c04007c0c */ /* 0x000fe4000bf26270 */
        /* <DEDUP_REMOVED lines=23> */
.L_x_688:
[----:B------:R-:W-:Y:S05]  /*0ea0*/  BSYNC.RECONVERGENT B0 ;  /* 0x0000000000007941 */ /* 0x000fea0003800200 */
.L_x_687:
[----:B------:R-:W-:Y:S01]  /*0eb0*/  BSSY.RECONVERGENT B0, `(.L_x_689) ;  /* 0x0000018000007945 */ /* 0x000fe20003800200 */
[----:B------:R-:W-:-:S03]  /*0ec0*/  ISETP.GE.AND P0, PT, R3, UR28, PT ;  /* 0x0000001c03007c0c */ /* 0x000fc6000bf06270 */
[----:B------:R-:W-:Y:S10]  /*0ed0*/  @P1 BRA `(.L_x_690) ;  /* 0x0000000000541947 */ /* 0x000ff40003800000 */
[----:B------:R-:W3:Y:S01]  /*0ee0*/  LDCU.64 UR8, c[0x0][0x408] ;  /* 0x00008100ff0877ac */ /* 0x000ee20008000a00 */
[----:B------:R-:W-:Y:S01]  /*0ef0*/  IADD3 R2, P1, PT, R14, 0x20, RZ ;  /* 0x000000200e027810 */ /* 0x000fe20007f3e0ff */
        /* <DEDUP_REMOVED lines=19> */
.L_x_690:
[----:B------:R-:W-:Y:S05]  /*1030*/  BSYNC.RECONVERGENT B0 ;  /* 0x0000000000007941 */ /* 0x000fea0003800200 */
.L_x_689:
        /* <DEDUP_REMOVED lines=26> */
.L_x_692:
[----:B------:R-:W-:Y:S05]  /*11e0*/  BSYNC.RECONVERGENT B0 ;  /* 0x0000000000007941 */ /* 0x000fea0003800200 */
.L_x_691:
        /* <DEDUP_REMOVED lines=10> */
.L_x_694:
[----:B------:R-:W-:Y:S05]  /*1290*/  BSYNC.RECONVERGENT B0 ;  /* 0x0000000000007941 */ /* 0x000fea0003800200 */
.L_x_693:
[----:B------:R-:W-:Y:S04]  /*12a0*/  BSSY.RECONVERGENT B0, `(.L_x_695) ;  /* 0x000000a000007945 */ /* 0x000fe80003800200 */
[----:B------:R-:W-:Y:S05]  /*12b0*/  @P5 BRA `(.L_x_696) ;  /* 0x0000000000205947 */ /* 0x000fea0003800000 */
[----:B------:R-:W5:Y:S01]  /*12c0*/  LDCU.64 UR4, c[0x0][0x420] ;  /* 0x00008400ff0477ac */ /* 0x000f620008000a00 */
[----:B-1----:R-:W-:-:S05]  /*12d0*/  IMAD R0, R5, UR6, RZ ;  /* 0x0000000605007c24 */ /* 0x002fca000f8e02ff */
[----:B------:R-:W-:-:S04]  /*12e0*/  IADD3 R2, P0, PT, R0, UR7, RZ ;  /* 0x0000000700027c10 */ /* 0x000fc8000ff1e0ff */
[----:B------:R-:W-:Y:S02]  /*12f0*/  LEA.HI.X.SX32 R0, R0, UR10, 0x1, P0 ;  /* 0x0000000a00007c11 */ /* 0x000fe400080f0eff */
[----:B-----5:R-:W-:-:S04]  /*1300*/  LEA R6, P0, R2, UR4, 0x2 ;  /* 0x0000000402067c11 */ /* 0x020fc8000f8010ff */
[----:B------:R-:W-:Y:S01]  /*1310*/  LEA.HI.X R7, R2, UR5, R0, 0x2, P0 ;  /* 0x0000000502077c11 */ /* 0x000fe200080f1400 */
[----:B------:R-:W-:-:S05]  /*1320*/  IMAD.MOV.U32 R0, RZ, RZ, 0x7f800000 ;  /* 0x7f800000ff007424 */ /* 0x000fca00078e00ff */
[----:B------:R1:W-:Y:S03]  /*1330*/  STG.E desc[UR26][R6.64], R0 ;  /* 0x0000000006007986 */ /* 0x0003e6000c10191a */
.L_x_696:
[----:B------:R-:W-:Y:S05]  /*1340*/  BSYNC.RECONVERGENT B0 ;  /* 0x0000000000007941 */ /* 0x000fea0003800200 */
.L_x_695:
        /* <DEDUP_REMOVED lines=10> */
.L_x_698:
[----:B------:R-:W-:Y:S05]  /*13f0*/  BSYNC.RECONVERGENT B0 ;  /* 0x0000000000007941 */ /* 0x000fea0003800200 */
.L_x_697:
[----:B------:R-:W-:Y:S05]  /*1400*/  @P3 EXIT ;  /* 0x000000000000394d */ /* 0x000fea0003800000 */
[----:B------:R-:W5:Y:S01]  /*1410*/  LDCU.64 UR4, c[0x0][0x420] ;  /* 0x00008400ff0477ac */ /* 0x000f620008000a00 */
[----:B-1----:R-:W-:-:S05]  /*1420*/  IMAD R0, R3, UR6, RZ ;  /* 0x0000000603007c24 */ /* 0x002fca000f8e02ff */
[----:B------:R-:W-:-:S04]  /*1430*/  IADD3 R2, P0, PT, R0, UR7, RZ ;  /* 0x0000000700027c10 */ /* 0x000fc8000ff1e0ff */
[----:B------:R-:W-:Y:S02]  /*1440*/  LEA.HI.X.SX32 R0, R0, UR10, 0x1, P0 ;  /* 0x0000000a00007c11 */ /* 0x000fe400080f0eff */
[----:B-----5:R-:W-:-:S04]  /*1450*/  LEA R4, P0, R2, UR4, 0x2 ;  /* 0x0000000402047c11 */ /* 0x020fc8000f8010ff */
[----:B------:R-:W-:Y:S01]  /*1460*/  LEA.HI.X R5, R2, UR5, R0, 0x2, P0 ;  /* 0x0000000502057c11 */ /* 0x000fe200080f1400 */
[----:B------:R-:W-:-:S05]  /*1470*/  IMAD.MOV.U32 R0, RZ, RZ, 0x7f800000 ;  /* 0x7f800000ff007424 */ /* 0x000fca00078e00ff */
[----:B------:R-:W-:Y:S01]  /*1480*/  STG.E desc[UR26][R4.64], R0 ;  /* 0x0000000004007986 */ /* 0x000fe2000c10191a */
[----:B------:R-:W-:Y:S05]  /*1490*/  EXIT ;  /* 0x000000000000794d */ /* 0x000fea0003800000 */
.L_x_683:
        /* <DEDUP_REMOVED lines=21> */
.L_x_699:
[----:B------:R-:W1:Y:S01]  /*15f0*/  LDCU.64 UR10, c[0x0][0x3b8] ;  /* 0x00007700ff0a77ac */ /* 0x000e620008000a00 */
[----:B------:R-:W-:-:S04]  /*1600*/  UIADD3 UR13, UPT, UPT, UR12, UR14, URZ ;  /* 0x0000000e0c0d7290 */ /* 0x000fc8000fffe0ff */
[----:B-1----:R-:W-:Y:S02]  /*1610*/  UIMAD.WIDE.U32 UR6, UR13, UR10, URZ ;  /* 0x0000000a0d0672a5 */ /* 0x002fe4000f8e00ff */
[----:B------:R-:W-:-:S04]  /*1620*/  UIMAD UR13, UR13, UR11, URZ ;  /* 0x0000000b0d0d72a4 */ /* 0x000fc8000f8e02ff */
[----:B------:R-:W-:Y:S02]  /*1630*/  UIADD3 UR13, UPT, UPT, UR7, UR13, URZ ;  /* 0x0000000d070d7290 */ /* 0x000fe4000fffe0ff */
.L_x_700:
        /* <DEDUP_REMOVED lines=21> */
[----:B------:R-:W-:-:S04]  /*1790*/  LOP3.LUT R2, R0, UR23, RZ, 0x3c, !PT ;  /* 0x0000001700027c12 */ /* 0x000fc8000f8e3cff */
[----:B------:R-:W-:-:S07]  /*17a0*/  ISETP.GE.AND P0, PT, R2, RZ, PT ;  /* 0x000000ff0200720c */ /* 0x000fce0003f06270 */
        /* <DEDUP_REMOVED lines=16> */
.L_x_701:
[----:B------:R-:W1:Y:S01]  /*18b0*/  LDCU.64 UR8, c[0x0][0x3c0] ;  /* 0x00007800ff0877ac */ /* 0x000e620008000a00 */
[----:B------:R-:W-:-:S04]  /*18c0*/  UIADD3 UR12, UPT, UPT, UR12, UR14, URZ ;  /* 0x0000000e0c0c7290 */ /* 0x000fc8000fffe0ff */
[----:B-1----:R-:W-:Y:S02]  /*18d0*/  UIMAD.WIDE.U32 UR4, UR12, UR8, URZ ;  /* 0x000000080c0472a5 */ /* 0x002fe4000f8e00ff */
[----:B------:R-:W-:-:S04]  /*18e0*/  UIMAD UR12, UR12, UR9, URZ ;  /* 0x000000090c0c72a4 */ /* 0x000fc8000f8e02ff */
[----:B------:R-:W-:-:S12]  /*18f0*/  UIADD3 UR12, UPT, UPT, UR5, UR12, URZ ;  /* 0x0000000c050c7290 */ /* 0x000fd8000fffe0ff */
.L_x_702:
        /* <DEDUP_REMOVED lines=9> */
[----:B------:R-:W-:Y:S01]  /*1990*/  IMAD.MOV.U32 R15, RZ, RZ, RZ ;  /* 0x000000ffff0f7224 */ /* 0x000fe200078e00ff */
[C---:B------:R-:W-:Y:S01]  /*19a0*/  IADD3 R6, P1, PT, R215.reuse, UR6, RZ ;  /* 0x00000006d7067c10 */ /* 0x040fe2000ff3e0ff */
[----:B------:R-:W-:Y:S01]  /*19b0*/  BSSY.RECONVERGENT B0, `(.L_x_703) ;  /* 0x0000052000007945 */ /* 0x000fe20003800200 */
[----:B------:R-:W-:Y:S01]  /*19c0*/  IADD3 R16, P0, PT, R215, UR4, RZ ;  /* 0x00000004d7107c10 */ /* 0x000fe2000ff1e0ff */
[----:B------:R-:W5:Y:S01]  /*19d0*/  LDCU.128 UR4, c[0x0][0x3d0] ;  /* 0x00007a00ff0477ac */ /* 0x000f620008000c00 */
[----:B------:R-:W-:Y:S01]  /*19e0*/  LOP3.LUT R0, R243, 0x1e00, RZ, 0xc0, !PT ;  /* 0x00001e00f3007812 */ /* 0x000fe200078ec0ff */
[----:B------:R-:W-:Y:S01]  /*19f0*/  IMAD.X R7, RZ, RZ, UR13, P1 ;  /* 0x0000000dff077e24 */ /* 0x000fe200088e06ff */
[----:B------:R-:W-:Y:S01]  /*1a00*/  IADD3.X R17, PT, PT, RZ, UR12, RZ, P0, !PT ;  /* 0x0000000cff117c10 */ /* 0x000fe200087fe4ff */
[----:B------:R-:W2:Y:S01]  /*1a10*/  LDCU.64 UR12, c[0x0][0x3c8] ;  /* 0x00007900ff0c77ac */ /* 0x000ea20008000a00 */
[----:B------:R-:W-:Y:S01]  /*1a20*/  IADD3 R12, P0, PT, R215, UR34, RZ ;  /* 0x00000022d70c7c10 */ /* 0x000fe2000ff1e0ff */
[----:B------:R-:W-:Y:S01]  /*1a30*/  IMAD.WIDE.U32 R6, R14, UR10, R6 ;  /* 0x0000000a0e067c25 */ /* 0x000fe2000f8e0006 */
[----:B------:R-:W-:-:S02]  /*1a40*/  LOP3.LUT R237, R237, 0x38, R217, 0x78, !PT ;  /* 0x00000038eded7812 */ /* 0x000fc400078e78d9 */
[----:B------:R-:W-:Y:S01]  /*1a50*/  LOP3.LUT R242, R215, 0x40, RZ, 0xfc, !PT ;  /* 0x00000040d7f27812 */ /* 0x000fe200078efcff */
[C---:B------:R-:W-:Y:S01]  /*1a60*/  IMAD.WIDE.U32 R16, R14.reuse, UR8, R16 ;  /* 0x000000080e107c25 */ /* 0x040fe2000f8e0010 */
[----:B------:R-:W-:Y:S02]  /*1a70*/  LOP3.LUT R237, R237, R0, RZ, 0xfc, !PT ;  /* 0x00000000eded7212 */ /* 0x000fe400078efcff */
[C---:B------:R-:W-:Y:S01]  /*1a80*/  LOP3.LUT R241, R215.reuse, 0x80, RZ, 0xfc, !PT ;  /* 0x00000080d7f17812 */ /* 0x040fe200078efcff */
[C---:B------:R-:W-:Y:S01]  /*1a90*/  IMAD R7, R14.reuse, UR11, R7 ;  /* 0x0000000b0e077c24 */ /* 0x040fe2000f8e0207 */
[----:B------:R-:W-:Y:S01]  /*1aa0*/  LOP3.LUT R240, R215, 0xc0, RZ, 0xfc, !PT ;  /* 0x000000c0d7f07812 */ /* 0x000fe200078efcff */
[----:B------:R-:W-:Y:S02]  /*1ab0*/  IMAD R17, R14, UR9, R17 ;  /* 0x000000090e117c24 */ /* 0x000fe4000f8e0211 */
[C---:B-----5:R-:W-:Y:S02]  /*1ac0*/  IMAD R235, R233.reuse, UR4, RZ ;  /* 0x00000004e9eb7c24 */ /* 0x060fe4000f8e02ff */
[----:B------:R-:W-:-:S02]  /*1ad0*/  IMAD R233, R233, UR6, RZ ;  /* 0x00000006e9e97c24 */ /* 0x000fc4000f8e02ff */
[C---:B------:R-:W-:Y:S01]  /*1ae0*/  IMAD R235, R4.reuse, UR5, R235 ;  /* 0x0000000504eb7c24 */ /* 0x040fe2000f8e02eb */
[----:B------:R-:W-:Y:S01]  /*1af0*/  UMOV UR5, 0x400 ;  /* 0x0000040000057882 */ /* 0x000fe20000000000 */
[C---:B------:R-:W-:Y:S01]  /*1b00*/  IMAD R233, R4.reuse, UR7, R233 ;  /* 0x0000000704e97c24 */ /* 0x040fe2000f8e02e9 */
[----:B---3--:R-:W-:Y:S01]  /*1b10*/  ULEA UR5, UR33, UR5, 0x18 ;  /* 0x0000000521057291 */ /* 0x008fe2000f8ec0ff */
[----:B------:R-:W-:Y:S01]  /*1b20*/  IMAD.WIDE.U32 R6, R4, UR4, R6 ;  /* 0x0000000404067c25 */ /* 0x000fe2000f8e0006 */
[----:B------:R-:W-:-:S03]  /*1b30*/  UIADD3 UR4, UPT, UPT, UR20, -0x1, URZ ;  /* 0xffffffff14047890 */ /* 0x000fc6000fffe0ff */
[----:B------:R-:W-:Y:S01]  /*1b40*/  IMAD.WIDE.U32 R4, R4, UR6, R16 ;  /* 0x0000000604047c25 */ /* 0x000fe2000f8e0010 */
[----:B------:R-:W-:Y:S02]  /*1b50*/  IADD3 R235, PT, PT, R7, R235, RZ ;  /* 0x000000eb07eb7210 */ /* 0x000fe40007ffe0ff */
[----:B----4-:R-:W-:Y:S01]  /*1b60*/  LEA R236, P1, R6, UR16, 0x1 ;  /* 0x0000001006ec7c11 */ /* 0x010fe2000f8208ff */
[----:B------:R-:W-:Y:S01]  /*1b70*/  IMAD.X R13, RZ, RZ, UR32, P0 ;  /* 0x00000020ff0d7e24 */ /* 0x000fe200080e06ff */
[----:B-1----:R-:W-:Y:S01]  /*1b80*/  LEA R234, P0, R4, UR14, 0x1 ;  /* 0x0000000e04ea7c11 */ /* 0x002fe2000f8008ff */
[----:B------:R-:W-:Y:S01]  /*1b90*/  UIADD3 UR14, UPT, UPT, -UR29, UR28, URZ ;  /* 0x0000001c1d0e7290 */ /* 0x000fe2000fffe1ff */
[----:B--2---:R-:W-:Y:S01]  /*1ba0*/  IMAD.U32 R10, RZ, RZ, UR12 ;  /* 0x0000000cff0a7e24 */ /* 0x004fe2000f8e00ff */
[----:B------:R-:W-:Y:S01]  /*1bb0*/  USHF.L.U32 UR16, UR4, 0x6, URZ ;  /* 0x0000000604107899 */ /* 0x000fe200080006ff */
        /* <DEDUP_REMOVED lines=8> */
[----:B------:R-:W-:Y:S01]  /*1c40*/  UIADD3 UR15, UPT, UPT, -UR16, UR25, URZ ;  /* 0x00000019100f7290 */ /* 0x000fe2000fffe1ff */
[----:B------:R-:W-:Y:S01]  /*1c50*/  IMAD.WIDE.U32 R8, R8, 0x40, R14 ;  /* 0x0000004008087825 */ /* 0x000fe200078e000e */
        /* <DEDUP_REMOVED lines=39> */
.L_x_704:
[----:B------:R-:W-:Y:S05]  /*1ed0*/  BSYNC.RECONVERGENT B0 ;  /* 0x0000000000007941 */ /* 0x000fea0003800200 */
.L_x_703:
[----:B------:R-:W-:Y:S01]  /*1ee0*/  USHF.L.U64.HI UR17, UR10, 0x6, UR11 ;  /* 0x000000060a117899 */ /* 0x000fe2000801020b */
        /* <DEDUP_REMOVED lines=41> */
.L_x_706:
[----:B------:R-:W-:Y:S05]  /*2180*/  BSYNC.RECONVERGENT B0 ;  /* 0x0000000000007941 */ /* 0x000fea0003800200 */
.L_x_705:
        /* <DEDUP_REMOVED lines=41> */
.L_x_708:
[----:B------:R-:W-:Y:S05]  /*2420*/  BSYNC.RECONVERGENT B0 ;  /* 0x0000000000007941 */ /* 0x000fea0003800200 */
.L_x_707:
        /* <DEDUP_REMOVED lines=40> */
.L_x_710:
[----:B------:R-:W-:Y:S05]  /*26b0*/  BSYNC.RECONVERGENT B0 ;  /* 0x0000000000007941 */ /* 0x000fea0003800200 */
.L_x_709:
[----:B------:R-:W-:Y:S01]  /*26c0*/  UIMAD UR7, UR17, UR4, URZ ;  /* 0x00000004110772a4 */ /* 0x000fe2000f8e02ff */
[----:B------:R-:W-:Y:S03]  /*26d0*/  BSSY.RECONVERGENT B0, `(.L_x_711) ;  /* 0x0000021000007945 */ /* 0x000fe60003800200 */
[----:B------:R-:W-:Y:S01]  /*26e0*/  UIADD3 UR7, UPT, UPT, UR33, UR7, URZ ;  /* 0x0000000721077290 */ /* 0x000fe2000fffe0ff */
[----:B------:R-:W-:Y:S11]  /*26f0*/  @P6 BRA `(.L_x_712) ;  /* 0x0000000000786947 */ /* 0x000ff60003800000 */
[----:B------:R-:W5:Y:S01]  /*2700*/  LDCU UR6, c[0x0][0x440] ;  /* 0x00008800ff0677ac */ /* 0x000f620008000800 */
[----:B------:R-:W-:Y:S02]  /*2710*/  IMAD.U32 R8, RZ, RZ, UR32 ;  /* 0x00000020ff087e24 */ /* 0x000fe4000f8e00ff */
        /* <DEDUP_REMOVED lines=28> */
.L_x_712:
[----:B------:R-:W-:Y:S05]  /*28e0*/  BSYNC.RECONVERGENT B0 ;  /* 0x0000000000007941 */ /* 0x000fea0003800200 */
.L_x_711:
        /* <DEDUP_REMOVED lines=37> */
.L_x_714:
[----:B------:R-:W-:Y:S05]  /*2b40*/  BSYNC.RECONVERGENT B0 ;  /* 0x0000000000007941 */ /* 0x000fea0003800200 */
.L_x_713:
        /* <DEDUP_REMOVED lines=37> */
.L_x_716:
[----:B------:R-:W-:Y:S05]  /*2da0*/  BSYNC.RECONVERGENT B0 ;  /* 0x0000000000007941 */ /* 0x000fea0003800200 */
.L_x_715:
        /* <DEDUP_REMOVED lines=37> */
.L_x_718:
[----:B------:R-:W-:Y:S05]  /*3000*/  BSYNC.RECONVERGENT B0 ;  /* 0x0000000000007941 */ /* 0x000fea0003800200 */
.L_x_717:
[----:B------:R-:W5:Y:S01]  /*3010*/  LDCU UR6, c[0x0][0x3e0] ;  /* 0x00007c00ff0677ac */ /* 0x000f620008000800 */
[----:B------:R-:W0:Y:S01]  /*3020*/  LDGDEPBAR ;  /* 0x00000000000079af */ /* 0x000e220000000000 */
[C---:B------:R-:W-:Y:S01]  /*3030*/  LOP3.LUT R0, R217.reuse, 0x1f, RZ, 0xc0, !PT ;  /* 0x0000001fd9007812 */ /* 0x040fe200078ec0ff */
        /* <DEDUP_REMOVED lines=10> */
[----:B------:R-:W-:-:S02]  /*30e0*/  LOP3.LUT R7, R215, 0x1c0, R2, 0xf8, !PT ;  /* 0x000001c0d7077812 */ /* 0x000fc400078ef802 */
[----:B------:R-:W-:Y:S02]  /*30f0*/  LOP3.LUT R167, R216, 0x200, R2, 0xf8, !PT ;  /* 0x00000200d8a77812 */ /* 0x000fe400078ef802 */
[----:B------:R-:W-:Y:S01]  /*3100*/  LOP3.LUT R176, R7, R176, RZ, 0x3c, !PT ;  /* 0x000000b007b07212 */ /* 0x000fe200078e3cff */
[----:B-----5:R-:W-:-:S03]  /*3110*/  UIMAD UR6, UR24, UR6, UR23 ;  /* 0x00000006180672a4 */ /* 0x020fc6000f8e0217 */
[----:B------:R-:W-:Y:S01]  /*3120*/  UMOV UR24, UR4 ;  /* 0x0000000400187c82 */ /* 0x000fe20008000000 */
[----:B------:R-:W-:Y:S01]  /*3130*/  USHF.L.U32 UR6, UR6, 0x5, URZ ;  /* 0x0000000506067899 */ /* 0x000fe200080006ff */
[----:B------:R-:W-:-:S04]  /*3140*/  DEPBAR.LE SB0, 0x0 ;  /* 0x000080000000791a */ /* 0x000fc80000000000 */
[----:B------:R-:W-:Y:S01]  /*3150*/  BAR.SYNC.DEFER_BLOCKING 0x0 ;  /* 0x0000000000007b1d */ /* 0x000fe20000010000 */
[----:B------:R-:W-:Y:S01]  /*3160*/  IADD3 R77, P1, P0, R77, UR6, R0 ;  /* 0x000000064d4d7c10 */ /* 0x000fe2000f83e000 */
[----:B------:R-:W-:-:S06]  /*3170*/  USHF.R.S32.HI UR6, URZ, 0x1f, UR6 ;  /* 0x0000001fff067899 */ /* 0x000fcc0008011406 */
[----:B------:R-:W-:Y:S01]  /*3180*/  IADD3.X R3, PT, PT, R3, UR6, RZ, P1, P0 ;  /* 0x0000000603037c10 */ /* 0x000fe20008fe04ff */
[----:B------:R-:W-:Y:S06]  /*3190*/  @P6 BRA `(.L_x_720) ;  /* 0x00000000007c6947 */ /* 0x000fec0003800000 */
[----:B------:R-:W5:Y:S01]  /*31a0*/  LDCU UR4, c[0x0][0x440] ;  /* 0x00008800ff0477ac */ /* 0x000f620008000800 */
[----:B-1----:R-:W-:Y:S02]  /*31b0*/  IMAD.U32 R8, RZ, RZ, UR12 ;  /* 0x0000000cff087e24 */ /* 0x002fe4000f8e00ff */
        /* <DEDUP_REMOVED lines=29> */
.L_x_720:
[----:B------:R1:W-:Y:S04]  /*3390*/  STS.128 [R237+0x10000], RZ ;  /* 0x010000ffed007388 */ /* 0x0003e80000000c00 */
[----:B------:R1:W-:Y:S04]  /*33a0*/  STS.128 [R237+0x12000], RZ ;  /* 0x012000ffed007388 */ /* 0x0003e80000000c00 */
[----:B------:R1:W-:Y:S04]  /*33b0*/  STS.128 [R237+0x14000], RZ ;  /* 0x014000ffed007388 */ /* 0x0003e80000000c00 */
[----:B------:R1:W-:Y:S02]  /*33c0*/  STS.128 [R237+0x16000], RZ ;  /* 0x016000ffed007388 */ /* 0x0003e40000000c00 */
.L_x_721:
[----:B------:R-:W-:Y:S05]  /*33d0*/  BSYNC.RECONVERGENT B0 ;  /* 0x0000000000007941 */ /* 0x000fea0003800200 */
.L_x_719:
        /* <DEDUP_REMOVED lines=46> */
.L_x_723:
[----:B------:R-:W-:Y:S05]  /*36c0*/  BSYNC.RECONVERGENT B0 ;  /* 0x0000000000007941 */ /* 0x000fea0003800200 */
.L_x_722:
        /* <DEDUP_REMOVED lines=39> */
.L_x_725:
[----:B------:R-:W-:Y:S05]  /*3940*/  BSYNC.RECONVERGENT B0 ;  /* 0x0000000000007941 */ /* 0x000fea0003800200 */
.L_x_724:
        /* <DEDUP_REMOVED lines=12> */
[----:B------:R-:W-:Y:S02]  /*3a10*/  IMAD.U32 R4, RZ, RZ, UR32 ;  /* 0x00000020ff047e24 */ /* 0x000fe4000f8e00ff */
[----:B------:R-:W-:Y:S01]  /*3a20*/  IMAD.U32 R5, RZ, RZ, UR33 ;  /* 0x00000021ff057e24 */ /* 0x000fe2000f8e00ff */
[----:B-----5:R-:W-:Y:S01]  /*3a30*/  ISETP.GE.AND P3, PT, R215, UR4, PT ;  /* 0x00000004d7007c0c */ /* 0x020fe2000bf66270 */
[----:B------:R-:W-:Y:S01]  /*3a40*/  IMAD.U32 R0, RZ, RZ, UR6 ;  /* 0x00000006ff007e24 */ /* 0x000fe2000f8e00ff */
[----:B------:R-:W-:Y:S02]  /*3a50*/  ISETP.GE.AND P2, PT, R242, UR4, PT ;  /* 0x00000004f2007c0c */ /* 0x000fe4000bf46270 */
[----:B-1----:R-:W-:Y:S02]  /*3a60*/  LEA R6, P4, R4, R234, 0x1 ;  /* 0x000000ea04067211 */ /* 0x002fe400078808ff */
        /* <DEDUP_REMOVED lines=23> */
.L_x_727:
[----:B------:R-:W-:Y:S05]  /*3be0*/  BSYNC.RECONVERGENT B0 ;  /* 0x0000000000007941 */ /* 0x000fea0003800200 */
.L_x_726:
[----:B------:R-:W-:Y:S01]  /*3bf0*/  LDSM.16.M88.4 R60, [R84] ;  /* 0x00000000543c783b */ /* 0x000fe20000000200 */
[----:B------:R-:W-:Y:S01]  /*3c00*/  IMAD.MOV.U32 R76, RZ, RZ, 0x20 ;  /* 0x00000020ff4c7424 */ /* 0x000fe200078e00ff */
[----:B------:R-:W-:Y:S01]  /*3c10*/  LOP3.LUT P0, R0, R217, 0x2, RZ, 0xc0, !PT ;  /* 0x00000002d9007812 */ /* 0x000fe2000780c0ff */
[----:B------:R-:W-:Y:S01]  /*3c20*/  VIADD R185, R83, UR5 ;  /* 0x0000000553b97c36 */ /* 0x000fe20008000000 */
[----:B------:R-:W5:Y:S01]  /*3c30*/  LDSM.16.M88.4 R32, [R83+UR5+0x8000] ;  /* 0x008000055320783b */ /* 0x000f620008000200 */
[----:B------:R-:W-:Y:S01]  /*3c40*/  IMAD.MOV.U32 R165, RZ, RZ, 0x40 ;  /* 0x00000040ffa57424 */ /* 0x000fe200078e00ff */
[----:B------:R-:W-:Y:S01]  /*3c50*/  SEL R76, R76, 0xffffffe0, !P0 ;  /* 0xffffffe04c4c7807 */ /* 0x000fe20004000000 */
[----:B------:R-:W-:Y:S01]  /*3c60*/  IMAD.SHL.U32 R184, R217, 0x2, RZ ;  /* 0x00000002d9b87824 */ /* 0x000fe200078e00ff */
[----:B----4-:R-:W4:Y:S01]  /*3c70*/  LDSM.16.M88.4 R12, [R83+UR5+0x9800] ;  /* 0x00980005530c783b */ /* 0x010f220008000200 */
[----:B------:R-:W-:Y:S01]  /*3c80*/  IMAD.U32 R231, RZ, RZ, UR22 ;  /* 0x00000016ffe77e24 */ /* 0x000fe2000f8e00ff */
[----:B------:R-:W-:Y:S01]  /*3c90*/  UISETP.GT.U32.AND UP0, UPT, UR24, UR18, UPT ;  /* 0x000000121800728c */ /* 0x000fe2000bf04070 */
[--C-:B------:R-:W-:Y:S01]  /*3ca0*/  IMAD.IADD R82, R84, 0x1, R76.reuse ;  /* 0x0000000154527824 */ /* 0x100fe200078e024c */
[----:B------:R-:W4:Y:S01]  /*3cb0*/  LDSM.16.M88.4 R24, [R83+UR5+0x8800] ;  /* 0x008800055318783b */ /* 0x000f220008000200 */
[----:B------:R-:W-:Y:S01]  /*3cc0*/  IMAD.IADD R79, R185, 0x1, R76 ;  /* 0x00000001b94f7824 */ /* 0x000fe200078e024c */
[----:B------:R-:W-:-:S02]  /*3cd0*/  LOP3.LUT R183, R184, 0x6, RZ, 0xc0, !PT ;  /* 0x00000006b8b77812 */ /* 0x000fc400078ec0ff */
[----:B-123--:R-:W1:Y:S01]  /*3ce0*/  LDSM.16.M88.4 R16, [R83+UR5+0x9000] ;  /* 0x009000055310783b */ /* 0x00ee620008000200 */
[----:B------:R-:W-:-:S03]  /*3cf0*/  MOV R230, UR25 ;  /* 0x0000001900e67c02 */ /* 0x000fc60008000f00 */
[----:B------:R-:W-:Y:S04]  /*3d00*/  LDSM.16.M88.4 R8, [R82] ;  /* 0x000000005208783b */ /* 0x000fe80000000200 */
[----:B------:R-:W2:Y:S04]  /*3d10*/  LDSM.16.M88.4 R40, [R79+0x8000] ;  /* 0x008000004f28783b */ /* 0x000ea80000000200 */
[----:B------:R-:W3:Y:S04]  /*3d20*/  LDSM.16.M88.4 R4, [R79+0x8800] ;  /* 0x008800004f04783b */ /* 0x000ee80000000200 */
[----:B------:R-:W3:Y:S04]  /*3d30*/  LDSM.16.M88.4 R56, [R79+0x9000] ;  /* 0x009000004f38783b */ /* 0x000ee80000000200 */
[----:B------:R-:W0:Y:S01]  /*3d40*/  LDGDEPBAR ;  /* 0x00000000000079af */ /* 0x000e220000000000 */
[C---:B-----5:R-:W-:Y:S08]  /*3d50*/  HMMA.16816.F32 R36, R60.reuse, R32, RZ ;  /* 0x000000203c24723c */ /* 0x060ff000000018ff */
[C---:B------:R-:W-:Y:S08]  /*3d60*/  HMMA.16816.F32 R32, R60.reuse, R34, RZ ;  /* 0x000000223c20723c */ /* 0x040ff000000018ff */
[----:B----4-:R-:W-:Y:S01]  /*3d70*/  HMMA.16816.F32 R64, R60, R12, RZ ;  /* 0x0000000c3c40723c */ /* 0x010fe200000018ff */
[----:B------:R-:W-:-:S04]  /*3d80*/  LOP3.LUT R12, R217, 0x4, RZ, 0xc0, !PT ;  /* 0x00000004d90c7812 */ /* 0x000fc800078ec0ff */
[----:B------:R-:W-:-:S03]  /*3d90*/  ISETP.NE.AND P0, PT, R12, RZ, PT ;  /* 0x000000ff0c00720c */ /* 0x000fc60003f05270 */
[----:B------:R-:W-:Y:S01]  /*3da0*/  HMMA.16816.F32 R28, R60, R24, RZ ;  /* 0x000000183c1c723c */ /* 0x000fe200000018ff */
[----:B------:R-:W-:-:S05]  /*3db0*/  SEL R165, R165, 0xffffffc0, !P0 ;  /* 0xffffffc0a5a57807 */ /* 0x000fca0004000000 */
[--C-:B------:R-:W-:Y:S02]  /*3dc0*/  IMAD.IADD R81, R84, 0x1, R165.reuse ;  /* 0x0000000154517824 */ /* 0x100fe400078e02a5 */
[----:B------:R-:W-:Y:S01]  /*3dd0*/  IMAD.IADD R166, R185, 0x1, R165 ;  /* 0x00000001b9a67824 */ /* 0x000fe200078e02a5 */
[C---:B-1----:R-:W-:Y:S01]  /*3de0*/  HMMA.16816.F32 R20, R60.reuse, R16, RZ ;  /* 0x000000103c14723c */ /* 0x042fe200000018ff */
[C---:B------:R-:W-:Y:S02]  /*3df0*/  IMAD.IADD R80, R76.reuse, 0x1, R81 ;  /* 0x000000014c507824 */ /* 0x040fe400078e0251 */
[----:B------:R-:W-:Y:S01]  /*3e00*/  IMAD.IADD R78, R76, 0x1, R166 ;  /* 0x000000014c4e7824 */ /* 0x000fe200078e02a6 */
[----:B------:R-:W-:Y:S04]  /*3e10*/  LDSM.16.M88.4 R52, [R166+0x8800] ;  /* 0x00880000a634783b */ /* 0x000fe80000000200 */
[C---:B------:R-:W-:Y:S01]  /*3e20*/  HMMA.16816.F32 R24, R60.reuse, R26, RZ ;  /* 0x0000001a3c18723c */ /* 0x040fe200000018ff */
[----:B------:R-:W-:Y:S04]  /*3e30*/  LDSM.16.M88.4 R48, [R166+0x9000] ;  /* 0x00900000a630783b */ /* 0x000fe80000000200 */
[----:B------:R-:W-:Y:S03]  /*3e40*/  LDSM.16.M88.4 R72, [R166+0x8000] ;  /* 0x00800000a648783b */ /* 0x000fe60000000200 */
[C---:B------:R-:W-:Y:S01]  /*3e50*/  HMMA.16816.F32 R16, R60.reuse, R18, RZ ;  /* 0x000000123c10723c */ /* 0x040fe200000018ff */
[----:B------:R-:W-:Y:S04]  /*3e60*/  LDSM.16.M88.4 R44, [R166+0x9800] ;  /* 0x00980000a62c783b */ /* 0x000fe80000000200 */
[----:B------:R-:W-:Y:S03]  /*3e70*/  LDSM.16.M88.4 R68, [R78+0x8000] ;  /* 0x008000004e44783b */ /* 0x000fe60000000200 */
[----:B------:R-:W-:Y:S01]  /*3e80*/  HMMA.16816.F32 R60, R60, R14, RZ ;  /* 0x0000000e3c3c723c */ /* 0x000fe200000018ff */
[----:B------:R-:W1:Y:S07]  /*3e90*/  LDSM.16.M88.4 R12, [R79+0x9800] ;  /* 0x009800004f0c783b */ /* 0x000e6e0000000200 */
[C---:B--2---:R-:W-:Y:S08]  /*3ea0*/  HMMA.16816.F32 R36, R8.reuse, R40, R36 ;  /* 0x000000280824723c */ /* 0x044ff00000001824 */
[C---:B------:R-:W-:Y:S01]  /*3eb0*/  HMMA.16816.F32 R32, R8.reuse, R42, R32 ;  /* 0x0000002a0820723c */ /* 0x040fe20000001820 */
[----:B------:R-:W2:Y:S07]  /*3ec0*/  LDSM.16.M88.4 R40, [R81] ;  /* 0x000000005128783b */ /* 0x000eae0000000200 */
[C---:B---3--:R-:W-:Y:S08]  /*3ed0*/  HMMA.16816.F32 R28, R8.reuse, R4, R28 ;  /* 0x00000004081c723c */ /* 0x048ff0000000181c */
[C---:B------:R-:W-:Y:S01]  /*3ee0*/  HMMA.16816.F32 R24, R8.reuse, R6, R24 ;  /* 0x000000060818723c */ /* 0x040fe20000001818 */
[----:B------:R-:W3:Y:S07]  /*3ef0*/  LDSM.16.M88.4 R4, [R80] ;  /* 0x000000005004783b */ /* 0x000eee0000000200 */
[C---:B------:R-:W-:Y:S08]  /*3f00*/  HMMA.16816.F32 R20, R8.reuse, R56, R20 ;  /* 0x000000380814723c */ /* 0x040ff00000001814 */
        /* <DEDUP_REMOVED lines=14> */
[----:B------:R-:W-:Y:S07]  /*3ff0*/  LDSM.16.M88.4 R72, [R79+0xb000] ;  /* 0x00b000004f48783b */ /* 0x000fee0000000200 */
        /* <DEDUP_REMOVED lines=9> */
[----:B------:R-:W3:Y:S07]  /*4090*/  LDSM.16.M88.4 R56, [R83+UR5+0xb800] ;  /* 0x00b800055338783b */ /* 0x000eee0008000200 */
[C---:B-1----:R-:W-:Y:S08]  /*40a0*/  HMMA.16816.F32 R20, R4.reuse, R12, R20 ;  /* 0x0000000c0414723c */ /* 0x042ff00000001814 */
[C---:B------:R-:W-:Y:S01]  /*40b0*/  HMMA.16816.F32 R16, R4.reuse, R14, R16 ;  /* 0x0000000e0410723c */ /* 0x040fe20000001810 */
[----:B------:R-:W-:Y:S07]  /*40c0*/  LDSM.16.M88.4 R12, [R79+0xa000] ;  /* 0x00a000004f0c783b */ /* 0x000fee0000000200 */
[C---:B-----5:R-:W-:Y:S08]  /*40d0*/  HMMA.16816.F32 R64, R4.reuse, R8, R64 ;  /* 0x000000080440723c */ /* 0x060ff00000001840 */
[----:B------:R-:W-:Y:S01]  /*40e0*/  HMMA.16816.F32 R60, R4, R10, R60 ;  /* 0x0000000a043c723c */ /* 0x000fe2000000183c */
[----:B------:R-:W1:Y:S04]  /*40f0*/  LDSM.16.M88.4 R4, [R82+0x2000] ;  /* 0x002000005204783b */ /* 0x000e680000000200 */
[----:B------:R-:W4:Y:S03]  /*4100*/  LDSM.16.M88.4 R8, [R79+0xa800] ;  /* 0x00a800004f08783b */ /* 0x000f260000000200 */
        /* <DEDUP_REMOVED lines=13> */
[C---:B-1----:R-:W-:Y:S08]  /*41e0*/  HMMA.16816.F32 R36, R4.reuse, R12, R36 ;  /* 0x0000000c0424723c */ /* 0x042ff00000001824 */
[C---:B------:R-:W-:Y:S01]  /*41f0*/  HMMA.16816.F32 R32, R4.reuse, R14, R32 ;  /* 0x0000000e0420723c */ /* 0x040fe20000001820 */
[----:B------:R-:W-:Y:S07]  /*4200*/  LDSM.16.M88.4 R12, [R80+0x2000] ;  /* 0x00200000500c783b */ /* 0x000fee0000000200 */
[C---:B----4-:R-:W-:Y:S08]  /*4210*/  HMMA.16816.F32 R28, R4.reuse, R8, R28 ;  /* 0x00000008041c723c */ /* 0x050ff0000000181c */
[C---:B------:R-:W-:Y:S01]  /*4220*/  HMMA.16816.F32 R24, R4.reuse, R10, R24 ;  /* 0x0000000a0418723c */ /* 0x040fe20000001818 */
[----:B------:R-:W1:Y:S07]  /*4230*/  LDSM.16.M88.4 R8, [R78+0xa000] ;  /* 0x00a000004e08783b */ /* 0x000e6e0000000200 */
[C---:B------:R-:W-:Y:S08]  /*4240*/  HMMA.16816.F32 R20, R4.reuse, R72, R20 ;  /* 0x000000480414723c */ /* 0x040ff00000001814 */
[C---:B------:R-:W-:Y:S01]  /*4250*/  HMMA.16816.F32 R16, R4.reuse, R74, R16 ;  /* 0x0000004a0410723c */ /* 0x040fe20000001810 */
[----:B------:R-:W-:Y:S07]  /*4260*/  LDSM.16.M88.4 R72, [R82+0x4000] ;  /* 0x004000005248783b */ /* 0x000fee0000000200 */
[C---:B--2---:R-:W-:Y:S08]  /*4270*/  HMMA.16816.F32 R64, R4.reuse, R52, R64 ;  /* 0x000000340440723c */ /* 0x044ff00000001840 */
[----:B------:R-:W-:Y:S01]  /*4280*/  HMMA.16816.F32 R60, R4, R54, R60 ;  /* 0x00000036043c723c */ /* 0x000fe2000000183c */
[----:B------:R-:W2:Y:S04]  /*4290*/  LDSM.16.M88.4 R4, [R78+0xa800] ;  /* 0x00a800004e04783b */ /* 0x000ea80000000200 */
        /* <DEDUP_REMOVED lines=14> */
[C---:B-1----:R-:W-:Y:S01]  /*4380*/  HMMA.16816.F32 R36, R12.reuse, R8, R36 ;  /* 0x000000080c24723c */ /* 0x042fe20000001824 */
[----:B------:R-:W-:Y:S07]  /*4390*/  LDSM.16.M88.4 R84, [R84+0x6000] ;  /* 0x006000005454783b */ /* 0x000fee0000000200 */
[C---:B------:R-:W-:Y:S01]  /*43a0*/  HMMA.16816.F32 R32, R12.reuse, R10, R32 ;  /* 0x0000000a0c20723c */ /* 0x040fe20000001820 */
[----:B------:R-:W1:Y:S07]  /*43b0*/  LDSM.16.M88.4 R8, [R83+UR5+0xc000] ;  /* 0x00c000055308783b */ /* 0x000e6e0008000200 */
[C---:B--2---:R-:W-:Y:S08]  /*43c0*/  HMMA.16816.F32 R28, R12.reuse, R4, R28 ;  /* 0x000000040c1c723c */ /* 0x044ff0000000181c */
[C---:B------:R-:W-:Y:S01]  /*43d0*/  HMMA.16816.F32 R24, R12.reuse, R6, R24 ;  /* 0x000000060c18723c */ /* 0x040fe20000001818 */
[----:B------:R-:W2:Y:S07]  /*43e0*/  LDSM.16.M88.4 R4, [R83+UR5+0xc800] ;  /* 0x00c800055304783b */ /* 0x000eae0008000200 */
[C---:B----4-:R-:W-:Y:S08]  /*43f0*/  HMMA.16816.F32 R20, R12.reuse, R44, R20 ;  /* 0x0000002c0c14723c */ /* 0x050ff00000001814 */
[C---:B------:R-:W-:Y:S01]  /*4400*/  HMMA.16816.F32 R16, R12.reuse, R46, R16 ;  /* 0x0000002e0c10723c */ /* 0x040fe20000001810 */
[----:B------:R-:W3:Y:S07]  /*4410*/  LDSM.16.M88.4 R44, [R83+UR5+0xd800] ;  /* 0x00d80005532c783b */ /* 0x000eee0008000200 */
        /* <DEDUP_REMOVED lines=20> */
[C---:B-1----:R-:W-:Y:S08]  /*4560*/  HMMA.16816.F32 R28, R72.reuse, R8, R28 ;  /* 0x00000008481c723c */ /* 0x042ff0000000181c */
[C---:B------:R-:W-:Y:S01]  /*4570*/  HMMA.16816.F32 R24, R72.reuse, R10, R24 ;  /* 0x0000000a4818723c */ /* 0x040fe20000001818 */
[----:B------:R-:W1:Y:S07]  /*4580*/  LDSM.16.M88.4 R8, [R78+0xc000] ;  /* 0x00c000004e08783b */ /* 0x000e6e0000000200 */
[C---:B--2---:R-:W-:Y:S08]  /*4590*/  HMMA.16816.F32 R20, R72.reuse, R4, R20 ;  /* 0x000000044814723c */ /* 0x044ff00000001814 */
[----:B------:R-:W-:Y:S01]  /*45a0*/  HMMA.16816.F32 R16, R72, R6, R16 ;  /* 0x000000064810723c */ /* 0x000fe20000001810 */
[----:B------:R-:W2:Y:S07]  /*45b0*/  LDSM.16.M88.4 R4, [R78+0xc800] ;  /* 0x00c800004e04783b */ /* 0x000eae0000000200 */
        /* <DEDUP_REMOVED lines=11> */
[----:B------:R-:W-:Y:S07]  /*4670*/  LDSM.16.M88.4 R68, [R82+0x6000] ;  /* 0x006000005244783b */ /* 0x000fee0000000200 */
[C---:B-1----:R-:W-:Y:S08]  /*4680*/  HMMA.16816.F32 R36, R12.reuse, R8, R36 ;  /* 0x000000080c24723c */ /* 0x042ff00000001824 */
[C---:B------:R-:W-:Y:S01]  /*4690*/  HMMA.16816.F32 R32, R12.reuse, R10, R32 ;  /* 0x0000000a0c20723c */ /* 0x040fe20000001820 */
[----:B------:R-:W1:Y:S07]  /*46a0*/  LDSM.16.M88.4 R8, [R83+UR5+0xf000] ;  /* 0x00f000055308783b */ /* 0x000e6e0008000200 */
[C---:B--2---:R-:W-:Y:S08]  /*46b0*/  HMMA.16816.F32 R28, R12.reuse, R4, R28 ;  /* 0x000000040c1c723c */ /* 0x044ff0000000181c */
[----:B------:R-:W-:Y:S01]  /*46c0*/  HMMA.16816.F32 R24, R12, R6, R24 ;  /* 0x000000060c18723c */ /* 0x000fe20000001818 */
[----:B------:R-:W2:Y:S07]  /*46d0*/  LDSM.16.M88.4 R4, [R83+UR5+0xf800] ;  /* 0x00f800055304783b */ /* 0x000eae0008000200 */
        /* <DEDUP_REMOVED lines=35> */
[----:B------:R-:W5:Y:S07]  /*4910*/  LDSM.16.M88.4 R48, [R78+0xf000] ;  /* 0x00f000004e30783b */ /* 0x000f6e0000000200 */
[C---:B-1----:R-:W-:Y:S08]  /*4920*/  HMMA.16816.F32 R36, R8.reuse, R4, R36 ;  /* 0x000000040824723c */ /* 0x042ff00000001824 */
[----:B------:R-:W-:Y:S01]  /*4930*/  HMMA.16816.F32 R32, R8, R6, R32 ;  /* 0x000000060820723c */ /* 0x000fe20000001820 */
[----:B------:R-:W1:Y:S01]  /*4940*/  LDSM.16.M88.4 R4, [R78+0xf800] ;  /* 0x00f800004e04783b */ /* 0x000e620000000200 */
[----:B------:R-:W-:-:S06]  /*4950*/  DEPBAR.LE SB0, 0x0 ;  /* 0x000080000000791a */ /* 0x000fcc0000000000 */
[----:B--2---:R-:W-:Y:S01]  /*4960*/  HMMA.16816.F32 R28, R8, R40, R28 ;  /* 0x00000028081c723c */ /* 0x004fe2000000181c */
[----:B------:R-:W2:Y:S01]  /*4970*/  S2R R40, SR_CTAID.X ;  /* 0x0000000000287919 */ /* 0x000ea20000002500 */
[----:B------:R-:W-:-:S06]  /*4980*/  LOP3.LUT R41, R183, UR16, RZ, 0xfc, !PT ;  /* 0x00000010b7297c12 */ /* 0x000fcc000f8efcff */
[C---:B------:R-:W-:Y:S08]  /*4990*/  HMMA.16816.F32 R24, R8.reuse, R42, R24 ;  /* 0x0000002a0818723c */ /* 0x040ff00000001818 */
[C---:B---3--:R-:W-:Y:S08]  /*49a0*/  HMMA.16816.F32 R20, R8.reuse, R12, R20 ;  /* 0x0000000c0814723c */ /* 0x048ff00000001814 */
[C---:B------:R-:W-:Y:S08]  /*49b0*/  HMMA.16816.F32 R16, R8.reuse, R14, R16 ;  /* 0x0000000e0810723c */ /* 0x040ff00000001810 */
[C---:B----4-:R-:W-:Y:S08]  /*49c0*/  HMMA.16816.F32 R60, R8.reuse, R46, R60 ;  /* 0x0000002e083c723c */ /* 0x050ff0000000183c */
[----:B------:R-:W-:Y:S01]  /*49d0*/  HMMA.16816.F32 R64, R8, R44, R64 ;  /* 0x0000002c0840723c */ /* 0x000fe20000001840 */
[----:B------:R-:W-:-:S02]  /*49e0*/  SHF.R.U32.HI R9, RZ, 0x2, R217 ;  /* 0x00000002ff097819 */ /* 0x000fc400000116d9 */
[----:B------:R-:W-:Y:S02]  /*49f0*/  LOP3.LUT R8, R219, 0x1f0, RZ, 0xc0, !PT ;  /* 0x000001f0db087812 */ /* 0x000fe400078ec0ff */
[----:B------:R-:W-:Y:S02]  /*4a00*/  LOP3.LUT R9, R9, 0x7, RZ, 0xc0, !PT ;  /* 0x0000000709097812 */ /* 0x000fe400078ec0ff */
[----:B--2---:R-:W-:Y:S01]  /*4a10*/  LEA R8, R40, R8, 0x6 ;  /* 0x0000000828087211 */ /* 0x004fe200078e30ff */
[----:B------:R-:W-:Y:S04]  /*4a20*/  HMMA.16816.F32 R36, R80, R56, R36 ;  /* 0x000000385024723c */ /* 0x000fe80000001824 */
[----:B------:R-:W-:Y:S02]  /*4a30*/  IMAD.IADD R232, R9, 0x1, R8 ;  /* 0x0000000109e87824 */ /* 0x000fe400078e0208 */
[----:B------:R-:W-:-:S02]  /*4a40*/  VIADD R8, R41, 0x8 ;  /* 0x0000000829087836 */ /* 0x000fc40000000000 */
[----:B------:R-:W-:Y:S01]  /*4a50*/  HMMA.16816.F32 R32, R80, R58, R32 ;  /* 0x0000003a5020723c */ /* 0x000fe20000001820 */
[----:B------:R-:W-:-:S04]  /*4a60*/  IADD3 R231, PT, PT, R232, 0x1, R231 ;  /* 0x00000001e8e77810 */ /* 0x000fc80007ffe0e7 */
[C---:B------:R-:W-:Y:S02]  /*4a70*/  VIADDMNMX R230, R231.reuse, 0x8, R230, PT ;  /* 0x00000008e7e67846 */ /* 0x040fe400038001e6 */
[----:B------:R-:W-:Y:S01]  /*4a80*/  VIMNMX R231, PT, PT, R231, UR25, PT ;  /* 0x00000019e7e77c48 */ /* 0x000fe2000bfe0100 */
[C---:B------:R-:W-:Y:S08]  /*4a90*/  HMMA.16816.F32 R28, R80.reuse, R52, R28 ;  /* 0x00000034501c723c */ /* 0x040ff0000000181c */
[C---:B------:R-:W-:Y:S08]  /*4aa0*/  HMMA.16816.F32 R24, R80.reuse, R54, R24 ;  /* 0x000000365018723c */ /* 0x040ff00000001818 */
[C---:B-----5:R-:W-:Y:S08]  /*4ab0*/  HMMA.16816.F32 R20, R80.reuse, R48, R20 ;  /* 0x000000305014723c */ /* 0x060ff00000001814 */
[C---:B------:R-:W-:Y:S08]  /*4ac0*/  HMMA.16816.F32 R16, R80.reuse, R50, R16 ;  /* 0x000000325010723c */ /* 0x040ff00000001810 */
[C---:B-1----:R-:W-:Y:S08]  /*4ad0*/  HMMA.16816.F32 R60, R80.reuse, R6, R60 ;  /* 0x00000006503c723c */ /* 0x042ff0000000183c */
[----:B------:R-:W-:Y:S01]  /*4ae0*/  HMMA.16816.F32 R64, R80, R4, R64 ;  /* 0x000000045040723c */ /* 0x000fe20000001840 */
[----:B------:R-:W-:-:S05]  /*4af0*/  IMAD.U32 R4, RZ, RZ, UR21 ;  /* 0x00000015ff047e24 */ /* 0x000fca000f8e00ff */
[----:B------:R-:W-:Y:S01]  /*4b00*/  IADD3 R232, PT, PT, R232, UR25, -R4 ;  /* 0x00000019e8e87c10 */ /* 0x000fe2000fffe804 */
[----:B------:R-:W-:-:S04]  /*4b10*/  VIADD R4, R41, 0x1 ;  /* 0x0000000129047836 */ /* 0x000fc80000000000 */
[C---:B------:R-:W-:Y:S01]  /*4b20*/  VIADD R42, R232.reuse, 0x8 ;  /* 0x00000008e82a7836 */ /* 0x040fe20000000000 */
[----:B------:R-:W-:Y:S01]  /*4b30*/  BAR.SYNC.DEFER_BLOCKING 0x0 ;  /* 0x0000000000007b1d */ /* 0x000fe20000010000 */
[----:B------:R-:W-:Y:S02]  /*4b40*/  ISETP.GT.AND P6, PT, R232, R4, PT ;  /* 0x00000004e800720c */ /* 0x000fe40003fc4270 */
[----:B------:R-:W-:-:S03]  /*4b50*/  ISETP.GE.AND P5, PT, R4, R231, PT ;  /* 0x000000e70400720c */ /* 0x000fc60003fa6270 */
[----:B------:R-:W-:Y:S10]  /*4b60*/  BRA.U !UP0, `(.L_x_728) ;  /* 0x0000000508c47547 */ /* 0x000ff4000b800000 */
        /* <DEDUP_REMOVED lines=16> */
[-C--:B------:R-:W-:Y:S01]  /*4c70*/  LEA.HI.X R13, R14, R235.reuse, R7, 0x1, P1 ;  /* 0x000000eb0e0d7211 */ /* 0x080fe200008f0c07 */
[----:B------:R-:W-:Y:S01]  /*4c80*/  IMAD.U32 R7, RZ, RZ, UR13 ;  /* 0x0000000dff077e24 */ /* 0x000fe2000f8e00ff */
        /* <DEDUP_REMOVED lines=95> */
.L_x_728:
[----:B------:R-:W-:Y:S01]  /*5280*/  ISETP.GT.AND P1, PT, R42, R4, PT ;  /* 0x000000042a00720c */ /* 0x000fe20003f24270 */
[C---:B------:R-:W-:Y:S01]  /*5290*/  VIADD R5, R41.reuse, 0x10 ;  /* 0x0000001029057836 */ /* 0x040fe20000000000 */
[----:B------:R-:W-:Y:S01]  /*52a0*/  ISETP.GE.AND P0, PT, R4, R230, PT ;  /* 0x000000e60400720c */ /* 0x000fe20003f06270 */
[----:B------:R-:W-:Y:S01]  /*52b0*/  VIADD R4, R41, 0x9 ;  /* 0x0000000929047836 */ /* 0x000fe20000000000 */
[----:B------:R-:W-:Y:S01]  /*52c0*/  FSEL R37, R37, -INF , !P6 ;  /* 0xff80000025257808 */ /* 0x000fe20007000000 */
[----:B------:R-:W-:Y:S01]  /*52d0*/  USHF.L.U32 UR17, UR24, 0x1, URZ ;  /* 0x0000000118117899 */ /* 0x000fe200080006ff */
[-C--:B------:R-:W-:Y:S01]  /*52e0*/  ISETP.GT.AND P3, PT, R232, R8.reuse, PT ;  /* 0x00000008e800720c */ /* 0x080fe20003f64270 */
[----:B------:R-:W2:Y:S01]  /*52f0*/  LDCU UR16, c[0x0][0x45c] ;  /* 0x00008b80ff1077ac */ /* 0x000ea20008000800 */
[----:B------:R-:W-:Y:S01]  /*5300*/  FSEL R7, R39, -INF , !P1 ;  /* 0xff80000027077808 */ /* 0x000fe20004800000 */
[----:B------:R-:W-:Y:S01]  /*5310*/  IMAD.WIDE.U32 R246, R77, -0x2daee0ad, RZ ;  /* 0xd2511f534df67825 */ /* 0x000fe200078e00ff */
[----:B------:R-:W-:Y:S01]  /*5320*/  ISETP.GT.AND P6, PT, R42, R8, PT ;  /* 0x000000082a00720c */ /* 0x000fe20003fc4270 */
[----:B------:R-:W-:Y:S01]  /*5330*/  UIADD3 UR4, UPT, UPT, UR31, -0x4498517b, URZ ;  /* 0xbb67ae851f047890 */ /* 0x000fe2000fffe0ff */
[----:B------:R-:W-:Y:S01]  /*5340*/  FSEL R37, R37, -INF , !P5 ;  /* 0xff80000025257808 */ /* 0x000fe20006800000 */
[----:B------:R-:W-:Y:S01]  /*5350*/  UIADD3 UR15, UPT, UPT, UR30, -0x61c88647, URZ ;  /* 0x9e3779b91e0f7890 */ /* 0x000fe2000fffe0ff */
[----:B------:R-:W-:Y:S01]  /*5360*/  ISETP.GT.AND P5, PT, R232, R4, PT ;  /* 0x00000004e800720c */ /* 0x000fe20003fa4270 */
[----:B------:R-:W-:Y:S01]  /*5370*/  UIADD3 UR13, UPT, UPT, UR30, 0x3c6ef372, URZ ;  /* 0x3c6ef3721e0d7890 */ /* 0x000fe2000fffe0ff */
[----:B------:R-:W-:Y:S01]  /*5380*/  FSEL R7, R7, -INF , !P0 ;  /* 0xff80000007077808 */ /* 0x000fe20004000000 */
[----:B------:R-:W-:Y:S01]  /*5390*/  UIADD3 UR28, UPT, UPT, UR31, 0x76cf5d0a, URZ ;  /* 0x76cf5d0a1f1c7890 */ /* 0x000fe2000fffe0ff */
[----:B-1----:R-:W-:Y:S01]  /*53a0*/  FSEL R15, R32, -INF , !P3 ;  /* 0xff800000200f7808 */ /* 0x002fe20005800000 */
[----:B------:R-:W-:Y:S01]  /*53b0*/  UIADD3 UR25, UPT, UPT, UR31, 0x32370b8f, URZ ;  /* 0x32370b8f1f197890 */ /* 0x000fe2000fffe0ff */
[CC--:B------:R-:W-:Y:S01]  /*53c0*/  ISETP.GE.AND P2, PT, R8.reuse, R231.reuse, PT ;  /* 0x000000e70800720c */ /* 0x0c0fe20003f46270 */
[----:B------:R-:W-:Y:S01]  /*53d0*/  UIADD3 UR12, UPT, UPT, UR30, -0x255992d5, URZ ;  /* 0xdaa66d2b1e0c7890 */ /* 0x000fe2000fffe0ff */
[----:B------:R-:W-:Y:S01]  /*53e0*/  ISETP.GE.AND P4, PT, R8, R230, PT ;  /* 0x000000e60800720c */ /* 0x000fe20003f86270 */
[----:B------:R-:W-:Y:S01]  /*53f0*/  VIADD R8, R41, 0x20 ;  /* 0x0000002029087836 */ /* 0x000fe20000000000 */
[----:B------:R-:W-:Y:S01]  /*5400*/  ISETP.GT.AND P0, PT, R42, R4, PT ;  /* 0x000000042a00720c */ /* 0x000fe20003f04270 */
[----:B------:R-:W-:Y:S01]  /*5410*/  UIADD3 UR7, UPT, UPT, UR30, 0x78dde6e4, URZ ;  /* 0x78dde6e41e077890 */ /* 0x000fe2000fffe0ff */
[----:B------:R-:W-:Y:S01]  /*5420*/  FSEL R32, R34, -INF , !P6 ;  /* 0xff80000022207808 */ /* 0x000fe20007000000 */
[----:B------:R-:W-:Y:S01]  /*5430*/  UIADD3 UR22, UPT, UPT, UR31, -0x56f99767, URZ ;  /* 0xa90668991f167890 */ /* 0x000fe2000fffe0ff */
[----:B------:R-:W-:Y:S01]  /*5440*/  FSEL R14, R33, -INF , !P5 ;  /* 0xff800000210e7808 */ /* 0x000fe20006800000 */
[----:B------:R-:W-:Y:S01]  /*5450*/  UIADD3 UR23, UPT, UPT, UR31, -0x126145ec, URZ ;  /* 0xed9eba141f177890 */ /* 0x000fe2000fffe0ff */
[C---:B------:R-:W-:Y:S01]  /*5460*/  ISETP.GE.AND P1, PT, R4.reuse, R231, PT ;  /* 0x000000e70400720c */ /* 0x040fe20003f26270 */
[----:B------:R-:W-:Y:S01]  /*5470*/  UIADD3 UR6, UPT, UPT, UR30, 0x1715609d, URZ ;  /* 0x1715609d1e067890 */ /* 0x000fe2000fffe0ff */
[----:B------:R-:W-:Y:S01]  /*5480*/  ISETP.GE.AND P3, PT, R4, R230, PT ;  /* 0x000000e60400720c */ /* 0x000fe20003f66270 */
[----:B------:R-:W-:Y:S01]  /*5490*/  VIADD R4, R41, 0x11 ;  /* 0x0000001129047836 */ /* 0x000fe20000000000 */
[----:B------:R-:W-:Y:S01]  /*54a0*/  ISETP.GT.AND P5, PT, R42, R5, PT ;  /* 0x000000052a00720c */ /* 0x000fe20003fa4270 */
[----:B------:R-:W-:Y:S01]  /*54b0*/  UIADD3 UR21, UPT, UPT, UR31, 0x646e171e, URZ ;  /* 0x646e171e1f157890 */ /* 0x000fe2000fffe0ff */
[----:B------:R-:W-:Y:S01]  /*54c0*/  FSEL R15, R15, -INF , !P2 ;  /* 0xff8000000f0f7808 */ /* 0x000fe20005000000 */
[----:B------:R-:W-:Y:S01]  /*54d0*/  UISETP.GT.U32.AND UP0, UPT, UR24, UR18, UPT ;  /* 0x000000121800728c */ /* 0x000fe2000bf04070 */
[----:B------:R-:W-:-:S02]  /*54e0*/  FSEL R32, R32, -INF , !P4 ;  /* 0xff80000020207808 */ /* 0x000fc40006000000 */
[----:B------:R-:W-:Y:S02]  /*54f0*/  FSEL R13, R35, -INF , !P0 ;  /* 0xff800000230d7808 */ /* 0x000fe40004000000 */
[----:B------:R-:W-:Y:S02]  /*5500*/  ISETP.GT.AND P6, PT, R232, R5, PT ;  /* 0x00000005e800720c */ /* 0x000fe40003fc4270 */
[C---:B------:R-:W-:Y:S02]  /*5510*/  ISETP.GE.AND P2, PT, R5.reuse, R231, PT ;  /* 0x000000e70500720c */ /* 0x040fe40003f46270 */
[----:B------:R-:W-:Y:S01]  /*5520*/  ISETP.GE.AND P4, PT, R5, R230, PT ;  /* 0x000000e60500720c */ /* 0x000fe20003f86270 */
[----:B------:R-:W-:Y:S01]  /*5530*/  VIADD R5, R41, 0x18 ;  /* 0x0000001829057836 */ /* 0x000fe20000000000 */
[----:B------:R-:W-:Y:S02]  /*5540*/  FSEL R10, R30, -INF , !P5 ;  /* 0xff8000001e0a7808 */ /* 0x000fe40006800000 */
[----:B------:R-:W-:-:S02]  /*5550*/  FSEL R14, R14, -INF , !P1 ;  /* 0xff8000000e0e7808 */ /* 0x000fc40004800000 */
[----:B------:R-:W-:Y:S02]  /*5560*/  FSEL R13, R13, -INF , !P3 ;  /* 0xff8000000d0d7808 */ /* 0x000fe40005800000 */
[-C--:B------:R-:W-:Y:S02]  /*5570*/  ISETP.GT.AND P1, PT, R232, R4.reuse, PT ;  /* 0x00000004e800720c */ /* 0x080fe40003f24270 */
[----:B------:R-:W-:Y:S02]  /*5580*/  ISETP.GT.AND P3, PT, R42, R4, PT ;  /* 0x000000042a00720c */ /* 0x000fe40003f64270 */
[----:B------:R-:W-:Y:S02]  /*5590*/  FSEL R6, R28, -INF , !P6 ;  /* 0xff8000001c067808 */ /* 0x000fe40007000000 */
[C---:B------:R-:W-:Y:S02]  /*55a0*/  ISETP.GE.AND P0, PT, R4.reuse, R231, PT ;  /* 0x000000e70400720c */ /* 0x040fe40003f06270 */
[----:B------:R-:W-:Y:S01]  /*55b0*/  ISETP.GE.AND P6, PT, R4, R230, PT ;  /* 0x000000e60400720c */ /* 0x000fe20003fc6270 */
[----:B------:R-:W-:Y:S01]  /*55c0*/  VIADD R4, R41, 0x19 ;  /* 0x0000001929047836 */ /* 0x000fe20000000000 */
[----:B------:R-:W-:-:S02]  /*55d0*/  ISETP.GT.AND P5, PT, R232, R5, PT ;  /* 0x00000005e800720c */ /* 0x000fc40003fa4270 */
[----:B------:R-:W-:Y:S02]  /*55e0*/  FSEL R10, R10, -INF , !P4 ;  /* 0xff8000000a0a7808 */ /* 0x000fe40006000000 */
[----:B------:R-:W-:Y:S02]  /*55f0*/  ISETP.GT.AND P4, PT, R42, R5, PT ;  /* 0x000000052a00720c */ /* 0x000fe40003f84270 */
[----:B------:R-:W-:Y:S02]  /*5600*/  FSEL R29, R29, -INF , !P1 ;  /* 0xff8000001d1d7808 */ /* 0x000fe40004800000 */
[----:B------:R-:W-:Y:S02]  /*5610*/  FSEL R12, R31, -INF , !P3 ;  /* 0xff8000001f0c7808 */ /* 0x000fe40005800000 */
[----:B------:R-:W-:Y:S02]  /*5620*/  FSEL R6, R6, -INF , !P2 ;  /* 0xff80000006067808 */ /* 0x000fe40005000000 */
[----:B------:R-:W-:-:S02]  /*5630*/  ISETP.GE.AND P2, PT, R5, R231, PT ;  /* 0x000000e70500720c */ /* 0x000fc40003f46270 */
[----:B------:R-:W-:Y:S01]  /*5640*/  FSEL R9, R24, -INF , !P5 ;  /* 0xff80000018097808 */ /* 0x000fe20006800000 */
[----:B------:R-:W-:Y:S01]  /*5650*/  VIADD R24, R41, 0x21 ;  /* 0x0000002129187836 */ /* 0x000fe20000000000 */
[----:B------:R-:W-:Y:S02]  /*5660*/  ISETP.GE.AND P1, PT, R5, R230, PT ;  /* 0x000000e60500720c */ /* 0x000fe40003f26270 */
[----:B------:R-:W-:Y:S02]  /*5670*/  ISETP.GT.AND P3, PT, R232, R4, PT ;  /* 0x00000004e800720c */ /* 0x000fe40003f64270 */
[----:B------:R-:W-:Y:S02]  /*5680*/  FSEL R26, R26, -INF , !P4 ;  /* 0xff8000001a1a7808 */ /* 0x000fe40006000000 */
[----:B------:R-:W-:Y:S02]  /*5690*/  FSEL R5, R29, -INF , !P0 ;  /* 0xff8000001d057808 */ /* 0x000fe40004000000 */
[----:B------:R-:W-:-:S02]  /*56a0*/  FSEL R12, R12, -INF , !P6 ;  /* 0xff8000000c0c7808 */ /* 0x000fc40007000000 */
[----:B------:R-:W-:Y:S02]  /*56b0*/  ISETP.GE.AND P0, PT, R4, R231, PT ;  /* 0x000000e70400720c */ /* 0x000fe40003f06270 */
[----:B------:R-:W-:Y:S02]  /*56c0*/  ISETP.GT.AND P6, PT, R42, R4, PT ;  /* 0x000000042a00720c */ /* 0x000fe40003fc4270 */
[----:B------:R-:W-:Y:S02]  /*56d0*/  ISETP.GE.AND P5, PT, R4, R230, PT ;  /* 0x000000e60400720c */ /* 0x000fe40003fa6270 */
[----:B------:R-:W-:Y:S02]  /*56e0*/  ISETP.GT.AND P4, PT, R232, R8, PT ;  /* 0x00000008e800720c */ /* 0x000fe40003f84270 */
[----:B------:R-:W-:Y:S02]  /*56f0*/  FSEL R4, R9, -INF , !P2 ;  /* 0xff80000009047808 */ /* 0x000fe40005000000 */
[----:B------:R-:W-:-:S02]  /*5700*/  FSEL R11, R25, -INF , !P3 ;  /* 0xff800000190b7808 */ /* 0x000fc40005800000 */
[----:B------:R-:W-:Y:S02]  /*5710*/  FSEL R9, R26, -INF , !P1 ;  /* 0xff8000001a097808 */ /* 0x000fe40004800000 */
[----:B------:R-:W-:Y:S02]  /*5720*/  ISETP.GE.AND P2, PT, R8, R231, PT ;  /* 0x000000e70800720c */ /* 0x000fe40003f46270 */
[----:B------:R-:W-:Y:S02]  /*5730*/  ISETP.GT.AND P3, PT, R42, R8, PT ;  /* 0x000000082a00720c */ /* 0x000fe40003f64270 */
[----:B------:R-:W-:Y:S02]  /*5740*/  ISETP.GE.AND P1, PT, R8, R230, PT ;  /* 0x000000e60800720c */ /* 0x000fe40003f26270 */
[----:B------:R-:W-:Y:S02]  /*5750*/  FSEL R8, R27, -INF , !P6 ;  /* 0xff8000001b087808 */ /* 0x000fe40007000000 */
[----:B------:R-:W-:Y:S01]  /*5760*/  FSEL R198, R20, -INF , !P4 ;  /* 0xff80000014c67808 */ /* 0x000fe20006000000 */
[----:B------:R-:W-:Y:S01]  /*5770*/  VIADD R20, R41, 0x28 ;  /* 0x0000002829147836 */ /* 0x000fe20000000000 */
[----:B------:R-:W-:-:S02]  /*5780*/  FSEL R11, R11, -INF , !P0 ;  /* 0xff8000000b0b7808 */ /* 0x000fc40004000000 */
[-C--:B------:R-:W-:Y:S02]  /*5790*/  ISETP.GT.AND P6, PT, R232, R24.reuse, PT ;  /* 0x00000018e800720c */ /* 0x080fe40003fc4270 */
[----:B------:R-:W-:Y:S02]  /*57a0*/  FSEL R8, R8, -INF , !P5 ;  /* 0xff80000008087808 */ /* 0x000fe40006800000 */
[----:B------:R-:W-:Y:S02]  /*57b0*/  FSEL R22, R22, -INF , !P3 ;  /* 0xff80000016167808 */ /* 0x000fe40005800000 */
[----:B------:R-:W-:Y:S02]  /*57c0*/  ISETP.GE.AND P0, PT, R24, R231, PT ;  /* 0x000000e71800720c */ /* 0x000fe40003f06270 */
[----:B------:R-:W-:Y:S02]  /*57d0*/  ISETP.GT.AND P5, PT, R42, R24, PT ;  /* 0x000000182a00720c */ /* 0x000fe40003fa4270 */
[----:B------:R-:W-:Y:S01]  /*57e0*/  ISETP.GE.AND P4, PT, R24, R230, PT ;  /* 0x000000e61800720c */ /* 0x000fe20003f86270 */
[----:B------:R-:W-:Y:S01]  /*57f0*/  VIADD R24, R41, 0x29 ;  /* 0x0000002929187836 */ /* 0x000fe20000000000 */
[----:B------:R-:W-:-:S02]  /*5800*/  ISETP.GT.AND P3, PT, R232, R20, PT ;  /* 0x00000014e800720c */ /* 0x000fc40003f64270 */
[----:B------:R-:W-:Y:S02]  /*5810*/  FSEL R198, R198, -INF , !P2 ;  /* 0xff800000c6c67808 */ /* 0x000fe40005000000 */
[----:B------:R-:W-:Y:S02]  /*5820*/  FSEL R209, R22, -INF , !P1 ;  /* 0xff80000016d17808 */ /* 0x000fe40004800000 */
[----:B------:R-:W-:Y:S02]  /*5830*/  FSEL R21, R21, -INF , !P6 ;  /* 0xff80000015157808 */ /* 0x000fe40007000000 */
[----:B------:R-:W-:Y:S02]  /*5840*/  ISETP.GE.AND P2, PT, R20, R231, PT ;  /* 0x000000e71400720c */ /* 0x000fe40003f46270 */
[----:B------:R-:W-:Y:S02]  /*5850*/  ISETP.GT.AND P1, PT, R42, R20, PT ;  /* 0x000000142a00720c */ /* 0x000fe40003f24270 */
[----:B------:R-:W-:Y:S01]  /*5860*/  ISETP.GE.AND P6, PT, R20, R230, PT ;  /* 0x000000e61400720c */ /* 0x000fe20003fc6270 */
[----:B------:R-:W-:Y:S01]  /*5870*/  VIADD R20, R41, 0x30 ;  /* 0x0000003029147836 */ /* 0x000fe20000000000 */
[----:B------:R-:W-:-:S02]  /*5880*/  FSEL R16, R16, -INF , !P3 ;  /* 0xff80000010107808 */ /* 0x000fc40005800000 */
[----:B------:R-:W-:Y:S02]  /*5890*/  ISETP.GT.AND P3, PT, R42, R24, PT ;  /* 0x000000182a00720c */ /* 0x000fe40003f64270 */
[----:B------:R-:W-:Y:S01]  /*58a0*/  FSEL R199, R21, -INF , !P0 ;  /* 0xff80000015c77808 */ /* 0x000fe20004000000 */
[----:B------:R-:W-:Y:S01]  /*58b0*/  VIADD R21, R41, 0x38 ;  /* 0x0000003829157836 */ /* 0x000fe20000000000 */
[----:B------:R-:W-:Y:S02]  /*58c0*/  FSEL R19, R19, -INF , !P3 ;  /* 0xff80000013137808 */ /* 0x000fe40005800000 */
[C---:B------:R-:W-:Y:S02]  /*58d0*/  ISETP.GT.AND P0, PT, R232.reuse, R20, PT ;  /* 0x00000014e800720c */ /* 0x040fe40003f04270 */
[----:B------:R-:W-:Y:S02]  /*58e0*/  ISETP.GT.AND P3, PT, R232, R41, PT ;  /* 0x00000029e800720c */ /* 0x000fe40003f64270 */
[----:B------:R-:W-:-:S02]  /*58f0*/  FSEL R200, R16, -INF , !P2 ;  /* 0xff80000010c87808 */ /* 0x000fc40005000000 */
[----:B------:R-:W-:Y:S02]  /*5900*/  FSEL R64, R64, -INF , !P0 ;  /* 0xff80000040407808 */ /* 0x000fe40004000000 */
[----:B------:R-:W-:Y:S02]  /*5910*/  ISETP.GE.AND P0, PT, R41, R231, PT ;  /* 0x000000e72900720c */ /* 0x000fe40003f06270 */
[----:B------:R-:W-:Y:S02]  /*5920*/  FSEL R16, R36, -INF , !P3 ;  /* 0xff80000024107808 */ /* 0x000fe40005800000 */
[----:B------:R-:W-:Y:S02]  /*5930*/  FSEL R23, R23, -INF , !P5 ;  /* 0xff80000017177808 */ /* 0x000fe40006800000 */
[----:B------:R-:W-:Y:S02]  /*5940*/  ISETP.GT.AND P5, PT, R232, R24, PT ;  /* 0x00000018e800720c */ /* 0x000fe40003fa4270 */
[----:B------:R-:W-:-:S02]  /*5950*/  FSEL R16, R16, -INF , !P0 ;  /* 0xff80000010107808 */ /* 0x000fc40004000000 */
[----:B------:R-:W-:Y:S02]  /*5960*/  FSEL R203, R18, -INF , !P1 ;  /* 0xff80000012cb7808 */ /* 0x000fe40004800000 */
[----:B------:R-:W-:Y:S01]  /*5970*/  FSEL R201, R17, -INF , !P5 ;  /* 0xff80000011c97808 */ /* 0x000fe20006800000 */
[----:B------:R-:W-:Y:S01]  /*5980*/  VIADD R17, R41, 0x31 ;  /* 0x0000003129117836 */ /* 0x000fe20000000000 */
[----:B------:R-:W-:Y:S02]  /*5990*/  FMNMX3.FTZ R18, R16, R37, R15, !PT ;  /* 0x0000002510127276 */ /* 0x000fe4000781000f */
[----:B------:R-:W-:Y:S02]  /*59a0*/  ISETP.GE.AND P1, PT, R24, R231, PT ;  /* 0x000000e71800720c */ /* 0x000fe40003f26270 */
[----:B------:R-:W-:Y:S02]  /*59b0*/  FSEL R206, R23, -INF , !P4 ;  /* 0xff80000017ce7808 */ /* 0x000fe40006000000 */
[----:B------:R-:W-:-:S02]  /*59c0*/  FMNMX3.FTZ R18, R18, R14, R6, !PT ;  /* 0x0000000e12127276 */ /* 0x000fc40007810006 */
[----:B------:R-:W-:Y:S02]  /*59d0*/  ISETP.GE.AND P4, PT, R20, R231, PT ;  /* 0x000000e71400720c */ /* 0x000fe40003f86270 */
[----:B------:R-:W-:Y:S02]  /*59e0*/  FSEL R201, R201, -INF , !P1 ;  /* 0xff800000c9c97808 */ /* 0x000fe40004800000 */
[C---:B------:R-:W-:Y:S02]  /*59f0*/  ISETP.GT.AND P1, PT, R232.reuse, R17, PT ;  /* 0x00000011e800720c */ /* 0x040fe40003f24270 */
[----:B------:R-:W-:Y:S02]  /*5a00*/  ISETP.GT.AND P0, PT, R232, R21, PT ;  /* 0x00000015e800720c */ /* 0x000fe40003f04270 */
[----:B------:R-:W-:Y:S02]  /*5a10*/  FMNMX3.FTZ R18, R18, R5, R4, !PT ;  /* 0x0000000512127276 */ /* 0x000fe40007810004 */
[----:B------:R-:W-:-:S02]  /*5a20*/  FSEL R208, R64, -INF , !P4 ;  /* 0xff80000040d07808 */ /* 0x000fc40006000000 */
[----:B------:R-:W-:Y:S02]  /*5a30*/  ISETP.GT.AND P2, PT, R42, R20, PT ;  /* 0x000000142a00720c */ /* 0x000fe40003f44270 */
[----:B------:R-:W-:Y:S01]  /*5a40*/  ISETP.GE.AND P3, PT, R20, R230, PT ;  /* 0x000000e61400720c */ /* 0x000fe20003f66270 */
[----:B------:R-:W-:Y:S01]  /*5a50*/  VIADD R20, R41, 0x39 ;  /* 0x0000003929147836 */ /* 0x000fe20000000000 */
[-C--:B------:R-:W-:Y:S02]  /*5a60*/  ISETP.GE.AND P4, PT, R17, R231.reuse, PT ;  /* 0x000000e71100720c */ /* 0x080fe40003f86270 */
[----:B------:R-:W-:Y:S02]  /*5a70*/  FSEL R65, R65, -INF , !P1 ;  /* 0xff80000041417808 */ /* 0x000fe40004800000 */
[----:B------:R-:W-:Y:S02]  /*5a80*/  ISETP.GE.AND P1, PT, R21, R231, PT ;  /* 0x000000e71500720c */ /* 0x000fe40003f26270 */
[----:B------:R-:W-:-:S02]  /*5a90*/  FSEL R60, R60, -INF , !P0 ;  /* 0xff8000003c3c7808 */ /* 0x000fc40004000000 */
[----:B------:R-:W-:Y:S02]  /*5aa0*/  FMNMX3.FTZ R18, R18, R11, R198, !PT ;  /* 0x0000000b12127276 */ /* 0x000fe400078100c6 */
[----:B------:R-:W-:Y:S02]  /*5ab0*/  FSEL R207, R65, -INF , !P4 ;  /* 0xff80000041cf7808 */ /* 0x000fe40006000000 */
[----:B------:R-:W-:Y:S02]  /*5ac0*/  ISETP.GT.AND P4, PT, R42, R41, PT ;  /* 0x000000292a00720c */ /* 0x000fe40003f84270 */
[----:B------:R-:W-:Y:S02]  /*5ad0*/  FSEL R204, R60, -INF , !P1 ;  /* 0xff8000003ccc7808 */ /* 0x000fe40004800000 */
[----:B------:R-:W-:Y:S02]  /*5ae0*/  ISETP.GT.AND P1, PT, R232, R20, PT ;  /* 0x00000014e800720c */ /* 0x000fe40003f24270 */
[----:B------:R-:W-:-:S02]  /*5af0*/  FMNMX3.FTZ R23, R18, R199, R200, !PT ;  /* 0x000000c712177276 */ /* 0x000fc400078100c8 */
[----:B------:R-:W-:Y:S02]  /*5b00*/  ISETP.GE.AND P0, PT, R41, R230, PT ;  /* 0x000000e62900720c */ /* 0x000fe40003f06270 */
[----:B------:R-:W-:Y:S02]  /*5b10*/  FSEL R38, R38, -INF , !P4 ;  /* 0xff80000026267808 */ /* 0x000fe40006000000 */
[----:B------:R-:W-:Y:S02]  /*5b20*/  ISETP.GE.AND P4, PT, R20, R231, PT ;  /* 0x000000e71400720c */ /* 0x000fe40003f86270 */
[----:B------:R-:W-:Y:S02]  /*5b30*/  FSEL R61, R61, -INF , !P1 ;  /* 0xff8000003d3d7808 */ /* 0x000fe40004800000 */
[----:B------:R-:W-:Y:S02]  /*5b40*/  FMNMX3.FTZ R23, R23, R201, R208, !PT ;  /* 0x000000c917177276 */ /* 0x000fe400078100d0 */
[----:B------:R-:W-:-:S02]  /*5b50*/  FSEL R18, R38, -INF , !P0 ;  /* 0xff80000026127808 */ /* 0x000fc40004000000 */
[----:B------:R-:W-:Y:S02]  /*5b60*/  FSEL R202, R61, -INF , !P4 ;  /* 0xff8000003dca7808 */ /* 0x000fe40006000000 */
[----:B------:R-:W-:Y:S02]  /*5b70*/  FMNMX3.FTZ R23, R23, R207, R204, !PT ;  /* 0x000000cf17177276 */ /* 0x000fe400078100cc */
[----:B------:R-:W-:Y:S02]  /*5b80*/  ISETP.GT.AND P0, PT, R42, R17, PT ;  /* 0x000000112a00720c */ /* 0x000fe40003f04270 */
[----:B------:R-:W-:Y:S02]  /*5b90*/  FMNMX3.FTZ R22, R18, R7, R32, !PT ;  /* 0x0000000712167276 */ /* 0x000fe40007810020 */
[----:B------:R-:W-:Y:S02]  /*5ba0*/  ISETP.GE.AND P1, PT, R17, R230, PT ;  /* 0x000000e61100720c */ /* 0x000fe40003f26270 */
[----:B------:R-:W-:-:S02]  /*5bb0*/  FMNMX.FTZ R17, R202, R23, !PT ;  /* 0x00000017ca117209 */ /* 0x000fc40007810000 */
[----:B------:R-:W-:Y:S02]  /*5bc0*/  FSEL R203, R203, -INF , !P6 ;  /* 0xff800000cbcb7808 */ /* 0x000fe40007000000 */
[----:B------:R-:W-:Y:S02]  /*5bd0*/  FMNMX3.FTZ R22, R22, R13, R10, !PT ;  /* 0x0000000d16167276 */ /* 0x000fe4000781000a */
[----:B------:R-:W-:Y:S02]  /*5be0*/  ISETP.GT.AND P6, PT, R42, R21, PT ;  /* 0x000000152a00720c */ /* 0x000fe40003fc4270 */
[----:B------:R-:W-:Y:S02]  /*5bf0*/  ISETP.GE.AND P4, PT, R21, R230, PT ;  /* 0x000000e61500720c */ /* 0x000fe40003f86270 */
[----:B------:R-:W1:Y:S01]  /*5c00*/  SHFL.BFLY PT, R21, R17, 0x2, 0x1f ;  /* 0x0c401f0011157f89 */ /* 0x000e6200000e0000 */
[----:B------:R-:W-:Y:S02]  /*5c10*/  FMNMX3.FTZ R22, R22, R12, R9, !PT ;  /* 0x0000000c16167276 */ /* 0x000fe40007810009 */
[----:B------:R-:W-:-:S02]  /*5c20*/  ISETP.GE.AND P5, PT, R24, R230, PT ;  /* 0x000000e61800720c */ /* 0x000fc40003fa6270 */
[----:B------:R-:W-:Y:S02]  /*5c30*/  FSEL R66, R66, -INF , !P2 ;  /* 0xff80000042427808 */ /* 0x000fe40005000000 */
[----:B------:R-:W-:Y:S02]  /*5c40*/  FMNMX3.FTZ R22, R22, R8, R209, !PT ;  /* 0x0000000816167276 */ /* 0x000fe400078100d1 */
[----:B------:R-:W-:Y:S02]  /*5c50*/  ISETP.GT.AND P2, PT, R42, R20, PT ;  /* 0x000000142a00720c */ /* 0x000fe40003f44270 */
[----:B------:R-:W-:Y:S02]  /*5c60*/  FSEL R67, R67, -INF , !P0 ;  /* 0xff80000043437808 */ /* 0x000fe40004000000 */
[----:B------:R-:W-:Y:S02]  /*5c70*/  FSEL R62, R62, -INF , !P6 ;  /* 0xff8000003e3e7808 */ /* 0x000fe40007000000 */
        /* <DEDUP_REMOVED lines=10> */
[----:B-1----:R-:W-:Y:S02]  /*5d20*/  FMNMX.FTZ R17, R17, R21, !PT ;  /* 0x0000001511117209 */ /* 0x002fe40007810000 */
[----:B------:R-:W-:Y:S02]  /*5d30*/  FMNMX.FTZ R20, R171, R20, !PT ;  /* 0x00000014ab147209 */ /* 0x000fe40007810000 */
[----:B------:R-:W-:Y:S01]  /*5d40*/  SHF.R.U32.HI R21, RZ, 0x5, R217 ;  /* 0x00000005ff157819 */ /* 0x000fe200000116d9 */
[----:B------:R-:W1:Y:S01]  /*5d50*/  SHFL.BFLY PT, R164, R17, 0x1, 0x1f ;  /* 0x0c201f0011a47f89 */ /* 0x000e6200000e0000 */
[----:B------:R-:W-:-:S03]  /*5d60*/  LOP3.LUT R2, R176, 0x200, R2, 0xf8, !PT ;  /* 0x00000200b0027812 */ /* 0x000fc600078ef802 */
[----:B------:R-:W3:Y:S01]  /*5d70*/  SHFL.BFLY PT, R19, R20, 0x2, 0x1f ;  /* 0x0c401f0014137f89 */ /* 0x000ee200000e0000 */
[----:B------:R-:W-:Y:S01]  /*5d80*/  IMAD R21, R40, 0x4, R21 ;  /* 0x0000000428157824 */ /* 0x000fe200078e0215 */
[----:B------:R-:W-:-:S03]  /*5d90*/  LEA R197, R2, UR5, 0x1 ;  /* 0x0000000502c57c11 */ /* 0x000fc6000f8e08ff */
[----:B------:R-:W-:Y:S02]  /*5da0*/  IMAD.WIDE.U32 R250, R21, -0x326172a9, RZ ;  /* 0xcd9e8d5715fa7825 */ /* 0x000fe400078e00ff */
[----:B------:R-:W-:Y:S02]  /*5db0*/  LDSM.16.MT88.4 R156, [R197+0x10000] ;  /* 0x01000000c59c783b */ /* 0x000fe40000004200 */
[----:B------:R-:W-:Y:S01]  /*5dc0*/  IMAD.IADD R210, R165, 0x1, R197 ;  /* 0x00000001a5d27824 */ /* 0x000fe200078e02c5 */
[----:B------:R-:W-:Y:S01]  /*5dd0*/  LOP3.LUT R3, R3, UR30, R251, 0x96, !PT ;  /* 0x0000001e03037c12 */ /* 0x000fe2000f8e96fb */
[C---:B------:R-:W-:Y:S01]  /*5de0*/  IMAD.IADD R169, R76.reuse, 0x1, R197 ;  /* 0x000000014ca97824 */ /* 0x040fe200078e02c5 */
[----:B------:R-:W-:Y:S01]  /*5df0*/  LDSM.16.MT88.4 R40, [R197+0x12000] ;  /* 0x01200000c528783b */ /* 0x000fe20000004200 */
[----:B------:R-:W-:Y:S02]  /*5e00*/  IMAD.IADD R196, R76, 0x1, R210 ;  /* 0x000000014cc47824 */ /* 0x000fe400078e02d2 */
[----:B------:R-:W-:Y:S01]  /*5e10*/  IMAD.WIDE.U32 R244, R3, -0x2daee0ad, RZ ;  /* 0xd2511f5303f47825 */ /* 0x000fe200078e00ff */
[----:B------:R-:W-:Y:S03]  /*5e20*/  LDSM.16.MT88.4 R48, [R169+0x12000] ;  /* 0x01200000a930783b */ /* 0x000fe60000004200 */
[----:B------:R-:W-:Y:S01]  /*5e30*/  IMAD.U32 R3, RZ, RZ, UR17 ;  /* 0x00000011ff037e24 */ /* 0x000fe2000f8e00ff */
[----:B------:R-:W-:Y:S01]  /*5e40*/  LOP3.LUT R238, R246, UR4, R245, 0x96, !PT ;  /* 0x00000004f6ee7c12 */ /* 0x000fe2000f8e96f5 */
[----:B------:R-:W-:Y:S01]  /*5e50*/  UIADD3 UR4, UPT, UPT, UR30, -0x4ab325aa, URZ ;  /* 0xb54cda561e047890 */ /* 0x000fe2000fffe0ff */
[----:B-1----:R-:W-:Y:S01]  /*5e60*/  FMNMX.FTZ R164, R17, R164, !PT ;  /* 0x000000a411a47209 */ /* 0x002fe20007810000 */
[----:B------:R-:W-:Y:S01]  /*5e70*/  LDSM.16.MT88.4 R148, [R169+0x10000] ;  /* 0x01000000a994783b */ /* 0x000fe20000004200 */
[----:B------:R-:W-:Y:S01]  /*5e80*/  LOP3.LUT R3, R3, UR31, R247, 0x96, !PT ;  /* 0x0000001f03037c12 */ /* 0x000fe2000f8e96f7 */
[----:B------:R-:W-:Y:S01]  /*5e90*/  IMAD.WIDE.U32 R238, R238, -0x326172a9, RZ ;  /* 0xcd9e8d57eeee7825 */ /* 0x000fe200078e00ff */
[----:B---3--:R-:W-:-:S03]  /*5ea0*/  FMNMX.FTZ R19, R20, R19, !PT ;  /* 0x0000001314137209 */ /* 0x008fc60007810000 */
[C---:B--2---:R-:W-:Y:S01]  /*5eb0*/  FMUL.FTZ R175, R164.reuse, UR16 ;  /* 0x00000010a4af7c20 */ /* 0x044fe20008410000 */
[----:B------:R-:W-:Y:S01]  /*5ec0*/  FSETP.NEU.FTZ.AND P0, PT, R164, -INF , PT ;  /* 0xff800000a400780b */ /* 0x000fe20003f1d000 */
[----:B------:R-:W-:Y:S01]  /*5ed0*/  IMAD.WIDE.U32 R20, R3, -0x326172a9, RZ ;  /* 0xcd9e8d5703147825 */ /* 0x000fe200078e00ff */
[----:B------:R-:W-:Y:S01]  /*5ee0*/  LDSM.16.MT88.4 R80, [R169+0x14000] ;  /* 0x01400000a950783b */ /* 0x000fe20000004200 */
[----:B------:R-:W-:Y:S01]  /*5ef0*/  UIADD3 UR17, UPT, UPT, UR17, 0x1, URZ ;  /* 0x0000000111117890 */ /* 0x000fe2000fffe0ff */
[----:B------:R-:W-:Y:S02]  /*5f00*/  FSEL R175, R175, RZ, P0 ;  /* 0x000000ffafaf7208 */ /* 0x000fe40000000000 */
[----:B------:R-:W1:Y:S01]  /*5f10*/  SHFL.BFLY PT, R3, R19, 0x1, 0x1f ;  /* 0x0c201f0013037f89 */ /* 0x000e6200000e0000 */
[----:B------:R-:W-:Y:S02]  /*5f20*/  LOP3.LUT R22, R250, UR15, R21, 0x96, !PT ;  /* 0x0000000ffa167c12 */ /* 0x000fe4000f8e9615 */
[----:B------:R-:W-:Y:S01]  /*5f30*/  LOP3.LUT R20, R20, UR13, R239, 0x96, !PT ;  /* 0x0000000d14147c12 */ /* 0x000fe2000f8e96ef */
[--C-:B------:R-:W-:Y:S01]  /*5f40*/  FFMA.FTZ R195, R16, UR16, -R175.reuse ;  /* 0x0000001010c37c23 */ /* 0x100fe200080108af */
[----:B------:R-:W-:Y:S01]  /*5f50*/  FFMA.FTZ R193, R15, UR16, -R175 ;  /* 0x000000100fc17c23 */ /* 0x000fe200080108af */
[----:B------:R-:W-:-:S04]  /*5f60*/  IMAD.WIDE.U32 R22, R22, -0x2daee0ad, RZ ;  /* 0xd2511f5316167825 */ /* 0x000fc800078e00ff */
[--C-:B------:R-:W-:Y:S01]  /*5f70*/  FFMA.FTZ R189, R14, UR16, -R175.reuse ;  /* 0x000000100ebd7c23 */ /* 0x100fe200080108af */
[--C-:B------:R-:W-:Y:S01]  /*5f80*/  FFMA.FTZ R194, R37, UR16, -R175.reuse ;  /* 0x0000001025c27c23 */ /* 0x100fe200080108af */
[----:B------:R-:W-:Y:S01]  /*5f90*/  FFMA.FTZ R188, R6, UR16, -R175 ;  /* 0x0000001006bc7c23 */ /* 0x000fe200080108af */
[----:B------:R-:W-:Y:S01]  /*5fa0*/  IMAD.WIDE.U32 R20, R20, -0x2daee0ad, RZ ;  /* 0xd2511f5314147825 */ /* 0x000fe200078e00ff */
[----:B------:R-:W-:Y:S01]  /*5fb0*/  LOP3.LUT R17, R244, UR28, R23, 0x96, !PT ;  /* 0x0000001cf4117c12 */ /* 0x000fe2000f8e9617 */
[----:B------:R-:W-:Y:S02]  /*5fc0*/  MUFU.EX2 R193, R193 ;  /* 0x000000c100c17308 */ /* 0x000fe40000000800 */
[--C-:B------:R-:W-:Y:S01]  /*5fd0*/  FFMA.FTZ R182, R5, UR16, -R175.reuse ;  /* 0x0000001005b67c23 */ /* 0x100fe200080108af */
[----:B------:R-:W-:Y:S01]  /*5fe0*/  FFMA.FTZ R181, R4, UR16, -R175 ;  /* 0x0000001004b57c23 */ /* 0x000fe200080108af */
[----:B------:R-:W-:Y:S01]  /*5ff0*/  LOP3.LUT R16, R22, UR25, R21, 0x96, !PT ;  /* 0x0000001916107c12 */ /* 0x000fe2000f8e9615 */
[----:B------:R-:W-:Y:S01]  /*6000*/  IMAD.WIDE.U32 R22, R17, -0x326172a9, RZ ;  /* 0xcd9e8d5711167825 */ /* 0x000fe200078e00ff */
[----:B------:R-:W-:Y:S03]  /*6010*/  LDSM.16.MT88.4 R112, [R169+0x16000] ;  /* 0x01600000a970783b */ /* 0x000fe60000004200 */
[--C-:B------:R-:W-:Y:S01]  /*6020*/  FFMA.FTZ R178, R11, UR16, -R175.reuse ;  /* 0x000000100bb27c23 */ /* 0x100fe200080108af */
[--C-:B------:R-:W-:Y:S01]  /*6030*/  FFMA.FTZ R200, R200, UR16, -R175.reuse ;  /* 0x00000010c8c87c23 */ /* 0x100fe200080108af */
[----:B------:R-:W-:Y:S01]  /*6040*/  IMAD.WIDE.U32 R16, R16, -0x326172a9, RZ ;  /* 0xcd9e8d5710107825 */ /* 0x000fe200078e00ff */
[----:B------:R-:W2:Y:S01]  /*6050*/  MUFU.EX2 R189, R189 ;  /* 0x000000bd00bd7308 */ /* 0x000ea20000000800 */
[----:B------:R-:W-:Y:S02]  /*6060*/  LDSM.16.MT88.4 R140, [R210+0x10000] ;  /* 0x01000000d28c783b */ /* 0x000fe40000004200 */
[--C-:B------:R-:W-:Y:S01]  /*6070*/  FFMA.FTZ R201, R201, UR16, -R175.reuse ;  /* 0x00000010c9c97c23 */ /* 0x100fe200080108af */
[----:B-1----:R-:W-:Y:S01]  /*6080*/  FMNMX.FTZ R3, R19, R3, !PT ;  /* 0x0000000313037209 */ /* 0x002fe20007810000 */
[----:B------:R-:W-:Y:S01]  /*6090*/  FFMA.FTZ R198, R198, UR16, -R175 ;  /* 0x00000010c6c67c23 */ /* 0x000fe200080108af */
[----:B------:R-:W-:Y:S01]  /*60a0*/  LOP3.LUT R19, R238, UR12, R23, 0x96, !PT ;  /* 0x0000000cee137c12 */ /* 0x000fe2000f8e9617 */
[----:B------:R-:W-:Y:S01]  /*60b0*/  LDSM.16.MT88.4 R132, [R196+0x10000] ;  /* 0x01000000c484783b */ /* 0x000fe20000004200 */
[----:B------:R-:W-:Y:S01]  /*60c0*/  LOP3.LUT R15, R22, UR7, R17, 0x96, !PT ;  /* 0x00000007160f7c12 */ /* 0x000fe2000f8e9611 */
[C---:B------:R-:W-:Y:S01]  /*60d0*/  FMUL.FTZ R170, R3.reuse, UR16 ;  /* 0x0000001003aa7c20 */ /* 0x040fe20008410000 */
[----:B------:R-:W1:Y:S01]  /*60e0*/  LDC R17, c[0x0][0x4f8] ;  /* 0x00013e00ff117b82 */ /* 0x000e620000000800 */
[----:B------:R-:W-:Y:S01]  /*60f0*/  FSETP.NEU.FTZ.AND P0, PT, R3, -INF , PT ;  /* 0xff8000000300780b */ /* 0x000fe20003f1d000 */
[----:B------:R-:W-:Y:S01]  /*6100*/  IMAD.WIDE.U32 R22, R19, -0x2daee0ad, RZ ;  /* 0xd2511f5313167825 */ /* 0x000fe200078e00ff */
[----:B------:R-:W-:Y:S01]  /*6110*/  MUFU.EX2 R195, R195 ;  /* 0x000000c300c37308 */ /* 0x000fe20000000800 */
[----:B------:R-:W-:Y:S01]  /*6120*/  LDSM.16.MT88.4 R56, [R210+0x12000] ;  /* 0x01200000d238783b */ /* 0x000fe20000004200 */
[----:B------:R-:W-:Y:S01]  /*6130*/  FSEL R170, R170, RZ, P0 ;  /* 0x000000ffaaaa7208 */ /* 0x000fe20000000000 */
[----:B------:R-:W-:-:S04]  /*6140*/  IMAD.WIDE.U32 R14, R15, -0x2daee0ad, RZ ;  /* 0xd2511f530f0e7825 */ /* 0x000fc800078e00ff */
[--C-:B------:R-:W-:Y:S01]  /*6150*/  FFMA.FTZ R199, R199, UR16, -R175.reuse ;  /* 0x00000010c7c77c23 */ /* 0x100fe200080108af */
[----:B------:R-:W-:Y:S01]  /*6160*/  LDSM.16.MT88.4 R64, [R196+0x12000] ;  /* 0x01200000c440783b */ /* 0x000fe20000004200 */
[----:B------:R-:W-:Y:S01]  /*6170*/  FFMA.FTZ R204, R204, UR16, -R175 ;  /* 0x00000010cccc7c23 */ /* 0x000fe200080108af */
[--C-:B------:R-:W-:Y:S01]  /*6180*/  FFMA.FTZ R192, R18, UR16, -R170.reuse ;  /* 0x0000001012c07c23 */ /* 0x100fe200080108aa */
[----:B------:R-:W-:Y:S01]  /*6190*/  LOP3.LUT R22, R22, UR22, R15, 0x96, !PT ;  /* 0x0000001616167c12 */ /* 0x000fe2000f8e960f */
[--C-:B------:R-:W-:Y:S01]  /*61a0*/  FFMA.FTZ R191, R7, UR16, -R170.reuse ;  /* 0x0000001007bf7c23 */ /* 0x100fe200080108aa */
[----:B------:R-:W-:Y:S01]  /*61b0*/  LOP3.LUT R18, R20, UR23, R23, 0x96, !PT ;  /* 0x0000001714127c12 */ /* 0x000fe2000f8e9617 */
[--C-:B------:R-:W-:Y:S01]  /*61c0*/  FFMA.FTZ R187, R13, UR16, -R170.reuse ;  /* 0x000000100dbb7c23 */ /* 0x100fe200080108aa */
[----:B--2---:R-:W-:Y:S01]  /*61d0*/  F2FP.F16.F32.PACK_AB R7, R189, R193 ;  /* 0x000000c1bd07723e */ /* 0x004fe200000000ff */
[----:B------:R-:W-:Y:S01]  /*61e0*/  IMAD.WIDE.U32 R22, R22, -0x326172a9, RZ ;  /* 0xcd9e8d5716167825 */ /* 0x000fe200078e00ff */
[----:B------:R-:W-:Y:S03]  /*61f0*/  MUFU.EX2 R192, R192 ;  /* 0x000000c000c07308 */ /* 0x000fe60000000800 */
[----:B------:R-:W-:Y:S01]  /*6200*/  FFMA.FTZ R190, R32, UR16, -R170 ;  /* 0x0000001020be7c23 */ /* 0x000fe200080108aa */
[----:B------:R-:W-:Y:S01]  /*6210*/  LDSM.16.MT88.4 R72, [R197+0x14000] ;  /* 0x01400000c548783b */ /* 0x000fe20000004200 */
[----:B------:R-:W-:Y:S01]  /*6220*/  IMAD.MOV.U32 R20, RZ, RZ, R22 ;  /* 0x000000ffff147224 */ /* 0x000fe200078e0016 */
[----:B------:R-:W-:Y:S01]  /*6230*/  PRMT R130, R22, 0x7771, RZ ;  /* 0x0000777116827816 */ /* 0x000fe200000000ff */
[----:B------:R-:W-:Y:S01]  /*6240*/  IMAD.WIDE.U32 R18, R18, -0x326172a9, RZ ;  /* 0xcd9e8d5712127825 */ /* 0x000fe200078e00ff */
[----:B------:R-:W-:Y:S01]  /*6250*/  PRMT R15, R22, 0x7773, RZ ;  /* 0x00007773160f7816 */ /* 0x000fe200000000ff */
[----:B------:R-:W-:Y:S01]  /*6260*/  LDSM.16.MT88.4 R88, [R210+0x14000] ;  /* 0x01400000d258783b */ /* 0x000fe20000004200 */
[----:B------:R-:W-:Y:S01]  /*6270*/  LOP3.LUT R13, R20, 0xff, RZ, 0xc0, !PT ;  /* 0x000000ff140d7812 */ /* 0x000fe200078ec0ff */
[----:B------:R-:W2:Y:S01]  /*6280*/  MUFU.EX2 R191, R191 ;  /* 0x000000bf00bf7308 */ /* 0x000ea20000000800 */
[----:B------:R-:W-:Y:S01]  /*6290*/  LOP3.LUT R129, R18, UR4, R23, 0x96, !PT ;  /* 0x0000000412817c12 */ /* 0x000fe2000f8e9617 */
[----:B------:R-:W-:Y:S01]  /*62a0*/  LDSM.16.MT88.4 R96, [R196+0x14000] ;  /* 0x01400000c460783b */ /* 0x000fe20000004200 */
[----:B-1----:R-:W-:Y:S01]  /*62b0*/  LOP3.LUT R17, R17, 0xff, RZ, 0xc0, !PT ;  /* 0x000000ff11117812 */ /* 0x002fe200078ec0ff */
[----:B------:R-:W-:Y:S01]  /*62c0*/  FFMA.FTZ R186, R10, UR16, -R170 ;  /* 0x000000100aba7c23 */ /* 0x000fe200080108aa */
[----:B------:R-:W-:Y:S01]  /*62d0*/  PRMT R131, R22, 0x7772, RZ ;  /* 0x0000777216837816 */ /* 0x000fe200000000ff */
[----:B------:R-:W-:Y:S01]  /*62e0*/  LDSM.16.MT88.4 R104, [R197+0x16000] ;  /* 0x01600000c568783b */ /* 0x000fe20000004200 */
[----:B------:R-:W-:Y:S01]  /*62f0*/  PRMT R130, R13, 0x5410, R130 ;  /* 0x000054100d827816 */ /* 0x000fe20000000082 */
[----:B------:R-:W-:Y:S01]  /*6300*/  IMAD R168, R17, 0x10000, R17 ;  /* 0x0001000011a87824 */ /* 0x000fe200078e0211 */
[----:B------:R-:W-:Y:S01]  /*6310*/  PRMT R13, R129, 0x7632, R13 ;  /* 0x00007632810d7816 */ /* 0x000fe2000000000d */
[----:B------:R-:W-:Y:S01]  /*6320*/  MUFU.EX2 R194, R194 ;  /* 0x000000c200c27308 */ /* 0x000fe20000000800 */
[----:B------:R-:W-:Y:S01]  /*6330*/  PRMT R131, R131, 0x5410, R15 ;  /* 0x0000541083837816 */ /* 0x000fe2000000000f */
[----:B------:R-:W-:Y:S01]  /*6340*/  LDSM.16.MT88.4 R120, [R210+0x16000] ;  /* 0x01600000d278783b */ /* 0x000fe20000004200 */
[----:B------:R-:W-:Y:S01]  /*6350*/  LOP3.LUT R128, R129, 0xffff, RZ, 0xc0, !PT ;  /* 0x0000ffff81807812 */ /* 0x000fe200078ec0ff */
[--C-:B------:R-:W-:Y:S01]  /*6360*/  FFMA.FTZ R179, R9, UR16, -R170.reuse ;  /* 0x0000001009b37c23 */ /* 0x100fe200080108aa */
[----:B------:R-:W-:Y:S01]  /*6370*/  LOP3.LUT R15, R129, 0xff, RZ, 0xc0, !PT ;  /* 0x000000ff810f7812 */ /* 0x000fe200078ec0ff */
[--C-:B------:R-:W-:Y:S01]  /*6380*/  FFMA.FTZ R177, R8, UR16, -R170.reuse ;  /* 0x0000001008b17c23 */ /* 0x100fe200080108aa */
[----:B------:R-:W-:Y:S01]  /*6390*/  SHF.R.U32.HI R129, RZ, 0x18, R129 ;  /* 0x00000018ff817819 */ /* 0x000fe20000011681 */
[----:B------:R-:W-:Y:S01]  /*63a0*/  MUFU.EX2 R190, R190 ;  /* 0x000000be00be7308 */ /* 0x000fe20000000800 */
[----:B------:R-:W-:Y:S01]  /*63b0*/  LOP3.LUT R13, R13, 0xff, RZ, 0xc0, !PT ;  /* 0x000000ff0d0d7812 */ /* 0x000fe200078ec0ff */
[--C-:B------:R-:W-:Y:S01]  /*63c0*/  FFMA.FTZ R180, R12, UR16, -R170.reuse ;  /* 0x000000100cb47c23 */ /* 0x100fe200080108aa */
[--C-:B------:R-:W-:Y:S01]  /*63d0*/  HSET2.LE.AND R130, R130, R168.reuse, PT ;  /* 0x000000a882827233 */ /* 0x100fe20003803000 */
[----:B------:R-:W-:Y:S01]  /*63e0*/  LDSM.16.MT88.4 R24, [R169+0x10800] ;  /* 0x01080000a918783b */ /* 0x000fe20000004200 */
[----:B------:R-:W-:Y:S01]  /*63f0*/  PRMT R129, R13, 0x5410, R129 ;  /* 0x000054100d817816 */ /* 0x000fe20000000081 */
[----:B------:R-:W-:Y:S01]  /*6400*/  FFMA.FTZ R203, R203, UR16, -R170 ;  /* 0x00000010cbcb7c23 */ /* 0x000fe200080108aa */
[----:B------:R-:W-:Y:S01]  /*6410*/  SHF.R.U32.HI R128, RZ, 0x8, R128 ;  /* 0x00000008ff807819 */ /* 0x000fe20000011680 */
[----:B------:R-:W1:Y:S01]  /*6420*/  MUFU.EX2 R187, R187 ;  /* 0x000000bb00bb7308 */ /* 0x000e620000000800 */
[----:B------:R-:W-:Y:S01]  /*6430*/  LOP3.LUT R130, R7, R130, RZ, 0xc0, !PT ;  /* 0x0000008207827212 */ /* 0x000fe200078ec0ff */
[----:B------:R-:W-:Y:S01]  /*6440*/  LDSM.16.MT88.4 R32, [R210+0x10800] ;  /* 0x01080000d220783b */ /* 0x000fe20000004200 */
[--C-:B------:R-:W-:Y:S01]  /*6450*/  HSET2.LE.AND R129, R129, R168.reuse, PT ;  /* 0x000000a881817233 */ /* 0x100fe20003803000 */
[--C-:B------:R-:W-:Y:S01]  /*6460*/  FFMA.FTZ R205, R205, UR16, -R170.reuse ;  /* 0x00000010cdcd7c23 */ /* 0x100fe200080108aa */
[----:B--2---:R-:W-:Y:S01]  /*6470*/  F2FP.F16.F32.PACK_AB R7, R191, R192 ;  /* 0x000000c0bf07723e */ /* 0x004fe200000000ff */
[--C-:B------:R-:W-:Y:S01]  /*6480*/  FFMA.FTZ R209, R209, UR16, -R170.reuse ;  /* 0x00000010d1d17c23 */ /* 0x100fe200080108aa */
[----:B------:R-:W-:Y:S01]  /*6490*/  LOP3.LUT R131, R131, 0xff00ff, RZ, 0xc0, !PT ;  /* 0x00ff00ff83837812 */ /* 0x000fe200078ec0ff */
[----:B------:R-:W-:Y:S01]  /*64a0*/  MUFU.EX2 R181, R181 ;  /* 0x000000b500b57308 */ /* 0x000fe20000000800 */
[----:B------:R-:W-:Y:S01]  /*64b0*/  LOP3.LUT R129, R7, R129, RZ, 0xc0, !PT ;  /* 0x0000008107817212 */ /* 0x000fe200078ec0ff */
[----:B------:R-:W-:Y:S01]  /*64c0*/  FFMA.FTZ R206, R206, UR16, -R170 ;  /* 0x00000010cece7c23 */ /* 0x000fe200080108aa */
[----:B------:R-:W2:Y:S01]  /*64d0*/  LDSM.16.MT88.4 R4, [R196+0x16000] ;  /* 0x01600000c404783b */ /* 0x000ea20000004200 */
[----:B------:R-:W-:Y:S01]  /*64e0*/  PRMT R128, R15, 0x5410, R128 ;  /* 0x000054100f807816 */ /* 0x000fe20000000080 */
[----:B------:R-:W-:Y:S01]  /*64f0*/  FFMA.FTZ R249, R202, UR16, -R175 ;  /* 0x00000010caf97c23 */ /* 0x000fe200080108af */
[----:B------:R-:W-:Y:S01]  /*6500*/  LOP3.LUT R11, R16, UR6, R19, 0x96, !PT ;  /* 0x00000006100b7c12 */ /* 0x000fe2000f8e9613 */
[----:B------:R-:W-:Y:S01]  /*6510*/  FFMA.FTZ R208, R208, UR16, -R175 ;  /* 0x00000010d0d07c23 */ /* 0x000fe200080108af */
[--C-:B------:R-:W-:Y:S01]  /*6520*/  HSET2.LE.AND R131, R131, R168.reuse, PT ;  /* 0x000000a883837233 */ /* 0x100fe20003803000 */
[----:B------:R-:W3:Y:S01]  /*6530*/  MUFU.EX2 R178, R178 ;  /* 0x000000b200b27308 */ /* 0x000ee20000000800 */
[----:B------:R-:W-:Y:S01]  /*6540*/  HSET2.LE.AND R128, R128, R168, PT ;  /* 0x000000a880807233 */ /* 0x000fe20003803000 */
[----:B------:R-:W-:Y:S01]  /*6550*/  IMAD.WIDE.U32 R10, R11, -0x2daee0ad, RZ ;  /* 0xd2511f530b0a7825 */ /* 0x000fe200078e00ff */
[----:B-1----:R-:W-:-:S03]  /*6560*/  F2FP.F16.F32.PACK_AB R15, R187, R190 ;  /* 0x000000bebb0f723e */ /* 0x002fc600000000ff */
[----:B------:R-:W-:Y:S01]  /*6570*/  FFMA.FTZ R207, R207, UR16, -R175 ;  /* 0x00000010cfcf7c23 */ /* 0x000fe200080108af */
[----:B------:R-:W-:Y:S01]  /*6580*/  F2FP.F16.F32.PACK_AB R13, R194, R195 ;  /* 0x000000c3c20d723e */ /* 0x000fe200000000ff */
[----:B------:R-:W-:Y:S01]  /*6590*/  IMAD.MOV.U32 R20, RZ, RZ, R10 ;  /* 0x000000ffff147224 */ /* 0x000fe200078e000a */
[----:B------:R-:W-:Y:S01]  /*65a0*/  LOP3.LUT R131, R15, R131, RZ, 0xc0, !PT ;  /* 0x000000830f837212 */ /* 0x000fe200078ec0ff */
[----:B------:R-:W-:Y:S01]  /*65b0*/  MUFU.EX2 R188, R188 ;  /* 0x000000bc00bc7308 */ /* 0x000fe20000000800 */
[----:B------:R-:W-:Y:S01]  /*65c0*/  LOP3.LUT R128, R13, R128, RZ, 0xc0, !PT ;  /* 0x000000800d807212 */ /* 0x000fe200078ec0ff */
[--C-:B------:R-:W-:Y:S01]  /*65d0*/  FFMA.FTZ R202, R174, UR16, -R170.reuse ;  /* 0x00000010aeca7c23 */ /* 0x100fe200080108aa */
[----:B------:R-:W-:Y:S01]  /*65e0*/  LOP3.LUT R14, R14, UR21, R11, 0x96, !PT ;  /* 0x000000150e0e7c12 */ /* 0x000fe2000f8e960b */
[----:B------:R-:W-:Y:S01]  /*65f0*/  FFMA.FTZ R248, R171, UR16, -R170 ;  /* 0x00000010abf87c23 */ /* 0x000fe200080108aa */
[C---:B------:R-:W-:Y:S01]  /*6600*/  PRMT R13, R10.reuse, 0x7771, RZ ;  /* 0x000077710a0d7816 */ /* 0x040fe200000000ff */
[----:B------:R-:W-:Y:S01]  /*6610*/  FADD.FTZ R194, R195, R194 ;  /* 0x000000c2c3c27221 */ /* 0x000fe20000010000 */
[C---:B------:R-:W-:Y:S01]  /*6620*/  PRMT R16, R10.reuse, 0x7773, RZ ;  /* 0x000077730a107816 */ /* 0x040fe200000000ff */
[----:B------:R-:W-:Y:S01]  /*6630*/  MUFU.EX2 R182, R182 ;  /* 0x000000b600b67308 */ /* 0x000fe20000000800 */
[----:B------:R-:W-:Y:S01]  /*6640*/  PRMT R15, R10, 0x7772, RZ ;  /* 0x000077720a0f7816 */ /* 0x000fe200000000ff */
[C---:B------:R-:W-:Y:S01]  /*6650*/  HMMA.16816.F32 R44, R128.reuse, R48, RZ ;  /* 0x00000030802c723c */ /* 0x040fe200000018ff */
[----:B------:R-:W1:Y:S01]  /*6660*/  LDSM.16.MT88.4 R8, [R169+0x12800] ;  /* 0x01280000a908783b */ /* 0x000e620000004200 */
[----:B------:R-:W-:Y:S01]  /*6670*/  LOP3.LUT R20, R20, 0xff, RZ, 0xc0, !PT ;  /* 0x000000ff14147812 */ /* 0x000fe200078ec0ff */
[----:B------:R-:W-:Y:S01]  /*6680*/  FADD.FTZ R191, R192, R191 ;  /* 0x000000bfc0bf7221 */ /* 0x000fe20000010000 */
[C---:B------:R-:W-:Y:S01]  /*6690*/  LOP3.LUT R12, R14.reuse, 0xffff, RZ, 0xc0, !PT ;  /* 0x0000ffff0e0c7812 */ /* 0x040fe200078ec0ff */
[----:B------:R-:W-:Y:S01]  /*66a0*/  FADD.FTZ R193, R193, R194 ;  /* 0x000000c2c1c17221 */ /* 0x000fe20000010000 */
[----:B------:R-:W-:Y:S01]  /*66b0*/  MUFU.EX2 R186, R186 ;  /* 0x000000ba00ba7308 */ /* 0x000fe20000000800 */
[----:B------:R-:W-:Y:S01]  /*66c0*/  PRMT R28, R14, 0x7632, R28 ;  /* 0x000076320e1c7816 */ /* 0x000fe2000000001c */
[C---:B------:R-:W-:Y:S01]  /*66d0*/  HMMA.16816.F32 R48, R128.reuse, R50, RZ ;  /* 0x000000328030723c */ /* 0x040fe200000018ff */
[----:B------:R-:W-:Y:S01]  /*66e0*/  PRMT R13, R20, 0x5410, R13 ;  /* 0x00005410140d7816 */ /* 0x000fe2000000000d */
[----:B------:R-:W-:Y:S01]  /*66f0*/  FADD.FTZ R190, R190, R191 ;  /* 0x000000bfbebe7221 */ /* 0x000fe20000010000 */
[----:B------:R-:W-:Y:S01]  /*6700*/  LOP3.LUT R29, R14, 0xff, RZ, 0xc0, !PT ;  /* 0x000000ff0e1d7812 */ /* 0x000fe200078ec0ff */
[----:B------:R-:W-:Y:S01]  /*6710*/  LDSM.16.MT88.4 R20, [R169+0x16800] ;  /* 0x01680000a914783b */ /* 0x000fe20000004200 */
[----:B------:R-:W-:Y:S01]  /*6720*/  SHF.R.U32.HI R12, RZ, 0x8, R12 ;  /* 0x00000008ff0c7819 */ /* 0x000fe2000001160c */
[----:B------:R-:W-:Y:S01]  /*6730*/  MUFU.EX2 R179, R179 ;  /* 0x000000b300b37308 */ /* 0x000fe20000000800 */
[----:B------:R-:W-:Y:S01]  /*6740*/  PRMT R15, R15, 0x5410, R16 ;  /* 0x000054100f0f7816 */ /* 0x000fe20000000010 */
[C---:B--2---:R-:W-:Y:S01]  /*6750*/  HMMA.16816.F32 R124, R128.reuse, R4, RZ ;  /* 0x00000004807c723c */ /* 0x044fe200000018ff */
[----:B------:R-:W-:Y:S01]  /*6760*/  SHF.R.U32.HI R4, RZ, 0x18, R14 ;  /* 0x00000018ff047819 */ /* 0x000fe2000001160e */
[----:B------:R-:W2:Y:S01]  /*6770*/  LDSM.16.MT88.4 R16, [R169+0x14800] ;  /* 0x01480000a910783b */ /* 0x000ea20000004200 */
[----:B------:R-:W-:Y:S01]  /*6780*/  LOP3.LUT R28, R28, 0xff, RZ, 0xc0, !PT ;  /* 0x000000ff1c1c7812 */ /* 0x000fe200078ec0ff */
[----:B------:R-:W-:Y:S01]  /*6790*/  FADD.FTZ R193, R189, R193 ;  /* 0x000000c1bdc17221 */ /* 0x000fe20000010000 */
[----:B------:R-:W-:Y:S01]  /*67a0*/  HSET2.LE.AND R13, R13, R168, PT ;  /* 0x000000a80d0d7233 */ /* 0x000fe20003803000 */
[----:B------:R-:W-:Y:S01]  /*67b0*/  MUFU.EX2 R177, R177 ;  /* 0x000000b100b17308 */ /* 0x000fe20000000800 */
[----:B------:R-:W-:Y:S01]  /*67c0*/  PRMT R5, R29, 0x5410, R12 ;  /* 0x000054101d057816 */ /* 0x000fe2000000000c */
[----:B------:R-:W-:Y:S01]  /*67d0*/  HMMA.16816.F32 R152, R128, R148, RZ ;  /* 0x000000948098723c */ /* 0x000fe200000018ff */
[----:B---3--:R-:W-:Y:S01]  /*67e0*/  F2FP.F16.F32.PACK_AB R14, R178, R181 ;  /* 0x000000b5b20e723e */ /* 0x008fe200000000ff */
[----:B------:R-:W-:Y:S01]  /*67f0*/  FADD.FTZ R190, R187, R190 ;  /* 0x000000bebbbe7221 */ /* 0x000fe20000010000 */
[----:B------:R-:W-:-:S02]  /*6800*/  LOP3.LUT R12, R15, 0xff00ff, RZ, 0xc0, !PT ;  /* 0x00ff00ff0f0c7812 */ /* 0x000fc400078ec0ff */
[----:B------:R-:W-:Y:S01]  /*6810*/  PRMT R4, R28, 0x5410, R4 ;  /* 0x000054101c047816 */ /* 0x000fe20000000004 */
[----:B------:R-:W3:Y:S02]  /*6820*/  MUFU.EX2 R180, R180 ;  /* 0x000000b400b47308 */ /* 0x000ee40000000800 */
[----:B------:R-:W-:Y:S01]  /*6830*/  HMMA.16816.F32 R76, R128, R80, RZ ;  /* 0x00000050804c723c */ /* 0x000fe200000018ff */
[----:B------:R-:W-:-:S05]  /*6840*/  HSET2.LE.AND R12, R12, R168, PT ;  /* 0x000000a80c0c7233 */ /* 0x000fca0003803000 */
[----:B------:R-:W-:Y:S02]  /*6850*/  MUFU.EX2 R200, R200 ;  /* 0x000000c800c87308 */ /* 0x000fe40000000800 */
[C---:B------:R-:W-:Y:S06]  /*6860*/  HMMA.16816.F32 R108, R128.reuse, R112, RZ ;  /* 0x00000070806c723c */ /* 0x040fec00000018ff */
[----:B------:R-:W-:Y:S01]  /*6870*/  MUFU.EX2 R201, R201 ;  /* 0x000000c900c97308 */ /* 0x000fe20000000800 */
[----:B---3--:R-:W-:Y:S01]  /*6880*/  F2FP.F16.F32.PACK_AB R28, R180, R186 ;  /* 0x000000bab41c723e */ /* 0x008fe200000000ff */
[----:B------:R-:W-:Y:S01]  /*6890*/  HMMA.16816.F32 R160, R128, R156, RZ ;  /* 0x0000009c80a0723c */ /* 0x000fe200000018ff */
[----:B------:R-:W-:-:S04]  /*68a0*/  FADD.FTZ R186, R186, R190 ;  /* 0x000000bebaba7221 */ /* 0x000fc80000010000 */
[----:B------:R-:W-:Y:S01]  /*68b0*/  FADD.FTZ R186, R180, R186 ;  /* 0x000000bab4ba7221 */ /* 0x000fe20000010000 */
[----:B------:R-:W-:Y:S02]  /*68c0*/  MUFU.EX2 R198, R198 ;  /* 0x000000c600c67308 */ /* 0x000fe40000000800 */
[C---:B------:R-:W-:Y:S06]  /*68d0*/  HMMA.16816.F32 R144, R128.reuse, R140, RZ ;  /* 0x0000008c8090723c */ /* 0x040fec00000018ff */
        /* <DEDUP_REMOVED lines=8> */
[----:B------:R-:W3:Y:S02]  /*6960*/  MUFU.EX2 R206, R206 ;  /* 0x000000ce00ce7308 */ /* 0x000ee40000000800 */
[C---:B------:R-:W-:Y:S06]  /*6970*/  HMMA.16816.F32 R68, R128.reuse, R72, RZ ;  /* 0x000000488044723c */ /* 0x040fec00000018ff */
[----:B------:R-:W-:Y:S02]  /*6980*/  MUFU.EX2 R204, R204 ;  /* 0x000000cc00cc7308 */ /* 0x000fe40000000800 */
[C---:B------:R-:W-:Y:S06]  /*6990*/  HMMA.16816.F32 R84, R128.reuse, R88, RZ ;  /* 0x000000588054723c */ /* 0x040fec00000018ff */
[----:B------:R-:W4:Y:S02]  /*69a0*/  MUFU.EX2 R249, R249 ;  /* 0x000000f900f97308 */ /* 0x000f240000000800 */
        /* <DEDUP_REMOVED lines=22> */
[----:B------:R-:W-:-:S02]  /*6b10*/  LOP3.LUT R6, R14, R13, RZ, 0xc0, !PT ;  /* 0x0000000d0e067212 */ /* 0x000fc400078ec0ff */
[--C-:B------:R-:W-:Y:S02]  /*6b20*/  HSET2.LE.AND R13, R5, R168.reuse, PT ;  /* 0x000000a8050d7233 */ /* 0x100fe40003803000 */
[----:B------:R-:W-:Y:S02]  /*6b30*/  HSET2.LE.AND R5, R4, R168, PT ;  /* 0x000000a804057233 */ /* 0x000fe40003803000 */
[----:B------:R-:W-:Y:S01]  /*6b40*/  F2FP.F16.F32.PACK_AB R7, R177, R179 ;  /* 0x000000b3b107723e */ /* 0x000fe200000000ff */
[----:B------:R-:W-:Y:S01]  /*6b50*/  FADD.FTZ R179, R179, R186 ;  /* 0x000000bab3b37221 */ /* 0x000fe20000010000 */
[----:B------:R-:W-:Y:S01]  /*6b60*/  F2FP.F16.F32.PACK_AB R14, R182, R188 ;  /* 0x000000bcb60e723e */ /* 0x000fe200000000ff */
[----:B------:R-:W-:Y:S01]  /*6b70*/  FADD.FTZ R188, R188, R193 ;  /* 0x000000c1bcbc7221 */ /* 0x000fe20000010000 */
[----:B------:R-:W-:Y:S01]  /*6b80*/  LOP3.LUT R7, R7, R12, RZ, 0xc0, !PT ;  /* 0x0000000c07077212 */ /* 0x000fe200078ec0ff */
[----:B------:R-:W-:Y:S01]  /*6b90*/  FADD.FTZ R179, R177, R179 ;  /* 0x000000b3b1b37221 */ /* 0x000fe20000010000 */
[----:B------:R-:W-:Y:S01]  /*6ba0*/  LOP3.LUT R4, R14, R13, RZ, 0xc0, !PT ;  /* 0x0000000d0e047212 */ /* 0x000fe200078ec0ff */
[----:B------:R-:W-:Y:S01]  /*6bb0*/  FADD.FTZ R188, R182, R188 ;  /* 0x000000bcb6bc7221 */ /* 0x000fe20000010000 */
[----:B------:R-:W-:Y:S01]  /*6bc0*/  LOP3.LUT R5, R28, R5, RZ, 0xc0, !PT ;  /* 0x000000051c057212 */ /* 0x000fe200078ec0ff */
[----:B------:R-:W5:Y:S02]  /*6bd0*/  LDSM.16.MT88.4 R12, [R197+0x10800] ;  /* 0x01080000c50c783b */ /* 0x000f640000004200 */
[----:B------:R-:W-:-:S02]  /*6be0*/  FADD.FTZ R181, R181, R188 ;  /* 0x000000bcb5b57221 */ /* 0x000fc40000010000 */
[----:B------:R-:W-:Y:S02]  /*6bf0*/  LDSM.16.MT88.4 R28, [R197+0x12800] ;  /* 0x01280000c51c783b */ /* 0x000fe40000004200 */
[----:B-1----:R-:W-:Y:S01]  /*6c00*/  HMMA.16816.F32 R44, R4, R8, R44 ;  /* 0x00000008042c723c */ /* 0x002fe2000000182c */
[----:B------:R-:W-:-:S07]  /*6c10*/  FADD.FTZ R181, R178, R181 ;  /* 0x000000b5b2b57221 */ /* 0x000fce0000010000 */
[C---:B------:R-:W-:Y:S01]  /*6c20*/  HMMA.16816.F32 R48, R4.reuse, R10, R48 ;  /* 0x0000000a0430723c */ /* 0x040fe20000001830 */
[----:B------:R-:W1:Y:S07]  /*6c30*/  LDSM.16.MT88.4 R8, [R196+0x10800] ;  /* 0x01080000c408783b */ /* 0x000e6e0000004200 */
[C---:B--2---:R-:W-:Y:S08]  /*6c40*/  HMMA.16816.F32 R76, R4.reuse, R16, R76 ;  /* 0x00000010044c723c */ /* 0x044ff0000000184c */
[C---:B------:R-:W-:Y:S01]  /*6c50*/  HMMA.16816.F32 R80, R4.reuse, R18, R80 ;  /* 0x000000120450723c */ /* 0x040fe20000001850 */
[----:B------:R-:W2:Y:S07]  /*6c60*/  LDSM.16.MT88.4 R16, [R196+0x12800] ;  /* 0x01280000c410783b */ /* 0x000eae0000004200 */
[C---:B------:R-:W-:Y:S08]  /*6c70*/  HMMA.16816.F32 R108, R4.reuse, R20, R108 ;  /* 0x00000014046c723c */ /* 0x040ff0000000186c */
[C---:B------:R-:W-:Y:S01]  /*6c80*/  HMMA.16816.F32 R112, R4.reuse, R22, R112 ;  /* 0x000000160470723c */ /* 0x040fe20000001870 */
[----:B------:R-:W3:Y:S07]  /*6c90*/  LDSM.16.MT88.4 R20, [R197+0x14800] ;  /* 0x01480000c514783b */ /* 0x000eee0000004200 */
[C---:B-----5:R-:W-:Y:S08]  /*6ca0*/  HMMA.16816.F32 R160, R4.reuse, R12, R160 ;  /* 0x0000000c04a0723c */ /* 0x060ff000000018a0 */
        /* <DEDUP_REMOVED lines=8> */
[----:B---3--:R-:W-:Y:S01]  /*6d30*/  HMMA.16816.F32 R68, R4, R20, R68 ;  /* 0x000000140444723c */ /* 0x008fe20000001844 */
[----:B------:R-:W-:-:S05]  /*6d40*/  IMAD.U32 R20, RZ, RZ, UR17 ;  /* 0x00000011ff147e24 */ /* 0x000fca000f8e00ff */
[----:B------:R-:W-:Y:S02]  /*6d50*/  LOP3.LUT R20, R20, UR31, R247, 0x96, !PT ;  /* 0x0000001f14147c12 */ /* 0x000fe4000f8e96f7 */
[----:B------:R-:W-:Y:S03]  /*6d60*/  HMMA.16816.F32 R152, R4, R24, R152 ;  /* 0x000000180498723c */ /* 0x000fe60000001898 */
[----:B------:R-:W-:-:S05]  /*6d70*/  IMAD.WIDE.U32 R20, R20, -0x326172a9, RZ ;  /* 0xcd9e8d5714147825 */ /* 0x000fca00078e00ff */
[----:B-1----:R-:W-:Y:S01]  /*6d80*/  HMMA.16816.F32 R92, R4, R8, R92 ;  /* 0x00000008045c723c */ /* 0x002fe2000000185c */
[----:B------:R-:W-:Y:S02]  /*6d90*/  LOP3.LUT R8, R250, UR15, R21, 0x96, !PT ;  /* 0x0000000ffa087c12 */ /* 0x000fe4000f8e9615 */
[----:B------:R-:W-:-:S03]  /*6da0*/  LOP3.LUT R20, R20, UR13, R239, 0x96, !PT ;  /* 0x0000000d14147c12 */ /* 0x000fc6000f8e96ef */
[----:B------:R-:W-:Y:S02]  /*6db0*/  IMAD.WIDE.U32 R220, R8, -0x2daee0ad, RZ ;  /* 0xd2511f5308dc7825 */ /* 0x000fe400078e00ff */
[----:B-----5:R-:W-:Y:S02]  /*6dc0*/  HMMA.16816.F32 R84, R4, R12, R84 ;  /* 0x0000000c0454723c */ /* 0x020fe40000001854 */
[----:B------:R-:W-:-:S05]  /*6dd0*/  IMAD.WIDE.U32 R20, R20, -0x2daee0ad, RZ ;  /* 0xd2511f5314147825 */ /* 0x000fca00078e00ff */
[----:B------:R-:W-:Y:S01]  /*6de0*/  LOP3.LUT R220, R220, UR25, R21, 0x96, !PT ;  /* 0x00000019dcdc7c12 */ /* 0x000fe2000f8e9615 */
[C---:B------:R-:W-:Y:S01]  /*6df0*/  HMMA.16816.F32 R88, R4.reuse, R14, R88 ;  /* 0x0000000e0458723c */ /* 0x040fe20000001858 */
[----:B------:R-:W1:Y:S07]  /*6e00*/  LDSM.16.MT88.4 R12, [R210+0x16800] ;  /* 0x01680000d20c783b */ /* 0x000e6e0000004200 */
[C---:B------:R-:W-:Y:S01]  /*6e10*/  HMMA.16816.F32 R96, R4.reuse, R10, R96 ;  /* 0x0000000a0460723c */ /* 0x040fe20000001860 */
[----:B------:R-:W3:Y:S07]  /*6e20*/  LDSM.16.MT88.4 R8, [R196+0x16800] ;  /* 0x01680000c408783b */ /* 0x000eee0000004200 */
[C---:B------:R-:W-:Y:S01]  /*6e30*/  HMMA.16816.F32 R148, R4.reuse, R26, R148 ;  /* 0x0000001a0494723c */ /* 0x040fe20000001894 */
[----:B------:R5:W4:Y:S07]  /*6e40*/  LDSM.16.MT88.4 R24, [R210+0x12800] ;  /* 0x01280000d218783b */ /* 0x000b2e0000004200 */
[----:B------:R-:W-:Y:S01]  /*6e50*/  HMMA.16816.F32 R72, R4, R22, R72 ;  /* 0x000000160448723c */ /* 0x000fe20000001848 */
[----:B------:R-:W-:Y:S01]  /*6e60*/  LOP3.LUT R22, R244, UR28, R221, 0x96, !PT ;  /* 0x0000001cf4167c12 */ /* 0x000fe2000f8e96dd */
[----:B------:R-:W-:-:S04]  /*6e70*/  IMAD.WIDE.U32 R220, R220, -0x326172a9, RZ ;  /* 0xcd9e8d57dcdc7825 */ /* 0x000fc800078e00ff */
[----:B------:R-:W-:Y:S02]  /*6e80*/  IMAD.WIDE.U32 R22, R22, -0x326172a9, RZ ;  /* 0xcd9e8d5716167825 */ /* 0x000fe400078e00ff */
[----:B--2---:R-:W-:Y:S03]  /*6e90*/  HMMA.16816.F32 R100, R4, R16, R100 ;  /* 0x000000100464723c */ /* 0x004fe60000001864 */
[----:B------:R-:W-:Y:S02]  /*6ea0*/  LOP3.LUT R16, R238, UR12, R23, 0x96, !PT ;  /* 0x0000000cee107c12 */ /* 0x000fe4000f8e9617 */
[----:B------:R-:W-:-:S03]  /*6eb0*/  LOP3.LUT R212, R22, UR7, R221, 0x96, !PT ;  /* 0x0000000716d47c12 */ /* 0x000fc6000f8e96dd */
[----:B------:R-:W-:Y:S01]  /*6ec0*/  IMAD.WIDE.U32 R16, R16, -0x2daee0ad, RZ ;  /* 0xd2511f5310107825 */ /* 0x000fe200078e00ff */
[C---:B------:R-:W-:Y:S03]  /*6ed0*/  HMMA.16816.F32 R104, R4.reuse, R18, R104 ;  /* 0x000000120468723c */ /* 0x040fe60000001868 */
[----:B------:R-:W-:Y:S01]  /*6ee0*/  IMAD.WIDE.U32 R212, R212, -0x2daee0ad, RZ ;  /* 0xd2511f53d4d47825 */ /* 0x000fe200078e00ff */
[----:B-----5:R-:W-:Y:S02]  /*6ef0*/  LOP3.LUT R210, R20, UR23, R17, 0x96, !PT ;  /* 0x0000001714d27c12 */ /* 0x020fe4000f8e9611 */
[----:B------:R-:W-:Y:S02]  /*6f00*/  LDSM.16.MT88.4 R20, [R169+0x13000] ;  /* 0x01300000a914783b */ /* 0x000fe40000004200 */
[----:B------:R-:W-:Y:S01]  /*6f10*/  LOP3.LUT R16, R16, UR22, R213, 0x96, !PT ;  /* 0x0000001610107c12 */ /* 0x000fe2000f8e96d5 */
[----:B------:R-:W-:Y:S01]  /*6f20*/  IMAD.WIDE.U32 R210, R210, -0x326172a9, RZ ;  /* 0xcd9e8d57d2d27825 */ /* 0x000fe200078e00ff */
[----:B-1----:R-:W-:Y:S03]  /*6f30*/  HMMA.16816.F32 R116, R4, R12, R116 ;  /* 0x0000000c0474723c */ /* 0x002fe60000001874 */
[----:B------:R-:W-:Y:S01]  /*6f40*/  FFMA.FTZ R213, R172, UR16, -R170 ;  /* 0x00000010acd57c23 */ /* 0x000fe200080108aa */
[----:B------:R-:W-:-:S04]  /*6f50*/  IMAD.WIDE.U32 R18, R16, -0x326172a9, RZ ;  /* 0xcd9e8d5710127825 */ /* 0x000fc800078e00ff */
[----:B------:R-:W-:Y:S01]  /*6f60*/  IMAD.MOV.U32 R16, RZ, RZ, R18 ;  /* 0x000000ffff107224 */ /* 0x000fe200078e0012 */
[C---:B------:R-:W-:Y:S01]  /*6f70*/  HMMA.16816.F32 R120, R4.reuse, R14, R120 ;  /* 0x0000000e0478723c */ /* 0x040fe20000001878 */
[----:B------:R-:W-:Y:S01]  /*6f80*/  LOP3.LUT R12, R210, UR4, R19, 0x96, !PT ;  /* 0x00000004d20c7c12 */ /* 0x000fe2000f8e9613 */
[----:B------:R-:W-:Y:S01]  /*6f90*/  IMAD.IADD R210, R165, 0x1, R197 ;  /* 0x00000001a5d27824 */ /* 0x000fe200078e02c5 */
[C---:B------:R-:W-:Y:S01]  /*6fa0*/  PRMT R13, R18.reuse, 0x7771, RZ ;  /* 0x00007771120d7816 */ /* 0x040fe200000000ff */
[----:B------:R-:W1:Y:S01]  /*6fb0*/  MUFU.EX2 R213, R213 ;  /* 0x000000d500d57308 */ /* 0x000e620000000800 */
[C---:B------:R-:W-:Y:S02]  /*6fc0*/  PRMT R15, R18.reuse, 0x7773, RZ ;  /* 0x00007773120f7816 */ /* 0x040fe400000000ff */
[----:B------:R-:W-:Y:S01]  /*6fd0*/  PRMT R14, R18, 0x7772, RZ ;  /* 0x00007772120e7816 */ /* 0x000fe200000000ff */
[----:B---3--:R-:W-:Y:S01]  /*6fe0*/  HMMA.16816.F32 R124, R4, R8, R124 ;  /* 0x00000008047c723c */ /* 0x008fe2000000187c */
[----:B------:R-:W-:-:S02]  /*6ff0*/  LOP3.LUT R9, R16, 0xff, RZ, 0xc0, !PT ;  /* 0x000000ff10097812 */ /* 0x000fc400078ec0ff */
[----:B------:R-:W-:Y:S02]  /*7000*/  LOP3.LUT R16, R12, 0xff, RZ, 0xc0, !PT ;  /* 0x000000ff0c107812 */ /* 0x000fe400078ec0ff */
[----:B------:R-:W-:Y:S02]  /*7010*/  PRMT R9, R9, 0x5410, R13 ;  /* 0x0000541009097816 */ /* 0x000fe4000000000d */
[----:B------:R-:W-:Y:S01]  /*7020*/  PRMT R8, R14, 0x5410, R15 ;  /* 0x000054100e087816 */ /* 0x000fe2000000000f */
[----:B------:R-:W-:Y:S01]  /*7030*/  HMMA.16816.F32 R144, R4, R32, R144 ;  /* 0x000000200490723c */ /* 0x000fe20000001890 */
[----:B------:R-:W-:Y:S01]  /*7040*/  F2FP.F16.F32.PACK_AB R32, R206, R209 ;  /* 0x000000d1ce20723e */ /* 0x000fe200000000ff */
[----:B------:R-:W-:Y:S01]  /*7050*/  FADD.FTZ R209, R209, R179 ;  /* 0x000000b3d1d17221 */ /* 0x000fe20000010000 */
[----:B------:R-:W-:-:S03]  /*7060*/  HSET2.LE.AND R9, R9, R168, PT ;  /* 0x000000a809097233 */ /* 0x000fc60003803000 */
[----:B------:R-:W-:Y:S02]  /*7070*/  FADD.FTZ R209, R206, R209 ;  /* 0x000000d1ced17221 */ /* 0x000fe40000010000 */
[C---:B------:R-:W-:Y:S08]  /*7080*/  HMMA.16816.F32 R140, R4.reuse, R34, R140 ;  /* 0x00000022048c723c */ /* 0x040ff0000000188c */
[----:B------:R-:W-:Y:S01]  /*7090*/  HMMA.16816.F32 R36, R4, R28, R36 ;  /* 0x0000001c0424723c */ /* 0x000fe20000001824 */
[----:B------:R-:W-:-:S02]  /*70a0*/  LOP3.LUT R28, R12, 0xffff, RZ, 0xc0, !PT ;  /* 0x0000ffff0c1c7812 */ /* 0x000fc400078ec0ff */
[----:B------:R-:W-:Y:S02]  /*70b0*/  SHF.R.U32.HI R29, RZ, 0x18, R12 ;  /* 0x00000018ff1d7819 */ /* 0x000fe4000001160c */
[----:B------:R-:W-:-:S03]  /*70c0*/  SHF.R.U32.HI R28, RZ, 0x8, R28 ;  /* 0x00000008ff1c7819 */ /* 0x000fc6000001161c */
[C---:B------:R-:W-:Y:S01]  /*70d0*/  HMMA.16816.F32 R40, R4.reuse, R30, R40 ;  /* 0x0000001e0428723c */ /* 0x040fe20000001828 */
[----:B------:R-:W-:Y:S02]  /*70e0*/  F2FP.F16.F32.PACK_AB R30, R201, R200 ;  /* 0x000000c8c91e723e */ /* 0x000fe400000000ff */
[----:B------:R-:W-:Y:S02]  /*70f0*/  LOP3.LUT R31, R8, 0xff00ff, RZ, 0xc0, !PT ;  /* 0x00ff00ff081f7812 */ /* 0x000fe400078ec0ff */
[----:B------:R-:W-:Y:S02]  /*7100*/  LOP3.LUT R30, R30, R9, RZ, 0xc0, !PT ;  /* 0x000000091e1e7212 */ /* 0x000fe400078ec0ff */
[----:B------:R-:W-:Y:S01]  /*7110*/  PRMT R28, R16, 0x5410, R28 ;  /* 0x00005410101c7816 */ /* 0x000fe2000000001c */
[----:B----4-:R-:W-:Y:S01]  /*7120*/  HMMA.16816.F32 R52, R4, R24, R52 ;  /* 0x000000180434723c */ /* 0x010fe20000001834 */
[--C-:B------:R-:W-:Y:S01]  /*7130*/  HSET2.LE.AND R31, R31, R168.reuse, PT ;  /* 0x000000a81f1f7233 */ /* 0x100fe20003803000 */
[----:B------:R-:W2:Y:S02]  /*7140*/  LDSM.16.MT88.4 R16, [R169+0x15000] ;  /* 0x01500000a910783b */ /* 0x000ea40000004200 */
[----:B------:R-:W-:-:S04]  /*7150*/  HSET2.LE.AND R28, R28, R168, PT ;  /* 0x000000a81c1c7233 */ /* 0x000fc80003803000 */
[C---:B------:R-:W-:Y:S01]  /*7160*/  HMMA.16816.F32 R56, R4.reuse, R26, R56 ;  /* 0x0000001a0438723c */ /* 0x040fe20000001838 */
[----:B------:R-:W-:Y:S07]  /*7170*/  LDSM.16.MT88.4 R24, [R169+0x11000] ;  /* 0x01100000a918783b */ /* 0x000fee0000004200 */
[----:B------:R-:W-:Y:S01]  /*7180*/  HMMA.16816.F32 R128, R4, R10, R128 ;  /* 0x0000000a0480723c */ /* 0x000fe20000001880 */
[----:B------:R-:W-:Y:S01]  /*7190*/  PRMT R4, R12, 0x7632, R4 ;  /* 0x000076320c047816 */ /* 0x000fe20000000004 */
[----:B------:R-:W3:Y:S01]  /*71a0*/  LDSM.16.MT88.4 R8, [R210+0x11000] ;  /* 0x01100000d208783b */ /* 0x000ee20000004200 */
[----:B------:R-:W-:Y:S01]  /*71b0*/  F2FP.F16.F32.PACK_AB R5, R199, R198 ;  /* 0x000000c6c705723e */ /* 0x000fe200000000ff */
[----:B------:R-:W-:Y:S01]  /*71c0*/  FADD.FTZ R198, R198, R181 ;  /* 0x000000b5c6c67221 */ /* 0x000fe20000010000 */
[----:B------:R-:W-:Y:S01]  /*71d0*/  LOP3.LUT R4, R4, 0xff, RZ, 0xc0, !PT ;  /* 0x000000ff04047812 */ /* 0x000fe200078ec0ff */
[----:B------:R-:W4:Y:S01]  /*71e0*/  LDSM.16.MT88.4 R12, [R169+0x17000] ;  /* 0x01700000a90c783b */ /* 0x000f220000004200 */
[----:B------:R-:W-:Y:S01]  /*71f0*/  LOP3.LUT R28, R5, R28, RZ, 0xc0, !PT ;  /* 0x0000001c051c7212 */ /* 0x000fe200078ec0ff */
[----:B------:R-:W-:Y:S01]  /*7200*/  FADD.FTZ R198, R199, R198 ;  /* 0x000000c6c7c67221 */ /* 0x000fe20000010000 */
[----:B------:R-:W-:-:S02]  /*7210*/  PRMT R29, R4, 0x5410, R29 ;  /* 0x00005410041d7816 */ /* 0x000fc4000000001d */
[----:B------:R-:W-:Y:S01]  /*7220*/  F2FP.F16.F32.PACK_AB R4, R205, R203 ;  /* 0x000000cbcd04723e */ /* 0x000fe200000000ff */
[----:B------:R-:W-:Y:S01]  /*7230*/  FADD.FTZ R200, R200, R198 ;  /* 0x000000c6c8c87221 */ /* 0x000fe20000010000 */
[----:B------:R-:W-:Y:S01]  /*7240*/  FADD.FTZ R203, R203, R209 ;  /* 0x000000d1cbcb7221 */ /* 0x000fe20000010000 */
[----:B------:R-:W-:Y:S02]  /*7250*/  HSET2.LE.AND R29, R29, R168, PT ;  /* 0x000000a81d1d7233 */ /* 0x000fe40003803000 */
[----:B------:R-:W-:Y:S01]  /*7260*/  LOP3.LUT R31, R4, R31, RZ, 0xc0, !PT ;  /* 0x0000001f041f7212 */ /* 0x000fe200078ec0ff */
[----:B------:R-:W-:Y:S01]  /*7270*/  FADD.FTZ R200, R201, R200 ;  /* 0x000000c8c9c87221 */ /* 0x000fe20000010000 */
[----:B------:R-:W5:Y:S01]  /*7280*/  LDSM.16.MT88.4 R4, [R210+0x13000] ;  /* 0x01300000d204783b */ /* 0x000f620000004200 */
[----:B------:R-:W-:Y:S01]  /*7290*/  LOP3.LUT R29, R32, R29, RZ, 0xc0, !PT ;  /* 0x0000001d201d7212 */ /* 0x000fe200078ec0ff */
[----:B------:R-:W-:Y:S02]  /*72a0*/  FADD.FTZ R203, R205, R203 ;  /* 0x000000cbcdcb7221 */ /* 0x000fe40000010000 */
[----:B------:R-:W-:Y:S04]  /*72b0*/  LDSM.16.MT88.4 R32, [R196+0x17000] ;  /* 0x01700000c420783b */ /* 0x000fe80000004200 */
[C---:B--2---:R-:W-:Y:S08]  /*72c0*/  HMMA.16816.F32 R76, R28.reuse, R16, R76 ;  /* 0x000000101c4c723c */ /* 0x044ff0000000184c */
[C---:B------:R-:W-:Y:S01]  /*72d0*/  HMMA.16816.F32 R80, R28.reuse, R18, R80 ;  /* 0x000000121c50723c */ /* 0x040fe20000001850 */
[----:B------:R-:W-:Y:S07]  /*72e0*/  LDSM.16.MT88.4 R16, [R196+0x11000] ;  /* 0x01100000c410783b */ /* 0x000fee0000004200 */
[C---:B---3--:R-:W-:Y:S08]  /*72f0*/  HMMA.16816.F32 R144, R28.reuse, R8, R144 ;  /* 0x000000081c90723c */ /* 0x048ff00000001890 */
[C---:B----4-:R-:W-:Y:S08]  /*7300*/  HMMA.16816.F32 R108, R28.reuse, R12, R108 ;  /* 0x0000000c1c6c723c */ /* 0x050ff0000000186c */
[C---:B------:R-:W-:Y:S01]  /*7310*/  HMMA.16816.F32 R112, R28.reuse, R14, R112 ;  /* 0x0000000e1c70723c */ /* 0x040fe20000001870 */
[----:B------:R-:W2:Y:S07]  /*7320*/  LDSM.16.MT88.4 R12, [R210+0x17000] ;  /* 0x01700000d20c783b */ /* 0x000eae0000004200 */
[C---:B------:R-:W-:Y:S01]  /*7330*/  HMMA.16816.F32 R140, R28.reuse, R10, R140 ;  /* 0x0000000a1c8c723c */ /* 0x040fe2000000188c */
[----:B------:R-:W3:Y:S07]  /*7340*/  LDSM.16.MT88.4 R8, [R197+0x13000] ;  /* 0x01300000c508783b */ /* 0x000eee0000004200 */
        /* <DEDUP_REMOVED lines=16> */
[----:B--2---:R-:W-:Y:S01]  /*7450*/  HMMA.16816.F32 R72, R28, R14, R72 ;  /* 0x0000000e1c48723c */ /* 0x004fe20000001848 */
[----:B------:R-:W-:Y:S01]  /*7460*/  LOP3.LUT R14, R220, UR6, R211, 0x96, !PT ;  /* 0x00000006dc0e7c12 */ /* 0x000fe2000f8e96d3 */
[----:B------:R-:W-:-:S02]  /*7470*/  FFMA.FTZ R211, R173, UR16, -R170 ;  /* 0x00000010add37c23 */ /* 0x000fc400080108aa */
[----:B------:R-:W-:Y:S02]  /*7480*/  LDSM.16.MT88.4 R172, [R210+0x13800] ;  /* 0x01380000d2ac783b */ /* 0x000fe40000004200 */
[----:B------:R-:W-:Y:S02]  /*7490*/  IMAD.WIDE.U32 R14, R14, -0x2daee0ad, RZ ;  /* 0xd2511f530e0e7825 */ /* 0x000fe400078e00ff */
[----:B------:R-:W-:Y:S01]  /*74a0*/  HMMA.16816.F32 R68, R28, R12, R68 ;  /* 0x0000000c1c44723c */ /* 0x000fe20000001844 */
[----:B------:R-:W2:Y:S01]  /*74b0*/  MUFU.EX2 R211, R211 ;  /* 0x000000d300d37308 */ /* 0x000ea20000000800 */
[C---:B------:R-:W-:Y:S02]  /*74c0*/  PRMT R12, R14.reuse, 0x7771, RZ ;  /* 0x000077710e0c7816 */ /* 0x040fe400000000ff */
[----:B------:R-:W-:Y:S02]  /*74d0*/  PRMT R13, R14, 0x7772, RZ ;  /* 0x000077720e0d7816 */ /* 0x000fe400000000ff */
[----:B------:R-:W-:-:S02]  /*74e0*/  LOP3.LUT R212, R212, UR21, R15, 0x96, !PT ;  /* 0x00000015d4d47c12 */ /* 0x000fc4000f8e960f */
[C---:B---3--:R-:W-:Y:S01]  /*74f0*/  HMMA.16816.F32 R92, R28.reuse, R8, R92 ;  /* 0x000000081c5c723c */ /* 0x048fe2000000185c */
[----:B------:R-:W-:Y:S01]  /*7500*/  IMAD.MOV.U32 R8, RZ, RZ, R14 ;  /* 0x000000ffff087224 */ /* 0x000fe200078e000e */
[----:B------:R-:W-:Y:S02]  /*7510*/  PRMT R9, R14, 0x7773, RZ ;  /* 0x000077730e097816 */ /* 0x000fe400000000ff */
[----:B------:R-:W-:Y:S02]  /*7520*/  LOP3.LUT R14, R212, 0xffff, RZ, 0xc0, !PT ;  /* 0x0000ffffd40e7812 */ /* 0x000fe400078ec0ff */
[----:B------:R-:W-:Y:S02]  /*7530*/  LOP3.LUT R8, R8, 0xff, RZ, 0xc0, !PT ;  /* 0x000000ff08087812 */ /* 0x000fe400078ec0ff */
[----:B------:R-:W-:Y:S01]  /*7540*/  HMMA.16816.F32 R48, R28, R22, R48 ;  /* 0x000000161c30723c */ /* 0x000fe20000001830 */
[----:B------:R-:W-:Y:S01]  /*7550*/  PRMT R13, R13, 0x5410, R9 ;  /* 0x000054100d0d7816 */ /* 0x000fe20000000009 */
[----:B------:R-:W3:Y:S01]  /*7560*/  LDSM.16.MT88.4 R20, [R197+0x11000] ;  /* 0x01100000c514783b */ /* 0x000ee20000004200 */
[----:B------:R-:W-:-:S02]  /*7570*/  PRMT R12, R8, 0x5410, R12 ;  /* 0x00005410080c7816 */ /* 0x000fc4000000000c */
[----:B------:R-:W-:Y:S02]  /*7580*/  LOP3.LUT R15, R212, 0xff, RZ, 0xc0, !PT ;  /* 0x000000ffd40f7812 */ /* 0x000fe400078ec0ff */
[----:B------:R-:W-:Y:S01]  /*7590*/  SHF.R.U32.HI R14, RZ, 0x8, R14 ;  /* 0x00000008ff0e7819 */ /* 0x000fe2000001160e */
[----:B------:R-:W-:Y:S03]  /*75a0*/  HMMA.16816.F32 R136, R28, R16, R136 ;  /* 0x000000101c88723c */ /* 0x000fe60000001888 */
[----:B------:R-:W-:-:S05]  /*75b0*/  PRMT R14, R15, 0x5410, R14 ;  /* 0x000054100f0e7816 */ /* 0x000fca000000000e */
[C---:B------:R-:W-:Y:S01]  /*75c0*/  HMMA.16816.F32 R132, R28.reuse, R18, R132 ;  /* 0x000000121c84723c */ /* 0x040fe20000001884 */
[----:B------:R-:W-:Y:S07]  /*75d0*/  LDSM.16.MT88.4 R16, [R169+0x17800] ;  /* 0x01780000a910783b */ /* 0x000fee0000004200 */
[C---:B------:R-:W-:Y:S01]  /*75e0*/  HMMA.16816.F32 R96, R28.reuse, R10, R96 ;  /* 0x0000000a1c60723c */ /* 0x040fe20000001860 */
[----:B------:R-:W5:Y:S07]  /*75f0*/  LDSM.16.MT88.4 R8, [R169+0x15800] ;  /* 0x01580000a908783b */ /* 0x000f6e0000004200 */
[----:B----4-:R-:W-:Y:S01]  /*7600*/  HMMA.16816.F32 R100, R28, R4, R100 ;  /* 0x000000041c64723c */ /* 0x010fe20000001864 */
[----:B------:R-:W-:-:S02]  /*7610*/  PRMT R5, R212, 0x7632, R5 ;  /* 0x00007632d4057816 */ /* 0x000fc40000000005 */
[----:B------:R-:W-:Y:S02]  /*7620*/  SHF.R.U32.HI R4, RZ, 0x18, R212 ;  /* 0x00000018ff047819 */ /* 0x000fe400000116d4 */
[----:B------:R-:W-:-:S03]  /*7630*/  LOP3.LUT R5, R5, 0xff, RZ, 0xc0, !PT ;  /* 0x000000ff05057812 */ /* 0x000fc600078ec0ff */
[C---:B------:R-:W-:Y:S01]  /*7640*/  HMMA.16816.F32 R104, R28.reuse, R6, R104 ;  /* 0x000000061c68723c */ /* 0x040fe20000001868 */
[----:B------:R-:W-:Y:S02]  /*7650*/  LOP3.LUT R7, R13, 0xff00ff, RZ, 0xc0, !PT ;  /* 0x00ff00ff0d077812 */ /* 0x000fe400078ec0ff */
[----:B------:R-:W-:Y:S02]  /*7660*/  PRMT R5, R5, 0x5410, R4 ;  /* 0x0000541005057816 */ /* 0x000fe40000000004 */
[--C-:B------:R-:W-:Y:S02]  /*7670*/  HSET2.LE.AND R6, R12, R168.reuse, PT ;  /* 0x000000a80c067233 */ /* 0x100fe40003803000 */
[--C-:B------:R-:W-:Y:S01]  /*7680*/  HSET2.LE.AND R7, R7, R168.reuse, PT ;  /* 0x000000a807077233 */ /* 0x100fe20003803000 */
[----:B------:R-:W-:Y:S01]  /*7690*/  HMMA.16816.F32 R124, R28, R32, R124 ;  /* 0x000000201c7c723c */ /* 0x000fe2000000187c */
[----:B------:R-:W-:Y:S02]  /*76a0*/  F2FP.F16.F32.PACK_AB R32, R249, R204 ;  /* 0x000000ccf920723e */ /* 0x000fe400000000ff */
[----:B------:R-:W-:-:S02]  /*76b0*/  HSET2.LE.AND R4, R14, R168, PT ;  /* 0x000000a80e047233 */ /* 0x000fc40003803000 */
[----:B------:R-:W-:Y:S01]  /*76c0*/  HSET2.LE.AND R5, R5, R168, PT ;  /* 0x000000a805057233 */ /* 0x000fe20003803000 */
[----:B------:R-:W-:Y:S01]  /*76d0*/  LDSM.16.MT88.4 R12, [R210+0x11800] ;  /* 0x01180000d20c783b */ /* 0x000fe20000004200 */
[----:B------:R-:W-:Y:S01]  /*76e0*/  LOP3.LUT R6, R32, R6, RZ, 0xc0, !PT ;  /* 0x0000000620067212 */ /* 0x000fe200078ec0ff */
[C---:B------:R-:W-:Y:S01]  /*76f0*/  HMMA.16816.F32 R84, R28.reuse, R24, R84 ;  /* 0x000000181c54723c */ /* 0x040fe20000001854 */
[----:B-1----:R-:W-:Y:S02]  /*7700*/  F2FP.F16.F32.PACK_AB R168, R248, R213 ;  /* 0x000000d5f8a8723e */ /* 0x002fe400000000ff */
[----:B------:R-:W-:Y:S01]  /*7710*/  F2FP.F16.F32.PACK_AB R33, R207, R208 ;  /* 0x000000d0cf21723e */ /* 0x000fe200000000ff */
[----:B------:R-:W-:Y:S01]  /*7720*/  FADD.FTZ R208, R208, R200 ;  /* 0x000000c8d0d07221 */ /* 0x000fe20000010000 */
[----:B--2---:R-:W-:Y:S01]  /*7730*/  F2FP.F16.F32.PACK_AB R32, R211, R202 ;  /* 0x000000cad320723e */ /* 0x004fe200000000ff */
[----:B------:R-:W-:Y:S01]  /*7740*/  FADD.FTZ R202, R202, R203 ;  /* 0x000000cbcaca7221 */ /* 0x000fe20000010000 */
[----:B------:R-:W-:Y:S01]  /*7750*/  LOP3.LUT R7, R168, R7, RZ, 0xc0, !PT ;  /* 0x00000007a8077212 */ /* 0x000fe200078ec0ff */
[----:B------:R-:W-:Y:S01]  /*7760*/  HMMA.16816.F32 R88, R28, R26, R88 ;  /* 0x0000001a1c58723c */ /* 0x000fe20000001858 */
[----:B------:R-:W-:Y:S01]  /*7770*/  LOP3.LUT R4, R33, R4, RZ, 0xc0, !PT ;  /* 0x0000000421047212 */ /* 0x000fe200078ec0ff */
[----:B------:R-:W1:Y:S01]  /*7780*/  LDSM.16.MT88.4 R24, [R169+0x11800] ;  /* 0x01180000a918783b */ /* 0x000e620000004200 */
[----:B------:R-:W-:Y:S01]  /*7790*/  LOP3.LUT R5, R32, R5, RZ, 0xc0, !PT ;  /* 0x0000000520057212 */ /* 0x000fe200078ec0ff */
[----:B------:R-:W-:Y:S01]  /*77a0*/  FADD.FTZ R208, R207, R208 ;  /* 0x000000d0cfd07221 */ /* 0x000fe20000010000 */
[----:B------:R-:W-:-:S03]  /*77b0*/  FADD.FTZ R202, R211, R202 ;  /* 0x000000cad3ca7221 */ /* 0x000fc60000010000 */
[----:B---3--:R-:W-:Y:S01]  /*77c0*/  HMMA.16816.F32 R160, R28, R20, R160 ;  /* 0x000000141ca0723c */ /* 0x008fe200000018a0 */
[----:B------:R-:W-:Y:S01]  /*77d0*/  FADD.FTZ R208, R204, R208 ;  /* 0x000000d0ccd07221 */ /* 0x000fe20000010000 */
[----:B------:R-:W-:-:S03]  /*77e0*/  FADD.FTZ R202, R213, R202 ;  /* 0x000000cad5ca7221 */ /* 0x000fc60000010000 */
[----:B------:R-:W-:Y:S01]  /*77f0*/  FADD.FTZ R249, R249, R208 ;  /* 0x000000d0f9f97221 */ /* 0x000fe20000010000 */
[----:B------:R-:W-:Y:S02]  /*7800*/  FADD.FTZ R248, R248, R202 ;  /* 0x000000caf8f87221 */ /* 0x000fe40000010000 */
[----:B------:R-:W-:Y:S01]  /*7810*/  HMMA.16816.F32 R156, R28, R22, R156 ;  /* 0x000000161c9c723c */ /* 0x000fe2000000189c */
[----:B------:R-:W2:Y:S04]  /*7820*/  LDSM.16.MT88.4 R20, [R169+0x13800] ;  /* 0x01380000a914783b */ /* 0x000ea80000004200 */
[----:B------:R-:W-:Y:S03]  /*7830*/  LDSM.16.MT88.4 R168, [R210+0x15800] ;  /* 0x01580000d2a8783b */ /* 0x000fe60000004200 */
[C---:B-----5:R-:W-:Y:S08]  /*7840*/  HMMA.16816.F32 R76, R4.reuse, R8, R76 ;  /* 0x00000008044c723c */ /* 0x060ff0000000184c */
[C---:B------:R-:W-:Y:S01]  /*7850*/  HMMA.16816.F32 R80, R4.reuse, R10, R80 ;  /* 0x0000000a0450723c */ /* 0x040fe20000001850 */
[----:B------:R-:W3:Y:S07]  /*7860*/  LDSM.16.MT88.4 R8, [R197+0x11800] ;  /* 0x01180000c508783b */ /* 0x000eee0000004200 */
[C---:B------:R-:W-:Y:S08]  /*7870*/  HMMA.16816.F32 R108, R4.reuse, R16, R108 ;  /* 0x00000010046c723c */ /* 0x040ff0000000186c */
[----:B------:R-:W-:Y:S01]  /*7880*/  HMMA.16816.F32 R112, R4, R18, R112 ;  /* 0x000000120470723c */ /* 0x000fe20000001870 */
[----:B------:R-:W4:Y:S07]  /*7890*/  LDSM.16.MT88.4 R16, [R196+0x11800] ;  /* 0x01180000c410783b */ /* 0x000f2e0000004200 */
[----:B------:R-:W-:Y:S01]  /*78a0*/  HMMA.16816.F32 R128, R28, R34, R128 ;  /* 0x000000221c80723c */ /* 0x000fe20000001880 */
[----:B------:R-:W5:Y:S04]  /*78b0*/  LDSM.16.MT88.4 R32, [R210+0x17800] ;  /* 0x01780000d220783b */ /* 0x000f680000004200 */
[----:B------:R-:W5:Y:S03]  /*78c0*/  LDSM.16.MT88.4 R28, [R197+0x13800] ;  /* 0x01380000c51c783b */ /* 0x000f660000004200 */
        /* <DEDUP_REMOVED lines=16> */
[C---:B------:R-:W-:Y:S08]  /*79d0*/  HMMA.16816.F32 R56, R4.reuse, R174, R56 ;  /* 0x000000ae0438723c */ /* 0x040ff00000001838 */
[C---:B------:R-:W-:Y:S08]  /*79e0*/  HMMA.16816.F32 R84, R4.reuse, R168, R84 ;  /* 0x000000a80454723c */ /* 0x040ff00000001854 */
[C---:B------:R-:W-:Y:S08]  /*79f0*/  HMMA.16816.F32 R88, R4.reuse, R170, R88 ;  /* 0x000000aa0458723c */ /* 0x040ff00000001858 */
[C---:B-----5:R-:W-:Y:S08]  /*7a00*/  HMMA.16816.F32 R116, R4.reuse, R32, R116 ;  /* 0x000000200474723c */ /* 0x060ff00000001874 */
[C---:B------:R-:W-:Y:S08]  /*7a10*/  HMMA.16816.F32 R120, R4.reuse, R34, R120 ;  /* 0x000000220478723c */ /* 0x040ff00000001878 */
[C---:B------:R-:W-:Y:S08]  /*7a20*/  HMMA.16816.F32 R36, R4.reuse, R28, R36 ;  /* 0x0000001c0424723c */ /* 0x040ff00000001824 */
[C---:B------:R-:W-:Y:S08]  /*7a30*/  HMMA.16816.F32 R40, R4.reuse, R30, R40 ;  /* 0x0000001e0428723c */ /* 0x040ff00000001828 */
[C---:B-1----:R-:W-:Y:S08]  /*7a40*/  HMMA.16816.F32 R68, R4.reuse, R24, R68 ;  /* 0x000000180444723c */ /* 0x042ff00000001844 */
[C---:B------:R-:W-:Y:S08]  /*7a50*/  HMMA.16816.F32 R72, R4.reuse, R26, R72 ;  /* 0x0000001a0448723c */ /* 0x040ff00000001848 */
[C---:B--2---:R-:W-:Y:S08]  /*7a60*/  HMMA.16816.F32 R100, R4.reuse, R20, R100 ;  /* 0x000000140464723c */ /* 0x044ff00000001864 */
        /* <DEDUP_REMOVED lines=26> */
[----:B------:R-:W-:Y:S01]  /*7c10*/  ULEA.HI.X UR6, UR16, UR13, UR6, 0x6, UP0 ;  /* 0x0000000d10067291 */ /* 0x000fe200080f3406 */
[----:B------:R-:W-:Y:S01]  /*7c20*/  IMAD.U32 R5, RZ, RZ, UR7 ;  /* 0x00000007ff057e24 */ /* 0x000fe2000f8e00ff */
[----:B------:R-:W-:Y:S01]  /*7c30*/  UIADD3 UR12, UPT, UPT, UR17, UR12, URZ ;  /* 0x0000000c110c7290 */ /* 0x000fe2000fffe0ff */
[----:B------:R-:W-:Y:S01]  /*7c40*/  SEL R187, R0, 0xffffffe0, !P4 ;  /* 0xffffffe000bb7807 */ /* 0x000fe20006000000 */
[----:B------:R-:W-:-:S02]  /*7c50*/  UIADD3 UR15, UP1, UPT, UR7, UR15, URZ ;  /* 0x0000000f070f7290 */ /* 0x000fc4000ff3e0ff */
        /* <DEDUP_REMOVED lines=24> */
[----:B------:R-:W-:Y:S01]  /*7de0*/  UISETP.GT.U32.AND UP1, UPT, UR24, UR18, UPT ;  /* 0x000000121800728c */ /* 0x000fe2000bf24070 */
[----:B------:R-:W-:Y:S01]  /*7df0*/  ISETP.GE.AND P0, PT, R240, UR4, PT ;  /* 0x00000004f0007c0c */ /* 0x000fe2000bf06270 */
        /* <DEDUP_REMOVED lines=86> */
[----:B------:R-:W5:Y:S04]  /*8360*/  LDSM.16.M88.4 R16, [R181+0x8000] ;  /* 0x00800000b510783b */ /* 0x000f680000000200 */
[----:B------:R-:W5:Y:S04]  /*8370*/  LDSM.16.M88.4 R24, [R181+0x8800] ;  /* 0x00880000b518783b */ /* 0x000f680000000200 */
[----:B-1----:R-:W1:Y:S04]  /*8380*/  LDSM.16.M88.4 R12, [R181+0x9000] ;  /* 0x00900000b50c783b */ /* 0x002e680000000200 */
[----:B------:R-:W1:Y:S04]  /*8390*/  LDSM.16.M88.4 R204, [R181+0x9800] ;  /* 0x00980000b5cc783b */ /* 0x000e680000000200 */
[----:B------:R-:W-:Y:S01]  /*83a0*/  LDSM.16.M88.4 R196, [R166+0x8000] ;  /* 0x00800000a6c4783b */ /* 0x000fe20000000200 */
[C---:B--2---:R-:W-:Y:S03]  /*83b0*/  HMMA.16816.F32 R8, R32.reuse, R4, RZ ;  /* 0x000000042008723c */ /* 0x044fe600000018ff */
[----:B------:R-:W-:Y:S04]  /*83c0*/  LDSM.16.M88.4 R28, [R166+0x8800] ;  /* 0x00880000a61c783b */ /* 0x000fe80000000200 */
[----:B------:R-:W-:Y:S01]  /*83d0*/  LDSM.16.M88.4 R208, [R165+0x8000] ;  /* 0x00800000a5d0783b */ /* 0x000fe20000000200 */
[C---:B---3--:R-:W-:Y:S03]  /*83e0*/  HMMA.16816.F32 R192, R32.reuse, R188, RZ ;  /* 0x000000bc20c0723c */ /* 0x048fe600000018ff */
[----:B------:R-:W-:Y:S04]  /*83f0*/  LDSM.16.M88.4 R220, [R166+0xe000] ;  /* 0x00e00000a6dc783b */ /* 0x000fe80000000200 */
[----:B------:R-:W0:Y:S01]  /*8400*/  LDGDEPBAR ;  /* 0x00000000000079af */ /* 0x000e220000000000 */
[C---:B------:R-:W-:Y:S08]  /*8410*/  HMMA.16816.F32 R4, R32.reuse, R6, RZ ;  /* 0x000000062004723c */ /* 0x040ff000000018ff */
        /* <DEDUP_REMOVED lines=8> */
[----:B------:R-:W2:Y:S07]  /*84a0*/  LDSM.16.M88.4 R16, [R180] ;  /* 0x00000000b410783b */ /* 0x000eae0000000200 */
[C---:B------:R-:W-:Y:S08]  /*84b0*/  HMMA.16816.F32 R192, R200.reuse, R24, R192 ;  /* 0x00000018c8c0723c */ /* 0x040ff000000018c0 */
[C---:B------:R-:W-:Y:S01]  /*84c0*/  HMMA.16816.F32 R188, R200.reuse, R26, R188 ;  /* 0x0000001ac8bc723c */ /* 0x040fe200000018bc */
[----:B------:R-:W3:Y:S07]  /*84d0*/  LDSM.16.M88.4 R24, [R166+0x9800] ;  /* 0x00980000a618783b */ /* 0x000eee0000000200 */
[C---:B-1----:R-:W-:Y:S08]  /*84e0*/  HMMA.16816.F32 R176, R200.reuse, R12, R176 ;  /* 0x0000000cc8b0723c */ /* 0x042ff000000018b0 */
[C---:B------:R-:W-:Y:S01]  /*84f0*/  HMMA.16816.F32 R172, R200.reuse, R14, R172 ;  /* 0x0000000ec8ac723c */ /* 0x040fe200000018ac */
[----:B------:R-:W1:Y:S07]  /*8500*/  LDSM.16.M88.4 R12, [R167] ;  /* 0x00000000a70c783b */ /* 0x000e6e0000000200 */
[C---:B------:R-:W-:Y:S08]  /*8510*/  HMMA.16816.F32 R168, R200.reuse, R204, R168 ;  /* 0x000000ccc8a8723c */ /* 0x040ff000000018a8 */
[----:B------:R-:W-:Y:S01]  /*8520*/  HMMA.16816.F32 R32, R200, R206, R32 ;  /* 0x000000cec820723c */ /* 0x000fe20000001820 */
[----:B------:R-:W4:Y:S04]  /*8530*/  LDSM.16.M88.4 R204, [R165+0x8800] ;  /* 0x00880000a5cc783b */ /* 0x000f280000000200 */
[----:B------:R-:W5:Y:S03]  /*8540*/  LDSM.16.M88.4 R200, [R165+0x9000] ;  /* 0x00900000a5c8783b */ /* 0x000f660000000200 */
[C---:B--2---:R-:W-:Y:S08]  /*8550*/  HMMA.16816.F32 R8, R16.reuse, R196, R8 ;  /* 0x000000c41008723c */ /* 0x044ff00000001808 */
[C---:B------:R-:W-:Y:S01]  /*8560*/  HMMA.16816.F32 R4, R16.reuse, R198, R4 ;  /* 0x000000c61004723c */ /* 0x040fe20000001804 */
[----:B------:R-:W-:Y:S07]  /*8570*/  LDSM.16.M88.4 R196, [R185+0xa000] ;  /* 0x00a00000b9c4783b */ /* 0x000fee0000000200 */
[C---:B------:R-:W-:Y:S08]  /*8580*/  HMMA.16816.F32 R192, R16.reuse, R28, R192 ;  /* 0x0000001c10c0723c */ /* 0x040ff000000018c0 */
[C---:B------:R-:W-:Y:S01]  /*8590*/  HMMA.16816.F32 R188, R16.reuse, R30, R188 ;  /* 0x0000001e10bc723c */ /* 0x040fe200000018bc */
[----:B------:R-:W-:Y:S07]  /*85a0*/  LDSM.16.M88.4 R28, [R186+0x2000] ;  /* 0x00200000ba1c783b */ /* 0x000fee0000000200 */
[C---:B------:R-:W-:Y:S08]  /*85b0*/  HMMA.16816.F32 R176, R16.reuse, R20, R176 ;  /* 0x0000001410b0723c */ /* 0x040ff000000018b0 */
[C---:B------:R-:W-:Y:S01]  /*85c0*/  HMMA.16816.F32 R172, R16.reuse, R22, R172 ;  /* 0x0000001610ac723c */ /* 0x040fe200000018ac */
[----:B------:R-:W2:Y:S07]  /*85d0*/  LDSM.16.M88.4 R20, [R165+0x9800] ;  /* 0x00980000a514783b */ /* 0x000eae0000000200 */
        /* <DEDUP_REMOVED lines=12> */
[----:B------:R-:W-:Y:S07]  /*86a0*/  LDSM.16.M88.4 R200, [R180+0x2000] ;  /* 0x00200000b4c8783b */ /* 0x000fee0000000200 */
[C---:B--2---:R-:W-:Y:S08]  /*86b0*/  HMMA.16816.F32 R168, R12.reuse, R20, R168 ;  /* 0x000000140ca8723c */ /* 0x044ff000000018a8 */
[----:B------:R-:W-:Y:S01]  /*86c0*/  HMMA.16816.F32 R32, R12, R22, R32 ;  /* 0x000000160c20723c */ /* 0x000fe20000001820 */
[----:B------:R-:W-:Y:S04]  /*86d0*/  LDSM.16.M88.4 R20, [R182+0x2000] ;  /* 0x00200000b614783b */ /* 0x000fe80000000200 */
[----:B------:R-:W2:Y:S03]  /*86e0*/  LDSM.16.M88.4 R12, [R181+0xa000] ;  /* 0x00a00000b50c783b */ /* 0x000ea60000000200 */
[C---:B------:R-:W-:Y:S08]  /*86f0*/  HMMA.16816.F32 R8, R28.reuse, R196, R8 ;  /* 0x000000c41c08723c */ /* 0x040ff00000001808 */
[C---:B------:R-:W-:Y:S01]  /*8700*/  HMMA.16816.F32 R4, R28.reuse, R198, R4 ;  /* 0x000000c61c04723c */ /* 0x040fe20000001804 */
[----:B------:R-:W4:Y:S07]  /*8710*/  LDSM.16.M88.4 R196, [R181+0xb000] ;  /* 0x00b00000b5c4783b */ /* 0x000f2e0000000200 */
[C---:B---3--:R-:W-:Y:S08]  /*8720*/  HMMA.16816.F32 R192, R28.reuse, R24, R192 ;  /* 0x000000181cc0723c */ /* 0x048ff000000018c0 */
[C---:B------:R-:W-:Y:S01]  /*8730*/  HMMA.16816.F32 R188, R28.reuse, R26, R188 ;  /* 0x0000001a1cbc723c */ /* 0x040fe200000018bc */
[----:B------:R-:W3:Y:S07]  /*8740*/  LDSM.16.M88.4 R24, [R181+0xb800] ;  /* 0x00b80000b518783b */ /* 0x000eee0000000200 */
[C---:B------:R-:W-:Y:S08]  /*8750*/  HMMA.16816.F32 R176, R28.reuse, R16, R176 ;  /* 0x000000101cb0723c */ /* 0x040ff000000018b0 */
[C---:B------:R-:W-:Y:S01]  /*8760*/  HMMA.16816.F32 R172, R28.reuse, R18, R172 ;  /* 0x000000121cac723c */ /* 0x040fe200000018ac */
[----:B------:R-:W-:Y:S07]  /*8770*/  LDSM.16.M88.4 R16, [R166+0xa000] ;  /* 0x00a00000a610783b */ /* 0x000fee0000000200 */
[C---:B-1----:R-:W-:Y:S08]  /*8780*/  HMMA.16816.F32 R168, R28.reuse, R208, R168 ;  /* 0x000000d01ca8723c */ /* 0x042ff000000018a8 */
[----:B------:R-:W-:Y:S01]  /*8790*/  HMMA.16816.F32 R32, R28, R210, R32 ;  /* 0x000000d21c20723c */ /* 0x000fe20000001820 */
[----:B------:R-:W1:Y:S04]  /*87a0*/  LDSM.16.M88.4 R28, [R166+0xa800] ;  /* 0x00a80000a61c783b */ /* 0x000e680000000200 */
        /* <DEDUP_REMOVED lines=28> */
[----:B------:R-:W4:Y:S04]  /*8970*/  LDSM.16.M88.4 R204, [R185+0xd000] ;  /* 0x00d00000b9cc783b */ /* 0x000f280000000200 */
[----:B------:R-:W5:Y:S03]  /*8980*/  LDSM.16.M88.4 R200, [R185+0xd800] ;  /* 0x00d80000b9c8783b */ /* 0x000f660000000200 */
[C---:B------:R-:W-:Y:S08]  /*8990*/  HMMA.16816.F32 R8, R24.reuse, R196, R8 ;  /* 0x000000c41808723c */ /* 0x040ff00000001808 */
[C---:B------:R-:W-:Y:S01]  /*89a0*/  HMMA.16816.F32 R4, R24.reuse, R198, R4 ;  /* 0x000000c61804723c */ /* 0x040fe20000001804 */
[----:B------:R-:W-:Y:S07]  /*89b0*/  LDSM.16.M88.4 R196, [R181+0xc000] ;  /* 0x00c00000b5c4783b */ /* 0x000fee0000000200 */
[C---:B-1----:R-:W-:Y:S08]  /*89c0*/  HMMA.16816.F32 R176, R24.reuse, R16, R176 ;  /* 0x0000001018b0723c */ /* 0x042ff000000018b0 */
[C---:B------:R-:W-:Y:S01]  /*89d0*/  HMMA.16816.F32 R172, R24.reuse, R18, R172 ;  /* 0x0000001218ac723c */ /* 0x040fe200000018ac */
[----:B------:R-:W1:Y:S07]  /*89e0*/  LDSM.16.M88.4 R16, [R182+0x4000] ;  /* 0x00400000b610783b */ /* 0x000e6e0000000200 */
        /* <DEDUP_REMOVED lines=12> */
[----:B------:R-:W-:Y:S07]  /*8ab0*/  LDSM.16.M88.4 R204, [R166+0xd800] ;  /* 0x00d80000a6cc783b */ /* 0x000fee0000000200 */
[C---:B-----5:R-:W-:Y:S08]  /*8ac0*/  HMMA.16816.F32 R168, R12.reuse, R200, R168 ;  /* 0x000000c80ca8723c */ /* 0x060ff000000018a8 */
[----:B------:R-:W-:Y:S01]  /*8ad0*/  HMMA.16816.F32 R32, R12, R202, R32 ;  /* 0x000000ca0c20723c */ /* 0x000fe20000001820 */
[----:B------:R-:W-:Y:S04]  /*8ae0*/  LDSM.16.M88.4 R200, [R180+0x4000] ;  /* 0x00400000b4c8783b */ /* 0x000fe80000000200 */
[----:B------:R-:W4:Y:S03]  /*8af0*/  LDSM.16.M88.4 R12, [R166+0xc000] ;  /* 0x00c00000a60c783b */ /* 0x000f260000000200 */
        /* <DEDUP_REMOVED lines=8> */
[----:B------:R-:W-:Y:S07]  /*8b80*/  LDSM.16.M88.4 R28, [R165+0xc800] ;  /* 0x00c80000a51c783b */ /* 0x000fee0000000200 */
[C---:B---3--:R-:W-:Y:S08]  /*8b90*/  HMMA.16816.F32 R168, R16.reuse, R20, R168 ;  /* 0x0000001410a8723c */ /* 0x048ff000000018a8 */
[----:B------:R-:W-:Y:S01]  /*8ba0*/  HMMA.16816.F32 R32, R16, R22, R32 ;  /* 0x000000161020723c */ /* 0x000fe20000001820 */
[----:B------:R-:W-:Y:S04]  /*8bb0*/  LDSM.16.M88.4 R20, [R167+0x4000] ;  /* 0x00400000a714783b */ /* 0x000fe80000000200 */
[----:B------:R-:W2:Y:S03]  /*8bc0*/  LDSM.16.M88.4 R16, [R165+0xc000] ;  /* 0x00c00000a510783b */ /* 0x000ea60000000200 */
[C---:B----4-:R-:W-:Y:S08]  /*8bd0*/  HMMA.16816.F32 R8, R200.reuse, R12, R8 ;  /* 0x0000000cc808723c */ /* 0x050ff00000001808 */
[C---:B------:R-:W-:Y:S01]  /*8be0*/  HMMA.16816.F32 R4, R200.reuse, R14, R4 ;  /* 0x0000000ec804723c */ /* 0x040fe20000001804 */
[----:B------:R-:W3:Y:S07]  /*8bf0*/  LDSM.16.M88.4 R12, [R165+0xd000] ;  /* 0x00d00000a50c783b */ /* 0x000eee0000000200 */
[C---:B-1----:R-:W-:Y:S08]  /*8c00*/  HMMA.16816.F32 R192, R200.reuse, R196, R192 ;  /* 0x000000c4c8c0723c */ /* 0x042ff000000018c0 */
[C---:B------:R-:W-:Y:S01]  /*8c10*/  HMMA.16816.F32 R188, R200.reuse, R198, R188 ;  /* 0x000000c6c8bc723c */ /* 0x040fe200000018bc */
[----:B------:R-:W-:Y:S07]  /*8c20*/  LDSM.16.M88.4 R196, [R186+0x6000] ;  /* 0x00600000bac4783b */ /* 0x000fee0000000200 */
[C---:B-----5:R-:W-:Y:S08]  /*8c30*/  HMMA.16816.F32 R176, R200.reuse, R24, R176 ;  /* 0x00000018c8b0723c */ /* 0x060ff000000018b0 */
[----:B------:R-:W-:Y:S01]  /*8c40*/  HMMA.16816.F32 R172, R200, R26, R172 ;  /* 0x0000001ac8ac723c */ /* 0x000fe200000018ac */
[----:B------:R-:W1:Y:S07]  /*8c50*/  LDSM.16.M88.4 R24, [R165+0xd800] ;  /* 0x00d80000a518783b */ /* 0x000e6e0000000200 */
[C---:B--2---:R-:W-:Y:S08]  /*8c60*/  HMMA.16816.F32 R8, R20.reuse, R16, R8 ;  /* 0x000000101408723c */ /* 0x044ff00000001808 */
[----:B------:R-:W-:Y:S01]  /*8c70*/  HMMA.16816.F32 R4, R20, R18, R4 ;  /* 0x000000121404723c */ /* 0x000fe20000001804 */
[----:B------:R-:W2:Y:S07]  /*8c80*/  LDSM.16.M88.4 R16, [R185+0xe800] ;  /* 0x00e80000b910783b */ /* 0x000eae0000000200 */
[C---:B------:R-:W-:Y:S08]  /*8c90*/  HMMA.16816.F32 R168, R200.reuse, R204, R168 ;  /* 0x000000ccc8a8723c */ /* 0x040ff000000018a8 */
[----:B------:R-:W-:Y:S01]  /*8ca0*/  HMMA.16816.F32 R32, R200, R206, R32 ;  /* 0x000000cec820723c */ /* 0x000fe20000001820 */
[----:B------:R-:W4:Y:S04]  /*8cb0*/  LDSM.16.M88.4 R204, [R185+0xf000] ;  /* 0x00f00000b9cc783b */ /* 0x000f280000000200 */
[----:B------:R-:W5:Y:S03]  /*8cc0*/  LDSM.16.M88.4 R200, [R185+0xf800] ;  /* 0x00f80000b9c8783b */ /* 0x000f660000000200 */
        /* <DEDUP_REMOVED lines=8> */
[----:B------:R-:W1:Y:S04]  /*8d50*/  LDSM.16.M88.4 R24, [R181+0xe800] ;  /* 0x00e80000b518783b */ /* 0x000e680000000200 */
[----:B------:R-:W1:Y:S03]  /*8d60*/  LDSM.16.M88.4 R20, [R181+0xf000] ;  /* 0x00f00000b514783b */ /* 0x000e660000000200 */
        /* <DEDUP_REMOVED lines=9> */
[C---:B-----5:R-:W-:Y:S08]  /*8e00*/  HMMA.16816.F32 R168, R196.reuse, R200, R168 ;  /* 0x000000c8c4a8723c */ /* 0x060ff000000018a8 */
[----:B------:R-:W-:Y:S01]  /*8e10*/  HMMA.16816.F32 R32, R196, R202, R32 ;  /* 0x000000cac420723c */ /* 0x000fe20000001820 */
[----:B------:R-:W5:Y:S04]  /*8e20*/  LDSM.16.M88.4 R200, [R166+0xf000] ;  /* 0x00f00000a6c8783b */ /* 0x000f680000000200 */
[----:B------:R-:W5:Y:S03]  /*8e30*/  LDSM.16.M88.4 R196, [R166+0xf800] ;  /* 0x00f80000a6c4783b */ /* 0x000f660000000200 */
[C---:B---3--:R-:W-:Y:S08]  /*8e40*/  HMMA.16816.F32 R8, R12.reuse, R28, R8 ;  /* 0x0000001c0c08723c */ /* 0x048ff00000001808 */
[C---:B------:R-:W-:Y:S01]  /*8e50*/  HMMA.16816.F32 R4, R12.reuse, R30, R4 ;  /* 0x0000001e0c04723c */ /* 0x040fe20000001804 */
[----:B------:R-:W-:Y:S07]  /*8e60*/  LDSM.16.M88.4 R28, [R167+0x6000] ;  /* 0x00600000a71c783b */ /* 0x000fee0000000200 */
[C---:B-1----:R-:W-:Y:S08]  /*8e70*/  HMMA.16816.F32 R192, R12.reuse, R24, R192 ;  /* 0x000000180cc0723c */ /* 0x042ff000000018c0 */
[C---:B------:R-:W-:Y:S01]  /*8e80*/  HMMA.16816.F32 R188, R12.reuse, R26, R188 ;  /* 0x0000001a0cbc723c */ /* 0x040fe200000018bc */
[----:B------:R-:W1:Y:S07]  /*8e90*/  LDSM.16.M88.4 R24, [R165+0xe000] ;  /* 0x00e00000a518783b */ /* 0x000e6e0000000200 */
[C---:B------:R-:W-:Y:S08]  /*8ea0*/  HMMA.16816.F32 R176, R12.reuse, R20, R176 ;  /* 0x000000140cb0723c */ /* 0x040ff000000018b0 */
[C---:B------:R-:W-:Y:S01]  /*8eb0*/  HMMA.16816.F32 R172, R12.reuse, R22, R172 ;  /* 0x000000160cac723c */ /* 0x040fe200000018ac */
[----:B------:R-:W3:Y:S07]  /*8ec0*/  LDSM.16.M88.4 R20, [R165+0xe800] ;  /* 0x00e80000a514783b */ /* 0x000eee0000000200 */
[C---:B--2---:R-:W-:Y:S08]  /*8ed0*/  HMMA.16816.F32 R168, R12.reuse, R16, R168 ;  /* 0x000000100ca8723c */ /* 0x044ff000000018a8 */
[----:B------:R-:W-:Y:S01]  /*8ee0*/  HMMA.16816.F32 R32, R12, R18, R32 ;  /* 0x000000120c20723c */ /* 0x000fe20000001820 */
[----:B------:R-:W2:Y:S04]  /*8ef0*/  LDSM.16.M88.4 R16, [R165+0xf000] ;  /* 0x00f00000a510783b */ /* 0x000ea80000000200 */
[----:B------:R-:W2:Y:S01]  /*8f00*/  LDSM.16.M88.4 R12, [R165+0xf800] ;  /* 0x00f80000a50c783b */ /* 0x000ea20000000200 */
[----:B------:R-:W-:-:S04]  /*8f10*/  DEPBAR.LE SB0, 0x0 ;  /* 0x000080000000791a */ /* 0x000fc80000000000 */
[C---:B------:R-:W-:Y:S08]  /*8f20*/  HMMA.16816.F32 R8, R208.reuse, R220, R8 ;  /* 0x000000dcd008723c */ /* 0x040ff00000001808 */
[C---:B------:R-:W-:Y:S08]  /*8f30*/  HMMA.16816.F32 R4, R208.reuse, R222, R4 ;  /* 0x000000ded004723c */ /* 0x040ff00000001804 */
[C---:B----4-:R-:W-:Y:S08]  /*8f40*/  HMMA.16816.F32 R192, R208.reuse, R204, R192 ;  /* 0x000000ccd0c0723c */ /* 0x050ff000000018c0 */
[C---:B------:R-:W-:Y:S08]  /*8f50*/  HMMA.16816.F32 R188, R208.reuse, R206, R188 ;  /* 0x000000ced0bc723c */ /* 0x040ff000000018bc */
[C---:B-----5:R-:W-:Y:S08]  /*8f60*/  HMMA.16816.F32 R176, R208.reuse, R200, R176 ;  /* 0x000000c8d0b0723c */ /* 0x060ff000000018b0 */
[C---:B------:R-:W-:Y:S08]  /*8f70*/  HMMA.16816.F32 R168, R208.reuse, R196, R168 ;  /* 0x000000c4d0a8723c */ /* 0x040ff000000018a8 */
[C---:B------:R-:W-:Y:S08]  /*8f80*/  HMMA.16816.F32 R172, R208.reuse, R202, R172 ;  /* 0x000000cad0ac723c */ /* 0x040ff000000018ac */
[----:B------:R-:W-:Y:S08]  /*8f90*/  HMMA.16816.F32 R32, R208, R198, R32 ;  /* 0x000000c6d020723c */ /* 0x000ff00000001820 */
[C---:B-1----:R-:W-:Y:S08]  /*8fa0*/  HMMA.16816.F32 R8, R28.reuse, R24, R8 ;  /* 0x000000181c08723c */ /* 0x042ff00000001808 */
[C---:B------:R-:W-:Y:S08]  /*8fb0*/  HMMA.16816.F32 R4, R28.reuse, R26, R4 ;  /* 0x0000001a1c04723c */ /* 0x040ff00000001804 */
[C---:B---3--:R-:W-:Y:S08]  /*8fc0*/  HMMA.16816.F32 R192, R28.reuse, R20, R192 ;  /* 0x000000141cc0723c */ /* 0x048ff000000018c0 */
[C---:B------:R-:W-:Y:S08]  /*8fd0*/  HMMA.16816.F32 R188, R28.reuse, R22, R188 ;  /* 0x000000161cbc723c */ /* 0x040ff000000018bc */
[----:B--2---:R-:W-:Y:S01]  /*8fe0*/  HMMA.16816.F32 R176, R28, R16, R176 ;  /* 0x000000101cb0723c */ /* 0x004fe200000018b0 */
[----:B------:R-:W-:-:S07]  /*8ff0*/  IMAD.U32 R16, RZ, RZ, UR20 ;  /* 0x00000014ff107e24 */ /* 0x000fce000f8e00ff */
[----:B------:R-:W-:Y:S01]  /*9000*/  HMMA.16816.F32 R168, R28, R12, R168 ;  /* 0x0000000c1ca8723c */ /* 0x000fe200000018a8 */
[----:B------:R-:W-:-:S04]  /*9010*/  IMAD R13, R16, 0x40, R183 ;  /* 0x00000040100d7824 */ /* 0x000fc800078e02b7 */
[C---:B------:R-:W-:Y:S02]  /*9020*/  VIADD R12, R13.reuse, 0xffffff80 ;  /* 0xffffff800d0c7836 */ /* 0x040fe40000000000 */
[----:B------:R-:W-:Y:S01]  /*9030*/  VIADD R17, R13, 0xffffff81 ;  /* 0xffffff810d117836 */ /* 0x000fe20000000000 */
[C---:B------:R-:W-:Y:S01]  /*9040*/  HMMA.16816.F32 R172, R28.reuse, R18, R172 ;  /* 0x000000121cac723c */ /* 0x040fe200000018ac */
[----:B------:R-:W-:Y:S01]  /*9050*/  BAR.SYNC.DEFER_BLOCKING 0x0 ;  /* 0x0000000000007b1d */ /* 0x000fe20000010000 */
[----:B------:R-:W-:Y:S02]  /*9060*/  ISETP.GE.AND P4, PT, R12, R231, PT ;  /* 0x000000e70c00720c */ /* 0x000fe40003f86270 */
[----:B------:R-:W-:Y:S02]  /*9070*/  ISETP.GT.AND P6, PT, R232, R12, PT ;  /* 0x0000000ce800720c */ /* 0x000fe40003fc4270 */
[----:B------:R-:W-:Y:S02]  /*9080*/  ISETP.GE.AND P5, PT, R12, R230, PT ;  /* 0x000000e60c00720c */ /* 0x000fe40003fa6270 */
[----:B------:R-:W-:Y:S01]  /*9090*/  HMMA.16816.F32 R32, R28, R14, R32 ;  /* 0x0000000e1c20723c */ /* 0x000fe20000001820 */
[----:B------:R-:W-:Y:S01]  /*90a0*/  VIADD R14, R232, 0x8 ;  /* 0x00000008e80e7836 */ /* 0x000fe20000000000 */
[----:B------:R-:W-:Y:S01]  /*90b0*/  P2R R18, PR, RZ, 0x10 ;  /* 0x00000010ff127803 */ /* 0x000fe20000000000 */
[----:B------:R-:W-:-:S02]  /*90c0*/  NOP ;  /* 0x0000000000007918 */ /* 0x000fc40000000000 */
[----:B------:R-:W-:-:S15]  /*90d0*/  BRA.U !UP1, `(.L_x_730) ;  /* 0x0000000509b47547 */ /* 0x000fde000b800000 */
        /* <DEDUP_REMOVED lines=109> */
.L_x_730:
[----:B------:R-:W-:Y:S01]  /*97b0*/  ISETP.GT.AND P1, PT, R14, R12, PT ;  /* 0x0000000c0e00720c */ /* 0x000fe20003f24270 */
[C---:B------:R-:W-:Y:S01]  /*97c0*/  VIADD R15, R13.reuse, 0xffffff89 ;  /* 0xffffff890d0f7836 */ /* 0x040fe20000000000 */
[----:B------:R-:W-:Y:S01]  /*97d0*/  FSEL R12, R8, -INF , !P6 ;  /* 0xff800000080c7808 */ /* 0x000fe20007000000 */
[----:B------:R-:W-:Y:S01]  /*97e0*/  VIADD R8, R13, 0xffffff88 ;  /* 0xffffff880d087836 */ /* 0x000fe20000000000 */
[-C--:B------:R-:W-:Y:S01]  /*97f0*/  ISETP.GT.AND P2, PT, R232, R17.reuse, PT ;  /* 0x00000011e800720c */ /* 0x080fe20003f44270 */
[----:B------:R-:W-:Y:S01]  /*9800*/  USHF.L.U32 UR21, UR24, 0x1, URZ ;  /* 0x0000000118157899 */ /* 0x000fe200080006ff */
[----:B------:R-:W-:Y:S01]  /*9810*/  ISETP.NE.AND P6, PT, R18, RZ, PT ;  /* 0x000000ff1200720c */ /* 0x000fe20003fc5270 */
[----:B------:R-:W2:Y:S01]  /*9820*/  LDCU UR17, c[0x0][0x45c] ;  /* 0x00008b80ff1177ac */ /* 0x000ea20008000800 */
[----:B------:R-:W-:Y:S02]  /*9830*/  FSEL R10, R10, -INF , !P1 ;  /* 0xff8000000a0a7808 */ /* 0x000fe40004800000 */
[----:B------:R-:W-:Y:S01]  /*9840*/  ISETP.GT.AND P4, PT, R14, R17, PT ;  /* 0x000000110e00720c */ /* 0x000fe20003f84270 */
[----:B------:R-:W-:Y:S01]  /*9850*/  UIADD3 UR10, UPT, UPT, UR30, -0x61c88647, URZ ;  /* 0x9e3779b91e0a7890 */ /* 0x000fe2000fffe0ff */
[-C--:B------:R-:W-:Y:S01]  /*9860*/  ISETP.GE.AND P3, PT, R17, R231.reuse, PT ;  /* 0x000000e71100720c */ /* 0x080fe20003f66270 */
[----:B------:R-:W-:Y:S01]  /*9870*/  UIADD3 UR9, UPT, UPT, UR30, 0x3c6ef372, URZ ;  /* 0x3c6ef3721e097890 */ /* 0x000fe2000fffe0ff */
[----:B------:R-:W-:Y:S01]  /*9880*/  FSEL R16, R9, -INF , !P2 ;  /* 0xff80000009107808 */ /* 0x000fe20005000000 */
[----:B------:R-:W-:Y:S01]  /*9890*/  UIADD3 UR16, UPT, UPT, UR31, 0x76cf5d0a, URZ ;  /* 0x76cf5d0a1f107890 */ /* 0x000fe2000fffe0ff */
[----:B------:R-:W-:Y:S01]  /*98a0*/  FSEL R12, R12, -INF , !P6 ;  /* 0xff8000000c0c7808 */ /* 0x000fe20007000000 */
[----:B------:R-:W-:Y:S01]  /*98b0*/  UIADD3 UR15, UPT, UPT, UR31, 0x32370b8f, URZ ;  /* 0x32370b8f1f0f7890 */ /* 0x000fe2000fffe0ff */
[----:B------:R-:W-:Y:S01]  /*98c0*/  ISETP.GT.AND P1, PT, R232, R8, PT ;  /* 0x00000008e800720c */ /* 0x000fe20003f24270 */
[----:B------:R-:W-:Y:S01]  /*98d0*/  UIADD3 UR8, UPT, UPT, UR30, -0x255992d5, URZ ;  /* 0xdaa66d2b1e087890 */ /* 0x000fe2000fffe0ff */
[----:B------:R-:W-:Y:S01]  /*98e0*/  FSEL R9, R10, -INF , !P5 ;  /* 0xff8000000a097808 */ /* 0x000fe20006800000 */
[----:B------:R-:W-:Y:S01]  /*98f0*/  UIADD3 UR7, UPT, UPT, UR30, 0x78dde6e4, URZ ;  /* 0x78dde6e41e077890 */ /* 0x000fe2000fffe0ff */
[C---:B------:R-:W-:Y:S01]  /*9900*/  ISETP.GE.AND P6, PT, R8.reuse, R231, PT ;  /* 0x000000e70800720c */ /* 0x040fe20003fc6270 */
[----:B------:R-:W-:Y:S01]  /*9910*/  UIADD3 UR12, UPT, UPT, UR31, -0x56f99767, URZ ;  /* 0xa90668991f0c7890 */ /* 0x000fe2000fffe0ff */
[----:B------:R-:W-:Y:S01]  /*9920*/  ISETP.GE.AND P5, PT, R8, R230, PT ;  /* 0x000000e60800720c */ /* 0x000fe20003fa6270 */
[----:B------:R-:W-:Y:S01]  /*9930*/  UIADD3 UR13, UPT, UPT, UR31, -0x126145ec, URZ ;  /* 0xed9eba141f0d7890 */ /* 0x000fe2000fffe0ff */
[----:B------:R-:W-:Y:S01]  /*9940*/  ISETP.GT.AND P2, PT, R14, R8, PT ;  /* 0x000000080e00720c */ /* 0x000fe20003f44270 */
[----:B------:R-:W-:Y:S01]  /*9950*/  UIADD3 UR4, UPT, UPT, UR30, -0x4ab325aa, URZ ;  /* 0xb54cda561e047890 */ /* 0x000fe2000fffe0ff */
[----:B------:R-:W-:Y:S01]  /*9960*/  FSEL R8, R11, -INF , !P4 ;  /* 0xff8000000b087808 */ /* 0x000fe20006000000 */
[----:B------:R-:W-:Y:S01]  /*9970*/  UIADD3 UR6, UPT, UPT, UR30, 0x1715609d, URZ ;  /* 0x1715609d1e067890 */ /* 0x000fe2000fffe0ff */
[----:B------:R-:W-:Y:S01]  /*9980*/  FSEL R11, R16, -INF , !P3 ;  /* 0xff800000100b7808 */ /* 0x000fe20005800000 */
[----:B------:R-:W-:Y:S01]  /*9990*/  UIADD3 UR11, UPT, UPT, UR31, 0x646e171e, URZ ;  /* 0x646e171e1f0b7890 */ /* 0x000fe2000fffe0ff */
[----:B------:R-:W-:Y:S01]  /*99a0*/  ISETP.GT.AND P3, PT, R232, R15, PT ;  /* 0x0000000fe800720c */ /* 0x000fe20003f64270 */
[----:B------:R-:W-:Y:S01]  /*99b0*/  @UP1 UIADD3 UR20, UPT, UPT, UR20, -0x3, URZ ;  /* 0xfffffffd14141890 */ /* 0x000fe2000fffe0ff */
[----:B------:R-:W-:Y:S01]  /*99c0*/  FSEL R10, R4, -INF , !P1 ;  /* 0xff800000040a7808 */ /* 0x000fe20004800000 */
[----:B------:R-:W-:Y:S01]  /*99d0*/  VIADD R4, R13, 0xffffff90 ;  /* 0xffffff900d047836 */ /* 0x000fe20000000000 */
[----:B------:R-:W-:-:S02]  /*99e0*/  ISETP.GE.AND P0, PT, R17, R230, PT ;  /* 0x000000e61100720c */ /* 0x000fc40003f06270 */
[----:B------:R-:W-:Y:S02]  /*99f0*/  FSEL R6, R6, -INF , !P2 ;  /* 0xff80000006067808 */ /* 0x000fe40005000000 */
[----:B------:R-:W-:Y:S02]  /*9a00*/  ISETP.GT.AND P1, PT, R14, R15, PT ;  /* 0x0000000f0e00720c */ /* 0x000fe40003f24270 */
[----:B------:R-:W-:Y:S02]  /*9a10*/  FSEL R16, R5, -INF , !P3 ;  /* 0xff80000005107808 */ /* 0x000fe40005800000 */
[----:B------:R-:W-:Y:S02]  /*9a20*/  FSEL R8, R8, -INF , !P0 ;  /* 0xff80000008087808 */ /* 0x000fe40004000000 */
[----:B------:R-:W-:Y:S02]  /*9a30*/  FSEL R10, R10, -INF , !P6 ;  /* 0xff8000000a0a7808 */ /* 0x000fe40007000000 */
[----:B------:R-:W-:-:S02]  /*9a40*/  FSEL R5, R6, -INF , !P5 ;  /* 0xff80000006057808 */ /* 0x000fc40006800000 */
[CC--:B------:R-:W-:Y:S02]  /*9a50*/  ISETP.GE.AND P4, PT, R15.reuse, R231.reuse, PT ;  /* 0x000000e70f00720c */ /* 0x0c0fe40003f86270 */
[----:B------:R-:W-:Y:S01]  /*9a60*/  ISETP.GE.AND P0, PT, R15, R230, PT ;  /* 0x000000e60f00720c */ /* 0x000fe20003f06270 */
[----:B------:R-:W-:Y:S01]  /*9a70*/  VIADD R15, R13, 0xffffff91 ;  /* 0xffffff910d0f7836 */ /* 0x000fe20000000000 */
[----:B------:R-:W-:Y:S02]  /*9a80*/  ISETP.GT.AND P2, PT, R232, R4, PT ;  /* 0x00000004e800720c */ /* 0x000fe40003f44270 */
[C---:B------:R-:W-:Y:S02]  /*9a90*/  ISETP.GE.AND P6, PT, R4.reuse, R231, PT ;  /* 0x000000e70400720c */ /* 0x040fe40003fc6270 */
[----:B------:R-:W-:Y:S02]  /*9aa0*/  ISETP.GE.AND P5, PT, R4, R230, PT ;  /* 0x000000e60400720c */ /* 0x000fe40003fa6270 */
[----:B------:R-:W-:-:S02]  /*9ab0*/  ISETP.GT.AND P3, PT, R14, R4, PT ;  /* 0x000000040e00720c */ /* 0x000fc40003f64270 */
[----:B------:R-:W-:Y:S01]  /*9ac0*/  FSEL R4, R7, -INF , !P1 ;  /* 0xff80000007047808 */ /* 0x000fe20004800000 */
[C---:B------:R-:W-:Y:S01]  /*9ad0*/  VIADD R7, R13.reuse, 0xffffff99 ;  /* 0xffffff990d077836 */ /* 0x040fe20000000000 */
[----:B------:R-:W-:Y:S01]  /*9ae0*/  FSEL R6, R16, -INF , !P4 ;  /* 0xff80000010067808 */ /* 0x000fe20006000000 */
[----:B------:R-:W-:Y:S01]  /*9af0*/  VIADD R16, R13, 0xffffffb0 ;  /* 0xffffffb00d107836 */ /* 0x000fe20000000000 */
[----:B------:R-:W-:Y:S02]  /*9b00*/  FSEL R4, R4, -INF , !P0 ;  /* 0xff80000004047808 */ /* 0x000fe40004000000 */
[----:B------:R-:W-:Y:S02]  /*9b10*/  FSEL R192, R192, -INF , !P2 ;  /* 0xff800000c0c07808 */ /* 0x000fe40005000000 */
[----:B------:R-:W-:Y:S02]  /*9b20*/  ISETP.GT.AND P1, PT, R232, R15, PT ;  /* 0x0000000fe800720c */ /* 0x000fe40003f24270 */
[----:B------:R-:W-:-:S02]  /*9b30*/  ISETP.GE.AND P4, PT, R15, R231, PT ;  /* 0x000000e70f00720c */ /* 0x000fc40003f86270 */
[----:B------:R-:W-:Y:S02]  /*9b40*/  ISETP.GE.AND P0, PT, R15, R230, PT ;  /* 0x000000e60f00720c */ /* 0x000fe40003f06270 */
[----:B------:R-:W-:Y:S01]  /*9b50*/  ISETP.GT.AND P2, PT, R14, R15, PT ;  /* 0x0000000f0e00720c */ /* 0x000fe20003f44270 */
[----:B------:R-:W-:Y:S01]  /*9b60*/  VIADD R15, R13, 0xffffff98 ;  /* 0xffffff980d0f7836 */ /* 0x000fe20000000000 */
[----:B------:R-:W-:Y:S02]  /*9b70*/  FSEL R166, R194, -INF , !P3 ;  /* 0xff800000c2a67808 */ /* 0x000fe40005800000 */
[----:B------:R-:W-:Y:S02]  /*9b80*/  FSEL R201, R192, -INF , !P6 ;  /* 0xff800000c0c97808 */ /* 0x000fe40007000000 */
[----:B------:R-:W-:Y:S02]  /*9b90*/  ISETP.GT.AND P3, PT, R232, R15, PT ;  /* 0x0000000fe800720c */ /* 0x000fe40003f64270 */
        /* <DEDUP_REMOVED lines=8> */
[-C--:B------:R-:W-:Y:S02]  /*9c20*/  ISETP.GT.AND P2, PT, R232, R7.reuse, PT ;  /* 0x00000007e800720c */ /* 0x080fe40003f44270 */
[----:B------:R-:W-:Y:S02]  /*9c30*/  ISETP.GT.AND P3, PT, R14, R7, PT ;  /* 0x000000070e00720c */ /* 0x000fe40003f64270 */
[----:B------:R-:W-:Y:S02]  /*9c40*/  FSEL R200, R193, -INF , !P4 ;  /* 0xff800000c1c87808 */ /* 0x000fe40006000000 */
[----:B------:R-:W-:Y:S02]  /*9c50*/  FSEL R165, R165, -INF , !P0 ;  /* 0xff800000a5a57808 */ /* 0x000fe40004000000 */
[C---:B------:R-:W-:Y:S02]  /*9c60*/  ISETP.GE.AND P4, PT, R7.reuse, R231, PT ;  /* 0x000000e70700720c */ /* 0x040fe40003f86270 */
[----:B------:R-:W-:Y:S01]  /*9c70*/  ISETP.GE.AND P0, PT, R7, R230, PT ;  /* 0x000000e60700720c */ /* 0x000fe20003f06270 */
[----:B------:R-:W-:Y:S01]  /*9c80*/  VIADD R7, R13, 0xffffffa1 ;  /* 0xffffffa10d077836 */ /* 0x000fe20000000000 */
[----:B------:R-:W-:-:S02]  /*9c90*/  FSEL R190, R190, -INF , !P1 ;  /* 0xff800000bebe7808 */ /* 0x000fc40004800000 */
[----:B------:R-:W-:Y:S02]  /*9ca0*/  ISETP.GT.AND P1, PT, R232, R15, PT ;  /* 0x0000000fe800720c */ /* 0x000fe40003f24270 */
[----:B------:R-:W-:Y:S02]  /*9cb0*/  FSEL R189, R189, -INF , !P2 ;  /* 0xff800000bdbd7808 */ /* 0x000fe40005000000 */
[----:B------:R-:W-:Y:S02]  /*9cc0*/  FSEL R167, R191, -INF , !P3 ;  /* 0xff800000bfa77808 */ /* 0x000fe40005800000 */
[----:B------:R-:W-:Y:S02]  /*9cd0*/  FSEL R198, R189, -INF , !P4 ;  /* 0xff800000bdc67808 */ /* 0x000fe40006000000 */
[----:B------:R-:W-:Y:S02]  /*9ce0*/  FSEL R167, R167, -INF , !P0 ;  /* 0xff800000a7a77808 */ /* 0x000fe40004000000 */
[----:B------:R-:W-:-:S02]  /*9cf0*/  FSEL R176, R176, -INF , !P1 ;  /* 0xff800000b0b07808 */ /* 0x000fc40004800000 */
[----:B------:R-:W-:Y:S02]  /*9d00*/  ISETP.GT.AND P2, PT, R14, R15, PT ;  /* 0x0000000f0e00720c */ /* 0x000fe40003f44270 */
[----:B------:R-:W-:Y:S02]  /*9d10*/  ISETP.GT.AND P3, PT, R232, R7, PT ;  /* 0x00000007e800720c */ /* 0x000fe40003f64270 */
[C---:B------:R-:W-:Y:S02]  /*9d20*/  ISETP.GE.AND P4, PT, R7.reuse, R231, PT ;  /* 0x000000e70700720c */ /* 0x040fe40003f86270 */
[----:B------:R-:W-:Y:S02]  /*9d30*/  ISETP.GE.AND P0, PT, R7, R230, PT ;  /* 0x000000e60700720c */ /* 0x000fe40003f06270 */
[----:B------:R-:W-:Y:S01]  /*9d40*/  ISETP.GT.AND P1, PT, R14, R7, PT ;  /* 0x000000070e00720c */ /* 0x000fe20003f24270 */
[----:B------:R-:W-:Y:S01]  /*9d50*/  VIADD R7, R13, 0xffffffa9 ;  /* 0xffffffa90d077836 */ /* 0x000fe20000000000 */
[----:B------:R-:W-:-:S02]  /*9d60*/  FSEL R199, R188, -INF , !P6 ;  /* 0xff800000bcc77808 */ /* 0x000fc40007000000 */
[----:B------:R-:W-:Y:S02]  /*9d70*/  FSEL R202, R190, -INF , !P5 ;  /* 0xff800000beca7808 */ /* 0x000fe40006800000 */
[C---:B------:R-:W-:Y:S02]  /*9d80*/  ISETP.GE.AND P6, PT, R15.reuse, R231, PT ;  /* 0x000000e70f00720c */ /* 0x040fe40003fc6270 */
[----:B------:R-:W-:Y:S01]  /*9d90*/  ISETP.GE.AND P5, PT, R15, R230, PT ;  /* 0x000000e60f00720c */ /* 0x000fe20003fa6270 */
[----:B------:R-:W-:Y:S01]  /*9da0*/  VIADD R15, R13, 0xffffffa8 ;  /* 0xffffffa80d0f7836 */ /* 0x000fe20000000000 */
[----:B------:R-:W-:Y:S02]  /*9db0*/  FSEL R178, R178, -INF , !P2 ;  /* 0xff800000b2b27808 */ /* 0x000fe40005000000 */
[----:B------:R-:W-:Y:S02]  /*9dc0*/  FSEL R177, R177, -INF , !P3 ;  /* 0xff800000b1b17808 */ /* 0x000fe40005800000 */
[----:B------:R-:W-:-:S02]  /*9dd0*/  FSEL R206, R179, -INF , !P1 ;  /* 0xff800000b3ce7808 */ /* 0x000fc40004800000 */
[----:B------:R-:W-:Y:S02]  /*9de0*/  ISETP.GT.AND P1, PT, R232, R7, PT ;  /* 0x00000007e800720c */ /* 0x000fe40003f24270 */
[----:B------:R-:W-:Y:S02]  /*9df0*/  FSEL R213, R176, -INF , !P6 ;  /* 0xff800000b0d57808 */ /* 0x000fe40007000000 */
[----:B------:R-:W-:Y:S02]  /*9e00*/  FSEL R207, R178, -INF , !P5 ;  /* 0xff800000b2cf7808 */ /* 0x000fe40006800000 */
[----:B------:R-:W-:Y:S02]  /*9e10*/  FMNMX3.FTZ R17, R164, R12, R11, !PT ;  /* 0x0000000ca4117276 */ /* 0x000fe4000781000b */
[----:B------:R-:W-:Y:S02]  /*9e20*/  ISETP.GT.AND P2, PT, R232, R15, PT ;  /* 0x0000000fe800720c */ /* 0x000fe40003f44270 */
[----:B------:R-:W-:-:S02]  /*9e30*/  ISETP.GE.AND P6, PT, R15, R231, PT ;  /* 0x000000e70f00720c */ /* 0x000fc40003fc6270 */
[----:B------:R-:W-:Y:S02]  /*9e40*/  ISETP.GE.AND P5, PT, R15, R230, PT ;  /* 0x000000e60f00720c */ /* 0x000fe40003fa6270 */
[----:B------:R-:W-:Y:S01]  /*9e50*/  ISETP.GT.AND P3, PT, R14, R15, PT ;  /* 0x0000000f0e00720c */ /* 0x000fe20003f64270 */
[----:B------:R-:W-:Y:S01]  /*9e60*/  VIADD R15, R13, 0xffffffb1 ;  /* 0xffffffb10d0f7836 */ /* 0x000fe20000000000 */
[----:B------:R-:W-:Y:S02]  /*9e70*/  FSEL R212, R177, -INF , !P4 ;  /* 0xff800000b1d47808 */ /* 0x000fe40006000000 */
[----:B------:R-:W-:Y:S02]  /*9e80*/  ISETP.GE.AND P4, PT, R7, R231, PT ;  /* 0x000000e70700720c */ /* 0x000fe40003f86270 */
[----:B------:R-:W-:Y:S02]  /*9e90*/  FSEL R173, R173, -INF , !P1 ;  /* 0xff800000adad7808 */ /* 0x000fe40004800000 */
[----:B------:R-:W-:-:S02]  /*9ea0*/  FMNMX3.FTZ R17, R17, R10, R6, !PT ;  /* 0x0000000a11117276 */ /* 0x000fc40007810006 */
[----:B------:R-:W-:Y:S02]  /*9eb0*/  ISETP.GT.AND P1, PT, R232, R16, PT ;  /* 0x00000010e800720c */ /* 0x000fe40003f24270 */
[----:B------:R-:W-:Y:S02]  /*9ec0*/  FSEL R209, R173, -INF , !P4 ;  /* 0xff800000add17808 */ /* 0x000fe40006000000 */
[----:B------:R-:W-:Y:S02]  /*9ed0*/  FSEL R172, R172, -INF , !P2 ;  /* 0xff800000acac7808 */ /* 0x000fe40005000000 */
[----:B------:R-:W-:Y:S02]  /*9ee0*/  FSEL R174, R174, -INF , !P3 ;  /* 0xff800000aeae7808 */ /* 0x000fe40005800000 */
[----:B------:R-:W-:Y:S02]  /*9ef0*/  ISETP.GT.AND P4, PT, R232, R15, PT ;  /* 0x0000000fe800720c */ /* 0x000fe40003f84270 */
[----:B------:R-:W-:-:S02]  /*9f00*/  ISETP.GE.AND P2, PT, R7, R230, PT ;  /* 0x000000e60700720c */ /* 0x000fc40003f46270 */
[----:B------:R-:W-:Y:S01]  /*9f10*/  ISETP.GT.AND P3, PT, R14, R7, PT ;  /* 0x000000070e00720c */ /* 0x000fe20003f64270 */
[----:B------:R-:W-:Y:S01]  /*9f20*/  VIADD R7, R13, 0xffffffb8 ;  /* 0xffffffb80d077836 */ /* 0x000fe20000000000 */
[----:B------:R-:W-:Y:S01]  /*9f30*/  FMNMX3.FTZ R17, R17, R201, R200, !PT ;  /* 0x000000c911117276 */ /* 0x000fe200078100c8 */
[----:B------:R-:W-:Y:S01]  /*9f40*/  VIADD R13, R13, 0xffffffb9 ;  /* 0xffffffb90d0d7836 */ /* 0x000fe20000000000 */
[----:B------:R-:W-:Y:S02]  /*9f50*/  FSEL R168, R168, -INF , !P1 ;  /* 0xff800000a8a87808 */ /* 0x000fe40004800000 */
[----:B------:R-:W-:Y:S02]  /*9f60*/  ISETP.GE.AND P1, PT, R15, R231, PT ;  /* 0x000000e70f00720c */ /* 0x000fe40003f26270 */
[----:B------:R-:W-:Y:S02]  /*9f70*/  FSEL R169, R169, -INF , !P4 ;  /* 0xff800000a9a97808 */ /* 0x000fe40006000000 */
[----:B------:R-:W-:-:S02]  /*9f80*/  FSEL R210, R172, -INF , !P6 ;  /* 0xff800000acd27808 */ /* 0x000fc40007000000 */
[----:B------:R-:W-:Y:S02]  /*9f90*/  FMNMX3.FTZ R17, R17, R199, R198, !PT ;  /* 0x000000c711117276 */ /* 0x000fe400078100c6 */
[----:B------:R-:W-:Y:S02]  /*9fa0*/  ISETP.GE.AND P6, PT, R16, R231, PT ;  /* 0x000000e71000720c */ /* 0x000fe40003fc6270 */
[C---:B------:R-:W-:Y:S02]  /*9fb0*/  ISETP.GT.AND P4, PT, R232.reuse, R7, PT ;  /* 0x00000007e800720c */ /* 0x040fe40003f84270 */
[----:B------:R-:W-:Y:S02]  /*9fc0*/  FSEL R196, R169, -INF , !P1 ;  /* 0xff800000a9c47808 */ /* 0x000fe40004800000 */
[----:B------:R-:W-:Y:S02]  /*9fd0*/  ISETP.GT.AND P1, PT, R232, R13, PT ;  /* 0x0000000de800720c */ /* 0x000fe40003f24270 */
[----:B------:R-:W-:-:S02]  /*9fe0*/  FMNMX3.FTZ R17, R17, R213, R212, !PT ;  /* 0x000000d511117276 */ /* 0x000fc400078100d4 */
[----:B------:R-:W-:Y:S02]  /*9ff0*/  FSEL R197, R168, -INF , !P6 ;  /* 0xff800000a8c57808 */ /* 0x000fe40007000000 */
[-C--:B------:R-:W-:Y:S02]  /*a000*/  ISETP.GE.AND P6, PT, R7, R231.reuse, PT ;  /* 0x000000e70700720c */ /* 0x080fe40003fc6270 */
[----:B------:R-:W-:Y:S02]  /*a010*/  FSEL R32, R32, -INF , !P4 ;  /* 0xff80000020207808 */ /* 0x000fe40006000000 */
[----:B------:R-:W-:Y:S02]  /*a020*/  ISETP.GE.AND P4, PT, R13, R231, PT ;  /* 0x000000e70d00720c */ /* 0x000fe40003f86270 */
[----:B------:R-:W-:Y:S02]  /*a030*/  FSEL R33, R33, -INF , !P1 ;  /* 0xff80000021217808 */ /* 0x000fe40004800000 */
[----:B------:R-:W-:-:S02]  /*a040*/  FMNMX3.FTZ R17, R17, R210, R209, !PT ;  /* 0x000000d211117276 */ /* 0x000fc400078100d1 */
[----:B------:R-:W-:Y:S02]  /*a050*/  FSEL R195, R32, -INF , !P6 ;  /* 0xff80000020c37808 */ /* 0x000fe40007000000 */
[----:B------:R-:W-:Y:S02]  /*a060*/  ISETP.GE.AND P6, PT, R16, R230, PT ;  /* 0x000000e61000720c */ /* 0x000fe40003fc6270 */
[----:B------:R-:W-:Y:S02]  /*a070*/  ISETP.GT.AND P1, PT, R14, R16, PT ;  /* 0x000000100e00720c */ /* 0x000fe40003f24270 */
[----:B------:R-:W-:Y:S02]  /*a080*/  FSEL R179, R33, -INF , !P4 ;  /* 0xff80000021b37808 */ /* 0x000fe40006000000 */
[----:B------:R-:W-:Y:S02]  /*a090*/  FMNMX3.FTZ R16, R17, R197, R196, !PT ;  /* 0x000000c511107276 */ /* 0x000fe400078100c4 */
[----:B------:R-:W-:-:S02]  /*a0a0*/  FMNMX3.FTZ R17, R3, R9, R8, !PT ;  /* 0x0000000903117276 */ /* 0x000fc40007810008 */
[----:B------:R-:W-:Y:S02]  /*a0b0*/  FMNMX3.FTZ R16, R16, R195, R179, !PT ;  /* 0x000000c310107276 */ /* 0x000fe400078100b3 */
[----:B------:R-:W-:Y:S02]  /*a0c0*/  FSEL R206, R206, -INF , !P0 ;  /* 0xff800000cece7808 */ /* 0x000fe40004000000 */
[----:B------:R-:W-:Y:S02]  /*a0d0*/  ISETP.GE.AND P4, PT, R15, R230, PT ;  /* 0x000000e60f00720c */ /* 0x000fe40003f86270 */
[----:B------:R-:W-:Y:S02]  /*a0e0*/  ISETP.GT.AND P0, PT, R14, R15, PT ;  /* 0x0000000f0e00720c */ /* 0x000fe40003f04270 */
[----:B------:R-:W-:Y:S01]  /*a0f0*/  FMNMX3.FTZ R17, R17, R5, R4, !PT ;  /* 0x0000000511117276 */ /* 0x000fe20007810004 */
[----:B------:R-:W3:Y:S01]  /*a100*/  SHFL.BFLY PT, R15, R16, 0x2, 0x1f ;  /* 0x0c401f00100f7f89 */ /* 0x000ee200000e0000 */
[----:B------:R-:W-:-:S02]  /*a110*/  FSEL R175, R175, -INF , !P3 ;  /* 0xff800000afaf7808 */ /* 0x000fc40005800000 */
[----:B------:R-:W-:Y:S02]  /*a120*/  FMNMX3.FTZ R17, R17, R166, R165, !PT ;  /* 0x000000a611117276 */ /* 0x000fe400078100a5 */
[----:B------:R-:W-:Y:S02]  /*a130*/  FSEL R170, R170, -INF , !P1 ;  /* 0xff800000aaaa7808 */ /* 0x000fe40004800000 */
[----:B------:R-:W-:Y:S02]  /*a140*/  FMNMX3.FTZ R17, R17, R202, R167, !PT ;  /* 0x000000ca11117276 */ /* 0x000fe400078100a7 */
[----:B------:R-:W-:Y:S02]  /*a150*/  FSEL R211, R174, -INF , !P5 ;  /* 0xff800000aed37808 */ /* 0x000fe40006800000 */
[C---:B------:R-:W-:Y:S02]  /*a160*/  ISETP.GT.AND P3, PT, R14.reuse, R7, PT ;  /* 0x000000070e00720c */ /* 0x040fe40003f64270 */
[----:B------:R-:W-:Y:S01]  /*a170*/  ISETP.GT.AND P1, PT, R14, R13, PT ;  /* 0x0000000d0e00720c */ /* 0x000fe20003f24270 */
[----:B------:R-:W-:Y:S01]  /*a180*/  IMAD.U32 R14, RZ, RZ, UR21 ;  /* 0x00000015ff0e7e24 */ /* 0x000fe2000f8e00ff */
[----:B------:R-:W-:Y:S01]  /*a190*/  FSEL R171, R171, -INF , !P0 ;  /* 0xff800000abab7808 */ /* 0x000fe20004000000 */
[----:B------:R-:W-:Y:S01]  /*a1a0*/  UIADD3 UR21, UPT, UPT, UR21, 0x1, URZ ;  /* 0x0000000115157890 */ /* 0x000fe2000fffe0ff */
[----:B------:R-:W-:-:S02]  /*a1b0*/  FSEL R208, R175, -INF , !P2 ;  /* 0xff800000afd07808 */ /* 0x000fc40005000000 */
[----:B------:R-:W-:Y:S02]  /*a1c0*/  FMNMX3.FTZ R17, R17, R207, R206, !PT ;  /* 0x000000cf11117276 */ /* 0x000fe400078100ce */
[-C--:B------:R-:W-:Y:S02]  /*a1d0*/  ISETP.GE.AND P5, PT, R7, R230.reuse, PT ;  /* 0x000000e60700720c */ /* 0x080fe40003fa6270 */
[----:B------:R-:W-:Y:S02]  /*a1e0*/  ISETP.GE.AND P0, PT, R13, R230, PT ;  /* 0x000000e60d00720c */ /* 0x000fe40003f06270 */
[----:B------:R-:W-:Y:S02]  /*a1f0*/  FSEL R34, R34, -INF , !P3 ;  /* 0xff80000022227808 */ /* 0x000fe40005800000 */
[----:B------:R-:W-:Y:S02]  /*a200*/  FSEL R35, R35, -INF , !P1 ;  /* 0xff80000023237808 */ /* 0x000fe40004800000 */
[----:B------:R-:W-:-:S02]  /*a210*/  FSEL R178, R170, -INF , !P6 ;  /* 0xff800000aab27808 */ /* 0x000fc40007000000 */
[----:B------:R-:W-:Y:S02]  /*a220*/  FSEL R177, R171, -INF , !P4 ;  /* 0xff800000abb17808 */ /* 0x000fe40006000000 */
[----:B------:R-:W-:Y:S02]  /*a230*/  FMNMX3.FTZ R17, R17, R211, R208, !PT ;  /* 0x000000d311117276 */ /* 0x000fe400078100d0 */
[----:B------:R-:W-:Y:S02]  /*a240*/  FSEL R175, R34, -INF , !P5 ;  /* 0xff80000022af7808 */ /* 0x000fe40006800000 */
[----:B------:R-:W-:Y:S02]  /*a250*/  FSEL R174, R35, -INF , !P0 ;  /* 0xff80000023ae7808 */ /* 0x000fe40004000000 */
[----:B------:R-:W-:Y:S02]  /*a260*/  FMNMX3.FTZ R7, R17, R178, R177, !PT ;  /* 0x000000b211077276 */ /* 0x000fe400078100b1 */
[----:B---3--:R-:W-:-:S02]  /*a270*/  FMNMX.FTZ R15, R16, R15, !PT ;  /* 0x0000000f100f7209 */ /* 0x008fc40007810000 */
[----:B------:R-:W-:Y:S02]  /*a280*/  FMNMX3.FTZ R7, R7, R175, R174, !PT ;  /* 0x000000af07077276 */ /* 0x000fe400078100ae */
[----:B------:R-:W-:Y:S01]  /*a290*/  LOP3.LUT R14, R14, UR31, R247, 0x96, !PT ;  /* 0x0000001f0e0e7c12 */ /* 0x000fe2000f8e96f7 */
[----:B------:R-:W3:Y:S01]  /*a2a0*/  SHFL.BFLY PT, R181, R15, 0x1, 0x1f ;  /* 0x0c201f000fb57f89 */ /* 0x000ee200000e0000 */
[----:B------:R-:W-:-:S03]  /*a2b0*/  LEA R172, R2, UR5, 0x1 ;  /* 0x0000000502ac7c11 */ /* 0x000fc6000f8e08ff */
[----:B------:R-:W4:Y:S01]  /*a2c0*/  SHFL.BFLY PT, R13, R7, 0x2, 0x1f ;  /* 0x0c401f00070d7f89 */ /* 0x000f2200000e0000 */
[----:B------:R-:W-:-:S04]  /*a2d0*/  IMAD.WIDE.U32 R170, R14, -0x326172a9, RZ ;  /* 0xcd9e8d570eaa7825 */ /* 0x000fc800078e00ff */
[----:B------:R-:W-:Y:S01]  /*a2e0*/  VIADD R16, R172, 0x10000 ;  /* 0x00010000ac107836 */ /* 0x000fe20000000000 */
[----:B------:R-:W-:Y:S01]  /*a2f0*/  LOP3.LUT R170, R170, UR9, R239, 0x96, !PT ;  /* 0x00000009aaaa7c12 */ /* 0x000fe2000f8e96ef */
[----:B------:R-:W-:Y:S01]  /*a300*/  VIADD R192, R172, 0x10040 ;  /* 0x00010040acc07836 */ /* 0x000fe20000000000 */
[----:B---3--:R-:W-:Y:S02]  /*a310*/  FMNMX.FTZ R181, R15, R181, !PT ;  /* 0x000000b50fb57209 */ /* 0x008fe40007810000 */
[----:B----4-:R-:W-:-:S03]  /*a320*/  FMNMX.FTZ R7, R7, R13, !PT ;  /* 0x0000000d07077209 */ /* 0x010fc60007810000 */
[C---:B--2---:R-:W-:Y:S01]  /*a330*/  FMUL.FTZ R194, R181.reuse, UR17 ;  /* 0x00000011b5c27c20 */ /* 0x044fe20008410000 */
[----:B------:R-:W-:Y:S01]  /*a340*/  LOP3.LUT R13, R250, UR10, R171, 0x96, !PT ;  /* 0x0000000afa0d7c12 */ /* 0x000fe2000f8e96ab */
[----:B------:R-:W-:Y:S01]  /*a350*/  IMAD.WIDE.U32 R170, R170, -0x2daee0ad, RZ ;  /* 0xd2511f53aaaa7825 */ /* 0x000fe200078e00ff */
[----:B------:R-:W-:Y:S01]  /*a360*/  FSETP.NEU.FTZ.AND P1, PT, R181, -INF , PT ;  /* 0xff800000b500780b */ /* 0x000fe20003f3d000 */
[----:B------:R-:W2:Y:S02]  /*a370*/  SHFL.BFLY PT, R180, R7, 0x1, 0x1f ;  /* 0x0c201f0007b47f89 */ /* 0x000ea400000e0000 */
[----:B------:R-:W-:Y:S01]  /*a380*/  IMAD.WIDE.U32 R204, R13, -0x2daee0ad, RZ ;  /* 0xd2511f530dcc7825 */ /* 0x000fe200078e00ff */
[----:B------:R-:W-:Y:S02]  /*a390*/  FSEL R194, R194, RZ, P1 ;  /* 0x000000ffc2c27208 */ /* 0x000fe40000800000 */
[----:B------:R-:W-:-:S03]  /*a3a0*/  LOP3.LUT R204, R204, UR15, R171, 0x96, !PT ;  /* 0x0000000fcccc7c12 */ /* 0x000fc6000f8e96ab */
[--C-:B------:R-:W-:Y:S01]  /*a3b0*/  FFMA.FTZ R189, R12, UR17, -R194.reuse ;  /* 0x000000110cbd7c23 */ /* 0x100fe200080108c2 */
[----:B------:R-:W-:Y:S01]  /*a3c0*/  LOP3.LUT R12, R244, UR16, R205, 0x96, !PT ;  /* 0x00000010f40c7c12 */ /* 0x000fe2000f8e96cd */
[--C-:B------:R-:W-:Y:S01]  /*a3d0*/  FFMA.FTZ R188, R11, UR17, -R194.reuse ;  /* 0x000000110bbc7c23 */ /* 0x100fe200080108c2 */
[----:B------:R-:W-:Y:S01]  /*a3e0*/  FFMA.FTZ R187, R10, UR17, -R194 ;  /* 0x000000110abb7c23 */ /* 0x000fe200080108c2 */
[----:B------:R-:W-:-:S04]  /*a3f0*/  IMAD.WIDE.U32 R204, R204, -0x326172a9, RZ ;  /* 0xcd9e8d57cccc7825 */ /* 0x000fc800078e00ff */
[--C-:B------:R-:W-:Y:S01]  /*a400*/  FFMA.FTZ R186, R6, UR17, -R194.reuse ;  /* 0x0000001106ba7c23 */ /* 0x100fe200080108c2 */
[----:B------:R-:W-:Y:S01]  /*a410*/  MUFU.EX2 R189, R189 ;  /* 0x000000bd00bd7308 */ /* 0x000fe20000000800 */
[----:B------:R-:W-:Y:S01]  /*a420*/  FFMA.FTZ R199, R199, UR17, -R194 ;  /* 0x00000011c7c77c23 */ /* 0x000fe200080108c2 */
[----:B------:R-:W-:-:S04]  /*a430*/  IMAD.WIDE.U32 R12, R12, -0x326172a9, RZ ;  /* 0xcd9e8d570c0c7825 */ /* 0x000fc800078e00ff */
[--C-:B------:R-:W-:Y:S01]  /*a440*/  FFMA.FTZ R198, R198, UR17, -R194.reuse ;  /* 0x00000011c6c67c23 */ /* 0x100fe200080108c2 */
[--C-:B------:R-:W-:Y:S01]  /*a450*/  FFMA.FTZ R201, R201, UR17, -R194.reuse ;  /* 0x00000011c9c97c23 */ /* 0x100fe200080108c2 */
[--C-:B------:R-:W-:Y:S01]  /*a460*/  FFMA.FTZ R200, R200, UR17, -R194.reuse ;  /* 0x00000011c8c87c23 */ /* 0x100fe200080108c2 */
[--C-:B------:R-:W-:Y:S01]  /*a470*/  FFMA.FTZ R210, R210, UR17, -R194.reuse ;  /* 0x00000011d2d27c23 */ /* 0x100fe200080108c2 */
[----:B------:R-:W-:Y:S01]  /*a480*/  LOP3.LUT R11, R238, UR8, R13, 0x96, !PT ;  /* 0x00000008ee0b7c12 */ /* 0x000fe2000f8e960d */
[----:B------:R-:W-:Y:S01]  /*a490*/  MUFU.EX2 R188, R188 ;  /* 0x000000bc00bc7308 */ /* 0x000fe20000000800 */
[----:B------:R-:W-:Y:S01]  /*a4a0*/  LOP3.LUT R168, R12, UR7, R205, 0x96, !PT ;  /* 0x000000070ca87c12 */ /* 0x000fe2000f8e96cd */
[--C-:B------:R-:W-:Y:S01]  /*a4b0*/  FFMA.FTZ R209, R209, UR17, -R194.reuse ;  /* 0x00000011d1d17c23 */ /* 0x100fe200080108c2 */
[----:B--2---:R-:W-:Y:S01]  /*a4c0*/  FMNMX.FTZ R180, R7, R180, !PT ;  /* 0x000000b407b47209 */ /* 0x004fe20007810000 */
[----:B------:R-:W-:Y:S01]  /*a4d0*/  IMAD.WIDE.U32 R10, R11, -0x2daee0ad, RZ ;  /* 0xd2511f530b0a7825 */ /* 0x000fe200078e00ff */
[----:B------:R-:W2:Y:S03]  /*a4e0*/  LDC R7, c[0x0][0x4f8] ;  /* 0x00013e00ff077b82 */ /* 0x000ea60000000800 */
[----:B------:R-:W-:Y:S01]  /*a4f0*/  FFMA.FTZ R213, R213, UR17, -R194 ;  /* 0x00000011d5d57c23 */ /* 0x000fe200080108c2 */
[----:B------:R-:W-:Y:S01]  /*a500*/  FSETP.NEU.FTZ.AND P0, PT, R180, -INF , PT ;  /* 0xff800000b400780b */ /* 0x000fe20003f1d000 */
[----:B------:R-:W-:-:S04]  /*a510*/  IMAD.WIDE.U32 R168, R168, -0x2daee0ad, RZ ;  /* 0xd2511f53a8a87825 */ /* 0x000fc800078e00ff */
[----:B------:R-:W-:Y:S01]  /*a520*/  FMUL.FTZ R176, R180, UR17 ;  /* 0x00000011b4b07c20 */ /* 0x000fe20008410000 */
[----:B------:R-:W-:Y:S01]  /*a530*/  LOP3.LUT R170, R170, UR13, R11, 0x96, !PT ;  /* 0x0000000daaaa7c12 */ /* 0x000fe2000f8e960b */
[----:B------:R-:W-:Y:S01]  /*a540*/  MUFU.EX2 R187, R187 ;  /* 0x000000bb00bb7308 */ /* 0x000fe20000000800 */
[--C-:B------:R-:W-:Y:S01]  /*a550*/  FFMA.FTZ R212, R212, UR17, -R194.reuse ;  /* 0x00000011d4d47c23 */ /* 0x100fe200080108c2 */
[----:B------:R-:W-:Y:S01]  /*a560*/  LOP3.LUT R14, R10, UR12, R169, 0x96, !PT ;  /* 0x0000000c0a0e7c12 */ /* 0x000fe2000f8e96a9 */
[----:B------:R-:W-:Y:S01]  /*a570*/  FFMA.FTZ R197, R197, UR17, -R194 ;  /* 0x00000011c5c57c23 */ /* 0x000fe200080108c2 */
[----:B------:R-:W-:Y:S01]  /*a580*/  FSEL R176, R176, RZ, P0 ;  /* 0x000000ffb0b07208 */ /* 0x000fe20000000000 */
[----:B------:R-:W-:-:S04]  /*a590*/  IMAD.WIDE.U32 R170, R170, -0x326172a9, RZ ;  /* 0xcd9e8d57aaaa7825 */ /* 0x000fc800078e00ff */
[--C-:B------:R-:W-:Y:S01]  /*a5a0*/  FFMA.FTZ R196, R196, UR17, -R194.reuse ;  /* 0x00000011c4c47c23 */ /* 0x100fe200080108c2 */
[----:B------:R-:W-:Y:S01]  /*a5b0*/  FFMA.FTZ R195, R195, UR17, -R194 ;  /* 0x00000011c3c37c23 */ /* 0x000fe200080108c2 */
[----:B------:R-:W3:Y:S01]  /*a5c0*/  MUFU.EX2 R186, R186 ;  /* 0x000000ba00ba7308 */ /* 0x000ee20000000800 */
[----:B------:R-:W-:-:S04]  /*a5d0*/  IMAD.WIDE.U32 R14, R14, -0x326172a9, RZ ;  /* 0xcd9e8d570e0e7825 */ /* 0x000fc800078e00ff */
[--C-:B------:R-:W-:Y:S01]  /*a5e0*/  FFMA.FTZ R185, R9, UR17, -R176.reuse ;  /* 0x0000001109b97c23 */ /* 0x100fe200080108b0 */
[--C-:B------:R-:W-:Y:S01]  /*a5f0*/  FFMA.FTZ R182, R8, UR17, -R176.reuse ;  /* 0x0000001108b67c23 */ /* 0x100fe200080108b0 */
[----:B------:R-:W-:Y:S01]  /*a600*/  FFMA.FTZ R190, R4, UR17, -R176 ;  /* 0x0000001104be7c23 */ /* 0x000fe200080108b0 */
[----:B------:R-:W-:Y:S01]  /*a610*/  IMAD.MOV.U32 R9, RZ, RZ, R14 ;  /* 0x000000ffff097224 */ /* 0x000fe200078e000e */
[----:B------:R-:W-:Y:S01]  /*a620*/  PRMT R6, R14, 0x7771, RZ ;  /* 0x000077710e067816 */ /* 0x000fe200000000ff */
[--C-:B------:R-:W-:Y:S01]  /*a630*/  FFMA.FTZ R202, R202, UR17, -R176.reuse ;  /* 0x00000011caca7c23 */ /* 0x100fe200080108b0 */
[C---:B------:R-:W-:Y:S01]  /*a640*/  PRMT R12, R14.reuse, 0x7773, RZ ;  /* 0x000077730e0c7816 */ /* 0x040fe200000000ff */
[----:B------:R-:W-:Y:S01]  /*a650*/  MUFU.EX2 R185, R185 ;  /* 0x000000b900b97308 */ /* 0x000fe20000000800 */
[----:B------:R-:W-:Y:S01]  /*a660*/  LOP3.LUT R10, R9, 0xff, RZ, 0xc0, !PT ;  /* 0x000000ff090a7812 */ /* 0x000fe200078ec0ff */
[--C-:B------:R-:W-:Y:S01]  /*a670*/  FFMA.FTZ R9, R5, UR17, -R176.reuse ;  /* 0x0000001105097c23 */ /* 0x100fe200080108b0 */
[----:B------:R-:W-:Y:S01]  /*a680*/  PRMT R11, R14, 0x7772, RZ ;  /* 0x000077720e0b7816 */ /* 0x000fe200000000ff */
[----:B------:R-:W-:Y:S01]  /*a690*/  FFMA.FTZ R203, R167, UR17, -R176 ;  /* 0x00000011a7cb7c23 */ /* 0x000fe200080108b0 */
[----:B------:R-:W-:Y:S01]  /*a6a0*/  PRMT R6, R10, 0x5410, R6 ;  /* 0x000054100a067816 */ /* 0x000fe20000000006 */
[--C-:B------:R-:W-:Y:S01]  /*a6b0*/  FFMA.FTZ R205, R166, UR17, -R176.reuse ;  /* 0x00000011a6cd7c23 */ /* 0x100fe200080108b0 */
[----:B------:R-:W-:Y:S01]  /*a6c0*/  LOP3.LUT R8, R170, UR4, R15, 0x96, !PT ;  /* 0x00000004aa087c12 */ /* 0x000fe2000f8e960f */
[----:B------:R4:W-:Y:S01]  /*a6d0*/  MUFU.EX2 R2, R9 ;  /* 0x0000000900027308 */ /* 0x0009e20000000800 */
[----:B------:R-:W-:Y:S01]  /*a6e0*/  FSEL R10, R181, RZ, P1 ;  /* 0x000000ffb50a7208 */ /* 0x000fe20000800000 */
[--C-:B------:R-:W-:Y:S01]  /*a6f0*/  FFMA.FTZ R211, R211, UR17, -R176.reuse ;  /* 0x00000011d3d37c23 */ /* 0x100fe200080108b0 */
[----:B------:R-:W-:Y:S01]  /*a700*/  R2P PR, R217, 0x6 ;  /* 0x00000006d9007804 */ /* 0x000fe20000000000 */
[----:B------:R-:W-:Y:S01]  /*a710*/  FFMA.FTZ R208, R208, UR17, -R176 ;  /* 0x00000011d0d07c23 */ /* 0x000fe200080108b0 */
[----:B------:R-:W-:Y:S01]  /*a720*/  PRMT R5, R11, 0x5410, R12 ;  /* 0x000054100b057816 */ /* 0x000fe2000000000c */
[----:B------:R-:W-:Y:S01]  /*a730*/  FADD.FTZ R10, R164, -R10 ;  /* 0x8000000aa40a7221 */ /* 0x000fe20000010000 */
[----:B------:R-:W-:Y:S01]  /*a740*/  LOP3.LUT R11, R8, 0xffff, RZ, 0xc0, !PT ;  /* 0x0000ffff080b7812 */ /* 0x000fe200078ec0ff */
[----:B------:R-:W-:Y:S01]  /*a750*/  MUFU.EX2 R182, R182 ;  /* 0x000000b600b67308 */ /* 0x000fe20000000800 */
[----:B------:R-:W-:Y:S01]  /*a760*/  SEL R191, R0, 0xffffffe0, !P1 ;  /* 0xffffffe000bf7807 */ /* 0x000fe20004800000 */
[----:B------:R-:W-:Y:S01]  /*a770*/  LDSM.16.MT88.4 R12, [R172+0x10000] ;  /* 0x01000000ac0c783b */ /* 0x000fe20000004200 */
[----:B------:R-:W-:Y:S01]  /*a780*/  SHF.R.U32.HI R4, RZ, 0x8, R11 ;  /* 0x00000008ff047819 */ /* 0x000fe2000001160b */
[----:B------:R-:W-:Y:S01]  /*a790*/  FFMA.FTZ R207, R207, UR17, -R176 ;  /* 0x00000011cfcf7c23 */ /* 0x000fe200080108b0 */
[----:B------:R-:W-:Y:S01]  /*a7a0*/  FSEL R11, R180, RZ, P0 ;  /* 0x000000ffb40b7208 */ /* 0x000fe20000000000 */
[----:B------:R-:W-:Y:S01]  /*a7b0*/  IMAD.IADD R193, R172, 0x1, R191 ;  /* 0x00000001acc17824 */ /* 0x000fe200078e02bf */
[----:B--2---:R-:W-:Y:S01]  /*a7c0*/  LOP3.LUT R7, R7, 0xff, RZ, 0xc0, !PT ;  /* 0x000000ff07077812 */ /* 0x004fe200078ec0ff */
[----:B------:R-:W-:Y:S01]  /*a7d0*/  @P2 VIADD R192, R16, 0xffffffc0 ;  /* 0xffffffc010c02836 */ /* 0x000fe20000000000 */
[----:B----4-:R-:W-:Y:S01]  /*a7e0*/  LOP3.LUT R9, R8, 0xff, RZ, 0xc0, !PT ;  /* 0x000000ff08097812 */ /* 0x010fe200078ec0ff */
[----:B------:R-:W-:Y:S01]  /*a7f0*/  FADD.FTZ R11, R3, -R11 ;  /* 0x8000000b030b7221 */ /* 0x000fe20000010000 */
[----:B------:R-:W-:Y:S01]  /*a800*/  FMUL.FTZ R3, R10, UR17 ;  /* 0x000000110a037c20 */ /* 0x000fe20008410000 */
[----:B-1----:R-:W1:Y:S01]  /*a810*/  LDSM.16.MT88.4 R20, [R193+0x10000] ;  /* 0x01000000c114783b */ /* 0x002e620000004200 */
[----:B------:R-:W-:Y:S01]  /*a820*/  PRMT R4, R9, 0x5410, R4 ;  /* 0x0000541009047816 */ /* 0x000fe20000000004 */
[----:B------:R-:W2:Y:S01]  /*a830*/  MUFU.EX2 R190, R190 ;  /* 0x000000be00be7308 */ /* 0x000ea20000000800 */
[----:B------:R-:W-:Y:S01]  /*a840*/  PRMT R10, R8, 0x7632, R10 ;  /* 0x00007632080a7816 */ /* 0x000fe2000000000a */
[----:B------:R-:W4:Y:S01]  /*a850*/  LDSM.16.MT88.4 R28, [R192] ;  /* 0x00000000c01c783b */ /* 0x000f220000004200 */
[----:B------:R-:W-:Y:S01]  /*a860*/  SHF.R.U32.HI R9, RZ, 0x18, R8 ;  /* 0x00000018ff097819 */ /* 0x000fe20000011608 */
[----:B------:R-:W-:Y:S01]  /*a870*/  FMUL.FTZ R8, R11, UR17 ;  /* 0x000000110b087c20 */ /* 0x000fe20008410000 */
[----:B------:R-:W-:Y:S01]  /*a880*/  LOP3.LUT R10, R10, 0xff, RZ, 0xc0, !PT ;  /* 0x000000ff0a0a7812 */ /* 0x000fe200078ec0ff */
[----:B------:R-:W-:Y:S01]  /*a890*/  IMAD R173, R7, 0x10000, R7 ;  /* 0x0001000007ad7824 */ /* 0x000fe200078e0207 */
[----:B------:R-:W-:Y:S01]  /*a8a0*/  LOP3.LUT R7, R5, 0xff00ff, RZ, 0xc0, !PT ;  /* 0x00ff00ff05077812 */ /* 0x000fe200078ec0ff */
[----:B------:R-:W5:Y:S01]  /*a8b0*/  MUFU.EX2 R3, R3 ;  /* 0x0000000300037308 */ /* 0x000f620000000800 */
[----:B------:R-:W-:Y:S01]  /*a8c0*/  PRMT R5, R10, 0x5410, R9 ;  /* 0x000054100a057816 */ /* 0x000fe20000000009 */
[----:B------:R-:W-:Y:S01]  /*a8d0*/  IMAD.IADD R191, R191, 0x1, R192 ;  /* 0x00000001bfbf7824 */ /* 0x000fe200078e02c0 */
[--C-:B------:R-:W-:Y:S01]  /*a8e0*/  HSET2.LE.AND R6, R6, R173.reuse, PT ;  /* 0x000000ad06067233 */ /* 0x100fe20003803000 */
[----:B------:R-:W-:Y:S01]  /*a8f0*/  FFMA.FTZ R206, R206, UR17, -R176 ;  /* 0x00000011cece7c23 */ /* 0x000fe200080108b0 */
[--C-:B------:R-:W-:Y:S01]  /*a900*/  HSET2.LE.AND R7, R7, R173.reuse, PT ;  /* 0x000000ad07077233 */ /* 0x100fe20003803000 */
[----:B------:R-:W-:Y:S01]  /*a910*/  FFMA.FTZ R194, R179, UR17, -R194 ;  /* 0x00000011b3c27c23 */ /* 0x000fe200080108c2 */
[--C-:B------:R-:W-:Y:S01]  /*a920*/  HSET2.LE.AND R4, R4, R173.reuse, PT ;  /* 0x000000ad04047233 */ /* 0x100fe20003803000 */
[----:B------:R-:W1:Y:S01]  /*a930*/  MUFU.EX2 R0, R8 ;  /* 0x0000000800007308 */ /* 0x000e620000000800 */
[----:B------:R-:W-:Y:S01]  /*a940*/  HSET2.LE.AND R5, R5, R173, PT ;  /* 0x000000ad05057233 */ /* 0x000fe20003803000 */
[--C-:B------:R-:W-:Y:S01]  /*a950*/  FFMA.FTZ R214, R178, UR17, -R176.reuse ;  /* 0x00000011b2d67c23 */ /* 0x100fe200080108b0 */
[----:B---3--:R-:W-:Y:S01]  /*a960*/  F2FP.F16.F32.PACK_AB R11, R186, R187 ;  /* 0x000000bbba0b723e */ /* 0x008fe200000000ff */
[--C-:B------:R-:W-:Y:S01]  /*a970*/  FFMA.FTZ R218, R177, UR17, -R176.reuse ;  /* 0x00000011b1da7c23 */ /* 0x100fe200080108b0 */
[----:B--2---:R-:W-:Y:S01]  /*a980*/  F2FP.F16.F32.PACK_AB R10, R190, R2 ;  /* 0x00000002be0a723e */ /* 0x004fe200000000ff */
[--C-:B------:R-:W-:Y:S01]  /*a990*/  FFMA.FTZ R221, R175, UR17, -R176.reuse ;  /* 0x00000011afdd7c23 */ /* 0x100fe200080108b0 */
[----:B------:R-:W-:Y:S01]  /*a9a0*/  F2FP.F16.F32.PACK_AB R9, R188, R189 ;  /* 0x000000bdbc09723e */ /* 0x000fe200000000ff */
[----:B------:R-:W-:Y:S01]  /*a9b0*/  MUFU.EX2 R199, R199 ;  /* 0x000000c700c77308 */ /* 0x000fe20000000800 */
[-C--:B-----5:R-:W-:Y:S01]  /*a9c0*/  FMUL.FTZ R32, R136, R3.reuse ;  /* 0x0000000388207220 */ /* 0x0a0fe20000410000 */
[-C--:B------:R-:W-:Y:S01]  /*a9d0*/  FMUL.FTZ R33, R137, R3.reuse ;  /* 0x0000000389217220 */ /* 0x080fe20000410000 */
[----:B------:R-:W-:Y:S01]  /*a9e0*/  LOP3.LUT R6, R11, R6, RZ, 0xc0, !PT ;  /* 0x000000060b067212 */ /* 0x000fe200078ec0ff */
[----:B------:R-:W-:Y:S01]  /*a9f0*/  FMUL.FTZ R16, R152, R3 ;  /* 0x0000000398107220 */ /* 0x000fe20000410000 */
[----:B------:R-:W-:Y:S01]  /*aa00*/  LOP3.LUT R7, R10, R7, RZ, 0xc0, !PT ;  /* 0x000000070a077212 */ /* 0x000fe200078ec0ff */
[-C--:B------:R-:W-:Y:S01]  /*aa10*/  FMUL.FTZ R17, R153, R3.reuse ;  /* 0x0000000399117220 */ /* 0x080fe20000410000 */
[----:B------:R-:W-:Y:S01]  /*aa20*/  LOP3.LUT R4, R9, R4, RZ, 0xc0, !PT ;  /* 0x0000000409047212 */ /* 0x000fe200078ec0ff */
[----:B------:R-:W-:Y:S01]  /*aa30*/  FMUL.FTZ R24, R148, R3 ;  /* 0x0000000394187220 */ /* 0x000fe20000410000 */
[-C--:B-1----:R-:W-:Y:S01]  /*aa40*/  FMUL.FTZ R34, R138, R0.reuse ;  /* 0x000000008a227220 */ /* 0x082fe20000410000 */
[-C--:B------:R-:W-:Y:S01]  /*aa50*/  FMUL.FTZ R35, R139, R0.reuse ;  /* 0x000000008b237220 */ /* 0x080fe20000410000 */
[----:B------:R-:W-:Y:S01]  /*aa60*/  F2FP.F16.F32.PACK_AB R8, R182, R185 ;  /* 0x000000b9b608723e */ /* 0x000fe200000000ff */
[----:B------:R-:W1:Y:S01]  /*aa70*/  LDSM.16.MT88.4 R136, [R193+0x12000] ;  /* 0x01200000c188783b */ /* 0x000e620000004200 */
[-C--:B------:R-:W-:Y:S01]  /*aa80*/  FMUL.FTZ R18, R154, R0.reuse ;  /* 0x000000009a127220 */ /* 0x080fe20000410000 */
[-C--:B------:R-:W-:Y:S01]  /*aa90*/  FMUL.FTZ R19, R155, R0.reuse ;  /* 0x000000009b137220 */ /* 0x080fe20000410000 */
[----:B------:R-:W-:Y:S01]  /*aaa0*/  LOP3.LUT R5, R8, R5, RZ, 0xc0, !PT ;  /* 0x0000000508057212 */ /* 0x000fe200078ec0ff */
        /* <DEDUP_REMOVED lines=106> */
[----:B------:R-:W-:Y:S01]  /*b150*/  LDSM.16.MT88.4 R152, [R191+0x6000] ;  /* 0x00600000bf98783b */ /* 0x000fe20000004200 */
[-C--:B------:R-:W-:Y:S01]  /*b160*/  FMUL.FTZ R120, R120, R3.reuse ;  /* 0x0000000378787220 */ /* 0x080fe20000410000 */
[-C--:B------:R-:W-:Y:S01]  /*b170*/  FMUL.FTZ R121, R121, R3.reuse ;  /* 0x0000000379797220 */ /* 0x080fe20000410000 */
[C---:B--2---:R-:W-:Y:S01]  /*b180*/  HMMA.16816.F32 R60, R4.reuse, R144, R60 ;  /* 0x00000090043c723c */ /* 0x044fe2000000183c */
[-C--:B------:R-:W-:Y:S01]  /*b190*/  FMUL.FTZ R122, R122, R0.reuse ;  /* 0x000000007a7a7220 */ /* 0x080fe20000410000 */
[-C--:B------:R-:W-:Y:S01]  /*b1a0*/  FMUL.FTZ R123, R123, R0.reuse ;  /* 0x000000007b7b7220 */ /* 0x080fe20000410000 */
[----:B------:R-:W-:Y:S01]  /*b1b0*/  MUFU.EX2 R198, R198 ;  /* 0x000000c600c67308 */ /* 0x000fe20000000800 */
[-C--:B------:R-:W-:Y:S01]  /*b1c0*/  FMUL.FTZ R108, R108, R3.reuse ;  /* 0x000000036c6c7220 */ /* 0x080fe20000410000 */
[-C--:B------:R-:W-:Y:S01]  /*b1d0*/  FMUL.FTZ R109, R109, R3.reuse ;  /* 0x000000036d6d7220 */ /* 0x080fe20000410000 */
[-C--:B------:R-:W-:Y:S01]  /*b1e0*/  FMUL.FTZ R110, R110, R0.reuse ;  /* 0x000000006e6e7220 */ /* 0x080fe20000410000 */
[-C--:B------:R-:W-:Y:S01]  /*b1f0*/  FMUL.FTZ R111, R111, R0.reuse ;  /* 0x000000006f6f7220 */ /* 0x080fe20000410000 */
[C---:B------:R-:W-:Y:S01]  /*b200*/  HMMA.16816.F32 R64, R4.reuse, R146, R64 ;  /* 0x000000920440723c */ /* 0x040fe20000001840 */
[----:B------:R-:W2:Y:S01]  /*b210*/  LDSM.16.MT88.4 R144, [R192+0x4000] ;  /* 0x00400000c090783b */ /* 0x000ea20000004200 */
[-C--:B------:R-:W-:Y:S01]  /*b220*/  FMUL.FTZ R132, R132, R3.reuse ;  /* 0x0000000384847220 */ /* 0x080fe20000410000 */
[----:B------:R-:W4:Y:S01]  /*b230*/  MUFU.EX2 R201, R201 ;  /* 0x000000c900c97308 */ /* 0x000f220000000800 */
[-C--:B------:R-:W-:Y:S01]  /*b240*/  FMUL.FTZ R133, R133, R3.reuse ;  /* 0x0000000385857220 */ /* 0x080fe20000410000 */
[-C--:B------:R-:W-:Y:S01]  /*b250*/  FMUL.FTZ R134, R134, R0.reuse ;  /* 0x0000000086867220 */ /* 0x080fe20000410000 */
[-C--:B------:R-:W-:Y:S01]  /*b260*/  FMUL.FTZ R135, R135, R0.reuse ;  /* 0x0000000087877220 */ /* 0x080fe20000410000 */
[-C--:B------:R-:W-:Y:S01]  /*b270*/  FMUL.FTZ R112, R112, R3.reuse ;  /* 0x0000000370707220 */ /* 0x080fe20000410000 */
[C---:B---3--:R-:W-:Y:S01]  /*b280*/  HMMA.16816.F32 R76, R4.reuse, R140, R76 ;  /* 0x0000008c044c723c */ /* 0x048fe2000000184c */
[-C--:B------:R-:W-:Y:S01]  /*b290*/  FMUL.FTZ R113, R113, R3.reuse ;  /* 0x0000000371717220 */ /* 0x080fe20000410000 */
[-C--:B------:R-:W-:Y:S01]  /*b2a0*/  FMUL.FTZ R114, R114, R0.reuse ;  /* 0x0000000072727220 */ /* 0x080fe20000410000 */
[----:B------:R-:W3:Y:S01]  /*b2b0*/  MUFU.EX2 R200, R200 ;  /* 0x000000c800c87308 */ /* 0x000ee20000000800 */
[-C--:B------:R-:W-:Y:S01]  /*b2c0*/  FMUL.FTZ R115, R115, R0.reuse ;  /* 0x0000000073737220 */ /* 0x080fe20000410000 */
[-C--:B------:R-:W-:Y:S01]  /*b2d0*/  FMUL.FTZ R124, R124, R3.reuse ;  /* 0x000000037c7c7220 */ /* 0x080fe20000410000 */
[-C--:B------:R-:W-:Y:S01]  /*b2e0*/  FMUL.FTZ R125, R125, R3.reuse ;  /* 0x000000037d7d7220 */ /* 0x080fe20000410000 */
[-C--:B------:R-:W-:Y:S01]  /*b2f0*/  FMUL.FTZ R126, R126, R0.reuse ;  /* 0x000000007e7e7220 */ /* 0x080fe20000410000 */
[C---:B------:R-:W-:Y:S01]  /*b300*/  HMMA.16816.F32 R80, R4.reuse, R142, R80 ;  /* 0x0000008e0450723c */ /* 0x040fe20000001850 */
[----:B------:R-:W5:Y:S01]  /*b310*/  LDSM.16.MT88.4 R140, [R172+0x16000] ;  /* 0x01600000ac8c783b */ /* 0x000f620000004200 */
        /* <DEDUP_REMOVED lines=19> */
[----:B------:R-:W-:Y:S01]  /*b450*/  LDSM.16.MT88.4 R160, [R193+0x12800] ;  /* 0x01280000c1a0783b */ /* 0x000fe20000004200 */
[----:B------:R-:W-:Y:S01]  /*b460*/  FFMA.FTZ R220, R174, UR17, -R176 ;  /* 0x00000011aedc7c23 */ /* 0x000fe200080108b0 */
[----:B------:R-:W-:Y:S01]  /*b470*/  FFMA.FTZ R3, R249, R3, R189 ;  /* 0x00000003f9037223 */ /* 0x000fe200000100bd */
[----:B------:R-:W-:Y:S01]  /*b480*/  HMMA.16816.F32 R32, R4, R148, R32 ;  /* 0x000000940420723c */ /* 0x000fe20000001820 */
[----:B------:R-:W-:Y:S01]  /*b490*/  FFMA.FTZ R0, R248, R0, R185 ;  /* 0x00000000f8007223 */ /* 0x000fe200000100b9 */
[----:B------:R-:W-:Y:S01]  /*b4a0*/  PLOP3.LUT P0, PT, PT, PT, UP1, 0x80, 0x8 ;  /* 0x000000000008781c */ /* 0x000fe20003f0f018 */
[----:B------:R-:W-:Y:S01]  /*b4b0*/  MUFU.EX2 R211, R211 ;  /* 0x000000d300d37308 */ /* 0x000fe20000000800 */
[----:B------:R-:W-:Y:S01]  /*b4c0*/  FADD.FTZ R188, R188, R3 ;  /* 0x00000003bcbc7221 */ /* 0x000fe20000010000 */
[----:B------:R-:W-:Y:S01]  /*b4d0*/  FADD.FTZ R0, R182, R0 ;  /* 0x00000000b6007221 */ /* 0x000fe20000010000 */
[----:B------:R-:W-:-:S02]  /*b4e0*/  IMAD.MOV.U32 R3, RZ, RZ, R180 ;  /* 0x000000ffff037224 */ /* 0x000fc400078e00b4 */
[C---:B--2---:R-:W-:Y:S01]  /*b4f0*/  HMMA.16816.F32 R84, R4.reuse, R144, R84 ;  /* 0x000000900454723c */ /* 0x044fe20000001854 */
[----:B------:R-:W-:Y:S01]  /*b500*/  FADD.FTZ R188, R187, R188 ;  /* 0x000000bcbbbc7221 */ /* 0x000fe20000010000 */
[----:B------:R-:W-:Y:S01]  /*b510*/  FADD.FTZ R2, R2, R0 ;  /* 0x0000000002027221 */ /* 0x000fe20000010000 */
[----:B------:R-:W-:Y:S02]  /*b520*/  MUFU.EX2 R208, R208 ;  /* 0x000000d000d07308 */ /* 0x000fe40000000800 */
[----:B------:R-:W-:Y:S01]  /*b530*/  FADD.FTZ R186, R186, R188 ;  /* 0x000000bcbaba7221 */ /* 0x000fe20000010000 */
[----:B------:R-:W-:Y:S01]  /*b540*/  FADD.FTZ R2, R190, R2 ;  /* 0x00000002be027221 */ /* 0x000fe20000010000 */
[----:B------:R-:W-:Y:S01]  /*b550*/  @P0 IMAD.MOV.U32 R3, RZ, RZ, R180 ;  /* 0x000000ffff030224 */ /* 0x000fe200078e00b4 */
[C---:B------:R-:W-:Y:S01]  /*b560*/  HMMA.16816.F32 R88, R4.reuse, R146, R88 ;  /* 0x000000920458723c */ /* 0x040fe20000001858 */
[----:B------:R-:W2:Y:S01]  /*b570*/  LDSM.16.MT88.4 R144, [R193+0x16000] ;  /* 0x01600000c190783b */ /* 0x000ea20000004200 */
[----:B----4-:R-:W-:Y:S01]  /*b580*/  FADD.FTZ R186, R201, R186 ;  /* 0x000000bac9ba7221 */ /* 0x010fe20000010000 */
[----:B------:R-:W-:Y:S05]  /*b590*/  MUFU.EX2 R210, R210 ;  /* 0x000000d200d27308 */ /* 0x000fea0000000800 */
[----:B-----5:R-:W-:Y:S01]  /*b5a0*/  HMMA.16816.F32 R100, R4, R140, R100 ;  /* 0x0000008c0464723c */ /* 0x020fe20000001864 */
[----:B------:R-:W-:Y:S01]  /*b5b0*/  LOP3.LUT R140, R204, UR6, R171, 0x96, !PT ;  /* 0x00000006cc8c7c12 */ /* 0x000fe2000f8e96ab */
[----:B------:R-:W-:Y:S01]  /*b5c0*/  FFMA.FTZ R204, R165, UR17, -R176 ;  /* 0x00000011a5cc7c23 */ /* 0x000fe200080108b0 */
[----:B------:R-:W-:Y:S01]  /*b5d0*/  MUFU.EX2 R209, R209 ;  /* 0x000000d100d17308 */ /* 0x000fe20000000800 */
[----:B------:R-:W-:Y:S02]  /*b5e0*/  LDSM.16.MT88.4 R164, [R191+0x800] ;  /* 0x00080000bfa4783b */ /* 0x000fe40000004200 */
[----:B------:R-:W-:-:S02]  /*b5f0*/  IMAD.WIDE.U32 R140, R140, -0x2daee0ad, RZ ;  /* 0xd2511f538c8c7825 */ /* 0x000fc400078e00ff */
[C---:B------:R-:W-:Y:S01]  /*b600*/  HMMA.16816.F32 R104, R4.reuse, R142, R104 ;  /* 0x0000008e0468723c */ /* 0x040fe20000001868 */
[----:B------:R-:W-:Y:S01]  /*b610*/  LDSM.16.MT88.4 R176, [R172+0x15800] ;  /* 0x01580000acb0783b */ /* 0x000fe20000004200 */
[----:B------:R-:W-:Y:S01]  /*b620*/  IMAD.MOV.U32 R143, RZ, RZ, R140 ;  /* 0x000000ffff8f7224 */ /* 0x000fe200078e008c */
[----:B------:R-:W-:Y:S01]  /*b630*/  LOP3.LUT R168, R168, UR11, R141, 0x96, !PT ;  /* 0x0000000ba8a87c12 */ /* 0x000fe2000f8e968d */
[----:B------:R-:W4:Y:S01]  /*b640*/  MUFU.EX2 R204, R204 ;  /* 0x000000cc00cc7308 */ /* 0x000f220000000800 */
[C---:B------:R-:W-:Y:S02]  /*b650*/  PRMT R141, R140.reuse, 0x7771, RZ ;  /* 0x000077718c8d7816 */ /* 0x040fe400000000ff */
[C---:B------:R-:W-:Y:S01]  /*b660*/  PRMT R142, R140.reuse, 0x7773, RZ ;  /* 0x000077738c8e7816 */ /* 0x040fe200000000ff */
[----:B---3--:R-:W-:Y:S01]  /*b670*/  HMMA.16816.F32 R116, R4, R136, R116 ;  /* 0x000000880474723c */ /* 0x008fe20000001874 */
[----:B------:R-:W-:Y:S02]  /*b680*/  LOP3.LUT R137, R143, 0xff, RZ, 0xc0, !PT ;  /* 0x000000ff8f897812 */ /* 0x000fe400078ec0ff */
[----:B------:R-:W-:Y:S01]  /*b690*/  PRMT R140, R140, 0x7772, RZ ;  /* 0x000077728c8c7816 */ /* 0x000fe200000000ff */
[----:B------:R-:W3:Y:S01]  /*b6a0*/  MUFU.EX2 R213, R213 ;  /* 0x000000d500d57308 */ /* 0x000ee20000000800 */
[----:B------:R-:W-:-:S02]  /*b6b0*/  LOP3.LUT R143, R168, 0xffff, RZ, 0xc0, !PT ;  /* 0x0000ffffa88f7812 */ /* 0x000fc400078ec0ff */
[----:B------:R-:W-:Y:S01]  /*b6c0*/  PRMT R140, R140, 0x5410, R142 ;  /* 0x000054108c8c7816 */ /* 0x000fe2000000008e */
[C---:B------:R-:W-:Y:S01]  /*b6d0*/  HMMA.16816.F32 R120, R4.reuse, R138, R120 ;  /* 0x0000008a0478723c */ /* 0x040fe20000001878 */
[----:B------:R-:W-:Y:S02]  /*b6e0*/  SHF.R.U32.HI R143, RZ, 0x8, R143 ;  /* 0x00000008ff8f7819 */ /* 0x000fe4000001168f */
[----:B------:R-:W-:Y:S01]  /*b6f0*/  LOP3.LUT R136, R168, 0xff, RZ, 0xc0, !PT ;  /* 0x000000ffa8887812 */ /* 0x000fe200078ec0ff */
[----:B------:R-:W5:Y:S01]  /*b700*/  MUFU.EX2 R212, R212 ;  /* 0x000000d400d47308 */ /* 0x000f620000000800 */
[----:B------:R-:W-:Y:S02]  /*b710*/  PRMT R137, R137, 0x5410, R141 ;  /* 0x0000541089897816 */ /* 0x000fe4000000008d */
[----:B------:R-:W-:Y:S01]  /*b720*/  PRMT R136, R136, 0x5410, R143 ;  /* 0x0000541088887816 */ /* 0x000fe2000000008f */
[C---:B------:R-:W-:Y:S01]  /*b730*/  HMMA.16816.F32 R132, R4.reuse, R150, R132 ;  /* 0x000000960484723c */ /* 0x040fe20000001884 */
[----:B------:R-:W-:Y:S01]  /*b740*/  LOP3.LUT R139, R140, 0xff00ff, RZ, 0xc0, !PT ;  /* 0x00ff00ff8c8b7812 */ /* 0x000fe200078ec0ff */
[----:B------:R-:W-:Y:S01]  /*b750*/  LDSM.16.MT88.4 R148, [R172+0x10800] ;  /* 0x01080000ac94783b */ /* 0x000fe20000004200 */
[----:B------:R-:W-:Y:S01]  /*b760*/  SHF.R.U32.HI R138, RZ, 0x18, R168 ;  /* 0x00000018ff8a7819 */ /* 0x000fe200000116a8 */
[----:B------:R-:W-:Y:S01]  /*b770*/  MUFU.EX2 R207, R207 ;  /* 0x000000cf00cf7308 */ /* 0x000fe20000000800 */
[--C-:B------:R-:W-:Y:S01]  /*b780*/  HSET2.LE.AND R136, R136, R173.reuse, PT ;  /* 0x000000ad88887233 */ /* 0x100fe20003803000 */
[----:B------:R-:W3:Y:S01]  /*b790*/  LDSM.16.MT88.4 R140, [R193+0x10800] ;  /* 0x01080000c18c783b */ /* 0x000ee20000004200 */
[----:B------:R-:W-:Y:S01]  /*b7a0*/  HSET2.LE.AND R139, R139, R173, PT ;  /* 0x000000ad8b8b7233 */ /* 0x000fe20003803000 */
[----:B--2---:R-:W-:Y:S01]  /*b7b0*/  HMMA.16816.F32 R108, R4, R144, R108 ;  /* 0x00000090046c723c */ /* 0x004fe2000000186c */
[----:B------:R-:W-:-:S02]  /*b7c0*/  PRMT R144, R168, 0x7632, R144 ;  /* 0x00007632a8907816 */ /* 0x000fc40000000090 */
[----:B------:R-:W-:Y:S01]  /*b7d0*/  HSET2.LE.AND R145, R137, R173, PT ;  /* 0x000000ad89917233 */ /* 0x000fe20003803000 */
[----:B------:R-:W-:Y:S01]  /*b7e0*/  LDSM.16.MT88.4 R168, [R192+0x800] ;  /* 0x00080000c0a8783b */ /* 0x000fe20000004200 */
[----:B------:R-:W-:Y:S01]  /*b7f0*/  LOP3.LUT R144, R144, 0xff, RZ, 0xc0, !PT ;  /* 0x000000ff90907812 */ /* 0x000fe200078ec0ff */
[----:B------:R-:W2:Y:S02]  /*b800*/  MUFU.EX2 R206, R206 ;  /* 0x000000ce00ce7308 */ /* 0x000ea40000000800 */
[C---:B------:R-:W-:Y:S01]  /*b810*/  HMMA.16816.F32 R112, R4.reuse, R146, R112 ;  /* 0x000000920470723c */ /* 0x040fe20000001870 */
[----:B------:R-:W-:Y:S02]  /*b820*/  F2FP.F16.F32.PACK_AB R146, R198, R199 ;  /* 0x000000c7c692723e */ /* 0x000fe400000000ff */
[----:B------:R-:W-:Y:S02]  /*b830*/  PRMT R137, R144, 0x5410, R138 ;  /* 0x0000541090897816 */ /* 0x000fe4000000008a */
[----:B------:R-:W-:Y:S01]  /*b840*/  LOP3.LUT R138, R146, R145, RZ, 0xc0, !PT ;  /* 0x00000091928a7212 */ /* 0x000fe200078ec0ff */
[----:B------:R-:W2:Y:S01]  /*b850*/  MUFU.EX2 R197, R197 ;  /* 0x000000c500c57308 */ /* 0x000ea20000000800 */
[C---:B------:R-:W-:Y:S01]  /*b860*/  F2FP.F16.F32.PACK_AB R144, R200.reuse, R201 ;  /* 0x000000c9c890723e */ /* 0x040fe200000000ff */
[----:B------:R-:W-:Y:S01]  /*b870*/  HMMA.16816.F32 R124, R4, R152, R124 ;  /* 0x00000098047c723c */ /* 0x000fe2000000187c */
[----:B-1----:R-:W-:Y:S01]  /*b880*/  F2FP.F16.F32.PACK_AB R145, R203, R202 ;  /* 0x000000cacb91723e */ /* 0x002fe200000000ff */
[----:B------:R-:W-:Y:S01]  /*b890*/  FADD.FTZ R200, R200, R186 ;  /* 0x000000bac8c87221 */ /* 0x000fe20000010000 */
[----:B------:R-:W-:-:S02]  /*b8a0*/  LOP3.LUT R136, R144, R136, RZ, 0xc0, !PT ;  /* 0x0000008890887212 */ /* 0x000fc400078ec0ff */
[----:B------:R-:W-:Y:S01]  /*b8b0*/  LOP3.LUT R139, R145, R139, RZ, 0xc0, !PT ;  /* 0x0000008b918b7212 */ /* 0x000fe200078ec0ff */
[----:B------:R-:W1:Y:S01]  /*b8c0*/  MUFU.EX2 R196, R196 ;  /* 0x000000c400c47308 */ /* 0x000e620000000800 */
[----:B------:R-:W5:Y:S01]  /*b8d0*/  LDSM.16.MT88.4 R144, [R172+0x12800] ;  /* 0x01280000ac90783b */ /* 0x000f620000004200 */
[----:B------:R-:W-:Y:S01]  /*b8e0*/  HSET2.LE.AND R137, R137, R173, PT ;  /* 0x000000ad89897233 */ /* 0x000fe20003803000 */
[C---:B------:R-:W-:Y:S01]  /*b8f0*/  HMMA.16816.F32 R8, R4.reuse, R12, R8 ;  /* 0x0000000c0408723c */ /* 0x040fe20000001808 */
[----:B----4-:R-:W-:Y:S01]  /*b900*/  F2FP.F16.F32.PACK_AB R152, R204, R205 ;  /* 0x000000cdcc98723e */ /* 0x010fe200000000ff */
[----:B------:R-:W-:Y:S01]  /*b910*/  FADD.FTZ R205, R205, R2 ;  /* 0x00000002cdcd7221 */ /* 0x000fe20000010000 */
[----:B------:R-:W-:Y:S02]  /*b920*/  FADD.FTZ R200, R199, R200 ;  /* 0x000000c8c7c87221 */ /* 0x000fe40000010000 */
[----:B------:R-:W-:Y:S01]  /*b930*/  LOP3.LUT R137, R152, R137, RZ, 0xc0, !PT ;  /* 0x0000008998897212 */ /* 0x000fe200078ec0ff */
[----:B------:R-:W4:Y:S01]  /*b940*/  MUFU.EX2 R195, R195 ;  /* 0x000000c300c37308 */ /* 0x000f220000000800 */
[----:B------:R-:W-:Y:S01]  /*b950*/  FADD.FTZ R205, R204, R205 ;  /* 0x000000cdcccd7221 */ /* 0x000fe20000010000 */
[----:B------:R-:W-:Y:S01]  /*b960*/  HMMA.16816.F32 R12, R4, R14, R156 ;  /* 0x0000000e040c723c */ /* 0x000fe2000000189c */
[----:B------:R-:W-:Y:S01]  /*b970*/  LDSM.16.MT88.4 R156, [R192+0x2800] ;  /* 0x00280000c09c783b */ /* 0x000fe20000004200 */
[----:B------:R-:W-:Y:S01]  /*b980*/  FADD.FTZ R198, R198, R200 ;  /* 0x000000c8c6c67221 */ /* 0x000fe20000010000 */
[----:B------:R-:W-:-:S03]  /*b990*/  FADD.FTZ R202, R202, R205 ;  /* 0x000000cdcaca7221 */ /* 0x000fc60000010000 */
[----:B------:R-:W4:Y:S01]  /*b9a0*/  MUFU.EX2 R194, R194 ;  /* 0x000000c200c27308 */ /* 0x000f220000000800 */
[----:B------:R-:W-:Y:S01]  /*b9b0*/  FADD.FTZ R202, R203, R202 ;  /* 0x000000cacbca7221 */ /* 0x000fe20000010000 */
[----:B---3--:R-:W-:Y:S01]  /*b9c0*/  HMMA.16816.F32 R16, R136, R140, R16 ;  /* 0x0000008c8810723c */ /* 0x008fe20000001810 */
[----:B------:R-:W-:-:S05]  /*b9d0*/  FADD.FTZ R198, R213, R198 ;  /* 0x000000c6d5c67221 */ /* 0x000fca0000010000 */
[----:B------:R-:W-:Y:S02]  /*b9e0*/  MUFU.EX2 R214, R214 ;  /* 0x000000d600d67308 */ /* 0x000fe40000000800 */
[----:B------:R-:W-:Y:S01]  /*b9f0*/  HMMA.16816.F32 R20, R136, R142, R20 ;  /* 0x0000008e8814723c */ /* 0x000fe20000001814 */
[----:B------:R-:W3:Y:S05]  /*ba00*/  LDSM.16.MT88.4 R140, [R193+0x14800] ;  /* 0x01480000c18c783b */ /* 0x000eea0000004200 */
[----:B------:R-:W4:Y:S02]  /*ba10*/  MUFU.EX2 R218, R218 ;  /* 0x000000da00da7308 */ /* 0x000f240000000800 */
[----:B------:R-:W-:Y:S01]  /*ba20*/  HMMA.16816.F32 R4, R4, R154, R128 ;  /* 0x0000009a0404723c */ /* 0x000fe20000001880 */
[----:B------:R-:W2:Y:S04]  /*ba30*/  LDSM.16.MT88.4 R128, [R192+0x4800] ;  /* 0x00480000c080783b */ /* 0x000ea80000004200 */
[----:B------:R-:W-:Y:S01]  /*ba40*/  LDSM.16.MT88.4 R152, [R191+0x2800] ;  /* 0x00280000bf98783b */ /* 0x000fe20000004200 */
[----:B------:R-:W-:Y:S02]  /*ba50*/  MUFU.EX2 R221, R221 ;  /* 0x000000dd00dd7308 */ /* 0x000fe40000000800 */
[C---:B------:R-:W-:Y:S06]  /*ba60*/  HMMA.16816.F32 R8, R136.reuse, R148, R8 ;  /* 0x000000948808723c */ /* 0x040fec0000001808 */
[----:B------:R-:W4:Y:S02]  /*ba70*/  MUFU.EX2 R220, R220 ;  /* 0x000000dc00dc7308 */ /* 0x000f240000000800 */
[C---:B------:R-:W-:Y:S01]  /*ba80*/  HMMA.16816.F32 R12, R136.reuse, R150, R12 ;  /* 0x00000096880c723c */ /* 0x040fe2000000180c */
[----:B------:R-:W1:Y:S07]  /*ba90*/  LDSM.16.MT88.4 R148, [R172+0x14800] ;  /* 0x01480000ac94783b */ /* 0x000e6e0000004200 */
[C---:B-----5:R-:W-:Y:S08]  /*baa0*/  HMMA.16816.F32 R36, R136.reuse, R144, R36 ;  /* 0x000000908824723c */ /* 0x060ff00000001824 */
[C---:B------:R-:W-:Y:S01]  /*bab0*/  HMMA.16816.F32 R40, R136.reuse, R146, R40 ;  /* 0x000000928828723c */ /* 0x040fe20000001828 */
[----:B------:R-:W5:Y:S07]  /*bac0*/  LDSM.16.MT88.4 R144, [R191+0x4800] ;  /* 0x00480000bf90783b */ /* 0x000f6e0000004200 */
[----:B---3--:R-:W-:Y:S01]  /*bad0*/  HMMA.16816.F32 R76, R136, R140, R76 ;  /* 0x0000008c884c723c */ /* 0x008fe2000000184c */
[----:B------:R-:W-:-:S05]  /*bae0*/  IMAD.U32 R140, RZ, RZ, UR21 ;  /* 0x00000015ff8c7e24 */ /* 0x000fca000f8e00ff */
[----:B------:R-:W-:Y:S02]  /*baf0*/  LOP3.LUT R140, R140, UR31, R247, 0x96, !PT ;  /* 0x0000001f8c8c7c12 */ /* 0x000fe4000f8e96f7 */
[----:B--2---:R-:W-:Y:S03]  /*bb00*/  HMMA.16816.F32 R84, R136, R128, R84 ;  /* 0x000000808854723c */ /* 0x004fe60000001854 */
[----:B------:R-:W-:-:S05]  /*bb10*/  IMAD.WIDE.U32 R140, R140, -0x326172a9, RZ ;  /* 0xcd9e8d578c8c7825 */ /* 0x000fca00078e00ff */
[C---:B------:R-:W-:Y:S01]  /*bb20*/  HMMA.16816.F32 R88, R136.reuse, R130, R88 ;  /* 0x000000828858723c */ /* 0x040fe20000001858 */
[----:B------:R-:W2:Y:S07]  /*bb30*/  LDSM.16.MT88.4 R128, [R193+0x16800] ;  /* 0x01680000c180783b */ /* 0x000eae0000004200 */
[----:B------:R-:W-:Y:S01]  /*bb40*/  HMMA.16816.F32 R32, R136, R164, R32 ;  /* 0x000000a48820723c */ /* 0x000fe20000001820 */
[----:B------:R-:W-:-:S05]  /*bb50*/  LOP3.LUT R164, R250, UR10, R141, 0x96, !PT ;  /* 0x0000000afaa47c12 */ /* 0x000fca000f8e968d */
[----:B------:R-:W-:Y:S02]  /*bb60*/  IMAD.WIDE.U32 R164, R164, -0x2daee0ad, RZ ;  /* 0xd2511f53a4a47825 */ /* 0x000fe400078e00ff */
[----:B-1----:R-:W-:Y:S01]  /*bb70*/  HMMA.16816.F32 R68, R136, R148, R68 ;  /* 0x000000948844723c */ /* 0x002fe20000001844 */
[----:B------:R-:W-:Y:S02]  /*bb80*/  LOP3.LUT R148, R140, UR9, R239, 0x96, !PT ;  /* 0x000000098c947c12 */ /* 0x000fe4000f8e96ef */
[----:B------:R-:W-:-:S03]  /*bb90*/  LOP3.LUT R140, R244, UR16, R165, 0x96, !PT ;  /* 0x00000010f48c7c12 */ /* 0x000fc6000f8e96a5 */
[----:B------:R-:W-:Y:S02]  /*bba0*/  IMAD.WIDE.U32 R148, R148, -0x2daee0ad, RZ ;  /* 0xd2511f5394947825 */ /* 0x000fe400078e00ff */
[----:B-----5:R-:W-:Y:S02]  /*bbb0*/  HMMA.16816.F32 R92, R136, R144, R92 ;  /* 0x00000090885c723c */ /* 0x020fe4000000185c */
[----:B------:R-:W-:Y:S01]  /*bbc0*/  IMAD.WIDE.U32 R140, R140, -0x326172a9, RZ ;  /* 0xcd9e8d578c8c7825 */ /* 0x000fe200078e00ff */
[----:B------:R-:W-:-:S04]  /*bbd0*/  LOP3.LUT R164, R164, UR15, R149, 0x96, !PT ;  /* 0x0000000fa4a47c12 */ /* 0x000fc8000f8e9695 */
[----:B------:R-:W-:Y:S01]  /*bbe0*/  LOP3.LUT R149, R238, UR8, R141, 0x96, !PT ;  /* 0x00000008ee957c12 */ /* 0x000fe2000f8e968d */
[----:B------:R-:W-:Y:S01]  /*bbf0*/  HMMA.16816.F32 R96, R136, R146, R96 ;  /* 0x000000928860723c */ /* 0x000fe20000001860 */
[----:B------:R-:W1:Y:S01]  /*bc00*/  LDSM.16.MT88.4 R144, [R192+0x6800] ;  /* 0x00680000c090783b */ /* 0x000e620000004200 */
[----:B------:R-:W-:-:S06]  /*bc10*/  IMAD.WIDE.U32 R164, R164, -0x326172a9, RZ ;  /* 0xcd9e8d57a4a47825 */ /* 0x000fcc00078e00ff */
[----:B------:R-:W-:Y:S01]  /*bc20*/  HMMA.16816.F32 R132, R136, R166, R132 ;  /* 0x000000a68884723c */ /* 0x000fe20000001884 */
[----:B------:R-:W-:-:S05]  /*bc30*/  LOP3.LUT R166, R140, UR7, R165, 0x96, !PT ;  /* 0x000000078ca67c12 */ /* 0x000fca000f8e96a5 */
[----:B------:R-:W-:Y:S02]  /*bc40*/  IMAD.WIDE.U32 R166, R166, -0x2daee0ad, RZ ;  /* 0xd2511f53a6a67825 */ /* 0x000fe400078e00ff */
[C---:B------:R-:W-:Y:S01]  /*bc50*/  HMMA.16816.F32 R80, R136.reuse, R142, R80 ;  /* 0x0000008e8850723c */ /* 0x040fe20000001850 */
[----:B------:R-:W3:Y:S07]  /*bc60*/  LDSM.16.MT88.4 R140, [R191+0x6800] ;  /* 0x00680000bf8c783b */ /* 0x000eee0000004200 */
[C---:B------:R-:W-:Y:S08]  /*bc70*/  HMMA.16816.F32 R52, R136.reuse, R156, R52 ;  /* 0x0000009c8834723c */ /* 0x040ff00000001834 */
[C---:B------:R-:W-:Y:S01]  /*bc80*/  HMMA.16816.F32 R56, R136.reuse, R158, R56 ;  /* 0x0000009e8838723c */ /* 0x040fe20000001838 */
[----:B------:R-:W5:Y:S07]  /*bc90*/  LDSM.16.MT88.4 R156, [R172+0x16800] ;  /* 0x01680000ac9c783b */ /* 0x000f6e0000004200 */
[----:B--2---:R-:W-:Y:S01]  /*bca0*/  HMMA.16816.F32 R108, R136, R128, R108 ;  /* 0x00000080886c723c */ /* 0x004fe2000000186c */
[----:B------:R-:W-:-:S03]  /*bcb0*/  IMAD.WIDE.U32 R128, R149, -0x2daee0ad, RZ ;  /* 0xd2511f5395807825 */ /* 0x000fc600078e00ff */
[----:B------:R-:W-:-:S04]  /*bcc0*/  LOP3.LUT R128, R128, UR12, R167, 0x96, !PT ;  /* 0x0000000c80807c12 */ /* 0x000fc8000f8e96a7 */
[----:B------:R-:W-:Y:S01]  /*bcd0*/  HMMA.16816.F32 R24, R136, R168, R24 ;  /* 0x000000a88818723c */ /* 0x000fe20000001818 */
[----:B------:R-:W-:Y:S01]  /*bce0*/  LOP3.LUT R168, R148, UR13, R129, 0x96, !PT ;  /* 0x0000000d94a87c12 */ /* 0x000fe2000f8e9681 */
[----:B------:R-:W-:-:S04]  /*bcf0*/  IMAD.WIDE.U32 R148, R128, -0x326172a9, RZ ;  /* 0xcd9e8d5780947825 */ /* 0x000fc800078e00ff */
[----:B------:R-:W-:Y:S02]  /*bd00*/  IMAD.WIDE.U32 R168, R168, -0x326172a9, RZ ;  /* 0xcd9e8d57a8a87825 */ /* 0x000fe400078e00ff */
[C---:B------:R-:W-:Y:S01]  /*bd10*/  HMMA.16816.F32 R112, R136.reuse, R130, R112 ;  /* 0x000000828870723c */ /* 0x040fe20000001870 */
[C---:B------:R-:W-:Y:S02]  /*bd20*/  PRMT R128, R148.reuse, 0x7773, RZ ;  /* 0x0000777394807816 */ /* 0x040fe400000000ff */
[----:B------:R-:W-:Y:S02]  /*bd30*/  PRMT R131, R148, 0x7772, RZ ;  /* 0x0000777294837816 */ /* 0x000fe400000000ff */
[----:B------:R-:W-:Y:S02]  /*bd40*/  LOP3.LUT R130, R168, UR4, R149, 0x96, !PT ;  /* 0x00000004a8827c12 */ /* 0x000fe4000f8e9695 */
[----:B------:R-:W-:Y:S01]  /*bd50*/  PRMT R131, R131, 0x5410, R128 ;  /* 0x0000541083837816 */ /* 0x000fe20000000080 */
[----:B-1----:R-:W-:Y:S01]  /*bd60*/  HMMA.16816.F32 R116, R136, R144, R116 ;  /* 0x000000908874723c */ /* 0x002fe20000001874 */
[----:B------:R-:W-:Y:S01]  /*bd70*/  IMAD.MOV.U32 R144, RZ, RZ, R148 ;  /* 0x000000ffff907224 */ /* 0x000fe200078e0094 */
[----:B------:R-:W-:-:S02]  /*bd80*/  PRMT R129, R148, 0x7771, RZ ;  /* 0x0000777194817816 */ /* 0x000fc400000000ff */
[----:B------:R-:W-:Y:S02]  /*bd90*/  LOP3.LUT R131, R131, 0xff00ff, RZ, 0xc0, !PT ;  /* 0x00ff00ff83837812 */ /* 0x000fe400078ec0ff */
[----:B------:R-:W-:Y:S02]  /*bda0*/  LOP3.LUT R145, R130, 0xff, RZ, 0xc0, !PT ;  /* 0x000000ff82917812 */ /* 0x000fe400078ec0ff */
[C---:B------:R-:W-:Y:S01]  /*bdb0*/  HMMA.16816.F32 R120, R136.reuse, R146, R120 ;  /* 0x000000928878723c */ /* 0x040fe20000001878 */
[----:B------:R-:W-:Y:S02]  /*bdc0*/  LOP3.LUT R146, R144, 0xff, RZ, 0xc0, !PT ;  /* 0x000000ff90927812 */ /* 0x000fe400078ec0ff */
[----:B------:R-:W-:Y:S02]  /*bdd0*/  LOP3.LUT R147, R130, 0xffff, RZ, 0xc0, !PT ;  /* 0x0000ffff82937812 */ /* 0x000fe400078ec0ff */
[----:B------:R-:W-:Y:S02]  /*bde0*/  PRMT R129, R146, 0x5410, R129 ;  /* 0x0000541092817816 */ /* 0x000fe40000000081 */
[----:B------:R-:W-:Y:S01]  /*bdf0*/  SHF.R.U32.HI R144, RZ, 0x8, R147 ;  /* 0x00000008ff907819 */ /* 0x000fe20000011693 */
[----:B------:R-:W-:Y:S01]  /*be00*/  HMMA.16816.F32 R44, R136, R160, R44 ;  /* 0x000000a0882c723c */ /* 0x000fe2000000182c */
[----:B------:R-:W-:-:S02]  /*be10*/  PRMT R160, R130, 0x7632, R160 ;  /* 0x0000763282a07816 */ /* 0x000fc400000000a0 */
[--C-:B------:R-:W-:Y:S02]  /*be20*/  HSET2.LE.AND R131, R131, R173.reuse, PT ;  /* 0x000000ad83837233 */ /* 0x100fe40003803000 */
[----:B------:R-:W-:Y:S02]  /*be30*/  LOP3.LUT R160, R160, 0xff, RZ, 0xc0, !PT ;  /* 0x000000ffa0a07812 */ /* 0x000fe400078ec0ff */
[----:B------:R-:W-:Y:S01]  /*be40*/  PRMT R128, R145, 0x5410, R144 ;  /* 0x0000541091807816 */ /* 0x000fe20000000090 */
[----:B---3--:R-:W-:Y:S01]  /*be50*/  HMMA.16816.F32 R124, R136, R140, R124 ;  /* 0x0000008c887c723c */ /* 0x008fe2000000187c */
[----:B------:R-:W-:Y:S01]  /*be60*/  SHF.R.U32.HI R141, RZ, 0x18, R130 ;  /* 0x00000018ff8d7819 */ /* 0x000fe20000011682 */
[----:B------:R-:W-:Y:S01]  /*be70*/  LDSM.16.MT88.4 R144, [R191+0x1000] ;  /* 0x00100000bf90783b */ /* 0x000fe20000004200 */
[----:B------:R-:W-:Y:S02]  /*be80*/  F2FP.F16.F32.PACK_AB R140, R208, R211 ;  /* 0x000000d3d08c723e */ /* 0x000fe400000000ff */
[----:B------:R-:W-:-:S02]  /*be90*/  HSET2.LE.AND R130, R129, R173, PT ;  /* 0x000000ad81827233 */ /* 0x000fc40003803000 */
[----:B------:R-:W-:Y:S01]  /*bea0*/  PRMT R129, R160, 0x5410, R141 ;  /* 0x00005410a0817816 */ /* 0x000fe2000000008d */
[C---:B-----5:R-:W-:Y:S01]  /*beb0*/  HMMA.16816.F32 R100, R136.reuse, R156, R100 ;  /* 0x0000009c8864723c */ /* 0x060fe20000001864 */
[----:B------:R-:W-:Y:S02]  /*bec0*/  LOP3.LUT R131, R140, R131, RZ, 0xc0, !PT ;  /* 0x000000838c837212 */ /* 0x000fe400078ec0ff */
[----:B------:R-:W-:Y:S02]  /*bed0*/  F2FP.F16.F32.PACK_AB R161, R209, R210 ;  /* 0x000000d2d1a1723e */ /* 0x000fe400000000ff */
[--C-:B------:R-:W-:Y:S02]  /*bee0*/  HSET2.LE.AND R128, R128, R173.reuse, PT ;  /* 0x000000ad80807233 */ /* 0x100fe40003803000 */
[----:B------:R-:W-:Y:S01]  /*bef0*/  LOP3.LUT R130, R161, R130, RZ, 0xc0, !PT ;  /* 0x00000082a1827212 */ /* 0x000fe200078ec0ff */
[----:B------:R-:W-:Y:S01]  /*bf00*/  HMMA.16816.F32 R104, R136, R158, R104 ;  /* 0x0000009e8868723c */ /* 0x000fe20000001868 */
[----:B------:R-:W1:Y:S01]  /*bf10*/  LDSM.16.MT88.4 R156, [R172+0x11000] ;  /* 0x01100000ac9c783b */ /* 0x000e620000004200 */
[----:B------:R-:W-:-:S02]  /*bf20*/  HSET2.LE.AND R129, R129, R173, PT ;  /* 0x000000ad81817233 */ /* 0x000fc40003803000 */
[C---:B------:R-:W-:Y:S01]  /*bf30*/  F2FP.F16.F32.PACK_AB R161, R212.reuse, R213 ;  /* 0x000000d5d4a1723e */ /* 0x040fe200000000ff */
[----:B------:R-:W-:Y:S01]  /*bf40*/  FADD.FTZ R212, R212, R198 ;  /* 0x000000c6d4d47221 */ /* 0x000fe20000010000 */
[C---:B------:R-:W-:Y:S01]  /*bf50*/  F2FP.F16.F32.PACK_AB R160, R206.reuse, R207 ;  /* 0x000000cfcea0723e */ /* 0x040fe200000000ff */
[----:B------:R-:W-:Y:S01]  /*bf60*/  FADD.FTZ R207, R207, R202 ;  /* 0x000000cacfcf7221 */ /* 0x000fe20000010000 */
[C---:B------:R-:W-:Y:S01]  /*bf70*/  HMMA.16816.F32 R4, R136.reuse, R142, R4 ;  /* 0x0000008e8804723c */ /* 0x040fe20000001804 */
[----:B------:R-:W2:Y:S01]  /*bf80*/  LDSM.16.MT88.4 R140, [R172+0x13000] ;  /* 0x01300000ac8c783b */ /* 0x000ea20000004200 */
[----:B------:R-:W-:Y:S01]  /*bf90*/  LOP3.LUT R128, R161, R128, RZ, 0xc0, !PT ;  /* 0x00000080a1807212 */ /* 0x000fe200078ec0ff */
[----:B------:R-:W-:Y:S01]  /*bfa0*/  FADD.FTZ R207, R206, R207 ;  /* 0x000000cfcecf7221 */ /* 0x000fe20000010000 */
[----:B------:R-:W-:Y:S01]  /*bfb0*/  LOP3.LUT R129, R160, R129, RZ, 0xc0, !PT ;  /* 0x00000081a0817212 */ /* 0x000fe200078ec0ff */
[----:B------:R-:W-:Y:S01]  /*bfc0*/  FADD.FTZ R212, R210, R212 ;  /* 0x000000d4d2d47221 */ /* 0x000fe20000010000 */
[----:B------:R-:W-:Y:S01]  /*bfd0*/  LOP3.LUT R164, R164, UR6, R169, 0x96, !PT ;  /* 0x00000006a4a47c12 */ /* 0x000fe2000f8e96a9 */
[----:B------:R-:W-:Y:S01]  /*bfe0*/  FADD.FTZ R211, R211, R207 ;  /* 0x000000cfd3d37221 */ /* 0x000fe20000010000 */
[----:B------:R-:W-:Y:S01]  /*bff0*/  HMMA.16816.F32 R48, R136, R162, R48 ;  /* 0x000000a28830723c */ /* 0x000fe20000001830 */
[----:B------:R-:W-:-:S02]  /*c000*/  FADD.FTZ R209, R209, R212 ;  /* 0x000000d4d1d17221 */ /* 0x000fc40000010000 */
[----:B------:R-:W-:-:S04]  /*c010*/  IMAD.WIDE.U32 R164, R164, -0x2daee0ad, RZ ;  /* 0xd2511f53a4a47825 */ /* 0x000fc800078e00ff */
[----:B------:R-:W-:Y:S01]  /*c020*/  FADD.FTZ R211, R208, R211 ;  /* 0x000000d3d0d37221 */ /* 0x000fe20000010000 */
[----:B------:R-:W-:Y:S01]  /*c030*/  FADD.FTZ R209, R197, R209 ;  /* 0x000000d1c5d17221 */ /* 0x000fe20000010000 */
[----:B------:R-:W-:Y:S01]  /*c040*/  HMMA.16816.F32 R60, R136, R152, R60 ;  /* 0x00000098883c723c */ /* 0x000fe2000000183c */
[----:B------:R-:W-:Y:S02]  /*c050*/  LOP3.LUT R166, R166, UR11, R165, 0x96, !PT ;  /* 0x0000000ba6a67c12 */ /* 0x000fe4000f8e96a5 */
[----:B------:R-:W-:-:S04]  /*c060*/  FADD.FTZ R209, R196, R209 ;  /* 0x000000d1c4d17221 */ /* 0x000fc80000010000 */
[----:B----4-:R-:W-:Y:S01]  /*c070*/  FADD.FTZ R209, R195, R209 ;  /* 0x000000d1c3d17221 */ /* 0x010fe20000010000 */
[----:B------:R-:W-:Y:S01]  /*c080*/  HMMA.16816.F32 R64, R136, R154, R64 ;  /* 0x0000009a8840723c */ /* 0x000fe20000001840 */
[----:B------:R-:W3:Y:S02]  /*c090*/  LDSM.16.MT88.4 R152, [R193+0x11000] ;  /* 0x01100000c198783b */ /* 0x000ee40000004200 */
[----:B------:R-:W-:-:S05]  /*c0a0*/  FADD.FTZ R249, R194, R209 ;  /* 0x000000d1c2f97221 */ /* 0x000fca0000010000 */
[C---:B------:R-:W-:Y:S01]  /*c0b0*/  HMMA.16816.F32 R28, R136.reuse, R170, R28 ;  /* 0x000000aa881c723c */ /* 0x040fe2000000181c */
[----:B------:R-:W-:Y:S07]  /*c0c0*/  LDSM.16.MT88.4 R168, [R192+0x1800] ;  /* 0x00180000c0a8783b */ /* 0x000fee0000004200 */
[----:B------:R-:W-:Y:S01]  /*c0d0*/  HMMA.16816.F32 R72, R136, R150, R72 ;  /* 0x000000968848723c */ /* 0x000fe20000001848 */
[----:B------:R-:W4:Y:S04]  /*c0e0*/  LDSM.16.MT88.4 R148, [R192+0x1000] ;  /* 0x00100000c094783b */ /* 0x000f280000004200 */
[----:B------:R-:W5:Y:S03]  /*c0f0*/  LDSM.16.MT88.4 R136, [R193+0x13000] ;  /* 0x01300000c188783b */ /* 0x000f660000004200 */
[C---:B-1----:R-:W-:Y:S01]  /*c100*/  HMMA.16816.F32 R160, R128.reuse, R156, R8 ;  /* 0x0000009c80a0723c */ /* 0x042fe20000001808 */
[----:B------:R-:W1:Y:S07]  /*c110*/  LDSM.16.MT88.4 R8, [R192+0x3000] ;  /* 0x00300000c008783b */ /* 0x000e6e0000004200 */
[C---:B------:R-:W-:Y:S08]  /*c120*/  HMMA.16816.F32 R32, R128.reuse, R144, R32 ;  /* 0x000000908020723c */ /* 0x040ff00000001820 */
        /* <DEDUP_REMOVED lines=37> */
[----:B-1----:R-:W-:Y:S01]  /*c380*/  HMMA.16816.F32 R108, R128, R8, R108 ;  /* 0x00000008806c723c */ /* 0x002fe2000000186c */
[----:B------:R-:W-:-:S02]  /*c390*/  PRMT R9, R164, 0x7773, RZ ;  /* 0x00007773a4097816 */ /* 0x000fc400000000ff */
[----:B------:R-:W-:-:S04]  /*c3a0*/  PRMT R8, R164, 0x7772, RZ ;  /* 0x00007772a4087816 */ /* 0x000fc800000000ff */
[----:B------:R-:W-:Y:S01]  /*c3b0*/  PRMT R8, R8, 0x5410, R9 ;  /* 0x0000541008087816 */ /* 0x000fe20000000009 */
[----:B------:R-:W-:Y:S01]  /*c3c0*/  HMMA.16816.F32 R112, R128, R10, R112 ;  /* 0x0000000a8070723c */ /* 0x000fe20000001870 */
[----:B------:R-:W-:Y:S01]  /*c3d0*/  IMAD.MOV.U32 R11, RZ, RZ, R164 ;  /* 0x000000ffff0b7224 */ /* 0x000fe200078e00a4 */
[----:B------:R-:W-:Y:S02]  /*c3e0*/  PRMT R10, R164, 0x7771, RZ ;  /* 0x00007771a40a7816 */ /* 0x000fe400000000ff */
[----:B------:R-:W-:-:S04]  /*c3f0*/  LOP3.LUT R8, R8, 0xff00ff, RZ, 0xc0, !PT ;  /* 0x00ff00ff08087812 */ /* 0x000fc800078ec0ff */
[----:B------:R-:W-:Y:S01]  /*c400*/  HMMA.16816.F32 R116, R128, R144, R116 ;  /* 0x000000908074723c */ /* 0x000fe20000001874 */
[C---:B------:R-:W-:Y:S02]  /*c410*/  LOP3.LUT R144, R166.reuse, 0xff, RZ, 0xc0, !PT ;  /* 0x000000ffa6907812 */ /* 0x040fe400078ec0ff */
[----:B------:R-:W-:-:S04]  /*c420*/  PRMT R145, R166, 0x7632, R145 ;  /* 0x00007632a6917816 */ /* 0x000fc80000000091 */
[----:B------:R-:W-:Y:S01]  /*c430*/  LOP3.LUT R145, R145, 0xff, RZ, 0xc0, !PT ;  /* 0x000000ff91917812 */ /* 0x000fe200078ec0ff */
[C---:B------:R-:W-:Y:S01]  /*c440*/  HMMA.16816.F32 R120, R128.reuse, R146, R120 ;  /* 0x000000928078723c */ /* 0x040fe20000001878 */
[----:B------:R-:W-:Y:S02]  /*c450*/  LOP3.LUT R147, R166, 0xffff, RZ, 0xc0, !PT ;  /* 0x0000ffffa6937812 */ /* 0x000fe400078ec0ff */
[----:B------:R-:W-:Y:S02]  /*c460*/  LOP3.LUT R146, R11, 0xff, RZ, 0xc0, !PT ;  /* 0x000000ff0b927812 */ /* 0x000fe400078ec0ff */
[----:B------:R-:W-:Y:S02]  /*c470*/  SHF.R.U32.HI R11, RZ, 0x8, R147 ;  /* 0x00000008ff0b7819 */ /* 0x000fe40000011693 */
[----:B------:R-:W-:Y:S01]  /*c480*/  SHF.R.U32.HI R166, RZ, 0x18, R166 ;  /* 0x00000018ffa67819 */ /* 0x000fe200000116a6 */
[----:B--2---:R-:W-:Y:S01]  /*c490*/  HMMA.16816.F32 R124, R128, R140, R124 ;  /* 0x0000008c807c723c */ /* 0x004fe2000000187c */
[----:B------:R-:W-:-:S02]  /*c4a0*/  PRMT R11, R144, 0x5410, R11 ;  /* 0x00005410900b7816 */ /* 0x000fc4000000000b */
[----:B------:R-:W-:Y:S02]  /*c4b0*/  PRMT R10, R146, 0x5410, R10 ;  /* 0x00005410920a7816 */ /* 0x000fe4000000000a */
[----:B------:R-:W-:Y:S02]  /*c4c0*/  PRMT R9, R145, 0x5410, R166 ;  /* 0x0000541091097816 */ /* 0x000fe400000000a6 */
[--C-:B------:R-:W-:Y:S01]  /*c4d0*/  HSET2.LE.AND R140, R11, R173.reuse, PT ;  /* 0x000000ad0b8c7233 */ /* 0x100fe20003803000 */
[----:B------:R-:W-:Y:S01]  /*c4e0*/  HMMA.16816.F32 R4, R128, R142, R4 ;  /* 0x0000008e8004723c */ /* 0x000fe20000001804 */
[----:B------:R-:W1:Y:S01]  /*c4f0*/  LDSM.16.MT88.4 R128, [R192+0x7800] ;  /* 0x00780000c080783b */ /* 0x000e620000004200 */
[----:B------:R-:W-:Y:S02]  /*c500*/  F2FP.F16.F32.PACK_AB R145, R196, R197 ;  /* 0x000000c5c491723e */ /* 0x000fe400000000ff */
[--C-:B------:R-:W-:Y:S01]  /*c510*/  HSET2.LE.AND R11, R8, R173.reuse, PT ;  /* 0x000000ad080b7233 */ /* 0x100fe20003803000 */
[----:B------:R-:W-:Y:S01]  /*c520*/  LDSM.16.MT88.4 R164, [R192+0x3800] ;  /* 0x00380000c0a4783b */ /* 0x000fe20000004200 */
[----:B------:R-:W-:-:S02]  /*c530*/  HSET2.LE.AND R10, R10, R173, PT ;  /* 0x000000ad0a0a7233 */ /* 0x000fc40003803000 */
[----:B------:R-:W-:Y:S02]  /*c540*/  HSET2.LE.AND R9, R9, R173, PT ;  /* 0x000000ad09097233 */ /* 0x000fe40003803000 */
[----:B------:R-:W-:Y:S01]  /*c550*/  LOP3.LUT R8, R145, R140, RZ, 0xc0, !PT ;  /* 0x0000008c91087212 */ /* 0x000fe200078ec0ff */
[----:B------:R-:W-:Y:S01]  /*c560*/  LDSM.16.MT88.4 R172, [R193+0x13800] ;  /* 0x01380000c1ac783b */ /* 0x000fe20000004200 */
[----:B------:R-:W-:Y:S01]  /*c570*/  F2FP.F16.F32.PACK_AB R144, R218, R214 ;  /* 0x000000d6da90723e */ /* 0x000fe200000000ff */
[----:B------:R-:W-:Y:S01]  /*c580*/  FADD.FTZ R214, R214, R211 ;  /* 0x000000d3d6d67221 */ /* 0x000fe20000010000 */
[----:B------:R-:W-:Y:S02]  /*c590*/  F2FP.F16.F32.PACK_AB R141, R194, R195 ;  /* 0x000000c3c28d723e */ /* 0x000fe400000000ff */
[----:B------:R-:W-:Y:S01]  /*c5a0*/  F2FP.F16.F32.PACK_AB R140, R220, R221 ;  /* 0x000000dddc8c723e */ /* 0x000fe200000000ff */
[----:B------:R-:W-:Y:S01]  /*c5b0*/  FADD.FTZ R214, R218, R214 ;  /* 0x000000d6dad67221 */ /* 0x000fe20000010000 */
[----:B------:R-:W-:-:S02]  /*c5c0*/  LOP3.LUT R9, R144, R9, RZ, 0xc0, !PT ;  /* 0x0000000990097212 */ /* 0x000fc400078ec0ff */
[----:B------:R-:W-:Y:S01]  /*c5d0*/  LOP3.LUT R10, R141, R10, RZ, 0xc0, !PT ;  /* 0x0000000a8d0a7212 */ /* 0x000fe200078ec0ff */
[----:B------:R-:W2:Y:S01]  /*c5e0*/  LDSM.16.MT88.4 R144, [R193+0x15800] ;  /* 0x01580000c190783b */ /* 0x000ea20000004200 */
[----:B------:R-:W-:Y:S01]  /*c5f0*/  LOP3.LUT R11, R140, R11, RZ, 0xc0, !PT ;  /* 0x0000000b8c0b7212 */ /* 0x000fe200078ec0ff */
[----:B------:R-:W-:Y:S02]  /*c600*/  FADD.FTZ R214, R221, R214 ;  /* 0x000000d6ddd67221 */ /* 0x000fe40000010000 */
[----:B------:R-:W5:Y:S02]  /*c610*/  LDSM.16.MT88.4 R140, [R193+0x17800] ;  /* 0x01780000c18c783b */ /* 0x000f640000004200 */
[----:B------:R-:W-:Y:S02]  /*c620*/  FADD.FTZ R248, R220, R214 ;  /* 0x000000d6dcf87221 */ /* 0x000fe40000010000 */
[C---:B---3--:R-:W-:Y:S08]  /*c630*/  HMMA.16816.F32 R100, R8.reuse, R152, R100 ;  /* 0x000000980864723c */ /* 0x048ff00000001864 */
[C---:B------:R-:W-:Y:S08]  /*c640*/  HMMA.16816.F32 R104, R8.reuse, R154, R104 ;  /* 0x0000009a0868723c */ /* 0x040ff00000001868 */
[C---:B------:R-:W-:Y:S08]  /*c650*/  HMMA.16816.F32 R160, R8.reuse, R156, R160 ;  /* 0x0000009c08a0723c */ /* 0x040ff000000018a0 */
[C---:B----4-:R-:W-:Y:S08]  /*c660*/  HMMA.16816.F32 R36, R8.reuse, R136, R36 ;  /* 0x000000880824723c */ /* 0x050ff00000001824 */
[C---:B------:R-:W-:Y:S01]  /*c670*/  HMMA.16816.F32 R40, R8.reuse, R138, R40 ;  /* 0x0000008a0828723c */ /* 0x040fe20000001828 */
[----:B------:R-:W3:Y:S07]  /*c680*/  LDSM.16.MT88.4 R136, [R192+0x5800] ;  /* 0x00580000c088783b */ /* 0x000eee0000004200 */
[C---:B------:R-:W-:Y:S01]  /*c690*/  HMMA.16816.F32 R152, R8.reuse, R148, R16 ;  /* 0x000000940898723c */ /* 0x040fe20000001810 */
[----:B------:R-:W-:Y:S07]  /*c6a0*/  LDSM.16.MT88.4 R16, [R191+0x3800] ;  /* 0x00380000bf10783b */ /* 0x000fee0000004200 */
[C---:B-1----:R-:W-:Y:S08]  /*c6b0*/  HMMA.16816.F32 R116, R8.reuse, R128, R116 ;  /* 0x000000800874723c */ /* 0x042ff00000001874 */
[C---:B------:R-:W-:Y:S01]  /*c6c0*/  HMMA.16816.F32 R120, R8.reuse, R130, R120 ;  /* 0x000000820878723c */ /* 0x040fe20000001878 */
[----:B------:R-:W1:Y:S07]  /*c6d0*/  LDSM.16.MT88.4 R128, [R191+0x7800] ;  /* 0x00780000bf80783b */ /* 0x000e6e0000004200 */
[C---:B------:R-:W-:Y:S01]  /*c6e0*/  HMMA.16816.F32 R156, R8.reuse, R158, R12 ;  /* 0x0000009e089c723c */ /* 0x040fe2000000180c */
[----:B------:R-:W4:Y:S07]  /*c6f0*/  LDSM.16.MT88.4 R12, [R191+0x1800] ;  /* 0x00180000bf0c783b */ /* 0x000f2e0000004200 */
[C---:B------:R-:W-:Y:S01]  /*c700*/  HMMA.16816.F32 R148, R8.reuse, R150, R20 ;  /* 0x000000960894723c */ /* 0x040fe20000001814 */
[----:B------:R-:W4:Y:S07]  /*c710*/  LDSM.16.MT88.4 R20, [R191+0x5800] ;  /* 0x00580000bf14783b */ /* 0x000f2e0000004200 */
[C---:B--2---:R-:W-:Y:S08]  /*c720*/  HMMA.16816.F32 R76, R8.reuse, R144, R76 ;  /* 0x00000090084c723c */ /* 0x044ff0000000184c */
[C---:B------:R-:W-:Y:S08]  /*c730*/  HMMA.16816.F32 R80, R8.reuse, R146, R80 ;  /* 0x000000920850723c */ /* 0x040ff00000001850 */
[C---:B-----5:R-:W-:Y:S08]  /*c740*/  HMMA.16816.F32 R108, R8.reuse, R140, R108 ;  /* 0x0000008c086c723c */ /* 0x060ff0000000186c */
[C---:B------:R-:W-:Y:S08]  /*c750*/  HMMA.16816.F32 R112, R8.reuse, R142, R112 ;  /* 0x0000008e0870723c */ /* 0x040ff00000001870 */
[C---:B---3--:R-:W-:Y:S08]  /*c760*/  HMMA.16816.F32 R84, R8.reuse, R136, R84 ;  /* 0x000000880854723c */ /* 0x048ff00000001854 */
        /* <DEDUP_REMOVED lines=11> */
[C---:B------:R-:W-:Y:S08]  /*c820*/  HMMA.16816.F32 R60, R8.reuse, R16, R60 ;  /* 0x00000010083c723c */ /* 0x040ff0000000183c */
[C---:B------:R-:W-:Y:S08]  /*c830*/  HMMA.16816.F32 R64, R8.reuse, R18, R64 ;  /* 0x000000120840723c */ /* 0x040ff00000001840 */
[C---:B------:R-:W-:Y:S08]  /*c840*/  HMMA.16816.F32 R92, R8.reuse, R20, R92 ;  /* 0x00000014085c723c */ /* 0x040ff0000000185c */
[C---:B------:R-:W-:Y:S08]  /*c850*/  HMMA.16816.F32 R96, R8.reuse, R22, R96 ;  /* 0x000000160860723c */ /* 0x040ff00000001860 */
[C---:B------:R-:W-:Y:S08]  /*c860*/  HMMA.16816.F32 R128, R8.reuse, R130, R4 ;  /* 0x000000820880723c */ /* 0x040ff00000001804 */
[----:B------:R-:W-:Y:S01]  /*c870*/  HMMA.16816.F32 R52, R8, R164, R52 ;  /* 0x000000a40834723c */ /* 0x000fe20000001834 */
[----:B------:R-:W-:-:S02]  /*c880*/  IMAD.MOV.U32 R164, RZ, RZ, R181 ;  /* 0x000000ffffa47224 */ /* 0x000fc400078e00b5 */
[----:B------:R-:W-:Y:S01]  /*c890*/  @P0 IMAD.MOV.U32 R164, RZ, RZ, R181 ;  /* 0x000000ffffa40224 */ /* 0x000fe200078e00b5 */
[----:B------:R-:W-:-:S01]  /*c8a0*/  NOP ;  /* 0x0000000000007918 */ /* 0x000fc20000000000 */
[----:B------:R-:W-:-:S15]  /*c8b0*/  BRA.U UP1, `(.L_x_731) ;  /* 0x0000000101047547 */ /* 0x000fde000b800000 */
.L_x_729:
[----:B------:R-:W-:-:S12]  /*c8c0*/  UIADD3 UR20, UPT, UPT, UR24, -0x1, URZ ;  /* 0xffffffff18147890 */ /* 0x000fd8000fffe0ff */
.L_x_731:
        /* <DEDUP_REMOVED lines=26> */
.L_x_735:
        /* <DEDUP_REMOVED lines=17> */
[CC--:B------:R-:W-:Y:S02]  /*cb80*/  LEA R188, P5, R180.reuse, R236.reuse, 0x1 ;  /* 0x000000ecb4bc7211 */ /* 0x0c0fe400078a08ff */
        /* <DEDUP_REMOVED lines=88> */
.L_x_733:
        /* <DEDUP_REMOVED lines=11> */
[--C-:B------:R-:W-:Y:S02]  /*d1c0*/  LEA.HI.X R11, R12, R233, R8.reuse, 0x7, P1 ;  /* 0x000000e90c0b7211 */ /* 0x100fe400008f3c08 */
[----:B------:R-:W-:Y:S02]  /*d1d0*/  ISETP.GE.AND P4, PT, R242, UR21, PT ;  /* 0x00000015f2007c0c */ /* 0x000fe4000bf86270 */
[CC--:B------:R-:W-:Y:S02]  /*d1e0*/  LEA R4, P0, R12.reuse, R228.reuse, 0x6 ;  /* 0x000000e40c047211 */ /* 0x0c0fe400078030ff */
[----:B------:R-:W-:Y:S02]  /*d1f0*/  LOP3.LUT R241, R215, 0x80, RZ, 0xfc, !PT ;  /* 0x00000080d7f17812 */ /* 0x000fe400078efcff */
[----:B------:R-:W-:Y:S02]  /*d200*/  LEA.HI.X R3, R12, R229, R8, 0x6, P0 ;  /* 0x000000e50c037211 */ /* 0x000fe400000f3408 */
        /* <DEDUP_REMOVED lines=14> */
[-C--:B------:R-:W-:Y:S02]  /*d2f0*/  LEA.HI.X R7, R7, R233.reuse, R5, 0x1, P0 ;  /* 0x000000e907077211 */ /* 0x080fe400000f0c05 */
[----:B------:R-:W-:Y:S01]  /*d300*/  ISETP.GE.AND P0, PT, R240, UR21, PT ;  /* 0x00000015f0007c0c */ /* 0x000fe2000bf06270 */
[----:B------:R-:W-:Y:S01]  /*d310*/  @P4 STS.128 [R237+0x12000], RZ ;  /* 0x012000ffed004388 */ /* 0x000fe20000000c00 */
[----:B------:R-:W-:Y:S02]  /*d320*/  ISETP.GE.AND P3, PT, R215, UR21, PT ;  /* 0x00000015d7007c0c */ /* 0x000fe4000bf66270 */
[----:B------:R-:W-:Y:S01]  /*d330*/  LEA R8, P6, R4, R234, 0x1 ;  /* 0x000000ea04087211 */ /* 0x000fe200078c08ff */
[----:B------:R-:W-:Y:S01]  /*d340*/  @!PT LDS RZ, [RZ] ;  /* 0x00000000fffff984 */ /* 0x000fe20000000800 */
[----:B------:R-:W-:Y:S01]  /*d350*/  @!PT LDS RZ, [RZ] ;  /* 0x00000000fffff984 */ /* 0x000fe20000000800 */
[----:B------:R-:W-:Y:S01]  /*d360*/  @!PT LDS RZ, [RZ] ;  /* 0x00000000fffff984 */ /* 0x000fe20000000800 */
[----:B------:R-:W-:Y:S01]  /*d370*/  @!P1 LDGSTS.E.BYPASS.LTC128B.128 [R237+0x14000], desc[UR26][R10.64+0x100] ;  /* 0x140001000aed9fae */ /* 0x000fe2000b981a1a */
[----:B------:R-:W-:Y:S02]  /*d380*/  LEA R5, P5, R224, R4, 0x5 ;  /* 0x00000004e0057211 */ /* 0x000fe400078a28ff */
[----:B------:R-:W-:Y:S01]  /*d390*/  LEA.HI.X R9, R4, R233, R3, 0x1, P6 ;  /* 0x000000e904097211 */ /* 0x000fe200030f0c03 */
[----:B------:R-:W-:Y:S01]  /*d3a0*/  @P1 STS.128 [R237+0x14000], RZ ;  /* 0x014000ffed001388 */ /* 0x000fe20000000c00 */
[----:B------:R-:W-:Y:S02]  /*d3b0*/  LEA.HI.X R3, R224, R3, R225, 0x5, P5 ;  /* 0x00000003e0037211 */ /* 0x000fe400028f2ce1 */
[----:B------:R-:W-:Y:S01]  /*d3c0*/  LEA R4, P5, R5, R234, 0x1 ;  /* 0x000000ea05047211 */ /* 0x000fe200078a08ff */
[----:B------:R-:W-:Y:S01]  /*d3d0*/  @!PT LDS RZ, [RZ] ;  /* 0x00000000fffff984 */ /* 0x000fe20000000800 */
[----:B------:R-:W-:Y:S01]  /*d3e0*/  @!PT LDS RZ, [RZ] ;  /* 0x00000000fffff984 */ /* 0x000fe20000000800 */
[----:B------:R-:W-:Y:S01]  /*d3f0*/  @!PT LDS RZ, [RZ] ;  /* 0x00000000fffff984 */ /* 0x000fe20000000800 */
[----:B------:R-:W-:Y:S01]  /*d400*/  @!P0 LDGSTS.E.BYPASS.LTC128B.128 [R237+0x16000], desc[UR26][R10.64+0x180] ;  /* 0x160001800aed8fae */ /* 0x000fe2000b981a1a */
[--C-:B------:R-:W-:Y:S02]  /*d410*/  LOP3.LUT R222, R215, 0x1c0, R214.reuse, 0xf8, !PT ;  /* 0x000001c0d7de7812 */ /* 0x100fe400078ef8d6 */
[----:B------:R-:W-:Y:S01]  /*d420*/  LEA.HI.X R5, R5, R233, R3, 0x1, P5 ;  /* 0x000000e905057211 */ /* 0x000fe200028f0c03 */
[----:B------:R-:W-:Y:S01]  /*d430*/  @P0 STS.128 [R237+0x16000], RZ ;  /* 0x016000ffed000388 */ /* 0x000fe20000000c00 */
[----:B------:R-:W-:Y:S02]  /*d440*/  LOP3.LUT R220, R219, 0x8, RZ, 0xc0, !PT ;  /* 0x00000008dbdc7812 */ /* 0x000fe400078ec0ff */
        /* <DEDUP_REMOVED lines=17> */
[C-C-:B------:R-:W-:Y:S01]  /*d560*/  IMAD.IADD R221, R223.reuse, 0x1, R212.reuse ;  /* 0x00000001dfdd7824 */ /* 0x140fe200078e02d4 */
[----:B------:R-:W-:Y:S01]  /*d570*/  @!PT LDS RZ, [RZ] ;  /* 0x00000000fffff984 */ /* 0x000fe20000000800 */
[----:B------:R-:W-:Y:S01]  /*d580*/  @!PT LDS RZ, [RZ] ;  /* 0x00000000fffff984 */ /* 0x000fe20000000800 */
[----:B------:R-:W-:Y:S01]  /*d590*/  @!PT LDS RZ, [RZ] ;  /* 0x00000000fffff984 */ /* 0x000fe20000000800 */
[----:B------:R-:W-:Y:S01]  /*d5a0*/  @!P1 LDGSTS.E.BYPASS.LTC128B.128 [R237+0x14800], desc[UR26][R8.64+0x100] ;  /* 0x1480010008ed9fae */ /* 0x000fe2000b981a1a */
[C---:B------:R-:W-:Y:S02]  /*d5b0*/  IMAD.IADD R209, R208.reuse, 0x1, R212 ;  /* 0x00000001d0d17824 */ /* 0x040fe400078e02d4 */
[--C-:B------:R-:W-:Y:S01]  /*d5c0*/  IMAD.IADD R211, R223, 0x1, R218.reuse ;  /* 0x00000001dfd37824 */ /* 0x100fe200078e02da */
[----:B------:R-:W-:Y:S01]  /*d5d0*/  @P1 STS.128 [R237+0x14800], RZ ;  /* 0x014800ffed001388 */ /* 0x000fe20000000c00 */
[----:B------:R-:W-:Y:S02]  /*d5e0*/  IMAD.IADD R208, R208, 0x1, R218 ;  /* 0x00000001d0d07824 */ /* 0x000fe400078e02da */
[C---:B------:R-:W-:Y:S01]  /*d5f0*/  IMAD.IADD R210, R212.reuse, 0x1, R211 ;  /* 0x00000001d4d27824 */ /* 0x040fe200078e02d3 */
[----:B------:R-:W-:Y:S01]  /*d600*/  @!PT LDS RZ, [RZ] ;  /* 0x00000000fffff984 */ /* 0x000fe20000000800 */
[----:B------:R-:W-:Y:S01]  /*d610*/  @!PT LDS RZ, [RZ] ;  /* 0x00000000fffff984 */ /* 0x000fe20000000800 */
[----:B------:R-:W-:Y:S01]  /*d620*/  @!PT LDS RZ, [RZ] ;  /* 0x00000000fffff984 */ /* 0x000fe20000000800 */
[----:B------:R1:W-:Y:S01]  /*d630*/  @!P0 LDGSTS.E.BYPASS.LTC128B.128 [R237+0x16800], desc[UR26][R8.64+0x180] ;  /* 0x1680018008ed8fae */ /* 0x0003e2000b981a1a */
        /* <DEDUP_REMOVED lines=43> */
[----:B-1----:R-:W2:Y:S04]  /*d8f0*/  LDSM.16.M88.4 R8, [R222+UR5+0x8000] ;  /* 0x00800005de08783b */ /* 0x002ea80008000200 */
[----:B------:R-:W1:Y:S04]  /*d900*/  LDSM.16.M88.4 R16, [R222+UR5+0x8800] ;  /* 0x00880005de10783b */ /* 0x000e680008000200 */
[----:B------:R-:W3:Y:S04]  /*d910*/  LDSM.16.M88.4 R24, [R222+UR5+0x9000] ;  /* 0x00900005de18783b */ /* 0x000ee80008000200 */
[----:B------:R-:W0:Y:S04]  /*d920*/  LDGDEPBAR ;  /* 0x00000000000079af */ /* 0x000e280000000000 */
[----:B------:R-:W4:Y:S04]  /*d930*/  LDSM.16.M88.4 R164, [R222+UR5+0x9800] ;  /* 0x00980005dea4783b */ /* 0x000f280008000200 */
[----:B------:R-:W-:Y:S04]  /*d940*/  LDSM.16.M88.4 R168, [R221] ;  /* 0x00000000dda8783b */ /* 0x000fe80000000200 */
[----:B------:R-:W5:Y:S04]  /*d950*/  LDSM.16.M88.4 R172, [R209+0x8000] ;  /* 0x00800000d1ac783b */ /* 0x000f680000000200 */
[----:B------:R-:W5:Y:S04]  /*d960*/  LDSM.16.M88.4 R176, [R209+0x8800] ;  /* 0x00880000d1b0783b */ /* 0x000f680000000200 */
[----:B------:R-:W5:Y:S04]  /*d970*/  LDSM.16.M88.4 R180, [R209+0x9000] ;  /* 0x00900000d1b4783b */ /* 0x000f680000000200 */
[----:B------:R-:W5:Y:S01]  /*d980*/  LDSM.16.M88.4 R184, [R209+0x9800] ;  /* 0x00980000d1b8783b */ /* 0x000f620000000200 */
[C---:B--2---:R-:W-:Y:S03]  /*d990*/  HMMA.16816.F32 R4, R32.reuse, R8, RZ ;  /* 0x000000082004723c */ /* 0x044fe600000018ff */
[----:B------:R-:W-:Y:S04]  /*d9a0*/  LDSM.16.M88.4 R188, [R208+0x8000] ;  /* 0x00800000d0bc783b */ /* 0x000fe80000000200 */
[----:B------:R-:W-:Y:S01]  /*d9b0*/  LDSM.16.M88.4 R192, [R208+0x8800] ;  /* 0x00880000d0c0783b */ /* 0x000fe20000000200 */
[C---:B------:R-:W-:Y:S03]  /*d9c0*/  HMMA.16816.F32 R8, R32.reuse, R10, RZ ;  /* 0x0000000a2008723c */ /* 0x040fe600000018ff */
[----:B------:R-:W-:Y:S04]  /*d9d0*/  LDSM.16.M88.4 R196, [R208+0x9000] ;  /* 0x00900000d0c4783b */ /* 0x000fe80000000200 */
[----:B------:R-:W-:Y:S01]  /*d9e0*/  LDSM.16.M88.4 R200, [R3+0x8800] ;  /* 0x0088000003c8783b */ /* 0x000fe20000000200 */
[C---:B-1----:R-:W-:Y:S03]  /*d9f0*/  HMMA.16816.F32 R12, R32.reuse, R16, RZ ;  /* 0x00000010200c723c */ /* 0x042fe600000018ff */
[----:B------:R-:W-:Y:S05]  /*da00*/  LDSM.16.M88.4 R204, [R208+0xa000] ;  /* 0x00a00000d0cc783b */ /* 0x000fea0000000200 */
[C---:B------:R-:W-:Y:S08]  /*da10*/  HMMA.16816.F32 R16, R32.reuse, R18, RZ ;  /* 0x000000122010723c */ /* 0x040ff000000018ff */
[C---:B---3--:R-:W-:Y:S08]  /*da20*/  HMMA.16816.F32 R20, R32.reuse, R24, RZ ;  /* 0x000000182014723c */ /* 0x048ff000000018ff */
        /* <DEDUP_REMOVED lines=22> */
[----:B------:R-:W1:Y:S07]  /*db90*/  LDSM.16.M88.4 R192, [R222+UR5+0xa000] ;  /* 0x00a00005dec0783b */ /* 0x000e6e0008000200 */
[C---:B------:R-:W-:Y:S08]  /*dba0*/  HMMA.16816.F32 R20, R164.reuse, R196, R20 ;  /* 0x000000c4a414723c */ /* 0x040ff00000001814 */
        /* <DEDUP_REMOVED lines=9> */
[C---:B------:R-:W-:Y:S08]  /*dc40*/  HMMA.16816.F32 R12, R176.reuse, R200, R12 ;  /* 0x000000c8b00c723c */ /* 0x040ff0000000180c */
[C---:B------:R-:W-:Y:S01]  /*dc50*/  HMMA.16816.F32 R16, R176.reuse, R202, R16 ;  /* 0x000000cab010723c */ /* 0x040fe20000001810 */
[----:B------:R-:W-:Y:S07]  /*dc60*/  LDSM.16.M88.4 R200, [R211+0x2000] ;  /* 0x00200000d3c8783b */ /* 0x000fee0000000200 */
[C---:B----4-:R-:W-:Y:S08]  /*dc70*/  HMMA.16816.F32 R20, R176.reuse, R168, R20 ;  /* 0x000000a8b014723c */ /* 0x050ff00000001814 */
[C---:B------:R-:W-:Y:S01]  /*dc80*/  HMMA.16816.F32 R24, R176.reuse, R170, R24 ;  /* 0x000000aab018723c */ /* 0x040fe20000001818 */
[----:B------:R-:W3:Y:S07]  /*dc90*/  LDSM.16.M88.4 R168, [R222+UR5+0xb800] ;  /* 0x00b80005dea8783b */ /* 0x000eee0008000200 */
[C---:B-----5:R-:W-:Y:S08]  /*dca0*/  HMMA.16816.F32 R28, R176.reuse, R184, R28 ;  /* 0x000000b8b01c723c */ /* 0x060ff0000000181c */
        /* <DEDUP_REMOVED lines=11> */
[----:B------:R-:W2:Y:S07]  /*dd60*/  LDSM.16.M88.4 R164, [R208+0xa800] ;  /* 0x00a80000d0a4783b */ /* 0x000eae0000000200 */
[C---:B---3--:R-:W-:Y:S08]  /*dd70*/  HMMA.16816.F32 R28, R188.reuse, R168, R28 ;  /* 0x000000a8bc1c723c */ /* 0x048ff0000000181c */
[----:B------:R-:W-:Y:S01]  /*dd80*/  HMMA.16816.F32 R32, R188, R170, R32 ;  /* 0x000000aabc20723c */ /* 0x000fe20000001820 */
[----:B------:R-:W3:Y:S04]  /*dd90*/  LDSM.16.M88.4 R168, [R208+0xb000] ;  /* 0x00b00000d0a8783b */ /* 0x000ee80000000200 */
[----:B------:R-:W-:Y:S03]  /*dda0*/  LDSM.16.M88.4 R188, [R3+0xb000] ;  /* 0x00b0000003bc783b */ /* 0x000fe60000000200 */
[C---:B------:R-:W-:Y:S08]  /*ddb0*/  HMMA.16816.F32 R4, R172.reuse, R180, R4 ;  /* 0x000000b4ac04723c */ /* 0x040ff00000001804 */
[C---:B------:R-:W-:Y:S01]  /*ddc0*/  HMMA.16816.F32 R8, R172.reuse, R182, R8 ;  /* 0x000000b6ac08723c */ /* 0x040fe20000001808 */
[----:B------:R-:W-:Y:S07]  /*ddd0*/  LDSM.16.M88.4 R180, [R3+0xa000] ;  /* 0x00a0000003b4783b */ /* 0x000fee0000000200 */
[C---:B----4-:R-:W-:Y:S08]  /*dde0*/  HMMA.16816.F32 R12, R172.reuse, R176, R12 ;  /* 0x000000b0ac0c723c */ /* 0x050ff0000000180c */
[C---:B------:R-:W-:Y:S01]  /*ddf0*/  HMMA.16816.F32 R16, R172.reuse, R178, R16 ;  /* 0x000000b2ac10723c */ /* 0x040fe20000001810 */
[----:B------:R-:W-:Y:S07]  /*de00*/  LDSM.16.M88.4 R176, [R210+0x2000] ;  /* 0x00200000d2b0783b */ /* 0x000fee0000000200 */
[C---:B-----5:R-:W-:Y:S08]  /*de10*/  HMMA.16816.F32 R20, R172.reuse, R184, R20 ;  /* 0x000000b8ac14723c */ /* 0x060ff00000001814 */
[C---:B------:R-:W-:Y:S01]  /*de20*/  HMMA.16816.F32 R24, R172.reuse, R186, R24 ;  /* 0x000000baac18723c */ /* 0x040fe20000001818 */
[----:B------:R-:W-:Y:S07]  /*de30*/  LDSM.16.M88.4 R184, [R3+0xa800] ;  /* 0x00a8000003b8783b */ /* 0x000fee0000000200 */
[C---:B-1----:R-:W-:Y:S08]  /*de40*/  HMMA.16816.F32 R28, R172.reuse, R192, R28 ;  /* 0x000000c0ac1c723c */ /* 0x042ff0000000181c */
[----:B------:R-:W-:Y:S01]  /*de50*/  HMMA.16816.F32 R32, R172, R194, R32 ;  /* 0x000000c2ac20723c */ /* 0x000fe20000001820 */
[----:B------:R-:W1:Y:S04]  /*de60*/  LDSM.16.M88.4 R172, [R208+0xb800] ;  /* 0x00b80000d0ac783b */ /* 0x000e680000000200 */
[----:B------:R-:W-:Y:S03]  /*de70*/  LDSM.16.M88.4 R192, [R223+0x4000] ;  /* 0x00400000dfc0783b */ /* 0x000fe60000000200 */
[C---:B------:R-:W-:Y:S08]  /*de80*/  HMMA.16816.F32 R4, R200.reuse, R204, R4 ;  /* 0x000000ccc804723c */ /* 0x040ff00000001804 */
[C---:B------:R-:W-:Y:S01]  /*de90*/  HMMA.16816.F32 R8, R200.reuse, R206, R8 ;  /* 0x000000cec808723c */ /* 0x040fe20000001808 */
[----:B------:R-:W-:Y:S07]  /*dea0*/  LDSM.16.M88.4 R204, [R209+0xc800] ;  /* 0x00c80000d1cc783b */ /* 0x000fee0000000200 */
[C---:B--2---:R-:W-:Y:S08]  /*deb0*/  HMMA.16816.F32 R12, R200.reuse, R164, R12 ;  /* 0x000000a4c80c723c */ /* 0x044ff0000000180c */
[C---:B------:R-:W-:Y:S01]  /*dec0*/  HMMA.16816.F32 R16, R200.reuse, R166, R16 ;  /* 0x000000a6c810723c */ /* 0x040fe20000001810 */
[----:B------:R-:W2:Y:S07]  /*ded0*/  LDSM.16.M88.4 R164, [R3+0xb800] ;  /* 0x00b8000003a4783b */ /* 0x000eae0000000200 */
[C---:B---3--:R-:W-:Y:S08]  /*dee0*/  HMMA.16816.F32 R20, R200.reuse, R168, R20 ;  /* 0x000000a8c814723c */ /* 0x048ff00000001814 */
[C---:B------:R-:W-:Y:S01]  /*def0*/  HMMA.16816.F32 R24, R200.reuse, R170, R24 ;  /* 0x000000aac818723c */ /* 0x040fe20000001818 */
[----:B------:R-:W3:Y:S07]  /*df00*/  LDSM.16.M88.4 R168, [R222+UR5+0xc800] ;  /* 0x00c80005dea8783b */ /* 0x000eee0008000200 */
[C---:B-1----:R-:W-:Y:S08]  /*df10*/  HMMA.16816.F32 R28, R200.reuse, R172, R28 ;  /* 0x000000acc81c723c */ /* 0x042ff0000000181c */
[----:B------:R-:W-:Y:S01]  /*df20*/  HMMA.16816.F32 R32, R200, R174, R32 ;  /* 0x000000aec820723c */ /* 0x000fe20000001820 */
[----:B------:R-:W1:Y:S04]  /*df30*/  LDSM.16.M88.4 R172, [R222+UR5+0xd000] ;  /* 0x00d00005deac783b */ /* 0x000e680008000200 */
[----:B------:R-:W-:Y:S03]  /*df40*/  LDSM.16.M88.4 R200, [R209+0xc000] ;  /* 0x00c00000d1c8783b */ /* 0x000fe60000000200 */
[C---:B------:R-:W-:Y:S08]  /*df50*/  HMMA.16816.F32 R4, R176.reuse, R180, R4 ;  /* 0x000000b4b004723c */ /* 0x040ff00000001804 */
[C---:B------:R-:W-:Y:S01]  /*df60*/  HMMA.16816.F32 R8, R176.reuse, R182, R8 ;  /* 0x000000b6b008723c */ /* 0x040fe20000001808 */
[----:B------:R-:W4:Y:S07]  /*df70*/  LDSM.16.M88.4 R180, [R222+UR5+0xd800] ;  /* 0x00d80005deb4783b */ /* 0x000f2e0008000200 */
        /* <DEDUP_REMOVED lines=9> */
[----:B------:R-:W-:Y:S03]  /*e010*/  LDSM.16.M88.4 R176, [R211+0x4000] ;  /* 0x00400000d3b0783b */ /* 0x000fe60000000200 */
[C---:B------:R-:W-:Y:S08]  /*e020*/  HMMA.16816.F32 R4, R192.reuse, R196, R4 ;  /* 0x000000c4c004723c */ /* 0x040ff00000001804 */
[C---:B------:R-:W-:Y:S01]  /*e030*/  HMMA.16816.F32 R8, R192.reuse, R198, R8 ;  /* 0x000000c6c008723c */ /* 0x040fe20000001808 */
[----:B------:R-:W-:Y:S07]  /*e040*/  LDSM.16.M88.4 R196, [R208+0xc800] ;  /* 0x00c80000d0c4783b */ /* 0x000fee0000000200 */
[C---:B---3--:R-:W-:Y:S08]  /*e050*/  HMMA.16816.F32 R12, R192.reuse, R168, R12 ;  /* 0x000000a8c00c723c */ /* 0x048ff0000000180c */
[C---:B------:R-:W-:Y:S01]  /*e060*/  HMMA.16816.F32 R16, R192.reuse, R170, R16 ;  /* 0x000000aac010723c */ /* 0x040fe20000001810 */
[----:B------:R-:W3:Y:S07]  /*e070*/  LDSM.16.M88.4 R168, [R209+0xd800] ;  /* 0x00d80000d1a8783b */ /* 0x000eee0000000200 */
[C---:B-1----:R-:W-:Y:S08]  /*e080*/  HMMA.16816.F32 R20, R192.reuse, R172, R20 ;  /* 0x000000acc014723c */ /* 0x042ff00000001814 */
[C---:B------:R-:W-:Y:S01]  /*e090*/  HMMA.16816.F32 R24, R192.reuse, R174, R24 ;  /* 0x000000aec018723c */ /* 0x040fe20000001818 */
[----:B------:R-:W1:Y:S07]  /*e0a0*/  LDSM.16.M88.4 R172, [R208+0xd000] ;  /* 0x00d00000d0ac783b */ /* 0x000e6e0000000200 */
[C---:B----4-:R-:W-:Y:S08]  /*e0b0*/  HMMA.16816.F32 R28, R192.reuse, R180, R28 ;  /* 0x000000b4c01c723c */ /* 0x050ff0000000181c */
[----:B------:R-:W-:Y:S01]  /*e0c0*/  HMMA.16816.F32 R32, R192, R182, R32 ;  /* 0x000000b6c020723c */ /* 0x000fe20000001820 */
[----:B------:R-:W4:Y:S04]  /*e0d0*/  LDSM.16.M88.4 R180, [R208+0xd800] ;  /* 0x00d80000d0b4783b */ /* 0x000f280000000200 */
[----:B------:R-:W-:Y:S03]  /*e0e0*/  LDSM.16.M88.4 R192, [R210+0x4000] ;  /* 0x00400000d2c0783b */ /* 0x000fe60000000200 */
[C---:B-----5:R-:W-:Y:S08]  /*e0f0*/  HMMA.16816.F32 R4, R184.reuse, R200, R4 ;  /* 0x000000c8b804723c */ /* 0x060ff00000001804 */
[C---:B------:R-:W-:Y:S01]  /*e100*/  HMMA.16816.F32 R8, R184.reuse, R202, R8 ;  /* 0x000000cab808723c */ /* 0x040fe20000001808 */
[----:B------:R-:W5:Y:S07]  /*e110*/  LDSM.16.M88.4 R200, [R3+0xc000] ;  /* 0x00c0000003c8783b */ /* 0x000f6e0000000200 */
        /* <DEDUP_REMOVED lines=9> */
[----:B------:R-:W3:Y:S03]  /*e1b0*/  LDSM.16.M88.4 R184, [R3+0xd800] ;  /* 0x00d8000003b8783b */ /* 0x000ee60000000200 */
[C---:B------:R-:W-:Y:S08]  /*e1c0*/  HMMA.16816.F32 R4, R176.reuse, R188, R4 ;  /* 0x000000bcb004723c */ /* 0x040ff00000001804 */
[C---:B------:R-:W-:Y:S01]  /*e1d0*/  HMMA.16816.F32 R8, R176.reuse, R190, R8 ;  /* 0x000000beb008723c */ /* 0x040fe20000001808 */
[----:B------:R-:W3:Y:S07]  /*e1e0*/  LDSM.16.M88.4 R188, [R223+0x6000] ;  /* 0x00600000dfbc783b */ /* 0x000eee0000000200 */
[C---:B------:R-:W-:Y:S08]  /*e1f0*/  HMMA.16816.F32 R12, R176.reuse, R196, R12 ;  /* 0x000000c4b00c723c */ /* 0x040ff0000000180c */
[C---:B------:R-:W-:Y:S01]  /*e200*/  HMMA.16816.F32 R16, R176.reuse, R198, R16 ;  /* 0x000000c6b010723c */ /* 0x040fe20000001810 */
[----:B------:R-:W-:Y:S07]  /*e210*/  LDSM.16.M88.4 R196, [R221+0x6000] ;  /* 0x00600000ddc4783b */ /* 0x000fee0000000200 */
[C---:B-1----:R-:W-:Y:S08]  /*e220*/  HMMA.16816.F32 R20, R176.reuse, R172, R20 ;  /* 0x000000acb014723c */ /* 0x042ff00000001814 */
[C---:B------:R-:W-:Y:S01]  /*e230*/  HMMA.16816.F32 R24, R176.reuse, R174, R24 ;  /* 0x000000aeb018723c */ /* 0x040fe20000001818 */
[----:B------:R-:W1:Y:S07]  /*e240*/  LDSM.16.M88.4 R172, [R222+UR5+0xe800] ;  /* 0x00e80005deac783b */ /* 0x000e6e0008000200 */
[C---:B----4-:R-:W-:Y:S08]  /*e250*/  HMMA.16816.F32 R28, R176.reuse, R180, R28 ;  /* 0x000000b4b01c723c */ /* 0x050ff0000000181c */
[----:B------:R-:W-:Y:S01]  /*e260*/  HMMA.16816.F32 R32, R176, R182, R32 ;  /* 0x000000b6b020723c */ /* 0x000fe20000001820 */
[----:B------:R-:W4:Y:S04]  /*e270*/  LDSM.16.M88.4 R176, [R222+UR5+0xf000] ;  /* 0x00f00005deb0783b */ /* 0x000f280008000200 */
[----:B------:R-:W4:Y:S03]  /*e280*/  LDSM.16.M88.4 R180, [R222+UR5+0xf800] ;  /* 0x00f80005deb4783b */ /* 0x000f260008000200 */
[C---:B-----5:R-:W-:Y:S08]  /*e290*/  HMMA.16816.F32 R4, R192.reuse, R200, R4 ;  /* 0x000000c8c004723c */ /* 0x060ff00000001804 */
[C---:B------:R-:W-:Y:S01]  /*e2a0*/  HMMA.16816.F32 R8, R192.reuse, R202, R8 ;  /* 0x000000cac008723c */ /* 0x040fe20000001808 */
[----:B------:R-:W5:Y:S07]  /*e2b0*/  LDSM.16.M88.4 R200, [R209+0xe000] ;  /* 0x00e00000d1c8783b */ /* 0x000f6e0000000200 */
        /* <DEDUP_REMOVED lines=10> */
[C---:B------:R-:W-:Y:S08]  /*e360*/  HMMA.16816.F32 R4, R188.reuse, R204, R4 ;  /* 0x000000ccbc04723c */ /* 0x040ff00000001804 */
        /* <DEDUP_REMOVED lines=8> */
[C---:B------:R-:W-:Y:S08]  /*e3f0*/  HMMA.16816.F32 R28, R188.reuse, R180, R28 ;  /* 0x000000b4bc1c723c */ /* 0x040ff0000000181c */
[----:B------:R-:W-:Y:S01]  /*e400*/  HMMA.16816.F32 R32, R188, R182, R32 ;  /* 0x000000b6bc20723c */ /* 0x000fe20000001820 */
[----:B------:R-:W4:Y:S04]  /*e410*/  LDSM.16.M88.4 R180, [R208+0xf800] ;  /* 0x00f80000d0b4783b */ /* 0x000f280000000200 */
[----:B------:R-:W-:Y:S03]  /*e420*/  LDSM.16.M88.4 R188, [R210+0x6000] ;  /* 0x00600000d2bc783b */ /* 0x000fe60000000200 */
[C---:B-----5:R-:W-:Y:S01]  /*e430*/  HMMA.16816.F32 R4, R196.reuse, R200, R4 ;  /* 0x000000c8c404723c */ /* 0x060fe20000001804 */
[----:B------:R-:W5:Y:S07]  /*e440*/  LDSM.16.M88.4 R208, [R3+0xe000] ;  /* 0x00e0000003d0783b */ /* 0x000f6e0000000200 */
[C---:B------:R-:W-:Y:S08]  /*e450*/  HMMA.16816.F32 R8, R196.reuse, R202, R8 ;  /* 0x000000cac408723c */ /* 0x040ff00000001808 */
[C---:B--2---:R-:W-:Y:S08]  /*e460*/  HMMA.16816.F32 R12, R196.reuse, R164, R12 ;  /* 0x000000a4c40c723c */ /* 0x044ff0000000180c */
[C---:B------:R-:W-:Y:S01]  /*e470*/  HMMA.16816.F32 R16, R196.reuse, R166, R16 ;  /* 0x000000a6c410723c */ /* 0x040fe20000001810 */
[----:B------:R-:W2:Y:S07]  /*e480*/  LDSM.16.M88.4 R164, [R3+0xe800] ;  /* 0x00e8000003a4783b */ /* 0x000eae0000000200 */
[C---:B---3--:R-:W-:Y:S08]  /*e490*/  HMMA.16816.F32 R20, R196.reuse, R168, R20 ;  /* 0x000000a8c414723c */ /* 0x048ff00000001814 */
[C---:B------:R-:W-:Y:S01]  /*e4a0*/  HMMA.16816.F32 R24, R196.reuse, R170, R24 ;  /* 0x000000aac418723c */ /* 0x040fe20000001818 */
[----:B------:R-:W3:Y:S07]  /*e4b0*/  LDSM.16.M88.4 R168, [R3+0xf000] ;  /* 0x00f0000003a8783b */ /* 0x000eee0000000200 */
[C---:B------:R-:W-:Y:S03]  /*e4c0*/  HMMA.16816.F32 R28, R196.reuse, R184, R28 ;  /* 0x000000b8c41c723c */ /* 0x040fe6000000181c */
[----:B------:R-:W-:Y:S05]  /*e4d0*/  IMAD.SHL.U32 R184, R217, 0x2, RZ ;  /* 0x00000002d9b87824 */ /* 0x000fea00078e00ff */
[----:B------:R-:W-:Y:S08]  /*e4e0*/  HMMA.16816.F32 R32, R196, R186, R32 ;  /* 0x000000bac420723c */ /* 0x000ff00000001820 */
[C---:B------:R-:W-:Y:S08]  /*e4f0*/  HMMA.16816.F32 R4, R192.reuse, R204, R4 ;  /* 0x000000ccc004723c */ /* 0x040ff00000001804 */
[C---:B------:R-:W-:Y:S08]  /*e500*/  HMMA.16816.F32 R8, R192.reuse, R206, R8 ;  /* 0x000000cec008723c */ /* 0x040ff00000001808 */
[C---:B-1----:R-:W-:Y:S01]  /*e510*/  HMMA.16816.F32 R12, R192.reuse, R172, R12 ;  /* 0x000000acc00c723c */ /* 0x042fe2000000180c */
[----:B------:R-:W-:Y:S07]  /*e520*/  IMAD.U32 R172, RZ, RZ, UR20 ;  /* 0x00000014ffac7e24 */ /* 0x000fee000f8e00ff */
[C---:B------:R-:W-:Y:S08]  /*e530*/  HMMA.16816.F32 R16, R192.reuse, R174, R16 ;  /* 0x000000aec010723c */ /* 0x040ff00000001810 */
[C---:B----4-:R-:W-:Y:S08]  /*e540*/  HMMA.16816.F32 R20, R192.reuse, R176, R20 ;  /* 0x000000b0c014723c */ /* 0x050ff00000001814 */
[C---:B------:R-:W-:Y:S08]  /*e550*/  HMMA.16816.F32 R24, R192.reuse, R178, R24 ;  /* 0x000000b2c018723c */ /* 0x040ff00000001818 */
[C---:B------:R-:W-:Y:S08]  /*e560*/  HMMA.16816.F32 R28, R192.reuse, R180, R28 ;  /* 0x000000b4c01c723c */ /* 0x040ff0000000181c */
[----:B------:R-:W-:Y:S03]  /*e570*/  HMMA.16816.F32 R32, R192, R182, R32 ;  /* 0x000000b6c020723c */ /* 0x000fe60000001820 */
[----:B------:R-:W-:Y:S05]  /*e580*/  LOP3.LUT R183, R184, 0x6, RZ, 0xc0, !PT ;  /* 0x00000006b8b77812 */ /* 0x000fea00078ec0ff */
[C---:B-----5:R-:W-:Y:S05]  /*e590*/  HMMA.16816.F32 R4, R188.reuse, R208, R4 ;  /* 0x000000d0bc04723c */ /* 0x060fea0000001804 */
[----:B------:R-:W-:Y:S03]  /*e5a0*/  IMAD R172, R172, 0x40, R183 ;  /* 0x00000040acac7824 */ /* 0x000fe600078e02b7 */
[C---:B------:R-:W-:Y:S03]  /*e5b0*/  HMMA.16816.F32 R8, R188.reuse, R210, R8 ;  /* 0x000000d2bc08723c */ /* 0x040fe60000001808 */
[-C--:B------:R-:W-:Y:S01]  /*e5c0*/  ISETP.GT.AND P6, PT, R232, R172.reuse, PT ;  /* 0x000000ace800720c */ /* 0x080fe20003fc4270 */
[C---:B------:R-:W-:Y:S02]  /*e5d0*/  VIADD R173, R172.reuse, 0x1 ;  /* 0x00000001acad7836 */ /* 0x040fe40000000000 */
[----:B------:R-:W-:Y:S02]  /*e5e0*/  VIADD R177, R172, 0x9 ;  /* 0x00000009acb17836 */ /* 0x000fe40000000000 */
[C---:B--2---:R-:W-:Y:S03]  /*e5f0*/  HMMA.16816.F32 R12, R188.reuse, R164, R12 ;  /* 0x000000a4bc0c723c */ /* 0x044fe6000000180c */
[-C--:B------:R-:W-:Y:S01]  /*e600*/  ISETP.GT.AND P5, PT, R232, R173.reuse, PT ;  /* 0x000000ade800720c */ /* 0x080fe20003fa4270 */
[----:B------:R-:W-:Y:S01]  /*e610*/  VIADD R165, R172, 0x8 ;  /* 0x00000008aca57836 */ /* 0x000fe20000000000 */
[----:B------:R-:W-:Y:S01]  /*e620*/  FSEL R164, R4, -INF , !P6 ;  /* 0xff80000004a47808 */ /* 0x000fe20007000000 */
[----:B------:R-:W-:Y:S01]  /*e630*/  VIADD R178, R172, 0x30 ;  /* 0x00000030acb27836 */ /* 0x000fe20000000000 */
[----:B------:R-:W-:Y:S01]  /*e640*/  FSEL R174, R5, -INF , !P5 ;  /* 0xff80000005ae7808 */ /* 0x000fe20006800000 */
[C---:B------:R-:W-:Y:S03]  /*e650*/  HMMA.16816.F32 R16, R188.reuse, R166, R16 ;  /* 0x000000a6bc10723c */ /* 0x040fe60000001810 */
[----:B------:R-:W-:Y:S01]  /*e660*/  ISETP.GT.AND P6, PT, R226, R172, PT ;  /* 0x000000ace200720c */ /* 0x000fe20003fc4270 */
[----:B------:R-:W-:Y:S01]  /*e670*/  VIADD R166, R172, 0x10 ;  /* 0x00000010aca67836 */ /* 0x000fe20000000000 */
[----:B------:R-:W-:Y:S02]  /*e680*/  ISETP.GT.AND P5, PT, R226, R173, PT ;  /* 0x000000ade200720c */ /* 0x000fe40003fa4270 */
[----:B------:R-:W-:Y:S01]  /*e690*/  FSEL R175, R6, -INF , !P6 ;  /* 0xff80000006af7808 */ /* 0x000fe20007000000 */
[C---:B---3--:R-:W-:Y:S03]  /*e6a0*/  HMMA.16816.F32 R20, R188.reuse, R168, R20 ;  /* 0x000000a8bc14723c */ /* 0x048fe60000001814 */
[----:B------:R-:W-:Y:S01]  /*e6b0*/  FSEL R176, R7, -INF , !P5 ;  /* 0xff80000007b07808 */ /* 0x000fe20006800000 */
[----:B------:R-:W-:Y:S01]  /*e6c0*/  VIADD R169, R172, 0x21 ;  /* 0x00000021aca97836 */ /* 0x000fe20000000000 */
[C---:B------:R-:W-:Y:S01]  /*e6d0*/  ISETP.GT.AND P6, PT, R232.reuse, R165, PT ;  /* 0x000000a5e800720c */ /* 0x040fe20003fc4270 */
[----:B------:R1:W2:Y:S01]  /*e6e0*/  LDSM.16.M88.4 R4, [R3+0xf800] ;  /* 0x00f800000304783b */ /* 0x0002a20000000200 */
[----:B------:R-:W-:Y:S01]  /*e6f0*/  ISETP.GT.AND P5, PT, R232, R177, PT ;  /* 0x000000b1e800720c */ /* 0x000fe20003fa4270 */
[----:B------:R-:W-:Y:S04]  /*e700*/  DEPBAR.LE SB0, 0x0 ;  /* 0x000080000000791a */ /* 0x000fe80000000000 */
[----:B------:R-:W-:Y:S01]  /*e710*/  FSEL R8, R8, -INF , !P6 ;  /* 0xff80000008087808 */ /* 0x000fe20007000000 */
[----:B------:R-:W-:Y:S01]  /*e720*/  BAR.SYNC.DEFER_BLOCKING 0x0 ;  /* 0x0000000000007b1d */ /* 0x000fe20000010000 */
[----:B------:R-:W-:Y:S01]  /*e730*/  FSEL R9, R9, -INF , !P5 ;  /* 0xff80000009097808 */ /* 0x000fe20006800000 */
[C---:B------:R-:W-:Y:S05]  /*e740*/  HMMA.16816.F32 R24, R188.reuse, R170, R24 ;  /* 0x000000aabc18723c */ /* 0x040fea0000001818 */
[----:B------:R-:W-:Y:S01]  /*e750*/  ISETP.GT.AND P6, PT, R226, R165, PT ;  /* 0x000000a5e200720c */ /* 0x000fe20003fc4270 */
[----:B------:R-:W-:Y:S01]  /*e760*/  VIADD R170, R172, 0x20 ;  /* 0x00000020acaa7836 */ /* 0x000fe20000000000 */
[----:B------:R-:W-:Y:S02]  /*e770*/  ISETP.GT.AND P5, PT, R226, R177, PT ;  /* 0x000000b1e200720c */ /* 0x000fe40003fa4270 */
[----:B------:R-:W-:Y:S02]  /*e780*/  FSEL R10, R10, -INF , !P6 ;  /* 0xff8000000a0a7808 */ /* 0x000fe40007000000 */
[----:B------:R-:W-:Y:S02]  /*e790*/  FSEL R11, R11, -INF , !P5 ;  /* 0xff8000000b0b7808 */ /* 0x000fe40006800000 */
[-C--:B------:R-:W-:Y:S01]  /*e7a0*/  ISETP.GT.AND P6, PT, R232, R166.reuse, PT ;  /* 0x000000a6e800720c */ /* 0x080fe20003fc4270 */
[----:B-1----:R-:W-:Y:S03]  /*e7b0*/  VIADD R3, R172, 0x11 ;  /* 0x00000011ac037836 */ /* 0x002fe60000000000 */
[----:B------:R-:W-:Y:S01]  /*e7c0*/  FSEL R168, R12, -INF , !P6 ;  /* 0xff8000000ca87808 */ /* 0x000fe20007000000 */
[----:B------:R-:W-:Y:S01]  /*e7d0*/  VIADD R12, R172, 0x19 ;  /* 0x00000019ac0c7836 */ /* 0x000fe20000000000 */
[-C--:B------:R-:W-:Y:S02]  /*e7e0*/  ISETP.GT.AND P5, PT, R232, R3.reuse, PT ;  /* 0x00000003e800720c */ /* 0x080fe40003fa4270 */
[----:B------:R-:W-:Y:S02]  /*e7f0*/  ISETP.GT.AND P6, PT, R226, R166, PT ;  /* 0x000000a6e200720c */ /* 0x000fe40003fc4270 */
[----:B------:R-:W-:Y:S01]  /*e800*/  FSEL R167, R13, -INF , !P5 ;  /* 0xff8000000da77808 */ /* 0x000fe20006800000 */
[----:B------:R-:W-:Y:S01]  /*e810*/  VIADD R13, R172, 0x18 ;  /* 0x00000018ac0d7836 */ /* 0x000fe20000000000 */
[----:B------:R-:W-:Y:S02]  /*e820*/  ISETP.GT.AND P5, PT, R226, R3, PT ;  /* 0x00000003e200720c */ /* 0x000fe40003fa4270 */
[----:B------:R-:W-:Y:S02]  /*e830*/  FSEL R14, R14, -INF , !P6 ;  /* 0xff8000000e0e7808 */ /* 0x000fe40007000000 */
[----:B------:R-:W-:Y:S02]  /*e840*/  FSEL R15, R15, -INF , !P5 ;  /* 0xff8000000f0f7808 */ /* 0x000fe40006800000 */
[CC--:B------:R-:W-:Y:S01]  /*e850*/  ISETP.GT.AND P6, PT, R232.reuse, R13.reuse, PT ;  /* 0x0000000de800720c */ /* 0x0c0fe20003fc4270 */
[C---:B--2---:R-:W-:Y:S03]  /*e860*/  HMMA.16816.F32 R28, R188.reuse, R4, R28 ;  /* 0x00000004bc1c723c */ /* 0x044fe6000000181c */
[-C--:B------:R-:W-:Y:S02]  /*e870*/  ISETP.GT.AND P5, PT, R232, R12.reuse, PT ;  /* 0x0000000ce800720c */ /* 0x080fe40003fa4270 */
[----:B------:R-:W-:Y:S01]  /*e880*/  FSEL R198, R16, -INF , !P6 ;  /* 0xff80000010c67808 */ /* 0x000fe20007000000 */
[----:B------:R-:W-:Y:S01]  /*e890*/  VIADD R16, R172, 0x29 ;  /* 0x00000029ac107836 */ /* 0x000fe20000000000 */
[----:B------:R-:W-:Y:S01]  /*e8a0*/  ISETP.GT.AND P6, PT, R226, R13, PT ;  /* 0x0000000de200720c */ /* 0x000fe20003fc4270 */
[----:B------:R-:W-:Y:S03]  /*e8b0*/  HMMA.16816.F32 R32, R188, R6, R32 ;  /* 0x00000006bc20723c */ /* 0x000fe60000001820 */
[----:B------:R-:W-:Y:S01]  /*e8c0*/  FSEL R199, R17, -INF , !P5 ;  /* 0xff80000011c77808 */ /* 0x000fe20006800000 */
[----:B------:R-:W-:Y:S01]  /*e8d0*/  VIADD R17, R172, 0x28 ;  /* 0x00000028ac117836 */ /* 0x000fe20000000000 */
[----:B------:R-:W-:Y:S02]  /*e8e0*/  ISETP.GT.AND P5, PT, R226, R12, PT ;  /* 0x0000000ce200720c */ /* 0x000fe40003fa4270 */
[----:B------:R-:W-:Y:S02]  /*e8f0*/  FSEL R18, R18, -INF , !P6 ;  /* 0xff80000012127808 */ /* 0x000fe40007000000 */
[CC--:B------:R-:W-:Y:S02]  /*e900*/  ISETP.GT.AND P6, PT, R232.reuse, R170.reuse, PT ;  /* 0x000000aae800720c */ /* 0x0c0fe40003fc4270 */
[----:B------:R-:W-:Y:S02]  /*e910*/  FSEL R19, R19, -INF , !P5 ;  /* 0xff80000013137808 */ /* 0x000fe40006800000 */
[-C--:B------:R-:W-:Y:S02]  /*e920*/  ISETP.GT.AND P5, PT, R232, R169.reuse, PT ;  /* 0x000000a9e800720c */ /* 0x080fe40003fa4270 */
[----:B------:R-:W-:Y:S02]  /*e930*/  FSEL R20, R20, -INF , !P6 ;  /* 0xff80000014147808 */ /* 0x000fe40007000000 */
[C---:B------:R-:W-:Y:S02]  /*e940*/  ISETP.GT.AND P6, PT, R226.reuse, R170, PT ;  /* 0x000000aae200720c */ /* 0x040fe40003fc4270 */
[----:B------:R-:W-:Y:S02]  /*e950*/  FSEL R21, R21, -INF , !P5 ;  /* 0xff80000015157808 */ /* 0x000fe40006800000 */
        /* <DEDUP_REMOVED lines=10> */
[----:B------:R-:W-:Y:S02]  /*ea00*/  FSEL R27, R27, -INF , !P5 ;  /* 0xff8000001b1b7808 */ /* 0x000fe40006800000 */
[----:B------:R-:W-:Y:S01]  /*ea10*/  ISETP.GE.AND P6, PT, R172, R231, PT ;  /* 0x000000e7ac00720c */ /* 0x000fe20003fc6270 */
[----:B------:R-:W-:Y:S01]  /*ea20*/  @!UPT UIADD3 URZ, UPT, UPT, URZ, URZ, URZ ;  /* 0x000000fffffff290 */ /* 0x000fe2000fffe0ff */
[----:B------:R-:W-:Y:S11]  /*ea30*/  BRA.U.ANY UP0, `(.L_x_735) ;  /* 0xffffffe1000c7547 */ /* 0x000ff6000b93ffff */
.L_x_734:
[----:B-1----:R-:W-:Y:S01]  /*ea40*/  VIADD R180, R172, 0x31 ;  /* 0x00000031acb47836 */ /* 0x002fe20000000000 */
[-C--:B------:R-:W-:Y:S01]  /*ea50*/  ISETP.GT.AND P5, PT, R226, R178.reuse, PT ;  /* 0x000000b2e200720c */ /* 0x080fe20003fa4270 */
[----:B------:R-:W-:Y:S01]  /*ea60*/  VIADD R4, R172, 0x39 ;  /* 0x00000039ac047836 */ /* 0x000fe20000000000 */
[----:B------:R-:W-:Y:S01]  /*ea70*/  ISETP.GT.AND P1, PT, R232, R178, PT ;  /* 0x000000b2e800720c */ /* 0x000fe20003f24270 */
[----:B------:R-:W-:Y:S01]  /*ea80*/  VIADD R171, R172, 0x38 ;  /* 0x00000038acab7836 */ /* 0x000fe20000000000 */
[----:B------:R-:W-:Y:S01]  /*ea90*/  ISETP.GT.AND P0, PT, R232, R180, PT ;  /* 0x000000b4e800720c */ /* 0x000fe20003f04270 */
[----:B------:R-:W-:Y:S01]  /*eaa0*/  USHF.L.U32 UR22, UR20, 0x1, URZ ;  /* 0x0000000114167899 */ /* 0x000fe200080006ff */
[----:B------:R-:W-:Y:S01]  /*eab0*/  FSEL R30, R30, -INF , !P5 ;  /* 0xff8000001e1e7808 */ /* 0x000fe20006800000 */
[----:B------:R-:W-:Y:S01]  /*eac0*/  UIADD3 UR6, UPT, UPT, UR30, -0x61c88647, URZ ;  /* 0x9e3779b91e067890 */ /* 0x000fe2000fffe0ff */
[C---:B------:R-:W-:Y:S01]  /*ead0*/  ISETP.GT.AND P5, PT, R232.reuse, R4, PT ;  /* 0x00000004e800720c */ /* 0x040fe20003fa4270 */
[----:B------:R-:W-:Y:S01]  /*eae0*/  UIADD3 UR11, UPT, UPT, UR30, 0x3c6ef372, URZ ;  /* 0x3c6ef3721e0b7890 */ /* 0x000fe2000fffe0ff */
[----:B------:R-:W-:Y:S01]  /*eaf0*/  FSEL R29, R29, -INF , !P0 ;  /* 0xff8000001d1d7808 */ /* 0x000fe20004000000 */
[----:B------:R-:W-:Y:S01]  /*eb00*/  UIADD3 UR17, UPT, UPT, UR31, 0x76cf5d0a, URZ ;  /* 0x76cf5d0a1f117890 */ /* 0x000fe2000fffe0ff */
[----:B------:R-:W-:Y:S01]  /*eb10*/  ISETP.GT.AND P0, PT, R232, R171, PT ;  /* 0x000000abe800720c */ /* 0x000fe20003f04270 */
[----:B------:R-:W-:Y:S01]  /*eb20*/  UIADD3 UR16, UPT, UPT, UR31, 0x32370b8f, URZ ;  /* 0x32370b8f1f107890 */ /* 0x000fe2000fffe0ff */
[----:B------:R-:W-:Y:S01]  /*eb30*/  FSEL R28, R28, -INF , !P1 ;  /* 0xff8000001c1c7808 */ /* 0x000fe20004800000 */
[----:B------:R-:W-:Y:S01]  /*eb40*/  UIADD3 UR7, UPT, UPT, UR30, -0x255992d5, URZ ;  /* 0xdaa66d2b1e077890 */ /* 0x000fe2000fffe0ff */
[----:B------:R-:W-:Y:S01]  /*eb50*/  FSEL R33, R33, -INF , !P5 ;  /* 0xff80000021217808 */ /* 0x000fe20006800000 */
[----:B------:R-:W-:Y:S01]  /*eb60*/  UIADD3 UR9, UPT, UPT, UR30, 0x78dde6e4, URZ ;  /* 0x78dde6e41e097890 */ /* 0x000fe2000fffe0ff */
[----:B------:R-:W-:Y:S01]  /*eb70*/  ISETP.GT.AND P1, PT, R226, R180, PT ;  /* 0x000000b4e200720c */ /* 0x000fe20003f24270 */
[----:B------:R-:W-:Y:S01]  /*eb80*/  UIADD3 UR13, UPT, UPT, UR31, -0x56f99767, URZ ;  /* 0xa90668991f0d7890 */ /* 0x000fe2000fffe0ff */
[----:B------:R-:W-:Y:S01]  /*eb90*/  ISETP.GE.AND P5, PT, R173, R231, PT ;  /* 0x000000e7ad00720c */ /* 0x000fe20003fa6270 */
[----:B------:R-:W-:Y:S01]  /*eba0*/  UIADD3 UR15, UPT, UPT, UR31, -0x126145ec, URZ ;  /* 0xed9eba141f0f7890 */ /* 0x000fe2000fffe0ff */
[----:B------:R-:W-:Y:S01]  /*ebb0*/  FSEL R32, R32, -INF , !P0 ;  /* 0xff80000020207808 */ /* 0x000fe20004000000 */
[----:B------:R-:W-:Y:S01]  /*ebc0*/  UIADD3 UR10, UPT, UPT, UR30, -0x4ab325aa, URZ ;  /* 0xb54cda561e0a7890 */ /* 0x000fe2000fffe0ff */
[----:B------:R-:W-:Y:S01]  /*ebd0*/  ISETP.GT.AND P0, PT, R226, R4, PT ;  /* 0x00000004e200720c */ /* 0x000fe20003f04270 */
[----:B------:R-:W-:Y:S01]  /*ebe0*/  UIADD3 UR8, UPT, UPT, UR30, 0x1715609d, URZ ;  /* 0x1715609d1e087890 */ /* 0x000fe2000fffe0ff */
[----:B------:R-:W-:Y:S01]  /*ebf0*/  FSEL R31, R31, -INF , !P1 ;  /* 0xff8000001f1f7808 */ /* 0x000fe20004800000 */
[----:B------:R-:W-:Y:S01]  /*ec00*/  UIADD3 UR12, UPT, UPT, UR31, 0x646e171e, URZ ;  /* 0x646e171e1f0c7890 */ /* 0x000fe2000fffe0ff */
[----:B------:R-:W-:Y:S01]  /*ec10*/  FSEL R6, R174, -INF , !P5 ;  /* 0xff800000ae067808 */ /* 0x000fe20006800000 */
[----:B------:R-:W-:Y:S01]  /*ec20*/  UISETP.GT.AND UP0, UPT, UR20, UR18, UPT ;  /* 0x000000121400728c */ /* 0x000fe2000bf04270 */
[----:B------:R-:W-:Y:S01]  /*ec30*/  ISETP.GT.AND P1, PT, R226, R171, PT ;  /* 0x000000abe200720c */ /* 0x000fe20003f24270 */
[----:B------:R-:W-:Y:S01]  /*ec40*/  UIADD3 UR20, UPT, UPT, UR20, -0x1, URZ ;  /* 0xffffffff14147890 */ /* 0x000fe2000fffe0ff */
[-C--:B------:R-:W-:Y:S02]  /*ec50*/  ISETP.GE.AND P5, PT, R177, R231.reuse, PT ;  /* 0x000000e7b100720c */ /* 0x080fe40003fa6270 */
[----:B------:R-:W-:Y:S02]  /*ec60*/  FSEL R35, R35, -INF , !P0 ;  /* 0xff80000023237808 */ /* 0x000fe40004000000 */
[----:B------:R-:W-:Y:S02]  /*ec70*/  FSEL R7, R164, -INF , !P6 ;  /* 0xff800000a4077808 */ /* 0x000fe40007000000 */
[CC--:B------:R-:W-:Y:S02]  /*ec80*/  ISETP.GE.AND P0, PT, R165.reuse, R231.reuse, PT ;  /* 0x000000e7a500720c */ /* 0x0c0fe40003f06270 */
[-C--:B------:R-:W-:Y:S02]  /*ec90*/  ISETP.GE.AND P4, PT, R172, R230.reuse, PT ;  /* 0x000000e6ac00720c */ /* 0x080fe40003f86270 */
[----:B------:R-:W-:Y:S02]  /*eca0*/  FSEL R34, R34, -INF , !P1 ;  /* 0xff80000022227808 */ /* 0x000fe40004800000 */
[-C--:B------:R-:W-:Y:S02]  /*ecb0*/  ISETP.GE.AND P6, PT, R165, R230.reuse, PT ;  /* 0x000000e6a500720c */ /* 0x080fe40003fc6270 */
[----:B------:R-:W-:Y:S02]  /*ecc0*/  FSEL R9, R9, -INF , !P5 ;  /* 0xff80000009097808 */ /* 0x000fe40006800000 */
[-C--:B------:R-:W-:Y:S02]  /*ecd0*/  ISETP.GE.AND P1, PT, R173, R230.reuse, PT ;  /* 0x000000e6ad00720c */ /* 0x080fe40003f26270 */
[----:B------:R-:W-:Y:S02]  /*ece0*/  ISETP.GE.AND P5, PT, R3, R231, PT ;  /* 0x000000e70300720c */ /* 0x000fe40003fa6270 */
[----:B------:R-:W-:Y:S02]  /*ecf0*/  FSEL R8, R8, -INF , !P0 ;  /* 0xff80000008087808 */ /* 0x000fe40004000000 */
[----:B------:R-:W-:Y:S02]  /*ed00*/  FSEL R5, R175, -INF , !P4 ;  /* 0xff800000af057808 */ /* 0x000fe40006000000 */
[-C--:B------:R-:W-:Y:S02]  /*ed10*/  ISETP.GE.AND P0, PT, R166, R230.reuse, PT ;  /* 0x000000e6a600720c */ /* 0x080fe40003f06270 */
[----:B------:R-:W-:Y:S02]  /*ed20*/  FSEL R10, R10, -INF , !P6 ;  /* 0xff8000000a0a7808 */ /* 0x000fe40007000000 */
[----:B------:R-:W-:Y:S02]  /*ed30*/  FSEL R176, R176, -INF , !P1 ;  /* 0xff800000b0b07808 */ /* 0x000fe40004800000 */
[-C--:B------:R-:W-:Y:S02]  /*ed40*/  ISETP.GE.AND P6, PT, R3, R230.reuse, PT ;  /* 0x000000e60300720c */ /* 0x080fe40003fc6270 */
[----:B------:R-:W-:Y:S02]  /*ed50*/  FSEL R174, R167, -INF , !P5 ;  /* 0xff800000a7ae7808 */ /* 0x000fe40006800000 */
[-C--:B------:R-:W-:Y:S02]  /*ed60*/  ISETP.GE.AND P4, PT, R177, R230.reuse, PT ;  /* 0x000000e6b100720c */ /* 0x080fe40003f86270 */
[----:B------:R-:W-:Y:S02]  /*ed70*/  FMNMX3.FTZ R3, R0, R7, R6, !PT ;  /* 0x0000000700037276 */ /* 0x000fe40007810006 */
[-C--:B------:R-:W-:Y:S02]  /*ed80*/  ISETP.GE.AND P1, PT, R166, R231.reuse, PT ;  /* 0x000000e7a600720c */ /* 0x080fe40003f26270 */
[-C--:B------:R-:W-:Y:S02]  /*ed90*/  ISETP.GE.AND P5, PT, R12, R231.reuse, PT ;  /* 0x000000e70c00720c */ /* 0x080fe40003fa6270 */
[----:B------:R-:W-:Y:S02]  /*eda0*/  FSEL R173, R14, -INF , !P0 ;  /* 0xff8000000ead7808 */ /* 0x000fe40004000000 */
[----:B------:R-:W-:Y:S02]  /*edb0*/  FSEL R11, R11, -INF , !P4 ;  /* 0xff8000000b0b7808 */ /* 0x000fe40006000000 */
[----:B------:R-:W-:Y:S02]  /*edc0*/  ISETP.GE.AND P0, PT, R12, R230, PT ;  /* 0x000000e60c00720c */ /* 0x000fe40003f06270 */
[----:B------:R-:W-:Y:S02]  /*edd0*/  FSEL R175, R168, -INF , !P1 ;  /* 0xff800000a8af7808 */ /* 0x000fe40004800000 */
[----:B------:R-:W-:Y:S02]  /*ede0*/  FMNMX3.FTZ R3, R3, R8, R9, !PT ;  /* 0x0000000803037276 */ /* 0x000fe40007810009 */
[-C--:B------:R-:W-:Y:S02]  /*edf0*/  ISETP.GE.AND P4, PT, R13, R231.reuse, PT ;  /* 0x000000e70d00720c */ /* 0x080fe40003f86270 */
[----:B------:R-:W-:Y:S02]  /*ee00*/  FSEL R199, R199, -INF , !P5 ;  /* 0xff800000c7c77808 */ /* 0x000fe40006800000 */
[----:B------:R-:W-:Y:S02]  /*ee10*/  ISETP.GE.AND P5, PT, R169, R231, PT ;  /* 0x000000e7a900720c */ /* 0x000fe40003fa6270 */
[----:B------:R-:W-:Y:S02]  /*ee20*/  FSEL R172, R15, -INF , !P6 ;  /* 0xff8000000fac7808 */ /* 0x000fe40007000000 */
[----:B------:R-:W-:Y:S02]  /*ee30*/  FSEL R201, R19, -INF , !P0 ;  /* 0xff80000013c97808 */ /* 0x000fe40004000000 */
[----:B------:R-:W-:Y:S02]  /*ee40*/  FMNMX3.FTZ R3, R3, R175, R174, !PT ;  /* 0x000000af03037276 */ /* 0x000fe400078100ae */
[-C--:B------:R-:W-:Y:S02]  /*ee50*/  ISETP.GE.AND P6, PT, R170, R231.reuse, PT ;  /* 0x000000e7aa00720c */ /* 0x080fe40003fc6270 */
[----:B------:R-:W-:Y:S02]  /*ee60*/  FSEL R198, R198, -INF , !P4 ;  /* 0xff800000c6c67808 */ /* 0x000fe40006000000 */
[-C--:B------:R-:W-:Y:S02]  /*ee70*/  ISETP.GE.AND P0, PT, R17, R231.reuse, PT ;  /* 0x000000e71100720c */ /* 0x080fe40003f06270 */
[----:B------:R-:W-:Y:S02]  /*ee80*/  FSEL R208, R21, -INF , !P5 ;  /* 0xff80000015d07808 */ /* 0x000fe40006800000 */
[-C--:B------:R-:W-:Y:S02]  /*ee90*/  ISETP.GE.AND P5, PT, R16, R231.reuse, PT ;  /* 0x000000e71000720c */ /* 0x080fe40003fa6270 */
[----:B------:R-:W-:Y:S02]  /*eea0*/  FSEL R209, R20, -INF , !P6 ;  /* 0xff80000014d17808 */ /* 0x000fe40007000000 */
[----:B------:R-:W-:Y:S02]  /*eeb0*/  FSEL R222, R24, -INF , !P0 ;  /* 0xff80000018de7808 */ /* 0x000fe40004000000 */
        /* <DEDUP_REMOVED lines=8> */
[----:B------:R-:W-:Y:S02]  /*ef40*/  ISETP.GE.AND P1, PT, R13, R230, PT ;  /* 0x000000e60d00720c */ /* 0x000fe40003f26270 */
[----:B------:R-:W-:Y:S02]  /*ef50*/  FSEL R196, R29, -INF , !P5 ;  /* 0xff8000001dc47808 */ /* 0x000fe40006800000 */
[----:B------:R-:W-:Y:S02]  /*ef60*/  FMNMX3.FTZ R3, R3, R10, R11, !PT ;  /* 0x0000000a03037276 */ /* 0x000fe4000781000b */
[----:B------:R-:W-:Y:S02]  /*ef70*/  ISETP.GE.AND P5, PT, R4, R231, PT ;  /* 0x000000e70400720c */ /* 0x000fe40003fa6270 */
[----:B------:R-:W-:Y:S02]  /*ef80*/  FMNMX3.FTZ R12, R12, R222, R221, !PT ;  /* 0x000000de0c0c7276 */ /* 0x000fe400078100dd */
[----:B------:R-:W-:Y:S02]  /*ef90*/  FSEL R179, R32, -INF , !P0 ;  /* 0xff80000020b37808 */ /* 0x000fe40004000000 */
[-C--:B------:R-:W-:Y:S02]  /*efa0*/  ISETP.GE.AND P4, PT, R170, R230.reuse, PT ;  /* 0x000000e6aa00720c */ /* 0x080fe40003f86270 */
[----:B------:R-:W-:Y:S02]  /*efb0*/  FSEL R200, R18, -INF , !P1 ;  /* 0xff80000012c87808 */ /* 0x000fe40004800000 */
[----:B------:R-:W-:Y:S02]  /*efc0*/  FMNMX3.FTZ R3, R3, R173, R172, !PT ;  /* 0x000000ad03037276 */ /* 0x000fe400078100ac */
[-C--:B------:R-:W-:Y:S02]  /*efd0*/  ISETP.GE.AND P1, PT, R169, R230.reuse, PT ;  /* 0x000000e6a900720c */ /* 0x080fe40003f26270 */
[-C--:B------:R-:W-:Y:S02]  /*efe0*/  ISETP.GE.AND P0, PT, R178, R230.reuse, PT ;  /* 0x000000e6b200720c */ /* 0x080fe40003f06270 */
[----:B------:R-:W-:Y:S02]  /*eff0*/  FSEL R178, R33, -INF , !P5 ;  /* 0xff80000021b27808 */ /* 0x000fe40006800000 */
[----:B------:R-:W-:Y:S02]  /*f000*/  FMNMX3.FTZ R12, R12, R197, R196, !PT ;  /* 0x000000c50c0c7276 */ /* 0x000fe400078100c4 */
[----:B------:R-:W-:Y:S02]  /*f010*/  FSEL R207, R22, -INF , !P4 ;  /* 0xff80000016cf7808 */ /* 0x000fe40006000000 */
[----:B------:R-:W-:Y:S02]  /*f020*/  FSEL R206, R23, -INF , !P1 ;  /* 0xff80000017ce7808 */ /* 0x000fe40004800000 */
[-C--:B------:R-:W-:Y:S02]  /*f030*/  ISETP.GE.AND P6, PT, R17, R230.reuse, PT ;  /* 0x000000e61100720c */ /* 0x080fe40003fc6270 */
[----:B------:R-:W-:Y:S02]  /*f040*/  ISETP.GE.AND P4, PT, R16, R230, PT ;  /* 0x000000e61000720c */ /* 0x000fe40003f86270 */
[----:B------:R-:W-:Y:S02]  /*f050*/  FMNMX3.FTZ R3, R3, R200, R201, !PT ;  /* 0x000000c803037276 */ /* 0x000fe400078100c9 */
[----:B------:R-:W-:Y:S02]  /*f060*/  FMNMX3.FTZ R12, R12, R179, R178, !PT ;  /* 0x000000b30c0c7276 */ /* 0x000fe400078100b2 */
[-C--:B------:R-:W-:Y:S02]  /*f070*/  ISETP.GE.AND P5, PT, R180, R230.reuse, PT ;  /* 0x000000e6b400720c */ /* 0x080fe40003fa6270 */
[----:B------:R-:W-:Y:S01]  /*f080*/  FSEL R211, R26, -INF , !P6 ;  /* 0xff8000001ad37808 */ /* 0x000fe20007000000 */
[----:B------:R-:W1:Y:S01]  /*f090*/  SHFL.BFLY PT, R13, R12, 0x2, 0x1f ;  /* 0x0c401f000c0d7f89 */ /* 0x000e6200000e0000 */
[----:B------:R-:W-:Y:S02]  /*f0a0*/  FSEL R210, R27, -INF , !P4 ;  /* 0xff8000001bd27808 */ /* 0x000fe40006000000 */
[----:B------:R-:W-:Y:S02]  /*f0b0*/  FMNMX3.FTZ R3, R3, R207, R206, !PT ;  /* 0x000000cf03037276 */ /* 0x000fe400078100ce */
[----:B------:R-:W-:Y:S02]  /*f0c0*/  FSEL R195, R30, -INF , !P0 ;  /* 0xff8000001ec37808 */ /* 0x000fe40004000000 */
[----:B------:R-:W-:Y:S02]  /*f0d0*/  FSEL R194, R31, -INF , !P5 ;  /* 0xff8000001fc27808 */ /* 0x000fe40006800000 */
[-C--:B------:R-:W-:Y:S02]  /*f0e0*/  ISETP.GE.AND P1, PT, R171, R230.reuse, PT ;  /* 0x000000e6ab00720c */ /* 0x080fe40003f26270 */
[----:B------:R-:W-:Y:S02]  /*f0f0*/  ISETP.GE.AND P6, PT, R4, R230, PT ;  /* 0x000000e60400720c */ /* 0x000fe40003fc6270 */
[----:B------:R-:W-:Y:S02]  /*f100*/  FMNMX3.FTZ R3, R3, R211, R210, !PT ;  /* 0x000000d303037276 */ /* 0x000fe400078100d2 */
[----:B------:R-:W-:Y:S02]  /*f110*/  FSEL R166, R34, -INF , !P1 ;  /* 0xff80000022a67808 */ /* 0x000fe40004800000 */
[----:B------:R-:W-:Y:S02]  /*f120*/  FSEL R165, R35, -INF , !P6 ;  /* 0xff80000023a57808 */ /* 0x000fe40007000000 */
[----:B------:R-:W-:Y:S02]  /*f130*/  FMNMX3.FTZ R3, R3, R195, R194, !PT ;  /* 0x000000c303037276 */ /* 0x000fe400078100c2 */
[----:B------:R-:W-:Y:S02]  /*f140*/  LOP3.LUT R180, R220, 0x200, R214, 0xf8, !PT ;  /* 0x00000200dcb47812 */ /* 0x000fe400078ef8d6 */
[----:B------:R-:W-:Y:S02]  /*f150*/  FMNMX3.FTZ R3, R3, R166, R165, !PT ;  /* 0x000000a603037276 */ /* 0x000fe400078100a5 */
[----:B-1----:R-:W-:Y:S01]  /*f160*/  FMNMX.FTZ R13, R12, R13, !PT ;  /* 0x0000000d0c0d7209 */ /* 0x002fe20007810000 */
[----:B------:R-:W-:Y:S01]  /*f170*/  IMAD.U32 R12, RZ, RZ, UR22 ;  /* 0x00000016ff0c7e24 */ /* 0x000fe2000f8e00ff */
[----:B------:R-:W-:Y:S01]  /*f180*/  LEA R180, R180, UR5, 0x1 ;  /* 0x00000005b4b47c11 */ /* 0x000fe2000f8e08ff */
[----:B------:R-:W1:Y:S01]  /*f190*/  SHFL.BFLY PT, R4, R3, 0x2, 0x1f ;  /* 0x0c401f0003047f89 */ /* 0x000e6200000e0000 */
[----:B------:R-:W-:Y:S02]  /*f1a0*/  UIADD3 UR22, UPT, UPT, UR22, 0x1, URZ ;  /* 0x0000000116167890 */ /* 0x000fe4000fffe0ff */
[----:B------:R-:W-:Y:S05]  /*f1b0*/  LOP3.LUT R12, R12, UR31, R247, 0x96, !PT ;  /* 0x0000001f0c0c7c12 */ /* 0x000fea000f8e96f7 */
[----:B------:R-:W2:Y:S01]  /*f1c0*/  SHFL.BFLY PT, R164, R13, 0x1, 0x1f ;  /* 0x0c201f000da47f89 */ /* 0x000ea200000e0000 */
[C---:B------:R-:W-:Y:S02]  /*f1d0*/  IMAD.IADD R181, R180.reuse, 0x1, R212 ;  /* 0x00000001b4b57824 */ /* 0x040fe400078e02d4 */
[----:B------:R-:W-:Y:S02]  /*f1e0*/  VIADD R167, R180, 0x10040 ;  /* 0x00010040b4a77836 */ /* 0x000fe40000000000 */
[----:B------:R-:W-:Y:S03]  /*f1f0*/  IMAD.WIDE.U32 R204, R12, -0x326172a9, RZ ;  /* 0xcd9e8d570ccc7825 */ /* 0x000fe600078e00ff */
[----:B------:R-:W-:Y:S02]  /*f200*/  LDSM.16.MT88.4 R20, [R181+0x10000] ;  /* 0x01000000b514783b */ /* 0x000fe40000004200 */
[----:B------:R-:W-:Y:S02]  /*f210*/  LOP3.LUT R12, R250, UR6, R205, 0x96, !PT ;  /* 0x00000006fa0c7c12 */ /* 0x000fe4000f8e96cd */
[----:B------:R-:W-:Y:S05]  /*f220*/  LOP3.LUT R204, R239, UR11, R204, 0x96, !PT ;  /* 0x0000000befcc7c12 */ /* 0x000fea000f8e96cc */
[----:B------:R-:W-:Y:S01]  /*f230*/  IMAD.WIDE.U32 R204, R204, -0x2daee0ad, RZ ;  /* 0xd2511f53cccc7825 */ /* 0x000fe200078e00ff */
[----:B-1----:R-:W-:Y:S02]  /*f240*/  FMNMX.FTZ R4, R3, R4, !PT ;  /* 0x0000000403047209 */ /* 0x002fe40007810000 */
[----:B--2---:R-:W-:Y:S03]  /*f250*/  FMNMX.FTZ R164, R13, R164, !PT ;  /* 0x000000a40da47209 */ /* 0x004fe60007810000 */
[----:B------:R-:W1:Y:S01]  /*f260*/  SHFL.BFLY PT, R3, R4, 0x1, 0x1f ;  /* 0x0c201f0004037f89 */ /* 0x000e6200000e0000 */
[----:B------:R-:W-:Y:S01]  /*f270*/  IMAD.WIDE.U32 R12, R12, -0x2daee0ad, RZ ;  /* 0xd2511f530c0c7825 */ /* 0x000fe200078e00ff */
[C---:B------:R-:W-:Y:S03]  /*f280*/  FSETP.NEU.FTZ.AND P1, PT, R164.reuse, -INF , PT ;  /* 0xff800000a400780b */ /* 0x040fe60003f3d000 */
[----:B------:R-:W-:Y:S05]  /*f290*/  FMUL.FTZ R193, R164, UR4 ;  /* 0x00000004a4c17c20 */ /* 0x000fea0008410000 */
[----:B------:R-:W-:Y:S05]  /*f2a0*/  FSEL R193, R193, RZ, P1 ;  /* 0x000000ffc1c17208 */ /* 0x000fea0000800000 */
[----:B------:R-:W-:Y:S01]  /*f2b0*/  FFMA.FTZ R188, R8, UR4, -R193 ;  /* 0x0000000408bc7c23 */ /* 0x000fe200080108c1 */
[----:B------:R-:W-:Y:S01]  /*f2c0*/  LOP3.LUT R8, R244, UR17, R13, 0x96, !PT ;  /* 0x00000011f4087c12 */ /* 0x000fe2000f8e960d */
[--C-:B------:R-:W-:Y:S01]  /*f2d0*/  FFMA.FTZ R187, R9, UR4, -R193.reuse ;  /* 0x0000000409bb7c23 */ /* 0x100fe200080108c1 */
[--C-:B------:R-:W-:Y:S01]  /*f2e0*/  FFMA.FTZ R189, R6, UR4, -R193.reuse ;  /* 0x0000000406bd7c23 */ /* 0x100fe200080108c1 */
[--C-:B------:R-:W-:Y:S01]  /*f2f0*/  FFMA.FTZ R190, R7, UR4, -R193.reuse ;  /* 0x0000000407be7c23 */ /* 0x100fe200080108c1 */
[--C-:B------:R-:W-:Y:S01]  /*f300*/  FFMA.FTZ R174, R174, UR4, -R193.reuse ;  /* 0x00000004aeae7c23 */ /* 0x100fe200080108c1 */
[----:B------:R-:W-:Y:S01]  /*f310*/  IMAD.WIDE.U32 R8, R8, -0x326172a9, RZ ;  /* 0xcd9e8d5708087825 */ /* 0x000fe200078e00ff */
[----:B------:R-:W2:Y:S01]  /*f320*/  LDC R7, c[0x0][0x4f8] ;  /* 0x00013e00ff077b82 */ /* 0x000ea20000000800 */
[----:B------:R-:W-:Y:S02]  /*f330*/  MUFU.EX2 R188, R188 ;  /* 0x000000bc00bc7308 */ /* 0x000fe40000000800 */
[--C-:B------:R-:W-:Y:S01]  /*f340*/  FFMA.FTZ R198, R198, UR4, -R193.reuse ;  /* 0x00000004c6c67c23 */ /* 0x100fe200080108c1 */
[----:B-1----:R-:W-:Y:S01]  /*f350*/  FMNMX.FTZ R3, R4, R3, !PT ;  /* 0x0000000304037209 */ /* 0x002fe20007810000 */
[----:B------:R-:W-:Y:S01]  /*f360*/  FFMA.FTZ R199, R199, UR4, -R193 ;  /* 0x00000004c7c77c23 */ /* 0x000fe200080108c1 */
[----:B------:R-:W-:Y:S01]  /*f370*/  LOP3.LUT R4, R12, UR16, R205, 0x96, !PT ;  /* 0x000000100c047c12 */ /* 0x000fe2000f8e96cd */
[----:B------:R-:W-:Y:S01]  /*f380*/  FFMA.FTZ R222, R222, UR4, -R193 ;  /* 0x00000004dede7c23 */ /* 0x000fe200080108c1 */
[C---:B------:R-:W-:Y:S01]  /*f390*/  FSETP.NEU.FTZ.AND P0, PT, R3.reuse, -INF , PT ;  /* 0xff8000000300780b */ /* 0x040fe20003f1d000 */
[----:B------:R-:W-:Y:S01]  /*f3a0*/  FMUL.FTZ R177, R3, UR4 ;  /* 0x0000000403b17c20 */ /* 0x000fe20008410000 */
[----:B------:R-:W1:Y:S01]  /*f3b0*/  LDSM.16.MT88.4 R12, [R180+0x10000] ;  /* 0x01000000b40c783b */ /* 0x000e620000004200 */
[----:B------:R-:W-:Y:S01]  /*f3c0*/  IMAD.WIDE.U32 R18, R4, -0x326172a9, RZ ;  /* 0xcd9e8d5704127825 */ /* 0x000fe200078e00ff */
[----:B------:R-:W-:Y:S01]  /*f3d0*/  LOP3.LUT R4, R238, UR7, R9, 0x96, !PT ;  /* 0x00000007ee047c12 */ /* 0x000fe2000f8e9609 */
[----:B------:R-:W-:Y:S01]  /*f3e0*/  MUFU.EX2 R187, R187 ;  /* 0x000000bb00bb7308 */ /* 0x000fe20000000800 */
[----:B------:R-:W-:Y:S01]  /*f3f0*/  FSEL R177, R177, RZ, P0 ;  /* 0x000000ffb1b17208 */ /* 0x000fe20000000000 */
[----:B------:R-:W-:Y:S01]  /*f400*/  FFMA.FTZ R220, R221, UR4, -R193 ;  /* 0x00000004dddc7c23 */ /* 0x000fe200080108c1 */
[----:B------:R-:W-:Y:S01]  /*f410*/  LOP3.LUT R202, R8, UR9, R19, 0x96, !PT ;  /* 0x0000000908ca7c12 */ /* 0x000fe2000f8e9613 */
[----:B------:R-:W-:Y:S04]  /*f420*/  IMAD.WIDE.U32 R8, R4, -0x2daee0ad, RZ ;  /* 0xd2511f5304087825 */ /* 0x000fe800078e00ff */
[----:B------:R-:W-:Y:S01]  /*f430*/  FFMA.FTZ R221, R179, UR4, -R193 ;  /* 0x00000004b3dd7c23 */ /* 0x000fe200080108c1 */
[--C-:B------:R-:W-:Y:S01]  /*f440*/  FFMA.FTZ R186, R10, UR4, -R177.reuse ;  /* 0x000000040aba7c23 */ /* 0x100fe200080108b1 */
[----:B------:R-:W-:Y:S04]  /*f450*/  IMAD.WIDE.U32 R202, R202, -0x2daee0ad, RZ ;  /* 0xd2511f53caca7825 */ /* 0x000fe800078e00ff */
[--C-:B------:R-:W-:Y:S01]  /*f460*/  FFMA.FTZ R185, R11, UR4, -R177.reuse ;  /* 0x000000040bb97c23 */ /* 0x100fe200080108b1 */
[----:B------:R-:W-:Y:S01]  /*f470*/  MUFU.EX2 R190, R190 ;  /* 0x000000be00be7308 */ /* 0x000fe20000000800 */
[--C-:B------:R-:W-:Y:S01]  /*f480*/  FFMA.FTZ R191, R5, UR4, -R177.reuse ;  /* 0x0000000405bf7c23 */ /* 0x100fe200080108b1 */
[----:B------:R-:W-:Y:S01]  /*f490*/  FSEL R5, R164, RZ, P1 ;  /* 0x000000ffa4057208 */ /* 0x000fe20000800000 */
[----:B------:R-:W-:Y:S01]  /*f4a0*/  FFMA.FTZ R192, R176, UR4, -R177 ;  /* 0x00000004b0c07c23 */ /* 0x000fe200080108b1 */
[----:B------:R-:W-:Y:S01]  /*f4b0*/  LOP3.LUT R10, R8, UR13, R203, 0x96, !PT ;  /* 0x0000000d080a7c12 */ /* 0x000fe2000f8e96cb */
[----:B------:R-:W-:Y:S01]  /*f4c0*/  FFMA.FTZ R203, R175, UR4, -R193 ;  /* 0x00000004afcb7c23 */ /* 0x000fe200080108c1 */
[----:B------:R-:W-:Y:S01]  /*f4d0*/  LOP3.LUT R204, R204, UR15, R9, 0x96, !PT ;  /* 0x0000000fcccc7c12 */ /* 0x000fe2000f8e9609 */
[----:B------:R-:W-:Y:S03]  /*f4e0*/  FADD.FTZ R0, -R5, R0 ;  /* 0x0000000005007221 */ /* 0x000fe60000010100 */
[----:B------:R-:W-:Y:S01]  /*f4f0*/  MUFU.EX2 R186, R186 ;  /* 0x000000ba00ba7308 */ /* 0x000fe20000000800 */
[----:B------:R-:W-:Y:S01]  /*f500*/  IMAD.WIDE.U32 R10, R10, -0x326172a9, RZ ;  /* 0xcd9e8d570a0a7825 */ /* 0x000fe200078e00ff */
[----:B--2---:R-:W-:Y:S03]  /*f510*/  LOP3.LUT R7, R7, 0xff, RZ, 0xc0, !PT ;  /* 0x000000ff07077812 */ /* 0x004fe600078ec0ff */
[----:B------:R-:W-:Y:S01]  /*f520*/  FMUL.FTZ R0, R0, UR4 ;  /* 0x0000000400007c20 */ /* 0x000fe20008410000 */
[----:B------:R-:W-:Y:S01]  /*f530*/  IMAD.WIDE.U32 R204, R204, -0x326172a9, RZ ;  /* 0xcd9e8d57cccc7825 */ /* 0x000fe200078e00ff */
[C---:B------:R-:W-:Y:S02]  /*f540*/  PRMT R4, R10.reuse, 0x7773, RZ ;  /* 0x000077730a047816 */ /* 0x040fe400000000ff */
[----:B------:R-:W-:Y:S01]  /*f550*/  PRMT R6, R10, 0x7772, RZ ;  /* 0x000077720a067816 */ /* 0x000fe200000000ff */
[----:B------:R-:W-:Y:S01]  /*f560*/  IMAD.MOV.U32 R9, RZ, RZ, R10 ;  /* 0x000000ffff097224 */ /* 0x000fe200078e000a */
[----:B------:R-:W-:Y:S01]  /*f570*/  LOP3.LUT R8, R204, UR10, R11, 0x96, !PT ;  /* 0x0000000acc087c12 */ /* 0x000fe2000f8e960b */
[----:B------:R-:W-:Y:S01]  /*f580*/  MUFU.EX2 R185, R185 ;  /* 0x000000b900b97308 */ /* 0x000fe20000000800 */
[----:B------:R-:W-:Y:S01]  /*f590*/  PRMT R6, R6, 0x5410, R4 ;  /* 0x0000541006067816 */ /* 0x000fe20000000004 */
[----:B------:R-:W-:Y:S01]  /*f5a0*/  IMAD R176, R7, 0x10000, R7 ;  /* 0x0001000007b07824 */ /* 0x000fe200078e0207 */
[----:B------:R-:W-:Y:S01]  /*f5b0*/  FSEL R4, R3, RZ, P0 ;  /* 0x000000ff03047208 */ /* 0x000fe20000000000 */
[--C-:B------:R-:W-:Y:S01]  /*f5c0*/  FFMA.FTZ R204, R172, UR4, -R177.reuse ;  /* 0x00000004accc7c23 */ /* 0x100fe200080108b1 */
[----:B------:R-:W-:Y:S01]  /*f5d0*/  PRMT R170, R10, 0x7771, RZ ;  /* 0x000077710aaa7816 */ /* 0x000fe200000000ff */
[--C-:B------:R-:W-:Y:S01]  /*f5e0*/  FFMA.FTZ R200, R200, UR4, -R177.reuse ;  /* 0x00000004c8c87c23 */ /* 0x100fe200080108b1 */
[----:B------:R-:W-:Y:S01]  /*f5f0*/  LOP3.LUT R9, R9, 0xff, RZ, 0xc0, !PT ;  /* 0x000000ff09097812 */ /* 0x000fe200078ec0ff */
[----:B------:R-:W-:Y:S02]  /*f600*/  FADD.FTZ R4, -R4, R2 ;  /* 0x0000000204047221 */ /* 0x000fe40000010100 */
[----:B------:R-:W-:Y:S01]  /*f610*/  MUFU.EX2 R189, R189 ;  /* 0x000000bd00bd7308 */ /* 0x000fe20000000800 */
[C---:B------:R-:W-:Y:S01]  /*f620*/  LOP3.LUT R168, R8.reuse, 0xffff, RZ, 0xc0, !PT ;  /* 0x0000ffff08a87812 */ /* 0x040fe200078ec0ff */
[----:B------:R-:W-:Y:S01]  /*f630*/  FFMA.FTZ R201, R201, UR4, -R177 ;  /* 0x00000004c9c97c23 */ /* 0x000fe200080108b1 */
[----:B------:R-:W-:Y:S01]  /*f640*/  PRMT R5, R8, 0x7632, R5 ;  /* 0x0000763208057816 */ /* 0x000fe20000000005 */
[--C-:B------:R-:W-:Y:S01]  /*f650*/  FFMA.FTZ R211, R211, UR4, -R177.reuse ;  /* 0x00000004d3d37c23 */ /* 0x100fe200080108b1 */
[----:B------:R-:W-:Y:S01]  /*f660*/  PRMT R170, R9, 0x5410, R170 ;  /* 0x0000541009aa7816 */ /* 0x000fe200000000aa */
[----:B------:R-:W-:Y:S01]  /*f670*/  FFMA.FTZ R210, R210, UR4, -R177 ;  /* 0x00000004d2d27c23 */ /* 0x000fe200080108b1 */
[----:B------:R-:W-:Y:S03]  /*f680*/  LOP3.LUT R9, R8, 0xff, RZ, 0xc0, !PT ;  /* 0x000000ff08097812 */ /* 0x000fe600078ec0ff */
[----:B------:R2:W3:Y:S01]  /*f690*/  MUFU.EX2 R2, R0 ;  /* 0x0000000000027308 */ /* 0x0004e20000000800 */
[----:B------:R-:W-:Y:S01]  /*f6a0*/  SHF.R.U32.HI R168, RZ, 0x8, R168 ;  /* 0x00000008ffa87819 */ /* 0x000fe200000116a8 */
[--C-:B------:R-:W-:Y:S01]  /*f6b0*/  FFMA.FTZ R209, R209, UR4, -R193.reuse ;  /* 0x00000004d1d17c23 */ /* 0x100fe200080108c1 */
[----:B------:R-:W-:Y:S01]  /*f6c0*/  SHF.R.U32.HI R8, RZ, 0x18, R8 ;  /* 0x00000018ff087819 */ /* 0x000fe20000011608 */
[----:B------:R-:W-:Y:S01]  /*f6d0*/  FFMA.FTZ R208, R208, UR4, -R193 ;  /* 0x00000004d0d07c23 */ /* 0x000fe200080108c1 */
[----:B------:R-:W-:Y:S01]  /*f6e0*/  LOP3.LUT R5, R5, 0xff, RZ, 0xc0, !PT ;  /* 0x000000ff05057812 */ /* 0x000fe200078ec0ff */
[--C-:B------:R-:W-:Y:S01]  /*f6f0*/  FFMA.FTZ R207, R207, UR4, -R177.reuse ;  /* 0x00000004cfcf7c23 */ /* 0x100fe200080108b1 */
[----:B------:R-:W-:Y:S03]  /*f700*/  PRMT R168, R9, 0x5410, R168 ;  /* 0x0000541009a87816 */ /* 0x000fe600000000a8 */
[----:B------:R-:W-:Y:S01]  /*f710*/  MUFU.EX2 R191, R191 ;  /* 0x000000bf00bf7308 */ /* 0x000fe20000000800 */
[----:B------:R-:W-:Y:S01]  /*f720*/  LOP3.LUT R6, R6, 0xff00ff, RZ, 0xc0, !PT ;  /* 0x00ff00ff06067812 */ /* 0x000fe200078ec0ff */
[----:B------:R-:W-:Y:S01]  /*f730*/  FFMA.FTZ R206, R206, UR4, -R177 ;  /* 0x00000004cece7c23 */ /* 0x000fe200080108b1 */
[----:B------:R-:W-:Y:S01]  /*f740*/  PRMT R5, R5, 0x5410, R8 ;  /* 0x0000541005057816 */ /* 0x000fe20000000008 */
[----:B------:R-:W-:Y:S01]  /*f750*/  VIADD R8, R180, 0x10000 ;  /* 0x00010000b4087836 */ /* 0x000fe20000000000 */
[--C-:B------:R-:W-:Y:S01]  /*f760*/  HSET2.LE.AND R170, R170, R176.reuse, PT ;  /* 0x000000b0aaaa7233 */ /* 0x100fe20003803000 */
[----:B------:R-:W-:Y:S01]  /*f770*/  FFMA.FTZ R197, R197, UR4, -R193 ;  /* 0x00000004c5c57c23 */ /* 0x000fe200080108c1 */
[--C-:B------:R-:W-:Y:S03]  /*f780*/  HSET2.LE.AND R171, R6, R176.reuse, PT ;  /* 0x000000b006ab7233 */ /* 0x100fe60003803000 */
[----:B------:R-:W4:Y:S01]  /*f790*/  MUFU.EX2 R192, R192 ;  /* 0x000000c000c07308 */ /* 0x000f220000000800 */
[----:B--2---:R-:W-:Y:S01]  /*f7a0*/  FMUL.FTZ R0, R4, UR4 ;  /* 0x0000000404007c20 */ /* 0x004fe20008410000 */
[--C-:B------:R-:W-:Y:S01]  /*f7b0*/  HSET2.LE.AND R168, R168, R176.reuse, PT ;  /* 0x000000b0a8a87233 */ /* 0x100fe20003803000 */
[----:B------:R-:W-:Y:S01]  /*f7c0*/  @P2 VIADD R167, R8, 0xffffffc0 ;  /* 0xffffffc008a72836 */ /* 0x000fe20000000000 */
[--C-:B------:R-:W-:Y:S01]  /*f7d0*/  HSET2.LE.AND R169, R5, R176.reuse, PT ;  /* 0x000000b005a97233 */ /* 0x100fe20003803000 */
[C---:B---3--:R-:W-:Y:S01]  /*f7e0*/  FMUL.FTZ R8, R2.reuse, R156 ;  /* 0x0000009c02087220 */ /* 0x048fe20000410000 */
[----:B------:R-:W-:Y:S01]  /*f7f0*/  F2FP.F16.F32.PACK_AB R7, R187, R188 ;  /* 0x000000bcbb07723e */ /* 0x000fe200000000ff */
[----:B------:R-:W-:Y:S03]  /*f800*/  FMUL.FTZ R9, R2, R157 ;  /* 0x0000009d02097220 */ /* 0x000fe60000410000 */
[----:B------:R-:W2:Y:S01]  /*f810*/  MUFU.EX2 R0, R0 ;  /* 0x0000000000007308 */ /* 0x000ea20000000800 */
[----:B------:R-:W-:Y:S01]  /*f820*/  F2FP.F16.F32.PACK_AB R6, R185, R186 ;  /* 0x000000bab906723e */ /* 0x000fe200000000ff */
[----:B------:R-:W3:Y:S01]  /*f830*/  LDSM.16.MT88.4 R28, [R167] ;  /* 0x00000000a71c783b */ /* 0x000ee20000004200 */
[----:B------:R-:W-:Y:S01]  /*f840*/  F2FP.F16.F32.PACK_AB R5, R189, R190 ;  /* 0x000000bebd05723e */ /* 0x000fe200000000ff */
[----:B------:R-:W-:Y:S01]  /*f850*/  IMAD.IADD R182, R212, 0x1, R167 ;  /* 0x00000001d4b67824 */ /* 0x000fe200078e02a7 */
[----:B------:R-:W-:Y:S01]  /*f860*/  LOP3.LUT R170, R7, R170, RZ, 0xc0, !PT ;  /* 0x000000aa07aa7212 */ /* 0x000fe200078ec0ff */
[----:B------:R-:W-:Y:S01]  /*f870*/  FMUL.FTZ R16, R2, R148 ;  /* 0x0000009402107220 */ /* 0x000fe20000410000 */
[----:B------:R-:W-:Y:S01]  /*f880*/  LOP3.LUT R171, R6, R171, RZ, 0xc0, !PT ;  /* 0x000000ab06ab7212 */ /* 0x000fe200078ec0ff */
[----:B------:R-:W-:Y:S01]  /*f890*/  FMUL.FTZ R17, R2, R149 ;  /* 0x0000009502117220 */ /* 0x000fe20000410000 */
[----:B----4-:R-:W-:Y:S01]  /*f8a0*/  F2FP.F16.F32.PACK_AB R4, R192, R191 ;  /* 0x000000bfc004723e */ /* 0x010fe200000000ff */
[C---:B------:R-:W-:Y:S01]  /*f8b0*/  FMUL.FTZ R24, R2.reuse, R140 ;  /* 0x0000008c02187220 */ /* 0x040fe20000410000 */
[----:B------:R-:W-:Y:S01]  /*f8c0*/  LOP3.LUT R168, R5, R168, RZ, 0xc0, !PT ;  /* 0x000000a805a87212 */ /* 0x000fe200078ec0ff */
[----:B------:R-:W-:Y:S01]  /*f8d0*/  FMUL.FTZ R5, R2, R161 ;  /* 0x000000a102057220 */ /* 0x000fe20000410000 */
[----:B------:R-:W-:Y:S01]  /*f8e0*/  LOP3.LUT R169, R4, R169, RZ, 0xc0, !PT ;  /* 0x000000a904a97212 */ /* 0x000fe200078ec0ff */
[C---:B------:R-:W-:Y:S01]  /*f8f0*/  FMUL.FTZ R4, R2.reuse, R160 ;  /* 0x000000a002047220 */ /* 0x040fe20000410000 */
[----:B------:R-:W-:Y:S02]  /*f900*/  IMAD.MOV.U32 R161, RZ, RZ, R19 ;  /* 0x000000ffffa17224 */ /* 0x000fe400078e0013 */
[----:B------:R-:W-:Y:S01]  /*f910*/  FMUL.FTZ R25, R2, R141 ;  /* 0x0000008d02197220 */ /* 0x000fe20000410000 */
[C---:B--2---:R-:W-:Y:S01]  /*f920*/  FMUL.FTZ R6, R0.reuse, R162 ;  /* 0x000000a200067220 */ /* 0x044fe20000410000 */
[C---:B------:R-:W-:Y:S01]  /*f930*/  FMUL.FTZ R7, R0.reuse, R163 ;  /* 0x000000a300077220 */ /* 0x040fe20000410000 */
[C---:B------:R-:W-:Y:S01]  /*f940*/  FMUL.FTZ R10, R0.reuse, R158 ;  /* 0x0000009e000a7220 */ /* 0x040fe20000410000 */
[C---:B------:R-:W-:Y:S01]  /*f950*/  FMUL.FTZ R11, R0.reuse, R159 ;  /* 0x0000009f000b7220 */ /* 0x040fe20000410000 */
[C---:B------:R-:W-:Y:S01]  /*f960*/  FMUL.FTZ R19, R0.reuse, R151 ;  /* 0x0000009700137220 */ /* 0x040fe20000410000 */
[----:B------:R-:W-:Y:S01]  /*f970*/  LDSM.16.MT88.4 R156, [R180+0x12800] ;  /* 0x01280000b49c783b */ /* 0x000fe20000004200 */
[C---:B------:R-:W-:Y:S01]  /*f980*/  FMUL.FTZ R26, R0.reuse, R142 ;  /* 0x0000008e001a7220 */ /* 0x040fe20000410000 */
[----:B------:R-:W-:Y:S01]  /*f990*/  FMUL.FTZ R27, R0, R143 ;  /* 0x0000008f001b7220 */ /* 0x000fe20000410000 */
[C---:B-1----:R-:W-:Y:S01]  /*f9a0*/  HMMA.16816.F32 R4, R168.reuse, R12, R4 ;  /* 0x0000000ca804723c */ /* 0x042fe20000001804 */
[----:B------:R-:W-:Y:S04]  /*f9b0*/  MUFU.EX2 R203, R203 ;  /* 0x000000cb00cb7308 */ /* 0x000fe80000000800 */
[----:B------:R-:W-:Y:S01]  /*f9c0*/  LDSM.16.MT88.4 R140, [R182+0x2000] ;  /* 0x00200000b68c783b */ /* 0x000fe20000004200 */
[C---:B------:R-:W-:Y:S01]  /*f9d0*/  FMUL.FTZ R12, R2.reuse, R152 ;  /* 0x00000098020c7220 */ /* 0x040fe20000410000 */
[----:B------:R-:W-:Y:S01]  /*f9e0*/  FMUL.FTZ R13, R2, R153 ;  /* 0x00000099020d7220 */ /* 0x000fe20000410000 */
[C---:B------:R-:W-:Y:S03]  /*f9f0*/  HMMA.16816.F32 R8, R168.reuse, R14, R8 ;  /* 0x0000000ea808723c */ /* 0x040fe60000001808 */
[----:B------:R-:W-:Y:S01]  /*fa00*/  MUFU.EX2 R204, R204 ;  /* 0x000000cc00cc7308 */ /* 0x000fe20000000800 */
[C---:B------:R-:W-:Y:S01]  /*fa10*/  FMUL.FTZ R14, R0.reuse, R154 ;  /* 0x0000009a000e7220 */ /* 0x040fe20000410000 */
[----:B------:R-:W-:Y:S01]  /*fa20*/  FMUL.FTZ R15, R0, R155 ;  /* 0x0000009b000f7220 */ /* 0x000fe20000410000 */
[C---:B------:R-:W-:Y:S01]  /*fa30*/  FMUL.FTZ R32, R2.reuse, R132 ;  /* 0x0000008402207220 */ /* 0x040fe20000410000 */
[----:B------:R-:W1:Y:S01]  /*fa40*/  LDSM.16.MT88.4 R152, [R182] ;  /* 0x00000000b698783b */ /* 0x000e620000004200 */
[----:B------:R-:W-:Y:S01]  /*fa50*/  FMUL.FTZ R33, R2, R133 ;  /* 0x0000008502217220 */ /* 0x000fe20000410000 */
[C---:B------:R-:W-:Y:S01]  /*fa60*/  FMUL.FTZ R34, R0.reuse, R134 ;  /* 0x0000008600227220 */ /* 0x040fe20000410000 */
[C---:B------:R-:W-:Y:S01]  /*fa70*/  FMUL.FTZ R35, R0.reuse, R135 ;  /* 0x0000008700237220 */ /* 0x040fe20000410000 */
[----:B------:R-:W-:Y:S01]  /*fa80*/  IMAD.MOV.U32 R160, RZ, RZ, R18 ;  /* 0x000000ffffa07224 */ /* 0x000fe200078e0012 */
[C---:B------:R-:W-:Y:S01]  /*fa90*/  HMMA.16816.F32 R12, R168.reuse, R20, R12 ;  /* 0x00000014a80c723c */ /* 0x040fe2000000180c */
[----:B------:R-:W-:Y:S02]  /*faa0*/  MUFU.EX2 R209, R209 ;  /* 0x000000d100d17308 */ /* 0x000fe40000000800 */
[----:B------:R-:W-:Y:S01]  /*fab0*/  FMUL.FTZ R18, R0, R150 ;  /* 0x0000009600127220 */ /* 0x000fe20000410000 */
[----:B------:R-:W-:Y:S01]  /*fac0*/  LDSM.16.MT88.4 R132, [R167+0x2000] ;  /* 0x00200000a784783b */ /* 0x000fe20000004200 */
[C---:B------:R-:W-:Y:S01]  /*fad0*/  FMUL.FTZ R20, R2.reuse, R144 ;  /* 0x0000009002147220 */ /* 0x040fe20000410000 */
[C---:B------:R-:W-:Y:S01]  /*fae0*/  FMUL.FTZ R21, R2.reuse, R145 ;  /* 0x0000009102157220 */ /* 0x040fe20000410000 */
[C---:B------:R-:W-:Y:S01]  /*faf0*/  FMUL.FTZ R36, R2.reuse, R36 ;  /* 0x0000002402247220 */ /* 0x040fe20000410000 */
[----:B------:R-:W-:Y:S01]  /*fb00*/  FMUL.FTZ R37, R2, R37 ;  /* 0x0000002502257220 */ /* 0x000fe20000410000 */
[C---:B------:R-:W-:Y:S01]  /*fb10*/  FMUL.FTZ R38, R0.reuse, R38 ;  /* 0x0000002600267220 */ /* 0x040fe20000410000 */
[C---:B------:R-:W-:Y:S01]  /*fb20*/  HMMA.16816.F32 R16, R168.reuse, R22, R16 ;  /* 0x00000016a810723c */ /* 0x040fe20000001810 */
[----:B------:R-:W-:Y:S02]  /*fb30*/  MUFU.EX2 R208, R208 ;  /* 0x000000d000d07308 */ /* 0x000fe40000000800 */
[C---:B------:R-:W-:Y:S01]  /*fb40*/  FMUL.FTZ R22, R0.reuse, R146 ;  /* 0x0000009200167220 */ /* 0x040fe20000410000 */
[C---:B------:R-:W-:Y:S01]  /*fb50*/  FMUL.FTZ R23, R0.reuse, R147 ;  /* 0x0000009300177220 */ /* 0x040fe20000410000 */
[----:B------:R-:W-:Y:S01]  /*fb60*/  FMUL.FTZ R39, R0, R39 ;  /* 0x0000002700277220 */ /* 0x000fe20000410000 */
[----:B------:R-:W2:Y:S01]  /*fb70*/  LDSM.16.MT88.4 R144, [R180+0x12000] ;  /* 0x01200000b490783b */ /* 0x000ea20000004200 */
[C---:B------:R-:W-:Y:S01]  /*fb80*/  FMUL.FTZ R40, R2.reuse, R40 ;  /* 0x0000002802287220 */ /* 0x040fe20000410000 */
[----:B------:R-:W-:Y:S01]  /*fb90*/  FMUL.FTZ R41, R2, R41 ;  /* 0x0000002902297220 */ /* 0x000fe20000410000 */
[C---:B------:R-:W-:Y:S01]  /*fba0*/  FMUL.FTZ R42, R0.reuse, R42 ;  /* 0x0000002a002a7220 */ /* 0x040fe20000410000 */
[----:B------:R-:W-:Y:S01]  /*fbb0*/  FMUL.FTZ R43, R0, R43 ;  /* 0x0000002b002b7220 */ /* 0x000fe20000410000 */
[C---:B---3--:R-:W-:Y:S01]  /*fbc0*/  HMMA.16816.F32 R20, R168.reuse, R28, R20 ;  /* 0x0000001ca814723c */ /* 0x048fe20000001814 */
[----:B------:R-:W-:Y:S02]  /*fbd0*/  MUFU.EX2 R207, R207 ;  /* 0x000000cf00cf7308 */ /* 0x000fe40000000800 */
[C---:B------:R-:W-:Y:S01]  /*fbe0*/  FMUL.FTZ R28, R2.reuse, R136 ;  /* 0x00000088021c7220 */ /* 0x040fe20000410000 */
[C---:B------:R-:W-:Y:S01]  /*fbf0*/  FMUL.FTZ R29, R2.reuse, R137 ;  /* 0x00000089021d7220 */ /* 0x040fe20000410000 */
[C---:B------:R-:W-:Y:S01]  /*fc00*/  FMUL.FTZ R44, R2.reuse, R44 ;  /* 0x0000002c022c7220 */ /* 0x040fe20000410000 */
[----:B------:R-:W-:Y:S01]  /*fc10*/  FMUL.FTZ R45, R2, R45 ;  /* 0x0000002d022d7220 */ /* 0x000fe20000410000 */
[C---:B------:R-:W-:Y:S01]  /*fc20*/  FMUL.FTZ R46, R0.reuse, R46 ;  /* 0x0000002e002e7220 */ /* 0x040fe20000410000 */
[C---:B------:R-:W-:Y:S03]  /*fc30*/  HMMA.16816.F32 R24, R168.reuse, R30, R24 ;  /* 0x0000001ea818723c */ /* 0x040fe60000001818 */
[----:B------:R-:W-:Y:S01]  /*fc40*/  MUFU.EX2 R206, R206 ;  /* 0x000000ce00ce7308 */ /* 0x000fe20000000800 */
[C---:B------:R-:W-:Y:S01]  /*fc50*/  FMUL.FTZ R30, R0.reuse, R138 ;  /* 0x0000008a001e7220 */ /* 0x040fe20000410000 */
[C---:B------:R-:W-:Y:S01]  /*fc60*/  FMUL.FTZ R31, R0.reuse, R139 ;  /* 0x0000008b001f7220 */ /* 0x040fe20000410000 */
[----:B------:R-:W-:Y:S01]  /*fc70*/  FMUL.FTZ R47, R0, R47 ;  /* 0x0000002f002f7220 */ /* 0x000fe20000410000 */
[----:B------:R-:W3:Y:S01]  /*fc80*/  LDSM.16.MT88.4 R136, [R181+0x12000] ;  /* 0x01200000b588783b */ /* 0x000ee20000004200 */
[C---:B------:R-:W-:Y:S01]  /*fc90*/  FMUL.FTZ R48, R2.reuse, R48 ;  /* 0x0000003002307220 */ /* 0x040fe20000410000 */
[----:B------:R-:W-:Y:S01]  /*fca0*/  FMUL.FTZ R49, R2, R49 ;  /* 0x0000003102317220 */ /* 0x000fe20000410000 */
[C---:B------:R-:W-:Y:S01]  /*fcb0*/  FMUL.FTZ R50, R0.reuse, R50 ;  /* 0x0000003200327220 */ /* 0x040fe20000410000 */
[----:B------:R-:W-:Y:S01]  /*fcc0*/  FMUL.FTZ R51, R0, R51 ;  /* 0x0000003300337220 */ /* 0x000fe20000410000 */
[C---:B-1----:R-:W-:Y:S01]  /*fcd0*/  HMMA.16816.F32 R28, R168.reuse, R152, R28 ;  /* 0x00000098a81c723c */ /* 0x042fe2000000181c */
[----:B------:R-:W-:Y:S02]  /*fce0*/  MUFU.EX2 R198, R198 ;  /* 0x000000c600c67308 */ /* 0x000fe40000000800 */
[C---:B------:R-:W-:Y:S01]  /*fcf0*/  FMUL.FTZ R52, R2.reuse, R52 ;  /* 0x0000003402347220 */ /* 0x040fe20000410000 */
[----:B------:R-:W-:Y:S01]  /*fd00*/  FMUL.FTZ R53, R2, R53 ;  /* 0x0000003502357220 */ /* 0x000fe20000410000 */
[C---:B------:R-:W-:Y:S01]  /*fd10*/  FMUL.FTZ R54, R0.reuse, R54 ;  /* 0x0000003600367220 */ /* 0x040fe20000410000 */
[----:B------:R-:W-:Y:S01]  /*fd20*/  FMUL.FTZ R55, R0, R55 ;  /* 0x0000003700377220 */ /* 0x000fe20000410000 */
[C---:B------:R-:W-:Y:S01]  /*fd30*/  FMUL.FTZ R56, R2.reuse, R56 ;  /* 0x0000003802387220 */ /* 0x040fe20000410000 */
[C---:B------:R-:W-:Y:S03]  /*fd40*/  HMMA.16816.F32 R32, R168.reuse, R154, R32 ;  /* 0x0000009aa820723c */ /* 0x040fe60000001820 */
[----:B------:R-:W1:Y:S01]  /*fd50*/  MUFU.EX2 R199, R199 ;  /* 0x000000c700c77308 */ /* 0x000e620000000800 */
[----:B------:R-:W-:Y:S01]  /*fd60*/  FMUL.FTZ R57, R2, R57 ;  /* 0x0000003902397220 */ /* 0x000fe20000410000 */
[C---:B------:R-:W-:Y:S01]  /*fd70*/  FMUL.FTZ R58, R0.reuse, R58 ;  /* 0x0000003a003a7220 */ /* 0x040fe20000410000 */
[----:B------:R-:W-:Y:S01]  /*fd80*/  FMUL.FTZ R59, R0, R59 ;  /* 0x0000003b003b7220 */ /* 0x000fe20000410000 */
[C---:B------:R-:W-:Y:S01]  /*fd90*/  FMUL.FTZ R60, R2.reuse, R60 ;  /* 0x0000003c023c7220 */ /* 0x040fe20000410000 */
[----:B------:R-:W-:Y:S01]  /*fda0*/  FMUL.FTZ R61, R2, R61 ;  /* 0x0000003d023d7220 */ /* 0x000fe20000410000 */
[C---:B--2---:R-:W-:Y:S04]  /*fdb0*/  HMMA.16816.F32 R36, R168.reuse, R144, R36 ;  /* 0x00000090a824723c */ /* 0x044fe80000001824 */
        /* <DEDUP_REMOVED lines=8> */
[----:B------:R-:W2:Y:S01]  /*fe40*/  MUFU.EX2 R201, R201 ;  /* 0x000000c900c97308 */ /* 0x000ea20000000800 */
        /* <DEDUP_REMOVED lines=8> */
[C---:B---3--:R-:W-:Y:S01]  /*fed0*/  HMMA.16816.F32 R44, R168.reuse, R136, R44 ;  /* 0x00000088a82c723c */ /* 0x048fe2000000182c */
[----:B------:R-:W-:Y:S02]  /*fee0*/  MUFU.EX2 R222, R222 ;  /* 0x000000de00de7308 */ /* 0x000fe40000000800 */
[----:B------:R-:W-:Y:S01]  /*fef0*/  FMUL.FTZ R75, R0, R75 ;  /* 0x0000004b004b7220 */ /* 0x000fe20000410000 */
[C---:B------:R-:W-:Y:S01]  /*ff00*/  FMUL.FTZ R76, R2.reuse, R76 ;  /* 0x0000004c024c7220 */ /* 0x040fe20000410000 */
[----:B------:R-:W-:Y:S01]  /*ff10*/  FMUL.FTZ R77, R2, R77 ;  /* 0x0000004d024d7220 */ /* 0x000fe20000410000 */
[C---:B------:R-:W-:Y:S01]  /*ff20*/  FMUL.FTZ R78, R0.reuse, R78 ;  /* 0x0000004e004e7220 */ /* 0x040fe20000410000 */
[----:B------:R-:W-:Y:S01]  /*ff30*/  FMUL.FTZ R79, R0, R79 ;  /* 0x0000004f004f7220 */ /* 0x000fe20000410000 */
[C---:B------:R-:W-:Y:S01]  /*ff40*/  HMMA.16816.F32 R48, R168.reuse, R138, R48 ;  /* 0x0000008aa830723c */ /* 0x040fe20000001830 */
[----:B------:R-:W3:Y:S02]  /*ff50*/  LDSM.16.MT88.4 R136, [R180+0x14000] ;  /* 0x01400000b488783b */ /* 0x000ee40000004200 */
        /* <DEDUP_REMOVED lines=70> */
[----:B------:R-:W5:Y:S02]  /*103c0*/  LDSM.16.MT88.4 R140, [R181+0x16000] ;  /* 0x01600000b58c783b */ /* 0x000f640000004200 */
[----:B------:R-:W-:Y:S01]  /*103d0*/  FMUL.FTZ R131, R0, R131 ;  /* 0x0000008300837220 */ /* 0x000fe20000410000 */
[--C-:B------:R-:W-:Y:S01]  /*103e0*/  FFMA.FTZ R196, R196, UR4, -R193.reuse ;  /* 0x00000004c4c47c23 */ /* 0x100fe200080108c1 */
[----:B------:R-:W-:Y:S01]  /*103f0*/  FFMA.FTZ R193, R178, UR4, -R193 ;  /* 0x00000004b2c17c23 */ /* 0x000fe200080108c1 */
[--C-:B------:R-:W-:Y:S01]  /*10400*/  FFMA.FTZ R195, R195, UR4, -R177.reuse ;  /* 0x00000004c3c37c23 */ /* 0x100fe200080108b1 */
[--C-:B------:R-:W-:Y:S01]  /*10410*/  FFMA.FTZ R194, R194, UR4, -R177.reuse ;  /* 0x00000004c2c27c23 */ /* 0x100fe200080108b1 */
[----:B------:R-:W-:Y:S01]  /*10420*/  FFMA.FTZ R166, R166, UR4, -R177 ;  /* 0x00000004a6a67c23 */ /* 0x000fe200080108b1 */
[C---:B---3--:R-:W-:Y:S01]  /*10430*/  HMMA.16816.F32 R92, R168.reuse, R136, R92 ;  /* 0x00000088a85c723c */ /* 0x048fe2000000185c */
[----:B------:R-:W-:Y:S02]  /*10440*/  MUFU.EX2 R196, R196 ;  /* 0x000000c400c47308 */ /* 0x000fe40000000800 */
[----:B------:R-:W-:Y:S01]  /*10450*/  FFMA.FTZ R190, R2, R249, R190 ;  /* 0x000000f902be7223 */ /* 0x000fe200000100be */
[----:B------:R-:W-:Y:S02]  /*10460*/  IMAD.MOV.U32 R2, RZ, RZ, R3 ;  /* 0x000000ffff027224 */ /* 0x000fe400078e0003 */
[----:B------:R-:W-:Y:S01]  /*10470*/  FFMA.FTZ R191, R0, R248, R191 ;  /* 0x000000f800bf7223 */ /* 0x000fe200000100bf */
[----:B------:R-:W-:Y:S02]  /*10480*/  IMAD.MOV.U32 R0, RZ, RZ, R164 ;  /* 0x000000ffff007224 */ /* 0x000fe400078e00a4 */
[----:B------:R-:W-:Y:S01]  /*10490*/  FADD.FTZ R190, R189, R190 ;  /* 0x000000bebdbe7221 */ /* 0x000fe20000010000 */
[C---:B------:R-:W-:Y:S01]  /*104a0*/  HMMA.16816.F32 R96, R168.reuse, R138, R96 ;  /* 0x0000008aa860723c */ /* 0x040fe20000001860 */
[----:B------:R-:W3:Y:S01]  /*104b0*/  LDSM.16.MT88.4 R136, [R167+0x6000] ;  /* 0x00600000a788783b */ /* 0x000ee20000004200 */
[----:B------:R-:W-:Y:S01]  /*104c0*/  MUFU.EX2 R195, R195 ;  /* 0x000000c300c37308 */ /* 0x000fe20000000800 */
[----:B------:R-:W-:Y:S01]  /*104d0*/  FADD.FTZ R191, R192, R191 ;  /* 0x000000bfc0bf7221 */ /* 0x000fe20000010000 */
[----:B------:R-:W-:Y:S03]  /*104e0*/  FADD.FTZ R188, R188, R190 ;  /* 0x000000bebcbc7221 */ /* 0x000fe60000010000 */
[----:B------:R-:W-:Y:S01]  /*104f0*/  FADD.FTZ R186, R186, R191 ;  /* 0x000000bfbaba7221 */ /* 0x000fe20000010000 */
[C---:B----4-:R-:W-:Y:S04]  /*10500*/  HMMA.16816.F32 R100, R168.reuse, R132, R100 ;  /* 0x00000084a864723c */ /* 0x050fe80000001864 */
[----:B------:R-:W-:Y:S01]  /*10510*/  MUFU.EX2 R194, R194 ;  /* 0x000000c200c27308 */ /* 0x000fe20000000800 */
[----:B------:R-:W-:Y:S01]  /*10520*/  FADD.FTZ R188, R187, R188 ;  /* 0x000000bcbbbc7221 */ /* 0x000fe20000010000 */
[----:B------:R-:W-:Y:S02]  /*10530*/  FADD.FTZ R186, R185, R186 ;  /* 0x000000bab9ba7221 */ /* 0x000fe40000010000 */
[C---:B------:R-:W-:Y:S01]  /*10540*/  HMMA.16816.F32 R104, R168.reuse, R134, R104 ;  /* 0x00000086a868723c */ /* 0x040fe20000001868 */
[----:B------:R-:W4:Y:S05]  /*10550*/  LDSM.16.MT88.4 R132, [R182+0x6000] ;  /* 0x00600000b684783b */ /* 0x000f2a0000004200 */
[----:B------:R-:W-:Y:S02]  /*10560*/  MUFU.EX2 R193, R193 ;  /* 0x000000c100c17308 */ /* 0x000fe40000000800 */
[C---:B-----5:R-:W-:Y:S08]  /*10570*/  HMMA.16816.F32 R108, R168.reuse, R140, R108 ;  /* 0x0000008ca86c723c */ /* 0x060ff0000000186c */
[----:B------:R-:W-:Y:S01]  /*10580*/  MUFU.EX2 R166, R166 ;  /* 0x000000a600a67308 */ /* 0x000fe20000000800 */
[----:B------:R-:W-:Y:S01]  /*10590*/  LOP3.LUT R140, R160, UR8, R205, 0x96, !PT ;  /* 0x00000008a08c7c12 */ /* 0x000fe2000f8e96cd */
[--C-:B------:R-:W-:Y:S01]  /*105a0*/  FFMA.FTZ R205, R173, UR4, -R177.reuse ;  /* 0x00000004adcd7c23 */ /* 0x100fe200080108b1 */
[----:B------:R-:W-:Y:S01]  /*105b0*/  FFMA.FTZ R177, R165, UR4, -R177 ;  /* 0x00000004a5b17c23 */ /* 0x000fe200080108b1 */
[C---:B------:R-:W-:Y:S06]  /*105c0*/  HMMA.16816.F32 R112, R168.reuse, R142, R112 ;  /* 0x0000008ea870723c */ /* 0x040fec0000001870 */
[----:B------:R-:W-:Y:S01]  /*105d0*/  MUFU.EX2 R165, R177 ;  /* 0x000000b100a57308 */ /* 0x000fe20000000800 */
[----:B------:R-:W-:Y:S04]  /*105e0*/  IMAD.WIDE.U32 R140, R140, -0x2daee0ad, RZ ;  /* 0xd2511f538c8c7825 */ /* 0x000fe800078e00ff */
[----:B------:R-:W-:Y:S01]  /*105f0*/  IMAD.MOV.U32 R142, RZ, RZ, R140 ;  /* 0x000000ffff8e7224 */ /* 0x000fe200078e008c */
[----:B------:R-:W-:Y:S01]  /*10600*/  LOP3.LUT R141, R202, UR12, R141, 0x96, !PT ;  /* 0x0000000cca8d7c12 */ /* 0x000fe2000f8e968d */
[C---:B---3--:R-:W-:Y:S03]  /*10610*/  HMMA.16816.F32 R116, R168.reuse, R136, R116 ;  /* 0x00000088a874723c */ /* 0x048fe60000001874 */
[----:B------:R3:W5:Y:S01]  /*10620*/  MUFU.EX2 R202, R174 ;  /* 0x000000ae00ca7308 */ /* 0x0007620000000800 */
[C---:B------:R-:W-:Y:S02]  /*10630*/  PRMT R137, R140.reuse, 0x7773, RZ ;  /* 0x000077738c897816 */ /* 0x040fe400000000ff */
[C---:B------:R-:W-:Y:S02]  /*10640*/  PRMT R136, R140.reuse, 0x7772, RZ ;  /* 0x000077728c887816 */ /* 0x040fe400000000ff */
[----:B------:R-:W-:Y:S01]  /*10650*/  PRMT R140, R140, 0x7771, RZ ;  /* 0x000077718c8c7816 */ /* 0x000fe200000000ff */
[C---:B------:R-:W-:Y:S04]  /*10660*/  HMMA.16816.F32 R120, R168.reuse, R138, R120 ;  /* 0x0000008aa878723c */ /* 0x040fe80000001878 */
[----:B------:R-:W5:Y:S01]  /*10670*/  MUFU.EX2 R205, R205 ;  /* 0x000000cd00cd7308 */ /* 0x000f620000000800 */
[----:B------:R-:W-:Y:S02]  /*10680*/  LOP3.LUT R142, R142, 0xff, RZ, 0xc0, !PT ;  /* 0x000000ff8e8e7812 */ /* 0x000fe400078ec0ff */
[----:B------:R-:W-:Y:S02]  /*10690*/  PRMT R137, R136, 0x5410, R137 ;  /* 0x0000541088897816 */ /* 0x000fe40000000089 */
[----:B------:R-:W-:Y:S01]  /*106a0*/  PRMT R136, R142, 0x5410, R140 ;  /* 0x000054108e887816 */ /* 0x000fe2000000008c */
[C---:B----4-:R-:W-:Y:S01]  /*106b0*/  HMMA.16816.F32 R124, R168.reuse, R132, R124 ;  /* 0x00000084a87c723c */ /* 0x050fe2000000187c */
[----:B---3--:R-:W-:Y:S02]  /*106c0*/  LDSM.16.MT88.4 R172, [R181+0x14800] ;  /* 0x01480000b5ac783b */ /* 0x008fe40000004200 */
[C---:B------:R-:W-:Y:S02]  /*106d0*/  LOP3.LUT R148, R141.reuse, 0xffff, RZ, 0xc0, !PT ;  /* 0x0000ffff8d947812 */ /* 0x040fe400078ec0ff */
[C---:B------:R-:W-:Y:S02]  /*106e0*/  PRMT R149, R141.reuse, 0x7632, R149 ;  /* 0x000076328d957816 */ /* 0x040fe40000000095 */
[----:B------:R-:W-:Y:S01]  /*106f0*/  LOP3.LUT R150, R141, 0xff, RZ, 0xc0, !PT ;  /* 0x000000ff8d967812 */ /* 0x000fe200078ec0ff */
[----:B------:R-:W-:Y:S01]  /*10700*/  HMMA.16816.F32 R128, R168, R134, R128 ;  /* 0x00000086a880723c */ /* 0x000fe20000001880 */
[----:B------:R-:W-:Y:S02]  /*10710*/  LDSM.16.MT88.4 R168, [R180+0x14800] ;  /* 0x01480000b4a8783b */ /* 0x000fe40000004200 */
[----:B------:R-:W-:Y:S02]  /*10720*/  SHF.R.U32.HI R152, RZ, 0x18, R141 ;  /* 0x00000018ff987819 */ /* 0x000fe4000001168d */
[----:B------:R-:W-:Y:S02]  /*10730*/  LOP3.LUT R139, R137, 0xff00ff, RZ, 0xc0, !PT ;  /* 0x00ff00ff898b7812 */ /* 0x000fe400078ec0ff */
[----:B------:R-:W-:Y:S02]  /*10740*/  LOP3.LUT R149, R149, 0xff, RZ, 0xc0, !PT ;  /* 0x000000ff95957812 */ /* 0x000fe400078ec0ff */
[----:B------:R-:W-:Y:S01]  /*10750*/  SHF.R.U32.HI R148, RZ, 0x8, R148 ;  /* 0x00000008ff947819 */ /* 0x000fe20000011694 */
[----:B------:R-:W3:Y:S01]  /*10760*/  LDSM.16.MT88.4 R140, [R180+0x10800] ;  /* 0x01080000b48c783b */ /* 0x000ee20000004200 */
[--C-:B------:R-:W-:Y:S02]  /*10770*/  HSET2.LE.AND R138, R136, R176.reuse, PT ;  /* 0x000000b0888a7233 */ /* 0x100fe40003803000 */
[--C-:B------:R-:W-:Y:S02]  /*10780*/  HSET2.LE.AND R139, R139, R176.reuse, PT ;  /* 0x000000b08b8b7233 */ /* 0x100fe40003803000 */
[----:B------:R-:W-:Y:S02]  /*10790*/  PRMT R148, R150, 0x5410, R148 ;  /* 0x0000541096947816 */ /* 0x000fe40000000094 */
[----:B------:R-:W-:Y:S02]  /*107a0*/  PRMT R152, R149, 0x5410, R152 ;  /* 0x0000541095987816 */ /* 0x000fe40000000098 */
[----:B-1----:R-:W-:Y:S02]  /*107b0*/  F2FP.F16.F32.PACK_AB R137, R199, R198 ;  /* 0x000000c6c789723e */ /* 0x002fe400000000ff */
[----:B--2---:R-:W-:Y:S02]  /*107c0*/  F2FP.F16.F32.PACK_AB R136, R201, R200 ;  /* 0x000000c8c988723e */ /* 0x004fe400000000ff */
[----:B------:R-:W-:Y:S02]  /*107d0*/  LOP3.LUT R138, R137, R138, RZ, 0xc0, !PT ;  /* 0x0000008a898a7212 */ /* 0x000fe400078ec0ff */
[----:B------:R-:W-:Y:S02]  /*107e0*/  LOP3.LUT R139, R136, R139, RZ, 0xc0, !PT ;  /* 0x0000008b888b7212 */ /* 0x000fe400078ec0ff */
[--C-:B------:R-:W-:Y:S02]  /*107f0*/  HSET2.LE.AND R136, R148, R176.reuse, PT ;  /* 0x000000b094887233 */ /* 0x100fe40003803000 */
[--C-:B------:R-:W-:Y:S01]  /*10800*/  HSET2.LE.AND R137, R152, R176.reuse, PT ;  /* 0x000000b098897233 */ /* 0x100fe20003803000 */
[----:B------:R-:W1:Y:S01]  /*10810*/  LDSM.16.MT88.4 R148, [R167+0x800] ;  /* 0x00080000a794783b */ /* 0x000e620000004200 */
[----:B-----5:R-:W-:Y:S01]  /*10820*/  F2FP.F16.F32.PACK_AB R132, R202, R203 ;  /* 0x000000cbca84723e */ /* 0x020fe200000000ff */
[----:B------:R-:W-:Y:S01]  /*10830*/  FADD.FTZ R203, R203, R188 ;  /* 0x000000bccbcb7221 */ /* 0x000fe20000010000 */
[----:B------:R-:W-:Y:S01]  /*10840*/  F2FP.F16.F32.PACK_AB R160, R204, R205 ;  /* 0x000000cdcca0723e */ /* 0x000fe200000000ff */
[----:B------:R-:W-:Y:S01]  /*10850*/  FADD.FTZ R205, R205, R186 ;  /* 0x000000bacdcd7221 */ /* 0x000fe20000010000 */
[----:B------:R-:W-:Y:S01]  /*10860*/  LOP3.LUT R136, R132, R136, RZ, 0xc0, !PT ;  /* 0x0000008884887212 */ /* 0x000fe200078ec0ff */
[----:B------:R-:W-:Y:S01]  /*10870*/  FADD.FTZ R203, R202, R203 ;  /* 0x000000cbcacb7221 */ /* 0x000fe20000010000 */
[----:B------:R-:W-:Y:S01]  /*10880*/  LOP3.LUT R137, R160, R137, RZ, 0xc0, !PT ;  /* 0x00000089a0897212 */ /* 0x000fe200078ec0ff */
[----:B------:R-:W2:Y:S01]  /*10890*/  LDSM.16.MT88.4 R152, [R182+0x800] ;  /* 0x00080000b698783b */ /* 0x000ea20000004200 */
[----:B------:R-:W-:Y:S01]  /*108a0*/  FADD.FTZ R205, R204, R205 ;  /* 0x000000cdcccd7221 */ /* 0x000fe20000010000 */
[----:B------:R-:W-:Y:S03]  /*108b0*/  FADD.FTZ R198, R198, R203 ;  /* 0x000000cbc6c67221 */ /* 0x000fe60000010000 */
[----:B------:R-:W-:Y:S01]  /*108c0*/  FADD.FTZ R200, R200, R205 ;  /* 0x000000cdc8c87221 */ /* 0x000fe20000010000 */
[----:B------:R-:W-:Y:S02]  /*108d0*/  FADD.FTZ R198, R199, R198 ;  /* 0x000000c6c7c67221 */ /* 0x000fe40000010000 */
[----:B------:R-:W4:Y:S01]  /*108e0*/  LDSM.16.MT88.4 R132, [R181+0x12800] ;  /* 0x01280000b584783b */ /* 0x000f220000004200 */
[----:B------:R-:W-:Y:S01]  /*108f0*/  FADD.FTZ R200, R201, R200 ;  /* 0x000000c8c9c87221 */ /* 0x000fe20000010000 */
[C---:B---3--:R-:W-:Y:S06]  /*10900*/  HMMA.16816.F32 R4, R136.reuse, R140, R4 ;  /* 0x0000008c8804723c */ /* 0x048fec0000001804 */
[----:B------:R-:W-:Y:S02]  /*10910*/  LDSM.16.MT88.4 R160, [R182+0x2800] ;  /* 0x00280000b6a0783b */ /* 0x000fe40000004200 */
[C---:B------:R-:W-:Y:S06]  /*10920*/  HMMA.16816.F32 R8, R136.reuse, R142, R8 ;  /* 0x0000008e8808723c */ /* 0x040fec0000001808 */
[----:B------:R-:W3:Y:S02]  /*10930*/  LDSM.16.MT88.4 R140, [R167+0x2800] ;  /* 0x00280000a78c783b */ /* 0x000ee40000004200 */
        /* <DEDUP_REMOVED lines=9> */
[C---:B------:R-:W-:Y:S08]  /*109d0*/  HMMA.16816.F32 R36, R136.reuse, R156, R36 ;  /* 0x0000009c8824723c */ /* 0x040ff00000001824 */
[C---:B------:R-:W-:Y:S08]  /*109e0*/  HMMA.16816.F32 R40, R136.reuse, R158, R40 ;  /* 0x0000009e8828723c */ /* 0x040ff00000001828 */
[C---:B----4-:R-:W-:Y:S08]  /*109f0*/  HMMA.16816.F32 R44, R136.reuse, R132, R44 ;  /* 0x00000084882c723c */ /* 0x050ff0000000182c */
[C---:B------:R-:W-:Y:S01]  /*10a00*/  HMMA.16816.F32 R48, R136.reuse, R134, R48 ;  /* 0x000000868830723c */ /* 0x040fe20000001830 */
[----:B------:R-:W2:Y:S07]  /*10a10*/  LDSM.16.MT88.4 R132, [R180+0x16800] ;  /* 0x01680000b484783b */ /* 0x000eae0000004200 */
[C---:B---3--:R-:W-:Y:S01]  /*10a20*/  HMMA.16816.F32 R52, R136.reuse, R140, R52 ;  /* 0x0000008c8834723c */ /* 0x048fe20000001834 */
[----:B------:R-:W-:Y:S05]  /*10a30*/  IMAD.U32 R140, RZ, RZ, UR22 ;  /* 0x00000016ff8c7e24 */ /* 0x000fea000f8e00ff */
[----:B------:R-:W-:Y:S02]  /*10a40*/  LOP3.LUT R140, R247, UR31, R140, 0x96, !PT ;  /* 0x0000001ff78c7c12 */ /* 0x000fe4000f8e968c */
[C---:B------:R-:W-:Y:S03]  /*10a50*/  HMMA.16816.F32 R56, R136.reuse, R142, R56 ;  /* 0x0000008e8838723c */ /* 0x040fe60000001838 */
[----:B------:R-:W-:Y:S05]  /*10a60*/  IMAD.WIDE.U32 R140, R140, -0x326172a9, RZ ;  /* 0xcd9e8d578c8c7825 */ /* 0x000fea00078e00ff */
[C---:B------:R-:W-:Y:S08]  /*10a70*/  HMMA.16816.F32 R60, R136.reuse, R160, R60 ;  /* 0x000000a0883c723c */ /* 0x040ff0000000183c */
[C---:B------:R-:W-:Y:S08]  /*10a80*/  HMMA.16816.F32 R64, R136.reuse, R162, R64 ;  /* 0x000000a28840723c */ /* 0x040ff00000001840 */
[C---:B------:R-:W-:Y:S08]  /*10a90*/  HMMA.16816.F32 R68, R136.reuse, R168, R68 ;  /* 0x000000a88844723c */ /* 0x040ff00000001844 */
[C---:B------:R-:W-:Y:S08]  /*10aa0*/  HMMA.16816.F32 R72, R136.reuse, R170, R72 ;  /* 0x000000aa8848723c */ /* 0x040ff00000001848 */
[C---:B------:R-:W-:Y:S08]  /*10ab0*/  HMMA.16816.F32 R76, R136.reuse, R172, R76 ;  /* 0x000000ac884c723c */ /* 0x040ff0000000184c */
[C---:B------:R-:W-:Y:S08]  /*10ac0*/  HMMA.16816.F32 R80, R136.reuse, R174, R80 ;  /* 0x000000ae8850723c */ /* 0x040ff00000001850 */
[C---:B-----5:R-:W-:Y:S03]  /*10ad0*/  HMMA.16816.F32 R84, R136.reuse, R144, R84 ;  /* 0x000000908854723c */ /* 0x060fe60000001854 */
[----:B------:R-:W-:Y:S02]  /*10ae0*/  LOP3.LUT R145, R250, UR6, R141, 0x96, !PT ;  /* 0x00000006fa917c12 */ /* 0x000fe4000f8e968d */
[----:B------:R-:W-:Y:S02]  /*10af0*/  LOP3.LUT R144, R239, UR11, R140, 0x96, !PT ;  /* 0x0000000bef907c12 */ /* 0x000fe4000f8e968c */
[----:B------:R-:W3:Y:S01]  /*10b00*/  LDSM.16.MT88.4 R140, [R181+0x16800] ;  /* 0x01680000b58c783b */ /* 0x000ee20000004200 */
[C---:B------:R-:W-:Y:S03]  /*10b10*/  HMMA.16816.F32 R88, R136.reuse, R146, R88 ;  /* 0x000000928858723c */ /* 0x040fe60000001858 */
[----:B------:R-:W-:Y:S05]  /*10b20*/  IMAD.WIDE.U32 R174, R145, -0x2daee0ad, RZ ;  /* 0xd2511f5391ae7825 */ /* 0x000fea00078e00ff */
[C---:B-1----:R-:W-:Y:S03]  /*10b30*/  HMMA.16816.F32 R92, R136.reuse, R148, R92 ;  /* 0x00000094885c723c */ /* 0x042fe6000000185c */
[----:B------:R-:W-:Y:S01]  /*10b40*/  IMAD.WIDE.U32 R148, R144, -0x2daee0ad, RZ ;  /* 0xd2511f5390947825 */ /* 0x000fe200078e00ff */
[----:B------:R-:W-:Y:S04]  /*10b50*/  LOP3.LUT R144, R244, UR17, R175, 0x96, !PT ;  /* 0x00000011f4907c12 */ /* 0x000fe8000f8e96af */
[C---:B------:R-:W-:Y:S03]  /*10b60*/  HMMA.16816.F32 R96, R136.reuse, R150, R96 ;  /* 0x000000968860723c */ /* 0x040fe60000001860 */
[----:B------:R-:W-:Y:S01]  /*10b70*/  LOP3.LUT R174, R174, UR16, R149, 0x96, !PT ;  /* 0x00000010aeae7c12 */ /* 0x000fe2000f8e9695 */
[----:B------:R-:W-:Y:S04]  /*10b80*/  IMAD.WIDE.U32 R144, R144, -0x326172a9, RZ ;  /* 0xcd9e8d5790907825 */ /* 0x000fe800078e00ff */
[C---:B--2---:R-:W-:Y:S03]  /*10b90*/  HMMA.16816.F32 R100, R136.reuse, R132, R100 ;  /* 0x000000848864723c */ /* 0x044fe60000001864 */
[----:B------:R-:W-:Y:S01]  /*10ba0*/  IMAD.WIDE.U32 R174, R174, -0x326172a9, RZ ;  /* 0xcd9e8d57aeae7825 */ /* 0x000fe200078e00ff */
[----:B------:R-:W-:Y:S04]  /*10bb0*/  LOP3.LUT R149, R238, UR7, R145, 0x96, !PT ;  /* 0x00000007ee957c12 */ /* 0x000fe8000f8e9691 */
[C---:B------:R-:W-:Y:S03]  /*10bc0*/  HMMA.16816.F32 R104, R136.reuse, R134, R104 ;  /* 0x000000868868723c */ /* 0x040fe60000001868 */
[----:B------:R-:W-:Y:S01]  /*10bd0*/  LOP3.LUT R172, R144, UR9, R175, 0x96, !PT ;  /* 0x0000000990ac7c12 */ /* 0x000fe2000f8e96af */
[----:B------:R-:W-:Y:S01]  /*10be0*/  IMAD.WIDE.U32 R132, R149, -0x2daee0ad, RZ ;  /* 0xd2511f5395847825 */ /* 0x000fe200078e00ff */
[----:B------:R-:W1:Y:S03]  /*10bf0*/  LDSM.16.MT88.4 R144, [R167+0x6800] ;  /* 0x00680000a790783b */ /* 0x000e660000004200 */
[C---:B---3--:R-:W-:Y:S03]  /*10c00*/  HMMA.16816.F32 R108, R136.reuse, R140, R108 ;  /* 0x0000008c886c723c */ /* 0x048fe6000000186c */
[----:B------:R-:W-:Y:S01]  /*10c10*/  IMAD.WIDE.U32 R172, R172, -0x2daee0ad, RZ ;  /* 0xd2511f53acac7825 */ /* 0x000fe200078e00ff */
[----:B------:R-:W-:Y:S04]  /*10c20*/  LOP3.LUT R148, R148, UR15, R133, 0x96, !PT ;  /* 0x0000000f94947c12 */ /* 0x000fe8000f8e9685 */
[C---:B------:R-:W-:Y:S03]  /*10c30*/  HMMA.16816.F32 R112, R136.reuse, R142, R112 ;  /* 0x0000008e8870723c */ /* 0x040fe60000001870 */
[----:B------:R-:W-:Y:S01]  /*10c40*/  LOP3.LUT R150, R132, UR13, R173, 0x96, !PT ;  /* 0x0000000d84967c12 */ /* 0x000fe2000f8e96ad */
[----:B------:R-:W-:Y:S01]  /*10c50*/  IMAD.WIDE.U32 R168, R148, -0x326172a9, RZ ;  /* 0xcd9e8d5794a87825 */ /* 0x000fe200078e00ff */
[----:B------:R-:W2:Y:S03]  /*10c60*/  LDSM.16.MT88.4 R132, [R182+0x6800] ;  /* 0x00680000b684783b */ /* 0x000ea60000004200 */
[----:B------:R-:W-:Y:S04]  /*10c70*/  IMAD.WIDE.U32 R150, R150, -0x326172a9, RZ ;  /* 0xcd9e8d5796967825 */ /* 0x000fe800078e00ff */
[----:B------:R-:W-:Y:S01]  /*10c80*/  IMAD.MOV.U32 R148, RZ, RZ, R150 ;  /* 0x000000ffff947224 */ /* 0x000fe200078e0096 */
[----:B------:R-:W-:Y:S02]  /*10c90*/  LOP3.LUT R140, R168, UR10, R151, 0x96, !PT ;  /* 0x0000000aa88c7c12 */ /* 0x000fe4000f8e9697 */
[C---:B------:R-:W-:Y:S02]  /*10ca0*/  PRMT R141, R150.reuse, 0x7773, RZ ;  /* 0x00007773968d7816 */ /* 0x040fe400000000ff */
[C---:B------:R-:W-:Y:S02]  /*10cb0*/  PRMT R157, R150.reuse, 0x7772, RZ ;  /* 0x00007772969d7816 */ /* 0x040fe400000000ff */
[----:B------:R-:W-:Y:S02]  /*10cc0*/  PRMT R156, R150, 0x7771, RZ ;  /* 0x00007771969c7816 */ /* 0x000fe400000000ff */
[----:B------:R-:W-:Y:S02]  /*10cd0*/  LOP3.LUT R142, R148, 0xff, RZ, 0xc0, !PT ;  /* 0x000000ff948e7812 */ /* 0x000fe400078ec0ff */
[----:B------:R-:W3:Y:S01]  /*10ce0*/  LDSM.16.MT88.4 R148, [R180+0x11000] ;  /* 0x01100000b494783b */ /* 0x000ee20000004200 */
[C---:B------:R-:W-:Y:S02]  /*10cf0*/  LOP3.LUT R160, R140.reuse, 0xffff, RZ, 0xc0, !PT ;  /* 0x0000ffff8ca07812 */ /* 0x040fe400078ec0ff */
[C---:B------:R-:W-:Y:S02]  /*10d00*/  LOP3.LUT R143, R140.reuse, 0xff, RZ, 0xc0, !PT ;  /* 0x000000ff8c8f7812 */ /* 0x040fe400078ec0ff */
[----:B------:R-:W-:Y:S01]  /*10d10*/  SHF.R.U32.HI R160, RZ, 0x8, R160 ;  /* 0x00000008ffa07819 */ /* 0x000fe200000116a0 */
[C---:B-1----:R-:W-:Y:S03]  /*10d20*/  HMMA.16816.F32 R116, R136.reuse, R144, R116 ;  /* 0x000000908874723c */ /* 0x042fe60000001874 */
[----:B------:R-:W-:Y:S02]  /*10d30*/  PRMT R160, R143, 0x5410, R160 ;  /* 0x000054108fa07816 */ /* 0x000fe400000000a0 */
[----:B------:R-:W-:Y:S02]  /*10d40*/  PRMT R143, R140, 0x7632, R143 ;  /* 0x000076328c8f7816 */ /* 0x000fe4000000008f */
[----:B------:R-:W-:Y:S01]  /*10d50*/  PRMT R141, R157, 0x5410, R141 ;  /* 0x000054109d8d7816 */ /* 0x000fe2000000008d */
[C---:B------:R-:W-:Y:S01]  /*10d60*/  HMMA.16816.F32 R120, R136.reuse, R146, R120 ;  /* 0x000000928878723c */ /* 0x040fe20000001878 */
[----:B------:R-:W-:Y:S02]  /*10d70*/  LDSM.16.MT88.4 R144, [R182+0x1000] ;  /* 0x00100000b690783b */ /* 0x000fe40000004200 */
[----:B------:R-:W-:Y:S02]  /*10d80*/  SHF.R.U32.HI R161, RZ, 0x18, R140 ;  /* 0x00000018ffa17819 */ /* 0x000fe4000001168c */
[----:B------:R-:W-:Y:S02]  /*10d90*/  LOP3.LUT R140, R143, 0xff, RZ, 0xc0, !PT ;  /* 0x000000ff8f8c7812 */ /* 0x000fe400078ec0ff */
[----:B------:R-:W-:Y:S01]  /*10da0*/  PRMT R142, R142, 0x5410, R156 ;  /* 0x000054108e8e7816 */ /* 0x000fe2000000009c */
[C---:B--2---:R-:W-:Y:S01]  /*10db0*/  HMMA.16816.F32 R124, R136.reuse, R132, R124 ;  /* 0x00000084887c723c */ /* 0x044fe2000000187c */
[----:B------:R-:W1:Y:S02]  /*10dc0*/  LDSM.16.MT88.4 R156, [R167+0x1000] ;  /* 0x00100000a79c783b */ /* 0x000e640000004200 */
[----:B------:R-:W-:Y:S02]  /*10dd0*/  LOP3.LUT R143, R141, 0xff00ff, RZ, 0xc0, !PT ;  /* 0x00ff00ff8d8f7812 */ /* 0x000fe400078ec0ff */
[--C-:B------:R-:W-:Y:S02]  /*10de0*/  HSET2.LE.AND R142, R142, R176.reuse, PT ;  /* 0x000000b08e8e7233 */ /* 0x100fe40003803000 */
[----:B------:R-:W-:Y:S01]  /*10df0*/  PRMT R161, R140, 0x5410, R161 ;  /* 0x000054108ca17816 */ /* 0x000fe200000000a1 */
[----:B------:R-:W-:Y:S01]  /*10e00*/  HMMA.16816.F32 R128, R136, R134, R128 ;  /* 0x000000868880723c */ /* 0x000fe20000001880 */
[----:B------:R-:W-:Y:S02]  /*10e10*/  LDSM.16.MT88.4 R136, [R167+0x3000] ;  /* 0x00300000a788783b */ /* 0x000fe40000004200 */
[--C-:B------:R-:W-:Y:S02]  /*10e20*/  HSET2.LE.AND R143, R143, R176.reuse, PT ;  /* 0x000000b08f8f7233 */ /* 0x100fe40003803000 */
[----:B------:R-:W-:Y:S02]  /*10e30*/  F2FP.F16.F32.PACK_AB R141, R220, R222 ;  /* 0x000000dedc8d723e */ /* 0x000fe400000000ff */
[----:B------:R-:W-:Y:S02]  /*10e40*/  F2FP.F16.F32.PACK_AB R140, R210, R211 ;  /* 0x000000d3d28c723e */ /* 0x000fe400000000ff */
[----:B------:R-:W-:Y:S02]  /*10e50*/  LOP3.LUT R142, R141, R142, RZ, 0xc0, !PT ;  /* 0x0000008e8d8e7212 */ /* 0x000fe400078ec0ff */
[----:B------:R-:W-:Y:S02]  /*10e60*/  LOP3.LUT R143, R140, R143, RZ, 0xc0, !PT ;  /* 0x0000008f8c8f7212 */ /* 0x000fe400078ec0ff */
[--C-:B------:R-:W-:Y:S02]  /*10e70*/  HSET2.LE.AND R140, R160, R176.reuse, PT ;  /* 0x000000b0a08c7233 */ /* 0x100fe40003803000 */
[--C-:B------:R-:W-:Y:S02]  /*10e80*/  HSET2.LE.AND R141, R161, R176.reuse, PT ;  /* 0x000000b0a18d7233 */ /* 0x100fe40003803000 */
[----:B------:R-:W-:Y:S01]  /*10e90*/  F2FP.F16.F32.PACK_AB R133, R208, R209 ;  /* 0x000000d1d085723e */ /* 0x000fe200000000ff */
[----:B------:R-:W2:Y:S01]  /*10ea0*/  LDSM.16.MT88.4 R160, [R180+0x13000] ;  /* 0x01300000b4a0783b */ /* 0x000ea20000004200 */
[----:B------:R-:W-:Y:S01]  /*10eb0*/  F2FP.F16.F32.PACK_AB R132, R206, R207 ;  /* 0x000000cfce84723e */ /* 0x000fe200000000ff */
[----:B------:R-:W-:Y:S01]  /*10ec0*/  FADD.FTZ R209, R209, R198 ;  /* 0x000000c6d1d17221 */ /* 0x000fe20000010000 */
[----:B------:R-:W-:Y:S01]  /*10ed0*/  LOP3.LUT R140, R133, R140, RZ, 0xc0, !PT ;  /* 0x0000008c858c7212 */ /* 0x000fe200078ec0ff */
[----:B------:R-:W-:Y:S01]  /*10ee0*/  FADD.FTZ R207, R207, R200 ;  /* 0x000000c8cfcf7221 */ /* 0x000fe20000010000 */
[----:B------:R-:W-:Y:S01]  /*10ef0*/  LOP3.LUT R141, R132, R141, RZ, 0xc0, !PT ;  /* 0x0000008d848d7212 */ /* 0x000fe200078ec0ff */
[----:B------:R-:W-:Y:S02]  /*10f00*/  FADD.FTZ R209, R208, R209 ;  /* 0x000000d1d0d17221 */ /* 0x000fe40000010000 */
[----:B------:R-:W4:Y:S01]  /*10f10*/  LDSM.16.MT88.4 R132, [R181+0x13000] ;  /* 0x01300000b584783b */ /* 0x000f220000004200 */
[----:B------:R-:W-:Y:S01]  /*10f20*/  FADD.FTZ R207, R206, R207 ;  /* 0x000000cfcecf7221 */ /* 0x000fe20000010000 */
[----:B------:R-:W-:Y:S02]  /*10f30*/  FADD.FTZ R222, R222, R209 ;  /* 0x000000d1dede7221 */ /* 0x000fe40000010000 */
[C---:B---3--:R-:W-:Y:S05]  /*10f40*/  HMMA.16816.F32 R4, R140.reuse, R148, R4 ;  /* 0x000000948c04723c */ /* 0x048fea0000001804 */
[----:B------:R-:W-:Y:S01]  /*10f50*/  FADD.FTZ R211, R211, R207 ;  /* 0x000000cfd3d37221 */ /* 0x000fe20000010000 */
[----:B------:R-:W-:Y:S02]  /*10f60*/  FADD.FTZ R222, R220, R222 ;  /* 0x000000dedcde7221 */ /* 0x000fe40000010000 */
[C---:B------:R-:W-:Y:S01]  /*10f70*/  HMMA.16816.F32 R8, R140.reuse, R150, R8 ;  /* 0x000000968c08723c */ /* 0x040fe20000001808 */
[----:B------:R-:W3:Y:S02]  /*10f80*/  LDSM.16.MT88.4 R148, [R182+0x3000] ;  /* 0x00300000b694783b */ /* 0x000ee40000004200 */
[----:B------:R-:W-:Y:S05]  /*10f90*/  FADD.FTZ R211, R210, R211 ;  /* 0x000000d3d2d37221 */ /* 0x000fea0000010000 */
[C---:B------:R-:W-:Y:S08]  /*10fa0*/  HMMA.16816.F32 R12, R140.reuse, R152, R12 ;  /* 0x000000988c0c723c */ /* 0x040ff0000000180c */
[C---:B------:R-:W-:Y:S01]  /*10fb0*/  HMMA.16816.F32 R16, R140.reuse, R154, R16 ;  /* 0x0000009a8c10723c */ /* 0x040fe20000001810 */
[----:B------:R-:W-:Y:S07]  /*10fc0*/  LDSM.16.MT88.4 R152, [R181+0x15000] ;  /* 0x01500000b598783b */ /* 0x000fee0000004200 */
[C---:B-1----:R-:W-:Y:S08]  /*10fd0*/  HMMA.16816.F32 R20, R140.reuse, R156, R20 ;  /* 0x0000009c8c14723c */ /* 0x042ff00000001814 */
[C---:B------:R-:W-:Y:S01]  /*10fe0*/  HMMA.16816.F32 R24, R140.reuse, R158, R24 ;  /* 0x0000009e8c18723c */ /* 0x040fe20000001818 */
[----:B------:R-:W-:Y:S07]  /*10ff0*/  LDSM.16.MT88.4 R156, [R167+0x5000] ;  /* 0x00500000a79c783b */ /* 0x000fee0000004200 */
[C---:B------:R-:W-:Y:S08]  /*11000*/  HMMA.16816.F32 R28, R140.reuse, R144, R28 ;  /* 0x000000908c1c723c */ /* 0x040ff0000000181c */
[C---:B------:R-:W-:Y:S01]  /*11010*/  HMMA.16816.F32 R32, R140.reuse, R146, R32 ;  /* 0x000000928c20723c */ /* 0x040fe20000001820 */
[----:B------:R-:W1:Y:S07]  /*11020*/  LDSM.16.MT88.4 R144, [R180+0x15000] ;  /* 0x01500000b490783b */ /* 0x000e6e0000004200 */
[C---:B--2---:R-:W-:Y:S03]  /*11030*/  HMMA.16816.F32 R36, R140.reuse, R160, R36 ;  /* 0x000000a08c24723c */ /* 0x044fe60000001824 */
[----:B------:R-:W-:Y:S02]  /*11040*/  IMAD.MOV.U32 R160, RZ, RZ, R168 ;  /* 0x000000ffffa07224 */ /* 0x000fe400078e00a8 */
[----:B------:R-:W-:Y:S02]  /*11050*/  IMAD.MOV.U32 R161, RZ, RZ, R169 ;  /* 0x000000ffffa17224 */ /* 0x000fe400078e00a9 */
[----:B------:R-:W2:Y:S01]  /*11060*/  LDSM.16.MT88.4 R168, [R182+0x5000] ;  /* 0x00500000b6a8783b */ /* 0x000ea20000004200 */
[C---:B------:R-:W-:Y:S03]  /*11070*/  HMMA.16816.F32 R40, R140.reuse, R162, R40 ;  /* 0x000000a28c28723c */ /* 0x040fe60000001828 */
[----:B------:R-:W-:Y:S05]  /*11080*/  LOP3.LUT R174, R174, UR8, R161, 0x96, !PT ;  /* 0x00000008aeae7c12 */ /* 0x000fea000f8e96a1 */
        /* <DEDUP_REMOVED lines=17> */
[C---:B--2---:R-:W-:Y:S08]  /*111a0*/  HMMA.16816.F32 R92, R140.reuse, R168, R92 ;  /* 0x000000a88c5c723c */ /* 0x044ff0000000185c */
[C---:B------:R-:W-:Y:S08]  /*111b0*/  HMMA.16816.F32 R96, R140.reuse, R170, R96 ;  /* 0x000000aa8c60723c */ /* 0x040ff00000001860 */
[C---:B----4-:R-:W-:Y:S08]  /*111c0*/  HMMA.16816.F32 R100, R140.reuse, R132, R100 ;  /* 0x000000848c64723c */ /* 0x050ff00000001864 */
[C---:B------:R-:W-:Y:S01]  /*111d0*/  HMMA.16816.F32 R104, R140.reuse, R134, R104 ;  /* 0x000000868c68723c */ /* 0x040fe20000001868 */
[----:B------:R-:W2:Y:S07]  /*111e0*/  LDSM.16.MT88.4 R132, [R182+0x7000] ;  /* 0x00700000b684783b */ /* 0x000eae0000004200 */
[C---:B-----5:R-:W-:Y:S03]  /*111f0*/  HMMA.16816.F32 R108, R140.reuse, R136, R108 ;  /* 0x000000888c6c723c */ /* 0x060fe6000000186c */
[----:B------:R-:W-:Y:S05]  /*11200*/  IMAD.WIDE.U32 R136, R174, -0x2daee0ad, RZ ;  /* 0xd2511f53ae887825 */ /* 0x000fea00078e00ff */
[C---:B------:R-:W-:Y:S03]  /*11210*/  HMMA.16816.F32 R112, R140.reuse, R138, R112 ;  /* 0x0000008a8c70723c */ /* 0x040fe60000001870 */
[----:B------:R-:W-:Y:S01]  /*11220*/  LOP3.LUT R172, R172, UR12, R137, 0x96, !PT ;  /* 0x0000000cacac7c12 */ /* 0x000fe2000f8e9689 */
[----:B------:R-:W-:Y:S01]  /*11230*/  IMAD.MOV.U32 R138, RZ, RZ, R136 ;  /* 0x000000ffff8a7224 */ /* 0x000fe200078e0088 */
[C---:B------:R-:W-:Y:S02]  /*11240*/  PRMT R139, R136.reuse, 0x7773, RZ ;  /* 0x00007773888b7816 */ /* 0x040fe400000000ff */
[C---:B------:R-:W-:Y:S01]  /*11250*/  PRMT R137, R136.reuse, 0x7772, RZ ;  /* 0x0000777288897816 */ /* 0x040fe200000000ff */
[C---:B-1----:R-:W-:Y:S03]  /*11260*/  HMMA.16816.F32 R116, R140.reuse, R144, R116 ;  /* 0x000000908c74723c */ /* 0x042fe60000001874 */
[----:B------:R-:W-:Y:S02]  /*11270*/  PRMT R170, R136, 0x7771, RZ ;  /* 0x0000777188aa7816 */ /* 0x000fe400000000ff */
[----:B------:R-:W-:Y:S02]  /*11280*/  PRMT R136, R137, 0x5410, R139 ;  /* 0x0000541089887816 */ /* 0x000fe4000000008b */
[C---:B------:R-:W-:Y:S01]  /*11290*/  LOP3.LUT R139, R172.reuse, 0xffff, RZ, 0xc0, !PT ;  /* 0x0000ffffac8b7812 */ /* 0x040fe200078ec0ff */
[C---:B------:R-:W-:Y:S03]  /*112a0*/  HMMA.16816.F32 R120, R140.reuse, R146, R120 ;  /* 0x000000928c78723c */ /* 0x040fe60000001878 */
[C---:B------:R-:W-:Y:S02]  /*112b0*/  LOP3.LUT R168, R172.reuse, 0xff, RZ, 0xc0, !PT ;  /* 0x000000ffaca87812 */ /* 0x040fe400078ec0ff */
[----:B------:R-:W-:Y:S02]  /*112c0*/  SHF.R.U32.HI R139, RZ, 0x8, R139 ;  /* 0x00000008ff8b7819 */ /* 0x000fe4000001168b */
[----:B------:R-:W-:Y:S01]  /*112d0*/  PRMT R137, R172, 0x7632, R137 ;  /* 0x00007632ac897816 */ /* 0x000fe20000000089 */
[C---:B--2---:R-:W-:Y:S03]  /*112e0*/  HMMA.16816.F32 R124, R140.reuse, R132, R124 ;  /* 0x000000848c7c723c */ /* 0x044fe6000000187c */
[----:B------:R-:W-:Y:S02]  /*112f0*/  PRMT R168, R168, 0x5410, R139 ;  /* 0x00005410a8a87816 */ /* 0x000fe4000000008b */
[----:B------:R-:W-:Y:S02]  /*11300*/  LOP3.LUT R138, R138, 0xff, RZ, 0xc0, !PT ;  /* 0x000000ff8a8a7812 */ /* 0x000fe400078ec0ff */
[----:B------:R-:W-:Y:S01]  /*11310*/  SHF.R.U32.HI R169, RZ, 0x18, R172 ;  /* 0x00000018ffa97819 */ /* 0x000fe200000116ac */
[----:B------:R-:W-:Y:S01]  /*11320*/  HMMA.16816.F32 R128, R140, R134, R128 ;  /* 0x000000868c80723c */ /* 0x000fe20000001880 */
[----:B------:R-:W-:Y:S02]  /*11330*/  LDSM.16.MT88.4 R172, [R182+0x1800] ;  /* 0x00180000b6ac783b */ /* 0x000fe40000004200 */
[----:B------:R-:W-:Y:S02]  /*11340*/  LOP3.LUT R137, R137, 0xff, RZ, 0xc0, !PT ;  /* 0x000000ff89897812 */ /* 0x000fe400078ec0ff */
[----:B------:R-:W-:Y:S02]  /*11350*/  PRMT R170, R138, 0x5410, R170 ;  /* 0x000054108aaa7816 */ /* 0x000fe400000000aa */
[----:B------:R-:W-:Y:S02]  /*11360*/  PRMT R169, R137, 0x5410, R169 ;  /* 0x0000541089a97816 */ /* 0x000fe400000000a9 */
[----:B------:R-:W-:Y:S02]  /*11370*/  LOP3.LUT R171, R136, 0xff00ff, RZ, 0xc0, !PT ;  /* 0x00ff00ff88ab7812 */ /* 0x000fe400078ec0ff */
[--C-:B------:R-:W-:Y:S01]  /*11380*/  HSET2.LE.AND R168, R168, R176.reuse, PT ;  /* 0x000000b0a8a87233 */ /* 0x100fe20003803000 */
[----:B------:R-:W1:Y:S01]  /*11390*/  LDSM.16.MT88.4 R136, [R167+0x1800] ;  /* 0x00180000a788783b */ /* 0x000e620000004200 */
[C---:B------:R-:W-:Y:S01]  /*113a0*/  F2FP.F16.F32.PACK_AB R144, R196.reuse, R197 ;  /* 0x000000c5c490723e */ /* 0x040fe200000000ff */
[----:B------:R-:W-:Y:S01]  /*113b0*/  FADD.FTZ R197, R197, R222 ;  /* 0x000000dec5c57221 */ /* 0x000fe20000010000 */
[--C-:B------:R-:W-:Y:S02]  /*113c0*/  HSET2.LE.AND R170, R170, R176.reuse, PT ;  /* 0x000000b0aaaa7233 */ /* 0x100fe40003803000 */
[--C-:B------:R-:W-:Y:S01]  /*113d0*/  HSET2.LE.AND R171, R171, R176.reuse, PT ;  /* 0x000000b0abab7233 */ /* 0x100fe20003803000 */
[----:B------:R-:W-:Y:S01]  /*113e0*/  FADD.FTZ R197, R196, R197 ;  /* 0x000000c5c4c57221 */ /* 0x000fe20000010000 */
[----:B------:R-:W-:Y:S02]  /*113f0*/  HSET2.LE.AND R169, R169, R176, PT ;  /* 0x000000b0a9a97233 */ /* 0x000fe40003803000 */
[----:B------:R-:W-:Y:S01]  /*11400*/  LOP3.LUT R168, R144, R168, RZ, 0xc0, !PT ;  /* 0x000000a890a87212 */ /* 0x000fe200078ec0ff */
[----:B------:R-:W-:Y:S01]  /*11410*/  LDSM.16.MT88.4 R176, [R180+0x15800] ;  /* 0x01580000b4b0783b */ /* 0x000fe20000004200 */
[C---:B------:R-:W-:Y:S01]  /*11420*/  F2FP.F16.F32.PACK_AB R144, R194.reuse, R195 ;  /* 0x000000c3c290723e */ /* 0x040fe200000000ff */
[----:B------:R-:W-:Y:S01]  /*11430*/  FADD.FTZ R195, R195, R211 ;  /* 0x000000d3c3c37221 */ /* 0x000fe20000010000 */
        /* <DEDUP_REMOVED lines=8> */
[----:B------:R-:W-:Y:S03]  /*114c0*/  LOP3.LUT R171, R132, R171, RZ, 0xc0, !PT ;  /* 0x000000ab84ab7212 */ /* 0x000fe600078ec0ff */
[----:B------:R-:W-:Y:S04]  /*114d0*/  FADD.FTZ R248, R165, R195 ;  /* 0x000000c3a5f87221 */ /* 0x000fe80000010000 */
        /* <DEDUP_REMOVED lines=43> */
[----:B------:R-:W-:Y:S08]  /*11790*/  @!UPT UIADD3 URZ, UPT, UPT, URZ, URZ, URZ ;  /* 0x000000fffffff290 */ /* 0x000ff0000fffe0ff */
[----:B------:R-:W-:Y:S11]  /*117a0*/  BRA.U UP0, `(.L_x_733) ;  /* 0xffffffb900587547 */ /* 0x000ff6000b83ffff */
.L_x_732:
[----:B------:R-:W1:Y:S01]  /*117b0*/  SHFL.BFLY PT, R0, R248, 0x2, 0x1f ;  /* 0x0c401f00f8007f89 */ /* 0x000e6200000e0000 */
[----:B------:R-:W2:Y:S01]  /*117c0*/  LDCU UR4, c[0x0][0x4fc] ;  /* 0x00009f80ff0477ac */ /* 0x000ea20008000800 */
[----:B------:R-:W-:Y:S01]  /*117d0*/  SHF.L.U32 R5, R217, 0x4, RZ ;  /* 0x00000004d9057819 */ /* 0x000fe200000006ff */
[----:B------:R-:W3:Y:S01]  /*117e0*/  S2UR UR11, SR_CTAID.Y ;  /* 0x00000000000b79c3 */ /* 0x000ee20000002600 */
[----:B------:R-:W4:Y:S01]  /*117f0*/  SHFL.BFLY PT, R4, R249, 0x2, 0x1f ;  /* 0x0c401f00f9047f89 */ /* 0x000f2200000e0000 */
[----:B------:R-:W-:Y:S01]  /*11800*/  UISETP.NE.AND UP3, UPT, UR19, -0x1, UPT ;  /* 0xffffffff1300788c */ /* 0x000fe2000bf65270 */
[----:B------:R-:W-:Y:S01]  /*11810*/  LOP3.LUT R5, R5, 0x1c0, RZ, 0xc0, !PT ;  /* 0x000001c005057812 */ /* 0x000fe200078ec0ff */
[----:B------:R-:W5:Y:S01]  /*11820*/  LDCU UR9, c[0x0][0x434] ;  /* 0x00008680ff0977ac */ /* 0x000f620008000800 */
[----:B------:R-:W-:Y:S02]  /*11830*/  LOP3.LUT P1, RZ, R217, 0x10, RZ, 0xc0, !PT ;  /* 0x00000010d9ff7812 */ /* 0x000fe4000782c0ff */
[----:B------:R-:W-:Y:S01]  /*11840*/  LOP3.LUT R5, R5, 0x38, R184, 0xf8, !PT ;  /* 0x0000003805057812 */ /* 0x000fe200078ef8b8 */
[----:B------:R-:W2:Y:S01]  /*11850*/  LDCU.U8 UR10, c[0x0][0x548] ;  /* 0x0000a900ff0a77ac */ /* 0x000ea20008000000 */
[----:B------:R-:W-:-:S02]  /*11860*/  LOP3.LUT P2, RZ, R217, 0x8, RZ, 0xc0, !PT ;  /* 0x00000008d9ff7812 */ /* 0x000fc4000784c0ff */
[----:B------:R-:W-:Y:S01]  /*11870*/  LOP3.LUT R5, R5, R183, R216, 0xfe, !PT ;  /* 0x000000b705057212 */ /* 0x000fe200078efed8 */
[----:B------:R-:W-:Y:S01]  /*11880*/  UISETP.NE.AND UP2, UPT, UR19, -0x1, UPT ;  /* 0xffffffff1300788c */ /* 0x000fe2000bf45270 */
[----:B------:R-:W-:Y:S01]  /*11890*/  MOV R7, 0x20 ;  /* 0x0000002000077802 */ /* 0x000fe20000000f00 */
[----:B------:R-:W3:Y:S01]  /*118a0*/  @!UP3 LDCU.64 UR6, c[0x0][0x400] ;  /* 0x00008000ff06b7ac */ /* 0x000ee20008000a00 */
[----:B------:R-:W-:Y:S02]  /*118b0*/  LOP3.LUT P0, RZ, R217, 0x4, RZ, 0xc0, !PT ;  /* 0x00000004d9ff7812 */ /* 0x000fe4000780c0ff */
[----:B------:R-:W-:Y:S01]  /*118c0*/  MOV R8, 0x10 ;  /* 0x0000001000087802 */ /* 0x000fe20000000f00 */
[----:B------:R-:W2:Y:S01]  /*118d0*/  LDCU UR13, c[0x0][0x434] ;  /* 0x00008680ff0d77ac */ /* 0x000ea20008000800 */
[----:B------:R-:W-:Y:S01]  /*118e0*/  LEA R5, R5, UR5, 0x1 ;  /* 0x0000000505057c11 */ /* 0x000fe2000f8e08ff */
[----:B-1----:R-:W-:Y:S01]  /*118f0*/  FADD.FTZ R248, R0, R248 ;  /* 0x000000f800f87221 */ /* 0x002fe20000010000 */
[----:B------:R-:W-:-:S02]  /*11900*/  SEL R7, R7, 0xffffffe0, !P2 ;  /* 0xffffffe007077807 */ /* 0x000fc40005000000 */
[----:B------:R-:W-:Y:S01]  /*11910*/  SEL R8, R8, 0xfffffff0, !P0 ;  /* 0xfffffff008087807 */ /* 0x000fe20004000000 */
[----:B----4-:R-:W-:Y:S01]  /*11920*/  FADD.FTZ R4, R4, R249 ;  /* 0x000000f904047221 */ /* 0x010fe20000010000 */
[----:B------:R-:W1:Y:S01]  /*11930*/  SHFL.BFLY PT, R2, R248, 0x1, 0x1f ;  /* 0x0c201f00f8027f89 */ /* 0x000e6200000e0000 */
[C---:B------:R-:W-:Y:S02]  /*11940*/  IADD3 R10, PT, PT, R5.reuse, 0x40, RZ ;  /* 0x00000040050a7810 */ /* 0x040fe40007ffe0ff */
[C---:B------:R-:W-:Y:S01]  /*11950*/  IADD3 R9, PT, PT, R5.reuse, R7, RZ ;  /* 0x0000000705097210 */ /* 0x040fe20007ffe0ff */
[----:B------:R-:W4:Y:S01]  /*11960*/  SHFL.BFLY PT, R0, R4, 0x1, 0x1f ;  /* 0x0c201f0004007f89 */ /* 0x000f2200000e0000 */
[----:B------:R-:W-:Y:S01]  /*11970*/  @P1 IADD3 R10, PT, PT, R5, -0x40, RZ ;  /* 0xffffffc0050a1810 */ /* 0x000fe20007ffe0ff */
[----:B---3--:R-:W-:Y:S01]  /*11980*/  @!UP3 UIMAD.WIDE.U32 UR16, UR11, UR6, URZ ;  /* 0x000000060b10b2a5 */ /* 0x008fe2000f8e00ff */
[C---:B------:R-:W-:Y:S02]  /*11990*/  IADD3 R11, PT, PT, R8.reuse, R9, RZ ;  /* 0x00000009080b7210 */ /* 0x040fe40007ffe0ff */
[-C--:B------:R-:W-:Y:S01]  /*119a0*/  IADD3 R7, PT, PT, R7, R10.reuse, RZ ;  /* 0x0000000a07077210 */ /* 0x080fe20007ffe0ff */
[----:B------:R-:W-:Y:S01]  /*119b0*/  @!UP3 UIMAD UR12, UR11, UR7, UR17 ;  /* 0x000000070b0cb2a4 */ /* 0x000fe2000f8e0211 */
[----:B------:R-:W-:Y:S01]  /*119c0*/  IADD3 R12, PT, PT, R8, R10, RZ ;  /* 0x0000000a080c7210 */ /* 0x000fe20007ffe0ff */
[----:B------:R-:W3:Y:S01]  /*119d0*/  @UP3 LDCU.64 UR6, c[0x0][0x408] ;  /* 0x00008100ff0637ac */ /* 0x000ee20008000a00 */
[----:B-1----:R-:W-:Y:S01]  /*119e0*/  FADD.FTZ R2, R248, R2 ;  /* 0x00000002f8027221 */ /* 0x002fe20000010000 */
[----:B----4-:R-:W-:-:S03]  /*119f0*/  FADD.FTZ R4, R4, R0 ;  /* 0x0000000004047221 */ /* 0x010fc60000010000 */
[----:B------:R-:W1:Y:S01]  /*11a00*/  MUFU.RCP R6, R2 ;  /* 0x0000000200067308 */ /* 0x000e620000001000 */
[----:B------:R-:W-:Y:S01]  /*11a10*/  FSETP.NE.FTZ.AND P3, PT, R2, RZ, PT ;  /* 0x000000ff0200720b */ /* 0x000fe20003f75000 */
[----:B---3--:R-:W-:Y:S01]  /*11a20*/  @UP3 UIMAD.WIDE.U32 UR20, UR19, UR6, URZ ;  /* 0x00000006131432a5 */ /* 0x008fe2000f8e00ff */
[----:B------:R-:W3:Y:S01]  /*11a30*/  S2UR UR6, SR_CTAID.Z ;  /* 0x00000000000679c3 */ /* 0x000ee20000002700 */
[----:B------:R-:W-:Y:S02]  /*11a40*/  FSETP.NE.FTZ.AND P4, PT, R4, RZ, PT ;  /* 0x000000ff0400720b */ /* 0x000fe40003f95000 */
[----:B------:R-:W-:Y:S02]  /*11a50*/  @UP3 UIMAD UR12, UR19, UR7, UR21 ;  /* 0x00000007130c32a4 */ /* 0x000fe4000f8e0215 */
[----:B------:R-:W4:Y:S01]  /*11a60*/  MUFU.RCP R0, R4 ;  /* 0x0000000400007308 */ /* 0x000f220000001000 */
[----:B-----5:R-:W-:Y:S01]  /*11a70*/  @!UP2 UIMAD UR19, UR11, UR9, URZ ;  /* 0x000000090b13a2a4 */ /* 0x020fe2000f8e02ff */
[----:B------:R-:W-:Y:S01]  /*11a80*/  @UP3 UMOV UR16, UR20 ;  /* 0x0000001400103c82 */ /* 0x000fe20008000000 */
[----:B-1----:R-:W-:-:S05]  /*11a90*/  FSEL R6, R6, 1, P3 ;  /* 0x3f80000006067808 */ /* 0x002fca0001800000 */
[----:B--2---:R-:W-:Y:S01]  /*11aa0*/  FMUL.FTZ R6, R6, UR4 ;  /* 0x0000000406067c20 */ /* 0x004fe20008410000 */
[----:B----4-:R-:W-:-:S03]  /*11ab0*/  FSEL R0, R0, 1, P4 ;  /* 0x3f80000000007808 */ /* 0x010fc60002000000 */
[C---:B------:R-:W-:Y:S01]  /*11ac0*/  FMUL.FTZ R162, R6.reuse, R162 ;  /* 0x000000a206a27220 */ /* 0x040fe20000410000 */
[C---:B------:R-:W-:Y:S01]  /*11ad0*/  FMUL.FTZ R163, R6.reuse, R163 ;  /* 0x000000a306a37220 */ /* 0x040fe20000410000 */
[C---:B------:R-:W-:Y:S01]  /*11ae0*/  FMUL.FTZ R158, R6.reuse, R158 ;  /* 0x0000009e069e7220 */ /* 0x040fe20000410000 */
[----:B------:R-:W-:Y:S01]  /*11af0*/  FMUL.FTZ R159, R6, R159 ;  /* 0x0000009f069f7220 */ /* 0x000fe20000410000 */
        /* <DEDUP_REMOVED lines=62> */
[----:B------:R-:W-:Y:S01]  /*11ee0*/  FMUL.FTZ R6, R6, R131 ;  /* 0x0000008306067220 */ /* 0x000fe20000410000 */
        /* <DEDUP_REMOVED lines=13> */
[----:B------:R-:W-:Y:S01]  /*11fc0*/  FMUL.FTZ R137, R0, R137 ;  /* 0x0000008900897220 */ /* 0x000fe20000410000 */
        /* <DEDUP_REMOVED lines=23> */
[C---:B------:R-:W-:Y:S01]  /*12140*/  FMUL.FTZ R49, R0.reuse, R49 ;  /* 0x0000003100317220 */ /* 0x040fe20000410000 */
[----:B------:R-:W-:Y:S01]  /*12150*/  F2FP.F16.F32.PACK_AB R136, R137, R136 ;  /* 0x000000888988723e */ /* 0x000fe200000000ff */
[----:B------:R-:W-:Y:S01]  /*12160*/  STS [R6], R156 ;  /* 0x0000009c06007388 */ /* 0x000fe20000000800 */
[----:B------:R-:W-:Y:S01]  /*12170*/  F2FP.F16.F32.PACK_AB R138, R139, R138 ;  /* 0x0000008a8b8a723e */ /* 0x000fe200000000ff */
[C---:B------:R-:W-:Y:S01]  /*12180*/  FMUL.FTZ R52, R0.reuse, R52 ;  /* 0x0000003400347220 */ /* 0x040fe20000410000 */
[C---:B------:R-:W-:Y:S01]  /*12190*/  FMUL.FTZ R53, R0.reuse, R53 ;  /* 0x0000003500357220 */ /* 0x040fe20000410000 */
[----:B------:R-:W-:Y:S01]  /*121a0*/  STS [R6+0x400], R158 ;  /* 0x0004009e06007388 */ /* 0x000fe20000000800 */
        /* <DEDUP_REMOVED lines=29> */
[----:B------:R-:W1:Y:S01]  /*12380*/  LDCU.U8 UR4, c[0x0][0x549] ;  /* 0x0000a920ff0477ac */ /* 0x000e620008000000 */
[----:B------:R-:W-:Y:S01]  /*12390*/  F2FP.F16.F32.PACK_AB R54, R55, R54 ;  /* 0x000000363736723e */ /* 0x000fe200000000ff */
[----:B------:R-:W-:Y:S01]  /*123a0*/  STS [R12+0x400], R142 ;  /* 0x0004008e0c007388 */ /* 0x000fe20000000800 */
[C---:B------:R-:W-:Y:S01]  /*123b0*/  FMUL.FTZ R76, R0.reuse, R76 ;  /* 0x0000004c004c7220 */ /* 0x040fe20000410000 */
        /* <DEDUP_REMOVED lines=8> */
[C---:B------:R-:W-:Y:S01]  /*12440*/  FMUL.FTZ R84, R0.reuse, R84 ;  /* 0x0000005400547220 */ /* 0x040fe20000410000 */
[----:B------:R-:W-:Y:S01]  /*12450*/  F2FP.F16.F32.PACK_AB R62, R63, R62 ;  /* 0x0000003e3f3e723e */ /* 0x000fe200000000ff */
[----:B------:R-:W-:Y:S01]  /*12460*/  STS [R8], R132 ;  /* 0x0000008408007388 */ /* 0x000fe20000000800 */
        /* <DEDUP_REMOVED lines=57> */
[----:B-1----:R-:W-:Y:S01]  /*12800*/  UISETP.NE.AND UP1, UPT, UR4, URZ, UPT ;  /* 0x000000ff0400728c */ /* 0x002fe2000bf25270 */
        /* <DEDUP_REMOVED lines=11> */
[----:B------:R-:W1:Y:S01]  /*128c0*/  S2UR UR4, SR_CTAID.X ;  /* 0x00000000000479c3 */ /* 0x000e620000002500 */
[----:B------:R-:W-:Y:S01]  /*128d0*/  F2FP.F16.F32.PACK_AB R120, R121, R120 ;  /* 0x000000787978723e */ /* 0x000fe200000000ff */
[----:B------:R-:W-:Y:S01]  /*128e0*/  STS [R5+0x4000], R68 ;  /* 0x0040004405007388 */ /* 0x000fe20000000800 */
[----:B------:R-:W-:Y:S01]  /*128f0*/  F2FP.F16.F32.PACK_AB R122, R123, R122 ;  /* 0x0000007a7b7a723e */ /* 0x000fe200000000ff */
[----:B------:R-:W2:Y:S01]  /*12900*/  @UP1 LDCU UR8, c[0x0][0x430] ;  /* 0x00008600ff0817ac */ /* 0x000ea20008000800 */
[----:B------:R-:W-:Y:S01]  /*12910*/  F2FP.F16.F32.PACK_AB R124, R125, R124 ;  /* 0x0000007c7d7c723e */ /* 0x000fe200000000ff */
[----:B------:R-:W-:Y:S01]  /*12920*/  STS [R5+0x4400], R70 ;  /* 0x0044004605007388 */ /* 0x000fe20000000800 */
[----:B------:R-:W-:Y:S01]  /*12930*/  F2FP.F16.F32.PACK_AB R126, R127, R126 ;  /* 0x0000007e7f7e723e */ /* 0x000fe200000000ff */
[----:B------:R-:W-:Y:S01]  /*12940*/  UISETP.NE.AND UP0, UPT, UR10, URZ, !UP1 ;  /* 0x000000ff0a00728c */ /* 0x000fe2000cf05270 */
[----:B------:R-:W-:Y:S01]  /*12950*/  F2FP.F16.F32.PACK_AB R0, R0, R128 ;  /* 0x000000800000723e */ /* 0x000fe200000000ff */
[----:B------:R-:W-:Y:S01]  /*12960*/  STS [R6+0x4000], R72 ;  /* 0x0040004806007388 */ /* 0x000fe20000000800 */
[----:B------:R-:W4:Y:S03]  /*12970*/  @UP1 LDCU UR15, c[0x0][0x430] ;  /* 0x00008600ff0f17ac */ /* 0x000f260008000800 */
[----:B------:R-:W-:Y:S01]  /*12980*/  STS [R6+0x4400], R74 ;  /* 0x0044004a06007388 */ /* 0x000fe20000000800 */
[----:B------:R-:W-:-:S03]  /*12990*/  @UP1 UMOV UR7, 0x1 ;  /* 0x0000000100071882 */ /* 0x000fc60000000000 */
[----:B------:R-:W-:Y:S04]  /*129a0*/  STS [R9+0x4000], R76 ;  /* 0x0040004c09007388 */ /* 0x000fe80000000800 */
[----:B------:R-:W-:Y:S01]  /*129b0*/  STS [R9+0x4400], R78 ;  /* 0x0044004e09007388 */ /* 0x000fe20000000800 */
[----:B--2---:R-:W-:-:S03]  /*129c0*/  @UP1 UIMAD UR13, UR8, UR9, URZ ;  /* 0x00000009080d12a4 */ /* 0x004fc6000f8e02ff */
        /* <DEDUP_REMOVED lines=25> */
[----:B------:R2:W-:Y:S02]  /*12b60*/  STS [R8+0x6000], R0 ;  /* 0x0060000008007388 */ /* 0x0005e40000000800 */
[----:B--2---:R-:W-:-:S04]  /*12b70*/  LOP3.LUT R0, R243, 0x1f8, RZ, 0xc0, !PT ;  /* 0x000001f8f3007812 */ /* 0x004fc800078ec0ff */
[----:B------:R-:W-:-:S04]  /*12b80*/  LOP3.LUT R0, R0, 0x38, R217, 0x78, !PT ;  /* 0x0000003800007812 */ /* 0x000fc800078e78d9 */
[----:B------:R-:W-:-:S04]  /*12b90*/  LOP3.LUT R0, R0, 0x1e00, R243, 0xf8, !PT ;  /* 0x00001e0000007812 */ /* 0x000fc800078ef8f3 */
[----:B------:R-:W-:Y:S01]  /*12ba0*/  LEA R0, R0, UR5, 0x1 ;  /* 0x0000000500007c11 */ /* 0x000fe2000f8e08ff */
[----:B------:R-:W-:Y:S01]  /*12bb0*/  USHF.R.S32.HI UR5, URZ, 0x1f, UR19 ;  /* 0x0000001fff057899 */ /* 0x000fe20008011413 */
[----:B-1-34-:R-:W-:Y:S11]  /*12bc0*/  BRA.U UP1, `(.L_x_736) ;  /* 0x0000000101207547 */ /* 0x01aff6000b800000 */
        /* <DEDUP_REMOVED lines=8> */
.L_x_736:
[----:B------:R-:W-:Y:S01]  /*12c50*/  BAR.SYNC.DEFER_BLOCKING 0x0 ;  /* 0x0000000000007b1d */ /* 0x000fe20000010000 */
[----:B------:R-:W-:Y:S01]  /*12c60*/  UIMAD UR13, UR6, UR13, URZ ;  /* 0x0000000d060d72a4 */ /* 0x000fe2000f8e02ff */
[----:B------:R-:W-:Y:S01]  /*12c70*/  LOP3.LUT P0, RZ, R217, 0x3, RZ, 0xc0, !PT ;  /* 0x00000003d9ff7812 */ /* 0x000fe2000780c0ff */
[----:B------:R-:W-:Y:S01]  /*12c80*/  UIMAD UR9, UR4, UR15, URZ ;  /* 0x0000000f040972a4 */ /* 0x000fe2000f8e02ff */
[----:B------:R-:W-:Y:S01]  /*12c90*/  LOP3.LUT R219, R219, 0x30, RZ, 0xc0, !PT ;  /* 0x00000030dbdb7812 */ /* 0x000fe200078ec0ff */
[----:B------:R-:W-:Y:S01]  /*12ca0*/  USEL UR19, UR19, URZ, UP0 ;  /* 0x000000ff13137287 */ /* 0x000fe20008000000 */
[----:B------:R1:W2:Y:S02]  /*12cb0*/  @P4 MUFU.LG2 R7, R4 ;  /* 0x0000000400074308 */ /* 0x0002a40000000c00 */
[----:B------:R-:W3:Y:S01]  /*12cc0*/  @P4 LDC R5, c[0x0][0x458] ;  /* 0x00011600ff054b82 */ /* 0x000ee20000000800 */
[----:B------:R-:W4:Y:S01]  /*12cd0*/  S2R R6, SR_CTAID.X ;  /* 0x0000000000067919 */ /* 0x000f220000002500 */
[----:B------:R-:W-:Y:S01]  /*12ce0*/  @!UP0 UIMAD UR13, UR11, UR7, UR13 ;  /* 0x000000070b0d82a4 */ /* 0x000fe2000f8e020d */
[----:B------:R-:W-:Y:S01]  /*12cf0*/  SHF.R.U32.HI R14, RZ, 0x2, R217 ;  /* 0x00000002ff0e7819 */ /* 0x000fe200000116d9 */
[----:B------:R-:W-:Y:S01]  /*12d00*/  USHF.L.U32 UR9, UR9, 0x6, URZ ;  /* 0x0000000609097899 */ /* 0x000fe200080006ff */
[----:B------:R-:W-:Y:S01]  /*12d10*/  BSSY.RECONVERGENT B0, `(.L_x_737) ;  /* 0x0000022000007945 */ /* 0x000fe20003800200 */
[----:B------:R-:W-:Y:S01]  /*12d20*/  USEL UR5, UR5, URZ, UP0 ;  /* 0x000000ff05057287 */ /* 0x000fe20008000000 */
[----:B------:R-:W5:Y:S01]  /*12d30*/  @P3 MUFU.LG2 R2, R2 ;  /* 0x0000000200023308 */ /* 0x000f620000000c00 */
[----:B------:R-:W-:Y:S01]  /*12d40*/  USHF.R.S32.HI UR8, URZ, 0x1f, UR13 ;  /* 0x0000001fff087899 */ /* 0x000fe2000801140d */
[----:B------:R-:W-:Y:S01]  /*12d50*/  MOV R13, 0x7f800000 ;  /* 0x7f800000000d7802 */ /* 0x000fe20000000f00 */
[----:B------:R-:W-:Y:S01]  /*12d60*/  USHF.R.S32.HI UR7, URZ, 0x1f, UR9 ;  /* 0x0000001fff077899 */ /* 0x000fe20008011409 */
[----:B------:R-:W-:Y:S01]  /*12d70*/  MOV R12, 0x7f800000 ;  /* 0x7f800000000c7802 */ /* 0x000fe20000000f00 */
[----:B------:R-:W-:Y:S01]  /*12d80*/  UIADD3 UR19, UP1, UP0, UR9, UR19, UR13 ;  /* 0x0000001309137290 */ /* 0x000fe2000f83e00d */
[----:B-1----:R-:W1:Y:S01]  /*12d90*/  @P3 LDC R4, c[0x0][0x458] ;  /* 0x00011600ff043b82 */ /* 0x002e620000000800 */
[----:B------:R1:W1:Y:S01]  /*12da0*/  LDS.128 R8, [R0+0x1800] ;  /* 0x0018000000087984 */ /* 0x0002620000000c00 */
[----:B--2---:R-:W-:Y:S01]  /*12db0*/  @P4 FMUL.FTZ R15, R7, 0.69314718246459960938 ;  /* 0x3f317218070f4820 */ /* 0x004fe20000410000 */
[----:B------:R-:W-:Y:S01]  /*12dc0*/  UIADD3.X UR5, UPT, UPT, UR7, UR5, UR8, UP1, UP0 ;  /* 0x0000000507057290 */ /* 0x000fe20008fe0408 */
[----:B------:R-:W-:Y:S01]  /*12dd0*/  LOP3.LUT R7, R219, 0x7, R14, 0xf8, !PT ;  /* 0x00000007db077812 */ /* 0x000fe200078ef80e */
[----:B-----5:R-:W-:Y:S01]  /*12de0*/  @P3 FMUL.FTZ R2, R2, 0.69314718246459960938 ;  /* 0x3f31721802023820 */ /* 0x020fe20000410000 */
[----:B---3--:R-:W-:-:S03]  /*12df0*/  @P4 FFMA.FTZ R13, R164, R5, R15 ;  /* 0x00000005a40d4223 */ /* 0x008fc6000001000f */
[----:B-1----:R-:W-:Y:S01]  /*12e00*/  @P3 FFMA.FTZ R12, R3, R4, R2 ;  /* 0x00000004030c3223 */ /* 0x002fe20000010002 */
        /* <DEDUP_REMOVED lines=18> */
.L_x_738:
[----:B------:R-:W-:Y:S05]  /*12f30*/  BSYNC.RECONVERGENT B0 ;  /* 0x0000000000007941 */ /* 0x000fea0003800200 */
.L_x_737:
        /* <DEDUP_REMOVED lines=41> */
.L_x_740:
[----:B------:R-:W-:Y:S05]  /*131d0*/  BSYNC.RECONVERGENT B0 ;  /* 0x0000000000007941 */ /* 0x000fea0003800200 */
.L_x_739:
        /* <DEDUP_REMOVED lines=27> */
.L_x_742:
[----:B------:R-:W-:Y:S05]  /*13390*/  BSYNC.RECONVERGENT B0 ;  /* 0x0000000000007941 */ /* 0x000fea0003800200 */
.L_x_741:
        /* <DEDUP_REMOVED lines=27> */
.L_x_744:
[----:B------:R-:W-:Y:S05]  /*13550*/  BSYNC.RECONVERGENT B0 ;  /* 0x0000000000007941 */ /* 0x000fea0003800200 */
.L_x_743:
[----:B-12---:R1:W2:Y:S04]  /*13560*/  LDS.128 R12, [R0+0x3800] ;  /* 0x00380000000c7984 */ /* 0x0062a80000000c00 */
[----:B------:R1:W1:Y:S01]  /*13570*/  LDS.128 R4, [R0+0x5800] ;  /* 0x0058000000047984 */ /* 0x0002620000000c00 */
[----:B------:R-:W-:Y:S05]  /*13580*/  @P0 EXIT ;  /* 0x000000000000094d */ /* 0x000fea0003800000 */
[----:B------:R-:W5:Y:S01]  /*13590*/  LDCU.64 UR6, c[0x0][0x408] ;  /* 0x00008100ff0677ac */ /* 0x000f620008000a00 */
[----:B---3--:R1:W3:Y:S01]  /*135a0*/  LDS.128 R16, [R0+0x7800] ;  /* 0x0078000000107984 */ /* 0x0082e20000000c00 */
[----:B------:R-:W-:Y:S01]  /*135b0*/  IMAD.MOV.U32 R20, RZ, RZ, R24 ;  /* 0x000000ffff147224 */ /* 0x000fe200078e0018 */
[----:B------:R-:W5:Y:S01]  /*135c0*/  LDCU.64 UR4, c[0x0][0x3f0] ;  /* 0x00007e00ff0477ac */ /* 0x000f620008000a00 */
[----:B------:R-:W-:Y:S01]  /*135d0*/  IMAD.MOV.U32 R21, RZ, RZ, R27 ;  /* 0x000000ffff157224 */ /* 0x000fe200078e001b */
[----:B------:R-:W5:Y:S01]  /*135e0*/  LDCU UR8, c[0x0][0x440] ;  /* 0x00008800ff0877ac */ /* 0x000f620008000800 */
[----:B-1--4-:R-:W-:Y:S02]  /*135f0*/  IADD3 R0, P0, PT, R2, 0x30, RZ ;  /* 0x0000003002007810 */ /* 0x012fe40007f1e0ff */
[----:B-----5:R-:W-:Y:S02]  /*13600*/  ISETP.GE.AND P3, PT, R215, UR8, PT ;  /* 0x00000008d7007c0c */ /* 0x020fe4000bf66270 */
[----:B------:R-:W-:Y:S01]  /*13610*/  ISETP.GE.AND P2, PT, R242, UR8, PT ;  /* 0x00000008f2007c0c */ /* 0x000fe2000bf46270 */
[----:B------:R-:W-:Y:S01]  /*13620*/  IMAD.X R2, RZ, RZ, R3, P0 ;  /* 0x000000ffff027224 */ /* 0x000fe200000e0603 */
[----:B------:R-:W-:Y:S01]  /*13630*/  ISETP.GE.AND P1, PT, R241, UR8, PT ;  /* 0x00000008f1007c0c */ /* 0x000fe2000bf26270 */
[----:B------:R-:W-:-:S04]  /*13640*/  IMAD.WIDE.U32 R20, R0, UR6, R20 ;  /* 0x0000000600147c25 */ /* 0x000fc8000f8e0014 */
[----:B------:R-:W-:Y:S01]  /*13650*/  IMAD R2, R2, UR6, RZ ;  /* 0x0000000602027c24 */ /* 0x000fe2000f8e02ff */
[----:B------:R-:W-:-:S03]  /*13660*/  LEA R22, P0, R20, UR4, 0x1 ;  /* 0x0000000414167c11 */ /* 0x000fc6000f8008ff */
[----:B------:R-:W-:-:S04]  /*13670*/  IMAD R2, R0, UR7, R2 ;  /* 0x0000000700027c24 */ /* 0x000fc8000f8e0202 */
[----:B------:R-:W-:-:S05]  /*13680*/  IMAD.IADD R2, R2, 0x1, R21 ;  /* 0x0000000102027824 */ /* 0x000fca00078e0215 */
[----:B------:R-:W-:Y:S02]  /*13690*/  LEA.HI.X R23, R20, UR5, R2, 0x1, P0 ;  /* 0x0000000514177c11 */ /* 0x000fe400080f0c02 */
[----:B------:R-:W-:-:S03]  /*136a0*/  ISETP.GE.AND P0, PT, R240, UR8, PT ;  /* 0x00000008f0007c0c */ /* 0x000fc6000bf06270 */
[----:B------:R1:W-:Y:S04]  /*136b0*/  @!P3 STG.E.128 desc[UR26][R22.64], R8 ;  /* 0x000000081600b986 */ /* 0x0003e8000c101d1a */
[----:B--2---:R1:W-:Y:S04]  /*136c0*/  @!P2 STG.E.128 desc[UR26][R22.64+0x80], R12 ;  /* 0x0000800c1600a986 */ /* 0x0043e8000c101d1a */
[----:B------:R1:W-:Y:S02]  /*136d0*/  @!P1 STG.E.128 desc[UR26][R22.64+0x100], R4 ;  /* 0x0001000416009986 */ /* 0x0003e4000c101d1a */
[----:B---3--:R-:W-:Y:S05]  /*136e0*/  @P0 EXIT ;  /* 0x000000000000094d */ /* 0x008fea0003800000 */
[----:B------:R-:W-:Y:S01]  /*136f0*/  STG.E.128 desc[UR26][R22.64+0x180], R16 ;  /* 0x0001801016007986 */ /* 0x000fe2000c101d1a */
[----:B------:R-:W-:Y:S05]  /*13700*/  EXIT ;  /* 0x000000000000794d */ /* 0x000fea0003800000 */
.L_x_745:
        /* <DEDUP_REMOVED lines=15> */
.L_x_2346:


//--------------------- .text._ZN5flash16flash_fwd_kernelI23Flash_fwd_kernel_traitsILi256ELi64ELi64ELi4ELb0ELb0EN7cutlass6half_tE19Flash_kernel_traitsILi256ELi64ELi64ELi4ES3_EELb1ELb0ELb0ELb0ELb0ELb1ELb0ELb0EEEvNS_16Flash_fwd_paramsE --------------------------
	.section	.text._ZN5flash16flash_fwd_kernelI23Flash_fwd_kernel_traitsILi256ELi64ELi64ELi4ELb0ELb0EN7cutlass6half_tE19Flash_kernel_traitsILi256ELi64ELi64ELi4ES3_EELb1ELb0ELb0ELb0ELb0ELb1ELb0ELb0EEEvNS_16Flash_fwd_paramsE,"ax",@progbits
	.align	128
        .global         _ZN5flash16flash_fwd_kernelI23Flash_fwd_kernel_traitsILi256ELi64ELi64ELi4ELb0ELb0EN7cutlass6half_tE19Flash_kernel_traitsILi256ELi64ELi64ELi4ES3_EELb1ELb0ELb0ELb0ELb0ELb1ELb0ELb0EEEvNS_16Flash_fwd_paramsE
        .type           _ZN5flash16flash_fwd_kernelI23Flash_fwd_kernel_traitsILi256ELi64ELi64ELi4ELb0ELb0EN7cutlass6half_tE19Flash_kernel_traitsILi256ELi64ELi64ELi4ES3_EELb1ELb0ELb0ELb0ELb0ELb1ELb0ELb0EEEvNS_16Flash_fwd_paramsE,@function
        .size           _ZN5flash16flash_fwd_kernelI23Flash_fwd_kernel_traitsILi256ELi64ELi64ELi4ELb0ELb0EN7cutlass6half_tE19Flash_kernel_traitsILi256ELi64ELi64ELi4ES3_EELb1ELb0ELb0ELb0ELb0ELb1ELb0ELb0EEEvNS_16Flash_fwd_paramsE,(.L_x_2347 - _ZN5flash16flash_fwd_kernelI23Flash_fwd_kernel_traitsILi256ELi64ELi64ELi4ELb0ELb0EN7cutlass6half_tE19Flash_kernel_traitsILi256ELi64ELi64ELi4ES3_EELb1ELb0ELb0ELb0ELb0ELb1ELb0ELb0EEEvNS_16Flash_fwd_paramsE)
        .other          _ZN5flash16flash_fwd_kernelI23Flash_fwd_kernel_traitsILi256ELi64ELi64ELi4ELb0ELb0EN7cutlass6half_tE19Flash_kernel_traitsILi256ELi64ELi64ELi4ES3_EELb1ELb0ELb0ELb0ELb0ELb1ELb0ELb0EEEvNS_16Flash_fwd_paramsE,@"STO_CUDA_ENTRY STV_DEFAULT"
_ZN5flash16flash_fwd_kernelI23Flash_fwd_kernel_traitsILi256ELi64ELi64ELi4ELb0ELb0EN7cutlass6half_tE19Flash_kernel_traitsILi256ELi64ELi64ELi4ES3_EELb1ELb0ELb0ELb0ELb0ELb1ELb0ELb0EEEvNS_16Flash_fwd_paramsE:
.text._ZN5flash16flash_fwd_kernelI23Flash_fwd_kernel_traitsILi256ELi64ELi64ELi4ELb0ELb0EN7cutlass6half_tE19Flash_kernel_traitsILi256ELi64ELi64ELi4ES3_EELb1ELb0ELb0ELb0ELb0ELb1ELb0ELb0EEEvNS_16Flash_fwd_paramsE:
[----:B------:R-:W-:Y:S01]  /*0000*/  LDC R1, c[0x0][0x37c] ;  /* 0x0000df00ff017b82 */ /* 0x000fe20000000800 */
[----:B------:R-:W1:Y:S07]  /*0010*/  LDCU.U8 UR4, c[0x0][0x524] ;  /* 0x0000a480ff0477ac */ /* 0x000e6e0008000000 */
[----:B------:R-:W2:Y:S01]  /*0020*/  LDC R84, c[0x0][0x518] ;  /* 0x00014600ff547b82 */ /* 0x000ea20000000800 */
[----:B------:R-:W3:Y:S01]  /*0030*/  LDCU.64 UR18, c[0x0][0x510] ;  /* 0x0000a200ff1277ac */ /* 0x000ee20008000a00 */
[----:B------:R-:W4:Y:S06]  /*0040*/  LDCU.64 UR16, c[0x0][0x358] ;  /* 0x00006b00ff1077ac */ /* 0x000f2c0008000a00 */
[----:B------:R-:W5:Y:S01]  /*0050*/  LDC R3, c[0x0][0x51c] ;  /* 0x00014700ff037b82 */ /* 0x000f620000000800 */
[----:B------:R-:W5:Y:S01]  /*0060*/  S2R R192, SR_TID.X ;  /* 0x0000000000c07919 */ /* 0x000f620000002100 */
[----:B------:R-:W5:Y:S01]  /*0070*/  LDCU.64 UR10, c[0x0][0x460] ;  /* 0x00008c00ff0a77ac */ /* 0x000f620008000a00 */
[----:B------:R-:W5:Y:S01]  /*0080*/  LDCU.64 UR8, c[0x0][0x470] ;  /* 0x00008e00ff0877ac */ /* 0x000f620008000a00 */
[----:B-1----:R-:W-:-:S04]  /*0090*/  ISETP.NE.AND P2, PT, RZ, UR4, PT ;  /* 0x00000004ff007c0c */ /* 0x002fc8000bf45270 */
[----:B------:R-:W-:Y:S01]  /*00a0*/  S2UR UR12, SR_CTAID.X ;  /* 0x00000000000c79c3 */ /* 0x000fe20000002500 */
[----:B------:R-:W1:Y:S01]  /*00b0*/  LDCU.64 UR6, c[0x0][0x478] ;  /* 0x00008f00ff0677ac */ /* 0x000e620008000a00 */
[----:B---3--:R-:W-:Y:S02]  /*00c0*/  IMAD.U32 R8, RZ, RZ, UR18 ;  /* 0x00000012ff087e24 */ /* 0x008fe4000f8e00ff */
[----:B------:R-:W-:Y:S01]  /*00d0*/  IMAD.U32 R9, RZ, RZ, UR19 ;  /* 0x00000013ff097e24 */ /* 0x000fe2000f8e00ff */
[----:B------:R-:W3:Y:S04]  /*00e0*/  LDCU.64 UR14, c[0x0][0x460] ;  /* 0x00008c00ff0e77ac */ /* 0x000ee80008000a00 */
[----:B--2---:R-:W-:Y:S01]  /*00f0*/  @P2 IMAD.MOV.U32 R2, RZ, RZ, R84 ;  /* 0x000000ffff022224 */ /* 0x004fe200078e0054 */
[----:B----4-:R-:W2:Y:S01]  /*0100*/  @P2 LDG.E.64 R8, desc[UR16][R8.64] ;  /* 0x0000001008082981 */ /* 0x010ea2000c1e1b00 */
[----:B------:R-:W4:Y:S03]  /*0110*/  S2UR UR24, SR_CTAID.Y ;  /* 0x00000000001879c3 */ /* 0x000f260000002600 */
[----:B-----5:R-:W5:Y:S01]  /*0120*/  @P2 LDG.E.64 R6, desc[UR16][R2.64] ;  /* 0x0000001002062981 */ /* 0x020f62000c1e1b00 */
[----:B------:R-:W-:Y:S01]  /*0130*/  UISETP.NE.U32.AND UP0, UPT, UR10, URZ, UPT ;  /* 0x000000ff0a00728c */ /* 0x000fe2000bf05070 */
[----:B------:R-:W-:Y:S01]  /*0140*/  ISETP.NE.U32.AND P4, PT, RZ, UR10, PT ;  /* 0x0000000aff007c0c */ /* 0x000fe2000bf85070 */
[----:B------:R-:W-:-:S02]  /*0150*/  UISETP.NE.U32.AND UP4, UPT, UR8, URZ, UPT ;  /* 0x000000ff0800728c */ /* 0x000fc4000bf85070 */
[----:B------:R-:W3:Y:S01]  /*0160*/  S2UR UR23, SR_CTAID.Z ;  /* 0x00000000001779c3 */ /* 0x000ee20000002700 */
[----:B------:R-:W5:Y:S01]  /*0170*/  LDCU.U8 UR13, c[0x0][0x532] ;  /* 0x0000a640ff0d77ac */ /* 0x000f620008000000 */
[----:B------:R-:W-:Y:S01]  /*0180*/  ISETP.NE.AND.EX P4, PT, RZ, UR11, PT, P4 ;  /* 0x0000000bff007c0c */ /* 0x000fe2000bf85340 */
[----:B------:R-:W-:Y:S02]  /*0190*/  UISETP.NE.AND.EX UP0, UPT, UR11, URZ, UPT, UP0 ;  /* 0x000000ff0b00728c */ /* 0x000fe4000bf05300 */
[----:B------:R-:W-:-:S03]  /*01a0*/  UISETP.NE.AND.EX UP4, UPT, UR9, URZ, UPT, UP4 ;  /* 0x000000ff0900728c */ /* 0x000fc6000bf85340 */
[----:B------:R-:W5:Y:S01]  /*01b0*/  @P2 LDC R0, c[0x0][0x520] ;  /* 0x00014800ff002b82 */ /* 0x000f620000000800 */
[----:B-1----:R-:W-:-:S04]  /*01c0*/  UISETP.NE.U32.AND UP3, UPT, UR6, URZ, UPT ;  /* 0x000000ff0600728c */ /* 0x002fc8000bf65070 */
[----:B------:R-:W-:Y:S02]  /*01d0*/  UISETP.NE.AND.EX UP3, UPT, UR7, URZ, UPT, UP3 ;  /* 0x000000ff0700728c */ /* 0x000fe4000bf65330 */
[----:B----4-:R-:W-:Y:S02]  /*01e0*/  USHF.L.U32 UR11, UR24, 0x2, URZ ;  /* 0x00000002180b7899 */ /* 0x010fe400080006ff */
[----:B---3--:R-:W-:Y:S02]  /*01f0*/  UIMAD.WIDE.U32 UR14, UR24, 0x4, UR14 ;  /* 0x00000004180e78a5 */ /* 0x008fe4000f8e000e */
[----:B------:R-:W-:Y:S02]  /*0200*/  USHF.R.U32.HI UR10, URZ, 0x1e, UR24 ;  /* 0x0000001eff0a7899 */ /* 0x000fe40008011618 */
[----:B------:R-:W-:Y:S02]  /*0210*/  @UP4 UIADD3 UR8, UP2, UPT, UR11, UR8, URZ ;  /* 0x000000080b084290 */ /* 0x000fe4000ff5e0ff */
[----:B------:R-:W-:Y:S01]  /*0220*/  ULOP3.LUT UR4, UR23, UR12, UR24, 0xfe, !UPT ;  /* 0x0000000c17047292 */ /* 0x000fe2000f8efe18 */
        /* <DEDUP_REMOVED lines=12> */
[----:B--2---:R-:W-:Y:S02]  /*02f0*/  @P2 R2UR UR18, R8 ;  /* 0x00000000081222ca */ /* 0x004fe400000e0000 */
[----:B------:R-:W-:Y:S02]  /*0300*/  @P2 R2UR UR19, R9 ;  /* 0x00000000091322ca */ /* 0x000fe400000e0000 */
[----:B-----5:R-:W-:Y:S01]  /*0310*/  @P2 IADD3 R84, P1, PT, R6, R0, RZ ;  /* 0x0000000006542210 */ /* 0x020fe20007f3e0ff */
        /* <DEDUP_REMOVED lines=9> */
[----:B------:R-:W-:Y:S02]  /*03b0*/  IMAD.U32 R9, RZ, RZ, UR19 ;  /* 0x00000013ff097e24 */ /* 0x000fe4000f8e00ff */
[----:B------:R-:W-:Y:S01]  /*03c0*/  @!P0 IMAD.MOV.U32 R85, RZ, RZ, R3 ;  /* 0x000000ffff558224 */ /* 0x000fe200078e0003 */
[----:B------:R-:W-:Y:S02]  /*03d0*/  UISETP.NE.AND UP4, UPT, UR13, URZ, UPT ;  /* 0x000000ff0d00728c */ /* 0x000fe4000bf85270 */
[----:B---3--:R3:W-:Y:S02]  /*03e0*/  @!P0 STG.E.64 desc[UR16][R4.64], R8 ;  /* 0x0000000804008986 */ /* 0x0087e4000c101b10 */
[----:B------:R-:W-:-:S02]  /*03f0*/  UISETP.EQ.OR.EX UP2, UPT, UR5, URZ, !UP4, UP2 ;  /* 0x000000ff0500728c */ /* 0x000fc4000e742720 */
[----:B------:R4:W-:Y:S01]  /*0400*/  @!P0 STG.E.64 desc[UR16][R4.64+0x8], R84 ;  /* 0x0000085404008986 */ /* 0x0009e2000c101b10 */
[----:B------:R-:W-:-:S03]  /*0410*/  PLOP3.LUT P0, PT, PT, PT, UP3, 0x80, 0x8 ;  /* 0x000000000008781c */ /* 0x000fc60003f0f038 */
[----:B------:R-:W5:Y:S04]  /*0420*/  @P4 LDG.E R6, desc[UR16][R14.64] ;  /* 0x000000100e064981 */ /* 0x000f68000c1e1900 */
[----:B------:R-:W5:Y:S01]  /*0430*/  @P2 LDG.E R2, desc[UR16][R14.64+0x4] ;  /* 0x000004100e022981 */ /* 0x000f62000c1e1900 */
[----:B------:R-:W-:Y:S01]  /*0440*/  PLOP3.LUT P3, PT, PT, PT, UP2, 0x80, 0x8 ;  /* 0x000000000008781c */ /* 0x000fe20003f6f028 */
[----:B------:R-:W-:Y:S01]  /*0450*/  IMAD.U32 R11, RZ, RZ, UR7 ;  /* 0x00000007ff0b7e24 */ /* 0x000fe2000f8e00ff */
[----:B------:R-:W1:Y:S04]  /*0460*/  @!UP3 LDCU.64 UR6, c[0x0][0x488] ;  /* 0x00009100ff06b7ac */ /* 0x000e680008000a00 */
[----:B------:R-:W5:Y:S01]  /*0470*/  @P0 LDG.E R0, desc[UR16][R10.64] ;  /* 0x000000100a000981 */ /* 0x000f62000c1e1900 */
[----:B---3--:R-:W-:-:S02]  /*0480*/  IMAD.U32 R8, RZ, RZ, UR11 ;  /* 0x0000000bff087e24 */ /* 0x008fc4000f8e00ff */
[----:B------:R-:W-:Y:S01]  /*0490*/  IMAD.U32 R9, RZ, RZ, UR10 ;  /* 0x0000000aff097e24 */ /* 0x000fe2000f8e00ff */
[----:B----4-:R-:W3:Y:S04]  /*04a0*/  @P1 LDG.E R4, desc[UR16][R12.64] ;  /* 0x000000100c041981 */ /* 0x010ee8000c1e1900 */
[----:B------:R-:W4:Y:S01]  /*04b0*/  @!P3 LDG.E R5, desc[UR16][R8.64] ;  /* 0x000000100805b981 */ /* 0x000f22000c1e1900 */
[----:B-1----:R-:W-:Y:S01]  /*04c0*/  @!UP3 UISETP.NE.U32.AND UP2, UPT, UR6, URZ, UPT ;  /* 0x000000ff0600b28c */ /* 0x002fe2000bf45070 */
[----:B------:R-:W-:Y:S01]  /*04d0*/  UMOV UR21, URZ ;  /* 0x000000ff00157c82 */ /* 0x000fe20008000000 */
[----:B------:R-:W-:Y:S02]  /*04e0*/  UMOV UR22, 0xffffffff ;  /* 0xffffffff00167882 */ /* 0x000fe40000000000 */
[----:B------:R-:W-:-:S02]  /*04f0*/  @!UP3 UISETP.NE.AND.EX UP2, UPT, UR7, URZ, UPT, UP2 ;  /* 0x000000ff0700b28c */ /* 0x000fc4000bf45320 */
[----:B------:R-:W-:Y:S02]  /*0500*/  USHF.L.U32 UR7, UR12, 0x6, URZ ;  /* 0x000000060c077899 */ /* 0x000fe400080006ff */
[----:B--2---:R-:W-:Y:S01]  /*0510*/  @!UP3 USEL UR8, UR8, URZ, UP2 ;  /* 0x000000ff0808b287 */ /* 0x004fe20009000000 */
[----:B-----5:R-:W-:Y:S02]  /*0520*/  @P4 R2UR UR14, R6 ;  /* 0x00000000060e42ca */ /* 0x020fe400000e0000 */
[----:B------:R-:W-:Y:S02]  /*0530*/  @P2 R2UR UR9, R2 ;  /* 0x00000000020922ca */ /* 0x000fe400000e0000 */
[----:B------:R-:W-:-:S11]  /*0540*/  @P0 R2UR UR25, R0 ;  /* 0x00000000001902ca */ /* 0x000fd600000e0000 */
[----:B------:R-:W-:Y:S02]  /*0550*/  @UP0 UIADD3 UR26, UPT, UPT, UR9, -UR14, URZ ;  /* 0x8000000e091a0290 */ /* 0x000fe4000fffe0ff */
[----:B------:R-:W-:-:S04]  /*0560*/  UISETP.NE.U32.AND UP0, UPT, UR4, URZ, UPT ;  /* 0x000000ff0400728c */ /* 0x000fc8000bf05070 */
[----:B------:R-:W-:Y:S01]  /*0570*/  UISETP.NE.AND.EX UP0, UPT, UR5, URZ, UPT, UP0 ;  /* 0x000000ff0500728c */ /* 0x000fe2000bf05300 */
[----:B---3--:R-:W-:Y:S01]  /*0580*/  @P1 R2UR UR21, R4 ;  /* 0x00000000041512ca */ /* 0x008fe200000e0000 */
[----:B------:R-:W-:Y:S01]  /*0590*/  UISETP.GT.AND UP1, UPT, UR26, UR7, UPT ;  /* 0x000000071a00728c */ /* 0x000fe2000bf24270 */
[----:B----4-:R-:W-:-:S05]  /*05a0*/  @!P3 R2UR UR22, R5 ;  /* 0x000000000516b2ca */ /* 0x010fca00000e0000 */
[----:B------:R-:W-:-:S03]  /*05b0*/  PLOP3.LUT P0, PT, PT, PT, UP1, 0x80, 0x8 ;  /* 0x000000000008781c */ /* 0x000fc60003f0f018 */
[----:B------:R-:W1:Y:S03]  /*05c0*/  @!UP0 LDCU UR4, c[0x0][0x438] ;  /* 0x00008700ff0487ac */ /* 0x000e660008000800 */
        /* <DEDUP_REMOVED lines=8> */
.L_x_746:
        /* <DEDUP_REMOVED lines=34> */
.L_x_748:
        /* <DEDUP_REMOVED lines=10> */
[----:B----4-:R-:W-:Y:S01]  /*0910*/  UIMAD UR13, UR23, UR13, URZ ;  /* 0x0000000d170d72a4 */ /* 0x010fe2000f8e02ff */
[----:B------:R-:W-:Y:S01]  /*0920*/  IADD3 R14, P1, PT, R0, UR12, RZ ;  /* 0x0000000c000e7c10 */ /* 0x000fe2000ff3e0ff */
[----:B------:R-:W-:Y:S01]  /*0930*/  UIADD3 UR26, UPT, UPT, -UR7, UR26, URZ ;  /* 0x0000001a071a7290 */ /* 0x000fe2000fffe1ff */
[C---:B------:R-:W-:Y:S01]  /*0940*/  IADD3 R3, PT, PT, R6.reuse, 0x20, RZ ;  /* 0x0000002006037810 */ /* 0x040fe20007ffe0ff */
[----:B------:R-:W-:Y:S01]  /*0950*/  UISETP.NE.AND UP0, UPT, UR14, -0x1, UPT ;  /* 0xffffffff0e00788c */ /* 0x000fe2000bf05270 */
[----:B------:R-:W-:Y:S01]  /*0960*/  VIADD R2, R6, 0x30 ;  /* 0x0000003006027836 */ /* 0x000fe20000000000 */
[----:B------:R-:W-:Y:S01]  /*0970*/  LOP3.LUT P6, R192, R192, 0x7, RZ, 0xc0, !PT ;  /* 0x00000007c0c07812 */ /* 0x000fe200078cc0ff */
[----:B------:R-:W-:Y:S01]  /*0980*/  IMAD.X R15, RZ, RZ, UR11, P1 ;  /* 0x0000000bff0f7e24 */ /* 0x000fe200088e06ff */
[----:B--2---:R-:W-:Y:S01]  /*0990*/  UIMAD UR6, UR24, UR6, URZ ;  /* 0x00000006180672a4 */ /* 0x004fe2000f8e02ff */
[----:B------:R-:W-:Y:S01]  /*09a0*/  ISETP.GE.AND P3, PT, R6, UR26, PT ;  /* 0x0000001a06007c0c */ /* 0x000fe2000bf66270 */
[----:B------:R-:W-:Y:S01]  /*09b0*/  @!UP1 UIMAD UR13, UR24, UR9, UR13 ;  /* 0x00000009180d92a4 */ /* 0x000fe2000f8e020d */
[----:B------:R-:W-:Y:S01]  /*09c0*/  ISETP.GE.AND P0, PT, R4, UR26, PT ;  /* 0x0000001a04007c0c */ /* 0x000fe2000bf06270 */
[----:B------:R-:W-:Y:S01]  /*09d0*/  USEL UR9, UR6, UR14, !UP0 ;  /* 0x0000000e06097287 */ /* 0x000fe2000c000000 */
[----:B-----5:R-:W-:Y:S01]  /*09e0*/  IMAD.U32 R11, RZ, RZ, UR5 ;  /* 0x00000005ff0b7e24 */ /* 0x020fe2000f8e00ff */
[----:B------:R-:W-:Y:S01]  /*09f0*/  USHF.R.S32.HI UR6, URZ, 0x1f, UR13 ;  /* 0x0000001fff067899 */ /* 0x000fe2000801140d */
[----:B------:R-:W-:Y:S01]  /*0a00*/  IMAD.U32 R8, RZ, RZ, UR4 ;  /* 0x00000004ff087e24 */ /* 0x000fe2000f8e00ff */
[----:B------:R-:W-:Y:S01]  /*0a10*/  USHF.R.S32.HI UR5, URZ, 0x1f, UR9 ;  /* 0x0000001fff057899 */ /* 0x000fe20008011409 */
[----:B------:R-:W-:Y:S01]  /*0a20*/  ISETP.GE.AND P2, PT, R3, UR26, PT ;  /* 0x0000001a03007c0c */ /* 0x000fe2000bf46270 */
[----:B-1----:R-:W-:Y:S01]  /*0a30*/  UIMAD UR4, UR7, UR8, URZ ;  /* 0x00000008070472a4 */ /* 0x002fe2000f8e02ff */
[----:B------:R-:W-:Y:S01]  /*0a40*/  IMAD.WIDE.U32 R8, R8, UR23, R14 ;  /* 0x0000001708087c25 */ /* 0x000fe2000f8e000e */
[----:B------:R-:W-:Y:S01]  /*0a50*/  USEL UR9, UR9, URZ, UP1 ;  /* 0x000000ff09097287 */ /* 0x000fe20008800000 */
[----:B------:R-:W-:Y:S01]  /*0a60*/  ISETP.GE.AND P1, PT, R2, UR26, PT ;  /* 0x0000001a02007c0c */ /* 0x000fe2000bf26270 */
[----:B------:R-:W-:Y:S01]  /*0a70*/  USEL UR5, UR5, URZ, UP1 ;  /* 0x000000ff05057287 */ /* 0x000fe20008800000 */
[----:B------:R-:W-:Y:S01]  /*0a80*/  IMAD R11, R11, UR23, R9 ;  /* 0x000000170b0b7c24 */ /* 0x000fe2000f8e0209 */
        /* <DEDUP_REMOVED lines=20> */
.L_x_750:
[----:B------:R-:W-:Y:S05]  /*0bd0*/  BSYNC.RECONVERGENT B0 ;  /* 0x0000000000007941 */ /* 0x000fea0003800200 */
.L_x_749:
        /* <DEDUP_REMOVED lines=20> */
.L_x_752:
[----:B------:R-:W-:Y:S05]  /*0d20*/  BSYNC.RECONVERGENT B0 ;  /* 0x0000000000007941 */ /* 0x000fea0003800200 */
.L_x_751:
        /* <DEDUP_REMOVED lines=18> */
.L_x_754:
[----:B------:R-:W-:Y:S05]  /*0e50*/  BSYNC.RECONVERGENT B0 ;  /* 0x0000000000007941 */ /* 0x000fea0003800200 */
.L_x_753:
        /* <DEDUP_REMOVED lines=17> */
.L_x_756:
[----:B------:R-:W-:Y:S05]  /*0f70*/  BSYNC.RECONVERGENT B0 ;  /* 0x0000000000007941 */ /* 0x000fea0003800200 */
.L_x_755:
        /* <DEDUP_REMOVED lines=10> */
.L_x_758:
[----:B------:R-:W-:Y:S05]  /*1020*/  BSYNC.RECONVERGENT B0 ;  /* 0x0000000000007941 */ /* 0x000fea0003800200 */
.L_x_757:
        /* <DEDUP_REMOVED lines=10> */
.L_x_760:
[----:B------:R-:W-:Y:S05]  /*10d0*/  BSYNC.RECONVERGENT B0 ;  /* 0x0000000000007941 */ /* 0x000fea0003800200 */
.L_x_759:
        /* <DEDUP_REMOVED lines=10> */
.L_x_762:
[----:B------:R-:W-:Y:S05]  /*1180*/  BSYNC.RECONVERGENT B0 ;  /* 0x0000000000007941 */ /* 0x000fea0003800200 */
.L_x_761:
        /* <DEDUP_REMOVED lines=10> */
.L_x_747:
        /* <DEDUP_REMOVED lines=21> */
.L_x_763:
[----:B------:R-:W1:Y:S01]  /*1380*/  LDCU.64 UR12, c[0x0][0x3b8] ;  /* 0x00007700ff0c77ac */ /* 0x000e620008000a00 */
[----:B------:R-:W-:-:S04]  /*1390*/  UIADD3 UR8, UPT, UPT, UR21, UR22, URZ ;  /* 0x0000001615087290 */ /* 0x000fc8000fffe0ff */
[----:B-1----:R-:W-:Y:S02]  /*13a0*/  UIMAD.WIDE.U32 UR28, UR8, UR12, URZ ;  /* 0x0000000c081c72a5 */ /* 0x002fe4000f8e00ff */
[----:B------:R-:W-:-:S04]  /*13b0*/  UIMAD UR8, UR8, UR13, URZ ;  /* 0x0000000d080872a4 */ /* 0x000fc8000f8e02ff */
[----:B------:R-:W-:Y:S02]  /*13c0*/  UIADD3 UR8, UPT, UPT, UR29, UR8, URZ ;  /* 0x000000081d087290 */ /* 0x000fe4000fffe0ff */
.L_x_764:
        /* <DEDUP_REMOVED lines=43> */
.L_x_765:
[----:B------:R-:W1:Y:S01]  /*1680*/  LDCU.64 UR10, c[0x0][0x3c0] ;  /* 0x00007800ff0a77ac */ /* 0x000e620008000a00 */
[----:B------:R-:W-:-:S04]  /*1690*/  UIADD3 UR21, UPT, UPT, UR21, UR22, URZ ;  /* 0x0000001615157290 */ /* 0x000fc8000fffe0ff */
[----:B-1----:R-:W-:Y:S02]  /*16a0*/  UIMAD.WIDE.U32 UR4, UR21, UR10, URZ ;  /* 0x0000000a150472a5 */ /* 0x002fe4000f8e00ff */
[----:B------:R-:W-:-:S04]  /*16b0*/  UIMAD UR21, UR21, UR11, URZ ;  /* 0x0000000b151572a4 */ /* 0x000fc8000f8e02ff */
[----:B------:R-:W-:Y:S01]  /*16c0*/  UIADD3 UR21, UPT, UPT, UR5, UR21, URZ ;  /* 0x0000001505157290 */ /* 0x000fe2000fffe0ff */
[----:B------:R-:W-:-:S11]  /*16d0*/  UMOV UR22, UR4 ;  /* 0x0000000400167c82 */ /* 0x000fd60008000000 */
.L_x_766:
[----:B------:R-:W-:Y:S01]  /*16e0*/  UIADD3 UR7, UPT, UPT, -UR7, UR26, URZ ;  /* 0x0000001a07077290 */ /* 0x000fe2000fffe1ff */
[--C-:B------:R-:W-:Y:S01]  /*16f0*/  SHF.R.U32.HI R166, RZ, 0x3, R192.reuse ;  /* 0x00000003ffa67819 */ /* 0x100fe200000116c0 */
[----:B------:R-:W1:Y:S01]  /*1700*/  S2R R7, SR_CTAID.X ;  /* 0x0000000000077919 */ /* 0x000e620000002500 */
[----:B------:R-:W2:Y:S01]  /*1710*/  LDCU.64 UR4, c[0x0][0x3c8] ;  /* 0x00007900ff0477ac */ /* 0x000ea20008000a00 */
[----:B------:R-:W-:Y:S01]  /*1720*/  IMAD.SHL.U32 R198, R192, 0x8, RZ ;  /* 0x00000008c0c67824 */ /* 0x000fe200078e00ff */
[----:B------:R-:W-:Y:S01]  /*1730*/  SHF.R.U32.HI R193, RZ, 0x1, R192 ;  /* 0x00000001ffc17819 */ /* 0x000fe200000116c0 */
[----:B------:R-:W-:Y:S01]  /*1740*/  IMAD.MOV.U32 R167, RZ, RZ, RZ ;  /* 0x000000ffffa77224 */ /* 0x000fe200078e00ff */
[C---:B------:R-:W-:Y:S01]  /*1750*/  ISETP.GE.AND P6, PT, R166.reuse, UR7, PT ;  /* 0x00000007a6007c0c */ /* 0x040fe2000bfc6270 */
[----:B------:R-:W-:Y:S01]  /*1760*/  VIADD R2, R166, 0x10 ;  /* 0x00000010a6027836 */ /* 0x000fe20000000000 */
[----:B------:R-:W-:Y:S01]  /*1770*/  LOP3.LUT R194, R198, 0x38, RZ, 0xc0, !PT ;  /* 0x00000038c6c27812 */ /* 0x000fe200078ec0ff */
[----:B------:R-:W-:Y:S01]  /*1780*/  VIADD R14, R166, 0x30 ;  /* 0x00000030a60e7836 */ /* 0x000fe20000000000 */
[----:B------:R-:W-:Y:S01]  /*1790*/  UIADD3 UR27, UPT, UPT, UR15, -0x1, URZ ;  /* 0xffffffff0f1b7890 */ /* 0x000fe2000fffe0ff */
[----:B------:R-:W-:Y:S01]  /*17a0*/  LOP3.LUT R165, R198, 0x1f8, RZ, 0xc0, !PT ;  /* 0x000001f8c6a57812 */ /* 0x000fe200078ec0ff */
[----:B------:R-:W-:Y:S01]  /*17b0*/  UMOV UR9, 0x400 ;  /* 0x0000040000097882 */ /* 0x000fe20000000000 */
[----:B------:R-:W-:Y:S01]  /*17c0*/  IADD3 R10, P0, PT, R194, UR30, RZ ;  /* 0x0000001ec20a7c10 */ /* 0x000fe2000ff1e0ff */
[----:B------:R-:W-:Y:S01]  /*17d0*/  UIMAD UR26, UR27, -0x40, UR25 ;  /* 0xffffffc01b1a78a4 */ /* 0x000fe2000f8e0219 */
[----:B------:R-:W-:Y:S01]  /*17e0*/  ISETP.GE.AND P5, PT, R2, UR7, PT ;  /* 0x0000000702007c0c */ /* 0x000fe2000bfa6270 */
[----:B------:R-:W-:Y:S01]  /*17f0*/  USHF.L.U64.HI UR30, UR12, 0x6, UR13 ;  /* 0x000000060c1e7899 */ /* 0x000fe2000801020d */
[----:B------:R-:W-:Y:S01]  /*1800*/  ISETP.GE.AND P3, PT, R14, UR7, PT ;  /* 0x000000070e007c0c */ /* 0x000fe2000bf66270 */
[----:B------:R-:W-:Y:S01]  /*1810*/  IMAD.X R11, RZ, RZ, UR6, P0 ;  /* 0x00000006ff0b7e24 */ /* 0x000fe200080e06ff */
[----:B------:R-:W3:Y:S01]  /*1820*/  @!P6 LDC.64 R4, c[0x0][0x3b0] ;  /* 0x0000ec00ff04eb82 */ /* 0x000ee20000000a00 */
[----:B--2---:R-:W-:Y:S01]  /*1830*/  IMAD.U32 R20, RZ, RZ, UR4 ;  /* 0x00000004ff147e24 */ /* 0x004fe2000f8e00ff */
[----:B------:R-:W-:Y:S01]  /*1840*/  ISETP.GE.AND P2, PT, R2, UR26, PT ;  /* 0x0000001a02007c0c */ /* 0x000fe2000bf46270 */
[----:B------:R-:W-:Y:S01]  /*1850*/  IMAD.U32 R9, RZ, RZ, UR5 ;  /* 0x00000005ff097e24 */ /* 0x000fe2000f8e00ff */
[----:B------:R-:W2:Y:S01]  /*1860*/  LDCU.64 UR4, c[0x0][0x3d0] ;  /* 0x00007a00ff0477ac */ /* 0x000ea20008000a00 */
[----:B------:R-:W-:Y:S01]  /*1870*/  IMAD.WIDE.U32 R20, R20, UR23, R10 ;  /* 0x0000001714147c25 */ /* 0x000fe2000f8e000a */
[----:B------:R-:W-:-:S02]  /*1880*/  LOP3.LUT R165, R165, 0x38, R192, 0x78, !PT ;  /* 0x00000038a5a57812 */ /* 0x000fc400078e78c0 */
[----:B------:R-:W4:Y:S01]  /*1890*/  @!P6 LDC.64 R28, c[0x0][0x380] ;  /* 0x0000e000ff1ceb82 */ /* 0x000f220000000a00 */
[----:B------:R-:W-:Y:S01]  /*18a0*/  IMAD R21, R9, UR23, R21 ;  /* 0x0000001709157c24 */ /* 0x000fe2000f8e0215 */
[----:B------:R-:W-:Y:S01]  /*18b0*/  USHF.L.U32 UR31, UR12, 0x6, URZ ;  /* 0x000000060c1f7899 */ /* 0x000fe200080006ff */
[----:B------:R-:W-:Y:S01]  /*18c0*/  @!P5 IMAD.MOV.U32 R26, RZ, RZ, R20 ;  /* 0x000000ffff1ad224 */ /* 0x000fe200078e0014 */
[----:B------:R-:W-:Y:S01]  /*18d0*/  USHF.R.S32.HI UR29, URZ, 0x1f, UR27 ;  /* 0x0000001fff1d7899 */ /* 0x000fe2000801141b */
[----:B------:R-:W-:Y:S01]  /*18e0*/  @!P5 IMAD.MOV.U32 R27, RZ, RZ, R21 ;  /* 0x000000ffff1bd224 */ /* 0x000fe200078e0015 */
[----:B------:R-:W-:Y:S01]  /*18f0*/  UIMAD UR34, UR30, UR27, URZ ;  /* 0x0000001b1e2272a4 */ /* 0x000fe2000f8e02ff */
[----:B-1----:R-:W-:Y:S01]  /*1900*/  IMAD.WIDE.U32 R6, R7, 0x40, R166 ;  /* 0x0000004007067825 */ /* 0x002fe200078e00a6 */
[----:B------:R-:W1:Y:S01]  /*1910*/  S2UR UR6, SR_CgaCtaId ;  /* 0x00000000000679c3 */ /* 0x000e620000008800 */
[----:B------:R-:W-:Y:S01]  /*1920*/  UIMAD.WIDE.U32 UR36, UR31, UR27, URZ ;  /* 0x0000001b1f2472a5 */ /* 0x000fe2000f8e00ff */
[----:B------:R-:W-:Y:S01]  /*1930*/  LOP3.LUT R81, R193, 0x8, RZ, 0xc0, !PT ;  /* 0x00000008c1517812 */ /* 0x000fe200078ec0ff */
[----:B------:R-:W-:Y:S01]  /*1940*/  UIMAD UR34, UR29, UR31, UR34 ;  /* 0x0000001f1d2272a4 */ /* 0x000fe2000f8e0222 */
[----:B------:R-:W-:Y:S01]  /*1950*/  IMAD.SHL.U32 R83, R192, 0x40, RZ ;  /* 0x00000040c0537824 */ /* 0x000fe200078e00ff */
[----:B------:R-:W-:Y:S01]  /*1960*/  VOTEU.ALL UP0, P2 ;  /* 0x0000000000ff7886 */ /* 0x000fe20001000000 */
[----:B--2---:R-:W-:Y:S01]  /*1970*/  IMAD.U32 R19, RZ, RZ, UR4 ;  /* 0x00000004ff137e24 */ /* 0x004fe2000f8e00ff */
[----:B------:R-:W-:Y:S01]  /*1980*/  USHF.L.U32 UR33, UR12, 0x4, URZ ;  /* 0x000000040c217899 */ /* 0x000fe200080006ff */
[-C--:B---3--:R-:W-:Y:S01]  /*1990*/  @!P6 IMAD R0, R7, R4.reuse, RZ ;  /* 0x000000040700e224 */ /* 0x088fe200078e02ff */
[----:B------:R-:W2:Y:S01]  /*19a0*/  @!P5 LDC.64 R12, c[0x0][0x380] ;  /* 0x0000e000ff0cdb82 */ /* 0x000ea20000000a00 */
[C---:B------:R-:W-:Y:S01]  /*19b0*/  @!P6 IMAD.WIDE.U32 R8, R6.reuse, R4, R20 ;  /* 0x000000040608e225 */ /* 0x040fe200078e0014 */
[----:B------:R-:W-:Y:S01]  /*19c0*/  UIADD3 UR34, UPT, UPT, UR37, UR34, URZ ;  /* 0x0000002225227290 */ /* 0x000fe2000fffe0ff */
[----:B------:R-:W-:Y:S01]  /*19d0*/  LOP3.LUT R92, R83, 0x400, RZ, 0xc0, !PT ;  /* 0x00000400535c7812 */ /* 0x000fe200078ec0ff */
[----:B------:R-:W-:Y:S01]  /*19e0*/  USHF.L.U64.HI UR32, UR12, 0x4, UR13 ;  /* 0x000000040c207899 */ /* 0x000fe2000801020d */
[----:B------:R-:W-:Y:S01]  /*19f0*/  @!P6 IMAD R5, R6, R5, R0 ;  /* 0x000000050605e224 */ /* 0x000fe200078e0200 */
[----:B------:R-:W-:Y:S01]  /*1a00*/  UIMAD.WIDE.U32 UR38, UR12, 0x20, URZ ;  /* 0x000000200c2678a5 */ /* 0x000fe2000f8e00ff */
[----:B------:R-:W-:Y:S01]  /*1a10*/  VIADD R0, R166, 0x20 ;  /* 0x00000020a6007836 */ /* 0x000fe20000000000 */
[----:B----4-:R-:W-:Y:S01]  /*1a20*/  @!P6 LEA R28, P0, R8, R28, 0x1 ;  /* 0x0000001c081ce211 */ /* 0x010fe200078008ff */
[----:B------:R-:W-:Y:S01]  /*1a30*/  @!P6 IMAD.IADD R4, R9, 0x1, R5 ;  /* 0x000000010904e824 */ /* 0x000fe200078e0205 */
[----:B------:R-:W-:Y:S01]  /*1a40*/  USHF.L.U32 UR35, UR13, 0x5, URZ ;  /* 0x000000050d237899 */ /* 0x000fe200080006ff */
[----:B------:R-:W-:Y:S01]  /*1a50*/  IMAD.MOV.U32 R210, RZ, RZ, 0x20 ;  /* 0x00000020ffd27424 */ /* 0x000fe200078e00ff */
[----:B------:R-:W-:Y:S01]  /*1a60*/  ISETP.GE.AND P4, PT, R0, UR7, PT ;  /* 0x0000000700007c0c */ /* 0x000fe2000bf86270 */
[----:B------:R-:W-:Y:S01]  /*1a70*/  IMAD.MOV.U32 R82, RZ, RZ, 0x40 ;  /* 0x00000040ff527424 */ /* 0x000fe200078e00ff */
[----:B------:R-:W-:Y:S01]  /*1a80*/  @!P6 LEA.HI.X R29, R8, R29, R4, 0x1, P0 ;  /* 0x0000001d081de211 */ /* 0x000fe200000f0c04 */
[----:B-1----:R-:W-:Y:S01]  /*1a90*/  ULEA UR6, UR6, UR9, 0x18 ;  /* 0x0000000906067291 */ /* 0x002fe2000f8ec0ff */
[----:B------:R-:W1:Y:S01]  /*1aa0*/  @!P5 LDC.64 R4, c[0x0][0x3b0] ;  /* 0x0000ec00ff04db82 */ /* 0x000e620000000a00 */
[----:B------:R-:W-:Y:S01]  /*1ab0*/  @!P5 IADD3 R8, P1, PT, R6, 0x10, RZ ;  /* 0x000000100608d810 */ /* 0x000fe20007f3e0ff */
[----:B------:R-:W-:-:S02]  /*1ac0*/  @!UP0 UIADD3 UR9, UP1, UPT, UR33, UR36, URZ ;  /* 0x0000002421098290 */ /* 0x000fc4000ff3e0ff */
[----:B------:R-:W-:Y:S02]  /*1ad0*/  UISETP.GE.U32.AND UP2, UPT, UR25, 0x41, UPT ;  /* 0x000000411900788c */ /* 0x000fe4000bf46070 */
[----:B------:R-:W-:Y:S01]  /*1ae0*/  @!P5 IMAD.X R9, RZ, RZ, R7, P1 ;  /* 0x000000ffff09d224 */ /* 0x000fe200008e0607 */
[----:B------:R-:W-:Y:S02]  /*1af0*/  ISETP.GE.AND P1, PT, R2, UR26, PT ;  /* 0x0000001a02007c0c */ /* 0x000fe4000bf26270 */
[C---:B------:R-:W-:Y:S01]  /*1b00*/  @!P4 IADD3 R16, P0, PT, R6.reuse, 0x20, RZ ;  /* 0x000000200610c810 */ /* 0x040fe20007f1e0ff */
[----:B------:R-:W3:Y:S01]  /*1b10*/  @!P4 LDC.64 R10, c[0x0][0x3b0] ;  /* 0x0000ec00ff0acb82 */ /* 0x000ee20000000a00 */
[----:B------:R-:W-:Y:S02]  /*1b20*/  @!P4 IMAD.MOV.U32 R22, RZ, RZ, R20 ;  /* 0x000000ffff16c224 */ /* 0x000fe400078e0014 */
[----:B------:R-:W-:Y:S02]  /*1b30*/  @!P4 IMAD.MOV.U32 R23, RZ, RZ, R21 ;  /* 0x000000ffff17c224 */ /* 0x000fe400078e0015 */
[----:B------:R-:W-:Y:S01]  /*1b40*/  @!P4 IMAD.X R17, RZ, RZ, R7, P0 ;  /* 0x000000ffff11c224 */ /* 0x000fe200000e0607 */
[----:B------:R-:W-:-:S02]  /*1b50*/  @!P3 IADD3 R2, P0, PT, R6, 0x30, RZ ;  /* 0x000000300602b810 */ /* 0x000fc40007f1e0ff */
[----:B------:R-:W-:-:S03]  /*1b60*/  LOP3.LUT R6, R198, 0x1e00, RZ, 0xc0, !PT ;  /* 0x00001e00c6067812 */ /* 0x000fc600078ec0ff */
[----:B------:R-:W-:Y:S01]  /*1b70*/  @!P3 IMAD.X R15, RZ, RZ, R7, P0 ;  /* 0x000000ffff0fb224 */ /* 0x000fe200000e0607 */
[----:B------:R-:W-:Y:S01]  /*1b80*/  LOP3.LUT R85, R165, R6, RZ, 0xfc, !PT ;  /* 0x00000006a5557212 */ /* 0x000fe200078efcff */
[-C--:B-1----:R-:W-:Y:S01]  /*1b90*/  @!P5 IMAD R9, R9, R4.reuse, RZ ;  /* 0x000000040909d224 */ /* 0x082fe200078e02ff */
[----:B------:R-:W1:Y:S01]  /*1ba0*/  @!P3 LDC.64 R6, c[0x0][0x3b0] ;  /* 0x0000ec00ff06bb82 */ /* 0x000e620000000a00 */
[----:B------:R-:W-:Y:S01]  /*1bb0*/  @!P5 IMAD.WIDE.U32 R26, R8, R4, R26 ;  /* 0x00000004081ad225 */ /* 0x000fe200078e001a */
[----:B------:R-:W-:Y:S01]  /*1bc0*/  IADD3 R24, P0, PT, R194, UR28, RZ ;  /* 0x0000001cc2187c10 */ /* 0x000fe2000ff1e0ff */
[----:B------:R-:W-:Y:S01]  /*1bd0*/  USHF.R.S32.HI UR28, URZ, 0x1f, UR20 ;  /* 0x0000001fff1c7899 */ /* 0x000fe20008011414 */
[----:B------:R-:W-:Y:S01]  /*1be0*/  LEA R85, R85, UR6, 0x1 ;  /* 0x0000000655557c11 */ /* 0x000fe2000f8e08ff */
[----:B------:R-:W-:Y:S02]  /*1bf0*/  @!P5 IMAD R18, R8, R5, R9 ;  /* 0x000000050812d224 */ /* 0x000fe400078e0209 */
[----:B------:R-:W-:Y:S01]  /*1c00*/  IMAD.X R25, RZ, RZ, UR8, P0 ;  /* 0x00000008ff197e24 */ /* 0x000fe200080e06ff */
[----:B------:R-:W4:Y:S01]  /*1c10*/  @!P4 LDC.64 R8, c[0x0][0x380] ;  /* 0x0000e000ff08cb82 */ /* 0x000f220000000a00 */
[----:B------:R-:W-:Y:S01]  /*1c20*/  UIMAD UR8, UR28, UR4, URZ ;  /* 0x000000041c0872a4 */ /* 0x000fe2000f8e02ff */
[----:B------:R-:W-:Y:S01]  /*1c30*/  @!P5 IMAD.IADD R18, R27, 0x1, R18 ;  /* 0x000000011b12d824 */ /* 0x000fe200078e0212 */
[C---:B--2---:R-:W-:Y:S01]  /*1c40*/  @!P5 LEA R12, P0, R26.reuse, R12, 0x1 ;  /* 0x0000000c1a0cd211 */ /* 0x044fe200078008ff */
[----:B---3--:R-:W-:Y:S01]  /*1c50*/  @!P4 IMAD R17, R17, R10, RZ ;  /* 0x0000000a1111c224 */ /* 0x008fe200078e02ff */
[----:B------:R-:W-:Y:S01]  /*1c60*/  UIMAD UR8, UR20, UR5, UR8 ;  /* 0x00000005140872a4 */ /* 0x000fe2000f8e0208 */
[----:B------:R-:W-:Y:S01]  /*1c70*/  @!PT LDS RZ, [RZ] ;  /* 0x00000000fffff984 */ /* 0x000fe20000000800 */
[----:B------:R-:W-:Y:S01]  /*1c80*/  @!PT LDS RZ, [RZ] ;  /* 0x00000000fffff984 */ /* 0x000fe20000000800 */
[----:B------:R-:W-:Y:S01]  /*1c90*/  @!PT LDS RZ, [RZ] ;  /* 0x00000000fffff984 */ /* 0x000fe20000000800 */
[----:B------:R-:W-:Y:S01]  /*1ca0*/  @!P6 LDGSTS.E.BYPASS.LTC128B.128 [R85], desc[UR16][R28.64] ;  /* 0x000000001c55efae */ /* 0x000fe2000b981a10 */
[----:B------:R-:W2:Y:S01]  /*1cb0*/  LDCU.64 UR4, c[0x0][0x388] ;  /* 0x00007100ff0477ac */ /* 0x000ea20008000a00 */
[----:B------:R-:W3:Y:S01]  /*1cc0*/  @!P3 LDC.64 R4, c[0x0][0x380] ;  /* 0x0000e000ff04bb82 */ /* 0x000ee20000000a00 */
[----:B------:R-:W-:Y:S01]  /*1cd0*/  @!P5 LEA.HI.X R13, R26, R13, R18, 0x1, P0 ;  /* 0x0000000d1a0dd211 */ /* 0x000fe200000f0c12 */
[----:B------:R-:W-:Y:S01]  /*1ce0*/  IMAD.WIDE.U32 R24, R166, UR12, R24 ;  /* 0x0000000ca6187c25 */ /* 0x000fe2000f8e0018 */
[----:B------:R-:W-:Y:S03]  /*1cf0*/  @!P6 LDGSTS.E.BYPASS.LTC128B.128 [R85+0x2000], desc[UR16][R28.64+0x80] ;  /* 0x020000801c55efae */ /* 0x000fe6000b981a10 */
[----:B------:R-:W-:Y:S01]  /*1d00*/  @!P4 IMAD R11, R16, R11, R17 ;  /* 0x0000000b100bc224 */ /* 0x000fe200078e0211 */
[----:B------:R-:W-:Y:S01]  /*1d10*/  @!P6 LDGSTS.E.BYPASS.LTC128B.128 [R85+0x4000], desc[UR16][R28.64+0x100] ;  /* 0x040001001c55efae */ /* 0x000fe2000b981a10 */
[----:B-1----:R-:W-:-:S02]  /*1d20*/  @!P3 IMAD R15, R15, R6, RZ ;  /* 0x000000060f0fb224 */ /* 0x002fc400078e02ff */
[----:B------:R-:W-:Y:S01]  /*1d30*/  @!P4 IMAD.WIDE.U32 R22, R16, R10, R22 ;  /* 0x0000000a1016c225 */ /* 0x000fe200078e0016 */
[----:B------:R-:W-:Y:S03]  /*1d40*/  @!P6 LDGSTS.E.BYPASS.LTC128B.128 [R85+0x6000], desc[UR16][R28.64+0x180] ;  /* 0x060001801c55efae */ /* 0x000fe6000b981a10 */
[----:B------:R-:W-:Y:S01]  /*1d50*/  IMAD R25, R166, UR13, R25 ;  /* 0x0000000da6197c24 */ /* 0x000fe2000f8e0219 */
[----:B------:R-:W-:Y:S01]  /*1d60*/  @!P5 LDGSTS.E.BYPASS.LTC128B.128 [R85+0x800], desc[UR16][R12.64] ;  /* 0x008000000c55dfae */ /* 0x000fe2000b981a10 */
[C---:B------:R-:W-:Y:S02]  /*1d70*/  @!P3 IMAD R7, R2.reuse, R7, R15 ;  /* 0x000000070207b224 */ /* 0x040fe400078e020f */
[----:B------:R-:W-:Y:S01]  /*1d80*/  @!P3 IMAD.WIDE.U32 R20, R2, R6, R20 ;  /* 0x000000060214b225 */ /* 0x000fe200078e0014 */
[----:B------:R-:W-:Y:S03]  /*1d90*/  @!P5 LDGSTS.E.BYPASS.LTC128B.128 [R85+0x2800], desc[UR16][R12.64+0x80] ;  /* 0x028000800c55dfae */ /* 0x000fe6000b981a10 */
[----:B------:R-:W-:Y:S01]  /*1da0*/  @!P4 IMAD.IADD R11, R23, 0x1, R11 ;  /* 0x00000001170bc824 */ /* 0x000fe200078e020b */
[----:B------:R-:W-:Y:S01]  /*1db0*/  @!P5 LDGSTS.E.BYPASS.LTC128B.128 [R85+0x4800], desc[UR16][R12.64+0x100] ;  /* 0x048001000c55dfae */ /* 0x000fe2000b981a10 */
[----:B------:R-:W-:Y:S01]  /*1dc0*/  IMAD.WIDE.U32 R24, R19, UR20, R24 ;  /* 0x0000001413187c25 */ /* 0x000fe2000f8e0018 */
[----:B---3--:R-:W-:-:S02]  /*1dd0*/  @!P3 LEA R4, P0, R20, R4, 0x1 ;  /* 0x000000041404b211 */ /* 0x008fc400078008ff */
[----:B------:R-:W-:Y:S01]  /*1de0*/  @!P5 LDGSTS.E.BYPASS.LTC128B.128 [R85+0x6800], desc[UR16][R12.64+0x180] ;  /* 0x068001800c55dfae */ /* 0x000fe2000b981a10 */
[----:B----4-:R-:W-:Y:S01]  /*1df0*/  @!P4 LEA R8, P5, R22, R8, 0x1 ;  /* 0x000000081608c211 */ /* 0x010fe200078a08ff */
[----:B------:R-:W-:Y:S01]  /*1e00*/  @!P3 IMAD.IADD R7, R21, 0x1, R7 ;  /* 0x000000011507b824 */ /* 0x000fe200078e0207 */
[----:B--2---:R-:W-:Y:S01]  /*1e10*/  LEA R216, P6, R24, UR4, 0x1 ;  /* 0x0000000418d87c11 */ /* 0x004fe2000f8c08ff */
[----:B------:R-:W-:Y:S01]  /*1e20*/  VIADD R215, R25, UR8 ;  /* 0x0000000819d77c36 */ /* 0x000fe20008000000 */
[----:B------:R-:W-:Y:S01]  /*1e30*/  @!P4 LEA.HI.X R9, R22, R9, R11, 0x1, P5 ;  /* 0x000000091609c211 */ /* 0x000fe200028f0c0b */
[----:B------:R-:W-:Y:S01]  /*1e40*/  @!UP0 UIADD3.X UR8, UPT, UPT, UR32, UR34, URZ, UP1, !UPT ;  /* 0x0000002220088290 */ /* 0x000fe20008ffe4ff */
[----:B------:R-:W-:Y:S01]  /*1e50*/  @!P3 LEA.HI.X R5, R20, R5, R7, 0x1, P0 ;  /* 0x000000051405b211 */ /* 0x000fe200000f0c07 */
[----:B------:R-:W-:Y:S01]  /*1e60*/  IMAD.U32 R6, RZ, RZ, UR36 ;  /* 0x00000024ff067e24 */ /* 0x000fe2000f8e00ff */
[----:B------:R-:W-:Y:S01]  /*1e70*/  LEA.HI.X R215, R24, UR5, R215, 0x1, P6 ;  /* 0x0000000518d77c11 */ /* 0x000fe2000b0f0cd7 */
[----:B------:R-:W-:Y:S01]  /*1e80*/  @!P4 LDGSTS.E.BYPASS.LTC128B.128 [R85+0x1000], desc[UR16][R8.64] ;  /* 0x010000000855cfae */ /* 0x000fe2000b981a10 */
[----:B------:R-:W-:Y:S01]  /*1e90*/  ISETP.GE.AND P5, PT, R0, UR26, PT ;  /* 0x0000001a00007c0c */ /* 0x000fe2000bfa6270 */
[----:B------:R-:W-:Y:S01]  /*1ea0*/  IMAD.U32 R7, RZ, RZ, UR37 ;  /* 0x00000025ff077e24 */ /* 0x000fe2000f8e00ff */
[----:B------:R-:W-:Y:S01]  /*1eb0*/  ISETP.GE.AND P6, PT, R166, UR26, PT ;  /* 0x0000001aa6007c0c */ /* 0x000fe2000bfc6270 */
[----:B------:R-:W-:Y:S01]  /*1ec0*/  @!P4 LDGSTS.E.BYPASS.LTC128B.128 [R85+0x3000], desc[UR16][R8.64+0x80] ;  /* 0x030000800855cfae */ /* 0x000fe2000b981a10 */
[----:B------:R-:W-:Y:S01]  /*1ed0*/  ISETP.GE.AND P0, PT, R0, UR26, PT ;  /* 0x0000001a00007c0c */ /* 0x000fe2000bf06270 */
[----:B------:R-:W-:Y:S01]  /*1ee0*/  IMAD.U32 R0, RZ, RZ, UR34 ;  /* 0x00000022ff007e24 */ /* 0x000fe2000f8e00ff */
[----:B------:R-:W1:Y:S01]  /*1ef0*/  LDCU.64 UR4, c[0x0][0x3d8] ;  /* 0x00007b00ff0477ac */ /* 0x000e620008000a00 */
[----:B------:R-:W-:Y:S01]  /*1f00*/  @!P4 LDGSTS.E.BYPASS.LTC128B.128 [R85+0x5000], desc[UR16][R8.64+0x100] ;  /* 0x050001000855cfae */ /* 0x000fe2000b981a10 */
[----:B------:R-:W-:-:S02]  /*1f10*/  IMAD.U32 R7, RZ, RZ, UR34 ;  /* 0x00000022ff077e24 */ /* 0x000fc4000f8e00ff */
[----:B------:R-:W-:Y:S01]  /*1f20*/  IMAD.U32 R10, RZ, RZ, UR12 ;  /* 0x0000000cff0a7e24 */ /* 0x000fe2000f8e00ff */
[----:B------:R2:W-:Y:S01]  /*1f30*/  @!P4 LDGSTS.E.BYPASS.LTC128B.128 [R85+0x7000], desc[UR16][R8.64+0x180] ;  /* 0x070001800855cfae */ /* 0x0005e2000b981a10 */
[----:B------:R-:W-:Y:S01]  /*1f40*/  ISETP.GE.AND P4, PT, R14, UR26, PT ;  /* 0x0000001a0e007c0c */ /* 0x000fe2000bf86270 */
[----:B------:R-:W-:Y:S01]  /*1f50*/  VOTEU.ALL UP0, P5 ;  /* 0x0000000000ff7886 */ /* 0x000fe20002800000 */
[----:B------:R-:W-:Y:S01]  /*1f60*/  IMAD R2, R166, UR11, RZ ;  /* 0x0000000ba6027c24 */ /* 0x000fe2000f8e02ff */
[----:B------:R-:W-:Y:S01]  /*1f70*/  @!P3 LDGSTS.E.BYPASS.LTC128B.128 [R85+0x1800], desc[UR16][R4.64] ;  /* 0x018000000455bfae */ /* 0x000fe2000b981a10 */
[----:B------:R-:W-:-:S03]  /*1f80*/  IMAD.U32 R21, RZ, RZ, UR10 ;  /* 0x0000000aff157e24 */ /* 0x000fc6000f8e00ff */
[----:B------:R-:W-:Y:S04]  /*1f90*/  @!P3 LDGSTS.E.BYPASS.LTC128B.128 [R85+0x3800], desc[UR16][R4.64+0x80] ;  /* 0x038000800455bfae */ /* 0x000fe8000b981a10 */
[----:B------:R-:W-:Y:S01]  /*1fa0*/  @!P3 LDGSTS.E.BYPASS.LTC128B.128 [R85+0x5800], desc[UR16][R4.64+0x100] ;  /* 0x058001000455bfae */ /* 0x000fe2000b981a10 */
[----:B-1----:R-:W-:Y:S01]  /*1fb0*/  UIMAD UR28, UR28, UR4, URZ ;  /* 0x000000041c1c72a4 */ /* 0x002fe2000f8e02ff */
[----:B------:R-:W-:Y:S02]  /*1fc0*/  @!P4 IMAD.WIDE.U32 R10, R10, 0x30, R6 ;  /* 0x000000300a0ac825 */ /* 0x000fe400078e0006 */
[----:B------:R1:W-:Y:S01]  /*1fd0*/  @!P3 LDGSTS.E.BYPASS.LTC128B.128 [R85+0x7800], desc[UR16][R4.64+0x180] ;  /* 0x078001800455bfae */ /* 0x0003e2000b981a10 */
[----:B------:R-:W-:Y:S01]  /*1fe0*/  UIMAD UR28, UR20, UR5, UR28 ;  /* 0x00000005141c72a4 */ /* 0x000fe2000f8e021c */
[----:B------:R-:W-:Y:S01]  /*1ff0*/  IMAD.U32 R7, RZ, RZ, UR11 ;  /* 0x0000000bff077e24 */ /* 0x000fe2000f8e00ff */
[----:B--2---:R-:W-:-:S05]  /*2000*/  IADD3 R8, P3, PT, R194, UR22, RZ ;  /* 0x00000016c2087c10 */ /* 0x004fca000ff7e0ff */
[----:B------:R-:W-:Y:S02]  /*2010*/  IMAD.X R9, RZ, RZ, UR21, P3 ;  /* 0x00000015ff097e24 */ /* 0x000fe400098e06ff */
[----:B------:R-:W-:-:S04]  /*2020*/  IMAD.WIDE.U32 R8, R166, UR10, R8 ;  /* 0x0000000aa6087c25 */ /* 0x000fc8000f8e0008 */
[----:B------:R-:W-:Y:S01]  /*2030*/  IMAD.IADD R9, R9, 0x1, R2 ;  /* 0x0000000109097824 */ /* 0x000fe200078e0202 */
[----:B-1----:R-:W-:Y:S01]  /*2040*/  MOV R4, UR36 ;  /* 0x0000002400047c02 */ /* 0x002fe20008000f00 */
[----:B------:R-:W-:Y:S01]  /*2050*/  IMAD.U32 R5, RZ, RZ, UR37 ;  /* 0x00000025ff057e24 */ /* 0x000fe2000f8e00ff */
[----:B------:R-:W-:Y:S01]  /*2060*/  @!UP0 UIADD3 UR36, UP1, UPT, UR36, UR38, URZ ;  /* 0x0000002624248290 */ /* 0x000fe2000ff3e0ff */
[----:B------:R-:W-:Y:S01]  /*2070*/  IMAD.U32 R5, RZ, RZ, UR9 ;  /* 0x00000009ff057e24 */ /* 0x000fe2000f8e00ff */
[CC--:B------:R-:W-:Y:S02]  /*2080*/  @!P6 LEA R16, P3, R4.reuse, R216.reuse, 0x1 ;  /* 0x000000d80410e211 */ /* 0x0c0fe400078608ff */
[----:B------:R-:W-:Y:S02]  /*2090*/  @!UP0 UIADD3.X UR35, UPT, UPT, UR34, UR39, UR35, UP1, !UPT ;  /* 0x0000002722238290 */ /* 0x000fe40008ffe423 */
[-C--:B------:R-:W-:Y:S01]  /*20a0*/  @!P6 LEA.HI.X R17, R4, R215.reuse, R0, 0x1, P3 ;  /* 0x000000d70411e211 */ /* 0x080fe200018f0c00 */
[----:B------:R-:W-:Y:S01]  /*20b0*/  IMAD.U32 R0, RZ, RZ, UR8 ;  /* 0x00000008ff007e24 */ /* 0x000fe2000f8e00ff */
[C---:B------:R-:W-:Y:S01]  /*20c0*/  @!P2 LEA R12, P3, R5.reuse, R216, 0x1 ;  /* 0x000000d8050ca211 */ /* 0x040fe200078608ff */
[----:B------:R-:W-:Y:S01]  /*20d0*/  IMAD.U32 R4, RZ, RZ, UR13 ;  /* 0x0000000dff047e24 */ /* 0x000fe2000f8e00ff */
[----:B------:R-:W1:Y:S01]  /*20e0*/  LDCU.64 UR8, c[0x0][0x390] ;  /* 0x00007200ff0877ac */ /* 0x000e620008000a00 */
[----:B------:R-:W-:Y:S01]  /*20f0*/  @!P6 LDGSTS.E.BYPASS.LTC128B.128 [R85+0x8000], desc[UR16][R16.64] ;  /* 0x080000001055efae */ /* 0x000fe2000b981a10 */
[----:B------:R-:W-:Y:S01]  /*2100*/  @!P2 LEA.HI.X R13, R5, R215, R0, 0x1, P3 ;  /* 0x000000d7050da211 */ /* 0x000fe200018f0c00 */
[----:B------:R-:W-:Y:S01]  /*2110*/  IMAD.U32 R5, RZ, RZ, UR36 ;  /* 0x00000024ff057e24 */ /* 0x000fe2000f8e00ff */
[----:B------:R-:W-:Y:S01]  /*2120*/  VOTEU.ALL UP0, P0 ;  /* 0x0000000000ff7886 */ /* 0x000fe20000000000 */
[----:B------:R-:W-:Y:S01]  /*2130*/  @!P6 LDGSTS.E.BYPASS.LTC128B.128 [R85+0xa000], desc[UR16][R16.64+0x80] ;  /* 0x0a0000801055efae */ /* 0x000fe2000b981a10 */
[----:B------:R-:W-:-:S02]  /*2140*/  @!P4 IMAD R4, R4, 0x30, RZ ;  /* 0x000000300404c824 */ /* 0x000fc400078e02ff */
[----:B------:R-:W-:Y:S01]  /*2150*/  IMAD.U32 R6, RZ, RZ, UR35 ;  /* 0x00000023ff067e24 */ /* 0x000fe2000f8e00ff */
[----:B------:R-:W-:Y:S01]  /*2160*/  @!P6 LDGSTS.E.BYPASS.LTC128B.128 [R85+0xc000], desc[UR16][R16.64+0x100] ;  /* 0x0c0001001055efae */ /* 0x000fe2000b981a10 */
[----:B------:R-:W-:Y:S01]  /*2170*/  @!P5 LEA R18, P3, R5, R216, 0x1 ;  /* 0x000000d80512d211 */ /* 0x000fe200078608ff */
[----:B------:R-:W-:Y:S01]  /*2180*/  @!P4 IMAD.IADD R4, R11, 0x1, R4 ;  /* 0x000000010b04c824 */ /* 0x000fe200078e0204 */
[----:B------:R-:W-:Y:S01]  /*2190*/  LOP3.LUT R11, R83, 0x200, RZ, 0xc0, !PT ;  /* 0x00000200530b7812 */ /* 0x000fe200078ec0ff */
[----:B------:R2:W-:Y:S01]  /*21a0*/  @!P6 LDGSTS.E.BYPASS.LTC128B.128 [R85+0xe000], desc[UR16][R16.64+0x180] ;  /* 0x0e0001801055efae */ /* 0x0005e2000b981a10 */
[----:B------:R-:W-:Y:S01]  /*21b0*/  @!P5 LEA.HI.X R19, R5, R215, R6, 0x1, P3 ;  /* 0x000000d70513d211 */ /* 0x000fe200018f0c06 */
[----:B------:R-:W-:Y:S02]  /*21c0*/  IMAD.U32 R0, RZ, RZ, UR4 ;  /* 0x00000004ff007e24 */ /* 0x000fe4000f8e00ff */
[----:B------:R-:W-:Y:S02]  /*21d0*/  @!P2 LDGSTS.E.BYPASS.LTC128B.128 [R85+0x8800], desc[UR16][R12.64] ;  /* 0x088000000c55afae */ /* 0x000fe4000b981a10 */
[----:B------:R-:W-:-:S02]  /*21e0*/  IMAD.WIDE.U32 R8, R0, UR20, R8 ;  /* 0x0000001400087c25 */ /* 0x000fc4000f8e0008 */
[----:B------:R-:W-:Y:S02]  /*21f0*/  @!P2 LDGSTS.E.BYPASS.LTC128B.128 [R85+0xa800], desc[UR16][R12.64+0x80] ;  /* 0x0a8000800c55afae */ /* 0x000fe4000b981a10 */
[----:B------:R-:W-:Y:S01]  /*2200*/  VIADD R6, R9, UR28 ;  /* 0x0000001c09067c36 */ /* 0x000fe20008000000 */
[----:B-1----:R-:W-:Y:S01]  /*2210*/  LEA R5, P3, R8, UR8, 0x1 ;  /* 0x0000000808057c11 */ /* 0x002fe2000f8608ff */
[----:B------:R-:W-:Y:S01]  /*2220*/  @!P2 LDGSTS.E.BYPASS.LTC128B.128 [R85+0xc800], desc[UR16][R12.64+0x100] ;  /* 0x0c8001000c55afae */ /* 0x000fe2000b981a10 */
[----:B------:R-:W-:Y:S01]  /*2230*/  USHF.L.U32 UR28, UR10, 0x6, URZ ;  /* 0x000000060a1c7899 */ /* 0x000fe200080006ff */
[----:B------:R-:W-:Y:S02]  /*2240*/  LOP3.LUT R9, R192, 0x8, RZ, 0xc0, !PT ;  /* 0x00000008c0097812 */ /* 0x000fe400078ec0ff */
[----:B------:R-:W-:Y:S01]  /*2250*/  @!P2 LDGSTS.E.BYPASS.LTC128B.128 [R85+0xe800], desc[UR16][R12.64+0x180] ;  /* 0x0e8001800c55afae */ /* 0x000fe2000b981a10 */
[----:B------:R-:W-:-:S03]  /*2260*/  UIMAD.WIDE.U32 UR36, UR28, UR27, URZ ;  /* 0x0000001b1c2472a5 */ /* 0x000fc6000f8e00ff */
[----:B------:R-:W-:Y:S03]  /*2270*/  @!P5 LDGSTS.E.BYPASS.LTC128B.128 [R85+0x9000], desc[UR16][R18.64] ;  /* 0x090000001255dfae */ /* 0x000fe6000b981a10 */
[----:B------:R-:W-:Y:S01]  /*2280*/  IMAD.U32 R15, RZ, RZ, UR37 ;  /* 0x00000025ff0f7e24 */ /* 0x000fe2000f8e00ff */
[----:B------:R-:W-:Y:S01]  /*2290*/  @!P5 LDGSTS.E.BYPASS.LTC128B.128 [R85+0xb000], desc[UR16][R18.64+0x80] ;  /* 0x0b0000801255dfae */ /* 0x000fe2000b981a10 */
[----:B--2---:R-:W-:-:S03]  /*22a0*/  @!P4 LEA R16, P2, R10, R216, 0x1 ;  /* 0x000000d80a10c211 */ /* 0x004fc600078408ff */
[----:B------:R-:W-:Y:S01]  /*22b0*/  @!P5 LDGSTS.E.BYPASS.LTC128B.128 [R85+0xd000], desc[UR16][R18.64+0x100] ;  /* 0x0d0001001255dfae */ /* 0x000fe2000b981a10 */
[----:B------:R-:W-:-:S03]  /*22c0*/  @!P4 LEA.HI.X R17, R10, R215, R4, 0x1, P2 ;  /* 0x000000d70a11c211 */ /* 0x000fc600010f0c04 */
[----:B------:R1:W-:Y:S01]  /*22d0*/  @!P5 LDGSTS.E.BYPASS.LTC128B.128 [R85+0xf000], desc[UR16][R18.64+0x180] ;  /* 0x0f0001801255dfae */ /* 0x0003e2000b981a10 */
[----:B------:R-:W-:Y:S01]  /*22e0*/  ISETP.GE.AND P2, PT, R14, UR26, PT ;  /* 0x0000001a0e007c0c */ /* 0x000fe2000bf46270 */
[----:B------:R-:W-:Y:S01]  /*22f0*/  USHF.L.U64.HI UR26, UR10, 0x6, UR11 ;  /* 0x000000060a1a7899 */ /* 0x000fe2000801020b */
[----:B------:R-:W-:Y:S01]  /*2300*/  LEA.HI.X R4, R8, UR9, R6, 0x1, P3 ;  /* 0x0000000908047c11 */ /* 0x000fe200098f0c06 */
[----:B------:R-:W-:Y:S01]  /*2310*/  @!P4 LDGSTS.E.BYPASS.LTC128B.128 [R85+0x9800], desc[UR16][R16.64] ;  /* 0x098000001055cfae */ /* 0x000fe2000b981a10 */
[----:B------:R-:W-:Y:S01]  /*2320*/  IMAD.U32 R6, RZ, RZ, UR10 ;  /* 0x0000000aff067e24 */ /* 0x000fe2000f8e00ff */
[----:B------:R-:W-:Y:S01]  /*2330*/  UIMAD UR26, UR26, UR27, URZ ;  /* 0x0000001b1a1a72a4 */ /* 0x000fe2000f8e02ff */
[----:B------:R-:W-:Y:S01]  /*2340*/  IMAD.U32 R10, RZ, RZ, UR10 ;  /* 0x0000000aff0a7e24 */ /* 0x000fe2000f8e00ff */
[----:B------:R-:W-:Y:S01]  /*2350*/  @!P4 LDGSTS.E.BYPASS.LTC128B.128 [R85+0xb800], desc[UR16][R16.64+0x80] ;  /* 0x0b8000801055cfae */ /* 0x000fe2000b981a10 */
[----:B------:R-:W-:Y:S01]  /*2360*/  IMAD.SHL.U32 R8, R192, 0x20, RZ ;  /* 0x00000020c0087824 */ /* 0x000fe200078e00ff */
[----:B------:R-:W-:Y:S01]  /*2370*/  UIMAD UR26, UR29, UR28, UR26 ;  /* 0x0000001c1d1a72a4 */ /* 0x000fe2000f8e021a */
[----:B------:R-:W-:Y:S01]  /*2380*/  @!P1 LEA R6, P3, R6, UR36, 0x4 ;  /* 0x0000002406069c11 */ /* 0x000fe2000f8620ff */
[----:B------:R-:W-:Y:S01]  /*2390*/  @!P4 LDGSTS.E.BYPASS.LTC128B.128 [R85+0xd800], desc[UR16][R16.64+0x100] ;  /* 0x0d8001001055cfae */ /* 0x000fe2000b981a10 */
[----:B------:R-:W-:Y:S01]  /*23a0*/  UIMAD.WIDE.U32 UR28, UR10, 0x20, URZ ;  /* 0x000000200a1c78a5 */ /* 0x000fe2000f8e00ff */
[----:B------:R-:W-:Y:S01]  /*23b0*/  LOP3.LUT R8, R11, 0x7c00, R8, 0xf8, !PT ;  /* 0x00007c000b087812 */ /* 0x000fe200078ef808 */
[----:B------:R-:W-:Y:S01]  /*23c0*/  UIADD3 UR34, UPT, UPT, UR37, UR26, URZ ;  /* 0x0000001a25227290 */ /* 0x000fe2000fffe0ff */
[----:B------:R2:W-:Y:S01]  /*23d0*/  @!P4 LDGSTS.E.BYPASS.LTC128B.128 [R85+0xf800], desc[UR16][R16.64+0x180] ;  /* 0x0f8001801055cfae */ /* 0x0005e2000b981a10 */
[----:B------:R-:W-:Y:S01]  /*23e0*/  USHF.L.U32 UR26, UR11, 0x5, URZ ;  /* 0x000000050b1a7899 */ /* 0x000fe200080006ff */
[----:B------:R-:W-:Y:S01]  /*23f0*/  IMAD.U32 R11, RZ, RZ, UR37 ;  /* 0x00000025ff0b7e24 */ /* 0x000fe2000f8e00ff */
[----:B------:R-:W-:Y:S01]  /*2400*/  @!UP0 UIADD3 UR35, UP1, UPT, UR36, UR28, URZ ;  /* 0x0000001c24238290 */ /* 0x000fe2000ff3e0ff */
[----:B------:R-:W0:Y:S01]  /*2410*/  LDGDEPBAR ;  /* 0x00000000000079af */ /* 0x000e220000000000 */
[----:B------:R-:W-:Y:S01]  /*2420*/  @!P1 LEA.HI.X R7, R10, UR34, R7, 0x4, P3 ;  /* 0x000000220a079c11 */ /* 0x000fe200098f2407 */
[----:B------:R-:W-:Y:S01]  /*2430*/  IMAD.U32 R10, RZ, RZ, UR36 ;  /* 0x00000024ff0a7e24 */ /* 0x000fe2000f8e00ff */
[----:B------:R-:W-:Y:S01]  /*2440*/  UIADD3 UR26, UPT, UPT, UR29, UR26, URZ ;  /* 0x0000001a1d1a7290 */ /* 0x000fe2000fffe0ff */
[----:B------:R-:W-:Y:S01]  /*2450*/  IMAD.U32 R11, RZ, RZ, UR34 ;  /* 0x00000022ff0b7e24 */ /* 0x000fe2000f8e00ff */
[----:B------:R-:W-:Y:S01]  /*2460*/  MOV R15, UR34 ;  /* 0x00000022000f7c02 */ /* 0x000fe20008000f00 */
[----:B------:R-:W-:Y:S01]  /*2470*/  IMAD.U32 R14, RZ, RZ, UR36 ;  /* 0x00000024ff0e7e24 */ /* 0x000fe2000f8e00ff */
[----:B-1----:R-:W-:Y:S01]  /*2480*/  @!P6 LEA R18, P3, R10, R5, 0x1 ;  /* 0x000000050a12e211 */ /* 0x002fe200078608ff */
[----:B------:R-:W-:Y:S01]  /*2490*/  @!UP0 UIADD3.X UR34, UPT, UPT, UR26, UR34, URZ, UP1, !UPT ;  /* 0x000000221a228290 */ /* 0x000fe20008ffe4ff */
[----:B------:R-:W-:Y:S01]  /*24a0*/  IMAD.U32 R13, RZ, RZ, UR11 ;  /* 0x0000000bff0d7e24 */ /* 0x000fe2000f8e00ff */
[----:B------:R-:W-:Y:S01]  /*24b0*/  LOP3.LUT R12, R194, 0x1c0, R83, 0xf8, !PT ;  /* 0x000001c0c20c7812 */ /* 0x000fe200078ef853 */
[----:B------:R-:W-:Y:S01]  /*24c0*/  @!P2 IMAD.WIDE.U32 R14, R21, 0x30, R14 ;  /* 0x00000030150ea825 */ /* 0x000fe200078e000e */
[----:B------:R-:W-:-:S02]  /*24d0*/  @!P6 LEA.HI.X R19, R10, R4, R11, 0x1, P3 ;  /* 0x000000040a13e211 */ /* 0x000fc400018f0c0b */
[C---:B------:R-:W-:Y:S01]  /*24e0*/  LOP3.LUT R81, R12.reuse, R81, RZ, 0x3c, !PT ;  /* 0x000000510c517212 */ /* 0x040fe200078e3cff */
[----:B------:R-:W-:Y:S01]  /*24f0*/  IMAD.U32 R10, RZ, RZ, UR35 ;  /* 0x00000023ff0a7e24 */ /* 0x000fe2000f8e00ff */
[----:B------:R-:W-:Y:S01]  /*2500*/  LOP3.LUT R9, R12, R9, RZ, 0x3c, !PT ;  /* 0x000000090c097212 */ /* 0x000fe200078e3cff */
[----:B------:R-:W-:Y:S01]  /*2510*/  IMAD.U32 R11, RZ, RZ, UR34 ;  /* 0x00000022ff0b7e24 */ /* 0x000fe2000f8e00ff */
[-C--:B------:R-:W-:Y:S01]  /*2520*/  @!P2 LEA R12, P3, R14, R5.reuse, 0x1 ;  /* 0x000000050e0ca211 */ /* 0x080fe200078608ff */
[----:B------:R-:W-:Y:S01]  /*2530*/  @!P2 IMAD R13, R13, 0x30, RZ ;  /* 0x000000300d0da824 */ /* 0x000fe200078e02ff */
[-C--:B------:R-:W-:Y:S01]  /*2540*/  @!P0 LEA R20, P4, R10, R5.reuse, 0x1 ;  /* 0x000000050a148211 */ /* 0x080fe200078808ff */
[----:B------:R-:W-:Y:S01]  /*2550*/  IMAD.IADD R8, R81, 0x1, R8 ;  /* 0x0000000151087824 */ /* 0x000fe200078e0208 */
[----:B--2---:R-:W-:Y:S01]  /*2560*/  @!P1 LEA R16, P5, R6, R5, 0x1 ;  /* 0x0000000506109211 */ /* 0x004fe200078a08ff */
[----:B------:R-:W-:-:S04]  /*2570*/  DEPBAR.LE SB0, 0x0 ;  /* 0x000080000000791a */ /* 0x000fc80000000000 */
[----:B------:R-:W-:Y:S01]  /*2580*/  BAR.SYNC.DEFER_BLOCKING 0x0 ;  /* 0x0000000000007b1d */ /* 0x000fe20000010000 */
[-C--:B------:R-:W-:Y:S01]  /*2590*/  @!P1 LEA.HI.X R17, R6, R4.reuse, R7, 0x1, P5 ;  /* 0x0000000406119211 */ /* 0x080fe200028f0c07 */
[----:B------:R-:W-:Y:S01]  /*25a0*/  @!P2 IMAD.IADD R13, R15, 0x1, R13 ;  /* 0x000000010f0da824 */ /* 0x000fe200078e020d */
[-C--:B------:R-:W-:Y:S01]  /*25b0*/  @!P0 LEA.HI.X R21, R10, R4.reuse, R11, 0x1, P4 ;  /* 0x000000040a158211 */ /* 0x080fe200020f0c0b */
[----:B------:R-:W-:Y:S01]  /*25c0*/  IMAD R92, R9, 0x2, R92 ;  /* 0x00000002095c7824 */ /* 0x000fe200078e025c */
[----:B------:R-:W-:Y:S02]  /*25d0*/  LEA R93, R8, UR6, 0x1 ;  /* 0x00000006085d7c11 */ /* 0x000fe4000f8e08ff */
[----:B------:R-:W-:Y:S01]  /*25e0*/  @!P2 LEA.HI.X R13, R14, R4, R13, 0x1, P3 ;  /* 0x000000040e0da211 */ /* 0x000fe200018f0c0d */
[----:B------:R-:W-:Y:S01]  /*25f0*/  VIADD R87, R92, UR6 ;  /* 0x000000065c577c36 */ /* 0x000fe20008000000 */
[----:B------:R-:W-:-:S04]  /*2600*/  LOP3.LUT P5, RZ, R192, 0x4, RZ, 0xc0, !PT ;  /* 0x00000004c0ff7812 */ /* 0x000fc800078ac0ff */
[----:B------:R-:W-:-:S05]  /*2610*/  SEL R82, R82, 0xffffffc0, !P5 ;  /* 0xffffffc052527807 */ /* 0x000fca0006800000 */
        /* <DEDUP_REMOVED lines=15> */
[----:B------:R-:W-:Y:S02]  /*2710*/  @P1 STS.128 [R85+0x12800], RZ ;  /* 0x012800ff55001388 */ /* 0x000fe40000000c00 */
[--C-:B------:R-:W-:Y:S02]  /*2720*/  IMAD.IADD R90, R93, 0x1, R80.reuse ;  /* 0x000000015d5a7824 */ /* 0x100fe400078e0250 */
[----:B------:R-:W-:Y:S01]  /*2730*/  @P1 STS.128 [R85+0x14800], RZ ;  /* 0x014800ff55001388 */ /* 0x000fe20000000c00 */
[C---:B------:R-:W-:Y:S02]  /*2740*/  IMAD.IADD R88, R87.reuse, 0x1, R80 ;  /* 0x0000000157587824 */ /* 0x040fe400078e0250 */
[----:B------:R-:W-:Y:S01]  /*2750*/  IMAD.IADD R87, R87, 0x1, R82 ;  /* 0x0000000157577824 */ /* 0x000fe200078e0252 */
[----:B------:R-:W-:Y:S01]  /*2760*/  @P1 STS.128 [R85+0x16800], RZ ;  /* 0x016800ff55001388 */ /* 0x000fe20000000c00 */
[----:B------:R-:W-:-:S03]  /*2770*/  IMAD.IADD R89, R80, 0x1, R91 ;  /* 0x0000000150597824 */ /* 0x000fc600078e025b */
[----:B------:R-:W-:Y:S01]  /*2780*/  @!PT LDS RZ, [RZ] ;  /* 0x00000000fffff984 */ /* 0x000fe20000000800 */
[----:B------:R-:W-:Y:S01]  /*2790*/  @!PT LDS RZ, [RZ] ;  /* 0x00000000fffff984 */ /* 0x000fe20000000800 */
[----:B------:R-:W-:Y:S01]  /*27a0*/  @!PT LDS RZ, [RZ] ;  /* 0x00000000fffff984 */ /* 0x000fe20000000800 */
[----:B------:R-:W-:Y:S01]  /*27b0*/  @!P1 LDGSTS.E.BYPASS.LTC128B.128 [R85+0x10800], desc[UR16][R16.64] ;  /* 0x1080000010559fae */ /* 0x000fe2000b981a10 */
[----:B------:R-:W-:-:S03]  /*27c0*/  IADD3 R86, PT, PT, R80, R87, RZ ;  /* 0x0000005750567210 */ /* 0x000fc60007ffe0ff */
        /* <DEDUP_REMOVED lines=43> */
[----:B------:R-:W0:Y:S05]  /*2a80*/  LDGDEPBAR ;  /* 0x00000000000079af */ /* 0x000e2a0000000000 */
        /* <DEDUP_REMOVED lines=163> */
[----:B------:R-:W-:Y:S01]  /*34c0*/  HMMA.16816.F32 R76, R36, R32, R28 ;  /* 0x00000020244c723c */ /* 0x000fe2000000181c */
[----:B------:R-:W1:Y:S01]  /*34d0*/  LDSM.16.M88.4 R28, [R89+0x6000] ;  /* 0x00600000591c783b */ /* 0x000e620000000200 */
[----:B------:R-:W-:-:S06]  /*34e0*/  IMAD.U32 R32, RZ, RZ, UR27 ;  /* 0x0000001bff207e24 */ /* 0x000fcc000f8e00ff */
[C---:B------:R-:W-:Y:S08]  /*34f0*/  HMMA.16816.F32 R24, R36.reuse, R34, R24 ;  /* 0x000000222418723c */ /* 0x040ff00000001818 */
[C---:B------:R-:W-:Y:S01]  /*3500*/  HMMA.16816.F32 R60, R36.reuse, R10, R60 ;  /* 0x0000000a243c723c */ /* 0x040fe2000000183c */
[----:B------:R-:W4:Y:S07]  /*3510*/  LDSM.16.M88.4 R8, [R86+0xe800] ;  /* 0x00e800005608783b */ /* 0x000f2e0000000200 */
        /* <DEDUP_REMOVED lines=8> */
[C---:B------:R-:W-:Y:S01]  /*35a0*/  VIADD R33, R32.reuse, 0x8 ;  /* 0x0000000820217836 */ /* 0x040fe20000000000 */
[----:B------:R-:W-:Y:S02]  /*35b0*/  ISETP.GE.AND P4, PT, R32, UR25, PT ;  /* 0x0000001920007c0c */ /* 0x000fe4000bf86270 */
[----:B------:R-:W-:Y:S02]  /*35c0*/  ISETP.GE.AND P3, PT, R12, UR25, PT ;  /* 0x000000190c007c0c */ /* 0x000fe4000bf66270 */
[----:B------:R-:W-:Y:S01]  /*35d0*/  ISETP.GE.AND P2, PT, R33, UR25, PT ;  /* 0x0000001921007c0c */ /* 0x000fe2000bf46270 */
[----:B------:R-:W-:Y:S01]  /*35e0*/  VIADD R33, R32, 0x9 ;  /* 0x0000000920217836 */ /* 0x000fe20000000000 */
[----:B------:R-:W-:Y:S01]  /*35f0*/  HMMA.16816.F32 R24, R48, R6, R24 ;  /* 0x000000063018723c */ /* 0x000fe20000001818 */
[----:B------:R-:W2:Y:S03]  /*3600*/  LDSM.16.M88.4 R4, [R86+0xf000] ;  /* 0x00f000005604783b */ /* 0x000ea60000000200 */
[----:B------:R-:W-:-:S04]  /*3610*/  ISETP.GE.AND P1, PT, R33, UR25, PT ;  /* 0x0000001921007c0c */ /* 0x000fc8000bf26270 */
[C---:B---3--:R-:W-:Y:S08]  /*3620*/  HMMA.16816.F32 R20, R48.reuse, R52, R20 ;  /* 0x000000343014723c */ /* 0x048ff00000001814 */
[----:B------:R-:W-:Y:S01]  /*3630*/  HMMA.16816.F32 R60, R48, R14, R60 ;  /* 0x0000000e303c723c */ /* 0x000fe2000000183c */
[----:B------:R-:W3:Y:S01]  /*3640*/  LDSM.16.M88.4 R12, [R86+0xf800] ;  /* 0x00f80000560c783b */ /* 0x000ee20000000200 */
[----:B------:R-:W-:-:S06]  /*3650*/  DEPBAR.LE SB0, 0x0 ;  /* 0x000080000000791a */ /* 0x000fcc0000000000 */
[C---:B------:R-:W-:Y:S08]  /*3660*/  HMMA.16816.F32 R56, R36.reuse, R44, R56 ;  /* 0x0000002c2438723c */ /* 0x040ff00000001838 */
[----:B------:R-:W-:Y:S08]  /*3670*/  HMMA.16816.F32 R72, R36, R46, R72 ;  /* 0x0000002e2448723c */ /* 0x000ff00000001848 */
[----:B------:R-:W-:Y:S08]  /*3680*/  HMMA.16816.F32 R16, R48, R54, R16 ;  /* 0x000000363010723c */ /* 0x000ff00000001810 */
[C---:B-1----:R-:W-:Y:S08]  /*3690*/  HMMA.16816.F32 R76, R28.reuse, R92, R76 ;  /* 0x0000005c1c4c723c */ /* 0x042ff0000000184c */
[C---:B------:R-:W-:Y:S08]  /*36a0*/  HMMA.16816.F32 R24, R28.reuse, R94, R24 ;  /* 0x0000005e1c18723c */ /* 0x040ff00000001818 */
[----:B----4-:R-:W-:Y:S01]  /*36b0*/  HMMA.16816.F32 R20, R28, R8, R20 ;  /* 0x000000081c14723c */ /* 0x010fe20000001814 */
[----:B------:R-:W-:-:S02]  /*36c0*/  VIADD R8, R32, 0x11 ;  /* 0x0000001120087836 */ /* 0x000fc40000000000 */
[----:B------:R-:W-:Y:S01]  /*36d0*/  VIADD R9, R32, 0x10 ;  /* 0x0000001020097836 */ /* 0x000fe20000000000 */
[----:B------:R-:W-:Y:S02]  /*36e0*/  FSEL R33, R78, -INF , !P4 ;  /* 0xff8000004e217808 */ /* 0x000fe40006000000 */
[----:B------:R-:W-:Y:S02]  /*36f0*/  FSEL R76, R76, -INF , !P4 ;  /* 0xff8000004c4c7808 */ /* 0x000fe40006000000 */
[----:B------:R-:W-:Y:S01]  /*3700*/  HMMA.16816.F32 R56, R48, R68, R56 ;  /* 0x000000443038723c */ /* 0x000fe20000001838 */
[----:B------:R-:W-:Y:S01]  /*3710*/  ISETP.GE.AND P4, PT, R8, UR25, PT ;  /* 0x0000001908007c0c */ /* 0x000fe2000bf86270 */
[C---:B------:R-:W-:Y:S01]  /*3720*/  VIADD R8, R32.reuse, 0x19 ;  /* 0x0000001920087836 */ /* 0x040fe20000000000 */
[----:B------:R-:W-:Y:S01]  /*3730*/  ISETP.GE.AND P0, PT, R9, UR25, PT ;  /* 0x0000001909007c0c */ /* 0x000fe2000bf06270 */
[----:B------:R-:W-:Y:S01]  /*3740*/  VIADD R9, R32, 0x18 ;  /* 0x0000001820097836 */ /* 0x000fe20000000000 */
[----:B------:R-:W-:-:S02]  /*3750*/  FSEL R35, R26, -INF , !P2 ;  /* 0xff8000001a237808 */ /* 0x000fc40005000000 */
[----:B------:R-:W-:Y:S01]  /*3760*/  FSEL R24, R24, -INF , !P2 ;  /* 0xff80000018187808 */ /* 0x000fe20005000000 */
[----:B------:R-:W-:Y:S01]  /*3770*/  HMMA.16816.F32 R72, R48, R70, R72 ;  /* 0x000000463048723c */ /* 0x000fe20000001848 */
[----:B------:R-:W-:Y:S02]  /*3780*/  FSEL R27, R27, -INF , !P1 ;  /* 0xff8000001b1b7808 */ /* 0x000fe40004800000 */
[----:B------:R-:W-:Y:S02]  /*3790*/  FSEL R26, R25, -INF , !P1 ;  /* 0xff800000191a7808 */ /* 0x000fe40004800000 */
[----:B------:R-:W-:Y:S02]  /*37a0*/  ISETP.GE.AND P2, PT, R8, UR25, PT ;  /* 0x0000001908007c0c */ /* 0x000fe4000bf46270 */
[----:B------:R-:W-:Y:S01]  /*37b0*/  FSEL R8, R20, -INF , !P0 ;  /* 0xff80000014087808 */ /* 0x000fe20004000000 */
[----:B------:R-:W-:Y:S01]  /*37c0*/  HMMA.16816.F32 R16, R28, R10, R16 ;  /* 0x0000000a1c10723c */ /* 0x000fe20000001810 */
[----:B------:R-:W-:-:S02]  /*37d0*/  FSEL R79, R79, -INF , !P3 ;  /* 0xff8000004f4f7808 */ /* 0x000fc40005800000 */
[----:B------:R-:W-:Y:S01]  /*37e0*/  FSEL R34, R77, -INF , !P3 ;  /* 0xff8000004d227808 */ /* 0x000fe20005800000 */
[----:B------:R-:W-:Y:S01]  /*37f0*/  BAR.SYNC.DEFER_BLOCKING 0x0 ;  /* 0x0000000000007b1d */ /* 0x000fe20000010000 */
[----:B------:R-:W-:Y:S02]  /*3800*/  ISETP.GE.AND P3, PT, R9, UR25, PT ;  /* 0x0000001909007c0c */ /* 0x000fe4000bf66270 */
[----:B------:R-:W-:Y:S01]  /*3810*/  FSEL R10, R21, -INF , !P4 ;  /* 0xff800000150a7808 */ /* 0x000fe20006000000 */
[----:B--2---:R-:W-:Y:S01]  /*3820*/  HMMA.16816.F32 R64, R28, R4, R64 ;  /* 0x000000041c40723c */ /* 0x004fe20000001840 */
[C---:B------:R-:W-:Y:S02]  /*3830*/  VIADD R5, R32.reuse, 0x20 ;  /* 0x0000002020057836 */ /* 0x040fe40000000000 */
[----:B------:R-:W-:-:S03]  /*3840*/  VIADD R4, R32, 0x21 ;  /* 0x0000002120047836 */ /* 0x000fc60000000000 */
[----:B------:R-:W-:Y:S02]  /*3850*/  ISETP.GE.AND P1, PT, R5, UR25, PT ;  /* 0x0000001905007c0c */ /* 0x000fe4000bf26270 */
[----:B------:R-:W-:Y:S01]  /*3860*/  FSEL R5, R22, -INF , !P0 ;  /* 0xff80000016057808 */ /* 0x000fe20004000000 */
[C---:B------:R-:W-:Y:S01]  /*3870*/  HMMA.16816.F32 R60, R28.reuse, R6, R60 ;  /* 0x000000061c3c723c */ /* 0x040fe2000000183c */
[----:B------:R-:W-:Y:S01]  /*3880*/  ISETP.GE.AND P0, PT, R4, UR25, PT ;  /* 0x0000001904007c0c */ /* 0x000fe2000bf06270 */
[C---:B------:R-:W-:Y:S01]  /*3890*/  VIADD R4, R32.reuse, 0x28 ;  /* 0x0000002820047836 */ /* 0x040fe20000000000 */
[----:B------:R-:W-:Y:S01]  /*38a0*/  FSEL R7, R23, -INF , !P4 ;  /* 0xff80000017077808 */ /* 0x000fe20006000000 */
[----:B------:R-:W-:Y:S01]  /*38b0*/  VIADD R6, R32, 0x29 ;  /* 0x0000002920067836 */ /* 0x000fe20000000000 */
[----:B------:R-:W-:Y:S02]  /*38c0*/  FSEL R9, R18, -INF , !P3 ;  /* 0xff80000012097808 */ /* 0x000fe40005800000 */
[----:B------:R-:W-:Y:S01]  /*38d0*/  ISETP.GE.AND P4, PT, R4, UR25, PT ;  /* 0x0000001904007c0c */ /* 0x000fe2000bf86270 */
[----:B---3--:R-:W-:Y:S01]  /*38e0*/  HMMA.16816.F32 R56, R28, R12, R56 ;  /* 0x0000000c1c38723c */ /* 0x008fe20000001838 */
[----:B------:R-:W-:Y:S01]  /*38f0*/  VIADD R13, R32, 0x30 ;  /* 0x00000030200d7836 */ /* 0x000fe20000000000 */
[----:B------:R-:W-:Y:S01]  /*3900*/  FSEL R4, R16, -INF , !P3 ;  /* 0xff80000010047808 */ /* 0x000fe20005800000 */
[----:B------:R-:W-:Y:S01]  /*3910*/  VIADD R12, R32, 0x31 ;  /* 0x00000031200c7836 */ /* 0x000fe20000000000 */
[----:B------:R-:W-:Y:S01]  /*3920*/  ISETP.GE.AND P3, PT, R6, UR25, PT ;  /* 0x0000001906007c0c */ /* 0x000fe2000bf66270 */
[----:B------:R-:W-:Y:S01]  /*3930*/  VIADD R16, R32, 0x38 ;  /* 0x0000003820107836 */ /* 0x000fe20000000000 */
[----:B------:R-:W-:-:S02]  /*3940*/  FSEL R11, R19, -INF , !P2 ;  /* 0xff800000130b7808 */ /* 0x000fc40005000000 */
[----:B------:R-:W-:Y:S01]  /*3950*/  HMMA.16816.F32 R72, R28, R14, R72 ;  /* 0x0000000e1c48723c */ /* 0x000fe20000001848 */
[----:B------:R-:W-:Y:S02]  /*3960*/  FMNMX3.FTZ R15, R76, R34, R24, !PT ;  /* 0x000000224c0f7276 */ /* 0x000fe40007810018 */
[----:B------:R-:W-:Y:S02]  /*3970*/  FSEL R6, R17, -INF , !P2 ;  /* 0xff80000011067808 */ /* 0x000fe40005000000 */
[----:B------:R-:W-:Y:S02]  /*3980*/  FSEL R231, R66, -INF , !P1 ;  /* 0xff80000042e77808 */ /* 0x000fe40004800000 */
[----:B------:R-:W-:Y:S02]  /*3990*/  FSEL R200, R64, -INF , !P1 ;  /* 0xff80000040c87808 */ /* 0x000fe40004800000 */
[----:B------:R-:W-:Y:S02]  /*39a0*/  ISETP.GE.AND P2, PT, R13, UR25, PT ;  /* 0x000000190d007c0c */ /* 0x000fe4000bf46270 */
[----:B------:R-:W-:-:S02]  /*39b0*/  ISETP.GE.AND P1, PT, R12, UR25, PT ;  /* 0x000000190c007c0c */ /* 0x000fc4000bf26270 */
[----:B------:R-:W-:Y:S02]  /*39c0*/  FSEL R207, R67, -INF , !P0 ;  /* 0xff80000043cf7808 */ /* 0x000fe40004000000 */
[----:B------:R-:W-:Y:S02]  /*39d0*/  FSEL R208, R65, -INF , !P0 ;  /* 0xff80000041d07808 */ /* 0x000fe40004000000 */
        /* <DEDUP_REMOVED lines=16> */
[----:B------:R-:W-:Y:S01]  /*3ae0*/  UIADD3.X UR32, UPT, UPT, UR32, UR27, URZ, UP1, !UPT ;  /* 0x0000001b20207290 */ /* 0x000fe20008ffe4ff */
[-C--:B------:R-:W-:Y:S01]  /*3af0*/  LEA.HI.X R21, R18, R215.reuse, R12, 0x1, P0 ;  /* 0x000000d712157211 */ /* 0x080fe200000f0c0c */
[----:B------:R-:W-:Y:S01]  /*3b00*/  ULEA.HI.X UR12, UR12, UR27, UR13, 0x5, UP0 ;  /* 0x0000001b0c0c7291 */ /* 0x000fe200080f2c0d */
[CC--:B------:R-:W-:Y:S02]  /*3b10*/  LEA R18, P0, R17.reuse, R216.reuse, 0x1 ;  /* 0x000000d811127211 */ /* 0x0c0fe400078008ff */
[----:B------:R-:W-:Y:S01]  /*3b20*/  MOV R12, UR27 ;  /* 0x0000001b000c7c02 */ /* 0x000fe20008000f00 */
[----:B------:R-:W-:Y:S01]  /*3b30*/  IMAD.U32 R14, RZ, RZ, UR32 ;  /* 0x00000020ff0e7e24 */ /* 0x000fe2000f8e00ff */
[----:B------:R-:W-:Y:S01]  /*3b40*/  @!PT LDS RZ, [RZ] ;  /* 0x00000000fffff984 */ /* 0x000fe20000000800 */
[----:B------:R-:W-:Y:S01]  /*3b50*/  @!PT LDS RZ, [RZ] ;  /* 0x00000000fffff984 */ /* 0x000fe20000000800 */
[----:B------:R-:W-:Y:S01]  /*3b60*/  @!PT LDS RZ, [RZ] ;  /* 0x00000000fffff984 */ /* 0x000fe20000000800 */
[----:B------:R1:W-:Y:S02]  /*3b70*/  LDGSTS.E.BYPASS.LTC128B.128 [R85+0x8000], desc[UR16][R20.64] ;  /* 0x0800000014557fae */ /* 0x0003e4000b981a10 */
        /* <DEDUP_REMOVED lines=23> */
.L_x_767:
[----:B------:R-:W-:Y:S01]  /*3cf0*/  FMNMX3.FTZ R15, R15, R10, R4, !PT ;  /* 0x0000000a0f0f7276 */ /* 0x000fe20007810004 */
[----:B------:R-:W-:Y:S01]  /*3d00*/  VIADD R32, R32, 0x39 ;  /* 0x0000003920207836 */ /* 0x000fe20000000000 */
[----:B------:R-:W-:Y:S01]  /*3d10*/  FSEL R206, R60, -INF , !P4 ;  /* 0xff8000003cce7808 */ /* 0x000fe20006000000 */
[----:B------:R-:W2:Y:S01]  /*3d20*/  S2R R12, SR_CTAID.X ;  /* 0x00000000000c7919 */ /* 0x000ea20000002500 */
[----:B------:R-:W-:Y:S01]  /*3d30*/  FMNMX3.FTZ R15, R15, R6, R200, !PT ;  /* 0x000000060f0f7276 */ /* 0x000fe200078100c8 */
[----:B------:R-:W3:Y:S01]  /*3d40*/  LDCU UR12, c[0x0][0x3e0] ;  /* 0x00007c00ff0c77ac */ /* 0x000ee20008000800 */
[----:B------:R-:W-:Y:S01]  /*3d50*/  ISETP.GE.AND P0, PT, R16, UR25, PT ;  /* 0x0000001910007c0c */ /* 0x000fe2000bf06270 */
[----:B------:R-:W4:Y:S01]  /*3d60*/  LDC R204, c[0x0][0x4f8] ;  /* 0x00013e00ffcc7b82 */ /* 0x000f220000000800 */
[----:B------:R-:W-:Y:S01]  /*3d70*/  FSEL R202, R61, -INF , !P3 ;  /* 0xff8000003dca7808 */ /* 0x000fe20005800000 */
[----:B------:R-:W-:Y:S01]  /*3d80*/  UIADD3 UR30, UPT, UPT, UR18, -0x61c88647, URZ ;  /* 0x9e3779b9121e7890 */ /* 0x000fe2000fffe0ff */
[----:B------:R-:W-:Y:S01]  /*3d90*/  FSEL R230, R56, -INF , !P2 ;  /* 0xff80000038e67808 */ /* 0x000fe20005000000 */
[----:B------:R-:W-:Y:S01]  /*3da0*/  UIADD3 UR27, UPT, UPT, UR18, 0x3c6ef372, URZ ;  /* 0x3c6ef372121b7890 */ /* 0x000fe2000fffe0ff */
[----:B------:R-:W-:Y:S01]  /*3db0*/  FMNMX3.FTZ R15, R15, R208, R206, !PT ;  /* 0x000000d00f0f7276 */ /* 0x000fe200078100ce */
[----:B------:R-:W-:Y:S01]  /*3dc0*/  UIADD3 UR37, UPT, UPT, UR19, 0x76cf5d0a, URZ ;  /* 0x76cf5d0a13257890 */ /* 0x000fe2000fffe0ff */
[----:B------:R-:W-:Y:S01]  /*3dd0*/  FSEL R205, R62, -INF , !P4 ;  /* 0xff8000003ecd7808 */ /* 0x000fe20006000000 */
[----:B------:R-:W-:Y:S01]  /*3de0*/  UIADD3 UR36, UPT, UPT, UR19, 0x32370b8f, URZ ;  /* 0x32370b8f13247890 */ /* 0x000fe2000fffe0ff */
[----:B------:R-:W-:Y:S01]  /*3df0*/  ISETP.GE.AND P4, PT, R32, UR25, PT ;  /* 0x0000001920007c0c */ /* 0x000fe2000bf86270 */
[----:B------:R-:W5:Y:S01]  /*3e00*/  LDCU UR31, c[0x0][0x45c] ;  /* 0x00008b80ff1f77ac */ /* 0x000f620008000800 */
[----:B------:R-:W-:-:S02]  /*3e10*/  FSEL R226, R57, -INF , !P1 ;  /* 0xff80000039e27808 */ /* 0x000fc40004800000 */
[----:B------:R-:W-:Y:S01]  /*3e20*/  FSEL R222, R72, -INF , !P0 ;  /* 0xff80000048de7808 */ /* 0x000fe20004000000 */
[----:B------:R-:W-:Y:S01]  /*3e30*/  UIADD3 UR25, UPT, UPT, UR18, -0x255992d5, URZ ;  /* 0xdaa66d2b12197890 */ /* 0x000fe2000fffe0ff */
[----:B------:R-:W-:Y:S01]  /*3e40*/  FMNMX3.FTZ R15, R15, R202, R230, !PT ;  /* 0x000000ca0f0f7276 */ /* 0x000fe200078100e6 */
[----:B---3--:R-:W-:Y:S01]  /*3e50*/  UIMAD UR13, UR24, UR12, UR23 ;  /* 0x0000000c180d72a4 */ /* 0x008fe2000f8e0217 */
[----:B------:R-:W-:Y:S01]  /*3e60*/  FSEL R214, R73, -INF , !P4 ;  /* 0xff80000049d67808 */ /* 0x000fe20006000000 */
[----:B------:R-:W-:Y:S01]  /*3e70*/  USHF.L.U32 UR12, UR15, 0x1, URZ ;  /* 0x000000010f0c7899 */ /* 0x000fe200080006ff */
[----:B------:R-:W-:Y:S01]  /*3e80*/  FMNMX3.FTZ R15, R15, R226, R222, !PT ;  /* 0x000000e20f0f7276 */ /* 0x000fe200078100de */
[----:B------:R-:W-:Y:S01]  /*3e90*/  USHF.L.U32 UR13, UR13, 0x5, URZ ;  /* 0x000000050d0d7899 */ /* 0x000fe200080006ff */
[----:B------:R-:W-:Y:S01]  /*3ea0*/  FMNMX3.FTZ R16, R33, R79, R35, !PT ;  /* 0x0000004f21107276 */ /* 0x000fe20007810023 */
[----:B------:R-:W-:Y:S01]  /*3eb0*/  UIADD3 UR24, UPT, UPT, UR18, 0x78dde6e4, URZ ;  /* 0x78dde6e412187890 */ /* 0x000fe2000fffe0ff */
[----:B------:R-:W-:Y:S01]  /*3ec0*/  FMNMX.FTZ R14, R214, R15, !PT ;  /* 0x0000000fd60e7209 */ /* 0x000fe20007810000 */
[----:B------:R-:W-:Y:S01]  /*3ed0*/  USHF.R.S32.HI UR23, URZ, 0x1f, UR13 ;  /* 0x0000001fff177899 */ /* 0x000fe2000801140d */
[----:B------:R-:W-:Y:S01]  /*3ee0*/  FMNMX3.FTZ R16, R16, R27, R5, !PT ;  /* 0x0000001b10107276 */ /* 0x000fe20007810005 */
[----:B------:R-:W-:Y:S01]  /*3ef0*/  UIADD3 UR34, UPT, UPT, UR19, -0x56f99767, URZ ;  /* 0xa906689913227890 */ /* 0x000fe2000fffe0ff */
[----:B------:R-:W-:Y:S01]  /*3f00*/  FSEL R227, R63, -INF , !P3 ;  /* 0xff8000003fe37808 */ /* 0x000fe20005800000 */
[----:B------:R-:W3:Y:S01]  /*3f10*/  SHFL.BFLY PT, R13, R14, 0x2, 0x1f ;  /* 0x0c401f000e0d7f89 */ /* 0x000ee200000e0000 */
[----:B------:R-:W-:Y:S01]  /*3f20*/  FMNMX3.FTZ R16, R16, R7, R9, !PT ;  /* 0x0000000710107276 */ /* 0x000fe20007810009 */
[----:B------:R-:W-:Y:S01]  /*3f30*/  UIADD3 UR35, UPT, UPT, UR19, -0x126145ec, URZ ;  /* 0xed9eba1413237890 */ /* 0x000fe2000fffe0ff */
[----:B------:R-:W-:Y:S01]  /*3f40*/  FSEL R217, R58, -INF , !P2 ;  /* 0xff8000003ad97808 */ /* 0x000fe20005000000 */
[----:B------:R-:W-:Y:S01]  /*3f50*/  UIADD3 UR33, UPT, UPT, UR19, 0x646e171e, URZ ;  /* 0x646e171e13217890 */ /* 0x000fe2000fffe0ff */
[----:B------:R-:W-:Y:S01]  /*3f60*/  FMNMX3.FTZ R16, R16, R11, R231, !PT ;  /* 0x0000000b10107276 */ /* 0x000fe200078100e7 */
[----:B------:R-:W-:Y:S01]  /*3f70*/  UIADD3 UR32, UPT, UPT, UR12, -0x1, URZ ;  /* 0xffffffff0c207890 */ /* 0x000fe2000fffe0ff */
[----:B------:R-:W-:-:S02]  /*3f80*/  FSEL R213, R59, -INF , !P1 ;  /* 0xff8000003bd57808 */ /* 0x000fc40004800000 */
[----:B------:R-:W-:Y:S02]  /*3f90*/  FMNMX3.FTZ R16, R16, R207, R205, !PT ;  /* 0x000000cf10107276 */ /* 0x000fe400078100cd */
[----:B------:R-:W-:Y:S02]  /*3fa0*/  FSEL R211, R74, -INF , !P0 ;  /* 0xff8000004ad37808 */ /* 0x000fe40004000000 */
[----:B------:R-:W-:Y:S02]  /*3fb0*/  FMNMX3.FTZ R16, R16, R227, R217, !PT ;  /* 0x000000e310107276 */ /* 0x000fe400078100d9 */
[----:B------:R-:W-:Y:S02]  /*3fc0*/  FSEL R209, R75, -INF , !P4 ;  /* 0xff8000004bd17808 */ /* 0x000fe40006000000 */
[----:B------:R-:W-:Y:S02]  /*3fd0*/  FMNMX3.FTZ R16, R16, R213, R211, !PT ;  /* 0x000000d510107276 */ /* 0x000fe400078100d3 */
[----:B------:R-:W-:-:S02]  /*3fe0*/  SHF.R.U32.HI R17, RZ, 0x5, R192 ;  /* 0x00000005ff117819 */ /* 0x000fc400000116c0 */
[----:B------:R-:W-:Y:S02]  /*3ff0*/  FMNMX.FTZ R15, R209, R16, !PT ;  /* 0x00000010d10f7209 */ /* 0x000fe40007810000 */
[----:B------:R-:W-:Y:S01]  /*4000*/  LOP3.LUT R203, R81, 0x200, R83, 0xf8, !PT ;  /* 0x0000020051cb7812 */ /* 0x000fe200078ef853 */
[----:B--2---:R-:W-:Y:S01]  /*4010*/  IMAD R228, R12, 0x4, R17 ;  /* 0x000000040ce47824 */ /* 0x004fe200078e0211 */
[----:B------:R-:W-:Y:S01]  /*4020*/  LOP3.LUT R17, R192, 0x1f, RZ, 0xc0, !PT ;  /* 0x0000001fc0117812 */ /* 0x000fe200078ec0ff */
[----:B------:R-:W2:Y:S01]  /*4030*/  SHFL.BFLY PT, R12, R15, 0x2, 0x1f ;  /* 0x0c401f000f0c7f89 */ /* 0x000ea200000e0000 */
[----:B---3--:R-:W-:Y:S01]  /*4040*/  FMNMX.FTZ R13, R14, R13, !PT ;  /* 0x0000000d0e0d7209 */ /* 0x008fe20007810000 */
[----:B------:R-:W-:Y:S01]  /*4050*/  IMAD.WIDE.U32 R228, R228, -0x326172a9, RZ ;  /* 0xcd9e8d57e4e47825 */ /* 0x000fe200078e00ff */
[----:B------:R-:W-:Y:S01]  /*4060*/  IADD3 R224, P1, P0, R84, UR13, R17 ;  /* 0x0000000d54e07c10 */ /* 0x000fe2000f83e011 */
[----:B------:R-:W-:Y:S01]  /*4070*/  UIADD3 UR13, UPT, UPT, UR12, -0x2, URZ ;  /* 0xfffffffe0c0d7890 */ /* 0x000fe2000fffe0ff */
[----:B----4-:R-:W-:Y:S01]  /*4080*/  LOP3.LUT R204, R204, 0xff, RZ, 0xc0, !PT ;  /* 0x000000ffcccc7812 */ /* 0x010fe200078ec0ff */
[----:B------:R-:W3:Y:S01]  /*4090*/  SHFL.BFLY PT, R164, R13, 0x1, 0x1f ;  /* 0x0c201f000da47f89 */ /* 0x000ee200000e0000 */
[----:B------:R-:W-:Y:S01]  /*40a0*/  IADD3.X R3, PT, PT, R3, UR23, RZ, P1, P0 ;  /* 0x0000001703037c10 */ /* 0x000fe20008fe04ff */
[----:B------:R-:W-:Y:S01]  /*40b0*/  IMAD.WIDE.U32 R224, R224, -0x2daee0ad, RZ ;  /* 0xd2511f53e0e07825 */ /* 0x000fe200078e00ff */
[----:B------:R-:W-:Y:S01]  /*40c0*/  LEA R203, R203, UR6, 0x1 ;  /* 0x00000006cbcb7c11 */ /* 0x000fe2000f8e08ff */
[----:B------:R-:W-:Y:S01]  /*40d0*/  UIADD3 UR23, UPT, UPT, UR18, 0x1715609d, URZ ;  /* 0x1715609d12177890 */ /* 0x000fe2000fffe0ff */
[----:B------:R-:W-:Y:S01]  /*40e0*/  LOP3.LUT R220, R3, UR18, R229, 0x96, !PT ;  /* 0x0000001203dc7c12 */ /* 0x000fe2000f8e96e5 */
[----:B------:R-:W-:Y:S01]  /*40f0*/  IMAD.U32 R3, RZ, RZ, UR13 ;  /* 0x0000000dff037e24 */ /* 0x000fe2000f8e00ff */
[----:B------:R-:W-:Y:S01]  /*4100*/  UIADD3 UR13, UPT, UPT, UR19, -0x4498517b, URZ ;  /* 0xbb67ae85130d7890 */ /* 0x000fe2000fffe0ff */
[----:B------:R-:W-:Y:S01]  /*4110*/  IMAD R204, R204, 0x10000, R204 ;  /* 0x00010000cccc7824 */ /* 0x000fe200078e02cc */
[----:B------:R-:W-:Y:S01]  /*4120*/  LDSM.16.MT88.4 R156, [R203+0x10000] ;  /* 0x01000000cb9c783b */ /* 0x000fe20000004200 */
[----:B------:R-:W-:Y:S01]  /*4130*/  IMAD.WIDE.U32 R220, R220, -0x2daee0ad, RZ ;  /* 0xd2511f53dcdc7825 */ /* 0x000fe200078e00ff */
[----:B------:R-:W-:-:S02]  /*4140*/  LOP3.LUT R16, R3, UR19, R225, 0x96, !PT ;  /* 0x0000001303107c12 */ /* 0x000fc4000f8e96e1 */
[----:B------:R-:W-:Y:S01]  /*4150*/  LDSM.16.MT88.4 R64, [R203+0x12000] ;  /* 0x01200000cb40783b */ /* 0x000fe20000004200 */
[----:B------:R-:W-:Y:S01]  /*4160*/  IMAD.IADD R196, R82, 0x1, R203 ;  /* 0x0000000152c47824 */ /* 0x000fe200078e02cb */
[----:B------:R-:W-:Y:S01]  /*4170*/  LOP3.LUT R218, R224, UR13, R221, 0x96, !PT ;  /* 0x0000000de0da7c12 */ /* 0x000fe2000f8e96dd */
[----:B------:R-:W-:Y:S01]  /*4180*/  IMAD.WIDE.U32 R16, R16, -0x326172a9, RZ ;  /* 0xcd9e8d5710107825 */ /* 0x000fe200078e00ff */
[----:B------:R-:W-:Y:S01]  /*4190*/  UIADD3 UR13, UPT, UPT, UR18, -0x4ab325aa, URZ ;  /* 0xb54cda56120d7890 */ /* 0x000fe2000fffe0ff */
[----:B--2---:R-:W-:Y:S01]  /*41a0*/  FMNMX.FTZ R12, R15, R12, !PT ;  /* 0x0000000c0f0c7209 */ /* 0x004fe20007810000 */
[----:B------:R-:W-:Y:S01]  /*41b0*/  LDSM.16.MT88.4 R48, [R196+0x10000] ;  /* 0x01000000c430783b */ /* 0x000fe20000004200 */
[----:B------:R-:W-:-:S03]  /*41c0*/  IMAD.WIDE.U32 R218, R218, -0x326172a9, RZ ;  /* 0xcd9e8d57dada7825 */ /* 0x000fc600078e00ff */
[----:B------:R-:W2:Y:S01]  /*41d0*/  SHFL.BFLY PT, R3, R12, 0x1, 0x1f ;  /* 0x0c201f000c037f89 */ /* 0x000ea200000e0000 */
[----:B---3--:R-:W-:Y:S01]  /*41e0*/  FMNMX.FTZ R164, R13, R164, !PT ;  /* 0x000000a40da47209 */ /* 0x008fe20007810000 */
[----:B------:R-:W-:Y:S01]  /*41f0*/  IMAD.IADD R195, R80, 0x1, R196 ;  /* 0x0000000150c37824 */ /* 0x000fe200078e02c4 */
[----:B------:R-:W-:Y:S01]  /*4200*/  LOP3.LUT R13, R228, UR30, R17, 0x96, !PT ;  /* 0x0000001ee40d7c12 */ /* 0x000fe2000f8e9611 */
[----:B------:R-:W-:Y:S01]  /*4210*/  IMAD.IADD R197, R80, 0x1, R203 ;  /* 0x0000000150c57824 */ /* 0x000fe200078e02cb */
[----:B------:R-:W-:Y:S01]  /*4220*/  LOP3.LUT R16, R16, UR27, R219, 0x96, !PT ;  /* 0x0000001b10107c12 */ /* 0x000fe2000f8e96db */
[C---:B-----5:R-:W-:Y:S01]  /*4230*/  FMUL.FTZ R223, R164.reuse, UR31 ;  /* 0x0000001fa4df7c20 */ /* 0x060fe20008410000 */
[----:B------:R-:W-:Y:S01]  /*4240*/  FSETP.NEU.FTZ.AND P0, PT, R164, -INF , PT ;  /* 0xff800000a400780b */ /* 0x000fe20003f1d000 */
[----:B------:R-:W-:Y:S01]  /*4250*/  IMAD.WIDE.U32 R14, R13, -0x2daee0ad, RZ ;  /* 0xd2511f530d0e7825 */ /* 0x000fe200078e00ff */
[----:B------:R-:W-:Y:S02]  /*4260*/  LDSM.16.MT88.4 R72, [R197+0x12000] ;  /* 0x01200000c548783b */ /* 0x000fe40000004200 */
[----:B------:R-:W-:Y:S01]  /*4270*/  FSEL R223, R223, RZ, P0 ;  /* 0x000000ffdfdf7208 */ /* 0x000fe20000000000 */
[----:B------:R-:W-:Y:S01]  /*4280*/  IMAD.WIDE.U32 R16, R16, -0x2daee0ad, RZ ;  /* 0xd2511f5310107825 */ /* 0x000fe200078e00ff */
[----:B------:R-:W-:Y:S01]  /*4290*/  LOP3.LUT R13, R220, UR37, R15, 0x96, !PT ;  /* 0x00000025dc0d7c12 */ /* 0x000fe2000f8e960f */
[----:B------:R-:W-:Y:S02]  /*42a0*/  LDSM.16.MT88.4 R112, [R196+0x14000] ;  /* 0x01400000c470783b */ /* 0x000fe40000004200 */
[----:B------:R-:W-:Y:S01]  /*42b0*/  FFMA.FTZ R189, R24, UR31, -R223 ;  /* 0x0000001f18bd7c23 */ /* 0x000fe200080108df */
[----:B------:R-:W-:Y:S01]  /*42c0*/  LOP3.LUT R14, R14, UR36, R17, 0x96, !PT ;  /* 0x000000240e0e7c12 */ /* 0x000fe2000f8e9611 */
[----:B-1----:R-:W-:-:S04]  /*42d0*/  IMAD.WIDE.U32 R18, R13, -0x326172a9, RZ ;  /* 0xcd9e8d570d127825 */ /* 0x002fc800078e00ff */
[--C-:B------:R-:W-:Y:S01]  /*42e0*/  FFMA.FTZ R186, R26, UR31, -R223.reuse ;  /* 0x0000001f1aba7c23 */ /* 0x100fe200080108df */
[--C-:B------:R-:W-:Y:S01]  /*42f0*/  FFMA.FTZ R191, R76, UR31, -R223.reuse ;  /* 0x0000001f4cbf7c23 */ /* 0x100fe200080108df */
[----:B------:R-:W-:Y:S01]  /*4300*/  FFMA.FTZ R190, R34, UR31, -R223 ;  /* 0x0000001f22be7c23 */ /* 0x000fe200080108df */
[----:B------:R-:W-:Y:S01]  /*4310*/  IMAD.WIDE.U32 R14, R14, -0x326172a9, RZ ;  /* 0xcd9e8d570e0e7825 */ /* 0x000fe200078e00ff */
[----:B------:R-:W-:Y:S01]  /*4320*/  LOP3.LUT R17, R218, UR25, R19, 0x96, !PT ;  /* 0x00000019da117c12 */ /* 0x000fe2000f8e9613 */
[----:B------:R-:W-:Y:S01]  /*4330*/  MUFU.EX2 R189, R189 ;  /* 0x000000bd00bd7308 */ /* 0x000fe20000000800 */
[----:B--2---:R-:W-:Y:S01]  /*4340*/  FMNMX.FTZ R3, R12, R3, !PT ;  /* 0x000000030c037209 */ /* 0x004fe20007810000 */
[----:B------:R-:W-:Y:S01]  /*4350*/  FFMA.FTZ R181, R4, UR31, -R223 ;  /* 0x0000001f04b57c23 */ /* 0x000fe200080108df */
[----:B------:R-:W-:Y:S01]  /*4360*/  LOP3.LUT R13, R18, UR24, R15, 0x96, !PT ;  /* 0x00000018120d7c12 */ /* 0x000fe2000f8e960f */
[----:B------:R-:W-:Y:S01]  /*4370*/  IMAD.WIDE.U32 R18, R17, -0x2daee0ad, RZ ;  /* 0xd2511f5311127825 */ /* 0x000fe200078e00ff */
[----:B------:R-:W-:-:S03]  /*4380*/  FSETP.NEU.FTZ.AND P0, PT, R3, -INF , PT ;  /* 0xff8000000300780b */ /* 0x000fc60003f1d000 */
[----:B------:R-:W-:Y:S01]  /*4390*/  FMUL.FTZ R212, R3, UR31 ;  /* 0x0000001f03d47c20 */ /* 0x000fe20008410000 */
[----:B------:R-:W-:Y:S01]  /*43a0*/  FFMA.FTZ R185, R8, UR31, -R223 ;  /* 0x0000001f08b97c23 */ /* 0x000fe200080108df */
[----:B------:R-:W-:Y:S01]  /*43b0*/  IMAD.WIDE.U32 R12, R13, -0x2daee0ad, RZ ;  /* 0xd2511f530d0c7825 */ /* 0x000fe200078e00ff */
[----:B------:R-:W-:Y:S01]  /*43c0*/  LOP3.LUT R16, R16, UR35, R19, 0x96, !PT ;  /* 0x0000002310107c12 */ /* 0x000fe2000f8e9613 */
[----:B------:R-:W1:Y:S01]  /*43d0*/  MUFU.EX2 R186, R186 ;  /* 0x000000ba00ba7308 */ /* 0x000e620000000800 */
[----:B------:R-:W-:Y:S01]  /*43e0*/  FSEL R212, R212, RZ, P0 ;  /* 0x000000ffd4d47208 */ /* 0x000fe20000000000 */
[----:B------:R-:W-:Y:S01]  /*43f0*/  FFMA.FTZ R182, R10, UR31, -R223 ;  /* 0x0000001f0ab67c23 */ /* 0x000fe200080108df */
[----:B------:R-:W-:Y:S01]  /*4400*/  LOP3.LUT R22, R18, UR34, R13, 0x96, !PT ;  /* 0x0000002212167c12 */ /* 0x000fe2000f8e960d */
[----:B------:R-:W-:-:S04]  /*4410*/  IMAD.WIDE.U32 R16, R16, -0x326172a9, RZ ;  /* 0xcd9e8d5710107825 */ /* 0x000fc800078e00ff */
[----:B------:R-:W-:Y:S01]  /*4420*/  FFMA.FTZ R178, R6, UR31, -R223 ;  /* 0x0000001f06b27c23 */ /* 0x000fe200080108df */
[--C-:B------:R-:W-:Y:S01]  /*4430*/  FFMA.FTZ R188, R33, UR31, -R212.reuse ;  /* 0x0000001f21bc7c23 */ /* 0x100fe200080108d4 */
[----:B------:R-:W-:Y:S01]  /*4440*/  FFMA.FTZ R184, R35, UR31, -R212 ;  /* 0x0000001f23b87c23 */ /* 0x000fe200080108d4 */
[----:B------:R-:W-:-:S04]  /*4450*/  IMAD.WIDE.U32 R22, R22, -0x326172a9, RZ ;  /* 0xcd9e8d5716167825 */ /* 0x000fc800078e00ff */
[--C-:B------:R-:W-:Y:S01]  /*4460*/  FFMA.FTZ R183, R27, UR31, -R212.reuse ;  /* 0x0000001f1bb77c23 */ /* 0x100fe200080108d4 */
[----:B------:R-:W-:Y:S01]  /*4470*/  FFMA.FTZ R187, R79, UR31, -R212 ;  /* 0x0000001f4fbb7c23 */ /* 0x000fe200080108d4 */
[----:B------:R-:W-:Y:S01]  /*4480*/  LOP3.LUT R14, R14, UR23, R17, 0x96, !PT ;  /* 0x000000170e0e7c12 */ /* 0x000fe2000f8e9611 */
[----:B------:R-:W-:Y:S01]  /*4490*/  IMAD.MOV.U32 R18, RZ, RZ, R22 ;  /* 0x000000ffff127224 */ /* 0x000fe200078e0016 */
[----:B------:R-:W-:Y:S01]  /*44a0*/  PRMT R13, R22, 0x7771, RZ ;  /* 0x00007771160d7816 */ /* 0x000fe200000000ff */
[----:B------:R-:W-:Y:S01]  /*44b0*/  MUFU.EX2 R188, R188 ;  /* 0x000000bc00bc7308 */ /* 0x000fe20000000800 */
[----:B------:R-:W-:Y:S01]  /*44c0*/  LOP3.LUT R145, R16, UR13, R23, 0x96, !PT ;  /* 0x0000000d10917c12 */ /* 0x000fe2000f8e9617 */
[--C-:B------:R-:W-:Y:S01]  /*44d0*/  FFMA.FTZ R177, R9, UR31, -R212.reuse ;  /* 0x0000001f09b17c23 */ /* 0x100fe200080108d4 */
[----:B------:R-:W-:Y:S01]  /*44e0*/  LOP3.LUT R18, R18, 0xff, RZ, 0xc0, !PT ;  /* 0x000000ff12127812 */ /* 0x000fe200078ec0ff */
[--C-:B------:R-:W-:Y:S01]  /*44f0*/  FFMA.FTZ R176, R11, UR31, -R212.reuse ;  /* 0x0000001f0bb07c23 */ /* 0x100fe200080108d4 */
[----:B------:R-:W-:Y:S01]  /*4500*/  LOP3.LUT R15, R145, 0xff, RZ, 0xc0, !PT ;  /* 0x000000ff910f7812 */ /* 0x000fe200078ec0ff */
[--C-:B------:R-:W-:Y:S01]  /*4510*/  FFMA.FTZ R180, R5, UR31, -R212.reuse ;  /* 0x0000001f05b47c23 */ /* 0x100fe200080108d4 */
[----:B------:R-:W-:Y:S01]  /*4520*/  PRMT R13, R18, 0x5410, R13 ;  /* 0x00005410120d7816 */ /* 0x000fe2000000000d */
[----:B------:R-:W-:Y:S01]  /*4530*/  MUFU.EX2 R184, R184 ;  /* 0x000000b800b87308 */ /* 0x000fe20000000800 */
[----:B------:R-:W-:Y:S01]  /*4540*/  LOP3.LUT R18, R145, 0xffff, RZ, 0xc0, !PT ;  /* 0x0000ffff91127812 */ /* 0x000fe200078ec0ff */
[----:B------:R-:W-:Y:S01]  /*4550*/  FFMA.FTZ R179, R7, UR31, -R212 ;  /* 0x0000001f07b37c23 */ /* 0x000fe200080108d4 */
[----:B------:R-:W-:Y:S01]  /*4560*/  PRMT R20, R22, 0x7773, RZ ;  /* 0x0000777316147816 */ /* 0x000fe200000000ff */
[----:B------:R-:W-:Y:S01]  /*4570*/  LDSM.16.MT88.4 R104, [R197+0x14000] ;  /* 0x01400000c568783b */ /* 0x000fe20000004200 */
[----:B------:R-:W-:Y:S01]  /*4580*/  SHF.R.U32.HI R18, RZ, 0x8, R18 ;  /* 0x00000008ff127819 */ /* 0x000fe20000011612 */
[--C-:B------:R-:W-:Y:S01]  /*4590*/  FFMA.FTZ R201, R206, UR31, -R223.reuse ;  /* 0x0000001fcec97c23 */ /* 0x100fe200080108df */
[----:B------:R-:W-:Y:S01]  /*45a0*/  PRMT R147, R22, 0x7772, RZ ;  /* 0x0000777216937816 */ /* 0x000fe200000000ff */
[----:B------:R-:W2:Y:S01]  /*45b0*/  MUFU.EX2 R183, R183 ;  /* 0x000000b700b77308 */ /* 0x000ea20000000800 */
[----:B------:R-:W-:Y:S01]  /*45c0*/  PRMT R16, R145, 0x7632, R16 ;  /* 0x0000763291107816 */ /* 0x000fe20000000010 */
[----:B------:R-:W-:Y:S01]  /*45d0*/  LDSM.16.MT88.4 R120, [R195+0x14000] ;  /* 0x01400000c378783b */ /* 0x000fe20000004200 */
[----:B------:R-:W-:Y:S01]  /*45e0*/  PRMT R15, R15, 0x5410, R18 ;  /* 0x000054100f0f7816 */ /* 0x000fe20000000012 */
[----:B------:R-:W-:Y:S01]  /*45f0*/  FFMA.FTZ R202, R202, UR31, -R223 ;  /* 0x0000001fcaca7c23 */ /* 0x000fe200080108df */
[----:B------:R-:W-:Y:S01]  /*4600*/  PRMT R147, R147, 0x5410, R20 ;  /* 0x0000541093937816 */ /* 0x000fe20000000014 */
[----:B------:R-:W-:Y:S01]  /*4610*/  LDSM.16.MT88.4 R136, [R197+0x16000] ;  /* 0x01600000c588783b */ /* 0x000fe20000004200 */
[----:B------:R-:W-:Y:S01]  /*4620*/  SHF.R.U32.HI R145, RZ, 0x18, R145 ;  /* 0x00000018ff917819 */ /* 0x000fe20000011691 */
[----:B------:R-:W3:Y:S01]  /*4630*/  MUFU.EX2 R187, R187 ;  /* 0x000000bb00bb7308 */ /* 0x000ee20000000800 */
[----:B------:R-:W-:Y:S01]  /*4640*/  LOP3.LUT R16, R16, 0xff, RZ, 0xc0, !PT ;  /* 0x000000ff10107812 */ /* 0x000fe200078ec0ff */
[----:B------:R-:W-:Y:S01]  /*4650*/  LDSM.16.MT88.4 R40, [R197+0x10000] ;  /* 0x01000000c528783b */ /* 0x000fe20000004200 */
[--C-:B------:R-:W-:Y:S01]  /*4660*/  HSET2.LE.AND R146, R13, R204.reuse, PT ;  /* 0x000000cc0d927233 */ /* 0x100fe20003803000 */
[----:B------:R-:W-:Y:S01]  /*4670*/  FFMA.FTZ R199, R208, UR31, -R223 ;  /* 0x0000001fd0c77c23 */ /* 0x000fe200080108df */
[--C-:B------:R-:W-:Y:S01]  /*4680*/  HSET2.LE.AND R144, R15, R204.reuse, PT ;  /* 0x000000cc0f907233 */ /* 0x100fe20003803000 */
[----:B------:R-:W-:Y:S01]  /*4690*/  LDSM.16.MT88.4 R56, [R195+0x10000] ;  /* 0x01000000c338783b */ /* 0x000fe20000004200 */
[----:B-1----:R-:W-:Y:S01]  /*46a0*/  F2FP.F16.F32.PACK_AB R15, R186, R189 ;  /* 0x000000bdba0f723e */ /* 0x002fe200000000ff */
[----:B------:R-:W-:Y:S01]  /*46b0*/  MUFU.EX2 R191, R191 ;  /* 0x000000bf00bf7308 */ /* 0x000fe20000000800 */
[----:B------:R-:W-:Y:S01]  /*46c0*/  LOP3.LUT R147, R147, 0xff00ff, RZ, 0xc0, !PT ;  /* 0x00ff00ff93937812 */ /* 0x000fe200078ec0ff */
[----:B------:R-:W-:Y:S01]  /*46d0*/  LDSM.16.MT88.4 R80, [R196+0x12000] ;  /* 0x01200000c450783b */ /* 0x000fe20000004200 */
[----:B------:R-:W-:Y:S01]  /*46e0*/  PRMT R145, R16, 0x5410, R145 ;  /* 0x0000541010917816 */ /* 0x000fe20000000091 */
[----:B------:R-:W-:Y:S01]  /*46f0*/  FFMA.FTZ R200, R200, UR31, -R223 ;  /* 0x0000001fc8c87c23 */ /* 0x000fe200080108df */
[----:B------:R-:W-:Y:S01]  /*4700*/  LOP3.LUT R146, R15, R146, RZ, 0xc0, !PT ;  /* 0x000000920f927212 */ /* 0x000fe200078ec0ff */
[----:B------:R-:W-:Y:S01]  /*4710*/  IMAD.WIDE.U32 R14, R14, -0x2daee0ad, RZ ;  /* 0xd2511f530e0e7825 */ /* 0x000fe200078e00ff */
[--C-:B------:R-:W-:Y:S01]  /*4720*/  HSET2.LE.AND R147, R147, R204.reuse, PT ;  /* 0x000000cc93937233 */ /* 0x100fe20003803000 */
[----:B------:R-:W1:Y:S01]  /*4730*/  MUFU.EX2 R190, R190 ;  /* 0x000000be00be7308 */ /* 0x000e620000000800 */
[--C-:B------:R-:W-:Y:S01]  /*4740*/  HSET2.LE.AND R145, R145, R204.reuse, PT ;  /* 0x000000cc91917233 */ /* 0x100fe20003803000 */
[----:B------:R-:W-:Y:S01]  /*4750*/  IMAD.MOV.U32 R4, RZ, RZ, R14 ;  /* 0x000000ffff047224 */ /* 0x000fe200078e000e */
[----:B--2---:R-:W-:Y:S01]  /*4760*/  F2FP.F16.F32.PACK_AB R18, R183, R184 ;  /* 0x000000b8b712723e */ /* 0x004fe200000000ff */
[----:B------:R-:W-:Y:S01]  /*4770*/  LDSM.16.MT88.4 R88, [R195+0x12000] ;  /* 0x01200000c358783b */ /* 0x000fe20000004200 */
[----:B---3--:R-:W-:Y:S01]  /*4780*/  F2FP.F16.F32.PACK_AB R16, R187, R188 ;  /* 0x000000bcbb10723e */ /* 0x008fe200000000ff */
[--C-:B------:R-:W-:Y:S01]  /*4790*/  FFMA.FTZ R206, R231, UR31, -R212.reuse ;  /* 0x0000001fe7ce7c23 */ /* 0x100fe200080108d4 */
[----:B------:R-:W-:Y:S01]  /*47a0*/  LOP3.LUT R147, R18, R147, RZ, 0xc0, !PT ;  /* 0x0000009312937212 */ /* 0x000fe200078ec0ff */
[----:B------:R-:W-:Y:S01]  /*47b0*/  MUFU.EX2 R177, R177 ;  /* 0x000000b100b17308 */ /* 0x000fe20000000800 */
[----:B------:R-:W-:Y:S01]  /*47c0*/  LOP3.LUT R145, R16, R145, RZ, 0xc0, !PT ;  /* 0x0000009110917212 */ /* 0x000fe200078ec0ff */
[----:B------:R-:W-:Y:S01]  /*47d0*/  LDSM.16.MT88.4 R96, [R203+0x14000] ;  /* 0x01400000cb60783b */ /* 0x000fe20000004200 */
[----:B------:R-:W-:Y:S01]  /*47e0*/  PRMT R9, R14, 0x7771, RZ ;  /* 0x000077710e097816 */ /* 0x000fe200000000ff */
[--C-:B------:R-:W-:Y:S01]  /*47f0*/  FFMA.FTZ R205, R205, UR31, -R212.reuse ;  /* 0x0000001fcdcd7c23 */ /* 0x100fe200080108d4 */
[----:B------:R-:W-:Y:S01]  /*4800*/  LOP3.LUT R4, R4, 0xff, RZ, 0xc0, !PT ;  /* 0x000000ff04047812 */ /* 0x000fe200078ec0ff */
[----:B------:R-:W2:Y:S01]  /*4810*/  LDSM.16.MT88.4 R16, [R195+0x16000] ;  /* 0x01600000c310783b */ /* 0x000ea20000004200 */
[C---:B------:R-:W-:Y:S01]  /*4820*/  PRMT R6, R14.reuse, 0x7773, RZ ;  /* 0x000077730e067816 */ /* 0x040fe200000000ff */
[----:B------:R-:W3:Y:S01]  /*4830*/  MUFU.EX2 R176, R176 ;  /* 0x000000b000b07308 */ /* 0x000ee20000000800 */
[----:B------:R-:W-:Y:S01]  /*4840*/  PRMT R23, R14, 0x7772, RZ ;  /* 0x000077720e177816 */ /* 0x000fe200000000ff */
[----:B------:R-:W-:Y:S01]  /*4850*/  LDSM.16.MT88.4 R128, [R203+0x16000] ;  /* 0x01600000cb80783b */ /* 0x000fe20000004200 */
[----:B------:R-:W-:Y:S01]  /*4860*/  LOP3.LUT R21, R12, UR33, R15, 0x96, !PT ;  /* 0x000000210c157c12 */ /* 0x000fe2000f8e960f */
[----:B------:R-:W-:Y:S01]  /*4870*/  FFMA.FTZ R208, R227, UR31, -R212 ;  /* 0x0000001fe3d07c23 */ /* 0x000fe200080108d4 */
[----:B------:R-:W-:Y:S01]  /*4880*/  PRMT R9, R4, 0x5410, R9 ;  /* 0x0000541004097816 */ /* 0x000fe20000000009 */
[----:B------:R-:W-:Y:S01]  /*4890*/  LDSM.16.MT88.4 R140, [R196+0x16000] ;  /* 0x01600000c48c783b */ /* 0x000fe20000004200 */
[----:B------:R-:W-:Y:S01]  /*48a0*/  PRMT R23, R23, 0x5410, R6 ;  /* 0x0000541017177816 */ /* 0x000fe20000000006 */
[----:B------:R-:W-:Y:S01]  /*48b0*/  MUFU.EX2 R185, R185 ;  /* 0x000000b900b97308 */ /* 0x000fe20000000800 */
[----:B------:R-:W-:Y:S01]  /*48c0*/  LOP3.LUT R5, R21, 0xffff, RZ, 0xc0, !PT ;  /* 0x0000ffff15057812 */ /* 0x000fe200078ec0ff */
[----:B------:R-:W-:Y:S01]  /*48d0*/  LDSM.16.MT88.4 R28, [R196+0x12800] ;  /* 0x01280000c41c783b */ /* 0x000fe20000004200 */
[----:B-1----:R-:W-:Y:S01]  /*48e0*/  F2FP.F16.F32.PACK_AB R13, R190, R191 ;  /* 0x000000bfbe0d723e */ /* 0x002fe200000000ff */
[----:B------:R-:W-:Y:S01]  /*48f0*/  FFMA.FTZ R207, R207, UR31, -R212 ;  /* 0x0000001fcfcf7c23 */ /* 0x000fe200080108d4 */
[----:B------:R-:W-:Y:S01]  /*4900*/  LOP3.LUT R23, R23, 0xff00ff, RZ, 0xc0, !PT ;  /* 0x00ff00ff17177812 */ /* 0x000fe200078ec0ff */
[----:B------:R-:W-:Y:S01]  /*4910*/  LDSM.16.MT88.4 R32, [R203+0x12800] ;  /* 0x01280000cb20783b */ /* 0x000fe20000004200 */
[--C-:B------:R-:W-:Y:S01]  /*4920*/  HSET2.LE.AND R22, R9, R204.reuse, PT ;  /* 0x000000cc09167233 */ /* 0x100fe20003803000 */
[----:B------:R-:W1:Y:S01]  /*4930*/  MUFU.EX2 R182, R182 ;  /* 0x000000b600b67308 */ /* 0x000e620000000800 */
[----:B------:R-:W-:Y:S01]  /*4940*/  LOP3.LUT R4, R21, 0xff, RZ, 0xc0, !PT ;  /* 0x000000ff15047812 */ /* 0x000fe200078ec0ff */
[----:B------:R-:W4:Y:S01]  /*4950*/  LDSM.16.MT88.4 R8, [R196+0x10800] ;  /* 0x01080000c408783b */ /* 0x000f220000004200 */
[----:B------:R-:W-:Y:S01]  /*4960*/  SHF.R.U32.HI R5, RZ, 0x8, R5 ;  /* 0x00000008ff057819 */ /* 0x000fe20000011605 */
[----:B------:R-:W-:Y:S01]  /*4970*/  FFMA.FTZ R227, R230, UR31, -R223 ;  /* 0x0000001fe6e37c23 */ /* 0x000fe200080108df */
[----:B------:R-:W-:Y:S01]  /*4980*/  LOP3.LUT R144, R13, R144, RZ, 0xc0, !PT ;  /* 0x000000900d907212 */ /* 0x000fe200078ec0ff */
[----:B------:R-:W-:Y:S01]  /*4990*/  LDSM.16.MT88.4 R24, [R195+0x12800] ;  /* 0x01280000c318783b */ /* 0x000fe20000004200 */
[--C-:B------:R-:W-:Y:S01]  /*49a0*/  HSET2.LE.AND R23, R23, R204.reuse, PT ;  /* 0x000000cc17177233 */ /* 0x100fe20003803000 */
[----:B------:R-:W-:Y:S01]  /*49b0*/  MUFU.EX2 R181, R181 ;  /* 0x000000b500b57308 */ /* 0x000fe20000000800 */
[----:B---3--:R-:W-:Y:S01]  /*49c0*/  F2FP.F16.F32.PACK_AB R20, R176, R177 ;  /* 0x000000b1b014723e */ /* 0x008fe200000000ff */
[----:B------:R-:W3:Y:S01]  /*49d0*/  LDSM.16.MT88.4 R12, [R203+0x10800] ;  /* 0x01080000cb0c783b */ /* 0x000ee20000004200 */
[----:B------:R-:W-:Y:S01]  /*49e0*/  PRMT R5, R4, 0x5410, R5 ;  /* 0x0000541004057816 */ /* 0x000fe20000000005 */
[C---:B------:R-:W-:Y:S01]  /*49f0*/  HMMA.16816.F32 R44, R144.reuse, R48, RZ ;  /* 0x00000030902c723c */ /* 0x040fe200000018ff */
[----:B------:R-:W-:Y:S01]  /*4a00*/  PRMT R6, R21, 0x7632, R6 ;  /* 0x0000763215067816 */ /* 0x000fe20000000006 */
[----:B------:R-:W-:Y:S01]  /*4a10*/  LDSM.16.MT88.4 R172, [R197+0x10800] ;  /* 0x01080000c5ac783b */ /* 0x000fe20000004200 */
[----:B------:R-:W-:Y:S01]  /*4a20*/  LOP3.LUT R23, R20, R23, RZ, 0xc0, !PT ;  /* 0x0000001714177212 */ /* 0x000fe200078ec0ff */
[----:B------:R-:W5:Y:S01]  /*4a30*/  MUFU.EX2 R178, R178 ;  /* 0x000000b200b27308 */ /* 0x000f620000000800 */
[--C-:B------:R-:W-:Y:S01]  /*4a40*/  HSET2.LE.AND R20, R5, R204.reuse, PT ;  /* 0x000000cc05147233 */ /* 0x100fe20003803000 */
[----:B------:R-:W-:Y:S01]  /*4a50*/  LDSM.16.MT88.4 R168, [R195+0x10800] ;  /* 0x01080000c3a8783b */ /* 0x000fe20000004200 */
[----:B------:R-:W-:Y:S01]  /*4a60*/  LOP3.LUT R6, R6, 0xff, RZ, 0xc0, !PT ;  /* 0x000000ff06067812 */ /* 0x000fe200078ec0ff */
[C---:B------:R-:W-:Y:S01]  /*4a70*/  HMMA.16816.F32 R48, R144.reuse, R50, RZ ;  /* 0x000000329030723c */ /* 0x040fe200000018ff */
[----:B-1----:R-:W-:Y:S01]  /*4a80*/  F2FP.F16.F32.PACK_AB R5, R182, R185 ;  /* 0x000000b9b605723e */ /* 0x002fe200000000ff */
[----:B------:R-:W-:Y:S01]  /*4a90*/  FFMA.FTZ R226, R226, UR31, -R223 ;  /* 0x0000001fe2e27c23 */ /* 0x000fe200080108df */
[----:B------:R-:W-:Y:S01]  /*4aa0*/  SHF.R.U32.HI R21, RZ, 0x18, R21 ;  /* 0x00000018ff157819 */ /* 0x000fe20000011615 */
[----:B------:R-:W-:Y:S01]  /*4ab0*/  MUFU.EX2 R180, R180 ;  /* 0x000000b400b47308 */ /* 0x000fe20000000800 */
[----:B------:R-:W-:Y:S01]  /*4ac0*/  LOP3.LUT R20, R5, R20, RZ, 0xc0, !PT ;  /* 0x0000001405147212 */ /* 0x000fe200078ec0ff */
[----:B------:R-:W-:Y:S01]  /*4ad0*/  FFMA.FTZ R222, R222, UR31, -R223 ;  /* 0x0000001fdede7c23 */ /* 0x000fe200080108df */
[----:B------:R-:W-:Y:S01]  /*4ae0*/  PRMT R21, R6, 0x5410, R21 ;  /* 0x0000541006157816 */ /* 0x000fe20000000015 */
[C---:B------:R-:W-:Y:S01]  /*4af0*/  HMMA.16816.F32 R160, R144.reuse, R156, RZ ;  /* 0x0000009c90a0723c */ /* 0x040fe200000018ff */
[----:B------:R-:W-:Y:S01]  /*4b00*/  FFMA.FTZ R223, R214, UR31, -R223 ;  /* 0x0000001fd6df7c23 */ /* 0x000fe200080108df */
[--C-:B------:R-:W-:Y:S01]  /*4b10*/  FFMA.FTZ R214, R217, UR31, -R212.reuse ;  /* 0x0000001fd9d67c23 */ /* 0x100fe200080108d4 */
[--C-:B------:R-:W-:Y:S01]  /*4b20*/  FFMA.FTZ R213, R213, UR31, -R212.reuse ;  /* 0x0000001fd5d57c23 */ /* 0x100fe200080108d4 */
[----:B------:R-:W1:Y:S01]  /*4b30*/  MUFU.EX2 R179, R179 ;  /* 0x000000b300b37308 */ /* 0x000e620000000800 */
[----:B-----5:R-:W-:Y:S01]  /*4b40*/  F2FP.F16.F32.PACK_AB R7, R178, R181 ;  /* 0x000000b5b207723e */ /* 0x020fe200000000ff */
[--C-:B------:R-:W-:Y:S01]  /*4b50*/  FFMA.FTZ R211, R211, UR31, -R212.reuse ;  /* 0x0000001fd3d37c23 */ /* 0x100fe200080108d4 */
[----:B------:R-:W-:Y:S01]  /*4b60*/  HSET2.LE.AND R21, R21, R204, PT ;  /* 0x000000cc15157233 */ /* 0x000fe20003803000 */
[----:B------:R-:W-:Y:S01]  /*4b70*/  HMMA.16816.F32 R156, R144, R158, RZ ;  /* 0x0000009e909c723c */ /* 0x000fe200000018ff */
[----:B------:R-:W-:Y:S01]  /*4b80*/  LOP3.LUT R22, R7, R22, RZ, 0xc0, !PT ;  /* 0x0000001607167212 */ /* 0x000fe200078ec0ff */
[----:B------:R-:W-:Y:S01]  /*4b90*/  FFMA.FTZ R212, R209, UR31, -R212 ;  /* 0x0000001fd1d47c23 */ /* 0x000fe200080108d4 */
[----:B------:R-:W5:Y:S01]  /*4ba0*/  LDSM.16.MT88.4 R4, [R197+0x12800] ;  /* 0x01280000c504783b */ /* 0x000f620000004200 */
[----:B------:R-:W-:Y:S01]  /*4bb0*/  MUFU.EX2 R201, R201 ;  /* 0x000000c900c97308 */ /* 0x000fe20000000800 */
[----:B------:R-:W-:Y:S01]  /*4bc0*/  FADD.FTZ R190, R191, R190 ;  /* 0x000000bebfbe7221 */ /* 0x000fe20000010000 */
[----:B------:R-:W-:-:S02]  /*4bd0*/  FADD.FTZ R187, R188, R187 ;  /* 0x000000bbbcbb7221 */ /* 0x000fc40000010000 */
[C---:B--2---:R-:W-:Y:S01]  /*4be0*/  HMMA.16816.F32 R148, R144.reuse, R16, RZ ;  /* 0x000000109094723c */ /* 0x044fe200000018ff */
[----:B------:R-:W-:Y:S01]  /*4bf0*/  FADD.FTZ R189, R189, R190 ;  /* 0x000000bebdbd7221 */ /* 0x000fe20000010000 */
[----:B------:R-:W-:Y:S02]  /*4c00*/  FADD.FTZ R184, R184, R187 ;  /* 0x000000bbb8b87221 */ /* 0x000fe40000010000 */
[----:B------:R-:W2:Y:S01]  /*4c10*/  MUFU.EX2 R202, R202 ;  /* 0x000000ca00ca7308 */ /* 0x000ea20000000800 */
[----:B-1----:R-:W-:Y:S01]  /*4c20*/  F2FP.F16.F32.PACK_AB R16, R179, R180 ;  /* 0x000000b4b310723e */ /* 0x002fe200000000ff */
[----:B------:R-:W-:Y:S01]  /*4c30*/  FADD.FTZ R186, R186, R189 ;  /* 0x000000bdbaba7221 */ /* 0x000fe20000010000 */
[----:B------:R-:W-:Y:S01]  /*4c40*/  FADD.FTZ R183, R183, R184 ;  /* 0x000000b8b7b77221 */ /* 0x000fe20000010000 */
[----:B------:R-:W-:Y:S01]  /*4c50*/  HMMA.16816.F32 R68, R144, R72, RZ ;  /* 0x000000489044723c */ /* 0x000fe200000018ff */
[----:B------:R-:W-:Y:S01]  /*4c60*/  LOP3.LUT R21, R16, R21, RZ, 0xc0, !PT ;  /* 0x0000001510157212 */ /* 0x000fe200078ec0ff */
[----:B------:R-:W-:-:S02]  /*4c70*/  FADD.FTZ R185, R185, R186 ;  /* 0x000000bab9b97221 */ /* 0x000fc40000010000 */
[----:B------:R-:W-:Y:S02]  /*4c80*/  MUFU.EX2 R200, R200 ;  /* 0x000000c800c87308 */ /* 0x000fe40000000800 */
[----:B------:R-:W-:Y:S02]  /*4c90*/  FADD.FTZ R182, R182, R185 ;  /* 0x000000b9b6b67221 */ /* 0x000fe40000010000 */
[----:B------:R-:W-:Y:S02]  /*4ca0*/  HMMA.16816.F32 R72, R144, R74, RZ ;  /* 0x0000004a9048723c */ /* 0x000fe400000018ff */
[----:B------:R-:W-:Y:S02]  /*4cb0*/  FADD.FTZ R181, R181, R182 ;  /* 0x000000b6b5b57221 */ /* 0x000fe40000010000 */
[----:B------:R-:W-:Y:S02]  /*4cc0*/  MUFU.EX2 R199, R199 ;  /* 0x000000c700c77308 */ /* 0x000fe40000000800 */
[----:B------:R-:W-:-:S02]  /*4cd0*/  FADD.FTZ R181, R178, R181 ;  /* 0x000000b5b2b57221 */ /* 0x000fc40000010000 */
[C---:B----4-:R-:W-:Y:S04]  /*4ce0*/  HMMA.16816.F32 R44, R20.reuse, R8, R44 ;  /* 0x00000008142c723c */ /* 0x050fe8000000182c */
[----:B------:R-:W-:Y:S04]  /*4cf0*/  MUFU.EX2 R206, R206 ;  /* 0x000000ce00ce7308 */ /* 0x000fe80000000800 */
[C---:B------:R-:W-:Y:S01]  /*4d00*/  HMMA.16816.F32 R48, R20.reuse, R10, R48 ;  /* 0x0000000a1430723c */ /* 0x040fe20000001830 */
[----:B------:R-:W1:Y:S03]  /*4d10*/  LDSM.16.MT88.4 R8, [R196+0x14800] ;  /* 0x01480000c408783b */ /* 0x000e660000004200 */
[----:B------:R-:W-:Y:S04]  /*4d20*/  MUFU.EX2 R205, R205 ;  /* 0x000000cd00cd7308 */ /* 0x000fe80000000800 */
[C---:B---3--:R-:W-:Y:S04]  /*4d30*/  HMMA.16816.F32 R160, R20.reuse, R12, R160 ;  /* 0x0000000c14a0723c */ /* 0x048fe800000018a0 */
[----:B------:R-:W3:Y:S04]  /*4d40*/  MUFU.EX2 R208, R208 ;  /* 0x000000d000d07308 */ /* 0x000ee80000000800 */
[C---:B------:R-:W-:Y:S01]  /*4d50*/  HMMA.16816.F32 R156, R20.reuse, R14, R156 ;  /* 0x0000000e149c723c */ /* 0x040fe2000000189c */
[----:B------:R-:W4:Y:S03]  /*4d60*/  LDSM.16.MT88.4 R12, [R197+0x14800] ;  /* 0x01480000c50c783b */ /* 0x000f260000004200 */
[----:B------:R-:W3:Y:S04]  /*4d70*/  MUFU.EX2 R207, R207 ;  /* 0x000000cf00cf7308 */ /* 0x000ee80000000800 */
[C---:B-----5:R-:W-:Y:S04]  /*4d80*/  HMMA.16816.F32 R68, R20.reuse, R4, R68 ;  /* 0x000000041444723c */ /* 0x060fe80000001844 */
[----:B------:R-:W-:Y:S04]  /*4d90*/  MUFU.EX2 R227, R227 ;  /* 0x000000e300e37308 */ /* 0x000fe80000000800 */
[----:B------:R-:W-:Y:S01]  /*4da0*/  HMMA.16816.F32 R72, R20, R6, R72 ;  /* 0x000000061448723c */ /* 0x000fe20000001848 */
[----:B------:R-:W5:Y:S03]  /*4db0*/  LDSM.16.MT88.4 R4, [R195+0x14800] ;  /* 0x01480000c304783b */ /* 0x000f660000004200 */
[----:B------:R-:W3:Y:S04]  /*4dc0*/  MUFU.EX2 R226, R226 ;  /* 0x000000e200e27308 */ /* 0x000ee80000000800 */
[C---:B------:R-:W-:Y:S04]  /*4dd0*/  HMMA.16816.F32 R108, R144.reuse, R112, RZ ;  /* 0x00000070906c723c */ /* 0x040fe800000018ff */
[----:B------:R-:W-:Y:S04]  /*4de0*/  MUFU.EX2 R222, R222 ;  /* 0x000000de00de7308 */ /* 0x000fe80000000800 */
[C---:B------:R-:W-:Y:S04]  /*4df0*/  HMMA.16816.F32 R100, R144.reuse, R104, RZ ;  /* 0x000000689064723c */ /* 0x040fe800000018ff */
[----:B------:R-:W-:Y:S04]  /*4e00*/  MUFU.EX2 R223, R223 ;  /* 0x000000df00df7308 */ /* 0x000fe80000000800 */
[C---:B------:R-:W-:Y:S04]  /*4e10*/  HMMA.16816.F32 R112, R144.reuse, R114, RZ ;  /* 0x000000729070723c */ /* 0x040fe800000018ff */
[----:B------:R-:W-:Y:S04]  /*4e20*/  MUFU.EX2 R214, R214 ;  /* 0x000000d600d67308 */ /* 0x000fe80000000800 */
[----:B------:R-:W-:Y:S04]  /*4e30*/  HMMA.16816.F32 R116, R144, R120, RZ ;  /* 0x000000789074723c */ /* 0x000fe800000018ff */
[----:B------:R-:W3:Y:S04]  /*4e40*/  MUFU.EX2 R213, R213 ;  /* 0x000000d500d57308 */ /* 0x000ee80000000800 */
[----:B-1----:R-:W-:Y:S01]  /*4e50*/  HMMA.16816.F32 R108, R20, R8, R108 ;  /* 0x00000008146c723c */ /* 0x002fe2000000186c */
[----:B------:R-:W-:-:S03]  /*4e60*/  IMAD.U32 R9, RZ, RZ, UR32 ;  /* 0x00000020ff097e24 */ /* 0x000fc6000f8e00ff */
[----:B------:R-:W-:Y:S04]  /*4e70*/  MUFU.EX2 R209, R211 ;  /* 0x000000d300d17308 */ /* 0x000fe80000000800 */
[----:B----4-:R-:W-:Y:S01]  /*4e80*/  HMMA.16816.F32 R100, R20, R12, R100 ;  /* 0x0000000c1464723c */ /* 0x010fe20000001864 */
[----:B------:R-:W-:-:S03]  /*4e90*/  LOP3.LUT R12, R9, UR19, R225, 0x96, !PT ;  /* 0x00000013090c7c12 */ /* 0x000fc6000f8e96e1 */
[----:B------:R-:W1:Y:S02]  /*4ea0*/  MUFU.EX2 R212, R212 ;  /* 0x000000d400d47308 */ /* 0x000e640000000800 */
[----:B------:R-:W-:Y:S02]  /*4eb0*/  IMAD.WIDE.U32 R12, R12, -0x326172a9, RZ ;  /* 0xcd9e8d570c0c7825 */ /* 0x000fe400078e00ff */
[----:B------:R-:W-:Y:S01]  /*4ec0*/  HMMA.16816.F32 R112, R20, R10, R112 ;  /* 0x0000000a1470723c */ /* 0x000fe20000001870 */
[----:B------:R-:W4:Y:S02]  /*4ed0*/  LDSM.16.MT88.4 R8, [R197+0x16800] ;  /* 0x01680000c508783b */ /* 0x000f240000004200 */
[----:B------:R-:W-:-:S05]  /*4ee0*/  LOP3.LUT R234, R228, UR30, R13, 0x96, !PT ;  /* 0x0000001ee4ea7c12 */ /* 0x000fca000f8e960d */
[----:B------:R-:W-:Y:S01]  /*4ef0*/  HMMA.16816.F32 R120, R144, R122, RZ ;  /* 0x0000007a9078723c */ /* 0x000fe200000018ff */
[----:B------:R-:W-:-:S07]  /*4f00*/  IMAD.WIDE.U32 R234, R234, -0x2daee0ad, RZ ;  /* 0xd2511f53eaea7825 */ /* 0x000fce00078e00ff */
[----:B-----5:R-:W-:Y:S01]  /*4f10*/  HMMA.16816.F32 R116, R20, R4, R116 ;  /* 0x000000041474723c */ /* 0x020fe20000001874 */
[----:B------:R-:W-:-:S05]  /*4f20*/  LOP3.LUT R4, R12, UR27, R219, 0x96, !PT ;  /* 0x0000001b0c047c12 */ /* 0x000fca000f8e96db */
[----:B------:R-:W-:Y:S02]  /*4f30*/  IMAD.WIDE.U32 R4, R4, -0x2daee0ad, RZ ;  /* 0xd2511f5304047825 */ /* 0x000fe400078e00ff */
[----:B------:R-:W-:Y:S03]  /*4f40*/  HMMA.16816.F32 R104, R144, R106, RZ ;  /* 0x0000006a9068723c */ /* 0x000fe600000018ff */
[----:B------:R-:W-:-:S05]  /*4f50*/  LOP3.LUT R234, R234, UR36, R5, 0x96, !PT ;  /* 0x00000024eaea7c12 */ /* 0x000fca000f8e9605 */
[----:B------:R-:W-:Y:S08]  /*4f60*/  HMMA.16816.F32 R132, R144, R136, RZ ;  /* 0x000000889084723c */ /* 0x000ff000000018ff */
[----:B------:R-:W-:Y:S01]  /*4f70*/  HMMA.16816.F32 R120, R20, R6, R120 ;  /* 0x000000061478723c */ /* 0x000fe20000001878 */
[----:B------:R-:W-:Y:S01]  /*4f80*/  LOP3.LUT R6, R220, UR37, R235, 0x96, !PT ;  /* 0x00000025dc067c12 */ /* 0x000fe2000f8e96eb */
[----:B------:R-:W-:-:S04]  /*4f90*/  IMAD.WIDE.U32 R234, R234, -0x326172a9, RZ ;  /* 0xcd9e8d57eaea7825 */ /* 0x000fc800078e00ff */
[----:B------:R-:W-:Y:S02]  /*4fa0*/  IMAD.WIDE.U32 R6, R6, -0x326172a9, RZ ;  /* 0xcd9e8d5706067825 */ /* 0x000fe400078e00ff */
[----:B------:R-:W-:Y:S03]  /*4fb0*/  HMMA.16816.F32 R36, R144, R40, RZ ;  /* 0x000000289024723c */ /* 0x000fe600000018ff */
[----:B------:R-:W-:Y:S02]  /*4fc0*/  LOP3.LUT R5, R218, UR25, R7, 0x96, !PT ;  /* 0x00000019da057c12 */ /* 0x000fe4000f8e9607 */
[----:B------:R-:W-:-:S03]  /*4fd0*/  LOP3.LUT R232, R6, UR24, R235, 0x96, !PT ;  /* 0x0000001806e87c12 */ /* 0x000fc6000f8e96eb */
[----:B------:R-:W-:Y:S01]  /*4fe0*/  HMMA.16816.F32 R52, R144, R56, RZ ;  /* 0x000000389034723c */ /* 0x000fe200000018ff */
[----:B------:R-:W-:-:S04]  /*4ff0*/  IMAD.WIDE.U32 R236, R5, -0x2daee0ad, RZ ;  /* 0xd2511f5305ec7825 */ /* 0x000fc800078e00ff */
[----:B------:R-:W-:-:S03]  /*5000*/  IMAD.WIDE.U32 R232, R232, -0x2daee0ad, RZ ;  /* 0xd2511f53e8e87825 */ /* 0x000fc600078e00ff */
        /* <DEDUP_REMOVED lines=16> */
[----:B------:R-:W5:Y:S07]  /*5110*/  LDSM.16.MT88.4 R16, [R203+0x14800] ;  /* 0x01480000cb10783b */ /* 0x000f6e0000004200 */
[C---:B------:R-:W-:Y:S01]  /*5120*/  HMMA.16816.F32 R104, R20.reuse, R14, R104 ;  /* 0x0000000e1468723c */ /* 0x040fe20000001868 */
[----:B------:R-:W2:Y:S07]  /*5130*/  LDSM.16.MT88.4 R12, [R196+0x16800] ;  /* 0x01680000c40c783b */ /* 0x000eae0000004200 */
[----:B----4-:R-:W-:Y:S01]  /*5140*/  HMMA.16816.F32 R132, R20, R8, R132 ;  /* 0x000000081484723c */ /* 0x010fe20000001884 */
[----:B------:R-:W-:-:S02]  /*5150*/  LOP3.LUT R8, R236, UR34, R233, 0x96, !PT ;  /* 0x00000022ec087c12 */ /* 0x000fc4000f8e96e9 */
[----:B------:R-:W-:-:S03]  /*5160*/  LOP3.LUT R236, R4, UR35, R237, 0x96, !PT ;  /* 0x0000002304ec7c12 */ /* 0x000fc6000f8e96ed */
[----:B------:R-:W-:Y:S02]  /*5170*/  IMAD.WIDE.U32 R8, R8, -0x326172a9, RZ ;  /* 0xcd9e8d5708087825 */ /* 0x000fe400078e00ff */
[----:B------:R-:W-:Y:S02]  /*5180*/  HMMA.16816.F32 R76, R20, R28, R76 ;  /* 0x0000001c144c723c */ /* 0x000fe4000000184c */
[----:B------:R-:W-:Y:S01]  /*5190*/  IMAD.MOV.U32 R4, RZ, RZ, R8 ;  /* 0x000000ffff047224 */ /* 0x000fe200078e0008 */
[----:B------:R-:W-:Y:S01]  /*51a0*/  PRMT R6, R8, 0x7773, RZ ;  /* 0x0000777308067816 */ /* 0x000fe200000000ff */
[----:B------:R-:W-:-:S04]  /*51b0*/  IMAD.WIDE.U32 R236, R236, -0x326172a9, RZ ;  /* 0xcd9e8d57ecec7825 */ /* 0x000fc800078e00ff */
[----:B------:R-:W-:Y:S01]  /*51c0*/  HMMA.16816.F32 R80, R20, R30, R80 ;  /* 0x0000001e1450723c */ /* 0x000fe20000001850 */
[----:B------:R-:W4:Y:S01]  /*51d0*/  LDSM.16.MT88.4 R28, [R195+0x16800] ;  /* 0x01680000c31c783b */ /* 0x000f220000004200 */
[----:B------:R-:W-:-:S05]  /*51e0*/  LOP3.LUT R234, R234, UR23, R237, 0x96, !PT ;  /* 0x00000017eaea7c12 */ /* 0x000fca000f8e96ed */
[----:B------:R-:W-:Y:S01]  /*51f0*/  IMAD.WIDE.U32 R234, R234, -0x2daee0ad, RZ ;  /* 0xd2511f53eaea7825 */ /* 0x000fe200078e00ff */
[----:B------:R-:W-:Y:S01]  /*5200*/  HMMA.16816.F32 R60, R20, R32, R60 ;  /* 0x00000020143c723c */ /* 0x000fe2000000183c */
[----:B------:R-:W-:-:S03]  /*5210*/  PRMT R33, R8, 0x7772, RZ ;  /* 0x0000777208217816 */ /* 0x000fc600000000ff */
[----:B------:R-:W-:Y:S02]  /*5220*/  LOP3.LUT R232, R232, UR33, R235, 0x96, !PT ;  /* 0x00000021e8e87c12 */ /* 0x000fe4000f8e96eb */
[----:B------:R-:W-:Y:S02]  /*5230*/  PRMT R33, R33, 0x5410, R6 ;  /* 0x0000541021217816 */ /* 0x000fe40000000006 */
[C---:B------:R-:W-:Y:S01]  /*5240*/  HMMA.16816.F32 R84, R20.reuse, R24, R84 ;  /* 0x000000181454723c */ /* 0x040fe20000001854 */
[----:B------:R-:W-:Y:S02]  /*5250*/  PRMT R25, R8, 0x7771, RZ ;  /* 0x0000777108197816 */ /* 0x000fe400000000ff */
[----:B------:R-:W-:Y:S02]  /*5260*/  LOP3.LUT R8, R4, 0xff, RZ, 0xc0, !PT ;  /* 0x000000ff04087812 */ /* 0x000fe400078ec0ff */
[----:B------:R-:W-:Y:S02]  /*5270*/  LOP3.LUT R4, R236, UR13, R9, 0x96, !PT ;  /* 0x0000000dec047c12 */ /* 0x000fe4000f8e9609 */
[----:B------:R-:W-:Y:S01]  /*5280*/  PRMT R25, R8, 0x5410, R25 ;  /* 0x0000541008197816 */ /* 0x000fe20000000019 */
[----:B------:R-:W-:Y:S01]  /*5290*/  HMMA.16816.F32 R136, R20, R10, R136 ;  /* 0x0000000a1488723c */ /* 0x000fe20000001888 */
[----:B------:R-:W-:Y:S01]  /*52a0*/  LDSM.16.MT88.4 R8, [R203+0x11000] ;  /* 0x01100000cb08783b */ /* 0x000fe20000004200 */
[----:B------:R-:W-:-:S02]  /*52b0*/  LOP3.LUT R24, R4, 0xffff, RZ, 0xc0, !PT ;  /* 0x0000ffff04187812 */ /* 0x000fc400078ec0ff */
[----:B------:R-:W-:Y:S02]  /*52c0*/  HSET2.LE.AND R25, R25, R204, PT ;  /* 0x000000cc19197233 */ /* 0x000fe40003803000 */
[----:B------:R-:W-:Y:S02]  /*52d0*/  SHF.R.U32.HI R24, RZ, 0x8, R24 ;  /* 0x00000008ff187819 */ /* 0x000fe40000011618 */
[----:B-----5:R-:W-:Y:S01]  /*52e0*/  HMMA.16816.F32 R92, R20, R16, R92 ;  /* 0x00000010145c723c */ /* 0x020fe2000000185c */
[----:B------:R-:W-:-:S05]  /*52f0*/  LOP3.LUT R33, R33, 0xff00ff, RZ, 0xc0, !PT ;  /* 0x00ff00ff21217812 */ /* 0x000fca00078ec0ff */
[----:B------:R-:W-:Y:S02]  /*5300*/  HSET2.LE.AND R33, R33, R204, PT ;  /* 0x000000cc21217233 */ /* 0x000fe40003803000 */
[C---:B------:R-:W-:Y:S01]  /*5310*/  HMMA.16816.F32 R96, R20.reuse, R18, R96 ;  /* 0x000000121460723c */ /* 0x040fe20000001860 */
[----:B------:R-:W5:Y:S07]  /*5320*/  LDSM.16.MT88.4 R16, [R203+0x16800] ;  /* 0x01680000cb10783b */ /* 0x000f6e0000004200 */
[----:B--2---:R-:W-:Y:S01]  /*5330*/  HMMA.16816.F32 R152, R20, R12, R152 ;  /* 0x0000000c1498723c */ /* 0x004fe20000001898 */
[----:B------:R-:W-:-:S02]  /*5340*/  PRMT R12, R4, 0x7632, R12 ;  /* 0x00007632040c7816 */ /* 0x000fc4000000000c */
[----:B------:R-:W-:Y:S02]  /*5350*/  SHF.R.U32.HI R13, RZ, 0x18, R4 ;  /* 0x00000018ff0d7819 */ /* 0x000fe40000011604 */
[----:B------:R-:W-:-:S03]  /*5360*/  LOP3.LUT R12, R12, 0xff, RZ, 0xc0, !PT ;  /* 0x000000ff0c0c7812 */ /* 0x000fc600078ec0ff */
[C---:B------:R-:W-:Y:S01]  /*5370*/  HMMA.16816.F32 R88, R20.reuse, R26, R88 ;  /* 0x0000001a1458723c */ /* 0x040fe20000001858 */
[----:B------:R-:W-:Y:S02]  /*5380*/  LOP3.LUT R27, R4, 0xff, RZ, 0xc0, !PT ;  /* 0x000000ff041b7812 */ /* 0x000fe400078ec0ff */
[----:B------:R-:W2:Y:S01]  /*5390*/  LDSM.16.MT88.4 R4, [R196+0x11000] ;  /* 0x01100000c404783b */ /* 0x000ea20000004200 */
[----:B------:R-:W-:Y:S02]  /*53a0*/  PRMT R13, R12, 0x5410, R13 ;  /* 0x000054100c0d7816 */ /* 0x000fe4000000000d */
[----:B------:R-:W-:Y:S02]  /*53b0*/  PRMT R27, R27, 0x5410, R24 ;  /* 0x000054101b1b7816 */ /* 0x000fe40000000018 */
[----:B------:R-:W-:Y:S01]  /*53c0*/  F2FP.F16.F32.PACK_AB R26, R202, R201 ;  /* 0x000000c9ca1a723e */ /* 0x000fe200000000ff */
[----:B------:R-:W-:Y:S01]  /*53d0*/  HMMA.16816.F32 R140, R20, R14, R140 ;  /* 0x0000000e148c723c */ /* 0x000fe2000000188c */
[----:B---3--:R-:W-:-:S02]  /*53e0*/  F2FP.F16.F32.PACK_AB R12, R208, R205 ;  /* 0x000000cdd00c723e */ /* 0x008fc400000000ff */
[----:B------:R-:W-:Y:S02]  /*53f0*/  LOP3.LUT R26, R26, R25, RZ, 0xc0, !PT ;  /* 0x000000191a1a7212 */ /* 0x000fe400078ec0ff */
[--C-:B------:R-:W-:Y:S02]  /*5400*/  HSET2.LE.AND R24, R27, R204.reuse, PT ;  /* 0x000000cc1b187233 */ /* 0x100fe40003803000 */
[----:B------:R-:W-:Y:S01]  /*5410*/  HSET2.LE.AND R25, R13, R204, PT ;  /* 0x000000cc0d197233 */ /* 0x000fe20003803000 */
[C---:B----4-:R-:W-:Y:S01]  /*5420*/  HMMA.16816.F32 R148, R20.reuse, R28, R148 ;  /* 0x0000001c1494723c */ /* 0x050fe20000001894 */
[----:B------:R-:W-:Y:S01]  /*5430*/  F2FP.F16.F32.PACK_AB R15, R199, R200 ;  /* 0x000000c8c70f723e */ /* 0x000fe200000000ff */
[----:B------:R-:W-:Y:S01]  /*5440*/  FADD.FTZ R200, R200, R181 ;  /* 0x000000b5c8c87221 */ /* 0x000fe20000010000 */
[----:B------:R-:W-:Y:S02]  /*5450*/  F2FP.F16.F32.PACK_AB R28, R207, R206 ;  /* 0x000000cecf1c723e */ /* 0x000fe400000000ff */
[----:B------:R-:W-:Y:S01]  /*5460*/  LOP3.LUT R27, R12, R33, RZ, 0xc0, !PT ;  /* 0x000000210c1b7212 */ /* 0x000fe200078ec0ff */
[----:B------:R-:W-:Y:S01]  /*5470*/  FADD.FTZ R200, R199, R200 ;  /* 0x000000c8c7c87221 */ /* 0x000fe20000010000 */
[----:B------:R-:W-:Y:S01]  /*5480*/  LOP3.LUT R24, R15, R24, RZ, 0xc0, !PT ;  /* 0x000000180f187212 */ /* 0x000fe200078ec0ff */
[----:B-----5:R-:W-:Y:S01]  /*5490*/  HMMA.16816.F32 R124, R20, R16, R124 ;  /* 0x00000010147c723c */ /* 0x020fe2000000187c */
[----:B------:R-:W-:Y:S01]  /*54a0*/  LOP3.LUT R25, R28, R25, RZ, 0xc0, !PT ;  /* 0x000000191c197212 */ /* 0x000fe200078ec0ff */
[----:B------:R-:W-:Y:S01]  /*54b0*/  LDSM.16.MT88.4 R12, [R203+0x13000] ;  /* 0x01300000cb0c783b */ /* 0x000fe20000004200 */
[----:B------:R-:W-:-:S04]  /*54c0*/  FADD.FTZ R201, R201, R200 ;  /* 0x000000c8c9c97221 */ /* 0x000fc80000010000 */
[----:B------:R-:W-:Y:S01]  /*54d0*/  FADD.FTZ R202, R202, R201 ;  /* 0x000000c9caca7221 */ /* 0x000fe20000010000 */
[C---:B------:R-:W-:Y:S08]  /*54e0*/  HMMA.16816.F32 R160, R24.reuse, R8, R160 ;  /* 0x0000000818a0723c */ /* 0x040ff000000018a0 */
[----:B------:R-:W-:Y:S01]  /*54f0*/  HMMA.16816.F32 R156, R24, R10, R156 ;  /* 0x0000000a189c723c */ /* 0x000fe2000000189c */
[----:B------:R-:W3:Y:S07]  /*5500*/  LDSM.16.MT88.4 R8, [R196+0x13000] ;  /* 0x01300000c408783b */ /* 0x000eee0000004200 */
[----:B------:R-:W-:Y:S01]  /*5510*/  HMMA.16816.F32 R128, R20, R18, R128 ;  /* 0x000000121480723c */ /* 0x000fe20000001880 */
[----:B------:R-:W4:Y:S07]  /*5520*/  LDSM.16.MT88.4 R16, [R197+0x11000] ;  /* 0x01100000c510783b */ /* 0x000f2e0000004200 */
[C---:B--2---:R-:W-:Y:S08]  /*5530*/  HMMA.16816.F32 R44, R24.reuse, R4, R44 ;  /* 0x00000004182c723c */ /* 0x044ff0000000182c */
[----:B------:R-:W-:Y:S01]  /*5540*/  HMMA.16816.F32 R48, R24, R6, R48 ;  /* 0x000000061830723c */ /* 0x000fe20000001830 */
[----:B------:R-:W2:Y:S07]  /*5550*/  LDSM.16.MT88.4 R4, [R195+0x15000] ;  /* 0x01500000c304783b */ /* 0x000eae0000004200 */
[C---:B------:R-:W-:Y:S01]  /*5560*/  HMMA.16816.F32 R64, R20.reuse, R34, R64 ;  /* 0x000000221440723c */ /* 0x040fe20000001840 */
[----:B------:R-:W-:Y:S07]  /*5570*/  LDSM.16.MT88.4 R32, [R195+0x13000] ;  /* 0x01300000c320783b */ /* 0x000fee0000004200 */
[C---:B------:R-:W-:Y:S08]  /*5580*/  HMMA.16816.F32 R36, R20.reuse, R172, R36 ;  /* 0x000000ac1424723c */ /* 0x040ff00000001824 */
[C---:B------:R-:W-:Y:S01]  /*5590*/  HMMA.16816.F32 R40, R20.reuse, R174, R40 ;  /* 0x000000ae1428723c */ /* 0x040fe20000001828 */
[----:B------:R-:W-:Y:S07]  /*55a0*/  LDSM.16.MT88.4 R172, [R195+0x11000] ;  /* 0x01100000c3ac783b */ /* 0x000fee0000004200 */
[----:B------:R-:W-:Y:S01]  /*55b0*/  HMMA.16816.F32 R144, R20, R30, R144 ;  /* 0x0000001e1490723c */ /* 0x000fe20000001890 */
[----:B------:R-:W5:Y:S07]  /*55c0*/  LDSM.16.MT88.4 R28, [R203+0x15000] ;  /* 0x01500000cb1c783b */ /* 0x000f6e0000004200 */
[C---:B---3--:R-:W-:Y:S08]  /*55d0*/  HMMA.16816.F32 R76, R24.reuse, R8, R76 ;  /* 0x00000008184c723c */ /* 0x048ff0000000184c */
[C---:B------:R-:W-:Y:S01]  /*55e0*/  HMMA.16816.F32 R80, R24.reuse, R10, R80 ;  /* 0x0000000a1850723c */ /* 0x040fe20000001850 */
[----:B------:R-:W3:Y:S07]  /*55f0*/  LDSM.16.MT88.4 R8, [R197+0x17000] ;  /* 0x01700000c508783b */ /* 0x000eee0000004200 */
[C---:B------:R-:W-:Y:S08]  /*5600*/  HMMA.16816.F32 R60, R24.reuse, R12, R60 ;  /* 0x0000000c183c723c */ /* 0x040ff0000000183c */
[C---:B------:R-:W-:Y:S01]  /*5610*/  HMMA.16816.F32 R64, R24.reuse, R14, R64 ;  /* 0x0000000e1840723c */ /* 0x040fe20000001840 */
[----:B------:R-:W1:Y:S07]  /*5620*/  LDSM.16.MT88.4 R12, [R203+0x17000] ;  /* 0x01700000cb0c783b */ /* 0x000e6e0000004200 */
[C---:B----4-:R-:W-:Y:S08]  /*5630*/  HMMA.16816.F32 R36, R24.reuse, R16, R36 ;  /* 0x000000101824723c */ /* 0x050ff00000001824 */
[C---:B------:R-:W-:Y:S01]  /*5640*/  HMMA.16816.F32 R40, R24.reuse, R18, R40 ;  /* 0x000000121828723c */ /* 0x040fe20000001828 */
[----:B------:R-:W4:Y:S07]  /*5650*/  LDSM.16.MT88.4 R16, [R196+0x15000] ;  /* 0x01500000c410783b */ /* 0x000f2e0000004200 */
[C---:B--2---:R-:W-:Y:S08]  /*5660*/  HMMA.16816.F32 R116, R24.reuse, R4, R116 ;  /* 0x000000041874723c */ /* 0x044ff00000001874 */
[C---:B------:R-:W-:Y:S01]  /*5670*/  HMMA.16816.F32 R120, R24.reuse, R6, R120 ;  /* 0x000000061878723c */ /* 0x040fe20000001878 */
[----:B------:R-:W2:Y:S07]  /*5680*/  LDSM.16.MT88.4 R4, [R196+0x17000] ;  /* 0x01700000c404783b */ /* 0x000eae0000004200 */
[C---:B-----5:R-:W-:Y:S08]  /*5690*/  HMMA.16816.F32 R92, R24.reuse, R28, R92 ;  /* 0x0000001c185c723c */ /* 0x060ff0000000185c */
[C---:B------:R-:W-:Y:S01]  /*56a0*/  HMMA.16816.F32 R96, R24.reuse, R30, R96 ;  /* 0x0000001e1860723c */ /* 0x040fe20000001860 */
[----:B------:R-:W5:Y:S07]  /*56b0*/  LDSM.16.MT88.4 R28, [R195+0x17000] ;  /* 0x01700000c31c783b */ /* 0x000f6e0000004200 */
[----:B---3--:R-:W-:Y:S01]  /*56c0*/  HMMA.16816.F32 R132, R24, R8, R132 ;  /* 0x000000081884723c */ /* 0x008fe20000001884 */
[----:B------:R-:W-:Y:S01]  /*56d0*/  IMAD.MOV.U32 R8, RZ, RZ, R234 ;  /* 0x000000ffff087224 */ /* 0x000fe200078e00ea */
[----:B------:R-:W-:-:S04]  /*56e0*/  PRMT R9, R234, 0x7773, RZ ;  /* 0x00007773ea097816 */ /* 0x000fc800000000ff */
[----:B------:R-:W-:Y:S02]  /*56f0*/  LOP3.LUT R8, R8, 0xff, RZ, 0xc0, !PT ;  /* 0x000000ff08087812 */ /* 0x000fe400078ec0ff */
[C---:B-1----:R-:W-:Y:S08]  /*5700*/  HMMA.16816.F32 R124, R24.reuse, R12, R124 ;  /* 0x0000000c187c723c */ /* 0x042ff0000000187c */
[C---:B------:R-:W-:Y:S01]  /*5710*/  HMMA.16816.F32 R128, R24.reuse, R14, R128 ;  /* 0x0000000e1880723c */ /* 0x040fe20000001880 */
[----:B------:R-:W1:Y:S07]  /*5720*/  LDSM.16.MT88.4 R12, [R203+0x11800] ;  /* 0x01180000cb0c783b */ /* 0x000e6e0000004200 */
[----:B----4-:R-:W-:Y:S01]  /*5730*/  HMMA.16816.F32 R108, R24, R16, R108 ;  /* 0x00000010186c723c */ /* 0x010fe2000000186c */
[----:B------:R-:W-:-:S02]  /*5740*/  PRMT R17, R234, 0x7771, RZ ;  /* 0x00007771ea117816 */ /* 0x000fc400000000ff */
[----:B------:R-:W-:Y:S02]  /*5750*/  PRMT R16, R234, 0x7772, RZ ;  /* 0x00007772ea107816 */ /* 0x000fe400000000ff */
[----:B------:R-:W-:Y:S02]  /*5760*/  PRMT R17, R8, 0x5410, R17 ;  /* 0x0000541008117816 */ /* 0x000fe40000000011 */
[----:B------:R-:W-:Y:S01]  /*5770*/  PRMT R16, R16, 0x5410, R9 ;  /* 0x0000541010107816 */ /* 0x000fe20000000009 */
[C---:B------:R-:W-:Y:S01]  /*5780*/  HMMA.16816.F32 R136, R24.reuse, R10, R136 ;  /* 0x0000000a1888723c */ /* 0x040fe20000001888 */
[----:B------:R-:W3:Y:S07]  /*5790*/  LDSM.16.MT88.4 R8, [R203+0x13800] ;  /* 0x01380000cb08783b */ /* 0x000eee0000004200 */
[----:B------:R-:W-:Y:S01]  /*57a0*/  HMMA.16816.F32 R112, R24, R18, R112 ;  /* 0x000000121870723c */ /* 0x000fe20000001870 */
[----:B------:R-:W-:-:S02]  /*57b0*/  LOP3.LUT R18, R232, 0xffff, RZ, 0xc0, !PT ;  /* 0x0000ffffe8127812 */ /* 0x000fc400078ec0ff */
[----:B------:R-:W-:Y:S02]  /*57c0*/  LOP3.LUT R19, R232, 0xff, RZ, 0xc0, !PT ;  /* 0x000000ffe8137812 */ /* 0x000fe400078ec0ff */
[----:B------:R-:W-:-:S03]  /*57d0*/  SHF.R.U32.HI R18, RZ, 0x8, R18 ;  /* 0x00000008ff127819 */ /* 0x000fc60000011612 */
[C---:B--2---:R-:W-:Y:S01]  /*57e0*/  HMMA.16816.F32 R152, R24.reuse, R4, R152 ;  /* 0x000000041898723c */ /* 0x044fe20000001898 */
[----:B------:R-:W-:Y:S02]  /*57f0*/  PRMT R5, R232, 0x7632, R5 ;  /* 0x00007632e8057816 */ /* 0x000fe40000000005 */
[----:B------:R-:W-:Y:S02]  /*5800*/  SHF.R.U32.HI R4, RZ, 0x18, R232 ;  /* 0x00000018ff047819 */ /* 0x000fe400000116e8 */
[----:B------:R-:W-:Y:S02]  /*5810*/  LOP3.LUT R5, R5, 0xff, RZ, 0xc0, !PT ;  /* 0x000000ff05057812 */ /* 0x000fe400078ec0ff */
[----:B------:R-:W-:Y:S01]  /*5820*/  PRMT R19, R19, 0x5410, R18 ;  /* 0x0000541013137816 */ /* 0x000fe20000000012 */
[----:B------:R-:W-:Y:S01]  /*5830*/  HMMA.16816.F32 R140, R24, R6, R140 ;  /* 0x00000006188c723c */ /* 0x000fe2000000188c */
[----:B------:R-:W-:Y:S02]  /*5840*/  LOP3.LUT R7, R16, 0xff00ff, RZ, 0xc0, !PT ;  /* 0x00ff00ff10077812 */ /* 0x000fe400078ec0ff */
[----:B------:R-:W-:-:S02]  /*5850*/  PRMT R5, R5, 0x5410, R4 ;  /* 0x0000541005057816 */ /* 0x000fc40000000004 */
[--C-:B------:R-:W-:Y:S02]  /*5860*/  HSET2.LE.AND R6, R17, R204.reuse, PT ;  /* 0x000000cc11067233 */ /* 0x100fe40003803000 */
[--C-:B------:R-:W-:Y:S01]  /*5870*/  HSET2.LE.AND R4, R19, R204.reuse, PT ;  /* 0x000000cc13047233 */ /* 0x100fe20003803000 */
[----:B------:R-:W-:Y:S01]  /*5880*/  HMMA.16816.F32 R52, R20, R168, R52 ;  /* 0x000000a81434723c */ /* 0x000fe20000001834 */
[----:B------:R-:W-:Y:S01]  /*5890*/  LDSM.16.MT88.4 R16, [R203+0x17800] ;  /* 0x01780000cb10783b */ /* 0x000fe20000004200 */
[--C-:B------:R-:W-:Y:S02]  /*58a0*/  HSET2.LE.AND R7, R7, R204.reuse, PT ;  /* 0x000000cc07077233 */ /* 0x100fe40003803000 */
[----:B------:R-:W-:-:S04]  /*58b0*/  HSET2.LE.AND R5, R5, R204, PT ;  /* 0x000000cc05057233 */ /* 0x000fc80003803000 */
[----:B------:R-:W-:Y:S01]  /*58c0*/  HMMA.16816.F32 R56, R20, R170, R56 ;  /* 0x000000aa1438723c */ /* 0x000fe20000001838 */
[----:B------:R-:W2:Y:S04]  /*58d0*/  LDSM.16.MT88.4 R20, [R197+0x15000] ;  /* 0x01500000c514783b */ /* 0x000ea80000004200 */
[----:B------:R-:W-:Y:S03]  /*58e0*/  LDSM.16.MT88.4 R168, [R197+0x13000] ;  /* 0x01300000c5a8783b */ /* 0x000fe60000004200 */
[----:B------:R-:W-:Y:S01]  /*58f0*/  HMMA.16816.F32 R84, R24, R32, R84 ;  /* 0x000000201854723c */ /* 0x000fe20000001854 */
[----:B------:R-:W-:Y:S01]  /*5900*/  F2FP.F16.F32.PACK_AB R33, R226, R227 ;  /* 0x000000e3e221723e */ /* 0x000fe200000000ff */
[----:B------:R-:W-:Y:S01]  /*5910*/  FADD.FTZ R227, R227, R202 ;  /* 0x000000cae3e37221 */ /* 0x000fe20000010000 */
[----:B------:R-:W-:-:S02]  /*5920*/  F2FP.F16.F32.PACK_AB R32, R213, R214 ;  /* 0x000000d6d520723e */ /* 0x000fc400000000ff */
[----:B------:R-:W-:Y:S01]  /*5930*/  LOP3.LUT R4, R33, R4, RZ, 0xc0, !PT ;  /* 0x0000000421047212 */ /* 0x000fe200078ec0ff */
[----:B------:R-:W-:Y:S01]  /*5940*/  FADD.FTZ R227, R226, R227 ;  /* 0x000000e3e2e37221 */ /* 0x000fe20000010000 */
[----:B------:R-:W-:Y:S01]  /*5950*/  LOP3.LUT R5, R32, R5, RZ, 0xc0, !PT ;  /* 0x0000000520057212 */ /* 0x000fe200078ec0ff */
[C---:B-----5:R-:W-:Y:S01]  /*5960*/  HMMA.16816.F32 R148, R24.reuse, R28, R148 ;  /* 0x0000001c1894723c */ /* 0x060fe20000001894 */
[----:B------:R-:W-:Y:S01]  /*5970*/  F2FP.F16.F32.PACK_AB R29, R223, R222 ;  /* 0x000000dedf1d723e */ /* 0x000fe200000000ff */
[----:B------:R-:W-:Y:S01]  /*5980*/  FADD.FTZ R222, R222, R227 ;  /* 0x000000e3dede7221 */ /* 0x000fe20000010000 */
[----:B------:R-:W-:Y:S02]  /*5990*/  F2FP.F16.F32.PACK_AB R28, R212, R209 ;  /* 0x000000d1d41c723e */ /* 0x000fe400000000ff */
[----:B------:R-:W-:Y:S01]  /*59a0*/  LOP3.LUT R6, R29, R6, RZ, 0xc0, !PT ;  /* 0x000000061d067212 */ /* 0x000fe200078ec0ff */
[----:B------:R-:W-:Y:S01]  /*59b0*/  FADD.FTZ R227, R223, R222 ;  /* 0x000000dedfe37221 */ /* 0x000fe20000010000 */
[----:B------:R-:W-:Y:S01]  /*59c0*/  LOP3.LUT R7, R28, R7, RZ, 0xc0, !PT ;  /* 0x000000071c077212 */ /* 0x000fe200078ec0ff */
[----:B------:R-:W-:Y:S08]  /*59d0*/  HMMA.16816.F32 R52, R24, R172, R52 ;  /* 0x000000ac1834723c */ /* 0x000ff00000001834 */
[C---:B-1----:R-:W-:Y:S08]  /*59e0*/  HMMA.16816.F32 R160, R4.reuse, R12, R160 ;  /* 0x0000000c04a0723c */ /* 0x042ff000000018a0 */
[C---:B------:R-:W-:Y:S01]  /*59f0*/  HMMA.16816.F32 R156, R4.reuse, R14, R156 ;  /* 0x0000000e049c723c */ /* 0x040fe2000000189c */
[----:B------:R-:W1:Y:S07]  /*5a00*/  LDSM.16.MT88.4 R12, [R197+0x11800] ;  /* 0x01180000c50c783b */ /* 0x000e6e0000004200 */
[C---:B---3--:R-:W-:Y:S08]  /*5a10*/  HMMA.16816.F32 R60, R4.reuse, R8, R60 ;  /* 0x00000008043c723c */ /* 0x048ff0000000183c */
[----:B------:R-:W-:Y:S01]  /*5a20*/  HMMA.16816.F32 R64, R4, R10, R64 ;  /* 0x0000000a0440723c */ /* 0x000fe20000001840 */
[----:B------:R-:W3:Y:S07]  /*5a30*/  LDSM.16.MT88.4 R8, [R196+0x11800] ;  /* 0x01180000c408783b */ /* 0x000eee0000004200 */
[C---:B--2---:R-:W-:Y:S08]  /*5a40*/  HMMA.16816.F32 R100, R24.reuse, R20, R100 ;  /* 0x000000141864723c */ /* 0x044ff00000001864 */
[----:B------:R-:W-:Y:S01]  /*5a50*/  HMMA.16816.F32 R104, R24, R22, R104 ;  /* 0x000000161868723c */ /* 0x000fe20000001868 */
[----:B------:R-:W2:Y:S07]  /*5a60*/  LDSM.16.MT88.4 R20, [R203+0x15800] ;  /* 0x01580000cb14783b */ /* 0x000eae0000004200 */
[C---:B------:R-:W-:Y:S08]  /*5a70*/  HMMA.16816.F32 R124, R4.reuse, R16, R124 ;  /* 0x00000010047c723c */ /* 0x040ff0000000187c */
[C---:B------:R-:W-:Y:S01]  /*5a80*/  HMMA.16816.F32 R128, R4.reuse, R18, R128 ;  /* 0x000000120480723c */ /* 0x040fe20000001880 */
[----:B------:R-:W4:Y:S07]  /*5a90*/  LDSM.16.MT88.4 R16, [R195+0x11800] ;  /* 0x01180000c310783b */ /* 0x000f2e0000004200 */
[C---:B-1----:R-:W-:Y:S08]  /*5aa0*/  HMMA.16816.F32 R36, R4.reuse, R12, R36 ;  /* 0x0000000c0424723c */ /* 0x042ff00000001824 */
[----:B------:R-:W-:Y:S01]  /*5ab0*/  HMMA.16816.F32 R40, R4, R14, R40 ;  /* 0x0000000e0428723c */ /* 0x000fe20000001828 */
[----:B------:R-:W1:Y:S07]  /*5ac0*/  LDSM.16.MT88.4 R12, [R195+0x13800] ;  /* 0x01380000c30c783b */ /* 0x000e6e0000004200 */
[----:B------:R-:W-:Y:S01]  /*5ad0*/  HMMA.16816.F32 R56, R24, R174, R56 ;  /* 0x000000ae1838723c */ /* 0x000fe20000001838 */
[----:B------:R-:W-:Y:S07]  /*5ae0*/  LDSM.16.MT88.4 R172, [R197+0x13800] ;  /* 0x01380000c5ac783b */ /* 0x000fee0000004200 */
[C---:B---3--:R-:W-:Y:S08]  /*5af0*/  HMMA.16816.F32 R44, R4.reuse, R8, R44 ;  /* 0x00000008042c723c */ /* 0x048ff0000000182c */
[----:B------:R-:W-:Y:S01]  /*5b00*/  HMMA.16816.F32 R48, R4, R10, R48 ;  /* 0x0000000a0430723c */ /* 0x000fe20000001830 */
[----:B------:R-:W3:Y:S07]  /*5b10*/  LDSM.16.MT88.4 R8, [R195+0x15800] ;  /* 0x01580000c308783b */ /* 0x000eee0000004200 */
[C---:B------:R-:W-:Y:S08]  /*5b20*/  HMMA.16816.F32 R68, R24.reuse, R168, R68 ;  /* 0x000000a81844723c */ /* 0x040ff00000001844 */
[C---:B------:R-:W-:Y:S01]  /*5b30*/  HMMA.16816.F32 R72, R24.reuse, R170, R72 ;  /* 0x000000aa1848723c */ /* 0x040fe20000001848 */
[----:B------:R-:W5:Y:S07]  /*5b40*/  LDSM.16.MT88.4 R168, [R197+0x15800] ;  /* 0x01580000c5a8783b */ /* 0x000f6e0000004200 */
[C---:B------:R-:W-:Y:S01]  /*5b50*/  HMMA.16816.F32 R88, R24.reuse, R34, R88 ;  /* 0x000000221858723c */ /* 0x040fe20000001858 */
[----:B------:R-:W5:Y:S07]  /*5b60*/  LDSM.16.MT88.4 R32, [R197+0x17800] ;  /* 0x01780000c520783b */ /* 0x000f6e0000004200 */
[----:B------:R-:W-:Y:S01]  /*5b70*/  HMMA.16816.F32 R144, R24, R30, R144 ;  /* 0x0000001e1890723c */ /* 0x000fe20000001890 */
[----:B------:R-:W5:Y:S04]  /*5b80*/  LDSM.16.MT88.4 R28, [R196+0x13800] ;  /* 0x01380000c41c783b */ /* 0x000f680000004200 */
[----:B------:R-:W5:Y:S03]  /*5b90*/  LDSM.16.MT88.4 R24, [R196+0x15800] ;  /* 0x01580000c418783b */ /* 0x000f660000004200 */
        /* <DEDUP_REMOVED lines=34> */
[C---:B----4-:R-:W-:Y:S08]  /*5dc0*/  HMMA.16816.F32 R148, R4.reuse, R16, R148 ;  /* 0x000000100494723c */ /* 0x050ff00000001894 */
[----:B------:R-:W-:Y:S01]  /*5dd0*/  HMMA.16816.F32 R144, R4, R18, R144 ;  /* 0x000000120490723c */ /* 0x000fe20000001890 */
[----:B------:R-:W-:-:S04]  /*5de0*/  NOP ;  /* 0x0000000000007918 */ /* 0x000fc80000000000 */
[----:B------:R-:W-:-:S15]  /*5df0*/  BRA.U !UP2, `(.L_x_768) ;  /* 0x0000003d0aa07547 */ /* 0x000fde000b800000 */
[----:B------:R-:W-:Y:S01]  /*5e00*/  IMAD.U32 R4, RZ, RZ, UR22 ;  /* 0x00000016ff047e24 */ /* 0x000fe2000f8e00ff */
[----:B------:R-:W-:Y:S01]  /*5e10*/  USHF.R.S32.HI UR6, URZ, 0x1f, UR20 ;  /* 0x0000001fff067899 */ /* 0x000fe20008011414 */
[----:B------:R-:W-:Y:S01]  /*5e20*/  IMAD.U32 R5, RZ, RZ, UR21 ;  /* 0x00000015ff057e24 */ /* 0x000fe2000f8e00ff */
[----:B------:R-:W1:Y:S01]  /*5e30*/  S2R R217, SR_TID.X ;  /* 0x0000000000d97919 */ /* 0x000e620000002100 */
[----:B------:R-:W-:Y:S01]  /*5e40*/  IMAD.SHL.U32 R209, R192, 0x40, RZ ;  /* 0x00000040c0d17824 */ /* 0x000fe200078e00ff */
[----:B------:R-:W-:Y:S01]  /*5e50*/  UIMAD UR6, UR6, UR4, URZ ;  /* 0x00000004060672a4 */ /* 0x000fe2000f8e02ff */
[----:B------:R-:W-:Y:S01]  /*5e60*/  IMAD.WIDE.U32 R4, R166, UR10, R4 ;  /* 0x0000000aa6047c25 */ /* 0x000fe2000f8e0004 */
[----:B------:R-:W-:Y:S01]  /*5e70*/  UIADD3 UR4, UPT, UPT, UR15, -0x2, URZ ;  /* 0xfffffffe0f047890 */ /* 0x000fe2000fffe0ff */
[----:B------:R-:W-:Y:S01]  /*5e80*/  MOV R213, 0x40 ;  /* 0x0000004000d57802 */ /* 0x000fe20000000f00 */
[----:B------:R-:W-:Y:S01]  /*5e90*/  UIMAD UR5, UR20, UR5, UR6 ;  /* 0x00000005140572a4 */ /* 0x000fe2000f8e0206 */
[----:B------:R-:W-:Y:S01]  /*5ea0*/  IMAD.IADD R5, R2, 0x1, R5 ;  /* 0x0000000102057824 */ /* 0x000fe200078e0205 */
[----:B------:R-:W-:Y:S01]  /*5eb0*/  UIMAD.WIDE.U32 UR22, UR4, UR10, URZ ;  /* 0x0000000a041672a5 */ /* 0x000fe2000f8e00ff */
[----:B------:R-:W-:Y:S01]  /*5ec0*/  IMAD.SHL.U32 R214, R192, 0x20, RZ ;  /* 0x00000020c0d67824 */ /* 0x000fe200078e00ff */
[----:B------:R-:W-:Y:S01]  /*5ed0*/  UMOV UR6, 0x400 ;  /* 0x0000040000067882 */ /* 0x000fe20000000000 */
[----:B------:R-:W-:Y:S01]  /*5ee0*/  IMAD.WIDE.U32 R6, R0, UR20, R4 ;  /* 0x0000001400067c25 */ /* 0x000fe2000f8e0004 */
[----:B------:R-:W-:Y:S01]  /*5ef0*/  LOP3.LUT R5, R209, 0x200, RZ, 0xc0, !PT ;  /* 0x00000200d1057812 */ /* 0x000fe200078ec0ff */
[----:B------:R-:W-:Y:S01]  /*5f00*/  UIMAD UR4, UR4, UR11, UR23 ;  /* 0x0000000b040472a4 */ /* 0x000fe2000f8e0217 */
[----:B------:R-:W-:Y:S01]  /*5f10*/  S2UR UR20, SR_CgaCtaId ;  /* 0x00000000001479c3 */ /* 0x000fe20000008800 */
[----:B------:R-:W-:Y:S01]  /*5f20*/  IMAD.U32 R4, RZ, RZ, UR22 ;  /* 0x00000016ff047e24 */ /* 0x000fe2000f8e00ff */
[C---:B------:R-:W-:Y:S01]  /*5f30*/  IADD3 R230, P0, PT, R194.reuse, R6, RZ ;  /* 0x00000006c2e67210 */ /* 0x040fe20007f1e0ff */
[----:B------:R-:W-:Y:S01]  /*5f40*/  UIADD3 UR28, UP0, UPT, UR28, -0x180, URZ ;  /* 0xfffffe801c1c7890 */ /* 0x000fe2000ff1e0ff */
[----:B------:R-:W-:Y:S01]  /*5f50*/  LOP3.LUT R214, R5, 0x7c00, R214, 0xf8, !PT ;  /* 0x00007c0005d67812 */ /* 0x000fe200078ef8d6 */
[----:B------:R-:W-:Y:S01]  /*5f60*/  IMAD.U32 R5, RZ, RZ, UR23 ;  /* 0x00000017ff057e24 */ /* 0x000fe2000f8e00ff */
[----:B------:R-:W-:Y:S01]  /*5f70*/  IADD3.X R231, PT, PT, R7, UR5, RZ, P0, !PT ;  /* 0x0000000507e77c10 */ /* 0x000fe200087fe4ff */
[----:B------:R-:W-:Y:S01]  /*5f80*/  IMAD.U32 R0, RZ, RZ, UR4 ;  /* 0x00000004ff007e24 */ /* 0x000fe2000f8e00ff */
[----:B------:R-:W2:Y:S01]  /*5f90*/  S2UR UR5, SR_CgaCtaId ;  /* 0x00000000000579c3 */ /* 0x000ea20000008800 */
[----:B------:R-:W-:Y:S01]  /*5fa0*/  LOP3.LUT R194, R194, 0x1c0, R209, 0xf8, !PT ;  /* 0x000001c0c2c27812 */ /* 0x000fe200078ef8d1 */
[----:B------:R-:W-:Y:S01]  /*5fb0*/  USHF.L.U64.HI UR13, UR10, 0x5, UR11 ;  /* 0x000000050a0d7899 */ /* 0x000fe2000801020b */
[C---:B------:R-:W-:Y:S01]  /*5fc0*/  SHF.L.U64.HI R231, R230.reuse, 0x1, R231 ;  /* 0x00000001e6e77819 */ /* 0x040fe200000102e7 */
[----:B------:R-:W-:Y:S01]  /*5fd0*/  USHF.L.U32 UR10, UR10, 0x5, URZ ;  /* 0x000000050a0a7899 */ /* 0x000fe200080006ff */
[--C-:B------:R-:W-:Y:S01]  /*5fe0*/  SHF.R.U32.HI R5, RZ, 0x1, R192.reuse ;  /* 0x00000001ff057819 */ /* 0x100fe200000116c0 */
[----:B------:R-:W-:Y:S01]  /*5ff0*/  UIADD3 UR15, UPT, UPT, UR15, -0x3, URZ ;  /* 0xfffffffd0f0f7890 */ /* 0x000fe2000fffe0ff */
[----:B------:R-:W-:Y:S01]  /*6000*/  SHF.L.U32 R230, R230, 0x1, RZ ;  /* 0x00000001e6e67819 */ /* 0x000fe200000006ff */
[----:B------:R-:W3:Y:S01]  /*6010*/  LDCU UR4, c[0x0][0x45c] ;  /* 0x00008b80ff0477ac */ /* 0x000ee20008000800 */
[----:B------:R-:W-:-:S02]  /*6020*/  LOP3.LUT R192, R194, 0x8, R192, 0x78, !PT ;  /* 0x00000008c2c07812 */ /* 0x000fc400078e78c0 */
[----:B------:R-:W-:Y:S01]  /*6030*/  LOP3.LUT R209, R209, 0x400, RZ, 0xc0, !PT ;  /* 0x00000400d1d17812 */ /* 0x000fe200078ec0ff */
[----:B------:R-:W-:Y:S01]  /*6040*/  UIADD3.X UR26, UPT, UPT, UR26, -0x1, URZ, UP0, !UPT ;  /* 0xffffffff1a1a7890 */ /* 0x000fe200087fe4ff */
[----:B------:R-:W-:Y:S01]  /*6050*/  LOP3.LUT R5, R194, 0x8, R5, 0x78, !PT ;  /* 0x00000008c2057812 */ /* 0x000fe200078e7805 */
[----:B------:R-:W-:Y:S01]  /*6060*/  UMOV UR30, UR12 ;  /* 0x0000000c001e7c82 */ /* 0x000fe20008000000 */
[----:B------:R-:W-:Y:S01]  /*6070*/  LEA R230, P0, R4, R230, 0x7 ;  /* 0x000000e604e67211 */ /* 0x000fe200078038ff */
[----:B------:R-:W-:Y:S01]  /*6080*/  IMAD R209, R192, 0x2, R209 ;  /* 0x00000002c0d17824 */ /* 0x000fe200078e02d1 */
[----:B------:R-:W-:Y:S02]  /*6090*/  LOP3.LUT R214, R214, R5, RZ, 0xfc, !PT ;  /* 0x00000005d6d67212 */ /* 0x000fe400078efcff */
[----:B------:R-:W-:Y:S01]  /*60a0*/  LEA.HI.X R231, R4, R231, R0, 0x7, P0 ;  /* 0x000000e704e77211 */ /* 0x000fe200000f3c00 */
[----:B------:R-:W-:Y:S01]  /*60b0*/  IMAD.MOV.U32 R0, RZ, RZ, R3 ;  /* 0x000000ffff007224 */ /* 0x000fe200078e0003 */
[----:B------:R-:W-:Y:S01]  /*60c0*/  SEL R213, R213, 0xffffffc0, !P5 ;  /* 0xffffffc0d5d57807 */ /* 0x000fe20006800000 */
[----:B------:R-:W-:Y:S01]  /*60d0*/  IMAD.MOV.U32 R3, RZ, RZ, 0x20 ;  /* 0x00000020ff037424 */ /* 0x000fe200078e00ff */
[----:B------:R-:W-:Y:S01]  /*60e0*/  LOP3.LUT R222, R165, 0x1e00, R198, 0xf8, !PT ;  /* 0x00001e00a5de7812 */ /* 0x000fe200078ef8c6 */
[----:B--2---:R-:W-:Y:S01]  /*60f0*/  ULEA UR5, UR5, UR6, 0x18 ;  /* 0x0000000605057291 */ /* 0x004fe2000f8ec0ff */
[----:B------:R-:W-:Y:S01]  /*6100*/  IADD3 R230, P0, PT, R230, UR8, RZ ;  /* 0x00000008e6e67c10 */ /* 0x000fe2000ff1e0ff */
[----:B------:R-:W-:Y:S01]  /*6110*/  IMAD.MOV.U32 R165, RZ, RZ, R164 ;  /* 0x000000ffffa57224 */ /* 0x000fe200078e00a4 */
[----:B------:R-:W-:Y:S01]  /*6120*/  SEL R3, R3, 0xffffffe0, !P6 ;  /* 0xffffffe003037807 */ /* 0x000fe20007000000 */
[----:B------:R-:W-:Y:S01]  /*6130*/  UMOV UR8, 0x400 ;  /* 0x0000040000087882 */ /* 0x000fe20000000000 */
[----:B------:R-:W-:Y:S01]  /*6140*/  IADD3.X R231, PT, PT, R231, UR9, RZ, P0, !PT ;  /* 0x00000009e7e77c10 */ /* 0x000fe200087fe4ff */
[----:B------:R-:W-:Y:S01]  /*6150*/  VIADD R166, R209, UR5 ;  /* 0x00000005d1a67c36 */ /* 0x000fe20008000000 */
[----:B------:R-:W-:Y:S01]  /*6160*/  LEA R214, R214, UR5, 0x1 ;  /* 0x00000005d6d67c11 */ /* 0x000fe2000f8e08ff */
[----:B------:R-:W-:Y:S01]  /*6170*/  ULEA UR6, UR20, UR8, 0x18 ;  /* 0x0000000814067291 */ /* 0x000fe2000f8ec0ff */
[----:B------:R-:W-:Y:S01]  /*6180*/  LEA R222, R222, UR5, 0x1 ;  /* 0x00000005dede7c11 */ /* 0x000fe2000f8e08ff */
[C---:B------:R-:W-:Y:S01]  /*6190*/  IMAD.IADD R208, R166.reuse, 0x1, R213 ;  /* 0x00000001a6d07824 */ /* 0x040fe200078e02d5 */
[----:B------:R-:W-:Y:S01]  /*61a0*/  IADD3 R166, PT, PT, R166, R3, RZ ;  /* 0x00000003a6a67210 */ /* 0x000fe20007ffe0ff */
[----:B------:R-:W-:-:S02]  /*61b0*/  IMAD.IADD R213, R213, 0x1, R214 ;  /* 0x00000001d5d57824 */ /* 0x000fc400078e02d6 */
[C---:B------:R-:W-:Y:S02]  /*61c0*/  IMAD.IADD R211, R3.reuse, 0x1, R214 ;  /* 0x0000000103d37824 */ /* 0x040fe400078e02d6 */
[C---:B------:R-:W-:Y:S02]  /*61d0*/  IMAD.IADD R167, R3.reuse, 0x1, R208 ;  /* 0x0000000103a77824 */ /* 0x040fe400078e02d0 */
[----:B------:R-:W-:Y:S01]  /*61e0*/  IMAD.IADD R212, R3, 0x1, R213 ;  /* 0x0000000103d47824 */ /* 0x000fe200078e02d5 */
[----:B-1-3--:R-:W-:Y:S06]  /*61f0*/  BRA `(.L_x_769) ;  /* 0x0000000000a07947 */ /* 0x00afec0003800000 */
.L_x_771:
        /* <DEDUP_REMOVED lines=13> */
[CC--:B------:R-:W-:Y:S01]  /*62d0*/  LEA R176, P2, R171.reuse, R216.reuse, 0x1 ;  /* 0x000000d8abb07211 */ /* 0x0c0fe200078408ff */
[----:B------:R1:W-:Y:S01]  /*62e0*/  LDGSTS.E.BYPASS.LTC128B.128 [R222+0xa000], desc[UR16][R174.64+0x80] ;  /* 0x0a000080aede7fae */ /* 0x0003e2000b981a10 */
[----:B------:R-:W-:Y:S02]  /*62f0*/  IADD3 R164, P0, PT, R164, R171, RZ ;  /* 0x000000aba4a47210 */ /* 0x000fe40007f1e0ff */
[--C-:B------:R-:W-:Y:S01]  /*6300*/  LEA.HI.X R177, R171, R215, R170.reuse, 0x1, P2 ;  /* 0x000000d7abb17211 */ /* 0x100fe200010f0caa */
[----:B------:R1:W-:Y:S01]  /*6310*/  LDGSTS.E.BYPASS.LTC128B.128 [R222+0xc000], desc[UR16][R174.64+0x100] ;  /* 0x0c000100aede7fae */ /* 0x0003e2000b981a10 */
[----:B------:R-:W-:Y:S01]  /*6320*/  LEA R172, P1, R2, R171, 0x5 ;  /* 0x000000ab02ac7211 */ /* 0x000fe200078228ff */
[----:B------:R-:W-:Y:S02]  /*6330*/  IMAD.X R168, R168, 0x1, R170, P0 ;  /* 0x00000001a8a87824 */ /* 0x000fe400000e06aa */
[----:B------:R1:W-:Y:S01]  /*6340*/  LDGSTS.E.BYPASS.LTC128B.128 [R222+0xe000], desc[UR16][R174.64+0x180] ;  /* 0x0e000180aede7fae */ /* 0x0003e2000b981a10 */
[----:B------:R-:W-:Y:S02]  /*6350*/  LEA R178, P0, R172, R216, 0x1 ;  /* 0x000000d8acb27211 */ /* 0x000fe400078008ff */
        /* <DEDUP_REMOVED lines=18> */
.L_x_769:
        /* <DEDUP_REMOVED lines=253> */
.L_x_770:
[----:B------:R-:W-:Y:S01]  /*7450*/  FMNMX3.FTZ R3, R205, R26, R27, !PT ;  /* 0x0000001acd037276 */ /* 0x000fe2000781001b */
[----:B------:R-:W-:Y:S01]  /*7460*/  SHFL.BFLY PT, R169, R204, 0x2, 0x1f ;  /* 0x0c401f00cca97f89 */ /* 0x000fe200000e0000 */
[----:B------:R-:W-:Y:S01]  /*7470*/  UIADD3 UR8, UPT, UPT, UR30, -0x4, URZ ;  /* 0xfffffffc1e087890 */ /* 0x000fe2000fffe0ff */
[----:B------:R-:W-:Y:S01]  /*7480*/  MOV R192, R217 ;  /* 0x000000d900c07202 */ /* 0x000fe20000000f00 */
[----:B------:R-:W-:Y:S01]  /*7490*/  UIADD3 UR21, UPT, UPT, UR18, -0x61c88647, URZ ;  /* 0x9e3779b912157890 */ /* 0x000fe2000fffe0ff */
[----:B------:R-:W-:Y:S01]  /*74a0*/  FMNMX3.FTZ R3, R3, R30, R31, !PT ;  /* 0x0000001e03037276 */ /* 0x000fe2000781001f */
[----:B------:R-:W-:Y:S01]  /*74b0*/  UIADD3 UR20, UPT, UPT, UR18, 0x3c6ef372, URZ ;  /* 0x3c6ef37212147890 */ /* 0x000fe2000fffe0ff */
[----:B------:R-:W-:Y:S01]  /*74c0*/  SHF.L.U32 R198, R192, 0x3, RZ ;  /* 0x00000003c0c67819 */ /* 0x000fe200000006ff */
[----:B------:R-:W-:Y:S01]  /*74d0*/  UIADD3 UR27, UPT, UPT, UR19, 0x76cf5d0a, URZ ;  /* 0x76cf5d0a131b7890 */ /* 0x000fe2000fffe0ff */
[----:B------:R-:W-:Y:S01]  /*74e0*/  FMNMX3.FTZ R164, R3, R34, R35, !PT ;  /* 0x0000002203a47276 */ /* 0x000fe20007810023 */
[----:B------:R-:W-:Y:S01]  /*74f0*/  UIADD3 UR25, UPT, UPT, UR19, 0x32370b8f, URZ ;  /* 0x32370b8f13197890 */ /* 0x000fe2000fffe0ff */
[----:B------:R-:W-:Y:S01]  /*7500*/  LOP3.LUT R194, R198, 0x38, RZ, 0xc0, !PT ;  /* 0x00000038c6c27812 */ /* 0x000fe200078ec0ff */
[----:B------:R-:W-:Y:S01]  /*7510*/  UIADD3 UR11, UPT, UPT, UR18, 0x78dde6e4, URZ ;  /* 0x78dde6e4120b7890 */ /* 0x000fe2000fffe0ff */
[----:B------:R-:W-:Y:S01]  /*7520*/  SHF.R.U32.HI R193, RZ, 0x1, R192 ;  /* 0x00000001ffc17819 */ /* 0x000fe200000116c0 */
[----:B------:R-:W2:Y:S01]  /*7530*/  SHFL.BFLY PT, R3, R164, 0x2, 0x1f ;  /* 0x0c401f00a4037f89 */ /* 0x000ea200000e0000 */
[----:B------:R-:W-:Y:S01]  /*7540*/  UIADD3 UR12, UPT, UPT, UR18, -0x255992d5, URZ ;  /* 0xdaa66d2b120c7890 */ /* 0x000fe2000fffe0ff */
[----:B------:R-:W-:Y:S01]  /*7550*/  LOP3.LUT P5, RZ, R192, 0x4, RZ, 0xc0, !PT ;  /* 0x00000004c0ff7812 */ /* 0x000fe200078ac0ff */
[----:B------:R-:W-:Y:S02]  /*7560*/  UIADD3 UR23, UPT, UPT, UR19, -0x56f99767, URZ ;  /* 0xa906689913177890 */ /* 0x000fe4000fffe0ff */
[----:B------:R-:W-:Y:S02]  /*7570*/  UIADD3 UR24, UPT, UPT, UR19, -0x126145ec, URZ ;  /* 0xed9eba1413187890 */ /* 0x000fe4000fffe0ff */
[----:B------:R-:W-:Y:S02]  /*7580*/  UIADD3 UR9, UPT, UPT, UR18, 0x1715609d, URZ ;  /* 0x1715609d12097890 */ /* 0x000fe4000fffe0ff */
[----:B------:R-:W-:Y:S02]  /*7590*/  UIADD3 UR22, UPT, UPT, UR19, 0x646e171e, URZ ;  /* 0x646e171e13167890 */ /* 0x000fe4000fffe0ff */
[----:B------:R-:W-:Y:S02]  /*75a0*/  UIADD3 UR29, UPT, UPT, UR30, -0x3, URZ ;  /* 0xfffffffd1e1d7890 */ /* 0x000fe4000fffe0ff */
[----:B------:R-:W-:Y:S01]  /*75b0*/  UIADD3 UR30, UPT, UPT, UR30, -0x2, URZ ;  /* 0xfffffffe1e1e7890 */ /* 0x000fe2000fffe0ff */
[----:B--2---:R-:W-:Y:S02]  /*75c0*/  FMNMX.FTZ R2, R164, R3, !PT ;  /* 0x00000003a4027209 */ /* 0x004fe40007810000 */
[----:B------:R-:W-:Y:S02]  /*75d0*/  FMNMX.FTZ R171, R204, R169, !PT ;  /* 0x000000a9ccab7209 */ /* 0x000fe40007810000 */
[----:B------:R-:W-:Y:S01]  /*75e0*/  MOV R169, UR8 ;  /* 0x0000000800a97c02 */ /* 0x000fe20008000f00 */
[----:B------:R-:W2:Y:S01]  /*75f0*/  SHFL.BFLY PT, R3, R2, 0x1, 0x1f ;  /* 0x0c201f0002037f89 */ /* 0x000ea200000e0000 */
[----:B------:R-:W-:Y:S02]  /*7600*/  UIADD3 UR8, UPT, UPT, UR18, -0x4ab325aa, URZ ;  /* 0xb54cda5612087890 */ /* 0x000fe4000fffe0ff */
[----:B------:R-:W-:Y:S05]  /*7610*/  LOP3.LUT R169, R169, UR19, R225, 0x96, !PT ;  /* 0x00000013a9a97c12 */ /* 0x000fea000f8e96e1 */
[----:B------:R-:W3:Y:S01]  /*7620*/  SHFL.BFLY PT, R168, R171, 0x1, 0x1f ;  /* 0x0c201f00aba87f89 */ /* 0x000ee200000e0000 */
[----:B-1----:R-:W-:Y:S05]  /*7630*/  IMAD.WIDE.U32 R180, R169, -0x326172a9, RZ ;  /* 0xcd9e8d57a9b47825 */ /* 0x002fea00078e00ff */
[----:B------:R-:W-:Y:S02]  /*7640*/  LOP3.LUT R169, R228, UR21, R181, 0x96, !PT ;  /* 0x00000015e4a97c12 */ /* 0x000fe4000f8e96b5 */
[----:B------:R-:W-:Y:S03]  /*7650*/  LOP3.LUT R180, R219, UR20, R180, 0x96, !PT ;  /* 0x00000014dbb47c12 */ /* 0x000fe6000f8e96b4 */
[----:B------:R-:W-:Y:S04]  /*7660*/  IMAD.WIDE.U32 R184, R169, -0x2daee0ad, RZ ;  /* 0xd2511f53a9b87825 */ /* 0x000fe800078e00ff */
[----:B------:R-:W-:Y:S01]  /*7670*/  IMAD.WIDE.U32 R180, R180, -0x2daee0ad, RZ ;  /* 0xd2511f53b4b47825 */ /* 0x000fe200078e00ff */
[----:B------:R-:W-:Y:S02]  /*7680*/  LOP3.LUT R182, R220, UR27, R185, 0x96, !PT ;  /* 0x0000001bdcb67c12 */ /* 0x000fe4000f8e96b9 */
[----:B--2---:R-:W-:Y:S02]  /*7690*/  FMNMX.FTZ R3, R2, R3, !PT ;  /* 0x0000000302037209 */ /* 0x004fe40007810000 */
[----:B------:R-:W-:Y:S01]  /*76a0*/  LOP3.LUT R184, R184, UR25, R181, 0x96, !PT ;  /* 0x00000019b8b87c12 */ /* 0x000fe2000f8e96b5 */
[----:B------:R-:W-:Y:S01]  /*76b0*/  IMAD.WIDE.U32 R182, R182, -0x326172a9, RZ ;  /* 0xcd9e8d57b6b67825 */ /* 0x000fe200078e00ff */
[----:B---3--:R-:W-:Y:S03]  /*76c0*/  FMNMX.FTZ R164, R171, R168, !PT ;  /* 0x000000a8aba47209 */ /* 0x008fe60007810000 */
[C---:B------:R-:W-:Y:S01]  /*76d0*/  FMUL.FTZ R226, R3.reuse, UR4 ;  /* 0x0000000403e27c20 */ /* 0x040fe20008410000 */
[----:B------:R-:W-:Y:S01]  /*76e0*/  IMAD.WIDE.U32 R184, R184, -0x326172a9, RZ ;  /* 0xcd9e8d57b8b87825 */ /* 0x000fe200078e00ff */
[C---:B------:R-:W-:Y:S03]  /*76f0*/  FSETP.NEU.FTZ.AND P0, PT, R164.reuse, -INF , PT ;  /* 0xff800000a400780b */ /* 0x040fe60003f1d000 */
[----:B------:R-:W-:Y:S01]  /*7700*/  FMUL.FTZ R232, R164, UR4 ;  /* 0x00000004a4e87c20 */ /* 0x000fe20008410000 */
[----:B------:R-:W-:Y:S01]  /*7710*/  LOP3.LUT R2, R218, UR12, R183, 0x96, !PT ;  /* 0x0000000cda027c12 */ /* 0x000fe2000f8e96b7 */
[C---:B------:R-:W-:Y:S01]  /*7720*/  FADD.FTZ R0, -R3.reuse, R0 ;  /* 0x0000000003007221 */ /* 0x040fe20000010100 */
[----:B------:R-:W-:Y:S02]  /*7730*/  LOP3.LUT R182, R182, UR11, R185, 0x96, !PT ;  /* 0x0000000bb6b67c12 */ /* 0x000fe4000f8e96b9 */
[----:B------:R-:W-:Y:S01]  /*7740*/  FSEL R232, R232, RZ, P0 ;  /* 0x000000ffe8e87208 */ /* 0x000fe20000000000 */
[----:B------:R-:W-:Y:S01]  /*7750*/  IMAD.WIDE.U32 R168, R2, -0x2daee0ad, RZ ;  /* 0xd2511f5302a87825 */ /* 0x000fe200078e00ff */
[----:B------:R-:W-:Y:S02]  /*7760*/  FSETP.NEU.FTZ.AND P0, PT, R3, -INF , PT ;  /* 0xff8000000300780b */ /* 0x000fe40003f1d000 */
[----:B------:R-:W-:Y:S01]  /*7770*/  LOP3.LUT R2, R193, 0x8, RZ, 0xc0, !PT ;  /* 0x00000008c1027812 */ /* 0x000fe200078ec0ff */
[----:B------:R-:W-:Y:S01]  /*7780*/  IMAD.WIDE.U32 R182, R182, -0x2daee0ad, RZ ;  /* 0xd2511f53b6b67825 */ /* 0x000fe200078e00ff */
[----:B------:R-:W-:Y:S03]  /*7790*/  FSEL R226, R226, RZ, P0 ;  /* 0x000000ffe2e27208 */ /* 0x000fe60000000000 */
[--C-:B------:R-:W-:Y:S01]  /*77a0*/  FFMA.FTZ R199, R9, UR4, -R232.reuse ;  /* 0x0000000409c77c23 */ /* 0x100fe200080108e8 */
[----:B------:R-:W-:Y:S01]  /*77b0*/  SHF.L.U32 R9, R192, 0x6, RZ ;  /* 0x00000006c0097819 */ /* 0x000fe200000006ff */
[----:B------:R-:W-:Y:S01]  /*77c0*/  FFMA.FTZ R202, R8, UR4, -R232 ;  /* 0x0000000408ca7c23 */ /* 0x000fe200080108e8 */
[----:B------:R-:W-:Y:S01]  /*77d0*/  FFMA.FTZ R200, R11, UR4, -R226 ;  /* 0x000000040bc87c23 */ /* 0x000fe200080108e2 */
[----:B------:R-:W1:Y:S01]  /*77e0*/  LDC R8, c[0x0][0x4f8] ;  /* 0x00013e00ff087b82 */ /* 0x000e620000000800 */
[----:B------:R-:W-:Y:S01]  /*77f0*/  LOP3.LUT R170, R168, UR23, R183, 0x96, !PT ;  /* 0x00000017a8aa7c12 */ /* 0x000fe2000f8e96b7 */
[----:B------:R-:W-:Y:S01]  /*7800*/  FFMA.FTZ R203, R4, UR4, -R232 ;  /* 0x0000000404cb7c23 */ /* 0x000fe200080108e8 */
[----:B------:R-:W-:Y:S01]  /*7810*/  LOP3.LUT R11, R194, 0x1c0, R9, 0xf8, !PT ;  /* 0x000001c0c20b7812 */ /* 0x000fe200078ef809 */
[--C-:B------:R-:W-:Y:S01]  /*7820*/  FFMA.FTZ R201, R10, UR4, -R226.reuse ;  /* 0x000000040ac97c23 */ /* 0x100fe200080108e2 */
[----:B------:R-:W-:Y:S01]  /*7830*/  LOP3.LUT R180, R180, UR24, R169, 0x96, !PT ;  /* 0x00000018b4b47c12 */ /* 0x000fe2000f8e96a9 */
[----:B------:R-:W-:Y:S01]  /*7840*/  IMAD.WIDE.U32 R170, R170, -0x326172a9, RZ ;  /* 0xcd9e8d57aaaa7825 */ /* 0x000fe200078e00ff */
[----:B------:R-:W-:Y:S01]  /*7850*/  LOP3.LUT R2, R11, R2, RZ, 0x3c, !PT ;  /* 0x000000020b027212 */ /* 0x000fe200078e3cff */
[----:B------:R-:W-:Y:S02]  /*7860*/  MUFU.EX2 R200, R200 ;  /* 0x000000c800c87308 */ /* 0x000fe40000000800 */
[--C-:B------:R-:W-:Y:S01]  /*7870*/  FFMA.FTZ R205, R6, UR4, -R226.reuse ;  /* 0x0000000406cd7c23 */ /* 0x100fe200080108e2 */
[----:B------:R-:W-:Y:S01]  /*7880*/  IMAD.WIDE.U32 R180, R180, -0x326172a9, RZ ;  /* 0xcd9e8d57b4b47825 */ /* 0x000fe200078e00ff */
[----:B------:R-:W-:Y:S02]  /*7890*/  LOP3.LUT R2, R2, 0x200, R9, 0xf8, !PT ;  /* 0x0000020002027812 */ /* 0x000fe400078ef809 */
[----:B------:R-:W-:Y:S01]  /*78a0*/  MOV R4, R170 ;  /* 0x000000aa00047202 */ /* 0x000fe20000000f00 */
[----:B------:R-:W-:Y:S01]  /*78b0*/  FFMA.FTZ R206, R7, UR4, -R226 ;  /* 0x0000000407ce7c23 */ /* 0x000fe200080108e2 */
[----:B------:R-:W-:Y:S02]  /*78c0*/  LEA R195, R2, UR6, 0x1 ;  /* 0x0000000602c37c11 */ /* 0x000fe4000f8e08ff */
[----:B------:R-:W2:Y:S01]  /*78d0*/  MUFU.EX2 R201, R201 ;  /* 0x000000c900c97308 */ /* 0x000ea20000000800 */
[----:B------:R-:W-:Y:S01]  /*78e0*/  LOP3.LUT R169, R4, 0xff, RZ, 0xc0, !PT ;  /* 0x000000ff04a97812 */ /* 0x000fe200078ec0ff */
[--C-:B------:R-:W-:Y:S01]  /*78f0*/  FFMA.FTZ R204, R5, UR4, -R232.reuse ;  /* 0x0000000405cc7c23 */ /* 0x100fe200080108e8 */
[----:B------:R-:W-:Y:S01]  /*7900*/  LOP3.LUT R4, R180, UR8, R171, 0x96, !PT ;  /* 0x00000008b4047c12 */ /* 0x000fe2000f8e96ab */
[----:B------:R-:W3:Y:S01]  /*7910*/  LDSM.16.MT88.4 R172, [R195+0x10000] ;  /* 0x01000000c3ac783b */ /* 0x000ee20000004200 */
[----:B------:R-:W-:Y:S01]  /*7920*/  LOP3.LUT P0, RZ, R192, 0x2, RZ, 0xc0, !PT ;  /* 0x00000002c0ff7812 */ /* 0x000fe2000780c0ff */
[--C-:B------:R-:W-:Y:S01]  /*7930*/  FFMA.FTZ R233, R16, UR4, -R232.reuse ;  /* 0x0000000410e97c23 */ /* 0x100fe200080108e8 */
[C---:B------:R-:W-:Y:S03]  /*7940*/  LOP3.LUT R9, R4.reuse, 0xff, RZ, 0xc0, !PT ;  /* 0x000000ff04097812 */ /* 0x040fe600078ec0ff */
[----:B------:R-:W-:Y:S01]  /*7950*/  MUFU.EX2 R202, R202 ;  /* 0x000000ca00ca7308 */ /* 0x000fe20000000800 */
[C---:B------:R-:W-:Y:S01]  /*7960*/  LOP3.LUT R168, R4.reuse, 0xffff, RZ, 0xc0, !PT ;  /* 0x0000ffff04a87812 */ /* 0x040fe200078ec0ff */
[----:B------:R-:W-:Y:S01]  /*7970*/  FFMA.FTZ R234, R17, UR4, -R232 ;  /* 0x0000000411ea7c23 */ /* 0x000fe200080108e8 */
[----:B------:R-:W-:Y:S01]  /*7980*/  PRMT R7, R4, 0x7632, R7 ;  /* 0x0000763204077816 */ /* 0x000fe20000000007 */
[----:B------:R-:W-:Y:S01]  /*7990*/  FFMA.FTZ R235, R18, UR4, -R226 ;  /* 0x0000000412eb7c23 */ /* 0x000fe200080108e2 */
[----:B------:R-:W-:Y:S01]  /*79a0*/  SHF.R.U32.HI R6, RZ, 0x18, R4 ;  /* 0x00000018ff067819 */ /* 0x000fe20000011604 */
[----:B------:R-:W-:Y:S01]  /*79b0*/  FADD.FTZ R4, -R164, R165 ;  /* 0x000000a5a4047221 */ /* 0x000fe20000010100 */
[C---:B------:R-:W-:Y:S03]  /*79c0*/  PRMT R11, R170.reuse, 0x7773, RZ ;  /* 0x00007773aa0b7816 */ /* 0x040fe600000000ff */
[----:B------:R-:W4:Y:S01]  /*79d0*/  MUFU.EX2 R199, R199 ;  /* 0x000000c700c77308 */ /* 0x000f220000000800 */
[----:B------:R-:W-:Y:S01]  /*79e0*/  PRMT R10, R170, 0x7772, RZ ;  /* 0x00007772aa0a7816 */ /* 0x000fe200000000ff */
[----:B------:R-:W-:Y:S01]  /*79f0*/  FMUL.FTZ R2, R4, UR4 ;  /* 0x0000000404027c20 */ /* 0x000fe20008410000 */
[----:B------:R-:W-:Y:S01]  /*7a00*/  SEL R180, R210, 0xffffffe0, !P0 ;  /* 0xffffffe0d2b47807 */ /* 0x000fe20004000000 */
[----:B------:R-:W-:Y:S01]  /*7a10*/  FMUL.FTZ R4, R0, UR4 ;  /* 0x0000000400047c20 */ /* 0x000fe20008410000 */
[----:B-1----:R-:W-:Y:S01]  /*7a20*/  LOP3.LUT R8, R8, 0xff, RZ, 0xc0, !PT ;  /* 0x000000ff08087812 */ /* 0x002fe200078ec0ff */
[----:B------:R-:W-:Y:S01]  /*7a30*/  FFMA.FTZ R236, R19, UR4, -R226 ;  /* 0x0000000413ec7c23 */ /* 0x000fe200080108e2 */
[----:B------:R-:W-:Y:S03]  /*7a40*/  PRMT R5, R10, 0x5410, R11 ;  /* 0x000054100a057816 */ /* 0x000fe6000000000b */
[----:B------:R-:W-:Y:S01]  /*7a50*/  MUFU.EX2 R203, R203 ;  /* 0x000000cb00cb7308 */ /* 0x000fe20000000800 */
[----:B------:R-:W-:Y:S01]  /*7a60*/  IADD3 R196, PT, PT, R180, R195, RZ ;  /* 0x000000c3b4c47210 */ /* 0x000fe20007ffe0ff */
[--C-:B------:R-:W-:Y:S01]  /*7a70*/  FFMA.FTZ R238, R13, UR4, -R232.reuse ;  /* 0x000000040dee7c23 */ /* 0x100fe200080108e8 */
[----:B------:R-:W-:Y:S01]  /*7a80*/  LEA R207, R8, R8, 0x10 ;  /* 0x0000000808cf7211 */ /* 0x000fe200078e80ff */
[----:B------:R-:W-:Y:S01]  /*7a90*/  FFMA.FTZ R237, R12, UR4, -R232 ;  /* 0x000000040ced7c23 */ /* 0x000fe200080108e8 */
[----:B------:R-:W-:Y:S01]  /*7aa0*/  LOP3.LUT R8, R5, 0xff00ff, RZ, 0xc0, !PT ;  /* 0x00ff00ff05087812 */ /* 0x000fe200078ec0ff */
[----:B------:R-:W1:Y:S01]  /*7ab0*/  LDSM.16.MT88.4 R176, [R196+0x10000] ;  /* 0x01000000c4b0783b */ /* 0x000e620000004200 */
[----:B------:R-:W-:Y:S03]  /*7ac0*/  SHF.R.U32.HI R168, RZ, 0x8, R168 ;  /* 0x00000008ffa87819 */ /* 0x000fe600000116a8 */
[----:B------:R-:W5:Y:S01]  /*7ad0*/  MUFU.EX2 R204, R204 ;  /* 0x000000cc00cc7308 */ /* 0x000f620000000800 */
[----:B------:R-:W-:Y:S01]  /*7ae0*/  LOP3.LUT R7, R7, 0xff, RZ, 0xc0, !PT ;  /* 0x000000ff07077812 */ /* 0x000fe200078ec0ff */
[--C-:B------:R-:W-:Y:S01]  /*7af0*/  FFMA.FTZ R239, R14, UR4, -R226.reuse ;  /* 0x000000040eef7c23 */ /* 0x100fe200080108e2 */
[----:B------:R-:W-:Y:S01]  /*7b00*/  PRMT R170, R170, 0x7771, RZ ;  /* 0x00007771aaaa7816 */ /* 0x000fe200000000ff */
[----:B------:R-:W-:Y:S01]  /*7b10*/  FFMA.FTZ R240, R15, UR4, -R226 ;  /* 0x000000040ff07c23 */ /* 0x000fe200080108e2 */
[--C-:B------:R-:W-:Y:S02]  /*7b20*/  HSET2.LE.AND R171, R8, R207.reuse, PT ;  /* 0x000000cf08ab7233 */ /* 0x100fe40003803000 */
[----:B--2---:R-:W-:Y:S03]  /*7b30*/  F2FP.F16.F32.PACK_AB R8, R200, R201 ;  /* 0x000000c9c808723e */ /* 0x004fe600000000ff */
[----:B------:R-:W-:Y:S01]  /*7b40*/  MUFU.EX2 R205, R205 ;  /* 0x000000cd00cd7308 */ /* 0x000fe20000000800 */
[----:B------:R-:W-:Y:S02]  /*7b50*/  PRMT R168, R9, 0x5410, R168 ;  /* 0x0000541009a87816 */ /* 0x000fe400000000a8 */
[----:B------:R-:W-:Y:S02]  /*7b60*/  PRMT R170, R169, 0x5410, R170 ;  /* 0x00005410a9aa7816 */ /* 0x000fe400000000aa */
[----:B------:R-:W-:Y:S02]  /*7b70*/  PRMT R6, R7, 0x5410, R6 ;  /* 0x0000541007067816 */ /* 0x000fe40000000006 */
[----:B------:R-:W-:Y:S03]  /*7b80*/  LOP3.LUT R171, R8, R171, RZ, 0xc0, !PT ;  /* 0x000000ab08ab7212 */ /* 0x000fe600078ec0ff */
[----:B------:R-:W2:Y:S01]  /*7b90*/  MUFU.EX2 R206, R206 ;  /* 0x000000ce00ce7308 */ /* 0x000ea20000000800 */
[----:B------:R-:W-:Y:S02]  /*7ba0*/  IADD3 R8, PT, PT, R195, 0x10000, RZ ;  /* 0x00010000c3087810 */ /* 0x000fe40007ffe0ff */
[--C-:B------:R-:W-:Y:S02]  /*7bb0*/  HSET2.LE.AND R170, R170, R207.reuse, PT ;  /* 0x000000cfaaaa7233 */ /* 0x100fe40003803000 */
[--C-:B------:R-:W-:Y:S02]  /*7bc0*/  HSET2.LE.AND R168, R168, R207.reuse, PT ;  /* 0x000000cfa8a87233 */ /* 0x100fe40003803000 */
[--C-:B------:R-:W-:Y:S03]  /*7bd0*/  HSET2.LE.AND R169, R6, R207.reuse, PT ;  /* 0x000000cf06a97233 */ /* 0x100fe60003803000 */
[----:B------:R-:W3:Y:S01]  /*7be0*/  MUFU.EX2 R2, R2 ;  /* 0x0000000200027308 */ /* 0x000ee20000000800 */
[----:B----4-:R-:W-:Y:S02]  /*7bf0*/  F2FP.F16.F32.PACK_AB R7, R199, R202 ;  /* 0x000000cac707723e */ /* 0x010fe400000000ff */
[----:B-----5:R-:W-:Y:S02]  /*7c00*/  F2FP.F16.F32.PACK_AB R5, R204, R203 ;  /* 0x000000cbcc05723e */ /* 0x020fe400000000ff */
[----:B------:R-:W-:Y:S02]  /*7c10*/  IADD3 R165, PT, PT, R195, 0x10040, RZ ;  /* 0x00010040c3a57810 */ /* 0x000fe40007ffe0ff */
[----:B------:R-:W-:Y:S03]  /*7c20*/  @P5 IADD3 R165, PT, PT, R8, -0x40, RZ ;  /* 0xffffffc008a55810 */ /* 0x000fe60007ffe0ff */
[----:B------:R4:W5:Y:S01]  /*7c30*/  MUFU.EX2 R0, R4 ;  /* 0x0000000400007308 */ /* 0x0009620000000800 */
[----:B--2---:R-:W-:Y:S02]  /*7c40*/  F2FP.F16.F32.PACK_AB R6, R206, R205 ;  /* 0x000000cdce06723e */ /* 0x004fe400000000ff */
[----:B------:R-:W-:Y:S01]  /*7c50*/  LOP3.LUT R170, R7, R170, RZ, 0xc0, !PT ;  /* 0x000000aa07aa7212 */ /* 0x000fe200078ec0ff */
[----:B------:R-:W-:Y:S01]  /*7c60*/  LDSM.16.MT88.4 R188, [R165+0x2800] ;  /* 0x00280000a5bc783b */ /* 0x000fe20000004200 */
[----:B------:R-:W-:Y:S02]  /*7c70*/  LOP3.LUT R168, R5, R168, RZ, 0xc0, !PT ;  /* 0x000000a805a87212 */ /* 0x000fe400078ec0ff */
[----:B------:R-:W-:Y:S03]  /*7c80*/  LOP3.LUT R169, R6, R169, RZ, 0xc0, !PT ;  /* 0x000000a906a97212 */ /* 0x000fe600078ec0ff */
[----:B------:R-:W-:Y:S01]  /*7c90*/  MUFU.EX2 R237, R237 ;  /* 0x000000ed00ed7308 */ /* 0x000fe20000000800 */
[C---:B---3--:R-:W-:Y:S01]  /*7ca0*/  FMUL.FTZ R5, R2.reuse, R161 ;  /* 0x000000a102057220 */ /* 0x048fe20000410000 */
[C---:B------:R-:W-:Y:S01]  /*7cb0*/  FMUL.FTZ R8, R2.reuse, R156 ;  /* 0x0000009c02087220 */ /* 0x040fe20000410000 */
[----:B------:R-:W-:Y:S01]  /*7cc0*/  FMUL.FTZ R9, R2, R157 ;  /* 0x0000009d02097220 */ /* 0x000fe20000410000 */
[----:B------:R-:W-:Y:S01]  /*7cd0*/  IADD3 R197, PT, PT, R180, R165, RZ ;  /* 0x000000a5b4c57210 */ /* 0x000fe20007ffe0ff */
[C---:B------:R-:W-:Y:S01]  /*7ce0*/  FMUL.FTZ R36, R2.reuse, R36 ;  /* 0x0000002402247220 */ /* 0x040fe20000410000 */
[C---:B------:R-:W-:Y:S01]  /*7cf0*/  FMUL.FTZ R37, R2.reuse, R37 ;  /* 0x0000002502257220 */ /* 0x040fe20000410000 */
[C---:B------:R-:W-:Y:S01]  /*7d00*/  FMUL.FTZ R40, R2.reuse, R40 ;  /* 0x0000002802287220 */ /* 0x040fe20000410000 */
[C---:B------:R-:W-:Y:S01]  /*7d10*/  FMUL.FTZ R41, R2.reuse, R41 ;  /* 0x0000002902297220 */ /* 0x040fe20000410000 */
[----:B----4-:R-:W-:Y:S01]  /*7d20*/  FMUL.FTZ R4, R2, R160 ;  /* 0x000000a002047220 */ /* 0x010fe20000410000 */
[C---:B-----5:R-:W-:Y:S01]  /*7d30*/  FMUL.FTZ R6, R0.reuse, R162 ;  /* 0x000000a200067220 */ /* 0x060fe20000410000 */
[C---:B------:R-:W-:Y:S01]  /*7d40*/  FMUL.FTZ R7, R0.reuse, R163 ;  /* 0x000000a300077220 */ /* 0x040fe20000410000 */
[C---:B------:R-:W-:Y:S01]  /*7d50*/  FMUL.FTZ R10, R0.reuse, R158 ;  /* 0x0000009e000a7220 */ /* 0x040fe20000410000 */
[----:B------:R-:W2:Y:S01]  /*7d60*/  LDSM.16.MT88.4 R160, [R165] ;  /* 0x00000000a5a0783b */ /* 0x000ea20000004200 */
[----:B------:R-:W-:Y:S01]  /*7d70*/  FMUL.FTZ R11, R0, R159 ;  /* 0x0000009f000b7220 */ /* 0x000fe20000410000 */
[----:B------:R-:W-:Y:S01]  /*7d80*/  FMUL.FTZ R17, R2, R153 ;  /* 0x0000009902117220 */ /* 0x000fe20000410000 */
[C---:B------:R-:W-:Y:S01]  /*7d90*/  FMUL.FTZ R18, R0.reuse, R154 ;  /* 0x0000009a00127220 */ /* 0x040fe20000410000 */
[C---:B------:R-:W-:Y:S01]  /*7da0*/  FMUL.FTZ R19, R0.reuse, R155 ;  /* 0x0000009b00137220 */ /* 0x040fe20000410000 */
[C---:B------:R-:W-:Y:S01]  /*7db0*/  HMMA.16816.F32 R4, R168.reuse, R172, R4 ;  /* 0x000000aca804723c */ /* 0x040fe20000001804 */
[----:B------:R-:W-:Y:S02]  /*7dc0*/  MUFU.EX2 R238, R238 ;  /* 0x000000ee00ee7308 */ /* 0x000fe40000000800 */
[----:B------:R-:W3:Y:S02]  /*7dd0*/  LDSM.16.MT88.4 R156, [R197] ;  /* 0x00000000c59c783b */ /* 0x000ee40000004200 */
[C---:B------:R-:W-:Y:S01]  /*7de0*/  FMUL.FTZ R38, R0.reuse, R38 ;  /* 0x0000002600267220 */ /* 0x040fe20000410000 */
[C---:B------:R-:W-:Y:S01]  /*7df0*/  FMUL.FTZ R39, R0.reuse, R39 ;  /* 0x0000002700277220 */ /* 0x040fe20000410000 */
[C---:B------:R-:W-:Y:S01]  /*7e00*/  FMUL.FTZ R42, R0.reuse, R42 ;  /* 0x0000002a002a7220 */ /* 0x040fe20000410000 */
[C---:B------:R-:W-:Y:S03]  /*7e10*/  HMMA.16816.F32 R8, R168.reuse, R174, R8 ;  /* 0x000000aea808723c */ /* 0x040fe60000001808 */
[----:B------:R-:W-:Y:S01]  /*7e20*/  MUFU.EX2 R239, R239 ;  /* 0x000000ef00ef7308 */ /* 0x000fe20000000800 */
[----:B------:R-:W4:Y:S01]  /*7e30*/  LDSM.16.MT88.4 R172, [R195+0x12000] ;  /* 0x01200000c3ac783b */ /* 0x000f220000004200 */
[----:B------:R-:W-:Y:S01]  /*7e40*/  FMUL.FTZ R43, R0, R43 ;  /* 0x0000002b002b7220 */ /* 0x000fe20000410000 */
[C---:B------:R-:W-:Y:S01]  /*7e50*/  FMUL.FTZ R44, R2.reuse, R44 ;  /* 0x0000002c022c7220 */ /* 0x040fe20000410000 */
[----:B------:R-:W-:Y:S01]  /*7e60*/  FMUL.FTZ R45, R2, R45 ;  /* 0x0000002d022d7220 */ /* 0x000fe20000410000 */
[C---:B------:R-:W-:Y:S01]  /*7e70*/  FMUL.FTZ R46, R0.reuse, R46 ;  /* 0x0000002e002e7220 */ /* 0x040fe20000410000 */
[C---:B-1----:R-:W-:Y:S04]  /*7e80*/  HMMA.16816.F32 R36, R168.reuse, R176, R36 ;  /* 0x000000b0a824723c */ /* 0x042fe80000001824 */
[----:B------:R-:W-:Y:S01]  /*7e90*/  MUFU.EX2 R240, R240 ;  /* 0x000000f000f07308 */ /* 0x000fe20000000800 */
        /* <DEDUP_REMOVED lines=15> */
[C---:B--2---:R-:W-:Y:S01]  /*7f90*/  HMMA.16816.F32 R44, R168.reuse, R160, R44 ;  /* 0x000000a0a82c723c */ /* 0x044fe2000000182c */
[----:B------:R-:W-:Y:S02]  /*7fa0*/  MUFU.EX2 R234, R234 ;  /* 0x000000ea00ea7308 */ /* 0x000fe40000000800 */
[C---:B------:R-:W-:Y:S01]  /*7fb0*/  FMUL.FTZ R60, R2.reuse, R60 ;  /* 0x0000003c023c7220 */ /* 0x040fe20000410000 */
[----:B------:R-:W-:Y:S01]  /*7fc0*/  FMUL.FTZ R61, R2, R61 ;  /* 0x0000003d023d7220 */ /* 0x000fe20000410000 */
[C---:B------:R-:W-:Y:S01]  /*7fd0*/  FMUL.FTZ R62, R0.reuse, R62 ;  /* 0x0000003e003e7220 */ /* 0x040fe20000410000 */
[----:B------:R-:W-:Y:S01]  /*7fe0*/  FMUL.FTZ R63, R0, R63 ;  /* 0x0000003f003f7220 */ /* 0x000fe20000410000 */
[C---:B------:R-:W-:Y:S01]  /*7ff0*/  FMUL.FTZ R64, R2.reuse, R64 ;  /* 0x0000004002407220 */ /* 0x040fe20000410000 */
[C---:B------:R-:W-:Y:S01]  /*8000*/  HMMA.16816.F32 R48, R168.reuse, R162, R48 ;  /* 0x000000a2a830723c */ /* 0x040fe20000001830 */
[----:B------:R-:W1:Y:S02]  /*8010*/  LDSM.16.MT88.4 R160, [R196+0x12000] ;  /* 0x01200000c4a0783b */ /* 0x000e640000004200 */
[----:B------:R-:W-:Y:S01]  /*8020*/  MUFU.EX2 R235, R235 ;  /* 0x000000eb00eb7308 */ /* 0x000fe20000000800 */
[----:B------:R-:W-:Y:S01]  /*8030*/  FMUL.FTZ R65, R2, R65 ;  /* 0x0000004102417220 */ /* 0x000fe20000410000 */
[C---:B------:R-:W-:Y:S01]  /*8040*/  FMUL.FTZ R66, R0.reuse, R66 ;  /* 0x0000004200427220 */ /* 0x040fe20000410000 */
[----:B------:R-:W-:Y:S01]  /*8050*/  FMUL.FTZ R67, R0, R67 ;  /* 0x0000004300437220 */ /* 0x000fe20000410000 */
[C---:B------:R-:W-:Y:S01]  /*8060*/  FMUL.FTZ R68, R2.reuse, R68 ;  /* 0x0000004402447220 */ /* 0x040fe20000410000 */
[----:B------:R-:W-:Y:S01]  /*8070*/  FMUL.FTZ R69, R2, R69 ;  /* 0x0000004502457220 */ /* 0x000fe20000410000 */
[C---:B---3--:R-:W-:Y:S04]  /*8080*/  HMMA.16816.F32 R52, R168.reuse, R156, R52 ;  /* 0x0000009ca834723c */ /* 0x048fe80000001834 */
[----:B------:R-:W2:Y:S01]  /*8090*/  MUFU.EX2 R236, R236 ;  /* 0x000000ec00ec7308 */ /* 0x000ea20000000800 */
        /* <DEDUP_REMOVED lines=94> */
[C---:B------:R-:W-:Y:S01]  /*8680*/  FMUL.FTZ R143, R0.reuse, R143 ;  /* 0x0000008f008f7220 */ /* 0x040fe20000410000 */
        /* <DEDUP_REMOVED lines=38> */
[----:B------:R-:W3:Y:S01]  /*88f0*/  LDSM.16.MT88.4 R152, [R195+0x10800] ;  /* 0x01080000c398783b */ /* 0x000ee20000004200 */
[----:B------:R-:W-:Y:S02]  /*8900*/  LOP3.LUT R184, R182, 0xffff, RZ, 0xc0, !PT ;  /* 0x0000ffffb6b87812 */ /* 0x000fe400078ec0ff */
[----:B------:R-:W-:Y:S01]  /*8910*/  PRMT R186, R13, 0x5410, R186 ;  /* 0x000054100dba7816 */ /* 0x000fe200000000ba */
[----:B------:R-:W-:Y:S01]  /*8920*/  FMUL.FTZ R13, R2, R149 ;  /* 0x00000095020d7220 */ /* 0x000fe20000410000 */
[----:B------:R-:W-:Y:S02]  /*8930*/  PRMT R176, R177, 0x5410, R176 ;  /* 0x00005410b1b07816 */ /* 0x000fe400000000b0 */
[----:B------:R-:W-:Y:S02]  /*8940*/  LOP3.LUT R175, R182, 0xff, RZ, 0xc0, !PT ;  /* 0x000000ffb6af7812 */ /* 0x000fe400078ec0ff */
[----:B------:R-:W-:Y:S02]  /*8950*/  LOP3.LUT R12, R12, 0xff00ff, RZ, 0xc0, !PT ;  /* 0x00ff00ff0c0c7812 */ /* 0x000fe400078ec0ff */
[--C-:B------:R-:W-:Y:S02]  /*8960*/  HSET2.LE.AND R176, R176, R207.reuse, PT ;  /* 0x000000cfb0b07233 */ /* 0x100fe40003803000 */
[----:B------:R-:W-:Y:S02]  /*8970*/  SHF.R.U32.HI R184, RZ, 0x8, R184 ;  /* 0x00000008ffb87819 */ /* 0x000fe400000116b8 */
[--C-:B------:R-:W-:Y:S01]  /*8980*/  HSET2.LE.AND R180, R12, R207.reuse, PT ;  /* 0x000000cf0cb47233 */ /* 0x100fe20003803000 */
[----:B------:R-:W-:Y:S01]  /*8990*/  FMUL.FTZ R12, R2, R148 ;  /* 0x00000094020c7220 */ /* 0x000fe20000410000 */
[----:B------:R-:W-:Y:S01]  /*89a0*/  PRMT R184, R175, 0x5410, R184 ;  /* 0x00005410afb87816 */ /* 0x000fe200000000b8 */
[C---:B-1----:R-:W-:Y:S01]  /*89b0*/  HMMA.16816.F32 R16, R168.reuse, R156, R16 ;  /* 0x0000009ca810723c */ /* 0x042fe20000001810 */
[----:B------:R-:W-:Y:S02]  /*89c0*/  LDSM.16.MT88.4 R172, [R165+0x800] ;  /* 0x00080000a5ac783b */ /* 0x000fe40000004200 */
[----:B------:R-:W-:Y:S02]  /*89d0*/  LOP3.LUT R151, R151, R180, RZ, 0xc0, !PT ;  /* 0x000000b497977212 */ /* 0x000fe400078ec0ff */
[--C-:B------:R-:W-:Y:S02]  /*89e0*/  HSET2.LE.AND R148, R184, R207.reuse, PT ;  /* 0x000000cfb8947233 */ /* 0x100fe40003803000 */
[----:B------:R-:W-:Y:S01]  /*89f0*/  F2FP.F16.F32.PACK_AB R149, R234, R233 ;  /* 0x000000e9ea95723e */ /* 0x000fe200000000ff */
[C---:B------:R-:W-:Y:S01]  /*8a00*/  HMMA.16816.F32 R140, R168.reuse, R158, R140 ;  /* 0x0000009ea88c723c */ /* 0x040fe2000000188c */
[----:B------:R-:W1:Y:S02]  /*8a10*/  LDSM.16.MT88.4 R156, [R196+0x10800] ;  /* 0x01080000c49c783b */ /* 0x000e640000004200 */
[----:B------:R-:W-:Y:S02]  /*8a20*/  LOP3.LUT R150, R149, R176, RZ, 0xc0, !PT ;  /* 0x000000b095967212 */ /* 0x000fe400078ec0ff */
[--C-:B------:R-:W-:Y:S03]  /*8a30*/  HSET2.LE.AND R149, R186, R207.reuse, PT ;  /* 0x000000cfba957233 */ /* 0x100fe60003803000 */
[C---:B--2---:R-:W-:Y:S01]  /*8a40*/  HMMA.16816.F32 R12, R168.reuse, R160, R12 ;  /* 0x000000a0a80c723c */ /* 0x044fe2000000180c */
[----:B------:R-:W2:Y:S02]  /*8a50*/  LDSM.16.MT88.4 R176, [R197+0x800] ;  /* 0x00080000c5b0783b */ /* 0x000ea40000004200 */
[----:B------:R-:W-:Y:S01]  /*8a60*/  F2FP.F16.F32.PACK_AB R161, R238, R237 ;  /* 0x000000edeea1723e */ /* 0x000fe200000000ff */
[----:B------:R-:W-:Y:S01]  /*8a70*/  FADD.FTZ R237, R237, R202 ;  /* 0x000000caeded7221 */ /* 0x000fe20000010000 */
[----:B------:R-:W-:Y:S01]  /*8a80*/  F2FP.F16.F32.PACK_AB R160, R240, R239 ;  /* 0x000000eff0a0723e */ /* 0x000fe200000000ff */
[----:B------:R-:W-:Y:S01]  /*8a90*/  FADD.FTZ R239, R239, R200 ;  /* 0x000000c8efef7221 */ /* 0x000fe20000010000 */
[----:B------:R-:W-:Y:S01]  /*8aa0*/  LOP3.LUT R148, R161, R148, RZ, 0xc0, !PT ;  /* 0x00000094a1947212 */ /* 0x000fe200078ec0ff */
[----:B------:R-:W-:Y:S01]  /*8ab0*/  HMMA.16816.F32 R144, R168, R162, R144 ;  /* 0x000000a2a890723c */ /* 0x000fe20000001890 */
[----:B------:R-:W4:Y:S02]  /*8ac0*/  LDSM.16.MT88.4 R180, [R195+0x12800] ;  /* 0x01280000c3b4783b */ /* 0x000f240000004200 */
[----:B------:R-:W-:Y:S01]  /*8ad0*/  LOP3.LUT R149, R160, R149, RZ, 0xc0, !PT ;  /* 0x00000095a0957212 */ /* 0x000fe200078ec0ff */
[----:B------:R-:W-:Y:S01]  /*8ae0*/  FADD.FTZ R238, R238, R237 ;  /* 0x000000edeeee7221 */ /* 0x000fe20000010000 */
[----:B------:R-:W-:Y:S03]  /*8af0*/  FADD.FTZ R240, R240, R239 ;  /* 0x000000eff0f07221 */ /* 0x000fe60000010000 */
[----:B------:R-:W-:Y:S01]  /*8b00*/  FADD.FTZ R233, R233, R238 ;  /* 0x000000eee9e97221 */ /* 0x000fe20000010000 */
[----:B------:R-:W5:Y:S01]  /*8b10*/  LDSM.16.MT88.4 R184, [R196+0x12800] ;  /* 0x01280000c4b8783b */ /* 0x000f620000004200 */
[C---:B---3--:R-:W-:Y:S05]  /*8b20*/  HMMA.16816.F32 R4, R148.reuse, R152, R4 ;  /* 0x000000989404723c */ /* 0x048fea0000001804 */
[----:B------:R-:W-:Y:S01]  /*8b30*/  FADD.FTZ R235, R235, R240 ;  /* 0x000000f0ebeb7221 */ /* 0x000fe20000010000 */
[----:B------:R-:W-:Y:S01]  /*8b40*/  FADD.FTZ R233, R234, R233 ;  /* 0x000000e9eae97221 */ /* 0x000fe20000010000 */
[----:B------:R-:W3:Y:S01]  /*8b50*/  LDSM.16.MT88.4 R160, [R197+0x2800] ;  /* 0x00280000c5a0783b */ /* 0x000ee20000004200 */
[C---:B------:R-:W-:Y:S03]  /*8b60*/  HMMA.16816.F32 R8, R148.reuse, R154, R8 ;  /* 0x0000009a9408723c */ /* 0x040fe60000001808 */
[----:B------:R-:W-:Y:S04]  /*8b70*/  FADD.FTZ R236, R236, R235 ;  /* 0x000000ebecec7221 */ /* 0x000fe80000010000 */
[----:B------:R-:W3:Y:S01]  /*8b80*/  LDSM.16.MT88.4 R168, [R195+0x14800] ;  /* 0x01480000c3a8783b */ /* 0x000ee20000004200 */
[C---:B-1----:R-:W-:Y:S07]  /*8b90*/  HMMA.16816.F32 R36, R148.reuse, R156, R36 ;  /* 0x0000009c9424723c */ /* 0x042fee0000001824 */
[----:B------:R-:W1:Y:S01]  /*8ba0*/  LDSM.16.MT88.4 R152, [R196+0x14800] ;  /* 0x01480000c498783b */ /* 0x000e620000004200 */
[C---:B------:R-:W-:Y:S07]  /*8bb0*/  HMMA.16816.F32 R40, R148.reuse, R158, R40 ;  /* 0x0000009e9428723c */ /* 0x040fee0000001828 */
[----:B------:R-:W1:Y:S01]  /*8bc0*/  LDSM.16.MT88.4 R156, [R165+0x4800] ;  /* 0x00480000a59c783b */ /* 0x000e620000004200 */
[C---:B------:R-:W-:Y:S08]  /*8bd0*/  HMMA.16816.F32 R44, R148.reuse, R172, R44 ;  /* 0x000000ac942c723c */ /* 0x040ff0000000182c */
[C---:B------:R-:W-:Y:S01]  /*8be0*/  HMMA.16816.F32 R48, R148.reuse, R174, R48 ;  /* 0x000000ae9430723c */ /* 0x040fe20000001830 */
[----:B------:R-:W1:Y:S07]  /*8bf0*/  LDSM.16.MT88.4 R172, [R197+0x4800] ;  /* 0x00480000c5ac783b */ /* 0x000e6e0000004200 */
[C---:B--2---:R-:W-:Y:S08]  /*8c00*/  HMMA.16816.F32 R52, R148.reuse, R176, R52 ;  /* 0x000000b09434723c */ /* 0x044ff00000001834 */
[C---:B------:R-:W-:Y:S08]  /*8c10*/  HMMA.16816.F32 R56, R148.reuse, R178, R56 ;  /* 0x000000b29438723c */ /* 0x040ff00000001838 */
[C---:B----4-:R-:W-:Y:S08]  /*8c20*/  HMMA.16816.F32 R60, R148.reuse, R180, R60 ;  /* 0x000000b4943c723c */ /* 0x050ff0000000183c */
[C---:B------:R-:W-:Y:S01]  /*8c30*/  HMMA.16816.F32 R64, R148.reuse, R182, R64 ;  /* 0x000000b69440723c */ /* 0x040fe20000001840 */
[----:B------:R-:W-:Y:S07]  /*8c40*/  LDSM.16.MT88.4 R180, [R165+0x5000] ;  /* 0x00500000a5b4783b */ /* 0x000fee0000004200 */
[C---:B-----5:R-:W-:Y:S03]  /*8c50*/  HMMA.16816.F32 R68, R148.reuse, R184, R68 ;  /* 0x000000b89444723c */ /* 0x060fe60000001844 */
[--C-:B------:R-:W-:Y:S01]  /*8c60*/  FFMA.FTZ R184, R25, UR4, -R232.reuse ;  /* 0x0000000419b87c23 */ /* 0x100fe200080108e8 */
[----:B------:R-:W-:Y:S04]  /*8c70*/  FFMA.FTZ R185, R24, UR4, -R232 ;  /* 0x0000000418b97c23 */ /* 0x000fe800080108e8 */
[C---:B------:R-:W-:Y:S01]  /*8c80*/  HMMA.16816.F32 R72, R148.reuse, R186, R72 ;  /* 0x000000ba9448723c */ /* 0x040fe20000001848 */
[----:B------:R-:W-:Y:S02]  /*8c90*/  MUFU.EX2 R184, R184 ;  /* 0x000000b800b87308 */ /* 0x000fe40000000800 */
[--C-:B------:R-:W-:Y:S01]  /*8ca0*/  FFMA.FTZ R186, R26, UR4, -R226.reuse ;  /* 0x000000041aba7c23 */ /* 0x100fe200080108e2 */
[----:B------:R-:W-:Y:S04]  /*8cb0*/  FFMA.FTZ R187, R27, UR4, -R226 ;  /* 0x000000041bbb7c23 */ /* 0x000fe800080108e2 */
        /* <DEDUP_REMOVED lines=8> */
[C---:B---3--:R-:W-:Y:S01]  /*8d40*/  HMMA.16816.F32 R84, R148.reuse, R160, R84 ;  /* 0x000000a09454723c */ /* 0x048fe20000001854 */
[----:B------:R-:W-:Y:S06]  /*8d50*/  MOV R161, UR29 ;  /* 0x0000001d00a17c02 */ /* 0x000fec0008000f00 */
[----:B------:R-:W-:Y:S01]  /*8d60*/  MUFU.EX2 R187, R187 ;  /* 0x000000bb00bb7308 */ /* 0x000fe20000000800 */
[----:B------:R-:W-:Y:S01]  /*8d70*/  LOP3.LUT R160, R225, UR19, R161, 0x96, !PT ;  /* 0x00000013e1a07c12 */ /* 0x000fe2000f8e96a1 */
[C---:B------:R-:W-:Y:S08]  /*8d80*/  HMMA.16816.F32 R88, R148.reuse, R162, R88 ;  /* 0x000000a29458723c */ /* 0x040ff00000001858 */
[----:B------:R-:W-:Y:S01]  /*8d90*/  MUFU.EX2 R191, R191 ;  /* 0x000000bf00bf7308 */ /* 0x000fe20000000800 */
[----:B------:R-:W-:Y:S01]  /*8da0*/  IMAD.WIDE.U32 R160, R160, -0x326172a9, RZ ;  /* 0xcd9e8d57a0a07825 */ /* 0x000fe200078e00ff */
[C---:B------:R-:W-:Y:S08]  /*8db0*/  HMMA.16816.F32 R92, R148.reuse, R168, R92 ;  /* 0x000000a8945c723c */ /* 0x040ff0000000185c */
[----:B------:R-:W2:Y:S01]  /*8dc0*/  MUFU.EX2 R190, R190 ;  /* 0x000000be00be7308 */ /* 0x000ea20000000800 */
[----:B------:R-:W-:Y:S02]  /*8dd0*/  LOP3.LUT R242, R228, UR21, R161, 0x96, !PT ;  /* 0x00000015e4f27c12 */ /* 0x000fe4000f8e96a1 */
[----:B------:R-:W-:Y:S01]  /*8de0*/  LOP3.LUT R168, R219, UR20, R160, 0x96, !PT ;  /* 0x00000014dba87c12 */ /* 0x000fe2000f8e96a0 */
[C---:B------:R-:W-:Y:S06]  /*8df0*/  HMMA.16816.F32 R96, R148.reuse, R170, R96 ;  /* 0x000000aa9460723c */ /* 0x040fec0000001860 */
[----:B------:R-:W-:Y:S01]  /*8e00*/  MUFU.EX2 R188, R188 ;  /* 0x000000bc00bc7308 */ /* 0x000fe20000000800 */
[----:B------:R-:W-:Y:S04]  /*8e10*/  IMAD.WIDE.U32 R242, R242, -0x2daee0ad, RZ ;  /* 0xd2511f53f2f27825 */ /* 0x000fe800078e00ff */
[----:B------:R-:W-:Y:S01]  /*8e20*/  IMAD.WIDE.U32 R168, R168, -0x2daee0ad, RZ ;  /* 0xd2511f53a8a87825 */ /* 0x000fe200078e00ff */
[C---:B-1----:R-:W-:Y:S04]  /*8e30*/  HMMA.16816.F32 R100, R148.reuse, R152, R100 ;  /* 0x000000989464723c */ /* 0x042fe80000001864 */
[----:B------:R-:W1:Y:S01]  /*8e40*/  MUFU.EX2 R189, R189 ;  /* 0x000000bd00bd7308 */ /* 0x000e620000000800 */
[----:B------:R-:W-:Y:S02]  /*8e50*/  LOP3.LUT R160, R220, UR27, R243, 0x96, !PT ;  /* 0x0000001bdca07c12 */ /* 0x000fe4000f8e96f3 */
[----:B--2---:R-:W-:Y:S01]  /*8e60*/  F2FP.F16.F32.PACK_AB R176, R190, R191 ;  /* 0x000000bfbeb0723e */ /* 0x004fe200000000ff */
[----:B------:R-:W-:Y:S01]  /*8e70*/  FADD.FTZ R191, R191, R236 ;  /* 0x000000ecbfbf7221 */ /* 0x000fe20000010000 */
[----:B------:R-:W-:Y:S01]  /*8e80*/  LOP3.LUT R242, R242, UR25, R169, 0x96, !PT ;  /* 0x00000019f2f27c12 */ /* 0x000fe2000f8e96a9 */
[C---:B------:R-:W-:Y:S01]  /*8e90*/  HMMA.16816.F32 R104, R148.reuse, R154, R104 ;  /* 0x0000009a9468723c */ /* 0x040fe20000001868 */
[----:B------:R-:W2:Y:S02]  /*8ea0*/  LDSM.16.MT88.4 R152, [R195+0x16800] ;  /* 0x01680000c398783b */ /* 0x000ea40000004200 */
        /* <DEDUP_REMOVED lines=12> */
[----:B------:R-:W-:Y:S02]  /*8f70*/  LOP3.LUT R246, R168, UR24, R25, 0x96, !PT ;  /* 0x00000018a8f67c12 */ /* 0x000fe4000f8e9619 */
[----:B------:R-:W-:Y:S02]  /*8f80*/  LOP3.LUT R169, R24, UR23, R245, 0x96, !PT ;  /* 0x0000001718a97c12 */ /* 0x000fe4000f8e96f5 */
[----:B------:R-:W4:Y:S01]  /*8f90*/  LDSM.16.MT88.4 R24, [R197+0x6800] ;  /* 0x00680000c518783b */ /* 0x000f220000004200 */
[C---:B------:R-:W-:Y:S03]  /*8fa0*/  HMMA.16816.F32 R120, R148.reuse, R174, R120 ;  /* 0x000000ae9478723c */ /* 0x040fe60000001878 */
[----:B------:R-:W-:Y:S04]  /*8fb0*/  IMAD.WIDE.U32 R168, R169, -0x326172a9, RZ ;  /* 0xcd9e8d57a9a87825 */ /* 0x000fe800078e00ff */
[----:B------:R-:W-:Y:S01]  /*8fc0*/  IMAD.WIDE.U32 R246, R246, -0x326172a9, RZ ;  /* 0xcd9e8d57f6f67825 */ /* 0x000fe200078e00ff */
[C---:B------:R-:W-:Y:S01]  /*8fd0*/  PRMT R172, R168.reuse, 0x7772, RZ ;  /* 0x00007772a8ac7816 */ /* 0x040fe200000000ff */
[C---:B--2---:R-:W-:Y:S03]  /*8fe0*/  HMMA.16816.F32 R124, R148.reuse, R152, R124 ;  /* 0x00000098947c723c */ /* 0x044fe6000000187c */
[----:B------:R-:W-:Y:S02]  /*8ff0*/  MOV R152, R168 ;  /* 0x000000a800987202 */ /* 0x000fe40000000f00 */
[C---:B------:R-:W-:Y:S02]  /*9000*/  PRMT R153, R168.reuse, 0x7773, RZ ;  /* 0x00007773a8997816 */ /* 0x040fe400000000ff */
[----:B------:R-:W-:Y:S01]  /*9010*/  PRMT R20, R168, 0x7771, RZ ;  /* 0x00007771a8147816 */ /* 0x000fe200000000ff */
[C---:B------:R-:W-:Y:S03]  /*9020*/  HMMA.16816.F32 R128, R148.reuse, R154, R128 ;  /* 0x0000009a9480723c */ /* 0x040fe60000001880 */
[----:B------:R-:W-:Y:S02]  /*9030*/  LOP3.LUT R155, R152, 0xff, RZ, 0xc0, !PT ;  /* 0x000000ff989b7812 */ /* 0x000fe400078ec0ff */
[----:B------:R-:W-:Y:S02]  /*9040*/  PRMT R172, R172, 0x5410, R153 ;  /* 0x00005410acac7816 */ /* 0x000fe40000000099 */
[----:B------:R-:W-:Y:S01]  /*9050*/  PRMT R20, R155, 0x5410, R20 ;  /* 0x000054109b147816 */ /* 0x000fe20000000014 */
[C---:B---3--:R-:W-:Y:S01]  /*9060*/  HMMA.16816.F32 R132, R148.reuse, R156, R132 ;  /* 0x0000009c9484723c */ /* 0x048fe20000001884 */
[----:B------:R-:W2:Y:S02]  /*9070*/  LDSM.16.MT88.4 R152, [R195+0x11000] ;  /* 0x01100000c398783b */ /* 0x000ea40000004200 */
[----:B------:R-:W-:Y:S01]  /*9080*/  LOP3.LUT R21, R246, UR8, R169, 0x96, !PT ;  /* 0x00000008f6157c12 */ /* 0x000fe2000f8e96a9 */
[----:B------:R-:W-:Y:S01]  /*9090*/  UIADD3 UR8, UPT, UPT, UR15, 0x1, URZ ;  /* 0x000000010f087890 */ /* 0x000fe2000fffe0ff */
[----:B------:R-:W-:Y:S01]  /*90a0*/  LOP3.LUT R172, R172, 0xff00ff, RZ, 0xc0, !PT ;  /* 0x00ff00ffacac7812 */ /* 0x000fe200078ec0ff */
[----:B------:R-:W-:Y:S01]  /*90b0*/  UIADD3 UR15, UPT, UPT, UR15, -0x1, URZ ;  /* 0xffffffff0f0f7890 */ /* 0x000fe2000fffe0ff */
[C---:B------:R-:W-:Y:S01]  /*90c0*/  LOP3.LUT R23, R21.reuse, 0xff, RZ, 0xc0, !PT ;  /* 0x000000ff15177812 */ /* 0x040fe200078ec0ff */
[C---:B------:R-:W-:Y:S01]  /*90d0*/  HMMA.16816.F32 R136, R148.reuse, R158, R136 ;  /* 0x0000009e9488723c */ /* 0x040fe20000001888 */
[----:B------:R-:W3:Y:S01]  /*90e0*/  LDSM.16.MT88.4 R156, [R196+0x11000] ;  /* 0x01100000c49c783b */ /* 0x000ee20000004200 */
[----:B------:R-:W-:Y:S01]  /*90f0*/  UISETP.GT.AND UP0, UPT, UR8, URZ, UPT ;  /* 0x000000ff0800728c */ /* 0x000fe2000bf04270 */
[C---:B------:R-:W-:Y:S02]  /*9100*/  PRMT R22, R21.reuse, 0x7632, R22 ;  /* 0x0000763215167816 */ /* 0x040fe40000000016 */
[----:B------:R-:W-:Y:S02]  /*9110*/  LOP3.LUT R242, R242, UR9, R247, 0x96, !PT ;  /* 0x00000009f2f27c12 */ /* 0x000fe4000f8e96f7 */
[----:B------:R-:W-:Y:S01]  /*9120*/  LOP3.LUT R22, R22, 0xff, RZ, 0xc0, !PT ;  /* 0x000000ff16167812 */ /* 0x000fe200078ec0ff */
[C---:B------:R-:W-:Y:S01]  /*9130*/  HMMA.16816.F32 R16, R148.reuse, R160, R16 ;  /* 0x000000a09410723c */ /* 0x040fe20000001810 */
[----:B------:R-:W5:Y:S02]  /*9140*/  LDSM.16.MT88.4 R168, [R165+0x1000] ;  /* 0x00100000a5a8783b */ /* 0x000f640000004200 */
[----:B------:R-:W-:Y:S01]  /*9150*/  LOP3.LUT R160, R21, 0xffff, RZ, 0xc0, !PT ;  /* 0x0000ffff15a07812 */ /* 0x000fe200078ec0ff */
[----:B------:R-:W-:Y:S01]  /*9160*/  IMAD.WIDE.U32 R242, R242, -0x2daee0ad, RZ ;  /* 0xd2511f53f2f27825 */ /* 0x000fe200078e00ff */
[----:B------:R-:W-:Y:S02]  /*9170*/  F2FP.F16.F32.PACK_AB R161, R184, R185 ;  /* 0x000000b9b8a1723e */ /* 0x000fe400000000ff */
[----:B------:R-:W-:Y:S01]  /*9180*/  SHF.R.U32.HI R160, RZ, 0x8, R160 ;  /* 0x00000008ffa07819 */ /* 0x000fe200000116a0 */
[C---:B------:R-:W-:Y:S03]  /*9190*/  HMMA.16816.F32 R140, R148.reuse, R162, R140 ;  /* 0x000000a2948c723c */ /* 0x040fe6000000188c */
[----:B------:R-:W-:Y:S02]  /*91a0*/  SHF.R.U32.HI R21, RZ, 0x18, R21 ;  /* 0x00000018ff157819 */ /* 0x000fe40000011615 */
[----:B------:R-:W-:Y:S02]  /*91b0*/  PRMT R160, R23, 0x5410, R160 ;  /* 0x0000541017a07816 */ /* 0x000fe400000000a0 */
[----:B------:R-:W-:Y:S01]  /*91c0*/  PRMT R162, R22, 0x5410, R21 ;  /* 0x0000541016a27816 */ /* 0x000fe20000000015 */
[C---:B----4-:R-:W-:Y:S03]  /*91d0*/  HMMA.16816.F32 R12, R148.reuse, R24, R12 ;  /* 0x00000018940c723c */ /* 0x050fe6000000180c */
[--C-:B------:R-:W-:Y:S02]  /*91e0*/  HSET2.LE.AND R22, R20, R207.reuse, PT ;  /* 0x000000cf14167233 */ /* 0x100fe40003803000 */
[--C-:B------:R-:W-:Y:S02]  /*91f0*/  HSET2.LE.AND R20, R160, R207.reuse, PT ;  /* 0x000000cfa0147233 */ /* 0x100fe40003803000 */
[----:B-1----:R-:W-:Y:S01]  /*9200*/  F2FP.F16.F32.PACK_AB R21, R189, R188 ;  /* 0x000000bcbd15723e */ /* 0x002fe200000000ff */
[----:B------:R-:W-:Y:S01]  /*9210*/  HMMA.16816.F32 R144, R148, R26, R144 ;  /* 0x0000001a9490723c */ /* 0x000fe20000001890 */
[----:B------:R-:W-:Y:S02]  /*9220*/  LDSM.16.MT88.4 R24, [R196+0x13000] ;  /* 0x01300000c418783b */ /* 0x000fe40000004200 */
[----:B------:R-:W-:Y:S01]  /*9230*/  LOP3.LUT R20, R21, R20, RZ, 0xc0, !PT ;  /* 0x0000001415147212 */ /* 0x000fe200078ec0ff */
[----:B------:R-:W-:Y:S01]  /*9240*/  FADD.FTZ R188, R188, R233 ;  /* 0x000000e9bcbc7221 */ /* 0x000fe20000010000 */
[--C-:B------:R-:W-:Y:S02]  /*9250*/  HSET2.LE.AND R23, R172, R207.reuse, PT ;  /* 0x000000cfac177233 */ /* 0x100fe40003803000 */
[--C-:B------:R-:W-:Y:S01]  /*9260*/  HSET2.LE.AND R21, R162, R207.reuse, PT ;  /* 0x000000cfa2157233 */ /* 0x100fe20003803000 */
[----:B------:R-:W-:Y:S01]  /*9270*/  FADD.FTZ R188, R189, R188 ;  /* 0x000000bcbdbc7221 */ /* 0x000fe20000010000 */
[----:B------:R-:W-:Y:S01]  /*9280*/  F2FP.F16.F32.PACK_AB R160, R187, R186 ;  /* 0x000000babba0723e */ /* 0x000fe200000000ff */
[----:B------:R-:W-:Y:S01]  /*9290*/  LDSM.16.MT88.4 R172, [R195+0x13000] ;  /* 0x01300000c3ac783b */ /* 0x000fe20000004200 */
[----:B------:R-:W-:Y:S01]  /*92a0*/  LOP3.LUT R22, R161, R22, RZ, 0xc0, !PT ;  /* 0x00000016a1167212 */ /* 0x000fe200078ec0ff */
[----:B------:R-:W-:Y:S01]  /*92b0*/  FADD.FTZ R185, R185, R188 ;  /* 0x000000bcb9b97221 */ /* 0x000fe20000010000 */
[----:B------:R-:W-:Y:S01]  /*92c0*/  LOP3.LUT R23, R160, R23, RZ, 0xc0, !PT ;  /* 0x00000017a0177212 */ /* 0x000fe200078ec0ff */
[----:B------:R-:W-:Y:S01]  /*92d0*/  FADD.FTZ R186, R186, R191 ;  /* 0x000000bfbaba7221 */ /* 0x000fe20000010000 */
[----:B------:R-:W-:Y:S01]  /*92e0*/  LOP3.LUT R21, R176, R21, RZ, 0xc0, !PT ;  /* 0x00000015b0157212 */ /* 0x000fe200078ec0ff */
[----:B------:R-:W-:Y:S01]  /*92f0*/  FADD.FTZ R185, R184, R185 ;  /* 0x000000b9b8b97221 */ /* 0x000fe20000010000 */
[----:B------:R-:W-:Y:S01]  /*9300*/  LOP3.LUT R244, R244, UR22, R243, 0x96, !PT ;  /* 0x00000016f4f47c12 */ /* 0x000fe2000f8e96f3 */
[----:B------:R-:W1:Y:S01]  /*9310*/  LDSM.16.MT88.4 R160, [R197+0x1000] ;  /* 0x00100000c5a0783b */ /* 0x000e620000004200 */
[----:B------:R-:W-:Y:S03]  /*9320*/  FADD.FTZ R187, R187, R186 ;  /* 0x000000babbbb7221 */ /* 0x000fe60000010000 */
[C---:B--2---:R-:W-:Y:S04]  /*9330*/  HMMA.16816.F32 R4, R20.reuse, R152, R4 ;  /* 0x000000981404723c */ /* 0x044fe80000001804 */
[----:B------:R-:W2:Y:S04]  /*9340*/  LDSM.16.MT88.4 R148, [R165+0x3000] ;  /* 0x00300000a594783b */ /* 0x000ea80000004200 */
[C---:B------:R-:W-:Y:S04]  /*9350*/  HMMA.16816.F32 R8, R20.reuse, R154, R8 ;  /* 0x0000009a1408723c */ /* 0x040fe80000001808 */
[----:B------:R-:W4:Y:S04]  /*9360*/  LDSM.16.MT88.4 R152, [R197+0x3000] ;  /* 0x00300000c598783b */ /* 0x000f280000004200 */
[C---:B---3--:R-:W-:Y:S04]  /*9370*/  HMMA.16816.F32 R36, R20.reuse, R156, R36 ;  /* 0x0000009c1424723c */ /* 0x048fe80000001824 */
[----:B------:R-:W-:Y:S04]  /*9380*/  LDSM.16.MT88.4 R176, [R196+0x15000] ;  /* 0x01500000c4b0783b */ /* 0x000fe80000004200 */
[C---:B------:R-:W-:Y:S04]  /*9390*/  HMMA.16816.F32 R40, R20.reuse, R158, R40 ;  /* 0x0000009e1428723c */ /* 0x040fe80000001828 */
[----:B------:R-:W3:Y:S04]  /*93a0*/  LDSM.16.MT88.4 R156, [R195+0x15000] ;  /* 0x01500000c39c783b */ /* 0x000ee80000004200 */
        /* <DEDUP_REMOVED lines=21> */
[C---:B------:R-:W-:Y:S03]  /*9500*/  HMMA.16816.F32 R100, R20.reuse, R176, R100 ;  /* 0x000000b01464723c */ /* 0x040fe60000001864 */
[--C-:B------:R-:W-:Y:S01]  /*9510*/  FFMA.FTZ R177, R29, UR4, -R232.reuse ;  /* 0x000000041db17c23 */ /* 0x100fe200080108e8 */
[----:B------:R-:W-:Y:S01]  /*9520*/  FFMA.FTZ R176, R28, UR4, -R232 ;  /* 0x000000041cb07c23 */ /* 0x000fe200080108e8 */
[----:B------:R-:W-:Y:S03]  /*9530*/  MOV R28, R242 ;  /* 0x000000f2001c7202 */ /* 0x000fe60000000f00 */
[C---:B------:R-:W-:Y:S01]  /*9540*/  HMMA.16816.F32 R104, R20.reuse, R178, R104 ;  /* 0x000000b21468723c */ /* 0x040fe20000001868 */
[----:B------:R-:W-:Y:S02]  /*9550*/  MUFU.EX2 R177, R177 ;  /* 0x000000b100b17308 */ /* 0x000fe40000000800 */
[--C-:B------:R-:W-:Y:S01]  /*9560*/  FFMA.FTZ R178, R30, UR4, -R226.reuse ;  /* 0x000000041eb27c23 */ /* 0x100fe200080108e2 */
[----:B------:R-:W-:Y:S04]  /*9570*/  FFMA.FTZ R179, R31, UR4, -R226 ;  /* 0x000000041fb37c23 */ /* 0x000fe800080108e2 */
[C---:B------:R-:W-:Y:S03]  /*9580*/  HMMA.16816.F32 R108, R20.reuse, R180, R108 ;  /* 0x000000b4146c723c */ /* 0x040fe6000000186c */
[----:B------:R-:W-:Y:S01]  /*9590*/  MUFU.EX2 R176, R176 ;  /* 0x000000b000b07308 */ /* 0x000fe20000000800 */
[--C-:B------:R-:W-:Y:S01]  /*95a0*/  FFMA.FTZ R180, R32, UR4, -R232.reuse ;  /* 0x0000000420b47c23 */ /* 0x100fe200080108e8 */
[----:B------:R-:W-:Y:S01]  /*95b0*/  LOP3.LUT R32, R244, 0xff, RZ, 0xc0, !PT ;  /* 0x000000fff4207812 */ /* 0x000fe200078ec0ff */
[----:B------:R-:W-:Y:S01]  /*95c0*/  FFMA.FTZ R232, R33, UR4, -R232 ;  /* 0x0000000421e87c23 */ /* 0x000fe200080108e8 */
[----:B------:R-:W-:Y:S01]  /*95d0*/  LOP3.LUT R33, R28, 0xff, RZ, 0xc0, !PT ;  /* 0x000000ff1c217812 */ /* 0x000fe200078ec0ff */
[C---:B------:R-:W-:Y:S01]  /*95e0*/  HMMA.16816.F32 R112, R20.reuse, R182, R112 ;  /* 0x000000b61470723c */ /* 0x040fe20000001870 */
[----:B------:R-:W3:Y:S04]  /*95f0*/  LDSM.16.MT88.4 R28, [R196+0x11800] ;  /* 0x01180000c41c783b */ /* 0x000ee80000004200 */
[----:B------:R-:W-:Y:S01]  /*9600*/  MUFU.EX2 R180, R180 ;  /* 0x000000b400b47308 */ /* 0x000fe20000000800 */
[--C-:B------:R-:W-:Y:S01]  /*9610*/  FFMA.FTZ R183, R34, UR4, -R226.reuse ;  /* 0x0000000422b77c23 */ /* 0x100fe200080108e2 */
[----:B------:R-:W-:Y:S01]  /*9620*/  FFMA.FTZ R226, R35, UR4, -R226 ;  /* 0x0000000423e27c23 */ /* 0x000fe200080108e2 */
[----:B------:R-:W-:Y:S01]  /*9630*/  LOP3.LUT R35, R244, 0xffff, RZ, 0xc0, !PT ;  /* 0x0000fffff4237812 */ /* 0x000fe200078ec0ff */
[C---:B-----5:R-:W-:Y:S06]  /*9640*/  HMMA.16816.F32 R116, R20.reuse, R168, R116 ;  /* 0x000000a81474723c */ /* 0x060fec0000001874 */
[----:B------:R-:W-:Y:S01]  /*9650*/  MUFU.EX2 R181, R232 ;  /* 0x000000e800b57308 */ /* 0x000fe20000000800 */
[----:B------:R-:W-:Y:S01]  /*9660*/  SHF.R.U32.HI R35, RZ, 0x8, R35 ;  /* 0x00000008ff237819 */ /* 0x000fe20000011623 */
[C---:B------:R-:W-:Y:S01]  /*9670*/  HMMA.16816.F32 R120, R20.reuse, R170, R120 ;  /* 0x000000aa1478723c */ /* 0x040fe20000001878 */
[----:B------:R-:W-:Y:S07]  /*9680*/  LDSM.16.MT88.4 R168, [R196+0x15800] ;  /* 0x01580000c4a8783b */ /* 0x000fee0000004200 */
[----:B------:R-:W-:Y:S01]  /*9690*/  MUFU.EX2 R183, R183 ;  /* 0x000000b700b77308 */ /* 0x000fe20000000800 */
[C---:B-1----:R-:W-:Y:S09]  /*96a0*/  HMMA.16816.F32 R124, R20.reuse, R160, R124 ;  /* 0x000000a0147c723c */ /* 0x042ff2000000187c */
[----:B------:R-:W-:Y:S01]  /*96b0*/  MUFU.EX2 R226, R226 ;  /* 0x000000e200e27308 */ /* 0x000fe20000000800 */
[C---:B------:R-:W-:Y:S09]  /*96c0*/  HMMA.16816.F32 R128, R20.reuse, R162, R128 ;  /* 0x000000a21480723c */ /* 0x040ff20000001880 */
[----:B------:R-:W1:Y:S01]  /*96d0*/  MUFU.EX2 R178, R178 ;  /* 0x000000b200b27308 */ /* 0x000e620000000800 */
[C---:B------:R-:W-:Y:S09]  /*96e0*/  HMMA.16816.F32 R132, R20.reuse, R24, R132 ;  /* 0x000000181484723c */ /* 0x040ff20000001884 */
[----:B------:R-:W5:Y:S01]  /*96f0*/  MUFU.EX2 R179, R179 ;  /* 0x000000b300b37308 */ /* 0x000f620000000800 */
[C---:B------:R-:W-:Y:S02]  /*9700*/  PRMT R24, R242.reuse, 0x7772, RZ ;  /* 0x00007772f2187816 */ /* 0x040fe400000000ff */
[----:B------:R-:W-:Y:S01]  /*9710*/  PRMT R25, R242, 0x7773, RZ ;  /* 0x00007773f2197816 */ /* 0x000fe200000000ff */
[C---:B------:R-:W-:Y:S03]  /*9720*/  HMMA.16816.F32 R136, R20.reuse, R26, R136 ;  /* 0x0000001a1488723c */ /* 0x040fe60000001888 */
[----:B------:R-:W-:Y:S01]  /*9730*/  PRMT R25, R24, 0x5410, R25 ;  /* 0x0000541018197816 */ /* 0x000fe20000000019 */
[----:B-1----:R-:W-:Y:S01]  /*9740*/  FADD.FTZ R0, R178, R187 ;  /* 0x000000bbb2007221 */ /* 0x002fe20000010000 */
[----:B------:R-:W-:Y:S02]  /*9750*/  PRMT R24, R32, 0x5410, R35 ;  /* 0x0000541020187816 */ /* 0x000fe40000000023 */
[----:B------:R-:W-:Y:S01]  /*9760*/  PRMT R26, R242, 0x7771, RZ ;  /* 0x00007771f21a7816 */ /* 0x000fe200000000ff */
[C---:B--2---:R-:W-:Y:S03]  /*9770*/  HMMA.16816.F32 R16, R20.reuse, R148, R16 ;  /* 0x000000941410723c */ /* 0x044fe60000001810 */
[----:B------:R-:W-:Y:S01]  /*9780*/  PRMT R27, R244, 0x7632, R27 ;  /* 0x00007632f41b7816 */ /* 0x000fe2000000001b */
[----:B-----5:R-:W-:Y:S01]  /*9790*/  FADD.FTZ R0, R179, R0 ;  /* 0x00000000b3007221 */ /* 0x020fe20000010000 */
[----:B------:R-:W-:Y:S02]  /*97a0*/  SHF.R.U32.HI R148, RZ, 0x18, R244 ;  /* 0x00000018ff947819 */ /* 0x000fe400000116f4 */
[----:B------:R-:W-:Y:S01]  /*97b0*/  LOP3.LUT R27, R27, 0xff, RZ, 0xc0, !PT ;  /* 0x000000ff1b1b7812 */ /* 0x000fe200078ec0ff */
[C---:B------:R-:W-:Y:S03]  /*97c0*/  HMMA.16816.F32 R140, R20.reuse, R150, R140 ;  /* 0x00000096148c723c */ /* 0x040fe6000000188c */
[----:B------:R-:W-:Y:S02]  /*97d0*/  PRMT R148, R27, 0x5410, R148 ;  /* 0x000054101b947816 */ /* 0x000fe40000000094 */
[----:B------:R-:W-:Y:S02]  /*97e0*/  LOP3.LUT R150, R25, 0xff00ff, RZ, 0xc0, !PT ;  /* 0x00ff00ff19967812 */ /* 0x000fe400078ec0ff */
[----:B------:R-:W-:Y:S01]  /*97f0*/  PRMT R26, R33, 0x5410, R26 ;  /* 0x00005410211a7816 */ /* 0x000fe2000000001a */
[C---:B----4-:R-:W-:Y:S01]  /*9800*/  HMMA.16816.F32 R12, R20.reuse, R152, R12 ;  /* 0x00000098140c723c */ /* 0x050fe2000000180c */
[----:B------:R-:W1:Y:S02]  /*9810*/  LDSM.16.MT88.4 R32, [R165+0x1800] ;  /* 0x00180000a520783b */ /* 0x000e640000004200 */
[--C-:B------:R-:W-:Y:S02]  /*9820*/  HSET2.LE.AND R25, R148, R207.reuse, PT ;  /* 0x000000cf94197233 */ /* 0x100fe40003803000 */
[----:B------:R-:W-:Y:S02]  /*9830*/  F2FP.F16.F32.PACK_AB R148, R179, R178 ;  /* 0x000000b2b394723e */ /* 0x000fe400000000ff */
[--C-:B------:R-:W-:Y:S01]  /*9840*/  HSET2.LE.AND R27, R150, R207.reuse, PT ;  /* 0x000000cf961b7233 */ /* 0x100fe20003803000 */
[----:B------:R-:W-:Y:S01]  /*9850*/  HMMA.16816.F32 R144, R20, R154, R144 ;  /* 0x0000009a1490723c */ /* 0x000fe20000001890 */
[----:B------:R-:W2:Y:S02]  /*9860*/  LDSM.16.MT88.4 R20, [R197+0x1800] ;  /* 0x00180000c514783b */ /* 0x000ea40000004200 */
[--C-:B------:R-:W-:Y:S02]  /*9870*/  HSET2.LE.AND R26, R26, R207.reuse, PT ;  /* 0x000000cf1a1a7233 */ /* 0x100fe40003803000 */
[----:B------:R-:W-:Y:S02]  /*9880*/  HSET2.LE.AND R24, R24, R207, PT ;  /* 0x000000cf18187233 */ /* 0x000fe40003803000 */
[----:B------:R-:W-:Y:S02]  /*9890*/  LOP3.LUT R25, R148, R25, RZ, 0xc0, !PT ;  /* 0x0000001994197212 */ /* 0x000fe400078ec0ff */
[----:B------:R-:W-:Y:S01]  /*98a0*/  F2FP.F16.F32.PACK_AB R151, R177, R176 ;  /* 0x000000b0b197723e */ /* 0x000fe200000000ff */
[----:B------:R-:W-:Y:S01]  /*98b0*/  LDSM.16.MT88.4 R152, [R197+0x3800] ;  /* 0x00380000c598783b */ /* 0x000fe20000004200 */
[----:B------:R-:W-:Y:S01]  /*98c0*/  F2FP.F16.F32.PACK_AB R149, R181, R180 ;  /* 0x000000b4b595723e */ /* 0x000fe200000000ff */
[----:B------:R-:W-:Y:S01]  /*98d0*/  FADD.FTZ R176, R176, R185 ;  /* 0x000000b9b0b07221 */ /* 0x000fe20000010000 */
[C---:B------:R-:W-:Y:S01]  /*98e0*/  F2FP.F16.F32.PACK_AB R148, R226.reuse, R183 ;  /* 0x000000b7e294723e */ /* 0x040fe200000000ff */
[----:B------:R-:W-:Y:S01]  /*98f0*/  FADD.FTZ R183, R183, R0 ;  /* 0x00000000b7b77221 */ /* 0x000fe20000010000 */
[----:B------:R-:W-:Y:S01]  /*9900*/  LOP3.LUT R24, R151, R24, RZ, 0xc0, !PT ;  /* 0x0000001897187212 */ /* 0x000fe200078ec0ff */
[----:B------:R-:W-:Y:S01]  /*9910*/  FADD.FTZ R177, R177, R176 ;  /* 0x000000b0b1b17221 */ /* 0x000fe20000010000 */
[----:B------:R-:W-:Y:S01]  /*9920*/  LOP3.LUT R26, R149, R26, RZ, 0xc0, !PT ;  /* 0x0000001a951a7212 */ /* 0x000fe200078ec0ff */
[----:B------:R-:W-:Y:S01]  /*9930*/  FADD.FTZ R223, R226, R183 ;  /* 0x000000b7e2df7221 */ /* 0x000fe20000010000 */
[----:B------:R-:W-:Y:S01]  /*9940*/  LOP3.LUT R27, R148, R27, RZ, 0xc0, !PT ;  /* 0x0000001b941b7212 */ /* 0x000fe200078ec0ff */
[----:B------:R-:W-:Y:S01]  /*9950*/  FADD.FTZ R180, R180, R177 ;  /* 0x000000b1b4b47221 */ /* 0x000fe20000010000 */
[----:B------:R-:W-:Y:S01]  /*9960*/  LDSM.16.MT88.4 R148, [R165+0x3800] ;  /* 0x00380000a594783b */ /* 0x000fe20000004200 */
[----:B------:R-:W-:Y:S02]  /*9970*/  MOV R0, R3 ;  /* 0x0000000300007202 */ /* 0x000fe40000000f00 */
[----:B------:R-:W-:Y:S02]  /*9980*/  FADD.FTZ R227, R181, R180 ;  /* 0x000000b4b5e37221 */ /* 0x000fe40000010000 */
[C---:B---3--:R-:W-:Y:S03]  /*9990*/  HMMA.16816.F32 R160, R24.reuse, R156, R4 ;  /* 0x0000009c18a0723c */ /* 0x048fe60000001804 */
[----:B------:R-:W3:Y:S05]  /*99a0*/  LDSM.16.MT88.4 R4, [R195+0x13800] ;  /* 0x01380000c304783b */ /* 0x000eea0000004200 */
[C---:B------:R-:W-:Y:S03]  /*99b0*/  HMMA.16816.F32 R156, R24.reuse, R158, R8 ;  /* 0x0000009e189c723c */ /* 0x040fe60000001808 */
[----:B------:R-:W4:Y:S05]  /*99c0*/  LDSM.16.MT88.4 R8, [R196+0x13800] ;  /* 0x01380000c408783b */ /* 0x000f2a0000004200 */
        /* <DEDUP_REMOVED lines=14> */
[----:B------:R4:W3:Y:S07]  /*9ab0*/  LDSM.16.MT88.4 R8, [R165+0x7800] ;  /* 0x00780000a508783b */ /* 0x0008ee0000004200 */
[C---:B------:R-:W-:Y:S08]  /*9ac0*/  HMMA.16816.F32 R76, R24.reuse, R148, R76 ;  /* 0x00000094184c723c */ /* 0x040ff0000000184c */
[C---:B------:R-:W-:Y:S08]  /*9ad0*/  HMMA.16816.F32 R80, R24.reuse, R150, R80 ;  /* 0x000000961850723c */ /* 0x040ff00000001850 */
[C---:B------:R-:W-:Y:S03]  /*9ae0*/  HMMA.16816.F32 R84, R24.reuse, R152, R84 ;  /* 0x000000981854723c */ /* 0x040fe60000001854 */
[----:B----4-:R-:W-:Y:S05]  /*9af0*/  MOV R165, R164 ;  /* 0x000000a400a57202 */ /* 0x010fea0000000f00 */
[C---:B------:R-:W-:Y:S08]  /*9b00*/  HMMA.16816.F32 R88, R24.reuse, R154, R88 ;  /* 0x0000009a1858723c */ /* 0x040ff00000001858 */
[C---:B-----5:R-:W-:Y:S08]  /*9b10*/  HMMA.16816.F32 R92, R24.reuse, R28, R92 ;  /* 0x0000001c185c723c */ /* 0x060ff0000000185c */
[C---:B------:R-:W-:Y:S01]  /*9b20*/  HMMA.16816.F32 R96, R24.reuse, R30, R96 ;  /* 0x0000001e1860723c */ /* 0x040fe20000001860 */
[----:B------:R-:W4:Y:S07]  /*9b30*/  LDSM.16.MT88.4 R28, [R197+0x7800] ;  /* 0x00780000c51c783b */ /* 0x000f2e0000004200 */
[C---:B------:R-:W-:Y:S08]  /*9b40*/  HMMA.16816.F32 R100, R24.reuse, R168, R100 ;  /* 0x000000a81864723c */ /* 0x040ff00000001864 */
[C---:B------:R-:W-:Y:S08]  /*9b50*/  HMMA.16816.F32 R104, R24.reuse, R170, R104 ;  /* 0x000000aa1868723c */ /* 0x040ff00000001868 */
[C---:B------:R-:W-:Y:S08]  /*9b60*/  HMMA.16816.F32 R108, R24.reuse, R172, R108 ;  /* 0x000000ac186c723c */ /* 0x040ff0000000186c */
[C---:B------:R-:W-:Y:S08]  /*9b70*/  HMMA.16816.F32 R112, R24.reuse, R174, R112 ;  /* 0x000000ae1870723c */ /* 0x040ff00000001870 */
[C---:B-1----:R-:W-:Y:S08]  /*9b80*/  HMMA.16816.F32 R116, R24.reuse, R32, R116 ;  /* 0x000000201874723c */ /* 0x042ff00000001874 */
[C---:B------:R-:W-:Y:S08]  /*9b90*/  HMMA.16816.F32 R120, R24.reuse, R34, R120 ;  /* 0x000000221878723c */ /* 0x040ff00000001878 */
[C---:B--2---:R-:W-:Y:S08]  /*9ba0*/  HMMA.16816.F32 R124, R24.reuse, R20, R124 ;  /* 0x00000014187c723c */ /* 0x044ff0000000187c */
[C---:B------:R-:W-:Y:S08]  /*9bb0*/  HMMA.16816.F32 R128, R24.reuse, R22, R128 ;  /* 0x000000161880723c */ /* 0x040ff00000001880 */
[C---:B---3--:R-:W-:Y:S01]  /*9bc0*/  HMMA.16816.F32 R132, R24.reuse, R4, R132 ;  /* 0x000000041884723c */ /* 0x048fe20000001884 */
[----:B------:R-:W1:Y:S07]  /*9bd0*/  LDC.64 R4, c[0x0][0x3c0] ;  /* 0x0000f000ff047b82 */ /* 0x000e6e0000000a00 */
[C---:B------:R-:W-:Y:S08]  /*9be0*/  HMMA.16816.F32 R136, R24.reuse, R6, R136 ;  /* 0x000000061888723c */ /* 0x040ff00000001888 */
[C---:B------:R-:W-:Y:S08]  /*9bf0*/  HMMA.16816.F32 R152, R24.reuse, R8, R16 ;  /* 0x000000081898723c */ /* 0x040ff00000001810 */
[C---:B------:R-:W-:Y:S03]  /*9c00*/  HMMA.16816.F32 R140, R24.reuse, R10, R140 ;  /* 0x0000000a188c723c */ /* 0x040fe6000000188c */
[C---:B-1----:R-:W-:Y:S02]  /*9c10*/  SHF.L.U64.HI R5, R4.reuse, 0x7, R5 ;  /* 0x0000000704057819 */ /* 0x042fe40000010205 */
[----:B------:R-:W-:Y:S03]  /*9c20*/  LEA R230, P0, -R4, R230, 0x7 ;  /* 0x000000e604e67211 */ /* 0x000fe600078039ff */
[C---:B----4-:R-:W-:Y:S03]  /*9c30*/  HMMA.16816.F32 R148, R24.reuse, R28, R12 ;  /* 0x0000001c1894723c */ /* 0x050fe6000000180c */
[----:B------:R-:W-:Y:S05]  /*9c40*/  IADD3.X R231, PT, PT, R231, ~R5, RZ, P0, !PT ;  /* 0x80000005e7e77210 */ /* 0x000fea00007fe4ff */
[----:B------:R-:W-:Y:S01]  /*9c50*/  HMMA.16816.F32 R144, R24, R30, R144 ;  /* 0x0000001e1890723c */ /* 0x000fe20000001890 */
[----:B------:R-:W-:Y:S08]  /*9c60*/  @!UPT UIADD3 URZ, UPT, UPT, URZ, URZ, URZ ;  /* 0x000000fffffff290 */ /* 0x000ff0000fffe0ff */
[----:B------:R-:W-:Y:S11]  /*9c70*/  BRA.U UP0, `(.L_x_769) ;  /* 0xffffffc900007547 */ /* 0x000ff6000b83ffff */
.L_x_768:
[----:B------:R-:W1:Y:S01]  /*9c80*/  SHFL.BFLY PT, R0, R227, 0x2, 0x1f ;  /* 0x0c401f00e3007f89 */ /* 0x000e6200000e0000 */
[----:B------:R-:W2:Y:S01]  /*9c90*/  LDCU UR4, c[0x0][0x4fc] ;  /* 0x00009f80ff0477ac */ /* 0x000ea20008000800 */
[C---:B------:R-:W-:Y:S01]  /*9ca0*/  SHF.L.U32 R9, R192.reuse, 0x4, RZ ;  /* 0x00000004c0097819 */ /* 0x040fe200000006ff */
[----:B------:R-:W3:Y:S01]  /*9cb0*/  S2UR UR10, SR_CTAID.Y ;  /* 0x00000000000a79c3 */ /* 0x000ee20000002600 */
[----:B------:R-:W4:Y:S01]  /*9cc0*/  SHFL.BFLY PT, R10, R223, 0x2, 0x1f ;  /* 0x0c401f00df0a7f89 */ /* 0x000f2200000e0000 */
[C---:B------:R-:W-:Y:S01]  /*9cd0*/  SHF.L.U32 R2, R192.reuse, 0x1, RZ ;  /* 0x00000001c0027819 */ /* 0x040fe200000006ff */
[----:B------:R-:W-:Y:S01]  /*9ce0*/  UISETP.NE.AND UP3, UPT, UR14, -0x1, UPT ;  /* 0xffffffff0e00788c */ /* 0x000fe2000bf65270 */
[----:B------:R-:W-:Y:S01]  /*9cf0*/  LOP3.LUT R9, R9, 0x1c0, RZ, 0xc0, !PT ;  /* 0x000001c009097812 */ /* 0x000fe200078ec0ff */
[----:B------:R-:W5:Y:S01]  /*9d00*/  LDCU.U8 UR12, c[0x0][0x549] ;  /* 0x0000a920ff0c77ac */ /* 0x000f620008000000 */
[C---:B------:R-:W-:Y:S02]  /*9d10*/  LOP3.LUT P0, RZ, R192.reuse, 0x10, RZ, 0xc0, !PT ;  /* 0x00000010c0ff7812 */ /* 0x040fe4000780c0ff */
[----:B------:R-:W-:Y:S01]  /*9d20*/  LOP3.LUT R9, R9, 0x38, R2, 0xf8, !PT ;  /* 0x0000003809097812 */ /* 0x000fe200078ef802 */
[----:B------:R-:W-:Y:S01]  /*9d30*/  UISETP.NE.AND UP2, UPT, UR14, -0x1, UPT ;  /* 0xffffffff0e00788c */ /* 0x000fe2000bf45270 */
[----:B------:R-:W-:-:S04]  /*9d40*/  LOP3.LUT P1, RZ, R192, 0x8, RZ, 0xc0, !PT ;  /* 0x00000008c0ff7812 */ /* 0x000fc8000782c0ff */
[----:B------:R-:W-:Y:S01]  /*9d50*/  SEL R210, R210, 0xffffffe0, !P1 ;  /* 0xffffffe0d2d27807 */ /* 0x000fe20004800000 */
[----:B------:R-:W3:Y:S01]  /*9d60*/  @!UP3 LDCU.64 UR8, c[0x0][0x400] ;  /* 0x00008000ff08b7ac */ /* 0x000ee20008000a00 */
[----:B-1----:R-:W-:Y:S01]  /*9d70*/  FADD.FTZ R5, R0, R227 ;  /* 0x000000e300057221 */ /* 0x002fe20000010000 */
[----:B------:R-:W-:Y:S01]  /*9d80*/  SHF.L.U32 R0, R192, 0x5, RZ ;  /* 0x00000005c0007819 */ /* 0x000fe200000006ff */
[----:B-----5:R-:W-:Y:S01]  /*9d90*/  UISETP.NE.AND UP1, UPT, UR12, URZ, UPT ;  /* 0x000000ff0c00728c */ /* 0x020fe2000bf25270 */
[----:B----4-:R-:W-:Y:S02]  /*9da0*/  FADD.FTZ R10, R10, R223 ;  /* 0x000000df0a0a7221 */ /* 0x010fe40000010000 */
[----:B------:R-:W1:Y:S01]  /*9db0*/  SHFL.BFLY PT, R8, R5, 0x1, 0x1f ;  /* 0x0c201f0005087f89 */ /* 0x000e6200000e0000 */
[----:B------:R-:W4:Y:S03]  /*9dc0*/  LDCU UR12, c[0x0][0x434] ;  /* 0x00008680ff0c77ac */ /* 0x000f260008000800 */
[----:B------:R-:W5:Y:S01]  /*9dd0*/  SHFL.BFLY PT, R7, R10, 0x1, 0x1f ;  /* 0x0c201f000a077f89 */ /* 0x000f6200000e0000 */
[----:B---3--:R-:W-:Y:S01]  /*9de0*/  @!UP3 UIMAD.WIDE.U32 UR18, UR10, UR8, URZ ;  /* 0x000000080a12b2a5 */ /* 0x008fe2000f8e00ff */
[----:B------:R-:W4:Y:S03]  /*9df0*/  LDCU UR8, c[0x0][0x434] ;  /* 0x00008680ff0877ac */ /* 0x000f260008000800 */
[----:B------:R-:W-:Y:S01]  /*9e00*/  @!UP3 UIMAD UR11, UR10, UR9, UR19 ;  /* 0x000000090a0bb2a4 */ /* 0x000fe2000f8e0213 */
[----:B------:R-:W3:Y:S01]  /*9e10*/  LDCU.U8 UR9, c[0x0][0x548] ;  /* 0x0000a900ff0977ac */ /* 0x000ee20008000000 */
[----:B------:R-:W2:Y:S01]  /*9e20*/  @UP1 LDCU UR13, c[0x0][0x430] ;  /* 0x00008600ff0d17ac */ /* 0x000ea20008000800 */
[----:B-1----:R-:W-:Y:S01]  /*9e30*/  FADD.FTZ R8, R5, R8 ;  /* 0x0000000805087221 */ /* 0x002fe20000010000 */
[----:B------:R-:W-:-:S02]  /*9e40*/  LOP3.LUT R5, R2, 0x6, RZ, 0xc0, !PT ;  /* 0x0000000602057812 */ /* 0x000fc400078ec0ff */
[----:B------:R-:W-:Y:S01]  /*9e50*/  MOV R2, 0x10 ;  /* 0x0000001000027802 */ /* 0x000fe20000000f00 */
[----:B-----5:R-:W-:Y:S01]  /*9e60*/  FADD.FTZ R7, R10, R7 ;  /* 0x000000070a077221 */ /* 0x020fe20000010000 */
[----:B------:R-:W1:Y:S01]  /*9e70*/  MUFU.RCP R6, R8 ;  /* 0x0000000800067308 */ /* 0x000e620000001000 */
[----:B------:R-:W-:Y:S02]  /*9e80*/  FSETP.NE.FTZ.AND P3, PT, R8, RZ, PT ;  /* 0x000000ff0800720b */ /* 0x000fe40003f75000 */
[----:B------:R-:W-:Y:S01]  /*9e90*/  LOP3.LUT R0, R5, 0x7c00, R0, 0xf8, !PT ;  /* 0x00007c0005007812 */ /* 0x000fe200078ef800 */
[----:B---3--:R-:W-:Y:S01]  /*9ea0*/  UISETP.NE.AND UP0, UPT, UR9, URZ, !UP1 ;  /* 0x000000ff0900728c */ /* 0x008fe2000cf05270 */
[----:B------:R-:W-:Y:S02]  /*9eb0*/  FSETP.NE.FTZ.AND P2, PT, R7, RZ, PT ;  /* 0x000000ff0700720b */ /* 0x000fe40003f55000 */
[----:B------:R-:W-:Y:S01]  /*9ec0*/  LOP3.LUT R0, R0, R9, RZ, 0xfc, !PT ;  /* 0x0000000900007212 */ /* 0x000fe200078efcff */
[----:B------:R-:W3:Y:S01]  /*9ed0*/  MUFU.RCP R4, R7 ;  /* 0x0000000700047308 */ /* 0x000ee20000001000 */
[----:B------:R-:W-:-:S02]  /*9ee0*/  SEL R2, R2, 0xfffffff0, !P5 ;  /* 0xfffffff002027807 */ /* 0x000fc40006800000 */
[----:B------:R-:W-:-:S04]  /*9ef0*/  LEA R5, R0, UR6, 0x1 ;  /* 0x0000000600057c11 */ /* 0x000fc8000f8e08ff */
[C---:B------:R-:W-:Y:S02]  /*9f00*/  IADD3 R13, PT, PT, R5.reuse, 0x40, RZ ;  /* 0x00000040050d7810 */ /* 0x040fe40007ffe0ff */
[----:B-1----:R-:W-:Y:S02]  /*9f10*/  FSEL R6, R6, 1, P3 ;  /* 0x3f80000006067808 */ /* 0x002fe40001800000 */
[C---:B------:R-:W-:Y:S02]  /*9f20*/  IADD3 R11, PT, PT, R5.reuse, R210, RZ ;  /* 0x000000d2050b7210 */ /* 0x040fe40007ffe0ff */
[C---:B------:R-:W-:Y:S01]  /*9f30*/  @P0 IADD3 R13, PT, PT, R5.reuse, -0x40, RZ ;  /* 0xffffffc0050d0810 */ /* 0x040fe20007ffe0ff */
[----:B--2---:R-:W-:Y:S01]  /*9f40*/  FMUL.FTZ R6, R6, UR4 ;  /* 0x0000000406067c20 */ /* 0x004fe20008410000 */
[----:B------:R-:W-:Y:S02]  /*9f50*/  IADD3 R9, PT, PT, R5, R2, RZ ;  /* 0x0000000205097210 */ /* 0x000fe40007ffe0ff */
[----:B---3--:R-:W-:Y:S01]  /*9f60*/  FSEL R4, R4, 1, P2 ;  /* 0x3f80000004047808 */ /* 0x008fe20001000000 */
[C---:B------:R-:W-:Y:S01]  /*9f70*/  FMUL.FTZ R160, R6.reuse, R160 ;  /* 0x000000a006a07220 */ /* 0x040fe20000410000 */
[C---:B------:R-:W-:Y:S01]  /*9f80*/  FMUL.FTZ R161, R6.reuse, R161 ;  /* 0x000000a106a17220 */ /* 0x040fe20000410000 */
[C---:B------:R-:W-:Y:S01]  /*9f90*/  FMUL.FTZ R156, R6.reuse, R156 ;  /* 0x0000009c069c7220 */ /* 0x040fe20000410000 */
[----:B------:R-:W-:Y:S01]  /*9fa0*/  FMUL.FTZ R157, R6, R157 ;  /* 0x0000009d069d7220 */ /* 0x000fe20000410000 */
[----:B------:R-:W-:Y:S01]  /*9fb0*/  FMUL.FTZ R4, R4, UR4 ;  /* 0x0000000404047c20 */ /* 0x000fe20008410000 */
[C---:B------:R-:W-:Y:S01]  /*9fc0*/  FMUL.FTZ R36, R6.reuse, R36 ;  /* 0x0000002406247220 */ /* 0x040fe20000410000 */
[----:B------:R-:W-:Y:S01]  /*9fd0*/  FMUL.FTZ R37, R6, R37 ;  /* 0x0000002506257220 */ /* 0x000fe20000410000 */
[----:B------:R-:W1:Y:S01]  /*9fe0*/  @UP3 LDCU.64 UR4, c[0x0][0x408] ;  /* 0x00008100ff0437ac */ /* 0x000e620008000a00 */
        /* <DEDUP_REMOVED lines=53> */
[----:B------:R-:W-:Y:S01]  /*a340*/  FMUL.FTZ R72, R6, R72 ;  /* 0x0000004806487220 */ /* 0x000fe20000410000 */
        /* <DEDUP_REMOVED lines=81> */
[----:B-1----:R-:W-:Y:S01]  /*a860*/  @UP3 UIMAD.WIDE.U32 UR20, UR14, UR4, URZ ;  /* 0x000000040e1432a5 */ /* 0x002fe2000f8e00ff */
[C---:B------:R-:W-:Y:S01]  /*a870*/  FMUL.FTZ R112, R6.reuse, R112 ;  /* 0x0000007006707220 */ /* 0x040fe20000410000 */
[----:B------:R-:W-:Y:S01]  /*a880*/  STS [R11+0x2400], R70 ;  /* 0x002400460b007388 */ /* 0x000fe20000000800 */
[----:B------:R-:W-:Y:S01]  /*a890*/  FMUL.FTZ R113, R6, R113 ;  /* 0x0000007106717220 */ /* 0x000fe20000410000 */
[C---:B------:R-:W-:Y:S01]  /*a8a0*/  FMUL.FTZ R114, R4.reuse, R114 ;  /* 0x0000007204727220 */ /* 0x040fe20000410000 */
[----:B------:R-:W-:Y:S01]  /*a8b0*/  FMUL.FTZ R115, R4, R115 ;  /* 0x0000007304737220 */ /* 0x000fe20000410000 */
[----:B------:R-:W-:Y:S01]  /*a8c0*/  F2FP.F16.F32.PACK_AB R92, R93, R92 ;  /* 0x0000005c5d5c723e */ /* 0x000fe200000000ff */
[----:B------:R-:W-:Y:S01]  /*a8d0*/  STS [R15+0x2000], R72 ;  /* 0x002000480f007388 */ /* 0x000fe20000000800 */
[----:B------:R-:W-:Y:S01]  /*a8e0*/  F2FP.F16.F32.PACK_AB R94, R95, R94 ;  /* 0x0000005e5f5e723e */ /* 0x000fe200000000ff */
[----:B------:R-:W4:Y:S01]  /*a8f0*/  @UP1 LDCU UR4, c[0x0][0x430] ;  /* 0x00008600ff0417ac */ /* 0x000f220008000800 */
        /* <DEDUP_REMOVED lines=72> */
[----:B----4-:R-:W-:Y:S01]  /*ad80*/  @UP1 UIMAD UR12, UR4, UR8, URZ ;  /* 0x00000008040c12a4 */ /* 0x010fe2000f8e02ff */
[----:B------:R-:W-:Y:S01]  /*ad90*/  F2FP.F16.F32.PACK_AB R132, R133, R132 ;  /* 0x000000848584723e */ /* 0x000fe200000000ff */
[----:B------:R-:W-:Y:S01]  /*ada0*/  STS [R13+0x4400], R110 ;  /* 0x0044006e0d007388 */ /* 0x000fe20000000800 */
[----:B------:R-:W-:Y:S01]  /*adb0*/  F2FP.F16.F32.PACK_AB R134, R135, R134 ;  /* 0x000000868786723e */ /* 0x000fe200000000ff */
[----:B------:R-:W1:Y:S01]  /*adc0*/  S2UR UR4, SR_CTAID.Z ;  /* 0x00000000000479c3 */ /* 0x000e620000002700 */
        /* <DEDUP_REMOVED lines=16> */
[----:B------:R-:W-:Y:S01]  /*aed0*/  @UP3 UIMAD UR11, UR14, UR5, UR21 ;  /* 0x000000050e0b32a4 */ /* 0x000fe2000f8e0215 */
[----:B------:R-:W-:Y:S01]  /*aee0*/  STS [R21+0x4000], R120 ;  /* 0x0040007815007388 */ /* 0x000fe20000000800 */
[----:B------:R-:W-:Y:S01]  /*aef0*/  @!UP2 UIMAD UR14, UR10, UR8, URZ ;  /* 0x000000080a0ea2a4 */ /* 0x000fe2000f8e02ff */
[----:B------:R-:W-:Y:S01]  /*af00*/  F2FP.F16.F32.PACK_AB R144, R145, R144 ;  /* 0x000000909190723e */ /* 0x000fe200000000ff */
[----:B------:R-:W-:Y:S01]  /*af10*/  @UP1 UMOV UR5, 0x1 ;  /* 0x0000000100051882 */ /* 0x000fe20000000000 */
[----:B------:R-:W-:Y:S01]  /*af20*/  STS [R21+0x4400], R122 ;  /* 0x0044007a15007388 */ /* 0x000fe20000000800 */
[----:B------:R-:W-:Y:S01]  /*af30*/  F2FP.F16.F32.PACK_AB R146, R147, R146 ;  /* 0x000000929392723e */ /* 0x000fe200000000ff */
[----:B------:R-:W-:Y:S01]  /*af40*/  @UP3 UMOV UR18, UR20 ;  /* 0x0000001400123c82 */ /* 0x000fe20008000000 */
[----:B------:R-:W-:Y:S01]  /*af50*/  USHF.R.S32.HI UR15, URZ, 0x1f, UR14 ;  /* 0x0000001fff0f7899 */ /* 0x000fe2000801140e */
        /* <DEDUP_REMOVED lines=26> */
.L_x_772:
        /* <DEDUP_REMOVED lines=12> */
[----:B---3--:R-:W-:Y:S01]  /*b1c0*/  SHF.R.U32.HI R11, RZ, 0x2, R192 ;  /* 0x00000002ff0b7819 */ /* 0x008fe200000116c0 */
[----:B------:R-:W-:-:S03]  /*b1d0*/  USHF.R.S32.HI UR8, URZ, 0x1f, UR12 ;  /* 0x0000001fff087899 */ /* 0x000fc6000801140c */
[----:B------:R-:W3:Y:S01]  /*b1e0*/  @P3 LDC R5, c[0x0][0x458] ;  /* 0x00011600ff053b82 */ /* 0x000ee20000000800 */
[----:B------:R-:W5:Y:S01]  /*b1f0*/  @P2 MUFU.LG2 R7, R7 ;  /* 0x0000000700072308 */ /* 0x000f620000000c00 */
[----:B------:R-:W1:Y:S01]  /*b200*/  S2R R24, SR_CTAID.X ;  /* 0x0000000000187919 */ /* 0x000e620000002500 */
[----:B------:R-:W-:Y:S01]  /*b210*/  BSSY.RECONVERGENT B0, `(.L_x_773) ;  /* 0x0000021000007945 */ /* 0x000fe20003800200 */
[----:B------:R-:W-:Y:S01]  /*b220*/  IMAD.MOV.U32 R9, RZ, RZ, 0x7f800000 ;  /* 0x7f800000ff097424 */ /* 0x000fe200078e00ff */
[----:B------:R-:W-:Y:S01]  /*b230*/  LOP3.LUT R6, R6, 0x7, R11, 0xf8, !PT ;  /* 0x0000000706067812 */ /* 0x000fe200078ef80b */
[----:B----4-:R-:W-:Y:S01]  /*b240*/  @P3 FMUL.FTZ R17, R4, 0.69314718246459960938 ;  /* 0x3f31721804113820 */ /* 0x010fe20000410000 */
[----:B------:R-:W-:Y:S01]  /*b250*/  MOV R8, 0x7f800000 ;  /* 0x7f80000000087802 */ /* 0x000fe20000000f00 */
[----:B------:R-:W4:Y:S01]  /*b260*/  @P2 LDC R2, c[0x0][0x458] ;  /* 0x00011600ff022b82 */ /* 0x000f220000000800 */
        /* <DEDUP_REMOVED lines=27> */
.L_x_774:
[----:B------:R-:W-:Y:S05]  /*b420*/  BSYNC.RECONVERGENT B0 ;  /* 0x0000000000007941 */ /* 0x000fea0003800200 */
.L_x_773:
[----:B-1----:R-:W-:Y:S01]  /*b430*/  SHF.R.U32.HI R2, RZ, 0x3, R192 ;  /* 0x00000003ff027819 */ /* 0x002fe200000116c0 */
[----:B------:R1:W2:Y:S01]  /*b440*/  LDS.128 R20, [R0] ;  /* 0x0000000000147984 */ /* 0x0002a20000000c00 */
[----:B------:R-:W3:Y:S01]  /*b450*/  LDCU.64 UR8, c[0x0][0x410] ;  /* 0x00008200ff0877ac */ /* 0x000ee20008000a00 */
[----:B------:R-:W-:Y:S01]  /*b460*/  IADD3 R194, P0, PT, R194, UR18, RZ ;  /* 0x00000012c2c27c10 */ /* 0x000fe2000ff1e0ff */
[----:B------:R-:W-:Y:S01]  /*b470*/  IMAD.MOV.U32 R3, RZ, RZ, RZ ;  /* 0x000000ffff037224 */ /* 0x000fe200078e00ff */
[----:B------:R1:W4:Y:S01]  /*b480*/  LDS.128 R16, [R0+0x2000] ;  /* 0x0020000000107984 */ /* 0x0003220000000c00 */
[C---:B------:R-:W-:Y:S01]  /*b490*/  VIADD R4, R2.reuse, 0x10 ;  /* 0x0000001002047836 */ /* 0x040fe20000000000 */
[----:B------:R-:W-:Y:S01]  /*b4a0*/  ISETP.GE.AND P3, PT, R2, UR7, PT ;  /* 0x0000000702007c0c */ /* 0x000fe2000bf66270 */
[----:B------:R-:W-:Y:S01]  /*b4b0*/  IMAD.WIDE.U32 R24, R24, 0x40, R2 ;  /* 0x0000004018187825 */ /* 0x000fe200078e0002 */
[----:B------:R1:W1:Y:S01]  /*b4c0*/  LDS.128 R8, [R0+0x4000] ;  /* 0x0040000000087984 */ /* 0x0002620000000c00 */
[----:B------:R-:W-:Y:S01]  /*b4d0*/  IADD3.X R195, PT, PT, RZ, UR11, RZ, P0, !PT ;  /* 0x0000000bffc37c10 */ /* 0x000fe200087fe4ff */
[----:B------:R-:W-:Y:S01]  /*b4e0*/  BSSY.RECONVERGENT B0, `(.L_x_775) ;  /* 0x0000019000007945 */ /* 0x000fe20003800200 */
[----:B------:R-:W-:-:S02]  /*b4f0*/  ISETP.GE.AND P2, PT, R4, UR7, PT ;  /* 0x0000000704007c0c */ /* 0x000fc4000bf46270 */
[----:B------:R1:W1:Y:S01]  /*b500*/  LDS.128 R4, [R0+0x6000] ;  /* 0x0060000000047984 */ /* 0x0002620000000c00 */
[C---:B------:R-:W-:Y:S01]  /*b510*/  IADD3 R3, PT, PT, R2.reuse, 0x20, RZ ;  /* 0x0000002002037810 */ /* 0x040fe20007ffe0ff */
[----:B------:R-:W-:-:S03]  /*b520*/  VIADD R2, R2, 0x30 ;  /* 0x0000003002027836 */ /* 0x000fc60000000000 */
[----:B------:R-:W-:Y:S01]  /*b530*/  ISETP.GE.AND P1, PT, R3, UR7, PT ;  /* 0x0000000703007c0c */ /* 0x000fe2000bf26270 */
[----:B---3--:R-:W-:Y:S01]  /*b540*/  IMAD.U32 R26, RZ, RZ, UR8 ;  /* 0x00000008ff1a7e24 */ /* 0x008fe2000f8e00ff */
[----:B------:R-:W-:Y:S02]  /*b550*/  MOV R29, UR9 ;  /* 0x00000009001d7c02 */ /* 0x000fe40008000f00 */
[----:B------:R-:W-:Y:S01]  /*b560*/  ISETP.GE.AND P0, PT, R2, UR7, PT ;  /* 0x0000000702007c0c */ /* 0x000fe2000bf06270 */
[----:B------:R-:W-:-:S04]  /*b570*/  IMAD.WIDE.U32 R26, R26, UR4, R194 ;  /* 0x000000041a1a7c25 */ /* 0x000fc8000f8e00c2 */
[----:B------:R-:W-:Y:S01]  /*b580*/  IMAD R29, R29, UR4, R27 ;  /* 0x000000041d1d7c24 */ /* 0x000fe2000f8e021b */
[----:B------:R-:W-:Y:S07]  /*b590*/  @P3 BRA `(.L_x_776) ;  /* 0x0000000000343947 */ /* 0x000fee0003800000 */
[----:B------:R-:W3:Y:S01]  /*b5a0*/  LDCU.64 UR8, c[0x0][0x408] ;  /* 0x00008100ff0877ac */ /* 0x000ee20008000a00 */
[----:B------:R-:W-:Y:S01]  /*b5b0*/  MOV R28, R26 ;  /* 0x0000001a001c7202 */ /* 0x000fe20000000f00 */
[----:B------:R-:W5:Y:S01]  /*b5c0*/  LDCU.64 UR4, c[0x0][0x3f0] ;  /* 0x00007e00ff0477ac */ /* 0x000f620008000a00 */
[----:B---3--:R-:W-:-:S03]  /*b5d0*/  IMAD R3, R25, UR8, RZ ;  /* 0x0000000819037c24 */ /* 0x008fc6000f8e02ff */
[----:B------:R-:W-:-:S04]  /*b5e0*/  IMAD.WIDE.U32 R30, R24, UR8, R28 ;  /* 0x00000008181e7c25 */ /* 0x000fc8000f8e001c */
[----:B------:R-:W-:Y:S01]  /*b5f0*/  IMAD R2, R24, UR9, R3 ;  /* 0x0000000918027c24 */ /* 0x000fe2000f8e0203 */
[----:B-----5:R-:W-:-:S04]  /*b600*/  LEA R32, P3, R30, UR4, 0x1 ;  /* 0x000000041e207c11 */ /* 0x020fc8000f8608ff */
[----:B------:R-:W-:-:S04]  /*b610*/  IADD3 R2, PT, PT, R2, R31, RZ ;  /* 0x0000001f02027210 */ /* 0x000fc80007ffe0ff */
[----:B------:R-:W-:-:S05]  /*b620*/  LEA.HI.X R33, R30, UR5, R2, 0x1, P3 ;  /* 0x000000051e217c11 */ /* 0x000fca00098f0c02 */
[----:B--2---:R3:W-:Y:S04]  /*b630*/  STG.E.128 desc[UR16][R32.64], R20 ;  /* 0x0000001420007986 */ /* 0x0047e8000c101d10 */
[----:B----4-:R3:W-:Y:S04]  /*b640*/  STG.E.128 desc[UR16][R32.64+0x80], R16 ;  /* 0x0000801020007986 */ /* 0x0107e8000c101d10 */
[----:B-1----:R3:W-:Y:S04]  /*b650*/  STG.E.128 desc[UR16][R32.64+0x100], R8 ;  /* 0x0001000820007986 */ /* 0x0027e8000c101d10 */
[----:B------:R3:W-:Y:S02]  /*b660*/  STG.E.128 desc[UR16][R32.64+0x180], R4 ;  /* 0x0001800420007986 */ /* 0x0007e4000c101d10 */
.L_x_776:
[----:B------:R-:W-:Y:S05]  /*b670*/  BSYNC.RECONVERGENT B0 ;  /* 0x0000000000007941 */ /* 0x000fea0003800200 */
.L_x_775:
        /* <DEDUP_REMOVED lines=18> */
[----:B---3--:R2:W-:Y:S04]  /*b7a0*/  STG.E.128 desc[UR16][R32.64], R20 ;  /* 0x0000001420007986 */ /* 0x0085e8000c101d10 */
[----:B----4-:R2:W-:Y:S04]  /*b7b0*/  STG.E.128 desc[UR16][R32.64+0x80], R16 ;  /* 0x0000801020007986 */ /* 0x0105e8000c101d10 */
[----:B-1----:R2:W-:Y:S04]  /*b7c0*/  STG.E.128 desc[UR16][R32.64+0x100], R8 ;  /* 0x0001000820007986 */ /* 0x0025e8000c101d10 */
[----:B------:R2:W-:Y:S02]  /*b7d0*/  STG.E.128 desc[UR16][R32.64+0x180], R4 ;  /* 0x0001800420007986 */ /* 0x0005e4000c101d10 */
.L_x_778:
[----:B------:R-:W-:Y:S05]  /*b7e0*/  BSYNC.RECONVERGENT B0 ;  /* 0x0000000000007941 */ /* 0x000fea0003800200 */
.L_x_777:
        /* <DEDUP_REMOVED lines=22> */
.L_x_780:
[----:B------:R-:W-:Y:S05]  /*b950*/  BSYNC.RECONVERGENT B0 ;  /* 0x0000000000007941 */ /* 0x000fea0003800200 */
.L_x_779:
[----:B-12---:R1:W2:Y:S04]  /*b960*/  LDS.128 R8, [R0+0x3800] ;  /* 0x0038000000087984 */ /* 0x0062a80000000c00 */
[----:B------:R1:W1:Y:S04]  /*b970*/  LDS.128 R4, [R0+0x5800] ;  /* 0x0058000000047984 */ /* 0x0002680000000c00 */
[----:B----4-:R4:W1:Y:S01]  /*b980*/  LDS.128 R16, [R0+0x7800] ;  /* 0x0078000000107984 */ /* 0x0108620000000c00 */
[----:B------:R-:W-:Y:S05]  /*b990*/  @P0 EXIT ;  /* 0x000000000000094d */ /* 0x000fea0003800000 */
[----:B------:R-:W5:Y:S01]  /*b9a0*/  LDCU.64 UR6, c[0x0][0x408] ;  /* 0x00008100ff0677ac */ /* 0x000f620008000a00 */
[----:B-1--4-:R-:W-:Y:S01]  /*b9b0*/  IADD3 R0, P0, PT, R24, 0x30, RZ ;  /* 0x0000003018007810 */ /* 0x012fe20007f1e0ff */
[----:B---3--:R-:W-:Y:S01]  /*b9c0*/  IMAD.MOV.U32 R20, RZ, RZ, R26 ;  /* 0x000000ffff147224 */ /* 0x008fe200078e001a */
        /* <DEDUP_REMOVED lines=14> */
.L_x_781:
        /* <DEDUP_REMOVED lines=13> */
.L_x_2347:


//--------------------- .text._ZN5flash16flash_fwd_kernelI23Flash_fwd_kernel_traitsILi256ELi64ELi64ELi4ELb0ELb0EN7cutlass6half_tE19Flash_kernel_traitsILi256ELi64ELi64ELi4ES3_EELb0ELb0ELb0ELb0ELb0ELb1ELb1ELb0EEEvNS_16Flash_fwd_paramsE --------------------------
	.section	.text._ZN5flash16flash_fwd_kernelI23Flash_fwd_kernel_traitsILi256ELi64ELi64ELi4ELb0ELb0EN7cutlass6half_tE19Flash_kernel_traitsILi256ELi64ELi64ELi4ES3_EELb0ELb0ELb0ELb0ELb0ELb1ELb1ELb0EEEvNS_16Flash_fwd_paramsE,"ax",@progbits
	.align	128
        .global         _ZN5flash16flash_fwd_kernelI23Flash_fwd_kernel_traitsILi256ELi64ELi64ELi4ELb0ELb0EN7cutlass6half_tE19Flash_kernel_traitsILi256ELi64ELi64ELi4ES3_EELb0ELb0ELb0ELb0ELb0ELb1ELb1ELb0EEEvNS_16Flash_fwd_paramsE
        .type           _ZN5flash16flash_fwd_kernelI23Flash_fwd_kernel_traitsILi256ELi64ELi64ELi4ELb0ELb0EN7cutlass6half_tE19Flash_kernel_traitsILi256ELi64ELi64ELi4ES3_EELb0ELb0ELb0ELb0ELb0ELb1ELb1ELb0EEEvNS_16Flash_fwd_paramsE,@function
        .size           _ZN5flash16flash_fwd_kernelI23Flash_fwd_kernel_traitsILi256ELi64ELi64ELi4ELb0ELb0EN7cutlass6half_tE19Flash_kernel_traitsILi256ELi64ELi64ELi4ES3_EELb0ELb0ELb0ELb0ELb0ELb1ELb1ELb0EEEvNS_16Flash_fwd_paramsE,(.L_x_2348 - _ZN5flash16flash_fwd_kernelI23Flash_fwd_kernel_traitsILi256ELi64ELi64ELi4ELb0ELb0EN7cutlass6half_tE19Flash_kernel_traitsILi256ELi64ELi64ELi4ES3_EELb0ELb0ELb0ELb0ELb0ELb1ELb1ELb0EEEvNS_16Flash_fwd_paramsE)
        .other          _ZN5flash16flash_fwd_kernelI23Flash_fwd_kernel_traitsILi256ELi64ELi64ELi4ELb0ELb0EN7cutlass6half_tE19Flash_kernel_traitsILi256ELi64ELi64ELi4ES3_EELb0ELb0ELb0ELb0ELb0ELb1ELb1ELb0EEEvNS_16Flash_fwd_paramsE,@"STO_CUDA_ENTRY STV_DEFAULT"
_ZN5flash16flash_fwd_kernelI23Flash_fwd_kernel_traitsILi256ELi64ELi64ELi4ELb0ELb0EN7cutlass6half_tE19Flash_kernel_traitsILi256ELi64ELi64ELi4ES3_EELb0ELb0ELb0ELb0ELb0ELb1ELb1ELb0EEEvNS_16Flash_fwd_paramsE:
.text._ZN5flash16flash_fwd_kernelI23Flash_fwd_kernel_traitsILi256ELi64ELi64ELi4ELb0ELb0EN7cutlass6half_tE19Flash_kernel_traitsILi256ELi64ELi64ELi4ES3_EELb0ELb0ELb0ELb0ELb0ELb1ELb1ELb0EEEvNS_16Flash_fwd_paramsE:
        /* <DEDUP_REMOVED lines=44> */
[----:B------:R-:W4:Y:S03]  /*02c0*/  @!UP3 LDCU.64 UR8, c[0x0][0x488] ;  /* 0x00009100ff08b7ac */ /* 0x000f260008000a00 */
[----:B------:R-:W5:Y:S01]  /*02d0*/  @P0 LDG.E R0, desc[UR16][R8.64] ;  /* 0x0000001008000981 */ /* 0x000f62000c1e1900 */
[----:B-1----:R-:W-:-:S02]  /*02e0*/  IMAD.U32 R6, RZ, RZ, UR10 ;  /* 0x0000000aff067e24 */ /* 0x002fc4000f8e00ff */
[----:B------:R-:W-:Y:S01]  /*02f0*/  IMAD.U32 R7, RZ, RZ, UR11 ;  /* 0x0000000bff077e24 */ /* 0x000fe2000f8e00ff */
[----:B------:R-:W1:Y:S04]  /*0300*/  @!UP0 LDCU UR6, c[0x0][0x434] ;  /* 0x00008680ff0687ac */ /* 0x000e680008000800 */
[----:B------:R-:W5:Y:S01]  /*0310*/  @!P3 LDG.E R3, desc[UR16][R6.64] ;  /* 0x000000100603b981 */ /* 0x000f62000c1e1900 */
[----:B------:R-:W1:Y:S01]  /*0320*/  @!UP3 LDCU UR10, c[0x0][0x43c] ;  /* 0x00008780ff0ab7ac */ /* 0x000e620008000800 */
[----:B------:R-:W2:Y:S01]  /*0330*/  S2R R229, SR_TID.X ;  /* 0x0000000000e57919 */ /* 0x000ea20000002100 */
[----:B------:R-:W-:Y:S01]  /*0340*/  UMOV UR7, URZ ;  /* 0x000000ff00077c82 */ /* 0x000fe20008000000 */
[----:B----4-:R-:W-:Y:S01]  /*0350*/  USHF.L.U32 UR14, UR14, 0x6, URZ ;  /* 0x000000060e0e7899 */ /* 0x010fe200080006ff */
[----:B------:R-:W-:Y:S01]  /*0360*/  UMOV UR22, 0xffffffff ;  /* 0xffffffff00167882 */ /* 0x000fe20000000000 */
[----:B------:R-:W-:-:S04]  /*0370*/  @!UP3 UISETP.NE.U32.AND UP2, UPT, UR8, URZ, UPT ;  /* 0x000000ff0800b28c */ /* 0x000fc8000bf45070 */
[----:B------:R-:W-:-:S04]  /*0380*/  @!UP3 UISETP.NE.AND.EX UP2, UPT, UR9, URZ, UPT, UP2 ;  /* 0x000000ff0900b28c */ /* 0x000fc8000bf45320 */
[----:B-1----:R-:W-:Y:S01]  /*0390*/  @!UP3 USEL UR10, UR10, URZ, UP2 ;  /* 0x000000ff0a0ab287 */ /* 0x002fe20009000000 */
        /* <DEDUP_REMOVED lines=19> */
.L_x_782:
        /* <DEDUP_REMOVED lines=34> */
.L_x_784:
[----:B------:R-:W2:Y:S01]  /*06f0*/  LDCU.64 UR4, c[0x0][0x410] ;  /* 0x00008200ff0477ac */ /* 0x000ea20008000a00 */
[----:B------:R-:W3:Y:S01]  /*0700*/  S2R R13, SR_CTAID.X ;  /* 0x00000000000d7919 */ /* 0x000ee20000002500 */
[C---:B------:R-:W-:Y:S01]  /*0710*/  IMAD.SHL.U32 R0, R229.reuse, 0x8, RZ ;  /* 0x00000008e5007824 */ /* 0x040fe200078e00ff */
[----:B------:R-:W-:Y:S01]  /*0720*/  SHF.R.U32.HI R6, RZ, 0x3, R229 ;  /* 0x00000003ff067819 */ /* 0x000fe200000116e5 */
[----:B------:R-:W5:Y:S01]  /*0730*/  LDCU UR7, c[0x0][0x434] ;  /* 0x00008680ff0777ac */ /* 0x000f620008000800 */
[----:B------:R-:W-:Y:S01]  /*0740*/  MOV R7, RZ ;  /* 0x000000ff00077202 */ /* 0x000fe20000000f00 */
[----:B------:R-:W-:Y:S01]  /*0750*/  BSSY.RECONVERGENT B0, `(.L_x_785) ;  /* 0x0000030000007945 */ /* 0x000fe20003800200 */
[----:B------:R-:W-:Y:S01]  /*0760*/  LOP3.LUT R0, R0, 0x38, RZ, 0xc0, !PT ;  /* 0x0000003800007812 */ /* 0x000fe200078ec0ff */
[----:B------:R-:W-:Y:S01]  /*0770*/  UISETP.NE.AND UP1, UPT, UR10, URZ, !UP1 ;  /* 0x000000ff0a00728c */ /* 0x000fe2000cf25270 */
[----:B------:R-:W-:Y:S01]  /*0780*/  VIADD R4, R6, 0x10 ;  /* 0x0000001006047836 */ /* 0x000fe20000000000 */
[----:B------:R-:W-:Y:S01]  /*0790*/  UISETP.NE.AND UP0, UPT, UR15, -0x1, UPT ;  /* 0xffffffff0f00788c */ /* 0x000fe2000bf05270 */
[----:B------:R-:W-:Y:S01]  /*07a0*/  IADD3 R14, P1, PT, R0, UR12, RZ ;  /* 0x0000000c000e7c10 */ /* 0x000fe2000ff3e0ff */
[----:B----4-:R-:W-:Y:S01]  /*07b0*/  UIMAD UR13, UR24, UR13, URZ ;  /* 0x0000000d180d72a4 */ /* 0x010fe2000f8e02ff */
        /* <DEDUP_REMOVED lines=41> */
.L_x_786:
[----:B------:R-:W-:Y:S05]  /*0a50*/  BSYNC.RECONVERGENT B0 ;  /* 0x0000000000007941 */ /* 0x000fea0003800200 */
.L_x_785:
        /* <DEDUP_REMOVED lines=20> */
.L_x_788:
[----:B------:R-:W-:Y:S05]  /*0ba0*/  BSYNC.RECONVERGENT B0 ;  /* 0x0000000000007941 */ /* 0x000fea0003800200 */
.L_x_787:
        /* <DEDUP_REMOVED lines=18> */
.L_x_790:
[----:B------:R-:W-:Y:S05]  /*0cd0*/  BSYNC.RECONVERGENT B0 ;  /* 0x0000000000007941 */ /* 0x000fea0003800200 */
.L_x_789:
        /* <DEDUP_REMOVED lines=17> */
.L_x_792:
[----:B------:R-:W-:Y:S05]  /*0df0*/  BSYNC.RECONVERGENT B0 ;  /* 0x0000000000007941 */ /* 0x000fea0003800200 */
.L_x_791:
        /* <DEDUP_REMOVED lines=10> */
.L_x_794:
[----:B------:R-:W-:Y:S05]  /*0ea0*/  BSYNC.RECONVERGENT B0 ;  /* 0x0000000000007941 */ /* 0x000fea0003800200 */
.L_x_793:
        /* <DEDUP_REMOVED lines=10> */
.L_x_796:
[----:B------:R-:W-:Y:S05]  /*0f50*/  BSYNC.RECONVERGENT B0 ;  /* 0x0000000000007941 */ /* 0x000fea0003800200 */
.L_x_795:
        /* <DEDUP_REMOVED lines=10> */
.L_x_798:
[----:B------:R-:W-:Y:S05]  /*1000*/  BSYNC.RECONVERGENT B0 ;  /* 0x0000000000007941 */ /* 0x000fea0003800200 */
.L_x_797:
        /* <DEDUP_REMOVED lines=10> */
.L_x_783:
        /* <DEDUP_REMOVED lines=21> */
.L_x_799:
[----:B------:R-:W1:Y:S01]  /*1200*/  LDCU.64 UR10, c[0x0][0x3b8] ;  /* 0x00007700ff0a77ac */ /* 0x000e620008000a00 */
[----:B------:R-:W-:-:S04]  /*1210*/  UIADD3 UR13, UPT, UPT, UR7, UR22, URZ ;  /* 0x00000016070d7290 */ /* 0x000fc8000fffe0ff */
[----:B-1----:R-:W-:Y:S02]  /*1220*/  UIMAD.WIDE.U32 UR28, UR13, UR10, URZ ;  /* 0x0000000a0d1c72a5 */ /* 0x002fe4000f8e00ff */
[----:B------:R-:W-:-:S04]  /*1230*/  UIMAD UR13, UR13, UR11, URZ ;  /* 0x0000000b0d0d72a4 */ /* 0x000fc8000f8e02ff */
[----:B------:R-:W-:Y:S02]  /*1240*/  UIADD3 UR13, UPT, UPT, UR29, UR13, URZ ;  /* 0x0000000d1d0d7290 */ /* 0x000fe4000fffe0ff */
.L_x_800:
        /* <DEDUP_REMOVED lines=43> */
.L_x_801:
[----:B------:R-:W1:Y:S01]  /*1500*/  LDCU.64 UR8, c[0x0][0x3c0] ;  /* 0x00007800ff0877ac */ /* 0x000e620008000a00 */
[----:B------:R-:W-:-:S04]  /*1510*/  UIADD3 UR7, UPT, UPT, UR7, UR22, URZ ;  /* 0x0000001607077290 */ /* 0x000fc8000fffe0ff */
[----:B-1----:R-:W-:Y:S02]  /*1520*/  UIMAD.WIDE.U32 UR22, UR7, UR8, URZ ;  /* 0x00000008071672a5 */ /* 0x002fe4000f8e00ff */
[----:B------:R-:W-:-:S04]  /*1530*/  UIMAD UR7, UR7, UR9, URZ ;  /* 0x00000009070772a4 */ /* 0x000fc8000f8e02ff */
[----:B------:R-:W-:-:S12]  /*1540*/  UIADD3 UR20, UPT, UPT, UR23, UR7, URZ ;  /* 0x0000000717147290 */ /* 0x000fd8000fffe0ff */
.L_x_802:
[----:B------:R-:W-:Y:S01]  /*1550*/  UIADD3 UR14, UPT, UPT, -UR14, UR6, URZ ;  /* 0x000000060e0e7290 */ /* 0x000fe2000fffe1ff */
[--C-:B------:R-:W-:Y:S01]  /*1560*/  SHF.R.U32.HI R166, RZ, 0x3, R229.reuse ;  /* 0x00000003ffa67819 */ /* 0x100fe200000116e5 */
[----:B------:R-:W1:Y:S01]  /*1570*/  S2R R15, SR_CTAID.X ;  /* 0x00000000000f7919 */ /* 0x000e620000002500 */
[C---:B------:R-:W-:Y:S01]  /*1580*/  IMAD.SHL.U32 R165, R229.reuse, 0x8, RZ ;  /* 0x00000008e5a57824 */ /* 0x040fe200078e00ff */
[----:B------:R-:W2:Y:S01]  /*1590*/  LDCU.64 UR4, c[0x0][0x3c8] ;  /* 0x00007900ff0477ac */ /* 0x000ea20008000a00 */
[----:B------:R-:W-:Y:S01]  /*15a0*/  SHF.L.U32 R88, R229, 0x6, RZ ;  /* 0x00000006e5587819 */ /* 0x000fe200000006ff */
[C---:B------:R-:W-:Y:S01]  /*15b0*/  VIADD R11, R166.reuse, 0x10 ;  /* 0x00000010a60b7836 */ /* 0x040fe20000000000 */
[C---:B------:R-:W-:Y:S01]  /*15c0*/  ISETP.GE.AND P4, PT, R166.reuse, UR14, PT ;  /* 0x0000000ea6007c0c */ /* 0x040fe2000bf86270 */
[----:B------:R-:W3:Y:S01]  /*15d0*/  LDCU.64 UR6, c[0x0][0x3d0] ;  /* 0x00007a00ff0677ac */ /* 0x000ee20008000a00 */
[----:B------:R-:W-:Y:S01]  /*15e0*/  LOP3.LUT R2, R165, 0x38, RZ, 0xc0, !PT ;  /* 0x00000038a5027812 */ /* 0x000fe200078ec0ff */
[----:B------:R-:W-:Y:S01]  /*15f0*/  VIADD R10, R166, 0x20 ;  /* 0x00000020a60a7836 */ /* 0x000fe20000000000 */
[----:B------:R-:W-:Y:S01]  /*1600*/  ISETP.GE.AND P1, PT, R11, UR14, PT ;  /* 0x0000000e0b007c0c */ /* 0x000fe2000bf26270 */
[----:B------:R-:W-:Y:S01]  /*1610*/  USHF.R.S32.HI UR23, URZ, 0x1f, UR19 ;  /* 0x0000001fff177899 */ /* 0x000fe20008011413 */
[----:B------:R-:W-:Y:S01]  /*1620*/  IADD3 R18, P0, PT, R2, UR28, RZ ;  /* 0x0000001c02127c10 */ /* 0x000fe2000ff1e0ff */
[----:B------:R-:W4:Y:S01]  /*1630*/  S2UR UR28, SR_CgaCtaId ;  /* 0x00000000001c79c3 */ /* 0x000f220000008800 */
[----:B------:R-:W-:Y:S01]  /*1640*/  ISETP.GE.AND P5, PT, R10, UR14, PT ;  /* 0x0000000e0a007c0c */ /* 0x000fe2000bfa6270 */
[----:B------:R-:W-:Y:S01]  /*1650*/  USHF.L.U32 UR25, UR10, 0x6, URZ ;  /* 0x000000060a197899 */ /* 0x000fe200080006ff */
[----:B------:R-:W-:Y:S01]  /*1660*/  LOP3.LUT R176, R165, 0x1f8, RZ, 0xc0, !PT ;  /* 0x000001f8a5b07812 */ /* 0x000fe200078ec0ff */
[----:B------:R-:W-:Y:S01]  /*1670*/  IMAD.X R19, RZ, RZ, UR13, P0 ;  /* 0x0000000dff137e24 */ /* 0x000fe200080e06ff */
[----:B------:R-:W-:Y:S01]  /*1680*/  IADD3 R4, P0, PT, R2, UR26, RZ ;  /* 0x0000001a02047c10 */ /* 0x000fe2000ff1e0ff */
[----:B------:R-:W-:Y:S01]  /*1690*/  USHF.L.U32 UR27, UR10, 0x4, URZ ;  /* 0x000000040a1b7899 */ /* 0x000fe200080006ff */
[--C-:B------:R-:W-:Y:S01]  /*16a0*/  LOP3.LUT R176, R176, 0x38, R229.reuse, 0x78, !PT ;  /* 0x00000038b0b07812 */ /* 0x100fe200078e78e5 */
[----:B------:R-:W5:Y:S01]  /*16b0*/  @!P4 LDC.64 R8, c[0x0][0x3b0] ;  /* 0x0000ec00ff08cb82 */ /* 0x000f620000000a00 */
[----:B--2---:R-:W-:Y:S01]  /*16c0*/  MOV R12, UR4 ;  /* 0x00000004000c7c02 */ /* 0x004fe20008000f00 */
[----:B------:R-:W-:Y:S01]  /*16d0*/  IMAD.X R5, RZ, RZ, UR12, P0 ;  /* 0x0000000cff057e24 */ /* 0x000fe200080e06ff */
[----:B------:R-:W2:Y:S01]  /*16e0*/  LDCU.64 UR12, c[0x0][0x388] ;  /* 0x00007100ff0c77ac */ /* 0x000ea20008000a00 */
[----:B------:R-:W-:Y:S01]  /*16f0*/  IMAD.U32 R3, RZ, RZ, UR5 ;  /* 0x00000005ff037e24 */ /* 0x000fe2000f8e00ff */
[----:B------:R-:W-:Y:S01]  /*1700*/  SHF.R.U32.HI R85, RZ, 0x1, R229 ;  /* 0x00000001ff557819 */ /* 0x000fe200000116e5 */
[----:B------:R-:W-:Y:S01]  /*1710*/  IMAD.WIDE.U32 R12, R12, UR24, R4 ;  /* 0x000000180c0c7c25 */ /* 0x000fe2000f8e0004 */
[----:B------:R-:W-:Y:S01]  /*1720*/  UMOV UR4, 0x400 ;  /* 0x0000040000047882 */ /* 0x000fe20000000000 */
[----:B------:R-:W2:Y:S01]  /*1730*/  @!P4 LDC.64 R6, c[0x0][0x380] ;  /* 0x0000e000ff06cb82 */ /* 0x000ea20000000a00 */
[----:B------:R-:W-:Y:S01]  /*1740*/  USHF.L.U64.HI UR26, UR10, 0x4, UR11 ;  /* 0x000000040a1a7899 */ /* 0x000fe2000801020b */
[----:B------:R-:W-:Y:S01]  /*1750*/  IMAD.WIDE.U32 R18, R166, UR10, R18 ;  /* 0x0000000aa6127c25 */ /* 0x000fe2000f8e0012 */
[----:B------:R-:W-:-:S02]  /*1760*/  LOP3.LUT R92, R88, 0x400, RZ, 0xc0, !PT ;  /* 0x00000400585c7812 */ /* 0x000fc400078ec0ff */
[----:B-1----:R-:W-:Y:S01]  /*1770*/  LEA R17, P0, R15, R166, 0x6 ;  /* 0x000000a60f117211 */ /* 0x002fe200078030ff */
[----:B------:R-:W-:Y:S01]  /*1780*/  IMAD R13, R3, UR24, R13 ;  /* 0x00000018030d7c24 */ /* 0x000fe2000f8e020d */
[----:B------:R-:W-:Y:S01]  /*1790*/  USHF.L.U64.HI UR24, UR10, 0x6, UR11 ;  /* 0x000000060a187899 */ /* 0x000fe2000801020b */
[----:B------:R-:W1:Y:S01]  /*17a0*/  @!P1 LDC.64 R4, c[0x0][0x3b0] ;  /* 0x0000ec00ff049b82 */ /* 0x000e620000000a00 */
[----:B------:R-:W-:Y:S01]  /*17b0*/  LEA.HI.X R15, R15, RZ, RZ, 0x6, P0 ;  /* 0x000000ff0f0f7211 */ /* 0x000fe200000f34ff */
[----:B---3--:R-:W-:Y:S01]  /*17c0*/  IMAD.U32 R20, RZ, RZ, UR6 ;  /* 0x00000006ff147e24 */ /* 0x008fe2000f8e00ff */
[----:B------:R-:W-:Y:S01]  /*17d0*/  UIMAD UR6, UR23, UR6, URZ ;  /* 0x00000006170672a4 */ /* 0x000fe2000f8e02ff */
[----:B------:R-:W-:Y:S01]  /*17e0*/  IMAD R19, R166, UR11, R19 ;  /* 0x0000000ba6137c24 */ /* 0x000fe2000f8e0213 */
[----:B------:R-:W-:Y:S01]  /*17f0*/  @!P1 IADD3 R3, P0, PT, R17, 0x10, RZ ;  /* 0x0000001011039810 */ /* 0x000fe20007f1e0ff */
[----:B----4-:R-:W-:Y:S01]  /*1800*/  ULEA UR28, UR28, UR4, 0x18 ;  /* 0x000000041c1c7291 */ /* 0x010fe2000f8ec0ff */
[----:B------:R-:W-:Y:S01]  /*1810*/  @!P1 IMAD.MOV.U32 R22, RZ, RZ, R12 ;  /* 0x000000ffff169224 */ /* 0x000fe200078e000c */
[----:B------:R-:W-:Y:S01]  /*1820*/  UIMAD UR6, UR19, UR7, UR6 ;  /* 0x00000007130672a4 */ /* 0x000fe2000f8e0206 */
[----:B-----5:R-:W-:-:S02]  /*1830*/  @!P4 IMAD R0, R15, R8, RZ ;  /* 0x000000080f00c224 */ /* 0x020fc400078e02ff */
[----:B------:R-:W-:-:S04]  /*1840*/  IMAD.WIDE.U32 R20, R20, UR19, R18 ;  /* 0x0000001314147c25 */ /* 0x000fc8000f8e0012 */
[C---:B------:R-:W-:Y:S01]  /*1850*/  @!P4 IMAD R0, R17.reuse, R9, R0 ;  /* 0x000000091100c224 */ /* 0x040fe200078e0200 */
[----:B--2---:R-:W-:Y:S01]  /*1860*/  LEA R228, P3, R20, UR12, 0x1 ;  /* 0x0000000c14e47c11 */ /* 0x004fe2000f8608ff */
[----:B------:R-:W-:-:S04]  /*1870*/  @!P4 IMAD.WIDE.U32 R8, R17, R8, R12 ;  /* 0x000000081108c225 */ /* 0x000fc800078e000c */
[----:B------:R-:W-:Y:S01]  /*1880*/  VIADD R226, R21, UR6 ;  /* 0x0000000615e27c36 */ /* 0x000fe20008000000 */
[----:B------:R-:W-:Y:S01]  /*1890*/  @!P4 IADD3 R0, PT, PT, R9, R0, RZ ;  /* 0x000000000900c210 */ /* 0x000fe20007ffe0ff */
[----:B------:R-:W-:Y:S01]  /*18a0*/  @!P1 IMAD.X R21, RZ, RZ, R15, P0 ;  /* 0x000000ffff159224 */ /* 0x000fe200000e060f */
[C---:B------:R-:W-:Y:S01]  /*18b0*/  @!P4 LEA R18, P2, R8.reuse, R6, 0x1 ;  /* 0x000000060812c211 */ /* 0x040fe200078408ff */
[----:B------:R-:W-:Y:S01]  /*18c0*/  @!P1 IMAD.MOV.U32 R23, RZ, RZ, R13 ;  /* 0x000000ffff179224 */ /* 0x000fe200078e000d */
[----:B------:R-:W-:Y:S01]  /*18d0*/  ULEA.HI.SX32 UR6, UR18, 0xffffffff, 0x1a ;  /* 0xffffffff12067891 */ /* 0x000fe2000f8fd2ff */
[----:B------:R-:W-:Y:S01]  /*18e0*/  @!P5 IADD3 R14, P0, PT, R17, 0x20, RZ ;  /* 0x00000020110ed810 */ /* 0x000fe20007f1e0ff */
[----:B------:R-:W-:Y:S01]  /*18f0*/  IMAD.MOV.U32 R84, RZ, RZ, 0x20 ;  /* 0x00000020ff547424 */ /* 0x000fe200078e00ff */
[----:B------:R-:W-:Y:S01]  /*1900*/  @!P4 LEA.HI.X R19, R8, R7, R0, 0x1, P2 ;  /* 0x000000070813c211 */ /* 0x000fe200010f0c00 */
[-C--:B-1----:R-:W-:Y:S01]  /*1910*/  @!P1 IMAD R0, R21, R4.reuse, RZ ;  /* 0x0000000415009224 */ /* 0x082fe200078e02ff */
[----:B------:R-:W1:Y:S01]  /*1920*/  @!P1 LDC.64 R8, c[0x0][0x380] ;  /* 0x0000e000ff089b82 */ /* 0x000e620000000a00 */
[C---:B------:R-:W-:Y:S01]  /*1930*/  @!P1 IMAD.WIDE.U32 R22, R3.reuse, R4, R22 ;  /* 0x0000000403169225 */ /* 0x040fe200078e0016 */
[----:B------:R-:W-:Y:S01]  /*1940*/  UIMAD UR7, UR6, -0x40, UR21 ;  /* 0xffffffc0060778a4 */ /* 0x000fe2000f8e0215 */
[----:B------:R-:W-:Y:S01]  /*1950*/  LEA.HI.X R226, R20, UR13, R226, 0x1, P3 ;  /* 0x0000000d14e27c11 */ /* 0x000fe200098f0ce2 */
[----:B------:R-:W-:Y:S01]  /*1960*/  USHF.R.S32.HI UR29, URZ, 0x1f, UR6 ;  /* 0x0000001fff1d7899 */ /* 0x000fe20008011406 */
[----:B------:R-:W-:Y:S01]  /*1970*/  @!P1 IMAD R0, R3, R5, R0 ;  /* 0x0000000503009224 */ /* 0x000fe200078e0200 */
[----:B------:R-:W-:Y:S01]  /*1980*/  LOP3.LUT R5, R176, 0x1e00, R165, 0xf8, !PT ;  /* 0x00001e00b0057812 */ /* 0x000fe200078ef8a5 */
[----:B------:R-:W-:Y:S01]  /*1990*/  @!P5 IMAD.X R21, RZ, RZ, R15, P0 ;  /* 0x000000ffff15d224 */ /* 0x000fe200000e060f */
[----:B------:R-:W2:Y:S01]  /*19a0*/  @!P5 LDC.64 R6, c[0x0][0x3b0] ;  /* 0x0000ec00ff06db82 */ /* 0x000ea20000000a00 */
[----:B------:R-:W-:Y:S01]  /*19b0*/  ISETP.GE.AND P3, PT, R11, UR7, PT ;  /* 0x000000070b007c0c */ /* 0x000fe2000bf66270 */
[----:B------:R-:W-:Y:S01]  /*19c0*/  @!P5 IMAD.MOV.U32 R20, RZ, RZ, R12 ;  /* 0x000000ffff14d224 */ /* 0x000fe200078e000c */
[----:B------:R-:W-:Y:S01]  /*19d0*/  LEA R3, R5, UR28, 0x1 ;  /* 0x0000001c05037c11 */ /* 0x000fe2000f8e08ff */
[----:B------:R-:W-:Y:S01]  /*19e0*/  UIMAD UR4, UR24, UR6, URZ ;  /* 0x00000006180472a4 */ /* 0x000fe2000f8e02ff */
[----:B------:R-:W-:Y:S01]  /*19f0*/  @!P1 IADD3 R0, PT, PT, R23, R0, RZ ;  /* 0x0000000017009210 */ /* 0x000fe20007ffe0ff */
[----:B------:R-:W-:Y:S01]  /*1a00*/  UIMAD.WIDE.U32 UR30, UR25, UR6, URZ ;  /* 0x00000006191e72a5 */ /* 0x000fe2000f8e00ff */
[----:B------:R-:W-:Y:S01]  /*1a10*/  ISETP.GE.AND P6, PT, R166, UR7, PT ;  /* 0x00000007a6007c0c */ /* 0x000fe2000bfc6270 */
[----:B------:R-:W3:Y:S01]  /*1a20*/  @!P5 LDC.64 R4, c[0x0][0x380] ;  /* 0x0000e000ff04db82 */ /* 0x000ee20000000a00 */
[----:B------:R-:W-:Y:S01]  /*1a30*/  @!PT LDS RZ, [RZ] ;  /* 0x00000000fffff984 */ /* 0x000fe20000000800 */
[----:B------:R-:W-:Y:S01]  /*1a40*/  @!PT LDS RZ, [RZ] ;  /* 0x00000000fffff984 */ /* 0x000fe20000000800 */
[----:B------:R-:W-:Y:S01]  /*1a50*/  @!PT LDS RZ, [RZ] ;  /* 0x00000000fffff984 */ /* 0x000fe20000000800 */
[----:B------:R-:W-:Y:S01]  /*1a60*/  @!P4 LDGSTS.E.BYPASS.LTC128B.128 [R3], desc[UR16][R18.64] ;  /* 0x000000001203cfae */ /* 0x000fe2000b981a10 */
[----:B------:R-:W-:Y:S01]  /*1a70*/  UIMAD UR4, UR29, UR25, UR4 ;  /* 0x000000191d0472a4 */ /* 0x000fe2000f8e0204 */
[----:B------:R-:W-:Y:S01]  /*1a80*/  ISETP.GE.AND P2, PT, R10, UR7, PT ;  /* 0x000000070a007c0c */ /* 0x000fe2000bf46270 */
[----:B------:R-:W-:Y:S01]  /*1a90*/  IMAD.U32 R29, RZ, RZ, UR31 ;  /* 0x0000001fff1d7e24 */ /* 0x000fe2000f8e00ff */
[----:B------:R-:W-:Y:S01]  /*1aa0*/  @!P4 LDGSTS.E.BYPASS.LTC128B.128 [R3+0x2000], desc[UR16][R18.64+0x80] ;  /* 0x020000801203cfae */ /* 0x000fe2000b981a10 */
[----:B------:R-:W-:Y:S01]  /*1ab0*/  VOTEU.ALL UP0, P3 ;  /* 0x0000000000ff7886 */ /* 0x000fe20001800000 */
[----:B------:R-:W-:Y:S01]  /*1ac0*/  UIADD3 UR4, UPT, UPT, UR31, UR4, URZ ;  /* 0x000000041f047290 */ /* 0x000fe2000fffe0ff */
[----:B-1----:R-:W-:Y:S01]  /*1ad0*/  @!P1 LEA R24, P0, R22, R8, 0x1 ;  /* 0x0000000816189211 */ /* 0x002fe200078008ff */
[----:B------:R-:W-:Y:S01]  /*1ae0*/  VIADD R8, R166, 0x30 ;  /* 0x00000030a6087836 */ /* 0x000fe20000000000 */
[----:B------:R-:W-:Y:S01]  /*1af0*/  @!P4 LDGSTS.E.BYPASS.LTC128B.128 [R3+0x4000], desc[UR16][R18.64+0x100] ;  /* 0x040001001203cfae */ /* 0x000fe2000b981a10 */
[----:B------:R-:W-:Y:S01]  /*1b00*/  @!UP0 UIADD3 UR12, UP1, UPT, UR27, UR30, URZ ;  /* 0x0000001e1b0c8290 */ /* 0x000fe2000ff3e0ff */
[----:B------:R-:W-:Y:S01]  /*1b10*/  @!P1 LEA.HI.X R25, R22, R9, R0, 0x1, P0 ;  /* 0x0000000916199211 */ /* 0x000fe200000f0c00 */
[----:B------:R-:W-:Y:S01]  /*1b20*/  IMAD.U32 R9, RZ, RZ, UR4 ;  /* 0x00000004ff097e24 */ /* 0x000fe2000f8e00ff */
[----:B------:R3:W-:Y:S01]  /*1b30*/  @!P4 LDGSTS.E.BYPASS.LTC128B.128 [R3+0x6000], desc[UR16][R18.64+0x180] ;  /* 0x060001801203cfae */ /* 0x0007e2000b981a10 */
[----:B------:R-:W-:Y:S01]  /*1b40*/  ISETP.GE.AND P4, PT, R8, UR14, PT ;  /* 0x0000000e08007c0c */ /* 0x000fe2000bf86270 */
[----:B--2---:R-:W-:Y:S01]  /*1b50*/  @!P5 IMAD R21, R21, R6, RZ ;  /* 0x000000061515d224 */ /* 0x004fe200078e02ff */
[----:B------:R-:W-:Y:S01]  /*1b60*/  @!UP0 UIADD3.X UR5, UPT, UPT, UR26, UR4, URZ, UP1, !UPT ;  /* 0x000000041a058290 */ /* 0x000fe20008ffe4ff */
[----:B------:R-:W-:Y:S01]  /*1b70*/  @!P1 LDGSTS.E.BYPASS.LTC128B.128 [R3+0x800], desc[UR16][R24.64] ;  /* 0x0080000018039fae */ /* 0x000fe2000b981a10 */
[----:B------:R-:W-:Y:S01]  /*1b80*/  VOTEU.ALL UP0, P2 ;  /* 0x0000000000ff7886 */ /* 0x000fe20001000000 */
[----:B------:R-:W-:-:S02]  /*1b90*/  @!P5 IMAD R7, R14, R7, R21 ;  /* 0x000000070e07d224 */ /* 0x000fc400078e0215 */
[----:B------:R-:W-:Y:S01]  /*1ba0*/  @!P5 IMAD.MOV.U32 R21, RZ, RZ, R13 ;  /* 0x000000ffff15d224 */ /* 0x000fe200078e000d */
[----:B------:R-:W-:Y:S01]  /*1bb0*/  @!P1 LDGSTS.E.BYPASS.LTC128B.128 [R3+0x2800], desc[UR16][R24.64+0x80] ;  /* 0x0280008018039fae */ /* 0x000fe2000b981a10 */
[----:B------:R-:W-:Y:S02]  /*1bc0*/  IMAD.U32 R28, RZ, RZ, UR30 ;  /* 0x0000001eff1c7e24 */ /* 0x000fe4000f8e00ff */
[----:B------:R-:W-:Y:S01]  /*1bd0*/  @!P5 IMAD.WIDE.U32 R20, R14, R6, R20 ;  /* 0x000000060e14d225 */ /* 0x000fe200078e0014 */
[----:B------:R-:W-:Y:S01]  /*1be0*/  @!P1 LDGSTS.E.BYPASS.LTC128B.128 [R3+0x4800], desc[UR16][R24.64+0x100] ;  /* 0x0480010018039fae */ /* 0x000fe2000b981a10 */
[----:B------:R-:W-:Y:S02]  /*1bf0*/  @!P4 MOV R31, R13 ;  /* 0x0000000d001fc202 */ /* 0x000fe40000000f00 */
[----:B------:R-:W-:Y:S01]  /*1c00*/  @!P5 IMAD.IADD R0, R21, 0x1, R7 ;  /* 0x000000011500d824 */ /* 0x000fe200078e0207 */
[----:B------:R1:W-:Y:S01]  /*1c10*/  @!P1 LDGSTS.E.BYPASS.LTC128B.128 [R3+0x6800], desc[UR16][R24.64+0x180] ;  /* 0x0680018018039fae */ /* 0x0003e2000b981a10 */
[----:B------:R-:W-:Y:S01]  /*1c20*/  IMAD.U32 R7, RZ, RZ, UR12 ;  /* 0x0000000cff077e24 */ /* 0x000fe2000f8e00ff */
[----:B------:R-:W-:Y:S01]  /*1c30*/  UIMAD.WIDE.U32 UR12, UR10, 0x20, URZ ;  /* 0x000000200a0c78a5 */ /* 0x000fe2000f8e00ff */
[----:B------:R-:W-:-:S02]  /*1c40*/  @!P4 IMAD.MOV.U32 R30, RZ, RZ, R12 ;  /* 0x000000ffff1ec224 */ /* 0x000fc400078e000c */
[----:B------:R-:W-:Y:S01]  /*1c50*/  IMAD.U32 R29, RZ, RZ, UR4 ;  /* 0x00000004ff1d7e24 */ /* 0x000fe2000f8e00ff */
[----:B------:R-:W-:Y:S01]  /*1c60*/  @!UP0 UIADD3 UR12, UP1, UPT, UR30, UR12, URZ ;  /* 0x0000000c1e0c8290 */ /* 0x000fe2000ff3e0ff */
[----:B------:R-:W-:Y:S01]  /*1c70*/  IMAD.MOV.U32 R86, RZ, RZ, 0x40 ;  /* 0x00000040ff567424 */ /* 0x000fe200078e00ff */
[C---:B---3--:R-:W-:Y:S02]  /*1c80*/  @!P5 LEA R18, P0, R20.reuse, R4, 0x1 ;  /* 0x000000041412d211 */ /* 0x048fe400078008ff */
[----:B------:R-:W-:Y:S02]  /*1c90*/  MOV R4, UR30 ;  /* 0x0000001e00047c02 */ /* 0x000fe40008000f00 */
[----:B------:R-:W-:Y:S01]  /*1ca0*/  IMAD.U32 R21, RZ, RZ, UR12 ;  /* 0x0000000cff157e24 */ /* 0x000fe2000f8e00ff */
[----:B------:R-:W-:Y:S01]  /*1cb0*/  @!P5 LEA.HI.X R19, R20, R5, R0, 0x1, P0 ;  /* 0x000000051413d211 */ /* 0x000fe200000f0c00 */
[----:B------:R-:W-:Y:S01]  /*1cc0*/  IMAD.U32 R5, RZ, RZ, UR31 ;  /* 0x0000001fff057e24 */ /* 0x000fe2000f8e00ff */
[----:B------:R-:W-:Y:S01]  /*1cd0*/  @!P4 IADD3 R17, P0, PT, R17, 0x30, RZ ;  /* 0x000000301111c810 */ /* 0x000fe20007f1e0ff */
[----:B------:R-:W-:Y:S01]  /*1ce0*/  USHF.L.U64.HI UR31, UR8, 0x6, UR9 ;  /* 0x00000006081f7899 */ /* 0x000fe20008010209 */
[----:B------:R-:W-:Y:S01]  /*1cf0*/  MOV R5, UR5 ;  /* 0x0000000500057c02 */ /* 0x000fe20008000f00 */
[----:B------:R-:W-:Y:S01]  /*1d00*/  USHF.L.U32 UR5, UR11, 0x5, URZ ;  /* 0x000000050b057899 */ /* 0x000fe200080006ff */
[----:B------:R-:W-:Y:S01]  /*1d10*/  @!P5 LDGSTS.E.BYPASS.LTC128B.128 [R3+0x1000], desc[UR16][R18.64] ;  /* 0x010000001203dfae */ /* 0x000fe2000b981a10 */
[----:B------:R-:W-:Y:S01]  /*1d20*/  @!P4 IMAD.X R15, RZ, RZ, R15, P0 ;  /* 0x000000ffff0fc224 */ /* 0x000fe200000e060f */
[C---:B------:R-:W-:Y:S01]  /*1d30*/  @!P3 LEA R22, P0, R7.reuse, R228, 0x1 ;  /* 0x000000e40716b211 */ /* 0x040fe200078008ff */
[----:B------:R-:W-:Y:S01]  /*1d40*/  @!UP0 UIADD3.X UR13, UPT, UPT, UR4, UR13, UR5, UP1, !UPT ;  /* 0x0000000d040d8290 */ /* 0x000fe20008ffe405 */
[----:B------:R-:W-:Y:S01]  /*1d50*/  @!P5 LDGSTS.E.BYPASS.LTC128B.128 [R3+0x3000], desc[UR16][R18.64+0x80] ;  /* 0x030000801203dfae */ /* 0x000fe2000b981a10 */
[----:B------:R-:W-:Y:S01]  /*1d60*/  MOV R0, UR10 ;  /* 0x0000000a00007c02 */ /* 0x000fe20008000f00 */
[----:B------:R-:W-:Y:S01]  /*1d70*/  USHF.L.U32 UR30, UR8, 0x6, URZ ;  /* 0x00000006081e7899 */ /* 0x000fe200080006ff */
[----:B------:R-:W-:Y:S01]  /*1d80*/  @!P3 LEA.HI.X R23, R7, R226, R5, 0x1, P0 ;  /* 0x000000e20717b211 */ /* 0x000fe200000f0c05 */
[----:B------:R-:W-:Y:S01]  /*1d90*/  @!P5 LDGSTS.E.BYPASS.LTC128B.128 [R3+0x5000], desc[UR16][R18.64+0x100] ;  /* 0x050001001203dfae */ /* 0x000fe2000b981a10 */
[----:B------:R-:W2:Y:S01]  /*1da0*/  @!P4 LDC.64 R6, c[0x0][0x3b0] ;  /* 0x0000ec00ff06cb82 */ /* 0x000ea20000000a00 */
[----:B-1----:R-:W-:Y:S01]  /*1db0*/  @!P6 LEA R24, P1, R4, R228, 0x1 ;  /* 0x000000e40418e211 */ /* 0x002fe200078208ff */
[----:B------:R-:W1:Y:S01]  /*1dc0*/  LDCU.64 UR4, c[0x0][0x3d8] ;  /* 0x00007b00ff0477ac */ /* 0x000e620008000a00 */
[----:B------:R3:W-:Y:S01]  /*1dd0*/  @!P5 LDGSTS.E.BYPASS.LTC128B.128 [R3+0x7000], desc[UR16][R18.64+0x180] ;  /* 0x070001801203dfae */ /* 0x0007e2000b981a10 */
[----:B------:R-:W-:-:S02]  /*1de0*/  IADD3 R26, P0, PT, R2, UR22, RZ ;  /* 0x00000016021a7c10 */ /* 0x000fc4000ff1e0ff */
[----:B------:R-:W-:Y:S01]  /*1df0*/  @!P6 LEA.HI.X R25, R4, R226, R9, 0x1, P1 ;  /* 0x000000e20419e211 */ /* 0x000fe200008f0c09 */
[----:B------:R-:W-:Y:S01]  /*1e00*/  IMAD.U32 R9, RZ, RZ, UR13 ;  /* 0x0000000dff097e24 */ /* 0x000fe2000f8e00ff */
[----:B------:R-:W4:Y:S01]  /*1e10*/  @!P4 LDC.64 R4, c[0x0][0x380] ;  /* 0x0000e000ff04cb82 */ /* 0x000f220000000a00 */
[----:B------:R-:W-:Y:S01]  /*1e20*/  ISETP.GE.AND P1, PT, R8, UR7, PT ;  /* 0x0000000708007c0c */ /* 0x000fe2000bf26270 */
[----:B------:R-:W-:Y:S01]  /*1e30*/  IMAD.X R27, RZ, RZ, UR20, P0 ;  /* 0x00000014ff1b7e24 */ /* 0x000fe200080e06ff */
[C---:B------:R-:W-:Y:S01]  /*1e40*/  @!P2 LEA R20, P0, R21.reuse, R228, 0x1 ;  /* 0x000000e41514a211 */ /* 0x040fe200078008ff */
[----:B------:R-:W5:Y:S01]  /*1e50*/  LDCU.64 UR12, c[0x0][0x390] ;  /* 0x00007200ff0c77ac */ /* 0x000f620008000a00 */
[C---:B------:R-:W-:Y:S02]  /*1e60*/  IMAD.WIDE.U32 R26, R166.reuse, UR8, R26 ;  /* 0x00000008a61a7c25 */ /* 0x040fe4000f8e001a */
[----:B------:R-:W-:Y:S01]  /*1e70*/  @!P2 LEA.HI.X R21, R21, R226, R9, 0x1, P0 ;  /* 0x000000e21515a211 */ /* 0x000fe200000f0c09 */
[----:B------:R-:W-:Y:S01]  /*1e80*/  UIMAD.WIDE.U32 UR32, UR30, UR6, URZ ;  /* 0x000000061e2072a5 */ /* 0x000fe2000f8e00ff */
[----:B------:R-:W-:Y:S01]  /*1e90*/  IMAD R166, R166, UR9, RZ ;  /* 0x00000009a6a67c24 */ /* 0x000fe2000f8e02ff */
[----:B-1----:R-:W-:-:S04]  /*1ea0*/  UIMAD UR23, UR23, UR4, URZ ;  /* 0x00000004171772a4 */ /* 0x002fc8000f8e02ff */
[----:B------:R-:W-:Y:S01]  /*1eb0*/  @!P1 IMAD.WIDE.U32 R28, R0, 0x30, R28 ;  /* 0x00000030001c9825 */ /* 0x000fe200078e001c */
[----:B------:R-:W-:-:S03]  /*1ec0*/  UIMAD UR23, UR19, UR5, UR23 ;  /* 0x00000005131772a4 */ /* 0x000fc6000f8e0217 */
[-C--:B--2---:R-:W-:Y:S02]  /*1ed0*/  @!P4 IMAD R12, R15, R6.reuse, RZ ;  /* 0x000000060f0cc224 */ /* 0x084fe400078e02ff */
[----:B------:R-:W-:Y:S01]  /*1ee0*/  @!P4 IMAD.WIDE.U32 R30, R17, R6, R30 ;  /* 0x00000006111ec225 */ /* 0x000fe200078e001e */
[----:B---3--:R-:W-:-:S03]  /*1ef0*/  MOV R18, UR32 ;  /* 0x0000002000127c02 */ /* 0x008fc60008000f00 */
[----:B------:R-:W-:Y:S01]  /*1f00*/  @!P4 IMAD R7, R17, R7, R12 ;  /* 0x000000071107c224 */ /* 0x000fe200078e020c */
[----:B----4-:R-:W-:Y:S01]  /*1f10*/  @!P4 LEA R16, P5, R30, R4, 0x1 ;  /* 0x000000041e10c211 */ /* 0x010fe200078a08ff */
[----:B------:R-:W-:Y:S01]  /*1f20*/  IMAD.U32 R0, RZ, RZ, UR11 ;  /* 0x0000000bff007e24 */ /* 0x000fe2000f8e00ff */
[----:B------:R-:W-:Y:S01]  /*1f30*/  @!P1 LEA R12, P0, R28, R228, 0x1 ;  /* 0x000000e41c0c9211 */ /* 0x000fe200078008ff */
[----:B------:R-:W-:Y:S02]  /*1f40*/  @!P4 IMAD.IADD R6, R31, 0x1, R7 ;  /* 0x000000011f06c824 */ /* 0x000fe400078e0207 */
[----:B------:R-:W-:Y:S02]  /*1f50*/  @!P1 IMAD R9, R0, 0x30, RZ ;  /* 0x0000003000099824 */ /* 0x000fe400078e02ff */
[----:B------:R-:W-:Y:S01]  /*1f60*/  IMAD.IADD R27, R27, 0x1, R166 ;  /* 0x000000011b1b7824 */ /* 0x000fe200078e02a6 */
[----:B------:R-:W-:Y:S01]  /*1f70*/  @!P4 LEA.HI.X R17, R30, R5, R6, 0x1, P5 ;  /* 0x000000051e11c211 */ /* 0x000fe200028f0c06 */
[----:B------:R-:W-:Y:S01]  /*1f80*/  @!P1 IMAD.IADD R9, R29, 0x1, R9 ;  /* 0x000000011d099824 */ /* 0x000fe200078e0209 */
[----:B------:R-:W-:Y:S01]  /*1f90*/  ISETP.GE.AND P5, PT, R11, UR7, PT ;  /* 0x000000070b007c0c */ /* 0x000fe2000bfa6270 */
[----:B------:R-:W-:Y:S01]  /*1fa0*/  IMAD.U32 R0, RZ, RZ, UR4 ;  /* 0x00000004ff007e24 */ /* 0x000fe2000f8e00ff */
[----:B------:R-:W-:Y:S01]  /*1fb0*/  MOV R11, UR9 ;  /* 0x00000009000b7c02 */ /* 0x000fe20008000f00 */
[----:B------:R-:W-:Y:S01]  /*1fc0*/  @!P4 LDGSTS.E.BYPASS.LTC128B.128 [R3+0x1800], desc[UR16][R16.64] ;  /* 0x018000001003cfae */ /* 0x000fe2000b981a10 */
[----:B------:R-:W-:Y:S01]  /*1fd0*/  @!P1 LEA.HI.X R13, R28, R226, R9, 0x1, P0 ;  /* 0x000000e21c0d9211 */ /* 0x000fe200000f0c09 */
[----:B------:R-:W-:Y:S01]  /*1fe0*/  IMAD.WIDE.U32 R26, R0, UR19, R26 ;  /* 0x00000013001a7c25 */ /* 0x000fe2000f8e001a */
[----:B------:R-:W-:Y:S01]  /*1ff0*/  LOP3.LUT R9, R88, 0x200, RZ, 0xc0, !PT ;  /* 0x0000020058097812 */ /* 0x000fe200078ec0ff */
[----:B------:R-:W-:Y:S02]  /*2000*/  @!P4 LDGSTS.E.BYPASS.LTC128B.128 [R3+0x3800], desc[UR16][R16.64+0x80] ;  /* 0x038000801003cfae */ /* 0x000fe4000b981a10 */
[----:B------:R-:W-:Y:S01]  /*2010*/  IMAD.U32 R6, RZ, RZ, UR32 ;  /* 0x00000020ff067e24 */ /* 0x000fe2000f8e00ff */
[----:B------:R-:W-:Y:S01]  /*2020*/  IADD3 R4, PT, PT, R27, UR23, RZ ;  /* 0x000000171b047c10 */ /* 0x000fe2000fffe0ff */
[----:B------:R-:W-:Y:S01]  /*2030*/  @!P4 LDGSTS.E.BYPASS.LTC128B.128 [R3+0x5800], desc[UR16][R16.64+0x100] ;  /* 0x058001001003cfae */ /* 0x000fe2000b981a10 */
[----:B------:R-:W-:Y:S01]  /*2040*/  UIMAD UR23, UR31, UR6, URZ ;  /* 0x000000061f1772a4 */ /* 0x000fe2000f8e02ff */
[C---:B-----5:R-:W-:Y:S01]  /*2050*/  LEA R5, P0, R26.reuse, UR12, 0x1 ;  /* 0x0000000c1a057c11 */ /* 0x060fe2000f8008ff */
[----:B------:R-:W-:Y:S01]  /*2060*/  IMAD.U32 R7, RZ, RZ, UR33 ;  /* 0x00000021ff077e24 */ /* 0x000fe2000f8e00ff */
[----:B------:R1:W-:Y:S01]  /*2070*/  @!P4 LDGSTS.E.BYPASS.LTC128B.128 [R3+0x7800], desc[UR16][R16.64+0x180] ;  /* 0x078001801003cfae */ /* 0x0003e2000b981a10 */
[----:B------:R-:W-:Y:S01]  /*2080*/  UIMAD UR23, UR29, UR30, UR23 ;  /* 0x0000001e1d1772a4 */ /* 0x000fe2000f8e0217 */
[----:B------:R-:W-:Y:S01]  /*2090*/  LEA.HI.X R4, R26, UR13, R4, 0x1, P0 ;  /* 0x0000000d1a047c11 */ /* 0x000fe200080f0c04 */
[----:B------:R-:W-:Y:S01]  /*20a0*/  UIMAD.WIDE.U32 UR30, UR8, 0x20, URZ ;  /* 0x00000020081e78a5 */ /* 0x000fe2000f8e00ff */
[----:B------:R-:W-:Y:S01]  /*20b0*/  @!P6 LDGSTS.E.BYPASS.LTC128B.128 [R3+0x8000], desc[UR16][R24.64] ;  /* 0x080000001803efae */ /* 0x000fe2000b981a10 */
[----:B------:R-:W-:Y:S01]  /*20c0*/  UIADD3 UR23, UPT, UPT, UR33, UR23, URZ ;  /* 0x0000001721177290 */ /* 0x000fe2000fffe0ff */
[----:B------:R-:W-:Y:S01]  /*20d0*/  @!P6 LEA R14, P0, R6, R5, 0x1 ;  /* 0x00000005060ee211 */ /* 0x000fe200078008ff */
[----:B------:R-:W-:Y:S01]  /*20e0*/  IMAD.U32 R19, RZ, RZ, UR33 ;  /* 0x00000021ff137e24 */ /* 0x000fe2000f8e00ff */
[----:B------:R-:W-:Y:S01]  /*20f0*/  @!P6 LDGSTS.E.BYPASS.LTC128B.128 [R3+0xa000], desc[UR16][R24.64+0x80] ;  /* 0x0a0000801803efae */ /* 0x000fe2000b981a10 */
[----:B------:R-:W-:Y:S01]  /*2100*/  ISETP.GE.AND P4, PT, R10, UR7, PT ;  /* 0x000000070a007c0c */ /* 0x000fe2000bf86270 */
[----:B------:R-:W-:-:S02]  /*2110*/  IMAD.U32 R10, RZ, RZ, UR8 ;  /* 0x00000008ff0a7e24 */ /* 0x000fc4000f8e00ff */
[----:B------:R-:W-:Y:S01]  /*2120*/  @!P6 LDGSTS.E.BYPASS.LTC128B.128 [R3+0xc000], desc[UR16][R24.64+0x100] ;  /* 0x0c0001001803efae */ /* 0x000fe2000b981a10 */
[----:B------:R-:W-:Y:S02]  /*2130*/  IMAD.U32 R7, RZ, RZ, UR23 ;  /* 0x00000017ff077e24 */ /* 0x000fe4000f8e00ff */
[----:B------:R-:W-:Y:S01]  /*2140*/  IMAD.U32 R19, RZ, RZ, UR23 ;  /* 0x00000017ff137e24 */ /* 0x000fe2000f8e00ff */
[----:B------:R-:W-:Y:S02]  /*2150*/  @!P6 LDGSTS.E.BYPASS.LTC128B.128 [R3+0xe000], desc[UR16][R24.64+0x180] ;  /* 0x0e0001801803efae */ /* 0x000fe4000b981a10 */
[----:B------:R-:W-:Y:S01]  /*2160*/  @!P6 LEA.HI.X R15, R6, R4, R7, 0x1, P0 ;  /* 0x00000004060fe211 */ /* 0x000fe200000f0c07 */
[----:B------:R-:W-:Y:S01]  /*2170*/  IMAD.U32 R6, RZ, RZ, UR8 ;  /* 0x00000008ff067e24 */ /* 0x000fe2000f8e00ff */
[----:B------:R-:W-:Y:S01]  /*2180*/  @!P3 LDGSTS.E.BYPASS.LTC128B.128 [R3+0x8800], desc[UR16][R22.64] ;  /* 0x088000001603bfae */ /* 0x000fe2000b981a10 */
[----:B------:R-:W-:Y:S01]  /*2190*/  IMAD.U32 R7, RZ, RZ, UR9 ;  /* 0x00000009ff077e24 */ /* 0x000fe2000f8e00ff */
[----:B------:R-:W-:-:S02]  /*21a0*/  VOTEU.ALL UP0, P4 ;  /* 0x0000000000ff7886 */ /* 0x000fc40002000000 */
[----:B------:R-:W-:Y:S01]  /*21b0*/  @!P3 LDGSTS.E.BYPASS.LTC128B.128 [R3+0xa800], desc[UR16][R22.64+0x80] ;  /* 0x0a8000801603bfae */ /* 0x000fe2000b981a10 */
[----:B------:R-:W-:Y:S02]  /*21c0*/  @!P5 LEA R6, P0, R6, UR32, 0x4 ;  /* 0x000000200606dc11 */ /* 0x000fe4000f8020ff */
[----:B------:R-:W-:Y:S01]  /*21d0*/  @!UP0 UIADD3 UR32, UP1, UPT, UR32, UR30, URZ ;  /* 0x0000001e20208290 */ /* 0x000fe2000ff3e0ff */
[----:B------:R-:W-:Y:S01]  /*21e0*/  @!P3 LDGSTS.E.BYPASS.LTC128B.128 [R3+0xc800], desc[UR16][R22.64+0x100] ;  /* 0x0c8001001603bfae */ /* 0x000fe2000b981a10 */
[----:B------:R-:W-:Y:S01]  /*21f0*/  @!P5 LEA.HI.X R7, R10, UR23, R7, 0x4, P0 ;  /* 0x000000170a07dc11 */ /* 0x000fe200080f2407 */
[----:B-1----:R-:W-:Y:S01]  /*2200*/  IMAD.U32 R16, RZ, RZ, UR8 ;  /* 0x00000008ff107e24 */ /* 0x002fe2000f8e00ff */
[----:B------:R-:W-:Y:S01]  /*2210*/  LOP3.LUT R10, R88, 0x1c0, RZ, 0xc0, !PT ;  /* 0x000001c0580a7812 */ /* 0x000fe200078ec0ff */
[----:B------:R-:W-:Y:S01]  /*2220*/  @!P3 LDGSTS.E.BYPASS.LTC128B.128 [R3+0xe800], desc[UR16][R22.64+0x180] ;  /* 0x0e8001801603bfae */ /* 0x000fe2000b981a10 */
[----:B------:R-:W-:Y:S01]  /*2230*/  ISETP.GE.AND P3, PT, R8, UR7, PT ;  /* 0x0000000708007c0c */ /* 0x000fe2000bf66270 */
[----:B------:R-:W-:Y:S01]  /*2240*/  USHF.L.U32 UR7, UR9, 0x5, URZ ;  /* 0x0000000509077899 */ /* 0x000fe200080006ff */
[----:B------:R-:W-:Y:S01]  /*2250*/  LOP3.LUT R10, R10, 0x38, R165, 0xf8, !PT ;  /* 0x000000380a0a7812 */ /* 0x000fe200078ef8a5 */
[----:B------:R-:W-:Y:S01]  /*2260*/  @!P2 LDGSTS.E.BYPASS.LTC128B.128 [R3+0x9000], desc[UR16][R20.64] ;  /* 0x090000001403afae */ /* 0x000fe2000b981a10 */
[----:B------:R-:W-:Y:S01]  /*2270*/  IMAD.SHL.U32 R8, R229, 0x20, RZ ;  /* 0x00000020e5087824 */ /* 0x000fe200078e00ff */
[----:B------:R-:W-:Y:S01]  /*2280*/  UIADD3 UR7, UPT, UPT, UR31, UR7, URZ ;  /* 0x000000071f077290 */ /* 0x000fe2000fffe0ff */
[----:B------:R-:W-:Y:S01]  /*2290*/  LOP3.LUT R85, R10, 0x8, R85, 0x78, !PT ;  /* 0x000000080a557812 */ /* 0x000fe200078e7855 */
[----:B------:R-:W-:Y:S02]  /*22a0*/  @!P2 LDGSTS.E.BYPASS.LTC128B.128 [R3+0xb000], desc[UR16][R20.64+0x80] ;  /* 0x0b0000801403afae */ /* 0x000fe4000b981a10 */
[----:B------:R-:W-:Y:S01]  /*22b0*/  @!UP0 UIADD3.X UR23, UPT, UPT, UR7, UR23, URZ, UP1, !UPT ;  /* 0x0000001707178290 */ /* 0x000fe20008ffe4ff */
[----:B------:R-:W-:Y:S01]  /*22c0*/  LOP3.LUT R8, R9, 0x7c00, R8, 0xf8, !PT ;  /* 0x00007c0009087812 */ /* 0x000fe200078ef808 */
[----:B------:R-:W-:Y:S01]  /*22d0*/  @!P2 LDGSTS.E.BYPASS.LTC128B.128 [R3+0xd000], desc[UR16][R20.64+0x100] ;  /* 0x0d0001001403afae */ /* 0x000fe2000b981a10 */
[----:B------:R-:W-:Y:S01]  /*22e0*/  UISETP.GE.U32.AND UP1, UPT, UR21, 0x41, UPT ;  /* 0x000000411500788c */ /* 0x000fe2000bf26070 */
[----:B------:R-:W-:-:S02]  /*22f0*/  @!P3 IMAD.WIDE.U32 R16, R16, 0x30, R18 ;  /* 0x000000301010b825 */ /* 0x000fc400078e0012 */
[----:B------:R-:W-:Y:S01]  /*2300*/  @!P2 LDGSTS.E.BYPASS.LTC128B.128 [R3+0xf000], desc[UR16][R20.64+0x180] ;  /* 0x0f0001801403afae */ /* 0x000fe2000b981a10 */
[C---:B------:R-:W-:Y:S01]  /*2310*/  @!P5 LEA R18, P2, R6.reuse, R5, 0x1 ;  /* 0x000000050612d211 */ /* 0x040fe200078408ff */
[----:B------:R-:W-:Y:S02]  /*2320*/  IMAD.U32 R9, RZ, RZ, UR23 ;  /* 0x00000017ff097e24 */ /* 0x000fe4000f8e00ff */
[----:B------:R-:W-:Y:S01]  /*2330*/  @!P1 LDGSTS.E.BYPASS.LTC128B.128 [R3+0x9800], desc[UR16][R12.64] ;  /* 0x098000000c039fae */ /* 0x000fe2000b981a10 */
[----:B------:R-:W-:Y:S01]  /*2340*/  @!P5 LEA.HI.X R19, R6, R4, R7, 0x1, P2 ;  /* 0x000000040613d211 */ /* 0x000fe200010f0c07 */
[----:B------:R-:W-:Y:S01]  /*2350*/  @!P3 IMAD R11, R11, 0x30, RZ ;  /* 0x000000300b0bb824 */ /* 0x000fe200078e02ff */
[----:B------:R-:W-:Y:S01]  /*2360*/  LOP3.LUT P2, RZ, R229, 0x4, RZ, 0xc0, !PT ;  /* 0x00000004e5ff7812 */ /* 0x000fe2000784c0ff */
[----:B------:R-:W-:Y:S01]  /*2370*/  @!P1 LDGSTS.E.BYPASS.LTC128B.128 [R3+0xb800], desc[UR16][R12.64+0x80] ;  /* 0x0b8000800c039fae */ /* 0x000fe2000b981a10 */
[----:B------:R-:W-:Y:S01]  /*2380*/  IMAD.IADD R8, R85, 0x1, R8 ;  /* 0x0000000155087824 */ /* 0x000fe200078e0208 */
[----:B------:R-:W1:Y:S01]  /*2390*/  LDCU UR23, c[0x0][0x50c] ;  /* 0x0000a180ff1777ac */ /* 0x000e620008000800 */
[----:B------:R-:W-:Y:S01]  /*23a0*/  @!P3 IMAD.IADD R11, R17, 0x1, R11 ;  /* 0x00000001110bb824 */ /* 0x000fe200078e020b */
[----:B------:R-:W-:Y:S01]  /*23b0*/  @!P1 LDGSTS.E.BYPASS.LTC128B.128 [R3+0xd800], desc[UR16][R12.64+0x100] ;  /* 0x0d8001000c039fae */ /* 0x000fe2000b981a10 */
[----:B------:R-:W-:-:S02]  /*23c0*/  SEL R86, R86, 0xffffffc0, !P2 ;  /* 0xffffffc056567807 */ /* 0x000fc40005000000 */
[----:B------:R-:W-:Y:S01]  /*23d0*/  LEA R95, R8, UR28, 0x1 ;  /* 0x0000001c085f7c11 */ /* 0x000fe2000f8e08ff */
[----:B------:R2:W-:Y:S01]  /*23e0*/  @!P1 LDGSTS.E.BYPASS.LTC128B.128 [R3+0xf800], desc[UR16][R12.64+0x180] ;  /* 0x0f8001800c039fae */ /* 0x0005e2000b981a10 */
[----:B------:R-:W-:-:S03]  /*23f0*/  P2R R8, PR, RZ, 0x4 ;  /* 0x00000004ff087803 */ /* 0x000fc60000000000 */
[----:B------:R-:W0:Y:S01]  /*2400*/  LDGDEPBAR ;  /* 0x00000000000079af */ /* 0x000e220000000000 */
[----:B------:R-:W-:Y:S01]  /*2410*/  IMAD.IADD R93, R95, 0x1, R86 ;  /* 0x000000015f5d7824 */ /* 0x000fe200078e0256 */
[----:B--2---:R-:W-:Y:S01]  /*2420*/  LOP3.LUT R13, R10, 0x8, R229, 0x78, !PT ;  /* 0x000000080a0d7812 */ /* 0x004fe200078e78e5 */
[----:B------:R-:W-:-:S04]  /*2430*/  DEPBAR.LE SB0, 0x0 ;  /* 0x000080000000791a */ /* 0x000fc80000000000 */
[----:B------:R-:W-:Y:S01]  /*2440*/  BAR.SYNC.DEFER_BLOCKING 0x0 ;  /* 0x0000000000007b1d */ /* 0x000fe20000010000 */
[----:B------:R-:W-:Y:S01]  /*2450*/  IMAD.U32 R10, RZ, RZ, UR32 ;  /* 0x00000020ff0a7e24 */ /* 0x000fe2000f8e00ff */
[-C--:B------:R-:W-:Y:S02]  /*2460*/  @!P3 LEA R12, P0, R16, R5.reuse, 0x1 ;  /* 0x00000005100cb211 */ /* 0x080fe400078008ff */
[----:B------:R-:W-:Y:S02]  /*2470*/  LEA R92, R13, R92, 0x1 ;  /* 0x0000005c0d5c7211 */ /* 0x000fe400078e08ff */
[----:B------:R-:W-:Y:S02]  /*2480*/  @!P4 LEA R20, P1, R10, R5, 0x1 ;  /* 0x000000050a14c211 */ /* 0x000fe400078208ff */
[-C--:B------:R-:W-:Y:S01]  /*2490*/  @!P3 LEA.HI.X R13, R16, R4.reuse, R11, 0x1, P0 ;  /* 0x00000004100db211 */ /* 0x080fe200000f0c0b */
[----:B------:R-:W-:Y:S01]  /*24a0*/  VIADD R89, R92, UR28 ;  /* 0x0000001c5c597c36 */ /* 0x000fe20008000000 */
[----:B------:R-:W-:-:S02]  /*24b0*/  @!P4 LEA.HI.X R21, R10, R4, R9, 0x1, P1 ;  /* 0x000000040a15c211 */ /* 0x000fc400008f0c09 */
[----:B------:R-:W-:-:S04]  /*24c0*/  LOP3.LUT P0, RZ, R229, 0x2, RZ, 0xc0, !PT ;  /* 0x00000002e5ff7812 */ /* 0x000fc8000780c0ff */
[----:B------:R-:W-:-:S04]  /*24d0*/  SEL R84, R84, 0xffffffe0, !P0 ;  /* 0xffffffe054547807 */ /* 0x000fc80004000000 */
[----:B------:R-:W-:Y:S01]  /*24e0*/  IADD3 R94, PT, PT, R95, R84, RZ ;  /* 0x000000545f5e7210 */ /* 0x000fe20007ffe0ff */
[C---:B------:R-:W-:Y:S01]  /*24f0*/  IMAD.IADD R90, R89.reuse, 0x1, R84 ;  /* 0x00000001595a7824 */ /* 0x040fe200078e0254 */
[----:B------:R-:W-:Y:S01]  /*2500*/  IADD3 R89, PT, PT, R89, R86, RZ ;  /* 0x0000005659597210 */ /* 0x000fe20007ffe0ff */
[C---:B------:R-:W-:Y:S01]  /*2510*/  IMAD.IADD R91, R84.reuse, 0x1, R93 ;  /* 0x00000001545b7824 */ /* 0x040fe200078e025d */
[----:B------:R-:W-:Y:S01]  /*2520*/  @!PT LDS RZ, [RZ] ;  /* 0x00000000fffff984 */ /* 0x000fe20000000800 */
[----:B------:R-:W-:Y:S01]  /*2530*/  @!PT LDS RZ, [RZ] ;  /* 0x00000000fffff984 */ /* 0x000fe20000000800 */
[----:B------:R-:W-:Y:S01]  /*2540*/  @!PT LDS RZ, [RZ] ;  /* 0x00000000fffff984 */ /* 0x000fe20000000800 */
[----:B------:R-:W-:Y:S03]  /*2550*/  @!P6 LDGSTS.E.BYPASS.LTC128B.128 [R3+0x10000], desc[UR16][R14.64] ;  /* 0x100000000e03efae */ /* 0x000fe6000b981a10 */
[----:B------:R-:W-:Y:S01]  /*2560*/  IMAD.IADD R87, R84, 0x1, R89 ;  /* 0x0000000154577824 */ /* 0x000fe200078e0259 */
        /* <DEDUP_REMOVED lines=44> */
[----:B------:R-:W1:Y:S04]  /*2830*/  LDSM.16.M88.4 R64, [R92+UR28+0x9800] ;  /* 0x0098001c5c40783b */ /* 0x000e680008000200 */
[----:B--2---:R-:W-:Y:S04]  /*2840*/  LDSM.16.M88.4 R20, [R94] ;  /* 0x000000005e14783b */ /* 0x004fe80000000200 */
[----:B------:R-:W2:Y:S04]  /*2850*/  LDSM.16.M88.4 R28, [R90+0x8000] ;  /* 0x008000005a1c783b */ /* 0x000ea80000000200 */
[----:B------:R-:W2:Y:S04]  /*2860*/  LDSM.16.M88.4 R4, [R90+0x8800] ;  /* 0x008800005a04783b */ /* 0x000ea80000000200 */
[----:B------:R-:W2:Y:S04]  /*2870*/  LDSM.16.M88.4 R36, [R90+0x9000] ;  /* 0x009000005a24783b */ /* 0x000ea80000000200 */
[----:B------:R-:W2:Y:S04]  /*2880*/  LDSM.16.M88.4 R32, [R90+0x9800] ;  /* 0x009800005a20783b */ /* 0x000ea80000000200 */
[----:B------:R-:W-:Y:S01]  /*2890*/  LDSM.16.M88.4 R68, [R93] ;  /* 0x000000005d44783b */ /* 0x000fe20000000200 */
[C---:B---3--:R-:W-:Y:S03]  /*28a0*/  HMMA.16816.F32 R12, R40.reuse, R24, RZ ;  /* 0x00000018280c723c */ /* 0x048fe600000018ff */
[----:B------:R-:W3:Y:S04]  /*28b0*/  LDSM.16.M88.4 R8, [R89+0x8000] ;  /* 0x008000005908783b */ /* 0x000ee80000000200 */
[----:B------:R-:W3:Y:S01]  /*28c0*/  LDSM.16.M88.4 R16, [R89+0x8800] ;  /* 0x008800005910783b */ /* 0x000ee20000000200 */
        /* <DEDUP_REMOVED lines=9> */
[----:B-1----:R-:W-:Y:S08]  /*2960*/  HMMA.16816.F32 R44, R40, R64, RZ ;  /* 0x00000040282c723c */ /* 0x002ff000000018ff */
[C---:B--2---:R-:W-:Y:S08]  /*2970*/  HMMA.16816.F32 R12, R20.reuse, R28, R12 ;  /* 0x0000001c140c723c */ /* 0x044ff0000000180c */
[C---:B------:R-:W-:Y:S01]  /*2980*/  HMMA.16816.F32 R24, R20.reuse, R30, R24 ;  /* 0x0000001e1418723c */ /* 0x040fe20000001818 */
[----:B------:R-:W-:Y:S07]  /*2990*/  LDSM.16.M88.4 R28, [R91] ;  /* 0x000000005b1c783b */ /* 0x000fee0000000200 */
[C---:B------:R-:W-:Y:S08]  /*29a0*/  HMMA.16816.F32 R60, R20.reuse, R4, R60 ;  /* 0x00000004143c723c */ /* 0x040ff0000000183c */
[----:B------:R-:W-:Y:S01]  /*29b0*/  HMMA.16816.F32 R56, R20, R6, R56 ;  /* 0x000000061438723c */ /* 0x000fe20000001838 */
[----:B------:R-:W1:Y:S07]  /*29c0*/  LDSM.16.M88.4 R4, [R87+0x8000] ;  /* 0x008000005704783b */ /* 0x000e6e0000000200 */
[----:B------:R-:W-:Y:S01]  /*29d0*/  HMMA.16816.F32 R40, R40, R66, RZ ;  /* 0x000000422828723c */ /* 0x000fe200000018ff */
[----:B------:R-:W2:Y:S07]  /*29e0*/  LDSM.16.M88.4 R64, [R87+0x8800] ;  /* 0x008800005740783b */ /* 0x000eae0000000200 */
[C---:B------:R-:W-:Y:S08]  /*29f0*/  HMMA.16816.F32 R52, R20.reuse, R36, R52 ;  /* 0x000000241434723c */ /* 0x040ff00000001834 */
[C---:B------:R-:W-:Y:S01]  /*2a00*/  HMMA.16816.F32 R48, R20.reuse, R38, R48 ;  /* 0x000000261430723c */ /* 0x040fe20000001830 */
[----:B------:R-:W4:Y:S07]  /*2a10*/  LDSM.16.M88.4 R36, [R87+0x9000] ;  /* 0x009000005724783b */ /* 0x000f2e0000000200 */
[C---:B------:R-:W-:Y:S08]  /*2a20*/  HMMA.16816.F32 R44, R20.reuse, R32, R44 ;  /* 0x00000020142c723c */ /* 0x040ff0000000182c */
[----:B------:R-:W-:Y:S01]  /*2a30*/  HMMA.16816.F32 R40, R20, R34, R40 ;  /* 0x000000221428723c */ /* 0x000fe20000001828 */
[----:B------:R-:W5:Y:S04]  /*2a40*/  LDSM.16.M88.4 R32, [R87+0x9800] ;  /* 0x009800005720783b */ /* 0x000f680000000200 */
[----:B------:R-:W-:Y:S03]  /*2a50*/  LDSM.16.M88.4 R20, [R92+UR28+0xa000] ;  /* 0x00a0001c5c14783b */ /* 0x000fe60008000200 */
[C---:B---3--:R-:W-:Y:S08]  /*2a60*/  HMMA.16816.F32 R12, R68.reuse, R8, R12 ;  /* 0x00000008440c723c */ /* 0x048ff0000000180c */
[C---:B------:R-:W-:Y:S01]  /*2a70*/  HMMA.16816.F32 R24, R68.reuse, R10, R24 ;  /* 0x0000000a4418723c */ /* 0x040fe20000001818 */
[----:B------:R-:W3:Y:S07]  /*2a80*/  LDSM.16.M88.4 R8, [R95+0x2000] ;  /* 0x002000005f08783b */ /* 0x000eee0000000200 */
[C---:B------:R-:W-:Y:S08]  /*2a90*/  HMMA.16816.F32 R60, R68.reuse, R16, R60 ;  /* 0x00000010443c723c */ /* 0x040ff0000000183c */
[----:B------:R-:W-:Y:S01]  /*2aa0*/  HMMA.16816.F32 R56, R68, R18, R56 ;  /* 0x000000124438723c */ /* 0x000fe20000001838 */
[----:B------:R-:W3:Y:S07]  /*2ab0*/  LDSM.16.M88.4 R16, [R92+UR28+0xa800] ;  /* 0x00a8001c5c10783b */ /* 0x000eee0008000200 */
[C---:B-1----:R-:W-:Y:S08]  /*2ac0*/  HMMA.16816.F32 R12, R28.reuse, R4, R12 ;  /* 0x000000041c0c723c */ /* 0x042ff0000000180c */
[----:B------:R-:W-:Y:S01]  /*2ad0*/  HMMA.16816.F32 R24, R28, R6, R24 ;  /* 0x000000061c18723c */ /* 0x000fe20000001818 */
[----:B------:R-:W1:Y:S07]  /*2ae0*/  LDSM.16.M88.4 R4, [R92+UR28+0xb000] ;  /* 0x00b0001c5c04783b */ /* 0x000e6e0008000200 */
[C---:B------:R-:W-:Y:S08]  /*2af0*/  HMMA.16816.F32 R52, R68.reuse, R76, R52 ;  /* 0x0000004c4434723c */ /* 0x040ff00000001834 */
[C---:B------:R-:W-:Y:S01]  /*2b00*/  HMMA.16816.F32 R48, R68.reuse, R78, R48 ;  /* 0x0000004e4430723c */ /* 0x040fe20000001830 */
[----:B------:R-:W-:Y:S07]  /*2b10*/  LDSM.16.M88.4 R76, [R93+0x4000] ;  /* 0x004000005d4c783b */ /* 0x000fee0000000200 */
[C---:B------:R-:W-:Y:S08]  /*2b20*/  HMMA.16816.F32 R44, R68.reuse, R72, R44 ;  /* 0x00000048442c723c */ /* 0x040ff0000000182c */
[----:B------:R-:W-:Y:S01]  /*2b30*/  HMMA.16816.F32 R40, R68, R74, R40 ;  /* 0x0000004a4428723c */ /* 0x000fe20000001828 */
[----:B------:R-:W1:Y:S04]  /*2b40*/  LDSM.16.M88.4 R68, [R92+UR28+0xb800] ;  /* 0x00b8001c5c44783b */ /* 0x000e680008000200 */
[----:B------:R-:W-:Y:S03]  /*2b50*/  LDSM.16.M88.4 R72, [R89+0xb000] ;  /* 0x00b000005948783b */ /* 0x000fe60000000200 */
[C---:B--2---:R-:W-:Y:S08]  /*2b60*/  HMMA.16816.F32 R60, R28.reuse, R64, R60 ;  /* 0x000000401c3c723c */ /* 0x044ff0000000183c */
        /* <DEDUP_REMOVED lines=11> */
[----:B------:R-:W2:Y:S07]  /*2c20*/  LDSM.16.M88.4 R20, [R94+0x2000] ;  /* 0x002000005e14783b */ /* 0x000eae0000000200 */
        /* <DEDUP_REMOVED lines=8> */
[----:B------:R-:W3:Y:S04]  /*2cb0*/  LDSM.16.M88.4 R8, [R89+0xa800] ;  /* 0x00a800005908783b */ /* 0x000ee80000000200 */
[----:B------:R-:W-:Y:S03]  /*2cc0*/  LDSM.16.M88.4 R68, [R87+0xa000] ;  /* 0x00a000005744783b */ /* 0x000fe60000000200 */
[C---:B--2---:R-:W-:Y:S08]  /*2cd0*/  HMMA.16816.F32 R12, R20.reuse, R64, R12 ;  /* 0x00000040140c723c */ /* 0x044ff0000000180c */
        /* <DEDUP_REMOVED lines=8> */
[C---:B-1----:R-:W-:Y:S08]  /*2d60*/  HMMA.16816.F32 R12, R16.reuse, R4, R12 ;  /* 0x00000004100c723c */ /* 0x042ff0000000180c */
[----:B------:R-:W-:Y:S01]  /*2d70*/  HMMA.16816.F32 R24, R16, R6, R24 ;  /* 0x000000061018723c */ /* 0x000fe20000001818 */
[----:B------:R-:W1:Y:S07]  /*2d80*/  LDSM.16.M88.4 R4, [R91+0x2000] ;  /* 0x002000005b04783b */ /* 0x000e6e0000000200 */
[C---:B------:R-:W-:Y:S08]  /*2d90*/  HMMA.16816.F32 R52, R20.reuse, R32, R52 ;  /* 0x000000201434723c */ /* 0x040ff00000001834 */
[----:B------:R-:W-:Y:S01]  /*2da0*/  HMMA.16816.F32 R48, R20, R34, R48 ;  /* 0x000000221430723c */ /* 0x000fe20000001830 */
[----:B------:R-:W4:Y:S04]  /*2db0*/  LDSM.16.M88.4 R32, [R87+0xb800] ;  /* 0x00b800005720783b */ /* 0x000f280000000200 */
[----:B------:R-:W-:Y:S03]  /*2dc0*/  LDSM.16.M88.4 R20, [R92+UR28+0xc000] ;  /* 0x00c0001c5c14783b */ /* 0x000fe60008000200 */
[C---:B---3--:R-:W-:Y:S08]  /*2dd0*/  HMMA.16816.F32 R60, R16.reuse, R8, R60 ;  /* 0x00000008103c723c */ /* 0x048ff0000000183c */
[C---:B------:R-:W-:Y:S01]  /*2de0*/  HMMA.16816.F32 R56, R16.reuse, R10, R56 ;  /* 0x0000000a1038723c */ /* 0x040fe20000001838 */
[----:B------:R-:W3:Y:S07]  /*2df0*/  LDSM.16.M88.4 R8, [R95+0x4000] ;  /* 0x004000005f08783b */ /* 0x000eee0000000200 */
[C---:B------:R-:W-:Y:S08]  /*2e00*/  HMMA.16816.F32 R52, R16.reuse, R72, R52 ;  /* 0x000000481034723c */ /* 0x040ff00000001834 */
[C---:B------:R-:W-:Y:S01]  /*2e10*/  HMMA.16816.F32 R48, R16.reuse, R74, R48 ;  /* 0x0000004a1030723c */ /* 0x040fe20000001830 */
[----:B------:R-:W-:Y:S07]  /*2e20*/  LDSM.16.M88.4 R72, [R89+0xc800] ;  /* 0x00c800005948783b */ /* 0x000fee0000000200 */
[C---:B--2---:R-:W-:Y:S08]  /*2e30*/  HMMA.16816.F32 R44, R16.reuse, R28, R44 ;  /* 0x0000001c102c723c */ /* 0x044ff0000000182c */
[----:B------:R-:W-:Y:S01]  /*2e40*/  HMMA.16816.F32 R40, R16, R30, R40 ;  /* 0x0000001e1028723c */ /* 0x000fe20000001828 */
[----:B------:R-:W2:Y:S04]  /*2e50*/  LDSM.16.M88.4 R16, [R92+UR28+0xc800] ;  /* 0x00c8001c5c10783b */ /* 0x000ea80008000200 */
[----:B------:R-:W5:Y:S03]  /*2e60*/  LDSM.16.M88.4 R28, [R92+UR28+0xd000] ;  /* 0x00d0001c5c1c783b */ /* 0x000f660008000200 */
[C---:B-1----:R-:W-:Y:S08]  /*2e70*/  HMMA.16816.F32 R52, R4.reuse, R36, R52 ;  /* 0x000000240434723c */ /* 0x042ff00000001834 */
[C---:B------:R-:W-:Y:S01]  /*2e80*/  HMMA.16816.F32 R48, R4.reuse, R38, R48 ;  /* 0x000000260430723c */ /* 0x040fe20000001830 */
[----:B------:R-:W1:Y:S07]  /*2e90*/  LDSM.16.M88.4 R36, [R92+UR28+0xd800] ;  /* 0x00d8001c5c24783b */ /* 0x000e6e0008000200 */
        /* <DEDUP_REMOVED lines=9> */
[----:B------:R-:W4:Y:S03]  /*2f30*/  LDSM.16.M88.4 R32, [R90+0xc000] ;  /* 0x00c000005a20783b */ /* 0x000f260000000200 */
[C---:B---3--:R-:W-:Y:S08]  /*2f40*/  HMMA.16816.F32 R12, R8.reuse, R20, R12 ;  /* 0x00000014080c723c */ /* 0x048ff0000000180c */
[C---:B------:R-:W-:Y:S01]  /*2f50*/  HMMA.16816.F32 R24, R8.reuse, R22, R24 ;  /* 0x000000160818723c */ /* 0x040fe20000001818 */
[----:B------:R-:W3:Y:S07]  /*2f60*/  LDSM.16.M88.4 R20, [R90+0xc800] ;  /* 0x00c800005a14783b */ /* 0x000eee0000000200 */
[C---:B--2---:R-:W-:Y:S08]  /*2f70*/  HMMA.16816.F32 R60, R8.reuse, R16, R60 ;  /* 0x00000010083c723c */ /* 0x044ff0000000183c */
[C---:B------:R-:W-:Y:S01]  /*2f80*/  HMMA.16816.F32 R56, R8.reuse, R18, R56 ;  /* 0x000000120838723c */ /* 0x040fe20000001838 */
[----:B------:R-:W2:Y:S07]  /*2f90*/  LDSM.16.M88.4 R16, [R90+0xd000] ;  /* 0x00d000005a10783b */ /* 0x000eae0000000200 */
[C---:B-----5:R-:W-:Y:S08]  /*2fa0*/  HMMA.16816.F32 R52, R8.reuse, R28, R52 ;  /* 0x0000001c0834723c */ /* 0x060ff00000001834 */
[C---:B------:R-:W-:Y:S01]  /*2fb0*/  HMMA.16816.F32 R48, R8.reuse, R30, R48 ;  /* 0x0000001e0830723c */ /* 0x040fe20000001830 */
[----:B------:R-:W5:Y:S07]  /*2fc0*/  LDSM.16.M88.4 R28, [R89+0xc000] ;  /* 0x00c00000591c783b */ /* 0x000f6e0000000200 */
[C---:B-1----:R-:W-:Y:S08]  /*2fd0*/  HMMA.16816.F32 R44, R8.reuse, R36, R44 ;  /* 0x00000024082c723c */ /* 0x042ff0000000182c */
[----:B------:R-:W-:Y:S01]  /*2fe0*/  HMMA.16816.F32 R40, R8, R38, R40 ;  /* 0x000000260828723c */ /* 0x000fe20000001828 */
[----:B------:R-:W1:Y:S04]  /*2ff0*/  LDSM.16.M88.4 R8, [R90+0xd800] ;  /* 0x00d800005a08783b */ /* 0x000e680000000200 */
[----:B------:R-:W1:Y:S03]  /*3000*/  LDSM.16.M88.4 R36, [R91+0x4000] ;  /* 0x004000005b24783b */ /* 0x000e660000000200 */
[C---:B----4-:R-:W-:Y:S08]  /*3010*/  HMMA.16816.F32 R12, R4.reuse, R32, R12 ;  /* 0x00000020040c723c */ /* 0x050ff0000000180c */
[C---:B---3--:R-:W-:Y:S08]  /*3020*/  HMMA.16816.F32 R60, R4.reuse, R20, R60 ;  /* 0x00000014043c723c */ /* 0x048ff0000000183c */
[C---:B------:R-:W-:Y:S01]  /*3030*/  HMMA.16816.F32 R56, R4.reuse, R22, R56 ;  /* 0x000000160438723c */ /* 0x040fe20000001838 */
[----:B------:R-:W-:Y:S07]  /*3040*/  LDSM.16.M88.4 R20, [R95+0x6000] ;  /* 0x006000005f14783b */ /* 0x000fee0000000200 */
[C---:B--2---:R-:W-:Y:S08]  /*3050*/  HMMA.16816.F32 R52, R4.reuse, R16, R52 ;  /* 0x000000100434723c */ /* 0x044ff00000001834 */
[----:B------:R-:W-:Y:S01]  /*3060*/  HMMA.16816.F32 R48, R4, R18, R48 ;  /* 0x000000120430723c */ /* 0x000fe20000001830 */
[----:B------:R-:W2:Y:S07]  /*3070*/  LDSM.16.M88.4 R16, [R92+UR28+0xe000] ;  /* 0x00e0001c5c10783b */ /* 0x000eae0008000200 */
[----:B-----5:R-:W-:Y:S08]  /*3080*/  HMMA.16816.F32 R12, R76, R28, R12 ;  /* 0x0000001c4c0c723c */ /* 0x020ff0000000180c */
[C---:B------:R-:W-:Y:S01]  /*3090*/  HMMA.16816.F32 R24, R4.reuse, R34, R24 ;  /* 0x000000220418723c */ /* 0x040fe20000001818 */
[----:B------:R-:W3:Y:S07]  /*30a0*/  LDSM.16.M88.4 R32, [R87+0xc800] ;  /* 0x00c800005720783b */ /* 0x000eee0000000200 */
[C---:B-1----:R-:W-:Y:S08]  /*30b0*/  HMMA.16816.F32 R44, R4.reuse, R8, R44 ;  /* 0x00000008042c723c */ /* 0x042ff0000000182c */
[----:B------:R-:W-:Y:S01]  /*30c0*/  HMMA.16816.F32 R40, R4, R10, R40 ;  /* 0x0000000a0428723c */ /* 0x000fe20000001828 */
[----:B------:R-:W-:Y:S04]  /*30d0*/  LDSM.16.M88.4 R8, [R94+0x6000] ;  /* 0x006000005e08783b */ /* 0x000fe80000000200 */
[----:B------:R-:W1:Y:S03]  /*30e0*/  LDSM.16.M88.4 R4, [R90+0xe000] ;  /* 0x00e000005a04783b */ /* 0x000e660000000200 */
[----:B------:R-:W-:Y:S08]  /*30f0*/  HMMA.16816.F32 R12, R36, R80, R12 ;  /* 0x00000050240c723c */ /* 0x000ff0000000180c */
[C---:B------:R-:W-:Y:S01]  /*3100*/  HMMA.16816.F32 R24, R76.reuse, R30, R24 ;  /* 0x0000001e4c18723c */ /* 0x040fe20000001818 */
[----:B------:R-:W4:Y:S07]  /*3110*/  LDSM.16.M88.4 R28, [R87+0xd000] ;  /* 0x00d00000571c783b */ /* 0x000f2e0000000200 */
        /* <DEDUP_REMOVED lines=8> */
[----:B------:R-:W5:Y:S04]  /*31a0*/  LDSM.16.M88.4 R64, [R89+0xe000] ;  /* 0x00e000005940783b */ /* 0x000f680000000200 */
[----:B------:R-:W-:Y:S03]  /*31b0*/  LDSM.16.M88.4 R76, [R87+0xe000] ;  /* 0x00e00000574c783b */ /* 0x000fe60000000200 */
[----:B--2---:R-:W-:Y:S08]  /*31c0*/  HMMA.16816.F32 R12, R20, R16, R12 ;  /* 0x00000010140c723c */ /* 0x004ff0000000180c */
[C---:B------:R-:W-:Y:S01]  /*31d0*/  HMMA.16816.F32 R24, R36.reuse, R82, R24 ;  /* 0x000000522418723c */ /* 0x040fe20000001818 */
[----:B------:R-:W-:Y:S07]  /*31e0*/  LDSM.16.M88.4 R80, [R91+0x6000] ;  /* 0x006000005b50783b */ /* 0x000fee0000000200 */
[C---:B---3--:R-:W-:Y:S08]  /*31f0*/  HMMA.16816.F32 R60, R36.reuse, R32, R60 ;  /* 0x00000020243c723c */ /* 0x048ff0000000183c */
[----:B------:R-:W-:Y:S01]  /*3200*/  HMMA.16816.F32 R56, R36, R34, R56 ;  /* 0x000000222438723c */ /* 0x000fe20000001838 */
[----:B------:R-:W2:Y:S07]  /*3210*/  LDSM.16.M88.4 R32, [R92+UR28+0xe800] ;  /* 0x00e8001c5c20783b */ /* 0x000eae0008000200 */
[----:B-1----:R-:W-:Y:S08]  /*3220*/  HMMA.16816.F32 R12, R8, R4, R12 ;  /* 0x00000004080c723c */ /* 0x002ff0000000180c */
[----:B------:R-:W-:Y:S01]  /*3230*/  HMMA.16816.F32 R24, R20, R18, R24 ;  /* 0x000000121418723c */ /* 0x000fe20000001818 */
[----:B------:R-:W1:Y:S07]  /*3240*/  LDSM.16.M88.4 R16, [R90+0xe800] ;  /* 0x00e800005a10783b */ /* 0x000e6e0000000200 */
[----:B----4-:R-:W-:Y:S08]  /*3250*/  HMMA.16816.F32 R52, R36, R28, R52 ;  /* 0x0000001c2434723c */ /* 0x010ff00000001834 */
[----:B-----5:R-:W-:Y:S08]  /*3260*/  HMMA.16816.F32 R12, R68, R64, R12 ;  /* 0x00000040440c723c */ /* 0x020ff0000000180c */
[----:B------:R-:W-:Y:S01]  /*3270*/  HMMA.16816.F32 R24, R8, R6, R24 ;  /* 0x000000060818723c */ /* 0x000fe20000001818 */
[----:B------:R-:W-:Y:S07]  /*3280*/  LDSM.16.M88.4 R4, [R89+0xe800] ;  /* 0x00e800005904783b */ /* 0x000fee0000000200 */
[----:B------:R-:W-:Y:S01]  /*3290*/  HMMA.16816.F32 R48, R36, R30, R48 ;  /* 0x0000001e2430723c */ /* 0x000fe20000001830 */
[----:B------:R-:W3:Y:S04]  /*32a0*/  LDSM.16.M88.4 R28, [R92+UR28+0xf000] ;  /* 0x00f0001c5c1c783b */ /* 0x000ee80008000200 */
[----:B------:R-:W-:Y:S03]  /*32b0*/  LDSM.16.M88.4 R92, [R92+UR28+0xf800] ;  /* 0x00f8001c5c5c783b */ /* 0x000fe60008000200 */
[----:B--2---:R-:W-:Y:S08]  /*32c0*/  HMMA.16816.F32 R60, R20, R32, R60 ;  /* 0x00000020143c723c */ /* 0x004ff0000000183c */
[----:B------:R-:W-:Y:S08]  /*32d0*/  HMMA.16816.F32 R12, R80, R76, R12 ;  /* 0x0000004c500c723c */ /* 0x000ff0000000180c */
[----:B------:R-:W-:Y:S08]  /*32e0*/  HMMA.16816.F32 R24, R68, R66, R24 ;  /* 0x000000424418723c */ /* 0x000ff00000001818 */
[----:B------:R-:W-:Y:S01]  /*32f0*/  HMMA.16816.F32 R56, R20, R34, R56 ;  /* 0x000000221438723c */ /* 0x000fe20000001838 */
[----:B------:R-:W2:Y:S02]  /*3300*/  LDSM.16.M88.4 R32, [R90+0xf000] ;  /* 0x00f000005a20783b */ /* 0x000ea40000000200 */
[----:B------:R-:W-:Y:S01]  /*3310*/  FMUL.FTZ R12, R12, UR23 ;  /* 0x000000170c0c7c20 */ /* 0x000fe20008410000 */
[----:B------:R-:W-:Y:S01]  /*3320*/  FMUL.FTZ R76, R14, UR23 ;  /* 0x000000170e4c7c20 */ /* 0x000fe20008410000 */
[----:B------:R-:W-:-:S03]  /*3330*/  FMUL.FTZ R77, R15, UR23 ;  /* 0x000000170f4d7c20 */ /* 0x000fc60008410000 */
[----:B-1----:R-:W-:Y:S01]  /*3340*/  HMMA.16816.F32 R64, R8, R16, R60 ;  /* 0x000000100840723c */ /* 0x002fe2000000183c */
[----:B------:R-:W1:Y:S01]  /*3350*/  LDSM.16.M88.4 R60, [R87+0xe800] ;  /* 0x00e80000573c783b */ /* 0x000e620000000200 */
[----:B------:R-:W4:Y:S06]  /*3360*/  MUFU.TANH R76, R76 ;  /* 0x0000004c004c7308 */ /* 0x000f2c0000002400 */
[----:B------:R-:W-:Y:S01]  /*3370*/  HMMA.16816.F32 R44, R36, R72, R44 ;  /* 0x00000048242c723c */ /* 0x000fe2000000182c */
[----:B------:R-:W-:Y:S01]  /*3380*/  FMUL.FTZ R73, R13, UR23 ;  /* 0x000000170d497c20 */ /* 0x000fe20008410000 */
[----:B------:R5:W4:Y:S06]  /*3390*/  MUFU.TANH R72, R12 ;  /* 0x0000000c00487308 */ /* 0x000b2c0000002400 */
[----:B------:R-:W-:Y:S02]  /*33a0*/  HMMA.16816.F32 R24, R80, R78, R24 ;  /* 0x0000004e5018723c */ /* 0x000fe40000001818 */
[----:B------:R-:W-:Y:S06]  /*33b0*/  MUFU.TANH R73, R73 ;  /* 0x0000004900497308 */ /* 0x000fec0000002400 */
[----:B------:R-:W-:Y:S01]  /*33c0*/  HMMA.16816.F32 R56, R8, R18, R56 ;  /* 0x000000120838723c */ /* 0x000fe20000001838 */
[----:B------:R-:W-:Y:S01]  /*33d0*/  LDSM.16.M88.4 R16, [R90+0xf800] ;  /* 0x00f800005a10783b */ /* 0x000fe20000000200 */
[----:B------:R-:W4:Y:S03]  /*33e0*/  MUFU.TANH R77, R77 ;  /* 0x0000004d004d7308 */ /* 0x000f260000002400 */
[----:B-----5:R-:W5:Y:S03]  /*33f0*/  LDSM.16.M88.4 R12, [R89+0xf000] ;  /* 0x00f00000590c783b */ /* 0x020f660000000200 */
[----:B---3--:R-:W-:Y:S03]  /*3400*/  HMMA.16816.F32 R52, R20, R28, R52 ;  /* 0x0000001c1434723c */ /* 0x008fe60000001834 */
[----:B------:R-:W-:Y:S01]  /*3410*/  FMUL.FTZ R24, R24, UR23 ;  /* 0x0000001718187c20 */ /* 0x000fe20008410000 */
[----:B------:R-:W-:Y:S01]  /*3420*/  FMUL.FTZ R25, R25, UR23 ;  /* 0x0000001719197c20 */ /* 0x000fe20008410000 */
[----:B------:R-:W-:Y:S01]  /*3430*/  FMUL.FTZ R26, R26, UR23 ;  /* 0x000000171a1a7c20 */ /* 0x000fe20008410000 */
[----:B------:R-:W-:Y:S01]  /*3440*/  FMUL.FTZ R27, R27, UR23 ;  /* 0x000000171b1b7c20 */ /* 0x000fe20008410000 */
[----:B------:R-:W-:Y:S01]  /*3450*/  MUFU.TANH R28, R24 ;  /* 0x00000018001c7308 */ /* 0x000fe20000002400 */
[----:B------:R-:W-:Y:S07]  /*3460*/  HMMA.16816.F32 R64, R68, R4, R64 ;  /* 0x000000044440723c */ /* 0x000fee0000001840 */
[----:B------:R-:W-:Y:S01]  /*3470*/  MUFU.TANH R29, R25 ;  /* 0x00000019001d7308 */ /* 0x000fe20000002400 */
[----:B------:R-:W-:Y:S08]  /*3480*/  HMMA.16816.F32 R48, R20, R30, R48 ;  /* 0x0000001e1430723c */ /* 0x000ff00000001830 */
[----:B------:R-:W-:Y:S01]  /*3490*/  HMMA.16816.F32 R56, R68, R6, R56 ;  /* 0x000000064438723c */ /* 0x000fe20000001838 */
[----:B------:R-:W3:Y:S07]  /*34a0*/  LDSM.16.M88.4 R4, [R87+0xf000] ;  /* 0x00f000005704783b */ /* 0x000eee0000000200 */
[----:B------:R-:W-:Y:S08]  /*34b0*/  HMMA.16816.F32 R40, R36, R74, R40 ;  /* 0x0000004a2428723c */ /* 0x000ff00000001828 */
[----:B--2---:R-:W-:Y:S01]  /*34c0*/  HMMA.16816.F32 R52, R8, R32, R52 ;  /* 0x000000200834723c */ /* 0x004fe20000001834 */
[----:B------:R-:W-:Y:S07]  /*34d0*/  MUFU.TANH R32, R27 ;  /* 0x0000001b00207308 */ /* 0x000fee0000002400 */
[----:B-1----:R-:W-:Y:S01]  /*34e0*/  HMMA.16816.F32 R64, R80, R60, R64 ;  /* 0x0000003c5040723c */ /* 0x002fe20000001840 */
[----:B------:R1:W2:Y:S07]  /*34f0*/  MUFU.TANH R60, R26 ;  /* 0x0000001a003c7308 */ /* 0x0002ae0000002400 */
[----:B------:R-:W-:Y:S08]  /*3500*/  HMMA.16816.F32 R48, R8, R34, R48 ;  /* 0x000000220830723c */ /* 0x000ff00000001830 */
[----:B------:R-:W-:Y:S01]  /*3510*/  HMMA.16816.F32 R44, R20, R92, R44 ;  /* 0x0000005c142c723c */ /* 0x000fe2000000182c */
[----:B-1----:R-:W1:Y:S02]  /*3520*/  LDSM.16.M88.4 R24, [R89+0xf800] ;  /* 0x00f800005918783b */ /* 0x002e640000000200 */
[----:B------:R-:W-:Y:S01]  /*3530*/  FMUL.FTZ R30, R64, UR23 ;  /* 0x00000017401e7c20 */ /* 0x000fe20008410000 */
[----:B------:R-:W-:Y:S01]  /*3540*/  FMUL.FTZ R31, R65, UR23 ;  /* 0x00000017411f7c20 */ /* 0x000fe20008410000 */
[----:B------:R-:W-:Y:S01]  /*3550*/  FMUL.FTZ R33, R66, UR23 ;  /* 0x0000001742217c20 */ /* 0x000fe20008410000 */
[----:B------:R-:W-:-:S02]  /*3560*/  FMUL.FTZ R34, R67, UR23 ;  /* 0x0000001743227c20 */ /* 0x000fc40008410000 */
[----:B------:R-:W-:Y:S01]  /*3570*/  HMMA.16816.F32 R40, R20, R94, R40 ;  /* 0x0000005e1428723c */ /* 0x000fe20000001828 */
[----:B------:R-:W-:Y:S07]  /*3580*/  MUFU.TANH R30, R30 ;  /* 0x0000001e001e7308 */ /* 0x000fee0000002400 */
[C---:B-----5:R-:W-:Y:S01]  /*3590*/  HMMA.16816.F32 R52, R68.reuse, R12, R52 ;  /* 0x0000000c4434723c */ /* 0x060fe20000001834 */
[----:B------:R-:W-:Y:S07]  /*35a0*/  MUFU.TANH R31, R31 ;  /* 0x0000001f001f7308 */ /* 0x000fee0000002400 */
[----:B------:R-:W-:Y:S01]  /*35b0*/  HMMA.16816.F32 R48, R68, R14, R48 ;  /* 0x0000000e4430723c */ /* 0x000fe20000001830 */
[----:B------:R-:W5:Y:S01]  /*35c0*/  LDSM.16.M88.4 R12, [R87+0xf800] ;  /* 0x00f80000570c783b */ /* 0x000f620000000200 */
[----:B------:R-:W-:-:S04]  /*35d0*/  DEPBAR.LE SB0, 0x0 ;  /* 0x000080000000791a */ /* 0x000fc80000000000 */
[----:B------:R-:W-:Y:S02]  /*35e0*/  MUFU.TANH R33, R33 ;  /* 0x0000002100217308 */ /* 0x000fe40000002400 */
[C---:B------:R-:W-:Y:S06]  /*35f0*/  HMMA.16816.F32 R44, R8.reuse, R16, R44 ;  /* 0x00000010082c723c */ /* 0x040fec000000182c */
[----:B------:R-:W2:Y:S02]  /*3600*/  MUFU.TANH R34, R34 ;  /* 0x0000002200227308 */ /* 0x000ea40000002400 */
[----:B------:R-:W-:Y:S08]  /*3610*/  HMMA.16816.F32 R40, R8, R18, R40 ;  /* 0x000000120828723c */ /* 0x000ff00000001828 */
[----:B---3--:R-:W-:Y:S01]  /*3620*/  HMMA.16816.F32 R52, R80, R4, R52 ;  /* 0x000000045034723c */ /* 0x008fe20000001834 */
[----:B------:R-:W-:-:S05]  /*3630*/  IMAD.SHL.U32 R4, R229, 0x2, RZ ;  /* 0x00000002e5047824 */ /* 0x000fca00078e00ff */
[----:B------:R-:W-:Y:S02]  /*3640*/  LOP3.LUT R4, R4, 0x6, RZ, 0xc0, !PT ;  /* 0x0000000604047812 */ /* 0x000fe400078ec0ff */
[----:B-1----:R-:W-:Y:S08]  /*3650*/  HMMA.16816.F32 R44, R68, R24, R44 ;  /* 0x00000018442c723c */ /* 0x002ff0000000182c */
[----:B------:R-:W-:Y:S01]  /*3660*/  HMMA.16816.F32 R48, R80, R6, R48 ;  /* 0x000000065030723c */ /* 0x000fe20000001830 */
[----:B------:R-:W-:-:S02]  /*3670*/  MOV R7, UR6 ;  /* 0x0000000600077c02 */ /* 0x000fc40008000f00 */
[----:B------:R-:W-:Y:S01]  /*3680*/  FMUL.FTZ R52, R52, UR23 ;  /* 0x0000001734347c20 */ /* 0x000fe20008410000 */
[----:B------:R-:W-:Y:S01]  /*3690*/  FMUL.FTZ R54, R54, UR23 ;  /* 0x0000001736367c20 */ /* 0x000fe20008410000 */
[----:B------:R-:W-:Y:S01]  /*36a0*/  FMUL.FTZ R53, R53, UR23 ;  /* 0x0000001735357c20 */ /* 0x000fe20008410000 */
[----:B------:R-:W-:Y:S01]  /*36b0*/  IMAD R16, R7, 0x40, R4 ;  /* 0x0000004007107824 */ /* 0x000fe200078e0204 */
[----:B------:R-:W-:Y:S01]  /*36c0*/  MUFU.TANH R202, R52 ;  /* 0x0000003400ca7308 */ /* 0x000fe20000002400 */
[----:B------:R-:W-:Y:S01]  /*36d0*/  HMMA.16816.F32 R56, R80, R62, R56 ;  /* 0x0000003e5038723c */ /* 0x000fe20000001838 */
[----:B------:R-:W-:Y:S01]  /*36e0*/  FMUL.FTZ R55, R55, UR23 ;  /* 0x0000001737377c20 */ /* 0x000fe20008410000 */
[C---:B------:R-:W-:Y:S01]  /*36f0*/  VIADD R4, R16.reuse, 0x8 ;  /* 0x0000000810047836 */ /* 0x040fe20000000000 */
[C---:B------:R-:W-:Y:S01]  /*3700*/  ISETP.GE.AND P4, PT, R16.reuse, UR21, PT ;  /* 0x0000001510007c0c */ /* 0x040fe2000bf86270 */
[C---:B------:R-:W-:Y:S01]  /*3710*/  VIADD R6, R16.reuse, 0x1 ;  /* 0x0000000110067836 */ /* 0x040fe20000000000 */
[----:B------:R-:W-:-:S02]  /*3720*/  IADD3 R8, PT, PT, R16, 0x29, RZ ;  /* 0x0000002910087810 */ /* 0x000fc40007ffe0ff */
[----:B------:R-:W-:Y:S01]  /*3730*/  ISETP.GE.AND P2, PT, R4, UR21, PT ;  /* 0x0000001504007c0c */ /* 0x000fe2000bf46270 */
[----:B------:R-:W-:Y:S01]  /*3740*/  HMMA.16816.F32 R40, R68, R26, R40 ;  /* 0x0000001a4428723c */ /* 0x000fe20000001828 */
[----:B------:R-:W-:Y:S01]  /*3750*/  IADD3 R4, PT, PT, R16, 0x9, RZ ;  /* 0x0000000910047810 */ /* 0x000fe20007ffe0ff */
[----:B------:R-:W-:Y:S01]  /*3760*/  MUFU.TANH R217, R54 ;  /* 0x0000003600d97308 */ /* 0x000fe20000002400 */
[----:B----4-:R-:W-:Y:S01]  /*3770*/  FSEL R19, R76, -INF , !P4 ;  /* 0xff8000004c137808 */ /* 0x010fe20006000000 */
[----:B------:R-:W-:Y:S01]  /*3780*/  FMUL.FTZ R48, R48, UR23 ;  /* 0x0000001730307c20 */ /* 0x000fe20008410000 */
[----:B------:R-:W-:Y:S01]  /*3790*/  ISETP.GE.AND P1, PT, R4, UR21, PT ;  /* 0x0000001504007c0c */ /* 0x000fe2000bf26270 */
[----:B------:R-:W-:Y:S01]  /*37a0*/  VIADD R4, R16, 0x11 ;  /* 0x0000001110047836 */ /* 0x000fe20000000000 */
[----:B------:R-:W-:Y:S01]  /*37b0*/  FSEL R72, R72, -INF , !P4 ;  /* 0xff80000048487808 */ /* 0x000fe20006000000 */
[----:B-----5:R-:W-:Y:S01]  /*37c0*/  HMMA.16816.F32 R44, R80, R12, R44 ;  /* 0x0000000c502c723c */ /* 0x020fe2000000182c */
[----:B------:R-:W-:Y:S01]  /*37d0*/  ISETP.GE.AND P3, PT, R6, UR21, PT ;  /* 0x0000001506007c0c */ /* 0x000fe2000bf66270 */
[----:B------:R-:W-:Y:S01]  /*37e0*/  FMUL.FTZ R49, R49, UR23 ;  /* 0x0000001731317c20 */ /* 0x000fe20008410000 */
[----:B------:R-:W-:Y:S01]  /*37f0*/  ISETP.GE.AND P4, PT, R4, UR21, PT ;  /* 0x0000001504007c0c */ /* 0x000fe2000bf86270 */
[----:B------:R-:W-:-:S02]  /*3800*/  VIADD R4, R16, 0x18 ;  /* 0x0000001810047836 */ /* 0x000fc40000000000 */
[----:B------:R-:W-:Y:S01]  /*3810*/  FMUL.FTZ R35, R56, UR23 ;  /* 0x0000001738237c20 */ /* 0x000fe20008410000 */
[----:B------:R-:W-:Y:S01]  /*3820*/  FMUL.FTZ R5, R57, UR23 ;  /* 0x0000001739057c20 */ /* 0x000fe20008410000 */
[----:B------:R-:W-:Y:S01]  /*3830*/  FMUL.FTZ R56, R58, UR23 ;  /* 0x000000173a387c20 */ /* 0x000fe20008410000 */
[----:B------:R-:W-:Y:S01]  /*3840*/  FMUL.FTZ R36, R59, UR23 ;  /* 0x000000173b247c20 */ /* 0x000fe20008410000 */
[----:B------:R-:W-:Y:S01]  /*3850*/  FSEL R77, R77, -INF , !P3 ;  /* 0xff8000004d4d7808 */ /* 0x000fe20005800000 */
[----:B------:R-:W-:Y:S01]  /*3860*/  FMUL.FTZ R50, R50, UR23 ;  /* 0x0000001732327c20 */ /* 0x000fe20008410000 */
[----:B------:R-:W-:Y:S01]  /*3870*/  FSEL R12, R73, -INF , !P3 ;  /* 0xff800000490c7808 */ /* 0x000fe20005800000 */
[----:B------:R-:W-:Y:S01]  /*3880*/  HMMA.16816.F32 R40, R80, R14, R40 ;  /* 0x0000000e5028723c */ /* 0x000fe20000001828 */
[----:B------:R-:W-:Y:S01]  /*3890*/  ISETP.GE.AND P3, PT, R4, UR21, PT ;  /* 0x0000001504007c0c */ /* 0x000fe2000bf66270 */
[----:B------:R-:W-:Y:S01]  /*38a0*/  MUFU.TANH R35, R35 ;  /* 0x0000002300237308 */ /* 0x000fe20000002400 */
[----:B------:R-:W-:Y:S01]  /*38b0*/  IADD3 R4, PT, PT, R16, 0x19, RZ ;  /* 0x0000001910047810 */ /* 0x000fe20007ffe0ff */
[----:B------:R-:W-:Y:S01]  /*38c0*/  FMUL.FTZ R51, R51, UR23 ;  /* 0x0000001733337c20 */ /* 0x000fe20008410000 */
[----:B--2---:R-:W-:Y:S01]  /*38d0*/  FSEL R21, R60, -INF , !P2 ;  /* 0xff8000003c157808 */ /* 0x004fe20005000000 */
[----:B------:R-:W-:Y:S01]  /*38e0*/  VIADD R6, R16, 0x10 ;  /* 0x0000001010067836 */ /* 0x000fe20000000000 */
[----:B------:R-:W-:Y:S01]  /*38f0*/  FSEL R28, R28, -INF , !P2 ;  /* 0xff8000001c1c7808 */ /* 0x000fe20005000000 */
[----:B------:R-:W-:Y:S01]  /*3900*/  FMUL.FTZ R44, R44, UR23 ;  /* 0x000000172c2c7c20 */ /* 0x000fe20008410000 */
[----:B------:R-:W-:Y:S01]  /*3910*/  ISETP.GE.AND P2, PT, R4, UR21, PT ;  /* 0x0000001504007c0c */ /* 0x000fe2000bf46270 */
[----:B------:R-:W-:Y:S01]  /*3920*/  MUFU.TANH R5, R5 ;  /* 0x0000000500057308 */ /* 0x000fe20000002400 */
[----:B------:R-:W-:Y:S01]  /*3930*/  FMUL.FTZ R45, R45, UR23 ;  /* 0x000000172d2d7c20 */ /* 0x000fe20008410000 */
[----:B------:R-:W-:Y:S01]  /*3940*/  FMUL.FTZ R46, R46, UR23 ;  /* 0x000000172e2e7c20 */ /* 0x000fe20008410000 */
[----:B------:R-:W-:Y:S01]  /*3950*/  FMUL.FTZ R47, R47, UR23 ;  /* 0x000000172f2f7c20 */ /* 0x000fe20008410000 */
[----:B------:R-:W-:Y:S01]  /*3960*/  VIADD R4, R16, 0x20 ;  /* 0x0000002010047836 */ /* 0x000fe20000000000 */
[----:B------:R-:W-:Y:S01]  /*3970*/  FSEL R7, R32, -INF , !P1 ;  /* 0xff80000020077808 */ /* 0x000fe20004800000 */
[----:B------:R-:W-:Y:S01]  /*3980*/  VIADD R15, R16, 0x30 ;  /* 0x00000030100f7836 */ /* 0x000fe20000000000 */
[----:B------:R-:W-:Y:S01]  /*3990*/  FSEL R18, R29, -INF , !P1 ;  /* 0xff8000001d127808 */ /* 0x000fe20004800000 */
[----:B------:R-:W1:Y:S01]  /*39a0*/  MUFU.TANH R56, R56 ;  /* 0x0000003800387308 */ /* 0x000e620000002400 */
[----:B------:R-:W-:Y:S01]  /*39b0*/  ISETP.GE.AND P1, PT, R4, UR21, PT ;  /* 0x0000001504007c0c */ /* 0x000fe2000bf26270 */
[----:B------:R-:W-:Y:S01]  /*39c0*/  VIADD R4, R16, 0x21 ;  /* 0x0000002110047836 */ /* 0x000fe20000000000 */
[----:B------:R-:W-:Y:S01]  /*39d0*/  ISETP.GE.AND P5, PT, R6, UR21, PT ;  /* 0x0000001506007c0c */ /* 0x000fe2000bfa6270 */
[----:B------:R-:W-:Y:S01]  /*39e0*/  VIADD R6, R16, 0x28 ;  /* 0x0000002810067836 */ /* 0x000fe20000000000 */
[----:B------:R-:W-:Y:S01]  /*39f0*/  FSEL R13, R34, -INF , !P4 ;  /* 0xff800000220d7808 */ /* 0x000fe20006000000 */
[----:B------:R-:W-:Y:S01]  /*3a00*/  VIADD R14, R16, 0x31 ;  /* 0x00000031100e7836 */ /* 0x000fe20000000000 */
[----:B------:R-:W-:Y:S01]  /*3a10*/  ISETP.GE.AND P6, PT, R4, UR21, PT ;  /* 0x0000001504007c0c */ /* 0x000fe2000bfc6270 */
[----:B------:R-:W2:Y:S01]  /*3a20*/  MUFU.TANH R36, R36 ;  /* 0x0000002400247308 */ /* 0x000ea20000002400 */
[----:B------:R-:W-:Y:S01]  /*3a30*/  FSEL R17, R33, -INF , !P5 ;  /* 0xff80000021117808 */ /* 0x000fe20006800000 */
[----:B------:R-:W-:Y:S01]  /*3a40*/  FMUL.FTZ R40, R40, UR23 ;  /* 0x0000001728287c20 */ /* 0x000fe20008410000 */
[----:B------:R-:W-:-:S02]  /*3a50*/  FSEL R10, R30, -INF , !P5 ;  /* 0xff8000001e0a7808 */ /* 0x000fc40006800000 */
[----:B------:R-:W-:Y:S02]  /*3a60*/  FSEL R4, R31, -INF , !P4 ;  /* 0xff8000001f047808 */ /* 0x000fe40006000000 */
[----:B------:R-:W-:Y:S01]  /*3a70*/  ISETP.GE.AND P5, PT, R6, UR21, PT ;  /* 0x0000001506007c0c */ /* 0x000fe2000bfa6270 */
[----:B------:R3:W4:Y:S01]  /*3a80*/  MUFU.TANH R196, R53 ;  /* 0x0000003500c47308 */ /* 0x0007220000002400 */
[----:B------:R-:W-:Y:S02]  /*3a90*/  ISETP.GE.AND P4, PT, R8, UR21, PT ;  /* 0x0000001508007c0c */ /* 0x000fe4000bf86270 */
[----:B-1----:R-:W-:Y:S02]  /*3aa0*/  FSEL R11, R56, -INF , !P3 ;  /* 0xff800000380b7808 */ /* 0x002fe40005800000 */
[----:B------:R-:W-:Y:S02]  /*3ab0*/  FSEL R6, R35, -INF , !P3 ;  /* 0xff80000023067808 */ /* 0x000fe40005800000 */
[----:B------:R-:W-:Y:S01]  /*3ac0*/  FSEL R8, R5, -INF , !P2 ;  /* 0xff80000005087808 */ /* 0x000fe20005000000 */
[----:B------:R3:W1:Y:S01]  /*3ad0*/  MUFU.TANH R201, R55 ;  /* 0x0000003700c97308 */ /* 0x0006620000002400 */
[----:B--2---:R-:W-:-:S02]  /*3ae0*/  FSEL R9, R36, -INF , !P2 ;  /* 0xff80000024097808 */ /* 0x004fc40005000000 */
[----:B------:R-:W-:Y:S02]  /*3af0*/  ISETP.GE.AND P3, PT, R15, UR21, PT ;  /* 0x000000150f007c0c */ /* 0x000fe4000bf66270 */
[----:B------:R-:W-:Y:S02]  /*3b00*/  FSEL R217, R217, -INF , !P1 ;  /* 0xff800000d9d97808 */ /* 0x000fe40004800000 */
[----:B------:R-:W-:Y:S01]  /*3b10*/  FSEL R202, R202, -INF , !P1 ;  /* 0xff800000caca7808 */ /* 0x000fe20004800000 */
[----:B------:R3:W2:Y:S01]  /*3b20*/  MUFU.TANH R200, R48 ;  /* 0x0000003000c87308 */ /* 0x0006a20000002400 */
[----:B------:R-:W-:-:S07]  /*3b30*/  ISETP.GE.AND P2, PT, R14, UR21, PT ;  /* 0x000000150e007c0c */ /* 0x000fce000bf46270 */
[----:B------:R3:W1:Y:S08]  /*3b40*/  MUFU.TANH R198, R49 ;  /* 0x0000003100c67308 */ /* 0x0006700000002400 */
[----:B------:R3:W1:Y:S08]  /*3b50*/  MUFU.TANH R215, R50 ;  /* 0x0000003200d77308 */ /* 0x0006700000002400 */
[----:B------:R3:W1:Y:S08]  /*3b60*/  MUFU.TANH R205, R51 ;  /* 0x0000003300cd7308 */ /* 0x0006700000002400 */
[----:B------:R3:W1:Y:S08]  /*3b70*/  MUFU.TANH R212, R44 ;  /* 0x0000002c00d47308 */ /* 0x0006700000002400 */
[----:B------:R3:W1:Y:S08]  /*3b80*/  MUFU.TANH R210, R45 ;  /* 0x0000002d00d27308 */ /* 0x0006700000002400 */
[----:B------:R3:W1:Y:S08]  /*3b90*/  MUFU.TANH R211, R46 ;  /* 0x0000002e00d37308 */ /* 0x0006700000002400 */
[----:B------:R3:W1:Y:S01]  /*3ba0*/  MUFU.TANH R209, R47 ;  /* 0x0000002f00d17308 */ /* 0x0006620000002400 */
[----:B------:R-:W-:Y:S06]  /*3bb0*/  BAR.SYNC.DEFER_BLOCKING 0x0 ;  /* 0x0000000000007b1d */ /* 0x000fec0000010000 */
[----:B--2-4-:R-:W-:Y:S05]  /*3bc0*/  BRA.U !UP1, `(.L_x_803) ;  /* 0x0000000109bc7547 */ /* 0x014fea000b800000 */
[----:B------:R-:W-:-:S04]  /*3bd0*/  ULEA.HI.SX32 UR6, UR18, 0xfffffffe, 0x1a ;  /* 0xfffffffe12067891 */ /* 0x000fc8000f8fd2ff */
        /* <DEDUP_REMOVED lines=8> */
[C---:B------:R-:W-:Y:S01]  /*3c60*/  LEA R26, P1, R14.reuse, R228, 0x1 ;  /* 0x000000e40e1a7211 */ /* 0x040fe200078208ff */
[----:B------:R-:W-:Y:S01]  /*3c70*/  IMAD.U32 R15, RZ, RZ, UR32 ;  /* 0x00000020ff0f7e24 */ /* 0x000fe2000f8e00ff */
[----:B------:R-:W-:Y:S02]  /*3c80*/  UIADD3 UR27, UP0, UPT, UR27, UR32, URZ ;  /* 0x000000201b1b7290 */ /* 0x000fe4000ff1e0ff */
[----:B------:R-:W-:Y:S02]  /*3c90*/  LEA.HI.X R27, R14, R226, R5, 0x1, P1 ;  /* 0x000000e20e1b7211 */ /* 0x000fe400008f0c05 */
[----:B------:R-:W-:Y:S01]  /*3ca0*/  MOV R5, UR6 ;  /* 0x0000000600057c02 */ /* 0x000fe20008000f00 */
[----:B------:R-:W-:Y:S01]  /*3cb0*/  UIADD3.X UR26, UPT, UPT, UR26, UR6, URZ, UP0, !UPT ;  /* 0x000000061a1a7290 */ /* 0x000fe200087fe4ff */
[C---:B------:R-:W-:Y:S01]  /*3cc0*/  LEA R24, P1, R15.reuse, R228, 0x1 ;  /* 0x000000e40f187211 */ /* 0x040fe200078208ff */
[----:B------:R-:W-:Y:S01]  /*3cd0*/  ULEA UR32, UP0, UR10, UR32, 0x5 ;  /* 0x000000200a207291 */ /* 0x000fe2000f8028ff */
[----:B------:R-:W-:Y:S01]  /*3ce0*/  @!PT LDS RZ, [RZ] ;  /* 0x00000000fffff984 */ /* 0x000fe20000000800 */
[----:B------:R-:W-:Y:S01]  /*3cf0*/  @!PT LDS RZ, [RZ] ;  /* 0x00000000fffff984 */ /* 0x000fe20000000800 */
[----:B------:R-:W-:Y:S01]  /*3d00*/  @!PT LDS RZ, [RZ] ;  /* 0x00000000fffff984 */ /* 0x000fe20000000800 */
[----:B------:R2:W-:Y:S02]  /*3d10*/  LDGSTS.E.BYPASS.LTC128B.128 [R3+0x8000], desc[UR16][R26.64] ;  /* 0x080000001a037fae */ /* 0x0005e4000b981a10 */
[----:B------:R-:W-:Y:S01]  /*3d20*/  LEA.HI.X R25, R15, R226, R5, 0x1, P1 ;  /* 0x000000e20f197211 */ /* 0x000fe200008f0c05 */
[----:B------:R-:W-:Y:S01]  /*3d30*/  IMAD.U32 R15, RZ, RZ, UR27 ;  /* 0x0000001bff0f7e24 */ /* 0x000fe2000f8e00ff */
[----:B------:R-:W-:Y:S01]  /*3d40*/  ULEA.HI.X UR6, UR10, UR6, UR11, 0x5, UP0 ;  /* 0x000000060a067291 */ /* 0x000fe200080f2c0b */
[----:B------:R-:W-:Y:S01]  /*3d50*/  IMAD.U32 R5, RZ, RZ, UR26 ;  /* 0x0000001aff057e24 */ /* 0x000fe2000f8e00ff */
[----:B------:R2:W-:Y:S02]  /*3d60*/  LDGSTS.E.BYPASS.LTC128B.128 [R3+0xa000], desc[UR16][R26.64+0x80] ;  /* 0x0a0000801a037fae */ /* 0x0005e4000b981a10 */
[----:B------:R-:W-:-:S02]  /*3d70*/  LEA R22, P1, R15, R228, 0x1 ;  /* 0x000000e40f167211 */ /* 0x000fc400078208ff */
[----:B------:R2:W-:Y:S02]  /*3d80*/  LDGSTS.E.BYPASS.LTC128B.128 [R3+0xc000], desc[UR16][R26.64+0x100] ;  /* 0x0c0001001a037fae */ /* 0x0005e4000b981a10 */
[----:B------:R-:W-:Y:S01]  /*3d90*/  LEA.HI.X R23, R15, R226, R5, 0x1, P1 ;  /* 0x000000e20f177211 */ /* 0x000fe200008f0c05 */
[----:B------:R-:W-:Y:S01]  /*3da0*/  IMAD.U32 R5, RZ, RZ, UR6 ;  /* 0x00000006ff057e24 */ /* 0x000fe2000f8e00ff */
[----:B------:R-:W-:Y:S01]  /*3db0*/  MOV R15, UR32 ;  /* 0x00000020000f7c02 */ /* 0x000fe20008000f00 */
[----:B------:R2:W-:Y:S03]  /*3dc0*/  LDGSTS.E.BYPASS.LTC128B.128 [R3+0xe000], desc[UR16][R26.64+0x180] ;  /* 0x0e0001801a037fae */ /* 0x0005e6000b981a10 */
        /* <DEDUP_REMOVED lines=15> */
.L_x_803:
[----:B------:R-:W-:Y:S01]  /*3ec0*/  FMNMX3.FTZ R5, R72, R12, R28, !PT ;  /* 0x0000000c48057276 */ /* 0x000fe2000781001c */
[----:B------:R-:W4:Y:S01]  /*3ed0*/  MUFU.TANH R40, R40 ;  /* 0x0000002800287308 */ /* 0x000f220000002400 */
[----:B--2---:R-:W-:Y:S01]  /*3ee0*/  IADD3 R3, PT, PT, R16, 0x38, RZ ;  /* 0x0000003810037810 */ /* 0x004fe20007ffe0ff */
[----:B------:R-:W-:Y:S01]  /*3ef0*/  FMUL.FTZ R41, R41, UR23 ;  /* 0x0000001729297c20 */ /* 0x000fe20008410000 */
[----:B------:R-:W-:Y:S01]  /*3f00*/  FMNMX3.FTZ R5, R5, R18, R10, !PT ;  /* 0x0000001205057276 */ /* 0x000fe2000781000a */
[----:B------:R-:W-:Y:S01]  /*3f10*/  FMUL.FTZ R42, R42, UR23 ;  /* 0x000000172a2a7c20 */ /* 0x000fe20008410000 */
[----:B------:R-:W-:Y:S01]  /*3f20*/  FMNMX3.FTZ R14, R19, R77, R21, !PT ;  /* 0x0000004d130e7276 */ /* 0x000fe20007810015 */
[----:B------:R-:W-:Y:S01]  /*3f30*/  FMUL.FTZ R43, R43, UR23 ;  /* 0x000000172b2b7c20 */ /* 0x000fe20008410000 */
[----:B------:R-:W-:Y:S01]  /*3f40*/  ISETP.GE.AND P1, PT, R3, UR21, PT ;  /* 0x0000001503007c0c */ /* 0x000fe2000bf26270 */
[----:B------:R-:W2:Y:S01]  /*3f50*/  MUFU.TANH R206, R41 ;  /* 0x0000002900ce7308 */ /* 0x000ea20000002400 */
[----:B------:R-:W-:Y:S01]  /*3f60*/  IADD3 R16, PT, PT, R16, 0x39, RZ ;  /* 0x0000003910107810 */ /* 0x000fe20007ffe0ff */
[----:B------:R-:W5:Y:S01]  /*3f70*/  LDCU UR6, c[0x0][0x45c] ;  /* 0x00008b80ff0677ac */ /* 0x000f620008000800 */
[----:B------:R-:W-:-:S02]  /*3f80*/  FMNMX3.FTZ R3, R5, R4, R6, !PT ;  /* 0x0000000405037276 */ /* 0x000fc40007810006 */
[----:B------:R-:W-:Y:S02]  /*3f90*/  FMNMX3.FTZ R14, R14, R7, R17, !PT ;  /* 0x000000070e0e7276 */ /* 0x000fe40007810011 */
[----:B-1----:R-:W-:Y:S01]  /*3fa0*/  FSEL R215, R215, -INF , !P5 ;  /* 0xff800000d7d77808 */ /* 0x002fe20006800000 */
[----:B------:R-:W1:Y:S01]  /*3fb0*/  MUFU.TANH R207, R42 ;  /* 0x0000002a00cf7308 */ /* 0x000e620000002400 */
[----:B------:R-:W-:Y:S02]  /*3fc0*/  FSEL R200, R200, -INF , !P5 ;  /* 0xff800000c8c87808 */ /* 0x000fe40006800000 */
[----:B------:R-:W-:Y:S02]  /*3fd0*/  FSEL R196, R196, -INF , !P6 ;  /* 0xff800000c4c47808 */ /* 0x000fe40007000000 */
[----:B------:R-:W-:Y:S02]  /*3fe0*/  ISETP.GE.AND P5, PT, R16, UR21, PT ;  /* 0x0000001510007c0c */ /* 0x000fe4000bfa6270 */
[----:B------:R-:W-:Y:S01]  /*3ff0*/  FMNMX3.FTZ R3, R3, R8, R202, !PT ;  /* 0x0000000803037276 */ /* 0x000fe200078100ca */
[----:B------:R-:W3:Y:S01]  /*4000*/  MUFU.TANH R203, R43 ;  /* 0x0000002b00cb7308 */ /* 0x000ee20000002400 */
[----:B------:R-:W-:-:S02]  /*4010*/  FMNMX3.FTZ R16, R14, R13, R11, !PT ;  /* 0x0000000d0e107276 */ /* 0x000fc4000781000b */
[----:B------:R-:W-:Y:S02]  /*4020*/  FSEL R198, R198, -INF , !P4 ;  /* 0xff800000c6c67808 */ /* 0x000fe40006000000 */
[----:B------:R-:W-:Y:S02]  /*4030*/  FSEL R212, R212, -INF , !P3 ;  /* 0xff800000d4d47808 */ /* 0x000fe40005800000 */
[----:B------:R-:W-:Y:S02]  /*4040*/  FMNMX3.FTZ R3, R3, R196, R200, !PT ;  /* 0x000000c403037276 */ /* 0x000fe400078100c8 */
[----:B------:R-:W-:Y:S02]  /*4050*/  FSEL R201, R201, -INF , !P6 ;  /* 0xff800000c9c97808 */ /* 0x000fe40007000000 */
[----:B------:R-:W-:Y:S02]  /*4060*/  FMNMX3.FTZ R16, R16, R9, R217, !PT ;  /* 0x0000000910107276 */ /* 0x000fe400078100d9 */
[----:B------:R-:W-:-:S02]  /*4070*/  FSEL R210, R210, -INF , !P2 ;  /* 0xff800000d2d27808 */ /* 0x000fc40005000000 */
[----:B----4-:R-:W-:Y:S02]  /*4080*/  FSEL R208, R40, -INF , !P1 ;  /* 0xff80000028d07808 */ /* 0x010fe40004800000 */
[----:B------:R-:W-:Y:S02]  /*4090*/  FMNMX3.FTZ R3, R3, R198, R212, !PT ;  /* 0x000000c603037276 */ /* 0x000fe400078100d4 */
[----:B------:R-:W-:Y:S02]  /*40a0*/  FSEL R205, R205, -INF , !P4 ;  /* 0xff800000cdcd7808 */ /* 0x000fe40006000000 */
[----:B------:R-:W-:Y:S02]  /*40b0*/  FSEL R211, R211, -INF , !P3 ;  /* 0xff800000d3d37808 */ /* 0x000fe40005800000 */
[----:B------:R-:W-:Y:S02]  /*40c0*/  FMNMX3.FTZ R16, R16, R201, R215, !PT ;  /* 0x000000c910107276 */ /* 0x000fe400078100d7 */
[----:B--2---:R-:W-:-:S02]  /*40d0*/  FSEL R206, R206, -INF , !P5 ;  /* 0xff800000cece7808 */ /* 0x004fc40006800000 */
[----:B------:R-:W-:Y:S02]  /*40e0*/  FMNMX3.FTZ R3, R3, R210, R208, !PT ;  /* 0x000000d203037276 */ /* 0x000fe400078100d0 */
[----:B------:R-:W-:Y:S02]  /*40f0*/  FSEL R209, R209, -INF , !P2 ;  /* 0xff800000d1d17808 */ /* 0x000fe40005000000 */
[----:B-1----:R-:W-:Y:S02]  /*4100*/  FSEL R207, R207, -INF , !P1 ;  /* 0xff800000cfcf7808 */ /* 0x002fe40004800000 */
[----:B------:R-:W-:Y:S02]  /*4110*/  FMNMX3.FTZ R16, R16, R205, R211, !PT ;  /* 0x000000cd10107276 */ /* 0x000fe400078100d3 */
[----:B------:R-:W-:Y:S02]  /*4120*/  FMNMX.FTZ R14, R206, R3, !PT ;  /* 0x00000003ce0e7209 */ /* 0x000fe40007810000 */
[----:B---3--:R-:W-:-:S02]  /*4130*/  FSEL R203, R203, -INF , !P5 ;  /* 0xff800000cbcb7808 */ /* 0x008fc40006800000 */
[----:B------:R-:W-:Y:S01]  /*4140*/  FMNMX3.FTZ R16, R16, R209, R207, !PT ;  /* 0x000000d110107276 */ /* 0x000fe200078100cf */
[----:B------:R-:W1:Y:S01]  /*4150*/  SHFL.BFLY PT, R3, R14, 0x2, 0x1f ;  /* 0x0c401f000e037f89 */ /* 0x000e6200000e0000 */
[----:B------:R-:W-:Y:S02]  /*4160*/  LOP3.LUT R199, R85, 0x200, R88, 0xf8, !PT ;  /* 0x0000020055c77812 */ /* 0x000fe400078ef858 */
[----:B------:R-:W-:Y:S02]  /*4170*/  FMNMX.FTZ R16, R203, R16, !PT ;  /* 0x00000010cb107209 */ /* 0x000fe40007810000 */
[----:B------:R-:W-:-:S03]  /*4180*/  LEA R199, R199, UR28, 0x1 ;  /* 0x0000001cc7c77c11 */ /* 0x000fc6000f8e08ff */
[----:B------:R-:W2:Y:S01]  /*4190*/  SHFL.BFLY PT, R5, R16, 0x2, 0x1f ;  /* 0x0c401f0010057f89 */ /* 0x000ea200000e0000 */
        /* <DEDUP_REMOVED lines=9> */
[----:B--2---:R-:W-:-:S03]  /*4230*/  FMNMX.FTZ R14, R16, R5, !PT ;  /* 0x00000005100e7209 */ /* 0x004fc60007810000 */
[----:B------:R-:W-:Y:S04]  /*4240*/  LDSM.16.MT88.4 R40, [R199+0x12000] ;  /* 0x01200000c728783b */ /* 0x000fe80000004200 */
[----:B------:R-:W2:Y:S04]  /*4250*/  SHFL.BFLY PT, R3, R14, 0x1, 0x1f ;  /* 0x0c201f000e037f89 */ /* 0x000ea800000e0000 */
[----:B------:R-:W3:Y:S04]  /*4260*/  LDSM.16.MT88.4 R48, [R194+0x12000] ;  /* 0x01200000c230783b */ /* 0x000ee80000004200 */
[----:B------:R-:W4:Y:S04]  /*4270*/  LDSM.16.MT88.4 R56, [R193+0x12000] ;  /* 0x01200000c138783b */ /* 0x000f280000004200 */
[----:B------:R-:W4:Y:S01]  /*4280*/  LDSM.16.MT88.4 R64, [R191+0x12000] ;  /* 0x01200000bf40783b */ /* 0x000f220000004200 */
[----:B-1----:R-:W-:-:S03]  /*4290*/  FMNMX.FTZ R164, R15, R164, !PT ;  /* 0x000000a40fa47209 */ /* 0x002fc60007810000 */
[----:B------:R-:W-:Y:S01]  /*42a0*/  LDSM.16.MT88.4 R80, [R194+0x14000] ;  /* 0x01400000c250783b */ /* 0x000fe20000004200 */
[C---:B------:R-:W-:Y:S01]  /*42b0*/  FSETP.NEU.FTZ.AND P1, PT, R164.reuse, -INF , PT ;  /* 0xff800000a400780b */ /* 0x040fe20003f3d000 */
[----:B-----5:R-:W-:Y:S02]  /*42c0*/  FMUL.FTZ R213, R164, UR6 ;  /* 0x00000006a4d57c20 */ /* 0x020fe40008410000 */
[----:B------:R-:W-:Y:S01]  /*42d0*/  LDSM.16.MT88.4 R88, [R193+0x14000] ;  /* 0x01400000c158783b */ /* 0x000fe20000004200 */
[----:B--2---:R-:W-:Y:S02]  /*42e0*/  FMNMX.FTZ R3, R14, R3, !PT ;  /* 0x000000030e037209 */ /* 0x004fe40007810000 */
[----:B------:R-:W-:Y:S01]  /*42f0*/  FSEL R213, R213, RZ, P1 ;  /* 0x000000ffd5d57208 */ /* 0x000fe20000800000 */
[----:B------:R-:W-:Y:S01]  /*4300*/  LDSM.16.MT88.4 R96, [R191+0x14000] ;  /* 0x01400000bf60783b */ /* 0x000fe20000004200 */
[C---:B------:R-:W-:Y:S01]  /*4310*/  FSETP.NEU.FTZ.AND P1, PT, R3.reuse, -INF , PT ;  /* 0xff8000000300780b */ /* 0x040fe20003f3d000 */
[----:B------:R-:W-:-:S02]  /*4320*/  FMUL.FTZ R204, R3, UR6 ;  /* 0x0000000603cc7c20 */ /* 0x000fc40008410000 */
[--C-:B------:R-:W-:Y:S01]  /*4330*/  FFMA.FTZ R192, R72, UR6, -R213.reuse ;  /* 0x0000000648c07c23 */ /* 0x100fe200080108d5 */
[--C-:B------:R-:W-:Y:S01]  /*4340*/  FFMA.FTZ R189, R12, UR6, -R213.reuse ;  /* 0x000000060cbd7c23 */ /* 0x100fe200080108d5 */
[--C-:B------:R-:W-:Y:S01]  /*4350*/  FFMA.FTZ R188, R28, UR6, -R213.reuse ;  /* 0x000000061cbc7c23 */ /* 0x100fe200080108d5 */
[----:B------:R-:W-:Y:S01]  /*4360*/  FSEL R204, R204, RZ, P1 ;  /* 0x000000ffcccc7208 */ /* 0x000fe20000800000 */
[--C-:B------:R-:W-:Y:S01]  /*4370*/  FFMA.FTZ R185, R18, UR6, -R213.reuse ;  /* 0x0000000612b97c23 */ /* 0x100fe200080108d5 */
[----:B------:R-:W1:Y:S01]  /*4380*/  LDSM.16.MT88.4 R72, [R199+0x14000] ;  /* 0x01400000c748783b */ /* 0x000e620000004200 */
        /* <DEDUP_REMOVED lines=10> */
[----:B------:R-:W5:Y:S01]  /*4430*/  LDSM.16.MT88.4 R112, [R194+0x16000] ;  /* 0x01600000c270783b */ /* 0x000f620000004200 */
[--C-:B------:R-:W-:Y:S01]  /*4440*/  FFMA.FTZ R178, R11, UR6, -R204.reuse ;  /* 0x000000060bb27c23 */ /* 0x100fe200080108cc */
[--C-:B------:R-:W-:Y:S01]  /*4450*/  FFMA.FTZ R167, R9, UR6, -R204.reuse ;  /* 0x0000000609a77c23 */ /* 0x100fe200080108cc */
[--C-:B------:R-:W-:Y:S01]  /*4460*/  FFMA.FTZ R182, R17, UR6, -R204.reuse ;  /* 0x0000000611b67c23 */ /* 0x100fe200080108cc */
[----:B------:R-:W5:Y:S01]  /*4470*/  LDSM.16.MT88.4 R120, [R193+0x16000] ;  /* 0x01600000c178783b */ /* 0x000f620000004200 */
[----:B------:R-:W3:Y:S01]  /*4480*/  MUFU.EX2 R189, R189 ;  /* 0x000000bd00bd7308 */ /* 0x000ee20000000800 */
        /* <DEDUP_REMOVED lines=15> */
[----:B------:R-:W4:Y:S01]  /*4580*/  MUFU.EX2 R185, R185 ;  /* 0x000000b900b97308 */ /* 0x000f220000000800 */
[----:B---3--:R-:W-:Y:S01]  /*4590*/  F2FP.F16.F32.PACK_AB R128, R189, R192 ;  /* 0x000000c0bd80723e */ /* 0x008fe200000000ff */
[--C-:B------:R-:W-:Y:S01]  /*45a0*/  FFMA.FTZ R206, R211, UR6, -R204.reuse ;  /* 0x00000006d3ce7c23 */ /* 0x100fe200080108cc */
[----:B------:R-:W3:Y:S01]  /*45b0*/  LDSM.16.MT88.4 R20, [R194+0x12800] ;  /* 0x01280000c214783b */ /* 0x000ee20000004200 */
        /* <DEDUP_REMOVED lines=12> */
[C---:B----4-:R-:W-:Y:S01]  /*4680*/  F2FP.F16.F32.PACK_AB R130, R185.reuse, R188 ;  /* 0x000000bcb982723e */ /* 0x050fe200000000ff */
[----:B------:R-:W-:Y:S01]  /*4690*/  FADD.FTZ R188, R188, R189 ;  /* 0x000000bdbcbc7221 */ /* 0x000fe20000010000 */
[----:B------:R-:W-:Y:S03]  /*46a0*/  LDSM.16.MT88.4 R28, [R191+0x12800] ;  /* 0x01280000bf1c783b */ /* 0x000fe60000004200 */
[----:B------:R-:W-:Y:S01]  /*46b0*/  FADD.FTZ R185, R185, R188 ;  /* 0x000000bcb9b97221 */ /* 0x000fe20000010000 */
[----:B------:R-:W-:Y:S01]  /*46c0*/  LDSM.16.MT88.4 R24, [R194+0x14800] ;  /* 0x01480000c218783b */ /* 0x000fe20000004200 */
[----:B------:R-:W-:Y:S08]  /*46d0*/  MUFU.EX2 R186, R186 ;  /* 0x000000ba00ba7308 */ /* 0x000ff00000000800 */
[----:B------:R-:W4:Y:S01]  /*46e0*/  MUFU.EX2 R183, R183 ;  /* 0x000000b700b77308 */ /* 0x000f220000000800 */
[----:B-1----:R-:W-:Y:S01]  /*46f0*/  F2FP.F16.F32.PACK_AB R129, R187, R190 ;  /* 0x000000bebb81723e */ /* 0x002fe200000000ff */
[----:B------:R-:W-:-:S06]  /*4700*/  FADD.FTZ R187, R190, R187 ;  /* 0x000000bbbebb7221 */ /* 0x000fcc0000010000 */
[----:B------:R-:W-:Y:S08]  /*4710*/  MUFU.EX2 R184, R184 ;  /* 0x000000b800b87308 */ /* 0x000ff00000000800 */
[----:B------:R-:W1:Y:S01]  /*4720*/  MUFU.EX2 R181, R181 ;  /* 0x000000b500b57308 */ /* 0x000e620000000800 */
        /* <DEDUP_REMOVED lines=32> */
[C---:B-----5:R-:W-:Y:S07]  /*4930*/  HMMA.16816.F32 R108, R128.reuse, R112, RZ ;  /* 0x00000070806c723c */ /* 0x060fee00000018ff */
        /* <DEDUP_REMOVED lines=25> */
[----:B----4-:R-:W-:Y:S01]  /*4ad0*/  F2FP.F16.F32.PACK_AB R5, R179, R182 ;  /* 0x000000b6b305723e */ /* 0x010fe200000000ff */
        /* <DEDUP_REMOVED lines=17> */
[C---:B------:R-:W-:Y:S08]  /*4bf0*/  HMMA.16816.F32 R44, R4.reuse, R20, R44 ;  /* 0x00000014042c723c */ /* 0x040ff0000000182c */
        /* <DEDUP_REMOVED lines=17> */
[C---:B----4-:R-:W-:Y:S08]  /*4d10*/  HMMA.16816.F32 R116, R4.reuse, R12, R116 ;  /* 0x0000000c0474723c */ /* 0x050ff00000001874 */
        /* <DEDUP_REMOVED lines=16> */
[----:B------:R-:W4:Y:S07]  /*4e20*/  LDSM.16.MT88.4 R24, [R199+0x11000] ;  /* 0x01100000c718783b */ /* 0x000f2e0000004200 */
        /* <DEDUP_REMOVED lines=118> */
[--C-:B------:R-:W-:Y:S01]  /*5590*/  SHF.R.U32.HI R6, RZ, 0x3, R229.reuse ;  /* 0x00000003ff067819 */ /* 0x100fe200000116e5 */
[----:B------:R-:W-:Y:S01]  /*55a0*/  IMAD.U32 R4, RZ, RZ, UR22 ;  /* 0x00000016ff047e24 */ /* 0x000fe2000f8e00ff */
[----:B------:R-:W-:Y:S01]  /*55b0*/  USHF.R.S32.HI UR6, URZ, 0x1f, UR19 ;  /* 0x0000001fff067899 */ /* 0x000fe20008011413 */
[----:B------:R-:W-:Y:S01]  /*55c0*/  IMAD.U32 R5, RZ, RZ, UR20 ;  /* 0x00000014ff057e24 */ /* 0x000fe2000f8e00ff */
[----:B------:R-:W-:Y:S01]  /*55d0*/  SHF.R.U32.HI R9, RZ, 0x1, R229 ;  /* 0x00000001ff097819 */ /* 0x000fe200000116e5 */
[C---:B------:R-:W-:Y:S01]  /*55e0*/  IMAD.SHL.U32 R221, R229.reuse, 0x40, RZ ;  /* 0x00000040e5dd7824 */ /* 0x040fe200078e00ff */
[----:B------:R-:W-:Y:S01]  /*55f0*/  UIMAD UR6, UR6, UR4, URZ ;  /* 0x00000004060672a4 */ /* 0x000fe2000f8e02ff */
[----:B------:R-:W-:Y:S01]  /*5600*/  IMAD.WIDE.U32 R6, R6, UR8, R4 ;  /* 0x0000000806067c25 */ /* 0x000fe2000f8e0004 */
[----:B------:R-:W-:Y:S01]  /*5610*/  ULEA.HI.SX32 UR4, UR18, 0xfffffffe, 0x1a ;  /* 0xfffffffe12047891 */ /* 0x000fe2000f8fd2ff */
[----:B------:R-:W-:Y:S01]  /*5620*/  LOP3.LUT P6, RZ, R229, 0x4, RZ, 0xc0, !PT ;  /* 0x00000004e5ff7812 */ /* 0x000fe200078cc0ff */
[----:B------:R-:W-:Y:S01]  /*5630*/  UIMAD UR5, UR19, UR5, UR6 ;  /* 0x00000005130572a4 */ /* 0x000fe2000f8e0206 */
[----:B------:R-:W-:Y:S01]  /*5640*/  IMAD.IADD R7, R166, 0x1, R7 ;  /* 0x00000001a6077824 */ /* 0x000fe200078e0207 */
[----:B------:R-:W-:Y:S01]  /*5650*/  UIMAD.WIDE.U32 UR20, UR4, UR8, URZ ;  /* 0x00000008041472a5 */ /* 0x000fe2000f8e00ff */
[----:B------:R-:W-:Y:S01]  /*5660*/  LOP3.LUT R4, R221, 0x1c0, RZ, 0xc0, !PT ;  /* 0x000001c0dd047812 */ /* 0x000fe200078ec0ff */
[----:B------:R-:W-:Y:S01]  /*5670*/  IMAD.SHL.U32 R227, R229, 0x20, RZ ;  /* 0x00000020e5e37824 */ /* 0x000fe200078e00ff */
[----:B------:R-:W-:Y:S01]  /*5680*/  UMOV UR6, 0x400 ;  /* 0x0000040000067882 */ /* 0x000fe20000000000 */
[----:B------:R-:W-:Y:S01]  /*5690*/  IMAD.WIDE.U32 R6, R0, UR19, R6 ;  /* 0x0000001300067c25 */ /* 0x000fe2000f8e0006 */
[----:B------:R-:W-:Y:S01]  /*56a0*/  UIMAD UR4, UR4, UR9, UR21 ;  /* 0x00000009040472a4 */ /* 0x000fe2000f8e0215 */
[----:B------:R-:W-:Y:S01]  /*56b0*/  LOP3.LUT R0, R221, 0x200, RZ, 0xc0, !PT ;  /* 0x00000200dd007812 */ /* 0x000fe200078ec0ff */
[----:B------:R-:W-:Y:S01]  /*56c0*/  UIADD3 UR30, UP0, UPT, UR30, -0x180, URZ ;  /* 0xfffffe801e1e7890 */ /* 0x000fe2000ff1e0ff */
[----:B------:R-:W-:Y:S01]  /*56d0*/  LOP3.LUT R4, R4, 0x38, R165, 0xf8, !PT ;  /* 0x0000003804047812 */ /* 0x000fe200078ef8a5 */
[----:B------:R-:W-:Y:S01]  /*56e0*/  IMAD.MOV.U32 R169, RZ, RZ, R164 ;  /* 0x000000ffffa97224 */ /* 0x000fe200078e00a4 */
[----:B------:R-:W-:Y:S01]  /*56f0*/  IADD3 R2, P1, PT, R2, R6, RZ ;  /* 0x0000000602027210 */ /* 0x000fe20007f3e0ff */
[----:B------:R-:W-:Y:S01]  /*5700*/  IMAD.U32 R6, RZ, RZ, UR20 ;  /* 0x00000014ff067e24 */ /* 0x000fe2000f8e00ff */
[----:B------:R-:W-:Y:S01]  /*5710*/  LOP3.LUT R227, R0, 0x7c00, R227, 0xf8, !PT ;  /* 0x00007c0000e37812 */ /* 0x000fe200078ef8e3 */
[----:B------:R-:W-:Y:S01]  /*5720*/  USHF.L.U64.HI UR10, UR8, 0x5, UR9 ;  /* 0x00000005080a7899 */ /* 0x000fe20008010209 */
[----:B------:R-:W-:Y:S01]  /*5730*/  IADD3.X R5, PT, PT, R7, UR5, RZ, P1, !PT ;  /* 0x0000000507057c10 */ /* 0x000fe20008ffe4ff */
[----:B------:R-:W1:Y:S01]  /*5740*/  S2UR UR5, SR_CgaCtaId ;  /* 0x00000000000579c3 */ /* 0x000e620000008800 */
[C---:B------:R-:W-:Y:S01]  /*5750*/  IMAD.SHL.U32 R11, R2.reuse, 0x2, RZ ;  /* 0x00000002020b7824 */ /* 0x040fe200078e00ff */
[----:B------:R-:W-:Y:S01]  /*5760*/  LOP3.LUT R224, R221, 0x400, RZ, 0xc0, !PT ;  /* 0x00000400dde07812 */ /* 0x000fe200078ec0ff */
[----:B------:R-:W-:Y:S01]  /*5770*/  IMAD.U32 R7, RZ, RZ, UR21 ;  /* 0x00000015ff077e24 */ /* 0x000fe2000f8e00ff */
[----:B------:R-:W-:Y:S01]  /*5780*/  SHF.L.U64.HI R7, R2, 0x1, R5 ;  /* 0x0000000102077819 */ /* 0x000fe20000010205 */
[----:B------:R-:W-:Y:S01]  /*5790*/  IMAD.U32 R2, RZ, RZ, UR4 ;  /* 0x00000004ff027e24 */ /* 0x000fe2000f8e00ff */
[----:B------:R-:W-:Y:S01]  /*57a0*/  LEA R236, P1, R6, R11, 0x7 ;  /* 0x0000000b06ec7211 */ /* 0x000fe200078238ff */
[----:B------:R-:W-:Y:S01]  /*57b0*/  USHF.L.U32 UR11, UR8, 0x5, URZ ;  /* 0x00000005080b7899 */ /* 0x000fe200080006ff */
[C---:B------:R-:W-:Y:S01]  /*57c0*/  LOP3.LUT R5, R4.reuse, 0x8, R229, 0x78, !PT ;  /* 0x0000000804057812 */ /* 0x040fe200078e78e5 */
[----:B------:R-:W-:Y:S01]  /*57d0*/  USHF.L.U64.HI UR19, UR8, 0x7, UR9 ;  /* 0x0000000708137899 */ /* 0x000fe20008010209 */
[----:B------:R-:W-:Y:S01]  /*57e0*/  LOP3.LUT R0, R4, 0x8, R9, 0x78, !PT ;  /* 0x0000000804007812 */ /* 0x000fe200078e7809 */
[----:B------:R-:W-:Y:S01]  /*57f0*/  USHF.L.U32 UR8, UR8, 0x7, URZ ;  /* 0x0000000708087899 */ /* 0x000fe200080006ff */
[----:B------:R-:W-:Y:S01]  /*5800*/  LEA.HI.X R7, R6, R7, R2, 0x7, P1 ;  /* 0x0000000706077211 */ /* 0x000fe200008f3c02 */
[----:B------:R-:W-:Y:S01]  /*5810*/  IMAD.MOV.U32 R2, RZ, RZ, 0x40 ;  /* 0x00000040ff027424 */ /* 0x000fe200078e00ff */
[----:B------:R-:W-:Y:S01]  /*5820*/  LOP3.LUT R227, R227, R0, RZ, 0xfc, !PT ;  /* 0x00000000e3e37212 */ /* 0x000fe200078efcff */
[----:B------:R-:W-:Y:S01]  /*5830*/  IMAD R224, R5, 0x2, R224 ;  /* 0x0000000205e07824 */ /* 0x000fe200078e02e0 */
[----:B------:R-:W-:Y:S01]  /*5840*/  LOP3.LUT R221, R0, 0x200, R221, 0xf8, !PT ;  /* 0x0000020000dd7812 */ /* 0x000fe200078ef8dd */
[----:B------:R-:W-:Y:S01]  /*5850*/  IMAD.MOV.U32 R0, RZ, RZ, R3 ;  /* 0x000000ffff007224 */ /* 0x000fe200078e0003 */
[----:B------:R-:W-:Y:S01]  /*5860*/  MOV R222, 0x20 ;  /* 0x0000002000de7802 */ /* 0x000fe20000000f00 */
[----:B------:R-:W-:Y:S01]  /*5870*/  ULEA.HI.SX32 UR18, UR18, 0xfffffffd, 0x1a ;  /* 0xfffffffd12127891 */ /* 0x000fe2000f8fd2ff */
[----:B------:R-:W-:Y:S01]  /*5880*/  SEL R2, R2, 0xffffffc0, !P6 ;  /* 0xffffffc002027807 */ /* 0x000fe20007000000 */
[----:B------:R-:W2:Y:S01]  /*5890*/  LDCU UR9, c[0x0][0x50c] ;  /* 0x0000a180ff0977ac */ /* 0x000ea20008000800 */
[----:B------:R-:W-:-:S02]  /*58a0*/  SEL R222, R222, 0xffffffe0, !P0 ;  /* 0xffffffe0dede7807 */ /* 0x000fc40004000000 */
[----:B------:R-:W-:Y:S01]  /*58b0*/  LOP3.LUT R230, R176, 0x1e00, R165, 0xf8, !PT ;  /* 0x00001e00b0e67812 */ /* 0x000fe200078ef8a5 */
[----:B-1----:R-:W-:Y:S01]  /*58c0*/  ULEA UR5, UR5, UR6, 0x18 ;  /* 0x0000000605057291 */ /* 0x002fe2000f8ec0ff */
[----:B------:R-:W-:Y:S01]  /*58d0*/  IADD3 R236, P1, PT, R236, UR12, RZ ;  /* 0x0000000cecec7c10 */ /* 0x000fe2000ff3e0ff */
[----:B------:R-:W1:Y:S03]  /*58e0*/  LDCU UR4, c[0x0][0x45c] ;  /* 0x00008b80ff0477ac */ /* 0x000e660008000800 */
[----:B------:R-:W-:Y:S01]  /*58f0*/  IADD3.X R237, PT, PT, R7, UR13, RZ, P1, !PT ;  /* 0x0000000d07ed7c10 */ /* 0x000fe20008ffe4ff */
[----:B------:R-:W-:Y:S01]  /*5900*/  VIADD R3, R224, UR5 ;  /* 0x00000005e0037c36 */ /* 0x000fe20008000000 */
[----:B------:R-:W-:Y:S01]  /*5910*/  LEA R227, R227, UR5, 0x1 ;  /* 0x00000005e3e37c11 */ /* 0x000fe2000f8e08ff */
[----:B------:R-:W-:Y:S01]  /*5920*/  UIADD3.X UR7, UPT, UPT, UR7, -0x1, URZ, UP0, !UPT ;  /* 0xffffffff07077890 */ /* 0x000fe200087fe4ff */
[----:B------:R-:W-:Y:S01]  /*5930*/  LEA R221, R221, UR5, 0x1 ;  /* 0x00000005dddd7c11 */ /* 0x000fe2000f8e08ff */
[----:B------:R-:W-:Y:S01]  /*5940*/  IMAD.IADD R223, R3, 0x1, R2 ;  /* 0x0000000103df7824 */ /* 0x000fe200078e0202 */
[----:B------:R-:W-:Y:S01]  /*5950*/  LEA R230, R230, UR5, 0x1 ;  /* 0x00000005e6e67c11 */ /* 0x000fe2000f8e08ff */
[----:B------:R-:W-:Y:S01]  /*5960*/  IMAD.IADD R225, R2, 0x1, R227 ;  /* 0x0000000102e17824 */ /* 0x000fe200078e02e3 */
[----:B------:R-:W-:Y:S01]  /*5970*/  IADD3 R234, PT, PT, R221, 0x10040, RZ ;  /* 0x00010040ddea7810 */ /* 0x000fe20007ffe0ff */
[----:B------:R-:W-:-:S02]  /*5980*/  IMAD.IADD R218, R3, 0x1, R222 ;  /* 0x0000000103da7824 */ /* 0x000fc400078e02de */
[C---:B------:R-:W-:Y:S02]  /*5990*/  IMAD.IADD R220, R222.reuse, 0x1, R221 ;  /* 0x00000001dedc7824 */ /* 0x040fe400078e02dd */
[----:B------:R-:W-:Y:S02]  /*59a0*/  VIADD R232, R221, 0x10000 ;  /* 0x00010000dde87836 */ /* 0x000fe40000000000 */
[C---:B------:R-:W-:Y:S02]  /*59b0*/  IMAD.IADD R217, R222.reuse, 0x1, R227 ;  /* 0x00000001ded97824 */ /* 0x040fe400078e02e3 */
[C---:B------:R-:W-:Y:S02]  /*59c0*/  IMAD.IADD R219, R222.reuse, 0x1, R223 ;  /* 0x00000001dedb7824 */ /* 0x040fe400078e02df */
[----:B------:R-:W-:Y:S01]  /*59d0*/  IMAD.IADD R216, R222, 0x1, R225 ;  /* 0x00000001ded87824 */ /* 0x000fe200078e02e1 */
[----:B-12---:R-:W-:Y:S06]  /*59e0*/  BRA `(.L_x_805) ;  /* 0x0000000000a07947 */ /* 0x006fec0003800000 */
.L_x_807:
        /* <DEDUP_REMOVED lines=12> */
[C---:B------:R-:W-:Y:S02]  /*5ab0*/  LEA R16, P2, R9.reuse, R228, 0x1 ;  /* 0x000000e409107211 */ /* 0x040fe400078408ff */
[----:B------:R-:W-:Y:S01]  /*5ac0*/  LEA.HI.X R8, R10, R5, R6, 0x6, P0 ;  /* 0x000000050a087211 */ /* 0x000fe200000f3406 */
[----:B------:R1:W-:Y:S01]  /*5ad0*/  LDGSTS.E.BYPASS.LTC128B.128 [R230+0xa000], desc[UR16][R14.64+0x80] ;  /* 0x0a0000800ee67fae */ /* 0x0003e2000b981a10 */
[-C--:B------:R-:W-:Y:S02]  /*5ae0*/  IADD3 R13, P0, PT, R4, R9.reuse, RZ ;  /* 0x00000009040d7210 */ /* 0x080fe40007f1e0ff */
[--C-:B------:R-:W-:Y:S01]  /*5af0*/  LEA.HI.X R17, R9, R226, R8.reuse, 0x1, P2 ;  /* 0x000000e209117211 */ /* 0x100fe200010f0c08 */
[----:B------:R1:W-:Y:S01]  /*5b00*/  LDGSTS.E.BYPASS.LTC128B.128 [R230+0xc000], desc[UR16][R14.64+0x100] ;  /* 0x0c0001000ee67fae */ /* 0x0003e2000b981a10 */
[C---:B------:R-:W-:Y:S01]  /*5b10*/  LEA R11, P1, R2.reuse, R9, 0x5 ;  /* 0x00000009020b7211 */ /* 0x040fe200078228ff */
[----:B------:R-:W-:Y:S02]  /*5b20*/  IMAD.X R5, R5, 0x1, R8, P0 ;  /* 0x0000000105057824 */ /* 0x000fe400000e0608 */
[----:B------:R1:W-:Y:S01]  /*5b30*/  LDGSTS.E.BYPASS.LTC128B.128 [R230+0xe000], desc[UR16][R14.64+0x180] ;  /* 0x0e0001800ee67fae */ /* 0x0003e2000b981a10 */
[----:B------:R-:W-:Y:S02]  /*5b40*/  LEA R4, P0, R11, R228, 0x1 ;  /* 0x000000e40b047211 */ /* 0x000fe400078008ff */
[----:B------:R-:W-:Y:S01]  /*5b50*/  LEA.HI.X R2, R2, R8, R3, 0x5, P1 ;  /* 0x0000000802027211 */ /* 0x000fe200008f2c03 */
[----:B------:R1:W-:Y:S01]  /*5b60*/  LDGSTS.E.BYPASS.LTC128B.128 [R230+0x8800], desc[UR16][R16.64] ;  /* 0x0880000010e67fae */ /* 0x0003e2000b981a10 */
[C---:B------:R-:W-:Y:S03]  /*5b70*/  LEA R12, P1, R13.reuse, R228, 0x1 ;  /* 0x000000e40d0c7211 */ /* 0x040fe600078208ff */
[----:B------:R1:W-:Y:S01]  /*5b80*/  LDGSTS.E.BYPASS.LTC128B.128 [R230+0xa800], desc[UR16][R16.64+0x80] ;  /* 0x0a80008010e67fae */ /* 0x0003e2000b981a10 */
[-C--:B------:R-:W-:Y:S02]  /*5b90*/  LEA.HI.X R13, R13, R226.reuse, R5, 0x1, P1 ;  /* 0x000000e20d0d7211 */ /* 0x080fe400008f0c05 */
        /* <DEDUP_REMOVED lines=13> */
.L_x_805:
        /* <DEDUP_REMOVED lines=33> */
[----:B------:R-:W2:Y:S05]  /*5e80*/  LDSM.16.M88.4 R188, [R224+UR5+0x9800] ;  /* 0x00980005e0bc783b */ /* 0x000eaa0008000200 */
[----:B------:R-:W-:Y:S05]  /*5e90*/  LDSM.16.M88.4 R192, [R217] ;  /* 0x00000000d9c0783b */ /* 0x000fea0000000200 */
[----:B------:R-:W2:Y:S05]  /*5ea0*/  LDSM.16.M88.4 R196, [R218+0x8000] ;  /* 0x00800000dac4783b */ /* 0x000eaa0000000200 */
[----:B------:R-:W2:Y:S05]  /*5eb0*/  LDSM.16.M88.4 R200, [R218+0x8800] ;  /* 0x00880000dac8783b */ /* 0x000eaa0000000200 */
[----:B-1----:R-:W-:Y:S01]  /*5ec0*/  LDSM.16.M88.4 R164, [R223+0x9800] ;  /* 0x00980000dfa4783b */ /* 0x002fe20000000200 */
[C---:B---3--:R-:W-:Y:S04]  /*5ed0*/  HMMA.16816.F32 R4, R172.reuse, R176, RZ ;  /* 0x000000b0ac04723c */ /* 0x048fe800000018ff */
[----:B------:R-:W-:Y:S04]  /*5ee0*/  LDSM.16.M88.4 R204, [R219+0x8000] ;  /* 0x00800000dbcc783b */ /* 0x000fe80000000200 */
[C---:B------:R-:W-:Y:S01]  /*5ef0*/  HMMA.16816.F32 R8, R172.reuse, R178, RZ ;  /* 0x000000b2ac08723c */ /* 0x040fe200000018ff */
[----:B------:R-:W1:Y:S05]  /*5f00*/  LDSM.16.M88.4 R176, [R218+0x9000] ;  /* 0x00900000dab0783b */ /* 0x000e6a0000000200 */
[----:B------:R-:W-:Y:S02]  /*5f10*/  LDSM.16.M88.4 R208, [R223+0xa000] ;  /* 0x00a00000dfd0783b */ /* 0x000fe40000000200 */
[C---:B----4-:R-:W-:Y:S03]  /*5f20*/  HMMA.16816.F32 R12, R172.reuse, R180, RZ ;  /* 0x000000b4ac0c723c */ /* 0x050fe600000018ff */
[----:B------:R-:W-:Y:S05]  /*5f30*/  LDSM.16.M88.4 R212, [R218+0xc000] ;  /* 0x00c00000dad4783b */ /* 0x000fea0000000200 */
[C---:B------:R-:W-:Y:S01]  /*5f40*/  HMMA.16816.F32 R16, R172.reuse, R182, RZ ;  /* 0x000000b6ac10723c */ /* 0x040fe200000018ff */
[----:B------:R-:W-:Y:S07]  /*5f50*/  LDSM.16.M88.4 R180, [R225] ;  /* 0x00000000e1b4783b */ /* 0x000fee0000000200 */
[C---:B-----5:R-:W-:Y:S08]  /*5f60*/  HMMA.16816.F32 R20, R172.reuse, R184, RZ ;  /* 0x000000b8ac14723c */ /* 0x060ff000000018ff */
[C---:B------:R-:W-:Y:S01]  /*5f70*/  HMMA.16816.F32 R24, R172.reuse, R186, RZ ;  /* 0x000000baac18723c */ /* 0x040fe200000018ff */
[----:B------:R-:W-:Y:S07]  /*5f80*/  LDSM.16.M88.4 R184, [R223+0x8000] ;  /* 0x00800000dfb8783b */ /* 0x000fee0000000200 */
[C---:B--2---:R-:W-:Y:S08]  /*5f90*/  HMMA.16816.F32 R28, R172.reuse, R188, RZ ;  /* 0x000000bcac1c723c */ /* 0x044ff000000018ff */
        /* <DEDUP_REMOVED lines=11> */
[----:B------:R-:W-:Y:S07]  /*6050*/  LDSM.16.M88.4 R176, [R219+0x9000] ;  /* 0x00900000dbb0783b */ /* 0x000fee0000000200 */
[C---:B--2---:R-:W-:Y:S08]  /*6060*/  HMMA.16816.F32 R28, R192.reuse, R172, R28 ;  /* 0x000000acc01c723c */ /* 0x044ff0000000181c */
[----:B------:R-:W-:Y:S01]  /*6070*/  HMMA.16816.F32 R32, R192, R174, R32 ;  /* 0x000000aec020723c */ /* 0x000fe20000001820 */
[----:B------:R-:W1:Y:S05]  /*6080*/  LDSM.16.M88.4 R172, [R219+0x8800] ;  /* 0x00880000dbac783b */ /* 0x000e6a0000000200 */
[----:B------:R-:W-:Y:S02]  /*6090*/  LDSM.16.M88.4 R192, [R224+UR5+0xb000] ;  /* 0x00b00005e0c0783b */ /* 0x000fe40008000200 */
[C---:B------:R-:W-:Y:S08]  /*60a0*/  HMMA.16816.F32 R4, R180.reuse, R184, R4 ;  /* 0x000000b8b404723c */ /* 0x040ff00000001804 */
[C---:B------:R-:W-:Y:S01]  /*60b0*/  HMMA.16816.F32 R8, R180.reuse, R186, R8 ;  /* 0x000000bab408723c */ /* 0x040fe20000001808 */
[----:B------:R-:W-:Y:S07]  /*60c0*/  LDSM.16.M88.4 R184, [R224+UR5+0xa000] ;  /* 0x00a00005e0b8783b */ /* 0x000fee0008000200 */
[C---:B---3--:R-:W-:Y:S08]  /*60d0*/  HMMA.16816.F32 R12, R180.reuse, R188, R12 ;  /* 0x000000bcb40c723c */ /* 0x048ff0000000180c */
[C---:B------:R-:W-:Y:S01]  /*60e0*/  HMMA.16816.F32 R16, R180.reuse, R190, R16 ;  /* 0x000000beb410723c */ /* 0x040fe20000001810 */
[----:B------:R-:W-:Y:S07]  /*60f0*/  LDSM.16.M88.4 R188, [R224+UR5+0xa800] ;  /* 0x00a80005e0bc783b */ /* 0x000fee0008000200 */
[C---:B----4-:R-:W-:Y:S08]  /*6100*/  HMMA.16816.F32 R20, R180.reuse, R196, R20 ;  /* 0x000000c4b414723c */ /* 0x050ff00000001814 */
[C---:B------:R-:W-:Y:S01]  /*6110*/  HMMA.16816.F32 R24, R180.reuse, R198, R24 ;  /* 0x000000c6b418723c */ /* 0x040fe20000001818 */
[----:B------:R-:W-:Y:S07]  /*6120*/  LDSM.16.M88.4 R196, [R217+0x2000] ;  /* 0x00200000d9c4783b */ /* 0x000fee0000000200 */
[C---:B------:R-:W-:Y:S08]  /*6130*/  HMMA.16816.F32 R28, R180.reuse, R164, R28 ;  /* 0x000000a4b41c723c */ /* 0x040ff0000000181c */
[----:B------:R-:W-:Y:S01]  /*6140*/  HMMA.16816.F32 R32, R180, R166, R32 ;  /* 0x000000a6b420723c */ /* 0x000fe20000001820 */
[----:B------:R-:W2:Y:S05]  /*6150*/  LDSM.16.M88.4 R164, [R219+0x9800] ;  /* 0x00980000dba4783b */ /* 0x000eaa0000000200 */
[----:B------:R-:W3:Y:S02]  /*6160*/  LDSM.16.M88.4 R180, [R227+0x2000] ;  /* 0x00200000e3b4783b */ /* 0x000ee40000000200 */
        /* <DEDUP_REMOVED lines=8> */
[----:B------:R-:W4:Y:S07]  /*61f0*/  LDSM.16.M88.4 R176, [R218+0xa800] ;  /* 0x00a80000dab0783b */ /* 0x000f2e0000000200 */
[C---:B--2---:R-:W-:Y:S08]  /*6200*/  HMMA.16816.F32 R28, R200.reuse, R164, R28 ;  /* 0x000000a4c81c723c */ /* 0x044ff0000000181c */
[----:B------:R-:W-:Y:S01]  /*6210*/  HMMA.16816.F32 R32, R200, R166, R32 ;  /* 0x000000a6c820723c */ /* 0x000fe20000001820 */
[----:B------:R-:W2:Y:S05]  /*6220*/  LDSM.16.M88.4 R164, [R218+0xb000] ;  /* 0x00b00000daa4783b */ /* 0x000eaa0000000200 */
[----:B------:R-:W-:Y:S02]  /*6230*/  LDSM.16.M88.4 R200, [R225+0x2000] ;  /* 0x00200000e1c8783b */ /* 0x000fe40000000200 */
        /* <DEDUP_REMOVED lines=11> */
[----:B------:R-:W1:Y:S05]  /*62f0*/  LDSM.16.M88.4 R172, [R223+0xa800] ;  /* 0x00a80000dfac783b */ /* 0x000e6a0000000200 */
[----:B------:R-:W5:Y:S02]  /*6300*/  LDSM.16.M88.4 R180, [R223+0xb000] ;  /* 0x00b00000dfb4783b */ /* 0x000f640000000200 */
[C---:B------:R-:W-:Y:S08]  /*6310*/  HMMA.16816.F32 R4, R196.reuse, R204, R4 ;  /* 0x000000ccc404723c */ /* 0x040ff00000001804 */
[C---:B------:R-:W-:Y:S01]  /*6320*/  HMMA.16816.F32 R8, R196.reuse, R206, R8 ;  /* 0x000000cec408723c */ /* 0x040fe20000001808 */
[----:B------:R-:W5:Y:S07]  /*6330*/  LDSM.16.M88.4 R204, [R219+0xa000] ;  /* 0x00a00000dbcc783b */ /* 0x000f6e0000000200 */
        /* <DEDUP_REMOVED lines=8> */
[----:B------:R-:W3:Y:S05]  /*63c0*/  LDSM.16.M88.4 R184, [R219+0xb800] ;  /* 0x00b80000dbb8783b */ /* 0x000eea0000000200 */
[----:B------:R-:W-:Y:S02]  /*63d0*/  LDSM.16.M88.4 R196, [R227+0x4000] ;  /* 0x00400000e3c4783b */ /* 0x000fe40000000200 */
[C---:B------:R-:W-:Y:S08]  /*63e0*/  HMMA.16816.F32 R4, R200.reuse, R208, R4 ;  /* 0x000000d0c804723c */ /* 0x040ff00000001804 */
[C---:B------:R-:W-:Y:S01]  /*63f0*/  HMMA.16816.F32 R8, R200.reuse, R210, R8 ;  /* 0x000000d2c808723c */ /* 0x040fe20000001808 */
[----:B------:R-:W4:Y:S07]  /*6400*/  LDSM.16.M88.4 R208, [R224+UR5+0xc000] ;  /* 0x00c00005e0d0783b */ /* 0x000f2e0008000200 */
[C---:B-1----:R-:W-:Y:S08]  /*6410*/  HMMA.16816.F32 R12, R200.reuse, R172, R12 ;  /* 0x000000acc80c723c */ /* 0x042ff0000000180c */
[C---:B------:R-:W-:Y:S01]  /*6420*/  HMMA.16816.F32 R16, R200.reuse, R174, R16 ;  /* 0x000000aec810723c */ /* 0x040fe20000001810 */
[----:B------:R-:W1:Y:S07]  /*6430*/  LDSM.16.M88.4 R172, [R224+UR5+0xc800] ;  /* 0x00c80005e0ac783b */ /* 0x000e6e0008000200 */
[C---:B-----5:R-:W-:Y:S08]  /*6440*/  HMMA.16816.F32 R20, R200.reuse, R180, R20 ;  /* 0x000000b4c814723c */ /* 0x060ff00000001814 */
[C---:B------:R-:W-:Y:S01]  /*6450*/  HMMA.16816.F32 R24, R200.reuse, R182, R24 ;  /* 0x000000b6c818723c */ /* 0x040fe20000001818 */
[----:B------:R-:W5:Y:S07]  /*6460*/  LDSM.16.M88.4 R180, [R224+UR5+0xd000] ;  /* 0x00d00005e0b4783b */ /* 0x000f6e0008000200 */
[C---:B------:R-:W-:Y:S08]  /*6470*/  HMMA.16816.F32 R28, R200.reuse, R188, R28 ;  /* 0x000000bcc81c723c */ /* 0x040ff0000000181c */
[----:B------:R-:W-:Y:S01]  /*6480*/  HMMA.16816.F32 R32, R200, R190, R32 ;  /* 0x000000bec820723c */ /* 0x000fe20000001820 */
[----:B------:R-:W5:Y:S05]  /*6490*/  LDSM.16.M88.4 R188, [R224+UR5+0xd800] ;  /* 0x00d80005e0bc783b */ /* 0x000f6a0008000200 */
[----:B------:R-:W5:Y:S02]  /*64a0*/  LDSM.16.M88.4 R200, [R217+0x4000] ;  /* 0x00400000d9c8783b */ /* 0x000f640000000200 */
[C---:B------:R-:W-:Y:S08]  /*64b0*/  HMMA.16816.F32 R4, R192.reuse, R204, R4 ;  /* 0x000000ccc004723c */ /* 0x040ff00000001804 */
[C---:B------:R-:W-:Y:S01]  /*64c0*/  HMMA.16816.F32 R8, R192.reuse, R206, R8 ;  /* 0x000000cec008723c */ /* 0x040fe20000001808 */
[----:B------:R-:W-:Y:S07]  /*64d0*/  LDSM.16.M88.4 R204, [R223+0xc000] ;  /* 0x00c00000dfcc783b */ /* 0x000fee0000000200 */
[C---:B--2---:R-:W-:Y:S08]  /*64e0*/  HMMA.16816.F32 R12, R192.reuse, R164, R12 ;  /* 0x000000a4c00c723c */ /* 0x044ff0000000180c */
[C---:B------:R-:W-:Y:S01]  /*64f0*/  HMMA.16816.F32 R16, R192.reuse, R166, R16 ;  /* 0x000000a6c010723c */ /* 0x040fe20000001810 */
[----:B------:R-:W2:Y:S07]  /*6500*/  LDSM.16.M88.4 R164, [R218+0xc800] ;  /* 0x00c80000daa4783b */ /* 0x000eae0000000200 */
[C---:B------:R-:W-:Y:S08]  /*6510*/  HMMA.16816.F32 R20, R192.reuse, R176, R20 ;  /* 0x000000b0c014723c */ /* 0x040ff00000001814 */
[C---:B------:R-:W-:Y:S01]  /*6520*/  HMMA.16816.F32 R24, R192.reuse, R178, R24 ;  /* 0x000000b2c018723c */ /* 0x040fe20000001818 */
[----:B------:R-:W2:Y:S07]  /*6530*/  LDSM.16.M88.4 R176, [R218+0xd000] ;  /* 0x00d00000dab0783b */ /* 0x000eae0000000200 */
[C---:B---3--:R-:W-:Y:S08]  /*6540*/  HMMA.16816.F32 R28, R192.reuse, R184, R28 ;  /* 0x000000b8c01c723c */ /* 0x048ff0000000181c */
[----:B------:R-:W-:Y:S01]  /*6550*/  HMMA.16816.F32 R32, R192, R186, R32 ;  /* 0x000000bac020723c */ /* 0x000fe20000001820 */
[----:B------:R-:W3:Y:S05]  /*6560*/  LDSM.16.M88.4 R184, [R218+0xd800] ;  /* 0x00d80000dab8783b */ /* 0x000eea0000000200 */
[----:B------:R-:W3:Y:S02]  /*6570*/  LDSM.16.M88.4 R192, [R225+0x4000] ;  /* 0x00400000e1c0783b */ /* 0x000ee40000000200 */
[C---:B----4-:R-:W-:Y:S08]  /*6580*/  HMMA.16816.F32 R4, R196.reuse, R208, R4 ;  /* 0x000000d0c404723c */ /* 0x050ff00000001804 */
[C---:B------:R-:W-:Y:S01]  /*6590*/  HMMA.16816.F32 R8, R196.reuse, R210, R8 ;  /* 0x000000d2c408723c */ /* 0x040fe20000001808 */
[----:B------:R-:W-:Y:S07]  /*65a0*/  LDSM.16.M88.4 R208, [R219+0xc000] ;  /* 0x00c00000dbd0783b */ /* 0x000fee0000000200 */
        /* <DEDUP_REMOVED lines=8> */
[----:B------:R-:W5:Y:S05]  /*6630*/  LDSM.16.M88.4 R188, [R223+0xd800] ;  /* 0x00d80000dfbc783b */ /* 0x000f6a0000000200 */
        /* <DEDUP_REMOVED lines=16> */
[----:B------:R-:W3:Y:S07]  /*6740*/  LDSM.16.M88.4 R204, [R224+UR5+0xe000] ;  /* 0x00e00005e0cc783b */ /* 0x000eee0008000200 */
[C---:B-1----:R-:W-:Y:S08]  /*6750*/  HMMA.16816.F32 R12, R192.reuse, R172, R12 ;  /* 0x000000acc00c723c */ /* 0x042ff0000000180c */
[C---:B------:R-:W-:Y:S01]  /*6760*/  HMMA.16816.F32 R16, R192.reuse, R174, R16 ;  /* 0x000000aec010723c */ /* 0x040fe20000001810 */
[----:B------:R-:W1:Y:S07]  /*6770*/  LDSM.16.M88.4 R172, [R224+UR5+0xe800] ;  /* 0x00e80005e0ac783b */ /* 0x000e6e0008000200 */
[C---:B----4-:R-:W-:Y:S08]  /*6780*/  HMMA.16816.F32 R20, R192.reuse, R180, R20 ;  /* 0x000000b4c014723c */ /* 0x050ff00000001814 */
[C---:B------:R-:W-:Y:S01]  /*6790*/  HMMA.16816.F32 R24, R192.reuse, R182, R24 ;  /* 0x000000b6c018723c */ /* 0x040fe20000001818 */
[----:B------:R-:W4:Y:S07]  /*67a0*/  LDSM.16.M88.4 R180, [R224+UR5+0xf000] ;  /* 0x00f00005e0b4783b */ /* 0x000f2e0008000200 */
[C---:B-----5:R-:W-:Y:S08]  /*67b0*/  HMMA.16816.F32 R28, R192.reuse, R188, R28 ;  /* 0x000000bcc01c723c */ /* 0x060ff0000000181c */
[----:B------:R-:W-:Y:S01]  /*67c0*/  HMMA.16816.F32 R32, R192, R190, R32 ;  /* 0x000000bec020723c */ /* 0x000fe20000001820 */
[----:B------:R-:W5:Y:S05]  /*67d0*/  LDSM.16.M88.4 R188, [R224+UR5+0xf800] ;  /* 0x00f80005e0bc783b */ /* 0x000f6a0008000200 */
[----:B------:R-:W-:Y:S02]  /*67e0*/  LDSM.16.M88.4 R192, [R217+0x6000] ;  /* 0x00600000d9c0783b */ /* 0x000fe40000000200 */
[C---:B------:R-:W-:Y:S08]  /*67f0*/  HMMA.16816.F32 R4, R196.reuse, R208, R4 ;  /* 0x000000d0c404723c */ /* 0x040ff00000001804 */
[C---:B------:R-:W-:Y:S01]  /*6800*/  HMMA.16816.F32 R8, R196.reuse, R210, R8 ;  /* 0x000000d2c408723c */ /* 0x040fe20000001808 */
[----:B------:R-:W5:Y:S07]  /*6810*/  LDSM.16.M88.4 R208, [R218+0xe000] ;  /* 0x00e00000dad0783b */ /* 0x000f6e0000000200 */
        /* <DEDUP_REMOVED lines=19> */
[C---:B-----5:R-:W-:Y:S08]  /*6950*/  HMMA.16816.F32 R28, R200.reuse, R188, R28 ;  /* 0x000000bcc81c723c */ /* 0x060ff0000000181c */
[----:B------:R-:W-:Y:S01]  /*6960*/  HMMA.16816.F32 R32, R200, R190, R32 ;  /* 0x000000bec820723c */ /* 0x000fe20000001820 */
[----:B------:R-:W5:Y:S05]  /*6970*/  LDSM.16.M88.4 R188, [R223+0xf800] ;  /* 0x00f80000dfbc783b */ /* 0x000f6a0000000200 */
[----:B------:R-:W5:Y:S02]  /*6980*/  LDSM.16.M88.4 R200, [R216+0x6000] ;  /* 0x00600000d8c8783b */ /* 0x000f640000000200 */
[C---:B------:R-:W-:Y:S08]  /*6990*/  HMMA.16816.F32 R4, R192.reuse, R208, R4 ;  /* 0x000000d0c004723c */ /* 0x040ff00000001804 */
[C---:B------:R-:W-:Y:S08]  /*69a0*/  HMMA.16816.F32 R8, R192.reuse, R210, R8 ;  /* 0x000000d2c008723c */ /* 0x040ff00000001808 */
[C---:B--2---:R-:W-:Y:S08]  /*69b0*/  HMMA.16816.F32 R12, R192.reuse, R164, R12 ;  /* 0x000000a4c00c723c */ /* 0x044ff0000000180c */
[C---:B------:R-:W-:Y:S01]  /*69c0*/  HMMA.16816.F32 R16, R192.reuse, R166, R16 ;  /* 0x000000a6c010723c */ /* 0x040fe20000001810 */
[----:B------:R-:W2:Y:S07]  /*69d0*/  LDSM.16.M88.4 R164, [R219+0xe800] ;  /* 0x00e80000dba4783b */ /* 0x000eae0000000200 */
[C---:B------:R-:W-:Y:S08]  /*69e0*/  HMMA.16816.F32 R20, R192.reuse, R176, R20 ;  /* 0x000000b0c014723c */ /* 0x040ff00000001814 */
[C---:B------:R-:W-:Y:S08]  /*69f0*/  HMMA.16816.F32 R24, R192.reuse, R178, R24 ;  /* 0x000000b2c018723c */ /* 0x040ff00000001818 */
[C---:B---3--:R-:W-:Y:S08]  /*6a00*/  HMMA.16816.F32 R28, R192.reuse, R184, R28 ;  /* 0x000000b8c01c723c */ /* 0x048ff0000000181c */
[----:B------:R-:W-:Y:S08]  /*6a10*/  HMMA.16816.F32 R32, R192, R186, R32 ;  /* 0x000000bac020723c */ /* 0x000ff00000001820 */
[C---:B------:R-:W-:Y:S08]  /*6a20*/  HMMA.16816.F32 R4, R196.reuse, R204, R4 ;  /* 0x000000ccc404723c */ /* 0x040ff00000001804 */
[C---:B------:R-:W-:Y:S08]  /*6a30*/  HMMA.16816.F32 R8, R196.reuse, R206, R8 ;  /* 0x000000cec408723c */ /* 0x040ff00000001808 */
[C---:B-1----:R-:W-:Y:S08]  /*6a40*/  HMMA.16816.F32 R12, R196.reuse, R172, R12 ;  /* 0x000000acc40c723c */ /* 0x042ff0000000180c */
[C---:B------:R-:W-:Y:S01]  /*6a50*/  HMMA.16816.F32 R16, R196.reuse, R174, R16 ;  /* 0x000000aec410723c */ /* 0x040fe20000001810 */
[----:B------:R-:W1:Y:S07]  /*6a60*/  LDSM.16.M88.4 R172, [R219+0xf000] ;  /* 0x00f00000dbac783b */ /* 0x000e6e0000000200 */
[C---:B----4-:R-:W-:Y:S08]  /*6a70*/  HMMA.16816.F32 R20, R196.reuse, R180, R20 ;  /* 0x000000b4c414723c */ /* 0x050ff00000001814 */
[C---:B------:R-:W-:Y:S08]  /*6a80*/  HMMA.16816.F32 R24, R196.reuse, R182, R24 ;  /* 0x000000b6c418723c */ /* 0x040ff00000001818 */
[C---:B-----5:R-:W-:Y:S08]  /*6a90*/  HMMA.16816.F32 R28, R196.reuse, R188, R28 ;  /* 0x000000bcc41c723c */ /* 0x060ff0000000181c */
[----:B------:R-:W-:Y:S08]  /*6aa0*/  HMMA.16816.F32 R32, R196, R190, R32 ;  /* 0x000000bec420723c */ /* 0x000ff00000001820 */
[C---:B------:R-:W-:Y:S08]  /*6ab0*/  HMMA.16816.F32 R4, R200.reuse, R212, R4 ;  /* 0x000000d4c804723c */ /* 0x040ff00000001804 */
[C---:B------:R-:W-:Y:S08]  /*6ac0*/  HMMA.16816.F32 R8, R200.reuse, R214, R8 ;  /* 0x000000d6c808723c */ /* 0x040ff00000001808 */
[C---:B--2---:R-:W-:Y:S03]  /*6ad0*/  HMMA.16816.F32 R12, R200.reuse, R164, R12 ;  /* 0x000000a4c80c723c */ /* 0x044fe6000000180c */
[----:B------:R-:W-:Y:S01]  /*6ae0*/  FMUL.FTZ R247, R4, UR9 ;  /* 0x0000000904f77c20 */ /* 0x000fe20008410000 */
[----:B------:R-:W-:Y:S01]  /*6af0*/  FMUL.FTZ R245, R5, UR9 ;  /* 0x0000000905f57c20 */ /* 0x000fe20008410000 */
[----:B------:R-:W-:Y:S01]  /*6b00*/  FMUL.FTZ R244, R6, UR9 ;  /* 0x0000000906f47c20 */ /* 0x000fe20008410000 */
[----:B------:R-:W-:Y:S02]  /*6b10*/  FMUL.FTZ R242, R7, UR9 ;  /* 0x0000000907f27c20 */ /* 0x000fe40008410000 */
[C---:B------:R-:W-:Y:S01]  /*6b20*/  HMMA.16816.F32 R16, R200.reuse, R166, R16 ;  /* 0x000000a6c810723c */ /* 0x040fe20000001810 */
[----:B------:R-:W-:Y:S01]  /*6b30*/  MUFU.TANH R247, R247 ;  /* 0x000000f700f77308 */ /* 0x000fe20000002400 */
[----:B------:R-:W2:Y:S01]  /*6b40*/  LDSM.16.M88.4 R164, [R219+0xf800] ;  /* 0x00f80000dba4783b */ /* 0x000ea20000000200 */
[----:B------:R-:W-:Y:S04]  /*6b50*/  DEPBAR.LE SB0, 0x0 ;  /* 0x000080000000791a */ /* 0x000fe80000000000 */
[----:B------:R-:W-:Y:S01]  /*6b60*/  FMUL.FTZ R251, R8, UR9 ;  /* 0x0000000908fb7c20 */ /* 0x000fe20008410000 */
[C---:B-1----:R-:W-:Y:S03]  /*6b70*/  HMMA.16816.F32 R20, R200.reuse, R172, R20 ;  /* 0x000000acc814723c */ /* 0x042fe60000001814 */
[----:B------:R-:W1:Y:S01]  /*6b80*/  MUFU.TANH R245, R245 ;  /* 0x000000f500f57308 */ /* 0x000e620000002400 */
[----:B------:R-:W-:Y:S01]  /*6b90*/  BAR.SYNC.DEFER_BLOCKING 0x0 ;  /* 0x0000000000007b1d */ /* 0x000fe20000010000 */
[----:B------:R-:W-:Y:S01]  /*6ba0*/  FMUL.FTZ R249, R9, UR9 ;  /* 0x0000000909f97c20 */ /* 0x000fe20008410000 */
[----:B------:R-:W-:Y:S01]  /*6bb0*/  FMUL.FTZ R248, R10, UR9 ;  /* 0x000000090af87c20 */ /* 0x000fe20008410000 */
[----:B------:R-:W-:Y:S01]  /*6bc0*/  FMUL.FTZ R246, R11, UR9 ;  /* 0x000000090bf67c20 */ /* 0x000fe20008410000 */
[C---:B------:R-:W-:Y:S05]  /*6bd0*/  HMMA.16816.F32 R24, R200.reuse, R174, R24 ;  /* 0x000000aec818723c */ /* 0x040fea0000001818 */
[----:B------:R-:W-:Y:S01]  /*6be0*/  MUFU.TANH R244, R244 ;  /* 0x000000f400f47308 */ /* 0x000fe20000002400 */
[----:B------:R-:W-:Y:S01]  /*6bf0*/  FMUL.FTZ R241, R12, UR9 ;  /* 0x000000090cf17c20 */ /* 0x000fe20008410000 */
[----:B------:R-:W-:Y:S01]  /*6c00*/  FMUL.FTZ R243, R13, UR9 ;  /* 0x000000090df37c20 */ /* 0x000fe20008410000 */
[----:B------:R-:W-:Y:S01]  /*6c10*/  FMUL.FTZ R240, R14, UR9 ;  /* 0x000000090ef07c20 */ /* 0x000fe20008410000 */
[----:B------:R-:W-:Y:S01]  /*6c20*/  FMUL.FTZ R238, R15, UR9 ;  /* 0x000000090fee7c20 */ /* 0x000fe20008410000 */
[----:B------:R-:W-:Y:S01]  /*6c30*/  FMUL.FTZ R239, R16, UR9 ;  /* 0x0000000910ef7c20 */ /* 0x000fe20008410000 */
[----:B------:R-:W-:Y:S04]  /*6c40*/  FMUL.FTZ R235, R17, UR9 ;  /* 0x0000000911eb7c20 */ /* 0x000fe80008410000 */
[----:B------:R-:W3:Y:S01]  /*6c50*/  MUFU.TANH R242, R242 ;  /* 0x000000f200f27308 */ /* 0x000ee20000002400 */
[----:B------:R-:W-:Y:S01]  /*6c60*/  FMUL.FTZ R214, R18, UR9 ;  /* 0x0000000912d67c20 */ /* 0x000fe20008410000 */
[----:B------:R-:W-:Y:S01]  /*6c70*/  FMUL.FTZ R212, R19, UR9 ;  /* 0x0000000913d47c20 */ /* 0x000fe20008410000 */
[----:B------:R-:W-:Y:S01]  /*6c80*/  FMUL.FTZ R215, R20, UR9 ;  /* 0x0000000914d77c20 */ /* 0x000fe20008410000 */
[----:B------:R-:W-:Y:S01]  /*6c90*/  FMUL.FTZ R213, R21, UR9 ;  /* 0x0000000915d57c20 */ /* 0x000fe20008410000 */
[----:B------:R-:W-:Y:S01]  /*6ca0*/  FMUL.FTZ R210, R22, UR9 ;  /* 0x0000000916d27c20 */ /* 0x000fe20008410000 */
[----:B------:R-:W-:Y:S01]  /*6cb0*/  FMUL.FTZ R208, R23, UR9 ;  /* 0x0000000917d07c20 */ /* 0x000fe20008410000 */
[----:B-1----:R-:W-:Y:S03]  /*6cc0*/  FMNMX3.FTZ R2, R169, R247, R245, !PT ;  /* 0x000000f7a9027276 */ /* 0x002fe600078100f5 */
[----:B------:R-:W-:Y:S01]  /*6cd0*/  MUFU.TANH R251, R251 ;  /* 0x000000fb00fb7308 */ /* 0x000fe20000002400 */
[----:B------:R-:W-:Y:S01]  /*6ce0*/  FMUL.FTZ R211, R24, UR9 ;  /* 0x0000000918d37c20 */ /* 0x000fe20008410000 */
[----:B------:R-:W-:Y:S01]  /*6cf0*/  FMUL.FTZ R209, R25, UR9 ;  /* 0x0000000919d17c20 */ /* 0x000fe20008410000 */
[----:B------:R-:W-:Y:S01]  /*6d00*/  FMUL.FTZ R206, R26, UR9 ;  /* 0x000000091ace7c20 */ /* 0x000fe20008410000 */
[----:B------:R-:W-:Y:S06]  /*6d10*/  FMUL.FTZ R204, R27, UR9 ;  /* 0x000000091bcc7c20 */ /* 0x000fec0008410000 */
[----:B------:R-:W1:Y:S01]  /*6d20*/  MUFU.TANH R249, R249 ;  /* 0x000000f900f97308 */ /* 0x000e620000002400 */
[C---:B--2---:R-:W-:Y:S03]  /*6d30*/  HMMA.16816.F32 R28, R200.reuse, R164, R28 ;  /* 0x000000a4c81c723c */ /* 0x044fe6000000181c */
[----:B---3--:R-:W-:Y:S06]  /*6d40*/  FMNMX3.FTZ R3, R0, R244, R242, !PT ;  /* 0x000000f400037276 */ /* 0x008fec00078100f2 */
[----:B------:R-:W-:Y:S01]  /*6d50*/  MUFU.TANH R248, R248 ;  /* 0x000000f800f87308 */ /* 0x000fe20000002400 */
[----:B------:R-:W-:Y:S09]  /*6d60*/  HMMA.16816.F32 R32, R200, R166, R32 ;  /* 0x000000a6c820723c */ /* 0x000ff20000001820 */
[----:B------:R-:W2:Y:S01]  /*6d70*/  MUFU.TANH R246, R246 ;  /* 0x000000f600f67308 */ /* 0x000ea20000002400 */
[----:B-1----:R-:W-:Y:S01]  /*6d80*/  FMNMX3.FTZ R2, R2, R251, R249, !PT ;  /* 0x000000fb02027276 */ /* 0x002fe200078100f9 */
[----:B------:R-:W-:Y:S01]  /*6d90*/  FMUL.FTZ R207, R28, UR9 ;  /* 0x000000091ccf7c20 */ /* 0x000fe20008410000 */
[----:B------:R-:W-:Y:S01]  /*6da0*/  FMUL.FTZ R205, R29, UR9 ;  /* 0x000000091dcd7c20 */ /* 0x000fe20008410000 */
[----:B------:R-:W-:Y:S01]  /*6db0*/  FMUL.FTZ R168, R30, UR9 ;  /* 0x000000091ea87c20 */ /* 0x000fe20008410000 */
[----:B------:R-:W-:Y:S05]  /*6dc0*/  FMUL.FTZ R167, R31, UR9 ;  /* 0x000000091fa77c20 */ /* 0x000fea0008410000 */
[----:B------:R-:W-:Y:S01]  /*6dd0*/  MUFU.TANH R241, R241 ;  /* 0x000000f100f17308 */ /* 0x000fe20000002400 */
[----:B------:R-:W-:Y:S01]  /*6de0*/  FMUL.FTZ R171, R32, UR9 ;  /* 0x0000000920ab7c20 */ /* 0x000fe20008410000 */
[----:B------:R-:W-:Y:S01]  /*6df0*/  FMUL.FTZ R170, R33, UR9 ;  /* 0x0000000921aa7c20 */ /* 0x000fe20008410000 */
[----:B------:R-:W-:Y:S01]  /*6e00*/  FMUL.FTZ R34, R34, UR9 ;  /* 0x0000000922227c20 */ /* 0x000fe20008410000 */
[----:B------:R-:W-:Y:S06]  /*6e10*/  FMUL.FTZ R35, R35, UR9 ;  /* 0x0000000923237c20 */ /* 0x000fec0008410000 */
[----:B------:R-:W1:Y:S01]  /*6e20*/  MUFU.TANH R243, R243 ;  /* 0x000000f300f37308 */ /* 0x000e620000002400 */
[----:B--2---:R-:W-:Y:S09]  /*6e30*/  FMNMX3.FTZ R3, R3, R248, R246, !PT ;  /* 0x000000f803037276 */ /* 0x004ff200078100f6 */
[----:B------:R-:W-:Y:S10]  /*6e40*/  MUFU.TANH R240, R240 ;  /* 0x000000f000f07308 */ /* 0x000ff40000002400 */
[----:B------:R-:W2:Y:S01]  /*6e50*/  MUFU.TANH R238, R238 ;  /* 0x000000ee00ee7308 */ /* 0x000ea20000002400 */
[----:B-1----:R-:W-:Y:S09]  /*6e60*/  FMNMX3.FTZ R2, R2, R241, R243, !PT ;  /* 0x000000f102027276 */ /* 0x002ff200078100f3 */
[----:B------:R-:W-:Y:S10]  /*6e70*/  MUFU.TANH R239, R239 ;  /* 0x000000ef00ef7308 */ /* 0x000ff40000002400 */
        /* <DEDUP_REMOVED lines=26> */
[----:B------:R2:W3:Y:S10]  /*7020*/  MUFU.TANH R166, R34 ;  /* 0x0000002200a67308 */ /* 0x0004f40000002400 */
[----:B------:R2:W4:Y:S01]  /*7030*/  MUFU.TANH R165, R35 ;  /* 0x0000002300a57308 */ /* 0x0005220000002400 */
[----:B-1----:R-:W-:Y:S01]  /*7040*/  FMNMX3.FTZ R250, R2, R171, R170, !PT ;  /* 0x000000ab02fa7276 */ /* 0x002fe200078100aa */
[----:B------:R-:W-:Y:S06]  /*7050*/  BRA.U.ANY UP0, `(.L_x_807) ;  /* 0xffffffe900647547 */ /* 0x000fec000b93ffff */
.L_x_806:
[----:B------:R-:W5:Y:S01]  /*7060*/  SHFL.BFLY PT, R3, R250, 0x2, 0x1f ;  /* 0x0c401f00fa037f89 */ /* 0x000f6200000e0000 */
[----:B---34-:R-:W-:Y:S01]  /*7070*/  FMNMX3.FTZ R7, R7, R166, R165, !PT ;  /* 0x000000a607077276 */ /* 0x018fe200078100a5 */
[----:B------:R-:W-:Y:S01]  /*7080*/  UIADD3 UR6, UPT, UPT, UR18, 0x1, URZ ;  /* 0x0000000112067890 */ /* 0x000fe2000fffe0ff */
[----:B------:R-:W-:Y:S05]  /*7090*/  LOP3.LUT P1, RZ, R229, 0x4, RZ, 0xc0, !PT ;  /* 0x00000004e5ff7812 */ /* 0x000fea000782c0ff */
[----:B-1----:R-:W-:Y:S01]  /*70a0*/  LDSM.16.MT88.4 R12, [R221+0x10000] ;  /* 0x01000000dd0c783b */ /* 0x002fe20000004200 */
[----:B------:R-:W-:Y:S01]  /*70b0*/  MOV R181, R234 ;  /* 0x000000ea00b57202 */ /* 0x000fe20000000f00 */
[----:B------:R-:W-:Y:S02]  /*70c0*/  UISETP.GT.AND UP0, UPT, UR6, URZ, UPT ;  /* 0x000000ff0600728c */ /* 0x000fe4000bf04270 */
[----:B------:R-:W-:Y:S04]  /*70d0*/  UIADD3 UR18, UPT, UPT, UR18, -0x1, URZ ;  /* 0xffffffff12127890 */ /* 0x000fe8000fffe0ff */
[----:B------:R-:W1:Y:S08]  /*70e0*/  SHFL.BFLY PT, R2, R7, 0x2, 0x1f ;  /* 0x0c401f0007027f89 */ /* 0x000e7000000e0000 */
[----:B------:R-:W-:Y:S01]  /*70f0*/  LDSM.16.MT88.4 R20, [R220+0x10000] ;  /* 0x01000000dc14783b */ /* 0x000fe20000004200 */
[----:B------:R-:W-:Y:S04]  /*7100*/  @P1 IADD3 R181, PT, PT, R232, -0x40, RZ ;  /* 0xffffffc0e8b51810 */ /* 0x000fe80007ffe0ff */
[----:B------:R-:W-:Y:S03]  /*7110*/  IADD3 R180, PT, PT, R222, R181, RZ ;  /* 0x000000b5deb47210 */ /* 0x000fe60007ffe0ff */
[----:B------:R-:W-:Y:S08]  /*7120*/  LDSM.16.MT88.4 R28, [R181] ;  /* 0x00000000b51c783b */ /* 0x000ff00000004200 */
[----:B------:R-:W-:Y:S08]  /*7130*/  LDSM.16.MT88.4 R172, [R220+0x14800] ;  /* 0x01480000dcac783b */ /* 0x000ff00000004200 */
[----:B------:R-:W-:Y:S01]  /*7140*/  LDSM.16.MT88.4 R176, [R181+0x4800] ;  /* 0x00480000b5b0783b */ /* 0x000fe20000004200 */
[----:B-----5:R-:W-:Y:S02]  /*7150*/  FMNMX.FTZ R9, R250, R3, !PT ;  /* 0x00000003fa097209 */ /* 0x020fe40007810000 */
[----:B-1----:R-:W-:Y:S05]  /*7160*/  FMNMX.FTZ R4, R7, R2, !PT ;  /* 0x0000000207047209 */ /* 0x002fea0007810000 */
[----:B------:R-:W1:Y:S08]  /*7170*/  SHFL.BFLY PT, R164, R9, 0x1, 0x1f ;  /* 0x0c201f0009a47f89 */ /* 0x000e7000000e0000 */
[----:B------:R-:W3:Y:S01]  /*7180*/  SHFL.BFLY PT, R3, R4, 0x1, 0x1f ;  /* 0x0c201f0004037f89 */ /* 0x000ee200000e0000 */
[----:B-1----:R-:W-:Y:S02]  /*7190*/  FMNMX.FTZ R164, R9, R164, !PT ;  /* 0x000000a409a47209 */ /* 0x002fe40007810000 */
[----:B---3--:R-:W-:Y:S03]  /*71a0*/  FMNMX.FTZ R3, R4, R3, !PT ;  /* 0x0000000304037209 */ /* 0x008fe60007810000 */
[C---:B------:R-:W-:Y:S01]  /*71b0*/  FMUL.FTZ R190, R164.reuse, UR4 ;  /* 0x00000004a4be7c20 */ /* 0x040fe20008410000 */
[C---:B------:R-:W-:Y:S01]  /*71c0*/  FSETP.NEU.FTZ.AND P0, PT, R164.reuse, -INF , PT ;  /* 0xff800000a400780b */ /* 0x040fe20003f1d000 */
[----:B------:R-:W-:Y:S01]  /*71d0*/  FADD.FTZ R2, -R164, R169 ;  /* 0x000000a9a4027221 */ /* 0x000fe20000010100 */
[C---:B------:R-:W-:Y:S02]  /*71e0*/  FMUL.FTZ R169, R3.reuse, UR4 ;  /* 0x0000000403a97c20 */ /* 0x040fe40008410000 */
[----:B------:R-:W-:Y:S01]  /*71f0*/  FSEL R190, R190, RZ, P0 ;  /* 0x000000ffbebe7208 */ /* 0x000fe20000000000 */
[C---:B------:R-:W-:Y:S01]  /*7200*/  FADD.FTZ R0, -R3.reuse, R0 ;  /* 0x0000000003007221 */ /* 0x040fe20000010100 */
[----:B------:R-:W-:Y:S01]  /*7210*/  FSETP.NEU.FTZ.AND P0, PT, R3, -INF , PT ;  /* 0xff8000000300780b */ /* 0x000fe20003f1d000 */
[----:B------:R-:W-:Y:S02]  /*7220*/  FMUL.FTZ R5, R2, UR4 ;  /* 0x0000000402057c20 */ /* 0x000fe40008410000 */
[--C-:B------:R-:W-:Y:S01]  /*7230*/  FFMA.FTZ R189, R247, UR4, -R190.reuse ;  /* 0x00000004f7bd7c23 */ /* 0x100fe200080108be */
[----:B------:R-:W-:Y:S01]  /*7240*/  FSEL R169, R169, RZ, P0 ;  /* 0x000000ffa9a97208 */ /* 0x000fe20000000000 */
[--C-:B------:R-:W-:Y:S01]  /*7250*/  FFMA.FTZ R188, R245, UR4, -R190.reuse ;  /* 0x00000004f5bc7c23 */ /* 0x100fe200080108be */
[--C-:B------:R-:W-:Y:S01]  /*7260*/  FFMA.FTZ R186, R251, UR4, -R190.reuse ;  /* 0x00000004fbba7c23 */ /* 0x100fe200080108be */
[--C-:B------:R-:W-:Y:S01]  /*7270*/  FFMA.FTZ R185, R249, UR4, -R190.reuse ;  /* 0x00000004f9b97c23 */ /* 0x100fe200080108be */
[----:B------:R-:W-:Y:S01]  /*7280*/  FMUL.FTZ R6, R0, UR4 ;  /* 0x0000000400067c20 */ /* 0x000fe20008410000 */
[--C-:B------:R-:W-:Y:S01]  /*7290*/  FFMA.FTZ R187, R244, UR4, -R169.reuse ;  /* 0x00000004f4bb7c23 */ /* 0x100fe200080108a9 */
[--C-:B------:R-:W-:Y:S01]  /*72a0*/  FFMA.FTZ R184, R242, UR4, -R169.reuse ;  /* 0x00000004f2b87c23 */ /* 0x100fe200080108a9 */
[--C-:B------:R-:W-:Y:S01]  /*72b0*/  FFMA.FTZ R183, R248, UR4, -R169.reuse ;  /* 0x00000004f8b77c23 */ /* 0x100fe200080108a9 */
[--C-:B------:R-:W-:Y:S01]  /*72c0*/  FFMA.FTZ R182, R246, UR4, -R169.reuse ;  /* 0x00000004f6b67c23 */ /* 0x100fe200080108a9 */
[----:B------:R-:W1:Y:S01]  /*72d0*/  MUFU.EX2 R2, R5 ;  /* 0x0000000500027308 */ /* 0x000e620000000800 */
        /* <DEDUP_REMOVED lines=16> */
[C---:B-1----:R-:W-:Y:S01]  /*73e0*/  FMUL.FTZ R4, R2.reuse, R160 ;  /* 0x000000a002047220 */ /* 0x042fe20000410000 */
[C---:B------:R-:W-:Y:S01]  /*73f0*/  FMUL.FTZ R5, R2.reuse, R161 ;  /* 0x000000a102057220 */ /* 0x040fe20000410000 */
[C---:B------:R-:W-:Y:S01]  /*7400*/  FMUL.FTZ R8, R2.reuse, R156 ;  /* 0x0000009c02087220 */ /* 0x040fe20000410000 */
[C---:B------:R-:W-:Y:S01]  /*7410*/  FMUL.FTZ R9, R2.reuse, R157 ;  /* 0x0000009d02097220 */ /* 0x040fe20000410000 */
[C---:B------:R-:W-:Y:S01]  /*7420*/  FMUL.FTZ R16, R2.reuse, R148 ;  /* 0x0000009402107220 */ /* 0x040fe20000410000 */
[C---:B------:R-:W-:Y:S01]  /*7430*/  FMUL.FTZ R17, R2.reuse, R149 ;  /* 0x0000009502117220 */ /* 0x040fe20000410000 */
[----:B------:R-:W-:Y:S03]  /*7440*/  FMUL.FTZ R24, R2, R140 ;  /* 0x0000008c02187220 */ /* 0x000fe60000410000 */
[----:B------:R-:W1:Y:S01]  /*7450*/  MUFU.EX2 R188, R188 ;  /* 0x000000bc00bc7308 */ /* 0x000e620000000800 */
[C---:B---3--:R-:W-:Y:S01]  /*7460*/  FMUL.FTZ R6, R0.reuse, R162 ;  /* 0x000000a200067220 */ /* 0x048fe20000410000 */
[C---:B------:R-:W-:Y:S01]  /*7470*/  FMUL.FTZ R7, R0.reuse, R163 ;  /* 0x000000a300077220 */ /* 0x040fe20000410000 */
[C---:B------:R-:W-:Y:S01]  /*7480*/  FMUL.FTZ R10, R0.reuse, R158 ;  /* 0x0000009e000a7220 */ /* 0x040fe20000410000 */
[C---:B------:R-:W-:Y:S01]  /*7490*/  FMUL.FTZ R11, R0.reuse, R159 ;  /* 0x0000009f000b7220 */ /* 0x040fe20000410000 */
[C---:B------:R-:W-:Y:S01]  /*74a0*/  FMUL.FTZ R18, R0.reuse, R150 ;  /* 0x0000009600127220 */ /* 0x040fe20000410000 */
[----:B------:R-:W-:Y:S01]  /*74b0*/  FMUL.FTZ R19, R0, R151 ;  /* 0x0000009700137220 */ /* 0x000fe20000410000 */
[----:B------:R-:W-:Y:S03]  /*74c0*/  FMUL.FTZ R25, R2, R141 ;  /* 0x0000008d02197220 */ /* 0x000fe60000410000 */
[----:B------:R-:W-:Y:S01]  /*74d0*/  MUFU.EX2 R187, R187 ;  /* 0x000000bb00bb7308 */ /* 0x000fe20000000800 */
[C---:B------:R-:W-:Y:S01]  /*74e0*/  FMUL.FTZ R26, R0.reuse, R142 ;  /* 0x0000008e001a7220 */ /* 0x040fe20000410000 */
[----:B------:R-:W-:Y:S01]  /*74f0*/  FMUL.FTZ R27, R0, R143 ;  /* 0x0000008f001b7220 */ /* 0x000fe20000410000 */
[----:B------:R-:W-:Y:S01]  /*7500*/  LDSM.16.MT88.4 R148, [R180+0x800] ;  /* 0x00080000b494783b */ /* 0x000fe20000004200 */
[C---:B------:R-:W-:Y:S01]  /*7510*/  FMUL.FTZ R32, R2.reuse, R132 ;  /* 0x0000008402207220 */ /* 0x040fe20000410000 */
[----:B------:R-:W-:Y:S01]  /*7520*/  FMUL.FTZ R33, R2, R133 ;  /* 0x0000008502217220 */ /* 0x000fe20000410000 */
[C---:B--2---:R-:W-:Y:S01]  /*7530*/  FMUL.FTZ R34, R0.reuse, R134 ;  /* 0x0000008600227220 */ /* 0x044fe20000410000 */
[----:B------:R-:W-:Y:S03]  /*7540*/  FMUL.FTZ R35, R0, R135 ;  /* 0x0000008700237220 */ /* 0x000fe60000410000 */
[----:B------:R-:W2:Y:S01]  /*7550*/  MUFU.EX2 R184, R184 ;  /* 0x000000b800b87308 */ /* 0x000ea20000000800 */
[----:B-1----:R-:W-:Y:S01]  /*7560*/  F2FP.F16.F32.PACK_AB R160, R188, R189 ;  /* 0x000000bdbca0723e */ /* 0x002fe200000000ff */
[C---:B------:R-:W-:Y:S01]  /*7570*/  FMUL.FTZ R36, R2.reuse, R36 ;  /* 0x0000002402247220 */ /* 0x040fe20000410000 */
[----:B------:R-:W-:Y:S01]  /*7580*/  LDSM.16.MT88.4 R132, [R181+0x2000] ;  /* 0x00200000b584783b */ /* 0x000fe20000004200 */
[----:B------:R-:W-:Y:S01]  /*7590*/  FMUL.FTZ R37, R2, R37 ;  /* 0x0000002502257220 */ /* 0x000fe20000410000 */
[C---:B------:R-:W-:Y:S01]  /*75a0*/  FMUL.FTZ R38, R0.reuse, R38 ;  /* 0x0000002600267220 */ /* 0x040fe20000410000 */
[----:B------:R-:W-:Y:S01]  /*75b0*/  FMUL.FTZ R39, R0, R39 ;  /* 0x0000002700277220 */ /* 0x000fe20000410000 */
[C---:B------:R-:W-:Y:S03]  /*75c0*/  FMUL.FTZ R40, R2.reuse, R40 ;  /* 0x0000002802287220 */ /* 0x040fe60000410000 */
[----:B------:R-:W-:Y:S01]  /*75d0*/  MUFU.EX2 R186, R186 ;  /* 0x000000ba00ba7308 */ /* 0x000fe20000000800 */
[----:B------:R-:W-:Y:S01]  /*75e0*/  FMUL.FTZ R41, R2, R41 ;  /* 0x0000002902297220 */ /* 0x000fe20000410000 */
[C---:B------:R-:W-:Y:S01]  /*75f0*/  FMUL.FTZ R42, R0.reuse, R42 ;  /* 0x0000002a002a7220 */ /* 0x040fe20000410000 */
[----:B------:R-:W-:Y:S01]  /*7600*/  LDSM.16.MT88.4 R140, [R180+0x2000] ;  /* 0x00200000b48c783b */ /* 0x000fe20000004200 */
[----:B------:R-:W-:Y:S01]  /*7610*/  FMUL.FTZ R43, R0, R43 ;  /* 0x0000002b002b7220 */ /* 0x000fe20000410000 */
[C---:B------:R-:W-:Y:S01]  /*7620*/  FMUL.FTZ R44, R2.reuse, R44 ;  /* 0x0000002c022c7220 */ /* 0x040fe20000410000 */
[----:B------:R-:W-:Y:S01]  /*7630*/  FMUL.FTZ R45, R2, R45 ;  /* 0x0000002d022d7220 */ /* 0x000fe20000410000 */
[----:B------:R-:W-:Y:S03]  /*7640*/  FMUL.FTZ R46, R0, R46 ;  /* 0x0000002e002e7220 */ /* 0x000fe60000410000 */
[----:B------:R-:W1:Y:S01]  /*7650*/  MUFU.EX2 R185, R185 ;  /* 0x000000b900b97308 */ /* 0x000e620000000800 */
[----:B--2---:R-:W-:Y:S01]  /*7660*/  F2FP.F16.F32.PACK_AB R161, R184, R187 ;  /* 0x000000bbb8a1723e */ /* 0x004fe200000000ff */
[----:B------:R-:W-:Y:S01]  /*7670*/  FMUL.FTZ R47, R0, R47 ;  /* 0x0000002f002f7220 */ /* 0x000fe20000410000 */
[----:B------:R-:W-:Y:S01]  /*7680*/  LDSM.16.MT88.4 R156, [R220+0x12800] ;  /* 0x01280000dc9c783b */ /* 0x000fe20000004200 */
        /* <DEDUP_REMOVED lines=13> */
[----:B-1----:R-:W-:Y:S01]  /*7760*/  F2FP.F16.F32.PACK_AB R162, R185, R186 ;  /* 0x000000bab9a2723e */ /* 0x002fe200000000ff */
        /* <DEDUP_REMOVED lines=22> */
[C---:B------:R-:W-:Y:S01]  /*78d0*/  HMMA.16816.F32 R4, R160.reuse, R12, R4 ;  /* 0x0000000ca004723c */ /* 0x040fe20000001804 */
[----:B------:R-:W-:Y:S04]  /*78e0*/  MUFU.EX2 R199, R199 ;  /* 0x000000c700c77308 */ /* 0x000fe80000000800 */
[C---:B------:R-:W-:Y:S01]  /*78f0*/  FMUL.FTZ R12, R2.reuse, R152 ;  /* 0x00000098020c7220 */ /* 0x040fe20000410000 */
[C---:B------:R-:W-:Y:S01]  /*7900*/  FMUL.FTZ R13, R2.reuse, R153 ;  /* 0x00000099020d7220 */ /* 0x040fe20000410000 */
[----:B------:R-:W-:Y:S01]  /*7910*/  FMUL.FTZ R80, R2, R80 ;  /* 0x0000005002507220 */ /* 0x000fe20000410000 */
[C---:B------:R-:W-:Y:S03]  /*7920*/  HMMA.16816.F32 R8, R160.reuse, R14, R8 ;  /* 0x0000000ea008723c */ /* 0x040fe60000001808 */
[----:B------:R-:W-:Y:S01]  /*7930*/  MUFU.EX2 R200, R200 ;  /* 0x000000c800c87308 */ /* 0x000fe20000000800 */
[C---:B------:R-:W-:Y:S01]  /*7940*/  FMUL.FTZ R14, R0.reuse, R154 ;  /* 0x0000009a000e7220 */ /* 0x040fe20000410000 */
[----:B------:R-:W-:Y:S01]  /*7950*/  FMUL.FTZ R15, R0, R155 ;  /* 0x0000009b000f7220 */ /* 0x000fe20000410000 */
[----:B------:R-:W-:Y:S01]  /*7960*/  FMUL.FTZ R81, R2, R81 ;  /* 0x0000005102517220 */ /* 0x000fe20000410000 */
[----:B------:R-:W1:Y:S01]  /*7970*/  LDSM.16.MT88.4 R152, [R180] ;  /* 0x00000000b498783b */ /* 0x000e620000004200 */
[C---:B------:R-:W-:Y:S01]  /*7980*/  FMUL.FTZ R82, R0.reuse, R82 ;  /* 0x0000005200527220 */ /* 0x040fe20000410000 */
[----:B------:R-:W-:Y:S01]  /*7990*/  FMUL.FTZ R83, R0, R83 ;  /* 0x0000005300537220 */ /* 0x000fe20000410000 */
[C---:B------:R-:W-:Y:S01]  /*79a0*/  FMUL.FTZ R84, R2.reuse, R84 ;  /* 0x0000005402547220 */ /* 0x040fe20000410000 */
[C---:B------:R-:W-:Y:S01]  /*79b0*/  FMUL.FTZ R85, R2.reuse, R85 ;  /* 0x0000005502557220 */ /* 0x040fe20000410000 */
[C---:B------:R-:W-:Y:S01]  /*79c0*/  HMMA.16816.F32 R12, R160.reuse, R20, R12 ;  /* 0x00000014a00c723c */ /* 0x040fe2000000180c */
[----:B------:R-:W-:Y:S02]  /*79d0*/  MUFU.EX2 R201, R201 ;  /* 0x000000c900c97308 */ /* 0x000fe40000000800 */
[C---:B------:R-:W-:Y:S01]  /*79e0*/  FMUL.FTZ R20, R2.reuse, R144 ;  /* 0x0000009002147220 */ /* 0x040fe20000410000 */
[----:B------:R-:W-:Y:S01]  /*79f0*/  FMUL.FTZ R21, R2, R145 ;  /* 0x0000009102157220 */ /* 0x000fe20000410000 */
[C---:B------:R-:W-:Y:S01]  /*7a00*/  FMUL.FTZ R86, R0.reuse, R86 ;  /* 0x0000005600567220 */ /* 0x040fe20000410000 */
[----:B------:R-:W-:Y:S01]  /*7a10*/  FMUL.FTZ R87, R0, R87 ;  /* 0x0000005700577220 */ /* 0x000fe20000410000 */
[----:B------:R-:W-:Y:S01]  /*7a20*/  FMUL.FTZ R88, R2, R88 ;  /* 0x0000005802587220 */ /* 0x000fe20000410000 */
[C---:B------:R-:W-:Y:S03]  /*7a30*/  HMMA.16816.F32 R16, R160.reuse, R22, R16 ;  /* 0x00000016a010723c */ /* 0x040fe60000001810 */
[----:B------:R-:W-:Y:S01]  /*7a40*/  MUFU.EX2 R202, R202 ;  /* 0x000000ca00ca7308 */ /* 0x000fe20000000800 */
[C---:B------:R-:W-:Y:S01]  /*7a50*/  FMUL.FTZ R22, R0.reuse, R146 ;  /* 0x0000009200167220 */ /* 0x040fe20000410000 */
[----:B------:R-:W-:Y:S01]  /*7a60*/  FMUL.FTZ R23, R0, R147 ;  /* 0x0000009300177220 */ /* 0x000fe20000410000 */
[----:B------:R-:W-:Y:S01]  /*7a70*/  FMUL.FTZ R89, R2, R89 ;  /* 0x0000005902597220 */ /* 0x000fe20000410000 */
[----:B------:R-:W2:Y:S01]  /*7a80*/  LDSM.16.MT88.4 R144, [R221+0x12000] ;  /* 0x01200000dd90783b */ /* 0x000ea20000004200 */
        /* <DEDUP_REMOVED lines=28> */
[C---:B------:R-:W-:Y:S01]  /*7c50*/  HMMA.16816.F32 R32, R160.reuse, R154, R32 ;  /* 0x0000009aa020723c */ /* 0x040fe20000001820 */
[----:B------:R-:W-:Y:S02]  /*7c60*/  LDSM.16.MT88.4 R152, [R221+0x12800] ;  /* 0x01280000dd98783b */ /* 0x000fe40000004200 */
[----:B------:R-:W-:Y:S01]  /*7c70*/  MUFU.EX2 R209, R209 ;  /* 0x000000d100d17308 */ /* 0x000fe20000000800 */
        /* <DEDUP_REMOVED lines=35> */
[--C-:B------:R-:W-:Y:S01]  /*7eb0*/  FFMA.FTZ R197, R214, UR4, -R169.reuse ;  /* 0x00000004d6c57c23 */ /* 0x100fe200080108a9 */
[--C-:B------:R-:W-:Y:S01]  /*7ec0*/  FFMA.FTZ R198, R212, UR4, -R169.reuse ;  /* 0x00000004d4c67c23 */ /* 0x100fe200080108a9 */
[--C-:B------:R-:W-:Y:S01]  /*7ed0*/  FFMA.FTZ R210, R167, UR4, -R169.reuse ;  /* 0x00000004a7d27c23 */ /* 0x100fe200080108a9 */
[C---:B------:R-:W-:Y:S04]  /*7ee0*/  HMMA.16816.F32 R52, R160.reuse, R132, R52 ;  /* 0x00000084a034723c */ /* 0x040fe80000001834 */
[----:B------:R-:W-:Y:S01]  /*7ef0*/  MUFU.EX2 R195, R195 ;  /* 0x000000c300c37308 */ /* 0x000fe20000000800 */
[--C-:B------:R-:W-:Y:S01]  /*7f00*/  FFMA.FTZ R167, R171, UR4, -R190.reuse ;  /* 0x00000004aba77c23 */ /* 0x100fe200080108be */
[--C-:B------:R-:W-:Y:S01]  /*7f10*/  FFMA.FTZ R204, R207, UR4, -R190.reuse ;  /* 0x00000004cfcc7c23 */ /* 0x100fe200080108be */
[--C-:B------:R-:W-:Y:S01]  /*7f20*/  FFMA.FTZ R207, R168, UR4, -R169.reuse ;  /* 0x00000004a8cf7c23 */ /* 0x100fe200080108a9 */
[--C-:B------:R-:W-:Y:S01]  /*7f30*/  FFMA.FTZ R205, R205, UR4, -R190.reuse ;  /* 0x00000004cdcd7c23 */ /* 0x100fe200080108be */
[----:B------:R-:W-:Y:S01]  /*7f40*/  FFMA.FTZ R190, R170, UR4, -R190 ;  /* 0x00000004aabe7c23 */ /* 0x000fe200080108be */
[C---:B------:R-:W-:Y:S01]  /*7f50*/  HMMA.16816.F32 R56, R160.reuse, R134, R56 ;  /* 0x00000086a038723c */ /* 0x040fe20000001838 */
[----:B------:R-:W2:Y:S03]  /*7f60*/  LDSM.16.MT88.4 R132, [R220+0x14000] ;  /* 0x01400000dc84783b */ /* 0x000ea60000004200 */
[----:B------:R-:W-:Y:S01]  /*7f70*/  MUFU.EX2 R196, R196 ;  /* 0x000000c400c47308 */ /* 0x000fe20000000800 */
[--C-:B------:R-:W-:Y:S01]  /*7f80*/  FFMA.FTZ R166, R166, UR4, -R169.reuse ;  /* 0x00000004a6a67c23 */ /* 0x100fe200080108a9 */
[----:B------:R-:W-:Y:S01]  /*7f90*/  FFMA.FTZ R169, R165, UR4, -R169 ;  /* 0x00000004a5a97c23 */ /* 0x000fe200080108a9 */
[----:B------:R-:W-:Y:S01]  /*7fa0*/  FFMA.FTZ R189, R2, R233, R189 ;  /* 0x000000e902bd7223 */ /* 0x000fe200000100bd */
[----:B------:R-:W-:Y:S01]  /*7fb0*/  IADD3 R236, P0, PT, R236, -UR8, RZ ;  /* 0x80000008ecec7c10 */ /* 0x000fe2000ff1e0ff */
[----:B------:R-:W-:Y:S01]  /*7fc0*/  FFMA.FTZ R187, R0, R231, R187 ;  /* 0x000000e700bb7223 */ /* 0x000fe200000100bb */
[C---:B------:R-:W-:Y:S04]  /*7fd0*/  HMMA.16816.F32 R60, R160.reuse, R140, R60 ;  /* 0x0000008ca03c723c */ /* 0x040fe8000000183c */
[----:B------:R-:W-:Y:S01]  /*7fe0*/  MUFU.EX2 R197, R197 ;  /* 0x000000c500c57308 */ /* 0x000fe20000000800 */
[----:B------:R-:W-:Y:S01]  /*7ff0*/  FADD.FTZ R189, R188, R189 ;  /* 0x000000bdbcbd7221 */ /* 0x000fe20000010000 */
[----:B------:R-:W-:Y:S01]  /*8000*/  FADD.FTZ R184, R184, R187 ;  /* 0x000000bbb8b87221 */ /* 0x000fe20000010000 */
[----:B------:R-:W-:Y:S02]  /*8010*/  IADD3.X R237, PT, PT, R237, ~UR19, RZ, P0, !PT ;  /* 0x80000013eded7c10 */ /* 0x000fe400087fe4ff */
[----:B------:R-:W-:Y:S01]  /*8020*/  FADD.FTZ R0, R186, R189 ;  /* 0x000000bdba007221 */ /* 0x000fe20000010000 */
[C---:B------:R-:W-:Y:S01]  /*8030*/  HMMA.16816.F32 R64, R160.reuse, R142, R64 ;  /* 0x0000008ea040723c */ /* 0x040fe20000001840 */
[----:B------:R-:W3:Y:S03]  /*8040*/  LDSM.16.MT88.4 R140, [R181+0x4000] ;  /* 0x00400000b58c783b */ /* 0x000ee60000004200 */
[----:B------:R-:W-:Y:S01]  /*8050*/  MUFU.EX2 R198, R198 ;  /* 0x000000c600c67308 */ /* 0x000fe20000000800 */
[----:B------:R-:W-:Y:S01]  /*8060*/  FADD.FTZ R183, R183, R184 ;  /* 0x000000b8b7b77221 */ /* 0x000fe20000010000 */
[----:B------:R-:W-:Y:S03]  /*8070*/  FADD.FTZ R0, R185, R0 ;  /* 0x00000000b9007221 */ /* 0x000fe60000010000 */
[----:B------:R-:W-:Y:S01]  /*8080*/  FADD.FTZ R182, R182, R183 ;  /* 0x000000b7b6b67221 */ /* 0x000fe20000010000 */
[C---:B-1----:R-:W-:Y:S04]  /*8090*/  HMMA.16816.F32 R68, R160.reuse, R136, R68 ;  /* 0x00000088a044723c */ /* 0x042fe80000001844 */
[----:B------:R-:W-:Y:S04]  /*80a0*/  MUFU.EX2 R204, R204 ;  /* 0x000000cc00cc7308 */ /* 0x000fe80000000800 */
[C---:B------:R-:W-:Y:S01]  /*80b0*/  HMMA.16816.F32 R72, R160.reuse, R138, R72 ;  /* 0x0000008aa048723c */ /* 0x040fe20000001848 */
[----:B------:R-:W1:Y:S05]  /*80c0*/  LDSM.16.MT88.4 R136, [R180+0x4000] ;  /* 0x00400000b488783b */ /* 0x000e6a0000004200 */
[----:B------:R-:W4:Y:S02]  /*80d0*/  MUFU.EX2 R205, R205 ;  /* 0x000000cd00cd7308 */ /* 0x000f240000000800 */
[C---:B--2---:R-:W-:Y:S08]  /*80e0*/  HMMA.16816.F32 R76, R160.reuse, R132, R76 ;  /* 0x00000084a04c723c */ /* 0x044ff0000000184c */
[----:B------:R-:W-:Y:S01]  /*80f0*/  MUFU.EX2 R207, R207 ;  /* 0x000000cf00cf7308 */ /* 0x000fe20000000800 */
[C---:B------:R-:W-:Y:S01]  /*8100*/  HMMA.16816.F32 R80, R160.reuse, R134, R80 ;  /* 0x00000086a050723c */ /* 0x040fe20000001850 */
[----:B------:R-:W2:Y:S08]  /*8110*/  LDSM.16.MT88.4 R132, [R221+0x16000] ;  /* 0x01600000dd84783b */ /* 0x000eb00000004200 */
[----:B------:R-:W-:Y:S01]  /*8120*/  MUFU.EX2 R210, R210 ;  /* 0x000000d200d27308 */ /* 0x000fe20000000800 */
[----:B----4-:R-:W-:Y:S01]  /*8130*/  F2FP.F16.F32.PACK_AB R168, R205, R204 ;  /* 0x000000cccda8723e */ /* 0x010fe200000000ff */
[C---:B---3--:R-:W-:Y:S08]  /*8140*/  HMMA.16816.F32 R84, R160.reuse, R140, R84 ;  /* 0x0000008ca054723c */ /* 0x048ff00000001854 */
[----:B------:R-:W-:Y:S01]  /*8150*/  MUFU.EX2 R167, R167 ;  /* 0x000000a700a77308 */ /* 0x000fe20000000800 */
[C---:B------:R-:W-:Y:S01]  /*8160*/  HMMA.16816.F32 R88, R160.reuse, R142, R88 ;  /* 0x0000008ea058723c */ /* 0x040fe20000001858 */
[----:B------:R-:W3:Y:S08]  /*8170*/  LDSM.16.MT88.4 R140, [R220+0x16000] ;  /* 0x01600000dc8c783b */ /* 0x000ef00000004200 */
[----:B------:R-:W4:Y:S01]  /*8180*/  MUFU.EX2 R190, R190 ;  /* 0x000000be00be7308 */ /* 0x000f220000000800 */
[C---:B-1----:R-:W-:Y:S09]  /*8190*/  HMMA.16816.F32 R92, R160.reuse, R136, R92 ;  /* 0x00000088a05c723c */ /* 0x042ff2000000185c */
[----:B------:R-:W-:Y:S01]  /*81a0*/  MUFU.EX2 R166, R166 ;  /* 0x000000a600a67308 */ /* 0x000fe20000000800 */
[C---:B------:R-:W-:Y:S01]  /*81b0*/  HMMA.16816.F32 R96, R160.reuse, R138, R96 ;  /* 0x0000008aa060723c */ /* 0x040fe20000001860 */
[----:B------:R-:W1:Y:S08]  /*81c0*/  LDSM.16.MT88.4 R136, [R181+0x6000] ;  /* 0x00600000b588783b */ /* 0x000e700000004200 */
[----:B------:R5:W3:Y:S01]  /*81d0*/  MUFU.EX2 R165, R169 ;  /* 0x000000a900a57308 */ /* 0x000ae20000000800 */
[----:B----4-:R-:W-:Y:S01]  /*81e0*/  F2FP.F16.F32.PACK_AB R170, R190, R167 ;  /* 0x000000a7beaa723e */ /* 0x010fe200000000ff */
[C---:B--2---:R-:W-:Y:S08]  /*81f0*/  HMMA.16816.F32 R100, R160.reuse, R132, R100 ;  /* 0x00000084a064723c */ /* 0x044ff00000001864 */
[C---:B------:R-:W-:Y:S01]  /*8200*/  HMMA.16816.F32 R104, R160.reuse, R134, R104 ;  /* 0x00000086a068723c */ /* 0x040fe20000001868 */
[----:B------:R-:W2:Y:S02]  /*8210*/  LDSM.16.MT88.4 R132, [R180+0x6000] ;  /* 0x00600000b484783b */ /* 0x000ea40000004200 */
[----:B-----5:R-:W-:Y:S02]  /*8220*/  F2FP.F16.F32.PACK_AB R169, R210, R207 ;  /* 0x000000cfd2a9723e */ /* 0x020fe400000000ff */
[----:B---3--:R-:W-:Y:S03]  /*8230*/  F2FP.F16.F32.PACK_AB R171, R165, R166 ;  /* 0x000000a6a5ab723e */ /* 0x008fe600000000ff */
[C---:B------:R-:W-:Y:S08]  /*8240*/  HMMA.16816.F32 R108, R160.reuse, R140, R108 ;  /* 0x0000008ca06c723c */ /* 0x040ff0000000186c */
[C---:B------:R-:W-:Y:S01]  /*8250*/  HMMA.16816.F32 R112, R160.reuse, R142, R112 ;  /* 0x0000008ea070723c */ /* 0x040fe20000001870 */
[----:B------:R-:W-:Y:S07]  /*8260*/  LDSM.16.MT88.4 R140, [R220+0x10800] ;  /* 0x01080000dc8c783b */ /* 0x000fee0000004200 */
[C---:B-1----:R-:W-:Y:S08]  /*8270*/  HMMA.16816.F32 R116, R160.reuse, R136, R116 ;  /* 0x00000088a074723c */ /* 0x042ff00000001874 */
[C---:B------:R-:W-:Y:S01]  /*8280*/  HMMA.16816.F32 R120, R160.reuse, R138, R120 ;  /* 0x0000008aa078723c */ /* 0x040fe20000001878 */
[----:B------:R-:W1:Y:S07]  /*8290*/  LDSM.16.MT88.4 R136, [R221+0x10800] ;  /* 0x01080000dd88783b */ /* 0x000e6e0000004200 */
        /* <DEDUP_REMOVED lines=13> */
[----:B------:R-:W-:Y:S02]  /*8370*/  FADD.FTZ R196, R196, R195 ;  /* 0x000000c3c4c47221 */ /* 0x000fe40000010000 */
[----:B------:R-:W-:Y:S01]  /*8380*/  FADD.FTZ R198, R198, R197 ;  /* 0x000000c5c6c67221 */ /* 0x000fe20000010000 */
        /* <DEDUP_REMOVED lines=35> */
[----:B------:R-:W3:Y:S07]  /*85c0*/  LDSM.16.MT88.4 R144, [R180+0x6800] ;  /* 0x00680000b490783b */ /* 0x000eee0000004200 */
[C---:B----4-:R-:W-:Y:S08]  /*85d0*/  HMMA.16816.F32 R100, R132.reuse, R148, R100 ;  /* 0x000000948464723c */ /* 0x050ff00000001864 */
        /* <DEDUP_REMOVED lines=10> */
[----:B------:R-:W3:Y:S02]  /*8680*/  LDSM.16.MT88.4 R144, [R220+0x13000] ;  /* 0x01300000dc90783b */ /* 0x000ee40000004200 */
[----:B------:R-:W-:Y:S01]  /*8690*/  F2FP.F16.F32.PACK_AB R132, R200, R199 ;  /* 0x000000c7c884723e */ /* 0x000fe200000000ff */
[----:B------:R-:W-:Y:S01]  /*86a0*/  FADD.FTZ R199, R199, R196 ;  /* 0x000000c4c7c77221 */ /* 0x000fe20000010000 */
[----:B------:R-:W-:Y:S01]  /*86b0*/  F2FP.F16.F32.PACK_AB R133, R202, R201 ;  /* 0x000000c9ca85723e */ /* 0x000fe200000000ff */
[----:B------:R-:W-:Y:S01]  /*86c0*/  FADD.FTZ R201, R201, R198 ;  /* 0x000000c6c9c97221 */ /* 0x000fe20000010000 */
[----:B------:R-:W-:Y:S01]  /*86d0*/  F2FP.F16.F32.PACK_AB R134, R208, R203 ;  /* 0x000000cbd086723e */ /* 0x000fe200000000ff */
[----:B------:R-:W-:Y:S01]  /*86e0*/  FADD.FTZ R200, R200, R199 ;  /* 0x000000c7c8c87221 */ /* 0x000fe20000010000 */
[C---:B------:R-:W-:Y:S01]  /*86f0*/  F2FP.F16.F32.PACK_AB R135, R209.reuse, R206 ;  /* 0x000000ced187723e */ /* 0x040fe200000000ff */
[----:B------:R-:W-:Y:S04]  /*8700*/  FADD.FTZ R201, R202, R201 ;  /* 0x000000c9cac97221 */ /* 0x000fe80000010000 */
[----:B------:R-:W-:Y:S02]  /*8710*/  FADD.FTZ R206, R206, R201 ;  /* 0x000000c9cece7221 */ /* 0x000fe40000010000 */
[C---:B-1----:R-:W-:Y:S03]  /*8720*/  HMMA.16816.F32 R4, R132.reuse, R136, R4 ;  /* 0x000000888404723c */ /* 0x042fe60000001804 */
[----:B------:R-:W-:Y:S04]  /*8730*/  FADD.FTZ R206, R209, R206 ;  /* 0x000000ced1ce7221 */ /* 0x000fe80000010000 */
[----:B------:R-:W-:Y:S01]  /*8740*/  FADD.FTZ R207, R207, R206 ;  /* 0x000000cecfcf7221 */ /* 0x000fe20000010000 */
[C---:B------:R-:W-:Y:S01]  /*8750*/  HMMA.16816.F32 R8, R132.reuse, R138, R8 ;  /* 0x0000008a8408723c */ /* 0x040fe20000001808 */
[----:B------:R-:W1:Y:S02]  /*8760*/  LDSM.16.MT88.4 R136, [R221+0x15000] ;  /* 0x01500000dd88783b */ /* 0x000e640000004200 */
[----:B------:R-:W-:Y:S04]  /*8770*/  FADD.FTZ R207, R210, R207 ;  /* 0x000000cfd2cf7221 */ /* 0x000fe80000010000 */
[----:B------:R-:W-:Y:S01]  /*8780*/  FADD.FTZ R166, R166, R207 ;  /* 0x000000cfa6a67221 */ /* 0x000fe20000010000 */
[C---:B------:R-:W-:Y:S03]  /*8790*/  HMMA.16816.F32 R12, R132.reuse, R148, R12 ;  /* 0x00000094840c723c */ /* 0x040fe6000000180c */
[----:B------:R-:W-:Y:S05]  /*87a0*/  FADD.FTZ R231, R165, R166 ;  /* 0x000000a6a5e77221 */ /* 0x000fea0000010000 */
[C---:B------:R-:W-:Y:S01]  /*87b0*/  HMMA.16816.F32 R16, R132.reuse, R150, R16 ;  /* 0x000000968410723c */ /* 0x040fe20000001810 */
[----:B------:R-:W4:Y:S07]  /*87c0*/  LDSM.16.MT88.4 R148, [R181+0x5000] ;  /* 0x00500000b594783b */ /* 0x000f2e0000004200 */
        /* <DEDUP_REMOVED lines=8> */
[C---:B---3--:R-:W-:Y:S08]  /*8850*/  HMMA.16816.F32 R44, R132.reuse, R144, R44 ;  /* 0x00000090842c723c */ /* 0x048ff0000000182c */
[C---:B------:R-:W-:Y:S01]  /*8860*/  HMMA.16816.F32 R48, R132.reuse, R146, R48 ;  /* 0x000000928430723c */ /* 0x040fe20000001830 */
[----:B------:R-:W3:Y:S07]  /*8870*/  LDSM.16.MT88.4 R144, [R221+0x17000] ;  /* 0x01700000dd90783b */ /* 0x000eee0000004200 */
[C---:B------:R-:W-:Y:S08]  /*8880*/  HMMA.16816.F32 R52, R132.reuse, R160, R52 ;  /* 0x000000a08434723c */ /* 0x040ff00000001834 */
[C---:B------:R-:W-:Y:S08]  /*8890*/  HMMA.16816.F32 R56, R132.reuse, R162, R56 ;  /* 0x000000a28438723c */ /* 0x040ff00000001838 */
        /* <DEDUP_REMOVED lines=62> */
[C---:B----4-:R-:W-:Y:S03]  /*8c80*/  HMMA.16816.F32 R108, R168.reuse, R4, R108 ;  /* 0x00000004a86c723c */ /* 0x050fe6000000186c */
[----:B------:R-:W-:Y:S04]  /*8c90*/  FADD.FTZ R5, R203, R200 ;  /* 0x000000c8cb057221 */ /* 0x000fe80000010000 */
[----:B------:R-:W-:Y:S01]  /*8ca0*/  FADD.FTZ R5, R208, R5 ;  /* 0x00000005d0057221 */ /* 0x000fe20000010000 */
[C---:B------:R-:W-:Y:S03]  /*8cb0*/  HMMA.16816.F32 R112, R168.reuse, R6, R112 ;  /* 0x00000006a870723c */ /* 0x040fe60000001870 */
[----:B------:R-:W-:Y:S04]  /*8cc0*/  FADD.FTZ R0, R204, R5 ;  /* 0x00000005cc007221 */ /* 0x000fe80000010000 */
[----:B------:R-:W-:Y:S01]  /*8cd0*/  FADD.FTZ R0, R205, R0 ;  /* 0x00000000cd007221 */ /* 0x000fe20000010000 */
[C---:B-----5:R-:W-:Y:S03]  /*8ce0*/  HMMA.16816.F32 R116, R168.reuse, R8, R116 ;  /* 0x00000008a874723c */ /* 0x060fe60000001874 */
[----:B------:R-:W-:Y:S01]  /*8cf0*/  FADD.FTZ R167, R167, R0 ;  /* 0x00000000a7a77221 */ /* 0x000fe20000010000 */
[----:B------:R-:W-:Y:S03]  /*8d00*/  MOV R0, R3 ;  /* 0x0000000300007202 */ /* 0x000fe60000000f00 */
[----:B------:R-:W-:Y:S01]  /*8d10*/  FADD.FTZ R233, R190, R167 ;  /* 0x000000a7bee97221 */ /* 0x000fe20000010000 */
[C---:B------:R-:W-:Y:S08]  /*8d20*/  HMMA.16816.F32 R120, R168.reuse, R10, R120 ;  /* 0x0000000aa878723c */ /* 0x040ff00000001878 */
[C---:B---3--:R-:W-:Y:S08]  /*8d30*/  HMMA.16816.F32 R124, R168.reuse, R12, R124 ;  /* 0x0000000ca87c723c */ /* 0x048ff0000000187c */
[----:B------:R-:W-:Y:S03]  /*8d40*/  HMMA.16816.F32 R128, R168, R14, R128 ;  /* 0x0000000ea880723c */ /* 0x000fe60000001880 */
[----:B------:R-:W-:Y:S05]  /*8d50*/  MOV R169, R164 ;  /* 0x000000a400a97202 */ /* 0x000fea0000000f00 */
[----:B------:R-:W-:Y:S01]  /*8d60*/  @!UPT UIADD3 URZ, UPT, UPT, URZ, URZ, URZ ;  /* 0x000000fffffff290 */ /* 0x000fe2000fffe0ff */
[----:B------:R-:W-:Y:S11]  /*8d70*/  BRA.U UP0, `(.L_x_805) ;  /* 0xffffffcd00bc7547 */ /* 0x000ff6000b83ffff */
.L_x_804:
        /* <DEDUP_REMOVED lines=332> */
.L_x_808:
        /* <DEDUP_REMOVED lines=51> */
.L_x_810:
[----:B------:R-:W-:Y:S05]  /*a570*/  BSYNC.RECONVERGENT B0 ;  /* 0x0000000000007941 */ /* 0x000fea0003800200 */
.L_x_809:
        /* <DEDUP_REMOVED lines=37> */
.L_x_812:
[----:B------:R-:W-:Y:S05]  /*a7d0*/  BSYNC.RECONVERGENT B0 ;  /* 0x0000000000007941 */ /* 0x000fea0003800200 */
.L_x_811:
        /* <DEDUP_REMOVED lines=22> */
.L_x_814:
[----:B------:R-:W-:Y:S05]  /*a940*/  BSYNC.RECONVERGENT B0 ;  /* 0x0000000000007941 */ /* 0x000fea0003800200 */
.L_x_813:
        /* <DEDUP_REMOVED lines=22> */
.L_x_816:
[----:B------:R-:W-:Y:S05]  /*aab0*/  BSYNC.RECONVERGENT B0 ;  /* 0x0000000000007941 */ /* 0x000fea0003800200 */
.L_x_815:
        /* <DEDUP_REMOVED lines=21> */
.L_x_817:
        /* <DEDUP_REMOVED lines=15> */
.L_x_2348:


//--------------------- .text._ZN5flash16flash_fwd_kernelI23Flash_fwd_kernel_traitsILi256ELi64ELi64ELi4ELb0ELb0EN7cutlass6half_tE19Flash_kernel_traitsILi256ELi64ELi64ELi4ES3_EELb1ELb0ELb0ELb1ELb0ELb0ELb0ELb0EEEvNS_16Flash_fwd_paramsE --------------------------
	.section	.text._ZN5flash16flash_fwd_kernelI23Flash_fwd_kernel_traitsILi256ELi64ELi64ELi4ELb0ELb0EN7cutlass6half_tE19Flash_kernel_traitsILi256ELi64ELi64ELi4ES3_EELb1ELb0ELb0ELb1ELb0ELb0ELb0ELb0EEEvNS_16Flash_fwd_paramsE,"ax",@progbits
	.align	128
        .global         _ZN5flash16flash_fwd_kernelI23Flash_fwd_kernel_traitsILi256ELi64ELi64ELi4ELb0ELb0EN7cutlass6half_tE19Flash_kernel_traitsILi256ELi64ELi64ELi4ES3_EELb1ELb0ELb0ELb1ELb0ELb0ELb0ELb0EEEvNS_16Flash_fwd_paramsE
        .type           _ZN5flash16flash_fwd_kernelI23Flash_fwd_kernel_traitsILi256ELi64ELi64ELi4ELb0ELb0EN7cutlass6half_tE19Flash_kernel_traitsILi256ELi64ELi64ELi4ES3_EELb1ELb0ELb0ELb1ELb0ELb0ELb0ELb0EEEvNS_16Flash_fwd_paramsE,@function
        .size           _ZN5flash16flash_fwd_kernelI23Flash_fwd_kernel_traitsILi256ELi64ELi64ELi4ELb0ELb0EN7cutlass6half_tE19Flash_kernel_traitsILi256ELi64ELi64ELi4ES3_EELb1ELb0ELb0ELb1ELb0ELb0ELb0ELb0EEEvNS_16Flash_fwd_paramsE,(.L_x_2349 - _ZN5flash16flash_fwd_kernelI23Flash_fwd_kernel_traitsILi256ELi64ELi64ELi4ELb0ELb0EN7cutlass6half_tE19Flash_kernel_traitsILi256ELi64ELi64ELi4ES3_EELb1ELb0ELb0ELb1ELb0ELb0ELb0ELb0EEEvNS_16Flash_fwd_paramsE)
        .other          _ZN5flash16flash_fwd_kernelI23Flash_fwd_kernel_traitsILi256ELi64ELi64ELi4ELb0ELb0EN7cutlass6half_tE19Flash_kernel_traitsILi256ELi64ELi64ELi4ES3_EELb1ELb0ELb0ELb1ELb0ELb0ELb0ELb0EEEvNS_16Flash_fwd_paramsE,@"STO_CUDA_ENTRY STV_DEFAULT"
_ZN5flash16flash_fwd_kernelI23Flash_fwd_kernel_traitsILi256ELi64ELi64ELi4ELb0ELb0EN7cutlass6half_tE19Flash_kernel_traitsILi256ELi64ELi64ELi4ES3_EELb1ELb0ELb0ELb1ELb0ELb0ELb0ELb0EEEvNS_16Flash_fwd_paramsE:
.text._ZN5flash16flash_fwd_kernelI23Flash_fwd_kernel_traitsILi256ELi64ELi64ELi4ELb0ELb0EN7cutlass6half_tE19Flash_kernel_traitsILi256ELi64ELi64ELi4ES3_EELb1ELb0ELb0ELb1ELb0ELb0ELb0ELb0EEEvNS_16Flash_fwd_paramsE:
        /* <DEDUP_REMOVED lines=14> */
[----:B------:R-:W3:Y:S05]  /*00e0*/  LDCU.64 UR14, c[0x0][0x460] ;  /* 0x00008c00ff0e77ac */ /* 0x000eea0008000a00 */
[----:B----4-:R-:W4:Y:S01]  /*00f0*/  @P2 LDG.E.64 R6, desc[UR24][R6.64] ;  /* 0x0000001806062981 */ /* 0x010f22000c1e1b00 */
[----:B--2---:R-:W-:Y:S01]  /*0100*/  @P2 IMAD.MOV.U32 R2, RZ, RZ, R83 ;  /* 0x000000ffff022224 */ /* 0x004fe200078e0053 */
[----:B------:R-:W3:Y:S01]  /*0110*/  S2UR UR23, SR_CTAID.Y ;  /* 0x00000000001779c3 */ /* 0x000ee20000002600 */
[----:B-----5:R-:W-:-:S05]  /*0120*/  @P2 IMAD.MOV.U32 R3, RZ, RZ, R82 ;  /* 0x000000ffff032224 */ /* 0x020fca00078e0052 */
[----:B------:R2:W5:Y:S01]  /*0130*/  @P2 LDG.E.64 R4, desc[UR24][R2.64] ;  /* 0x0000001802042981 */ /* 0x000562000c1e1b00 */
[----:B------:R-:W-:Y:S01]  /*0140*/  UISETP.NE.U32.AND UP0, UPT, UR10, URZ, UPT ;  /* 0x000000ff0a00728c */ /* 0x000fe2000bf05070 */
[----:B------:R-:W2:Y:S01]  /*0150*/  S2UR UR22, SR_CTAID.Z ;  /* 0x00000000001679c3 */ /* 0x000ea20000002700 */
[----:B------:R-:W-:Y:S01]  /*0160*/  UISETP.NE.U32.AND UP4, UPT, UR8, URZ, UPT ;  /* 0x000000ff0800728c */ /* 0x000fe2000bf85070 */
[----:B------:R-:W-:Y:S01]  /*0170*/  ISETP.NE.U32.AND P4, PT, RZ, UR10, PT ;  /* 0x0000000aff007c0c */ /* 0x000fe2000bf85070 */
[----:B------:R-:W5:Y:S03]  /*0180*/  LDCU.U8 UR12, c[0x0][0x532] ;  /* 0x0000a640ff0c77ac */ /* 0x000f660008000000 */
[----:B------:R-:W-:Y:S01]  /*0190*/  ISETP.NE.AND.EX P4, PT, RZ, UR11, PT, P4 ;  /* 0x0000000bff007c0c */ /* 0x000fe2000bf85340 */
[----:B------:R-:W-:Y:S01]  /*01a0*/  UISETP.NE.AND.EX UP0, UPT, UR11, URZ, UPT, UP0 ;  /* 0x000000ff0b00728c */ /* 0x000fe2000bf05300 */
[----:B------:R-:W5:Y:S01]  /*01b0*/  @P2 LDC R0, c[0x0][0x520] ;  /* 0x00014800ff002b82 */ /* 0x000f620000000800 */
[----:B------:R-:W-:-:S02]  /*01c0*/  UISETP.NE.AND.EX UP4, UPT, UR9, URZ, UPT, UP4 ;  /* 0x000000ff0900728c */ /* 0x000fc4000bf85340 */
[----:B-1----:R-:W-:-:S04]  /*01d0*/  UISETP.NE.U32.AND UP3, UPT, UR6, URZ, UPT ;  /* 0x000000ff0600728c */ /* 0x002fc8000bf65070 */
[----:B------:R-:W-:Y:S02]  /*01e0*/  UISETP.NE.AND.EX UP3, UPT, UR7, URZ, UPT, UP3 ;  /* 0x000000ff0700728c */ /* 0x000fe4000bf65330 */
[----:B---3--:R-:W-:Y:S02]  /*01f0*/  UIMAD.WIDE.U32 UR14, UR23, 0x4, UR14 ;  /* 0x00000004170e78a5 */ /* 0x008fe4000f8e000e */
[----:B------:R-:W-:Y:S02]  /*0200*/  USHF.L.U32 UR11, UR23, 0x2, URZ ;  /* 0x00000002170b7899 */ /* 0x000fe400080006ff */
[----:B------:R-:W-:Y:S02]  /*0210*/  USHF.R.U32.HI UR10, URZ, 0x1e, UR23 ;  /* 0x0000001eff0a7899 */ /* 0x000fe40008011617 */
[----:B------:R-:W-:Y:S02]  /*0220*/  @UP4 UIADD3 UR8, UP2, UPT, UR11, UR8, URZ ;  /* 0x000000080b084290 */ /* 0x000fe4000ff5e0ff */
[----:B--2---:R-:W-:-:S02]  /*0230*/  ULOP3.LUT UR4, UR22, UR19, UR23, 0xfe, !UPT ;  /* 0x0000001316047292 */ /* 0x004fc4000f8efe17 */
[----:B------:R-:W-:Y:S02]  /*0240*/  @UP4 UIADD3.X UR9, UPT, UPT, UR10, UR9, URZ, UP2, !UPT ;  /* 0x000000090a094290 */ /* 0x000fe400097fe4ff */
[----:B------:R-:W-:Y:S02]  /*0250*/  @UP3 UIADD3 UR6, UP1, UPT, UR11, UR6, URZ ;  /* 0x000000060b063290 */ /* 0x000fe4000ff3e0ff */
[----:B------:R-:W-:Y:S02]  /*0260*/  LOP3.LUT P0, RZ, R213, UR4, RZ, 0xfc, !PT ;  /* 0x00000004d5ff7c12 */ /* 0x000fe4000f80fcff */
[----:B------:R-:W-:-:S03]  /*0270*/  @UP3 UIADD3.X UR7, UPT, UPT, UR10, UR7, URZ, UP1, !UPT ;  /* 0x000000070a073290 */ /* 0x000fc60008ffe4ff */
[----:B------:R-:W1:Y:S08]  /*0280*/  LDCU.64 UR4, c[0x0][0x468] ;  /* 0x00008d00ff0477ac */ /* 0x000e700008000a00 */
[----:B------:R-:W2:Y:S01]  /*0290*/  @!P0 LDC.64 R2, c[0x0][0x528] ;  /* 0x00014a00ff028b82 */ /* 0x000ea20000000a00 */
[----:B-1----:R-:W-:Y:S02]  /*02a0*/  UISETP.EQ.U32.AND UP2, UPT, UR4, URZ, UPT ;  /* 0x000000ff0400728c */ /* 0x002fe4000bf42070 */
[----:B------:R-:W-:-:S04]  /*02b0*/  UIADD3 UR11, UP1, UPT, UR11, UR4, URZ ;  /* 0x000000040b0b7290 */ /* 0x000fc8000ff3e0ff */
[----:B------:R-:W-:Y:S01]  /*02c0*/  UIADD3.X UR10, UPT, UPT, UR10, UR5, URZ, UP1, !UPT ;  /* 0x000000050a0a7290 */ /* 0x000fe20008ffe4ff */
[----:B------:R-:W-:Y:S01]  /*02d0*/  IMAD.U32 R8, RZ, RZ, UR8 ;  /* 0x00000008ff087e24 */ /* 0x000fe2000f8e00ff */
[----:B----4-:R-:W-:Y:S02]  /*02e0*/  @P2 R2UR UR28, R6 ;  /* 0x00000000061c22ca */ /* 0x010fe400000e0000 */
[----:B------:R-:W-:Y:S02]  /*02f0*/  @P2 R2UR UR29, R7 ;  /* 0x00000000071d22ca */ /* 0x000fe400000e0000 */
[----:B-----5:R-:W-:Y:S01]  /*0300*/  @P2 IADD3 R83, P1, PT, R4, R0, RZ ;  /* 0x0000000004532210 */ /* 0x020fe20007f3e0ff */
[----:B------:R-:W-:Y:S01]  /*0310*/  IMAD.U32 R9, RZ, RZ, UR9 ;  /* 0x00000009ff097e24 */ /* 0x000fe2000f8e00ff */
[----:B------:R-:W-:Y:S01]  /*0320*/  UMOV UR18, 0xffffffff ;  /* 0xffffffff00127882 */ /* 0x000fe20000000000 */
[----:B------:R-:W1:Y:S02]  /*0330*/  @!UP0 LDCU UR21, c[0x0][0x434] ;  /* 0x00008680ff1587ac */ /* 0x000e640008000800 */
[----:B------:R-:W-:Y:S01]  /*0340*/  @P2 IMAD.X R82, RZ, RZ, R5, P1 ;  /* 0x000000ffff522224 */ /* 0x000fe200008e0605 */
[----:B------:R-:W-:-:S03]  /*0350*/  PLOP3.LUT P2, PT, PT, PT, UP0, 0x80, 0x8 ;  /* 0x000000000008781c */ /* 0x000fc60003f4f008 */
[----:B------:R-:W-:Y:S01]  /*0360*/  IMAD.U32 R4, RZ, RZ, UR28 ;  /* 0x0000001cff047e24 */ /* 0x000fe2000f8e00ff */
[----:B------:R-:W-:Y:S01]  /*0370*/  PLOP3.LUT P1, PT, PT, PT, UP4, 0x80, 0x8 ;  /* 0x000000000008781c */ /* 0x000fe20003f2f048 */
[----:B------:R-:W-:Y:S01]  /*0380*/  IMAD.U32 R5, RZ, RZ, UR29 ;  /* 0x0000001dff057e24 */ /* 0x000fe2000f8e00ff */
[----:B------:R-:W3:Y:S04]  /*0390*/  @!UP3 LDCU UR8, c[0x0][0x43c] ;  /* 0x00008780ff08b7ac */ /* 0x000ee80008000800 */
[----:B--2---:R2:W-:Y:S01]  /*03a0*/  @!P0 STG.E.64 desc[UR24][R2.64], R4 ;  /* 0x0000000402008986 */ /* 0x0045e2000c101b18 */
[----:B------:R-:W-:-:S04]  /*03b0*/  UISETP.NE.AND UP4, UPT, UR12, URZ, UPT ;  /* 0x000000ff0c00728c */ /* 0x000fc8000bf85270 */
[----:B------:R-:W-:Y:S01]  /*03c0*/  UISETP.EQ.OR.EX UP2, UPT, UR5, URZ, !UP4, UP2 ;  /* 0x000000ff0500728c */ /* 0x000fe2000e742720 */
[----:B------:R-:W-:Y:S02]  /*03d0*/  IMAD.U32 R6, RZ, RZ, UR6 ;  /* 0x00000006ff067e24 */ /* 0x000fe4000f8e00ff */
[----:B------:R-:W-:Y:S01]  /*03e0*/  IMAD.U32 R7, RZ, RZ, UR7 ;  /* 0x00000007ff077e24 */ /* 0x000fe2000f8e00ff */
[----:B------:R-:W4:Y:S01]  /*03f0*/  @!UP3 LDCU.64 UR6, c[0x0][0x488] ;  /* 0x00009100ff06b7ac */ /* 0x000f220008000a00 */
[----:B--2---:R-:W-:Y:S02]  /*0400*/  @!P0 IMAD.MOV.U32 R4, RZ, RZ, R83 ;  /* 0x000000ffff048224 */ /* 0x004fe400078e0053 */
[----:B------:R-:W-:-:S05]  /*0410*/  @!P0 IMAD.MOV.U32 R5, RZ, RZ, R82 ;  /* 0x000000ffff058224 */ /* 0x000fca00078e0052 */
[----:B------:R2:W-:Y:S01]  /*0420*/  @!P0 STG.E.64 desc[UR24][R2.64+0x8], R4 ;  /* 0x0000080402008986 */ /* 0x0005e2000c101b18 */
[----:B------:R-:W-:Y:S02]  /*0430*/  PLOP3.LUT P0, PT, PT, PT, UP3, 0x80, 0x8 ;  /* 0x000000000008781c */ /* 0x000fe40003f0f038 */
[----:B------:R-:W-:-:S11]  /*0440*/  PLOP3.LUT P3, PT, PT, PT, UP2, 0x80, 0x8 ;  /* 0x000000000008781c */ /* 0x000fd60003f6f028 */
[----:B------:R5:W3:Y:S01]  /*0450*/  @P0 LDG.E R0, desc[UR24][R6.64] ;  /* 0x0000001806000981 */ /* 0x000ae2000c1e1900 */
[----:B--2---:R-:W-:Y:S02]  /*0460*/  IMAD.U32 R2, RZ, RZ, UR14 ;  /* 0x0000000eff027e24 */ /* 0x004fe4000f8e00ff */
[----:B------:R-:W-:-:S05]  /*0470*/  IMAD.U32 R3, RZ, RZ, UR15 ;  /* 0x0000000fff037e24 */ /* 0x000fca000f8e00ff */
[----:B------:R-:W2:Y:S01]  /*0480*/  @P4 LDG.E R5, desc[UR24][R2.64] ;  /* 0x0000001802054981 */ /* 0x000ea2000c1e1900 */
[----:B-----5:R-:W-:Y:S02]  /*0490*/  IMAD.U32 R6, RZ, RZ, UR11 ;  /* 0x0000000bff067e24 */ /* 0x020fe4000f8e00ff */
[----:B------:R-:W-:-:S05]  /*04a0*/  IMAD.U32 R7, RZ, RZ, UR10 ;  /* 0x0000000aff077e24 */ /* 0x000fca000f8e00ff */
[----:B------:R-:W5:Y:S04]  /*04b0*/  @!P3 LDG.E R4, desc[UR24][R6.64] ;  /* 0x000000180604b981 */ /* 0x000f68000c1e1900 */
[----:B------:R-:W5:Y:S04]  /*04c0*/  @P2 LDG.E R2, desc[UR24][R2.64+0x4] ;  /* 0x0000041802022981 */ /* 0x000f68000c1e1900 */
[----:B------:R-:W5:Y:S01]  /*04d0*/  @P1 LDG.E R3, desc[UR24][R8.64] ;  /* 0x0000001808031981 */ /* 0x000f62000c1e1900 */
[----:B------:R-:W-:Y:S01]  /*04e0*/  UMOV UR13, URZ ;  /* 0x000000ff000d7c82 */ /* 0x000fe20008000000 */
[----:B------:R-:W-:Y:S01]  /*04f0*/  USHF.L.U32 UR26, UR19, 0x6, URZ ;  /* 0x00000006131a7899 */ /* 0x000fe200080006ff */
[----:B------:R-:W-:Y:S01]  /*0500*/  UMOV UR15, 0xffffffff ;  /* 0xffffffff000f7882 */ /* 0x000fe20000000000 */
[----:B----4-:R-:W-:-:S04]  /*0510*/  @!UP3 UISETP.NE.U32.AND UP2, UPT, UR6, URZ, UPT ;  /* 0x000000ff0600b28c */ /* 0x010fc8000bf45070 */
[----:B------:R-:W-:-:S04]  /*0520*/  @!UP3 UISETP.NE.AND.EX UP2, UPT, UR7, URZ, UPT, UP2 ;  /* 0x000000ff0700b28c */ /* 0x000fc8000bf45320 */
[----:B---3--:R-:W-:Y:S01]  /*0530*/  @!UP3 USEL UR8, UR8, URZ, UP2 ;  /* 0x000000ff0808b287 */ /* 0x008fe20009000000 */
[----:B------:R-:W-:Y:S02]  /*0540*/  @P0 R2UR UR20, R0 ;  /* 0x00000000001402ca */ /* 0x000fe400000e0000 */
[----:B--2---:R-:W-:Y:S02]  /*0550*/  @P4 R2UR UR18, R5 ;  /* 0x00000000051242ca */ /* 0x004fe400000e0000 */
[----:B-----5:R-:W-:Y:S02]  /*0560*/  @P2 R2UR UR9, R2 ;  /* 0x00000000020922ca */ /* 0x020fe400000e0000 */
[----:B------:R-:W-:-:S11]  /*0570*/  @!P3 R2UR UR15, R4 ;  /* 0x00000000040fb2ca */ /* 0x000fd600000e0000 */
[----:B-1----:R-:W-:Y:S02]  /*0580*/  @UP0 UIADD3 UR21, UPT, UPT, UR9, -UR18, URZ ;  /* 0x8000001209150290 */ /* 0x002fe4000fffe0ff */
[----:B------:R-:W-:-:S04]  /*0590*/  UISETP.NE.U32.AND UP0, UPT, UR4, URZ, UPT ;  /* 0x000000ff0400728c */ /* 0x000fc8000bf05070 */
[----:B------:R-:W-:Y:S02]  /*05a0*/  UISETP.NE.AND.EX UP0, UPT, UR5, URZ, UPT, UP0 ;  /* 0x000000ff0500728c */ /* 0x000fe4000bf05300 */
[----:B------:R-:W-:Y:S01]  /*05b0*/  UISETP.GT.AND UP1, UPT, UR21, UR26, UPT ;  /* 0x0000001a1500728c */ /* 0x000fe2000bf24270 */
[----:B------:R-:W-:-:S05]  /*05c0*/  @P1 R2UR UR13, R3 ;  /* 0x00000000030d12ca */ /* 0x000fca00000e0000 */
        /* <DEDUP_REMOVED lines=10> */
.L_x_818:
[----:B-1----:R-:W-:Y:S01]  /*0670*/  @!UP3 UIADD3 UR20, UPT, UPT, UR8, UR4, -UR13 ;  /* 0x000000040814b290 */ /* 0x002fe2000fffe80d */
        /* <DEDUP_REMOVED lines=29> */
.L_x_820:
[----:B------:R-:W2:Y:S01]  /*0850*/  LDCU UR11, c[0x0][0x434] ;  /* 0x00008680ff0b77ac */ /* 0x000ea20008000800 */
[----:B------:R-:W-:Y:S01]  /*0860*/  IMAD.SHL.U32 R0, R213, 0x8, RZ ;  /* 0x00000008d5007824 */ /* 0x000fe200078e00ff */
[----:B------:R-:W-:Y:S01]  /*0870*/  SHF.R.U32.HI R16, RZ, 0x3, R213 ;  /* 0x00000003ff107819 */ /* 0x000fe200000116d5 */
[----:B------:R-:W-:Y:S01]  /*0880*/  IMAD.U32 R14, RZ, RZ, UR19 ;  /* 0x00000013ff0e7e24 */ /* 0x000fe2000f8e00ff */
[----:B------:R-:W-:Y:S01]  /*0890*/  UISETP.NE.AND UP1, UPT, UR8, URZ, !UP1 ;  /* 0x000000ff0800728c */ /* 0x000fe2000cf25270 */
[----:B------:R-:W-:Y:S01]  /*08a0*/  IMAD.MOV.U32 R17, RZ, RZ, RZ ;  /* 0x000000ffff117224 */ /* 0x000fe200078e00ff */
[----:B------:R-:W3:Y:S01]  /*08b0*/  LDCU.64 UR4, c[0x0][0x410] ;  /* 0x00008200ff0477ac */ /* 0x000ee20008000a00 */
[----:B------:R-:W-:Y:S01]  /*08c0*/  LOP3.LUT R0, R0, 0x38, RZ, 0xc0, !PT ;  /* 0x0000003800007812 */ /* 0x000fe200078ec0ff */
[C---:B------:R-:W-:Y:S01]  /*08d0*/  VIADD R5, R16.reuse, 0x20 ;  /* 0x0000002010057836 */ /* 0x040fe20000000000 */
[----:B------:R-:W-:Y:S01]  /*08e0*/  IADD3 R6, PT, PT, R16, 0x10, RZ ;  /* 0x0000001010067810 */ /* 0x000fe20007ffe0ff */
[----:B----4-:R-:W-:Y:S01]  /*08f0*/  UIMAD UR10, UR22, UR10, URZ ;  /* 0x0000000a160a72a4 */ /* 0x010fe2000f8e02ff */
        /* <DEDUP_REMOVED lines=9> */
[----:B-1----:R-:W-:Y:S01]  /*0990*/  UIMAD UR26, UR26, UR6, URZ ;  /* 0x000000061a1a72a4 */ /* 0x002fe2000f8e02ff */
[----:B------:R-:W-:Y:S01]  /*09a0*/  IADD3 R4, PT, PT, R16, 0x30, RZ ;  /* 0x0000003010047810 */ /* 0x000fe20007ffe0ff */
[----:B------:R-:W-:Y:S01]  /*09b0*/  USEL UR7, UR7, UR18, !UP0 ;  /* 0x0000001207077287 */ /* 0x000fe2000c000000 */
[----:B------:R-:W-:Y:S01]  /*09c0*/  ISETP.GE.AND P2, PT, R6, UR21, PT ;  /* 0x0000001506007c0c */ /* 0x000fe2000bf46270 */
[----:B---3--:R-:W-:Y:S01]  /*09d0*/  IMAD.U32 R12, RZ, RZ, UR5 ;  /* 0x00000005ff0c7e24 */ /* 0x008fe2000f8e00ff */
[----:B------:R-:W-:Y:S01]  /*09e0*/  USHF.R.S32.HI UR8, URZ, 0x1f, UR10 ;  /* 0x0000001fff087899 */ /* 0x000fe2000801140a */
[----:B------:R-:W-:Y:S01]  /*09f0*/  IMAD.U32 R10, RZ, RZ, UR4 ;  /* 0x00000004ff0a7e24 */ /* 0x000fe2000f8e00ff */
[----:B------:R-:W-:Y:S01]  /*0a00*/  USHF.R.S32.HI UR5, URZ, 0x1f, UR7 ;  /* 0x0000001fff057899 */ /* 0x000fe20008011407 */
[----:B------:R-:W-:Y:S01]  /*0a10*/  ISETP.GE.AND P1, PT, R5, UR21, PT ;  /* 0x0000001505007c0c */ /* 0x000fe2000bf26270 */
[----:B------:R-:W-:Y:S01]  /*0a20*/  USEL UR7, UR7, URZ, UP1 ;  /* 0x000000ff07077287 */ /* 0x000fe20008800000 */
[----:B------:R-:W-:Y:S01]  /*0a30*/  IMAD.WIDE.U32 R10, R10, UR22, R2 ;  /* 0x000000160a0a7c25 */ /* 0x000fe2000f8e0002 */
[----:B------:R-:W-:Y:S01]  /*0a40*/  USEL UR5, UR5, URZ, UP1 ;  /* 0x000000ff05057287 */ /* 0x000fe20008800000 */
[C---:B------:R-:W-:Y:S01]  /*0a50*/  LOP3.LUT R9, R0.reuse, 0x40, RZ, 0xfc, !PT ;  /* 0x0000004000097812 */ /* 0x040fe200078efcff */
[----:B------:R-:W-:Y:S01]  /*0a60*/  USHF.R.S32.HI UR4, URZ, 0x1f, UR26 ;  /* 0x0000001fff047899 */ /* 0x000fe2000801141a */
        /* <DEDUP_REMOVED lines=24> */
.L_x_822:
[----:B------:R-:W-:Y:S05]  /*0bf0*/  BSYNC.RECONVERGENT B0 ;  /* 0x0000000000007941 */ /* 0x000fea0003800200 */
.L_x_821:
        /* <DEDUP_REMOVED lines=24> */
.L_x_824:
[----:B------:R-:W-:Y:S05]  /*0d80*/  BSYNC.RECONVERGENT B0 ;  /* 0x0000000000007941 */ /* 0x000fea0003800200 */
.L_x_823:
        /* <DEDUP_REMOVED lines=24> */
.L_x_826:
[----:B------:R-:W-:Y:S05]  /*0f10*/  BSYNC.RECONVERGENT B0 ;  /* 0x0000000000007941 */ /* 0x000fea0003800200 */
.L_x_825:
        /* <DEDUP_REMOVED lines=26> */
.L_x_828:
[----:B------:R-:W-:Y:S05]  /*10c0*/  BSYNC.RECONVERGENT B0 ;  /* 0x0000000000007941 */ /* 0x000fea0003800200 */
.L_x_827:
        /* <DEDUP_REMOVED lines=10> */
.L_x_830:
[----:B------:R-:W-:Y:S05]  /*1170*/  BSYNC.RECONVERGENT B0 ;  /* 0x0000000000007941 */ /* 0x000fea0003800200 */
.L_x_829:
[----:B------:R-:W-:Y:S04]  /*1180*/  BSSY.RECONVERGENT B0, `(.L_x_831) ;  /* 0x000000a000007945 */ /* 0x000fe80003800200 */
[----:B------:R-:W-:Y:S05]  /*1190*/  @P5 BRA `(.L_x_832) ;  /* 0x0000000000205947 */ /* 0x000fea0003800000 */
[----:B------:R-:W5:Y:S01]  /*11a0*/  LDCU.64 UR4, c[0x0][0x420] ;  /* 0x00008400ff0477ac */ /* 0x000f620008000a00 */
[----:B----4-:R-:W-:-:S05]  /*11b0*/  IMAD R0, R6, UR6, RZ ;  /* 0x0000000606007c24 */ /* 0x010fca000f8e02ff */
[----:B------:R-:W-:-:S04]  /*11c0*/  IADD3 R2, P0, PT, R0, UR7, RZ ;  /* 0x0000000700027c10 */ /* 0x000fc8000ff1e0ff */
[----:B------:R-:W-:Y:S02]  /*11d0*/  LEA.HI.X.SX32 R0, R0, UR10, 0x1, P0 ;  /* 0x0000000a00007c11 */ /* 0x000fe400080f0eff */
[----:B-----5:R-:W-:-:S04]  /*11e0*/  LEA R6, P0, R2, UR4, 0x2 ;  /* 0x0000000402067c11 */ /* 0x020fc8000f8010ff */
[----:B------:R-:W-:Y:S01]  /*11f0*/  LEA.HI.X R7, R2, UR5, R0, 0x2, P0 ;  /* 0x0000000502077c11 */ /* 0x000fe200080f1400 */
[----:B------:R-:W-:-:S05]  /*1200*/  IMAD.MOV.U32 R0, RZ, RZ, 0x7f800000 ;  /* 0x7f800000ff007424 */ /* 0x000fca00078e00ff */
[----:B------:R4:W-:Y:S03]  /*1210*/  STG.E desc[UR24][R6.64], R0 ;  /* 0x0000000006007986 */ /* 0x0009e6000c101918 */
.L_x_832:
[----:B------:R-:W-:Y:S05]  /*1220*/  BSYNC.RECONVERGENT B0 ;  /* 0x0000000000007941 */ /* 0x000fea0003800200 */
.L_x_831:
        /* <DEDUP_REMOVED lines=10> */
.L_x_834:
[----:B------:R-:W-:Y:S05]  /*12d0*/  BSYNC.RECONVERGENT B0 ;  /* 0x0000000000007941 */ /* 0x000fea0003800200 */
.L_x_833:
[----:B------:R-:W-:Y:S05]  /*12e0*/  @P3 EXIT ;  /* 0x000000000000394d */ /* 0x000fea0003800000 */
[----:B------:R-:W5:Y:S01]  /*12f0*/  LDCU.64 UR4, c[0x0][0x420] ;  /* 0x00008400ff0477ac */ /* 0x000f620008000a00 */
[----:B----4-:R-:W-:-:S05]  /*1300*/  IMAD R0, R4, UR6, RZ ;  /* 0x0000000604007c24 */ /* 0x010fca000f8e02ff */
[----:B------:R-:W-:-:S04]  /*1310*/  IADD3 R2, P0, PT, R0, UR7, RZ ;  /* 0x0000000700027c10 */ /* 0x000fc8000ff1e0ff */
[----:B------:R-:W-:Y:S02]  /*1320*/  LEA.HI.X.SX32 R0, R0, UR10, 0x1, P0 ;  /* 0x0000000a00007c11 */ /* 0x000fe400080f0eff */
[----:B-----5:R-:W-:-:S04]  /*1330*/  LEA R4, P0, R2, UR4, 0x2 ;  /* 0x0000000402047c11 */ /* 0x020fc8000f8010ff */
[----:B------:R-:W-:Y:S01]  /*1340*/  LEA.HI.X R5, R2, UR5, R0, 0x2, P0 ;  /* 0x0000000502057c11 */ /* 0x000fe200080f1400 */
[----:B------:R-:W-:-:S05]  /*1350*/  IMAD.MOV.U32 R0, RZ, RZ, 0x7f800000 ;  /* 0x7f800000ff007424 */ /* 0x000fca00078e00ff */
[----:B------:R-:W-:Y:S01]  /*1360*/  STG.E desc[UR24][R4.64], R0 ;  /* 0x0000000004007986 */ /* 0x000fe2000c101918 */
[----:B------:R-:W-:Y:S05]  /*1370*/  EXIT ;  /* 0x000000000000794d */ /* 0x000fea0003800000 */
.L_x_819:
        /* <DEDUP_REMOVED lines=21> */
.L_x_835:
[----:B------:R-:W1:Y:S01]  /*14d0*/  LDCU.64 UR10, c[0x0][0x3b8] ;  /* 0x00007700ff0a77ac */ /* 0x000e620008000a00 */
[----:B------:R-:W-:-:S04]  /*14e0*/  UIADD3 UR14, UPT, UPT, UR13, UR15, URZ ;  /* 0x0000000f0d0e7290 */ /* 0x000fc8000fffe0ff */
[----:B-1----:R-:W-:Y:S02]  /*14f0*/  UIMAD.WIDE.U32 UR6, UR14, UR10, URZ ;  /* 0x0000000a0e0672a5 */ /* 0x002fe4000f8e00ff */
[----:B------:R-:W-:-:S04]  /*1500*/  UIMAD UR14, UR14, UR11, URZ ;  /* 0x0000000b0e0e72a4 */ /* 0x000fc8000f8e02ff */
[----:B------:R-:W-:Y:S02]  /*1510*/  UIADD3 UR14, UPT, UPT, UR7, UR14, URZ ;  /* 0x0000000e070e7290 */ /* 0x000fe4000fffe0ff */
.L_x_836:
        /* <DEDUP_REMOVED lines=13> */
[----:B------:R-:W-:-:S05]  /*15f0*/  IMAD.HI.U32 R14, R6, R3, RZ ;  /* 0x00000003060e7227 */ /* 0x000fca00078e00ff */
[----:B------:R-:W-:-:S05]  /*1600*/  IADD3 R2, PT, PT, -R14, RZ, RZ ;  /* 0x000000ff0e027210 */ /* 0x000fca0007ffe1ff */
[----:B------:R-:W-:-:S05]  /*1610*/  IMAD R2, R4, R2, R3 ;  /* 0x0000000204027224 */ /* 0x000fca00078e0203 */
[----:B------:R-:W-:-:S13]  /*1620*/  ISETP.GT.U32.AND P1, PT, R4, R2, PT ;  /* 0x000000020400720c */ /* 0x000fda0003f24070 */
[----:B------:R-:W-:Y:S01]  /*1630*/  @!P1 IMAD.IADD R2, R2, 0x1, -R4 ;  /* 0x0000000102029824 */ /* 0x000fe200078e0a04 */
[----:B------:R-:W-:Y:S02]  /*1640*/  @!P1 IADD3 R14, PT, PT, R14, 0x1, RZ ;  /* 0x000000010e0e9810 */ /* 0x000fe40007ffe0ff */
[----:B------:R-:W-:Y:S02]  /*1650*/  ISETP.NE.AND P1, PT, R0, RZ, PT ;  /* 0x000000ff0000720c */ /* 0x000fe40003f25270 */
[----:B------:R-:W-:Y:S02]  /*1660*/  ISETP.GE.U32.AND P2, PT, R2, R4, PT ;  /* 0x000000040200720c */ /* 0x000fe40003f46070 */
[----:B------:R-:W-:-:S04]  /*1670*/  LOP3.LUT R2, R0, UR22, RZ, 0x3c, !PT ;  /* 0x0000001600027c12 */ /* 0x000fc8000f8e3cff */
[----:B------:R-:W-:-:S07]  /*1680*/  ISETP.GE.AND P0, PT, R2, RZ, PT ;  /* 0x000000ff0200720c */ /* 0x000fce0003f06270 */
[----:B------:R-:W-:-:S06]  /*1690*/  @P2 VIADD R14, R14, 0x1 ;  /* 0x000000010e0e2836 */ /* 0x000fcc0000000000 */
        /* <DEDUP_REMOVED lines=13> */
.L_x_837:
[----:B------:R-:W1:Y:S01]  /*1770*/  LDCU.64 UR8, c[0x0][0x3c0] ;  /* 0x00007800ff0877ac */ /* 0x000e620008000a00 */
[----:B------:R-:W-:-:S04]  /*1780*/  UIADD3 UR13, UPT, UPT, UR13, UR15, URZ ;  /* 0x0000000f0d0d7290 */ /* 0x000fc8000fffe0ff */
[----:B-1----:R-:W-:Y:S02]  /*1790*/  UIMAD.WIDE.U32 UR16, UR13, UR8, URZ ;  /* 0x000000080d1072a5 */ /* 0x002fe4000f8e00ff */
[----:B------:R-:W-:-:S04]  /*17a0*/  UIMAD UR13, UR13, UR9, URZ ;  /* 0x000000090d0d72a4 */ /* 0x000fc8000f8e02ff */
[----:B------:R-:W-:-:S12]  /*17b0*/  UIADD3 UR13, UPT, UPT, UR17, UR13, URZ ;  /* 0x0000000d110d7290 */ /* 0x000fd8000fffe0ff */
.L_x_838:
[----:B------:R-:W-:Y:S01]  /*17c0*/  IMAD.SHL.U32 R5, R213, 0x8, RZ ;  /* 0x00000008d5057824 */ /* 0x000fe200078e00ff */
[----:B------:R-:W-:Y:S01]  /*17d0*/  SHF.R.U32.HI R10, RZ, 0x3, R213 ;  /* 0x00000003ff0a7819 */ /* 0x000fe200000116d5 */
[----:B------:R-:W1:Y:S01]  /*17e0*/  S2UR UR27, SR_CgaCtaId ;  /* 0x00000000001b79c3 */ /* 0x000e620000008800 */
[----:B------:R-:W-:Y:S01]  /*17f0*/  SHF.R.S32.HI R229, RZ, 0x1f, R14 ;  /* 0x0000001fffe57819 */ /* 0x000fe2000001140e */
[----:B------:R-:W-:Y:S01]  /*1800*/  IMAD.U32 R8, RZ, RZ, UR19 ;  /* 0x00000013ff087e24 */ /* 0x000fe2000f8e00ff */
[C---:B------:R-:W-:Y:S01]  /*1810*/  LOP3.LUT R4, R5.reuse, 0x38, RZ, 0xc0, !PT ;  /* 0x0000003805047812 */ /* 0x040fe200078ec0ff */
[----:B------:R-:W-:Y:S01]  /*1820*/  IMAD.MOV.U32 R11, RZ, RZ, RZ ;  /* 0x000000ffff0b7224 */ /* 0x000fe200078e00ff */
[C---:B------:R-:W-:Y:S01]  /*1830*/  LOP3.LUT R6, R5.reuse, 0x1f8, RZ, 0xc0, !PT ;  /* 0x000001f805067812 */ /* 0x040fe200078ec0ff */
[----:B------:R-:W-:Y:S01]  /*1840*/  BSSY.RECONVERGENT B0, `(.L_x_839) ;  /* 0x0000052000007945 */ /* 0x000fe20003800200 */
[----:B------:R-:W-:Y:S01]  /*1850*/  IADD3 R2, P0, PT, R4, UR6, RZ ;  /* 0x0000000604027c10 */ /* 0x000fe2000ff1e0ff */
[----:B------:R-:W2:Y:S01]  /*1860*/  LDCU.128 UR4, c[0x0][0x3d0] ;  /* 0x00007a00ff0477ac */ /* 0x000ea20008000c00 */
[----:B------:R-:W-:Y:S01]  /*1870*/  LOP3.LUT R0, R5, 0x1e00, RZ, 0xc0, !PT ;  /* 0x00001e0005007812 */ /* 0x000fe200078ec0ff */
[----:B------:R-:W-:Y:S01]  /*1880*/  IMAD.WIDE.U32 R8, R8, 0x40, R10 ;  /* 0x0000004008087825 */ /* 0x000fe200078e000a */
[----:B------:R-:W-:-:S02]  /*1890*/  LOP3.LUT R6, R6, 0x38, R213, 0x78, !PT ;  /* 0x0000003806067812 */ /* 0x000fc400078e78d5 */
[C---:B------:R-:W-:Y:S01]  /*18a0*/  LOP3.LUT R236, R4.reuse, 0x40, RZ, 0xfc, !PT ;  /* 0x0000004004ec7812 */ /* 0x040fe200078efcff */
[----:B------:R-:W-:Y:S01]  /*18b0*/  IMAD.X R3, RZ, RZ, UR14, P0 ;  /* 0x0000000eff037e24 */ /* 0x000fe200080e06ff */
[----:B------:R-:W-:Y:S01]  /*18c0*/  IADD3 R16, P0, PT, R4, UR16, RZ ;  /* 0x0000001004107c10 */ /* 0x000fe2000ff1e0ff */
[----:B------:R-:W3:Y:S01]  /*18d0*/  LDCU.64 UR16, c[0x0][0x388] ;  /* 0x00007100ff1077ac */ /* 0x000ee20008000a00 */
[----:B------:R-:W-:Y:S01]  /*18e0*/  LOP3.LUT R6, R6, R0, RZ, 0xfc, !PT ;  /* 0x0000000006067212 */ /* 0x000fe200078efcff */
[----:B------:R-:W-:Y:S01]  /*18f0*/  IMAD.WIDE.U32 R2, R10, UR10, R2 ;  /* 0x0000000a0a027c25 */ /* 0x000fe2000f8e0002 */
[----:B------:R-:W-:Y:S01]  /*1900*/  IADD3.X R17, PT, PT, RZ, UR13, RZ, P0, !PT ;  /* 0x0000000dff117c10 */ /* 0x000fe200087fe4ff */
[----:B------:R-:W4:Y:S01]  /*1910*/  LDCU.64 UR14, c[0x0][0x3c8] ;  /* 0x00007900ff0e77ac */ /* 0x000f220008000a00 */
[----:B------:R-:W-:Y:S01]  /*1920*/  IADD3 R18, P0, PT, R4, UR30, RZ ;  /* 0x0000001e04127c10 */ /* 0x000fe2000ff1e0ff */
[----:B------:R-:W-:Y:S01]  /*1930*/  IMAD R3, R10, UR11, R3 ;  /* 0x0000000b0a037c24 */ /* 0x000fe2000f8e0203 */
[----:B------:R-:W-:Y:S01]  /*1940*/  LOP3.LUT R235, R4, 0x80, RZ, 0xfc, !PT ;  /* 0x0000008004eb7812 */ /* 0x000fe200078efcff */
[----:B------:R-:W-:Y:S01]  /*1950*/  IMAD.WIDE.U32 R16, R10, UR8, R16 ;  /* 0x000000080a107c25 */ /* 0x000fe2000f8e0010 */
[----:B------:R-:W-:-:S03]  /*1960*/  LOP3.LUT R234, R4, 0xc0, RZ, 0xfc, !PT ;  /* 0x000000c004ea7812 */ /* 0x000fc600078efcff */
[----:B------:R-:W-:Y:S01]  /*1970*/  IMAD.X R19, RZ, RZ, UR12, P0 ;  /* 0x0000000cff137e24 */ /* 0x000fe200080e06ff */
[----:B------:R-:W5:Y:S01]  /*1980*/  LDCU.64 UR12, c[0x0][0x390] ;  /* 0x00007200ff0c77ac */ /* 0x000f620008000a00 */
[C---:B--2---:R-:W-:Y:S02]  /*1990*/  IMAD R231, R229.reuse, UR4, RZ ;  /* 0x00000004e5e77c24 */ /* 0x044fe4000f8e02ff */
[----:B------:R-:W-:Y:S02]  /*19a0*/  IMAD R229, R229, UR6, RZ ;  /* 0x00000006e5e57c24 */ /* 0x000fe4000f8e02ff */
[C---:B------:R-:W-:Y:S02]  /*19b0*/  IMAD R231, R14.reuse, UR5, R231 ;  /* 0x000000050ee77c24 */ /* 0x040fe4000f8e02e7 */
[C---:B------:R-:W-:Y:S01]  /*19c0*/  IMAD R229, R14.reuse, UR7, R229 ;  /* 0x000000070ee57c24 */ /* 0x040fe2000f8e02e5 */
[----:B------:R-:W-:Y:S01]  /*19d0*/  UIADD3 UR7, UPT, UPT, -UR26, UR21, URZ ;  /* 0x000000151a077290 */ /* 0x000fe2000fffe1ff */
[----:B------:R-:W-:Y:S01]  /*19e0*/  IMAD.WIDE.U32 R2, R14, UR4, R2 ;  /* 0x000000040e027c25 */ /* 0x000fe2000f8e0002 */
[----:B------:R-:W-:-:S03]  /*19f0*/  UMOV UR4, 0x400 ;  /* 0x0000040000047882 */ /* 0x000fc60000000000 */
[C---:B------:R-:W-:Y:S01]  /*1a00*/  IMAD R17, R10.reuse, UR9, R17 ;  /* 0x000000090a117c24 */ /* 0x040fe2000f8e0211 */
[----:B------:R-:W-:Y:S01]  /*1a10*/  ISETP.GE.AND P1, PT, R10, UR7, PT ;  /* 0x000000070a007c0c */ /* 0x000fe2000bf26270 */
[----:B----4-:R-:W-:Y:S01]  /*1a20*/  IMAD.U32 R12, RZ, RZ, UR14 ;  /* 0x0000000eff0c7e24 */ /* 0x010fe2000f8e00ff */
[----:B------:R-:W-:Y:S01]  /*1a30*/  IADD3 R231, PT, PT, R3, R231, RZ ;  /* 0x000000e703e77210 */ /* 0x000fe20007ffe0ff */
[----:B------:R-:W-:Y:S01]  /*1a40*/  IMAD.WIDE.U32 R14, R14, UR6, R16 ;  /* 0x000000060e0e7c25 */ /* 0x000fe2000f8e0010 */
[----:B---3--:R-:W-:Y:S01]  /*1a50*/  LEA R232, P0, R2, UR16, 0x1 ;  /* 0x0000001002e87c11 */ /* 0x008fe2000f8008ff */
[----:B-1----:R-:W-:Y:S02]  /*1a60*/  ULEA UR6, UR27, UR4, 0x18 ;  /* 0x000000041b067291 */ /* 0x002fe4000f8ec0ff */
[----:B------:R-:W-:Y:S01]  /*1a70*/  VIADD R3, R10, 0x10 ;  /* 0x000000100a037836 */ /* 0x000fe20000000000 */
[----:B------:R-:W-:Y:S01]  /*1a80*/  LEA.HI.X R231, R2, UR17, R231, 0x1, P0 ;  /* 0x0000001102e77c11 */ /* 0x000fe200080f0ce7 */
[----:B------:R-:W-:Y:S01]  /*1a90*/  VIADD R2, R10, 0x20 ;  /* 0x000000200a027836 */ /* 0x000fe20000000000 */
[----:B------:R-:W-:Y:S01]  /*1aa0*/  IADD3 R229, PT, PT, R15, R229, RZ ;  /* 0x000000e50fe57210 */ /* 0x000fe20007ffe0ff */
[----:B------:R-:W-:Y:S01]  /*1ab0*/  IMAD.WIDE.U32 R12, R12, UR22, R18 ;  /* 0x000000160c0c7c25 */ /* 0x000fe2000f8e0012 */
[----:B-----5:R-:W-:-:S02]  /*1ac0*/  LEA R230, P0, R14, UR12, 0x1 ;  /* 0x0000000c0ee67c11 */ /* 0x020fc4000f8008ff */
[----:B------:R-:W-:Y:S02]  /*1ad0*/  ISETP.GE.AND P6, PT, R3, UR7, PT ;  /* 0x0000000703007c0c */ /* 0x000fe4000bfc6270 */
[----:B------:R-:W-:Y:S01]  /*1ae0*/  LEA.HI.X R229, R14, UR13, R229, 0x1, P0 ;  /* 0x0000000d0ee57c11 */ /* 0x000fe200080f0ce5 */
[----:B------:R-:W-:Y:S01]  /*1af0*/  IMAD.U32 R14, RZ, RZ, UR15 ;  /* 0x0000000fff0e7e24 */ /* 0x000fe2000f8e00ff */
[----:B------:R-:W-:Y:S02]  /*1b00*/  ISETP.GE.AND P5, PT, R2, UR7, PT ;  /* 0x0000000702007c0c */ /* 0x000fe4000bfa6270 */
[----:B------:R-:W-:Y:S01]  /*1b10*/  LEA R84, R6, UR6, 0x1 ;  /* 0x0000000606547c11 */ /* 0x000fe2000f8e08ff */
[----:B------:R-:W-:Y:S01]  /*1b20*/  IMAD R15, R14, UR22, R13 ;  /* 0x000000160e0f7c24 */ /* 0x000fe2000f8e020d */
[----:B------:R-:W-:Y:S09]  /*1b30*/  @P1 BRA `(.L_x_840) ;  /* 0x0000000000881947 */ /* 0x000ff20003800000 */
        /* <DEDUP_REMOVED lines=34> */
.L_x_840:
[----:B------:R-:W-:Y:S05]  /*1d60*/  BSYNC.RECONVERGENT B0 ;  /* 0x0000000000007941 */ /* 0x000fea0003800200 */
.L_x_839:
[----:B------:R-:W-:Y:S04]  /*1d70*/  BSSY.RECONVERGENT B0, `(.L_x_841) ;  /* 0x0000027000007945 */ /* 0x000fe80003800200 */
        /* <DEDUP_REMOVED lines=38> */
.L_x_842:
[----:B------:R-:W-:Y:S05]  /*1fe0*/  BSYNC.RECONVERGENT B0 ;  /* 0x0000000000007941 */ /* 0x000fea0003800200 */
.L_x_841:
        /* <DEDUP_REMOVED lines=39> */
.L_x_844:
[----:B------:R-:W-:Y:S05]  /*2260*/  BSYNC.RECONVERGENT B0 ;  /* 0x0000000000007941 */ /* 0x000fea0003800200 */
.L_x_843:
[----:B------:R-:W-:Y:S01]  /*2270*/  UIADD3 UR5, UPT, UPT, UR20, 0x3f, URZ ;  /* 0x0000003f14057890 */ /* 0x000fe2000fffe0ff */
[----:B------:R-:W-:Y:S01]  /*2280*/  IADD3 R0, PT, PT, R10, 0x30, RZ ;  /* 0x000000300a007810 */ /* 0x000fe20007ffe0ff */
[----:B------:R-:W-:Y:S01]  /*2290*/  USHF.L.U64.HI UR16, UR10, 0x6, UR11 ;  /* 0x000000060a107899 */ /* 0x000fe2000801020b */
[----:B------:R-:W-:Y:S01]  /*22a0*/  BSSY.RECONVERGENT B0, `(.L_x_845) ;  /* 0x000002d000007945 */ /* 0x000fe20003800200 */
[----:B------:R-:W-:Y:S01]  /*22b0*/  USHF.R.S32.HI UR4, URZ, 0x1f, UR5 ;  /* 0x0000001fff047899 */ /* 0x000fe20008011405 */
[----:B------:R-:W-:Y:S01]  /*22c0*/  ISETP.GE.AND P0, PT, R0, UR7, PT ;  /* 0x0000000700007c0c */ /* 0x000fe2000bf06270 */
[----:B------:R-:W-:Y:S02]  /*22d0*/  USHF.L.U32 UR17, UR10, 0x6, URZ ;  /* 0x000000060a117899 */ /* 0x000fe400080006ff */
[----:B------:R-:W-:-:S04]  /*22e0*/  ULEA.HI UR4, UR4, UR5, URZ, 0x6 ;  /* 0x0000000504047291 */ /* 0x000fc8000f8f30ff */
[----:B------:R-:W-:-:S04]  /*22f0*/  USHF.R.S32.HI UR15, URZ, 0x6, UR4 ;  /* 0x00000006ff0f7899 */ /* 0x000fc80008011404 */
[----:B------:R-:W-:-:S04]  /*2300*/  UIADD3 UR14, UPT, UPT, UR15, -0x1, URZ ;  /* 0xffffffff0f0e7890 */ /* 0x000fc8000fffe0ff */
[----:B------:R-:W-:Y:S01]  /*2310*/  UIMAD UR7, UR14, -0x40, UR20 ;  /* 0xffffffc00e0778a4 */ /* 0x000fe2000f8e0214 */
        /* <DEDUP_REMOVED lines=37> */
.L_x_846:
[----:B------:R-:W-:Y:S05]  /*2570*/  BSYNC.RECONVERGENT B0 ;  /* 0x0000000000007941 */ /* 0x000fea0003800200 */
.L_x_845:
[----:B------:R-:W-:Y:S01]  /*2580*/  ISETP.GE.AND P6, PT, R10, UR7, PT ;  /* 0x000000070a007c0c */ /* 0x000fe2000bfc6270 */
[----:B------:R-:W-:Y:S01]  /*2590*/  USHF.R.S32.HI UR31, URZ, 0x1f, UR14 ;  /* 0x0000001fff1f7899 */ /* 0x000fe2000801140e */
[----:B------:R-:W-:Y:S01]  /*25a0*/  BSSY.RECONVERGENT B0, `(.L_x_847) ;  /* 0x0000025000007945 */ /* 0x000fe20003800200 */
[----:B------:R-:W-:Y:S01]  /*25b0*/  UIMAD UR5, UR16, UR14, URZ ;  /* 0x0000000e100572a4 */ /* 0x000fe2000f8e02ff */
[----:B------:R-:W-:Y:S01]  /*25c0*/  ISETP.GE.AND P1, PT, R3, UR7, PT ;  /* 0x0000000703007c0c */ /* 0x000fe2000bf26270 */
[----:B------:R-:W-:Y:S02]  /*25d0*/  UIMAD.WIDE.U32 UR32, UR17, UR14, URZ ;  /* 0x0000000e112072a5 */ /* 0x000fe4000f8e00ff */
[----:B------:R-:W-:-:S04]  /*25e0*/  UIMAD UR5, UR31, UR17, UR5 ;  /* 0x000000111f0572a4 */ /* 0x000fc8000f8e0205 */
[----:B------:R-:W-:Y:S02]  /*25f0*/  UIADD3 UR5, UPT, UPT, UR33, UR5, URZ ;  /* 0x0000000521057290 */ /* 0x000fe4000fffe0ff */
[----:B------:R-:W-:Y:S10]  /*2600*/  @P6 BRA `(.L_x_848) ;  /* 0x0000000000786947 */ /* 0x000ff40003800000 */
        /* <DEDUP_REMOVED lines=30> */
.L_x_848:
[----:B------:R-:W-:Y:S05]  /*27f0*/  BSYNC.RECONVERGENT B0 ;  /* 0x0000000000007941 */ /* 0x000fea0003800200 */
.L_x_847:
        /* <DEDUP_REMOVED lines=36> */
.L_x_850:
[----:B------:R-:W-:Y:S05]  /*2a40*/  BSYNC.RECONVERGENT B0 ;  /* 0x0000000000007941 */ /* 0x000fea0003800200 */
.L_x_849:
        /* <DEDUP_REMOVED lines=36> */
.L_x_852:
[----:B------:R-:W-:Y:S05]  /*2c90*/  BSYNC.RECONVERGENT B0 ;  /* 0x0000000000007941 */ /* 0x000fea0003800200 */
.L_x_851:
        /* <DEDUP_REMOVED lines=37> */
.L_x_854:
[----:B------:R-:W-:Y:S05]  /*2ef0*/  BSYNC.RECONVERGENT B0 ;  /* 0x0000000000007941 */ /* 0x000fea0003800200 */
.L_x_853:
        /* <DEDUP_REMOVED lines=16> */
[----:B------:R-:W-:-:S04]  /*3000*/  IMAD.U32 R8, RZ, RZ, UR12 ;  /* 0x0000000cff087e24 */ /* 0x000fc8000f8e00ff */
[----:B------:R-:W-:-:S05]  /*3010*/  IMAD.U32 R9, RZ, RZ, UR13 ;  /* 0x0000000dff097e24 */ /* 0x000fca000f8e00ff */
[----:B------:R-:W2:Y:S01]  /*3020*/  @P0 LDG.E R8, desc[UR24][R8.64] ;  /* 0x0000001808080981 */ /* 0x000ea2000c1e1900 */
[----:B-----5:R-:W2:Y:S01]  /*3030*/  @P0 MUFU.RCP R7, UR4 ;  /* 0x0000000400070d08 */ /* 0x020ea20008001000 */
[----:B------:R-:W-:Y:S01]  /*3040*/  USHF.L.U64.HI UR5, UR8, 0x6, UR9 ;  /* 0x0000000608057899 */ /* 0x000fe20008010209 */
[----:B------:R-:W-:Y:S01]  /*3050*/  SHF.R.U32.HI R214, RZ, 0x1, R213 ;  /* 0x00000001ffd67819 */ /* 0x000fe200000116d5 */
[----:B------:R-:W-:Y:S02]  /*3060*/  USHF.L.U32 UR12, UR8, 0x6, URZ ;  /* 0x00000006080c7899 */ /* 0x000fe400080006ff */
[----:B------:R-:W-:Y:S02]  /*3070*/  UIMAD UR5, UR5, UR14, URZ ;  /* 0x0000000e050572a4 */ /* 0x000fe4000f8e02ff */
[----:B------:R-:W-:Y:S02]  /*3080*/  UIMAD.WIDE.U32 UR32, UR12, UR14, URZ ;  /* 0x0000000e0c2072a5 */ /* 0x000fe4000f8e00ff */
[----:B------:R-:W-:-:S04]  /*3090*/  UIMAD UR5, UR31, UR12, UR5 ;  /* 0x0000000c1f0572a4 */ /* 0x000fc8000f8e0205 */
[----:B------:R-:W-:-:S03]  /*30a0*/  UIADD3 UR13, UPT, UPT, UR33, UR5, URZ ;  /* 0x00000005210d7290 */ /* 0x000fc6000fffe0ff */
[----:B------:R-:W-:Y:S01]  /*30b0*/  UMOV UR5, URZ ;  /* 0x000000ff00057c82 */ /* 0x000fe20008000000 */
[----:B------:R-:W-:Y:S01]  /*30c0*/  BAR.SYNC.DEFER_BLOCKING 0x0 ;  /* 0x0000000000007b1d */ /* 0x000fe20000010000 */
[----:B--2---:R-:W-:-:S05]  /*30d0*/  @P0 FMUL.FTZ R7, R8, R7 ;  /* 0x0000000708070220 */ /* 0x004fca0000410000 */
[----:B------:R-:W-:Y:S02]  /*30e0*/  @P0 R2UR UR4, R7 ;  /* 0x00000000070402ca */ /* 0x000fe400000e0000 */
[----:B------:R-:W-:-:S11]  /*30f0*/  LOP3.LUT R7, R4, 0x1c0, R81, 0xf8, !PT ;  /* 0x000001c004077812 */ /* 0x000fd600078ef851 */
[----:B------:R-:W-:Y:S01]  /*3100*/  @UP1 UMOV UR5, UR4 ;  /* 0x0000000400051c82 */ /* 0x000fe20008000000 */
[----:B------:R-:W-:Y:S05]  /*3110*/  @P6 BRA `(.L_x_856) ;  /* 0x00000000007c6947 */ /* 0x000fea0003800000 */
[----:B------:R-:W2:Y:S01]  /*3120*/  LDCU UR4, c[0x0][0x440] ;  /* 0x00008800ff0477ac */ /* 0x000ea20008000800 */
[----:B-1----:R-:W-:Y:S02]  /*3130*/  IMAD.U32 R10, RZ, RZ, UR32 ;  /* 0x00000020ff0a7e24 */ /* 0x002fe4000f8e00ff */
        /* <DEDUP_REMOVED lines=29> */
.L_x_856:
[----:B------:R2:W-:Y:S04]  /*3310*/  STS.128 [R84+0x10000], RZ ;  /* 0x010000ff54007388 */ /* 0x0005e80000000c00 */
[----:B------:R2:W-:Y:S04]  /*3320*/  STS.128 [R84+0x12000], RZ ;  /* 0x012000ff54007388 */ /* 0x0005e80000000c00 */
[----:B------:R2:W-:Y:S04]  /*3330*/  STS.128 [R84+0x14000], RZ ;  /* 0x014000ff54007388 */ /* 0x0005e80000000c00 */
[----:B------:R2:W-:Y:S02]  /*3340*/  STS.128 [R84+0x16000], RZ ;  /* 0x016000ff54007388 */ /* 0x0005e40000000c00 */
.L_x_857:
[----:B------:R-:W-:Y:S05]  /*3350*/  BSYNC.RECONVERGENT B0 ;  /* 0x0000000000007941 */ /* 0x000fea0003800200 */
.L_x_855:
        /* <DEDUP_REMOVED lines=9> */
[----:B------:R-:W-:Y:S01]  /*33f0*/  LOP3.LUT R3, R7, 0x8, R214, 0x78, !PT ;  /* 0x0000000807037812 */ /* 0x000fe200078e78d6 */
[----:B------:R1:W-:Y:S01]  /*3400*/  @P0 STS.128 [R84+0x10800], RZ ;  /* 0x010800ff54000388 */ /* 0x0003e20000000c00 */
[----:B------:R-:W-:-:S02]  /*3410*/  ISETP.GE.AND P5, PT, R0, UR7, PT ;  /* 0x0000000700007c0c */ /* 0x000fc4000bfa6270 */
[----:B------:R-:W-:Y:S01]  /*3420*/  LOP3.LUT R7, R212, 0x200, R81, 0xf8, !PT ;  /* 0x00000200d4077812 */ /* 0x000fe200078ef851 */
        /* <DEDUP_REMOVED lines=35> */
.L_x_859:
[----:B------:R-:W-:Y:S05]  /*3660*/  BSYNC.RECONVERGENT B0 ;  /* 0x0000000000007941 */ /* 0x000fea0003800200 */
.L_x_858:
        /* <DEDUP_REMOVED lines=41> */
.L_x_861:
[----:B------:R-:W-:Y:S05]  /*3900*/  BSYNC.RECONVERGENT B0 ;  /* 0x0000000000007941 */ /* 0x000fea0003800200 */
.L_x_860:
        /* <DEDUP_REMOVED lines=8> */
[----:B------:R-:W-:Y:S02]  /*3990*/  UIMAD UR7, UR9, 0x30, URZ ;  /* 0x00000030090778a4 */ /* 0x000fe4000f8e02ff */
[----:B------:R-:W-:-:S04]  /*39a0*/  UIMAD.WIDE.U32 UR34, UR8, 0x30, UR12 ;  /* 0x00000030082278a5 */ /* 0x000fc8000f8e000c */
[----:B------:R-:W-:Y:S02]  /*39b0*/  UIADD3 UR7, UPT, UPT, UR35, UR7, URZ ;  /* 0x0000000723077290 */ /* 0x000fe4000fffe0ff */
[----:B-1----:R-:W-:Y:S02]  /*39c0*/  IMAD.U32 R8, RZ, RZ, UR34 ;  /* 0x00000022ff087e24 */ /* 0x002fe4000f8e00ff */
[----:B------:R-:W-:Y:S02]  /*39d0*/  IMAD.U32 R9, RZ, RZ, UR35 ;  /* 0x00000023ff097e24 */ /* 0x000fe4000f8e00ff */
[----:B------:R-:W-:Y:S01]  /*39e0*/  IMAD.U32 R0, RZ, RZ, UR7 ;  /* 0x00000007ff007e24 */ /* 0x000fe2000f8e00ff */
[----:B-----5:R-:W-:Y:S02]  /*39f0*/  ISETP.GE.AND P3, PT, R4, UR4, PT ;  /* 0x0000000404007c0c */ /* 0x020fe4000bf66270 */
[----:B------:R-:W-:Y:S02]  /*3a00*/  ISETP.GE.AND P2, PT, R236, UR4, PT ;  /* 0x00000004ec007c0c */ /* 0x000fe4000bf46270 */
[----:B------:R-:W-:-:S02]  /*3a10*/  LEA R10, P4, R8, R230, 0x1 ;  /* 0x000000e6080a7211 */ /* 0x000fc400078808ff */
        /* <DEDUP_REMOVED lines=23> */
.L_x_863:
[----:B------:R-:W-:Y:S05]  /*3b90*/  BSYNC.RECONVERGENT B0 ;  /* 0x0000000000007941 */ /* 0x000fea0003800200 */
.L_x_862:
[----:B------:R-:W-:Y:S01]  /*3ba0*/  LDSM.16.M88.4 R64, [R89] ;  /* 0x000000005940783b */ /* 0x000fe20000000200 */
[----:B------:R-:W-:Y:S01]  /*3bb0*/  R2P PR, R213, 0x6 ;  /* 0x00000006d5007804 */ /* 0x000fe20000000000 */
[----:B------:R-:W-:Y:S01]  /*3bc0*/  IMAD.MOV.U32 R80, RZ, RZ, 0x20 ;  /* 0x00000020ff507424 */ /* 0x000fe200078e00ff */
[----:B------:R-:W-:Y:S01]  /*3bd0*/  UISETP.GE.U32.AND UP1, UPT, UR20, 0x41, UPT ;  /* 0x000000411400788c */ /* 0x000fe2000bf26070 */
[----:B------:R-:W5:Y:S01]  /*3be0*/  LDSM.16.M88.4 R36, [R88+UR6+0x8000] ;  /* 0x008000065824783b */ /* 0x000f620008000200 */
[----:B------:R-:W-:Y:S02]  /*3bf0*/  VIADD R2, R88, UR6 ;  /* 0x0000000658027c36 */ /* 0x000fe40008000000 */
[----:B------:R-:W-:Y:S01]  /*3c00*/  SEL R80, R80, 0xffffffe0, !P1 ;  /* 0xffffffe050507807 */ /* 0x000fe20004800000 */
[----:B------:R-:W2:Y:S01]  /*3c10*/  LDSM.16.M88.4 R28, [R88+UR6+0x8800] ;  /* 0x00880006581c783b */ /* 0x000ea20008000200 */
[----:B------:R-:W-:-:S03]  /*3c20*/  IMAD.MOV.U32 R0, RZ, RZ, 0x40 ;  /* 0x00000040ff007424 */ /* 0x000fc600078e00ff */
[C-C-:B------:R-:W-:Y:S01]  /*3c30*/  IMAD.IADD R87, R89.reuse, 0x1, R80.reuse ;  /* 0x0000000159577824 */ /* 0x140fe200078e0250 */
[----:B------:R-:W2:Y:S01]  /*3c40*/  LDSM.16.M88.4 R20, [R88+UR6+0x9000] ;  /* 0x009000065814783b */ /* 0x000ea20008000200 */
[----:B------:R-:W-:Y:S01]  /*3c50*/  IMAD.IADD R7, R2, 0x1, R80 ;  /* 0x0000000102077824 */ /* 0x000fe200078e0250 */
[----:B------:R-:W-:Y:S02]  /*3c60*/  SEL R0, R0, 0xffffffc0, !P2 ;  /* 0xffffffc000007807 */ /* 0x000fe40005000000 */
[----:B-1-3--:R-:W1:Y:S03]  /*3c70*/  LDSM.16.M88.4 R16, [R88+UR6+0x9800] ;  /* 0x009800065810783b */ /* 0x00ae660008000200 */
[--C-:B------:R-:W-:Y:S01]  /*3c80*/  IMAD.IADD R86, R89, 0x1, R0.reuse ;  /* 0x0000000159567824 */ /* 0x100fe200078e0200 */
[----:B----4-:R-:W-:Y:S01]  /*3c90*/  LDSM.16.M88.4 R12, [R87] ;  /* 0x00000000570c783b */ /* 0x010fe20000000200 */
[----:B------:R-:W-:-:S02]  /*3ca0*/  IMAD.IADD R2, R2, 0x1, R0 ;  /* 0x0000000102027824 */ /* 0x000fc400078e0200 */
[C---:B------:R-:W-:Y:S01]  /*3cb0*/  IMAD.IADD R85, R80.reuse, 0x1, R86 ;  /* 0x0000000150557824 */ /* 0x040fe200078e0256 */
[----:B------:R-:W3:Y:S01]  /*3cc0*/  LDSM.16.M88.4 R44, [R7+0x8000] ;  /* 0x00800000072c783b */ /* 0x000ee20000000200 */
[----:B------:R-:W-:-:S03]  /*3cd0*/  IMAD.IADD R0, R80, 0x1, R2 ;  /* 0x0000000150007824 */ /* 0x000fc600078e0202 */
[----:B------:R-:W4:Y:S04]  /*3ce0*/  LDSM.16.M88.4 R8, [R7+0x8800] ;  /* 0x008800000708783b */ /* 0x000f280000000200 */
[----:B------:R-:W4:Y:S04]  /*3cf0*/  LDSM.16.M88.4 R60, [R7+0x9000] ;  /* 0x00900000073c783b */ /* 0x000f280000000200 */
        /* <DEDUP_REMOVED lines=8> */
[C---:B--2---:R-:W-:Y:S08]  /*3d80*/  HMMA.16816.F32 R32, R64.reuse, R28, RZ ;  /* 0x0000001c4020723c */ /* 0x044ff000000018ff */
[C---:B------:R-:W-:Y:S08]  /*3d90*/  HMMA.16816.F32 R24, R64.reuse, R20, RZ ;  /* 0x000000144018723c */ /* 0x040ff000000018ff */
[C---:B------:R-:W-:Y:S08]  /*3da0*/  HMMA.16816.F32 R28, R64.reuse, R30, RZ ;  /* 0x0000001e401c723c */ /* 0x040ff000000018ff */
[C---:B------:R-:W-:Y:S08]  /*3db0*/  HMMA.16816.F32 R20, R64.reuse, R22, RZ ;  /* 0x000000164014723c */ /* 0x040ff000000018ff */
[C---:B-1----:R-:W-:Y:S08]  /*3dc0*/  HMMA.16816.F32 R68, R64.reuse, R16, RZ ;  /* 0x000000104044723c */ /* 0x042ff000000018ff */
[----:B------:R-:W-:Y:S01]  /*3dd0*/  HMMA.16816.F32 R64, R64, R18, RZ ;  /* 0x000000124040723c */ /* 0x000fe200000018ff */
[----:B------:R-:W1:Y:S07]  /*3de0*/  LDSM.16.M88.4 R16, [R7+0x9800] ;  /* 0x009800000710783b */ /* 0x000e6e0000000200 */
[C---:B---3--:R-:W-:Y:S08]  /*3df0*/  HMMA.16816.F32 R40, R12.reuse, R44, R40 ;  /* 0x0000002c0c28723c */ /* 0x048ff00000001828 */
[C---:B------:R-:W-:Y:S01]  /*3e00*/  HMMA.16816.F32 R36, R12.reuse, R46, R36 ;  /* 0x0000002e0c24723c */ /* 0x040fe20000001824 */
[----:B------:R-:W2:Y:S07]  /*3e10*/  LDSM.16.M88.4 R44, [R86] ;  /* 0x00000000562c783b */ /* 0x000eae0000000200 */
[C---:B----4-:R-:W-:Y:S08]  /*3e20*/  HMMA.16816.F32 R32, R12.reuse, R8, R32 ;  /* 0x000000080c20723c */ /* 0x050ff00000001820 */
        /* <DEDUP_REMOVED lines=74> */
[C---:B-1----:R-:W-:Y:S08]  /*42d0*/  HMMA.16816.F32 R40, R16.reuse, R12, R40 ;  /* 0x0000000c1028723c */ /* 0x042ff00000001828 */
        /* <DEDUP_REMOVED lines=44> */
[C---:B------:R-:W-:Y:S08]  /*45a0*/  HMMA.16816.F32 R40, R60.reuse, R56, R40 ;  /* 0x000000383c28723c */ /* 0x040ff00000001828 */
[C---:B------:R-:W-:Y:S01]  /*45b0*/  HMMA.16816.F32 R36, R60.reuse, R58, R36 ;  /* 0x0000003a3c24723c */ /* 0x040fe20000001824 */
[----:B------:R-:W5:Y:S07]  /*45c0*/  LDSM.16.M88.4 R56, [R88+UR6+0xe000] ;  /* 0x00e000065838783b */ /* 0x000f6e0008000200 */
[C---:B------:R-:W-:Y:S08]  /*45d0*/  HMMA.16816.F32 R68, R60.reuse, R44, R68 ;  /* 0x0000002c3c44723c */ /* 0x040ff00000001844 */
[----:B------:R-:W-:Y:S01]  /*45e0*/  HMMA.16816.F32 R64, R60, R46, R64 ;  /* 0x0000002e3c40723c */ /* 0x000fe20000001840 */
[----:B------:R-:W5:Y:S04]  /*45f0*/  LDSM.16.M88.4 R44, [R88+UR6+0xe800] ;  /* 0x00e80006582c783b */ /* 0x000f680008000200 */
[----:B------:R-:W-:Y:S03]  /*4600*/  LDSM.16.M88.4 R60, [R87+0x6000] ;  /* 0x00600000573c783b */ /* 0x000fe60000000200 */
[C---:B-1----:R-:W-:Y:S08]  /*4610*/  HMMA.16816.F32 R40, R16.reuse, R12, R40 ;  /* 0x0000000c1028723c */ /* 0x042ff00000001828 */
[C---:B------:R-:W-:Y:S01]  /*4620*/  HMMA.16816.F32 R36, R16.reuse, R14, R36 ;  /* 0x0000000e1024723c */ /* 0x040fe20000001824 */
[----:B------:R-:W1:Y:S04]  /*4630*/  LDSM.16.M88.4 R12, [R88+UR6+0xf000] ;  /* 0x00f00006580c783b */ /* 0x000e680008000200 */
[----:B------:R-:W-:Y:S03]  /*4640*/  LDSM.16.M88.4 R88, [R88+UR6+0xf800] ;  /* 0x00f800065858783b */ /* 0x000fe60008000200 */
[C---:B--2---:R-:W-:Y:S08]  /*4650*/  HMMA.16816.F32 R32, R16.reuse, R8, R32 ;  /* 0x000000081020723c */ /* 0x044ff00000001820 */
[C---:B------:R-:W-:Y:S01]  /*4660*/  HMMA.16816.F32 R28, R16.reuse, R10, R28 ;  /* 0x0000000a101c723c */ /* 0x040fe2000000181c */
[----:B------:R-:W2:Y:S07]  /*4670*/  LDSM.16.M88.4 R8, [R7+0xe000] ;  /* 0x00e000000708783b */ /* 0x000eae0000000200 */
[C---:B----4-:R-:W-:Y:S08]  /*4680*/  HMMA.16816.F32 R24, R16.reuse, R52, R24 ;  /* 0x000000341018723c */ /* 0x050ff00000001818 */
[C---:B------:R-:W-:Y:S01]  /*4690*/  HMMA.16816.F32 R20, R16.reuse, R54, R20 ;  /* 0x000000361014723c */ /* 0x040fe20000001814 */
[----:B------:R-:W-:Y:S07]  /*46a0*/  LDSM.16.M88.4 R52, [R86+0x6000] ;  /* 0x006000005634783b */ /* 0x000fee0000000200 */
[C---:B---3--:R-:W-:Y:S08]  /*46b0*/  HMMA.16816.F32 R68, R16.reuse, R48, R68 ;  /* 0x000000301044723c */ /* 0x048ff00000001844 */
[----:B------:R-:W-:Y:S01]  /*46c0*/  HMMA.16816.F32 R64, R16, R50, R64 ;  /* 0x000000321040723c */ /* 0x000fe20000001840 */
[----:B------:R-:W3:Y:S04]  /*46d0*/  LDSM.16.M88.4 R16, [R7+0xe800] ;  /* 0x00e800000710783b */ /* 0x000ee80000000200 */
[----:B------:R-:W4:Y:S03]  /*46e0*/  LDSM.16.M88.4 R48, [R7+0xf000] ;  /* 0x00f000000730783b */ /* 0x000f260000000200 */
[C---:B-----5:R-:W-:Y:S08]  /*46f0*/  HMMA.16816.F32 R40, R72.reuse, R56, R40 ;  /* 0x000000384828723c */ /* 0x060ff00000001828 */
[C---:B------:R-:W-:Y:S01]  /*4700*/  HMMA.16816.F32 R36, R72.reuse, R58, R36 ;  /* 0x0000003a4824723c */ /* 0x040fe20000001824 */
[----:B------:R-:W-:Y:S07]  /*4710*/  LDSM.16.M88.4 R56, [R2+0xf000] ;  /* 0x00f000000238783b */ /* 0x000fee0000000200 */
[C---:B------:R-:W-:Y:S08]  /*4720*/  HMMA.16816.F32 R32, R72.reuse, R44, R32 ;  /* 0x0000002c4820723c */ /* 0x040ff00000001820 */
[C---:B------:R-:W-:Y:S01]  /*4730*/  HMMA.16816.F32 R28, R72.reuse, R46, R28 ;  /* 0x0000002e481c723c */ /* 0x040fe2000000181c */
[----:B------:R-:W-:Y:S07]  /*4740*/  LDSM.16.M88.4 R44, [R2+0xe000] ;  /* 0x00e00000022c783b */ /* 0x000fee0000000200 */
[----:B-1----:R-:W-:Y:S08]  /*4750*/  HMMA.16816.F32 R24, R72, R12, R24 ;  /* 0x0000000c4818723c */ /* 0x002ff00000001818 */
[C---:B--2---:R-:W-:Y:S08]  /*4760*/  HMMA.16816.F32 R40, R60.reuse, R8, R40 ;  /* 0x000000083c28723c */ /* 0x044ff00000001828 */
[----:B------:R-:W-:Y:S01]  /*4770*/  HMMA.16816.F32 R36, R60, R10, R36 ;  /* 0x0000000a3c24723c */ /* 0x000fe20000001824 */
[----:B------:R-:W1:Y:S07]  /*4780*/  LDSM.16.M88.4 R8, [R2+0xe800] ;  /* 0x00e800000208783b */ /* 0x000e6e0000000200 */
[C---:B------:R-:W-:Y:S01]  /*4790*/  HMMA.16816.F32 R20, R72.reuse, R14, R20 ;  /* 0x0000000e4814723c */ /* 0x040fe20000001814 */
[----:B------:R2:W5:Y:S07]  /*47a0*/  LDSM.16.M88.4 R12, [R7+0xf800] ;  /* 0x00f80000070c783b */ /* 0x00056e0000000200 */
[C---:B------:R-:W-:Y:S08]  /*47b0*/  HMMA.16816.F32 R68, R72.reuse, R88, R68 ;  /* 0x000000584844723c */ /* 0x040ff00000001844 */
[----:B------:R-:W-:Y:S01]  /*47c0*/  HMMA.16816.F32 R64, R72, R90, R64 ;  /* 0x0000005a4840723c */ /* 0x000fe20000001840 */
[----:B------:R1:W-:Y:S07]  /*47d0*/  LDSM.16.M88.4 R72, [R2+0xf800] ;  /* 0x00f800000248783b */ /* 0x0003ee0000000200 */
[----:B---3--:R-:W-:Y:S01]  /*47e0*/  HMMA.16816.F32 R32, R60, R16, R32 ;  /* 0x000000103c20723c */ /* 0x008fe20000001820 */
[----:B--2---:R-:W-:-:S07]  /*47f0*/  LOP3.LUT R7, R214, 0x1f0, RZ, 0xc0, !PT ;  /* 0x000001f0d6077812 */ /* 0x004fce00078ec0ff */
[C---:B------:R-:W-:Y:S01]  /*4800*/  HMMA.16816.F32 R28, R60.reuse, R18, R28 ;  /* 0x000000123c1c723c */ /* 0x040fe2000000181c */
[----:B------:R-:W-:Y:S07]  /*4810*/  LDSM.16.M88.4 R16, [R85+0x6000] ;  /* 0x006000005510783b */ /* 0x000fee0000000200 */
[----:B----4-:R-:W-:Y:S01]  /*4820*/  HMMA.16816.F32 R88, R60, R48, R24 ;  /* 0x000000303c58723c */ /* 0x010fe20000001818 */
[----:B------:R-:W2:Y:S01]  /*4830*/  LDSM.16.M88.4 R24, [R0+0xe800] ;  /* 0x00e800000018783b */ /* 0x000ea20000000200 */
[----:B-1----:R-:W-:-:S04]  /*4840*/  SHF.R.U32.HI R2, RZ, 0x2, R213 ;  /* 0x00000002ff027819 */ /* 0x002fc800000116d5 */
[----:B------:R-:W-:Y:S02]  /*4850*/  LOP3.LUT R2, R2, 0x7, RZ, 0xc0, !PT ;  /* 0x0000000702027812 */ /* 0x000fe400078ec0ff */
[----:B------:R-:W-:Y:S01]  /*4860*/  HMMA.16816.F32 R48, R60, R50, R20 ;  /* 0x000000323c30723c */ /* 0x000fe20000001814 */
[----:B------:R-:W1:Y:S07]  /*4870*/  LDSM.16.M88.4 R20, [R0+0xf000] ;  /* 0x00f000000014783b */ /* 0x000e6e0000000200 */
[C---:B------:R-:W-:Y:S08]  /*4880*/  HMMA.16816.F32 R28, R52.reuse, R10, R28 ;  /* 0x0000000a341c723c */ /* 0x040ff0000000181c */
[C---:B------:R-:W-:Y:S08]  /*4890*/  HMMA.16816.F32 R40, R52.reuse, R44, R40 ;  /* 0x0000002c3428723c */ /* 0x040ff00000001828 */
[C---:B------:R-:W-:Y:S08]  /*48a0*/  HMMA.16816.F32 R36, R52.reuse, R46, R36 ;  /* 0x0000002e3424723c */ /* 0x040ff00000001824 */
[C---:B------:R-:W-:Y:S08]  /*48b0*/  HMMA.16816.F32 R48, R52.reuse, R58, R48 ;  /* 0x0000003a3430723c */ /* 0x040ff00000001830 */
[----:B------:R-:W-:Y:S01]  /*48c0*/  HMMA.16816.F32 R32, R52, R8, R32 ;  /* 0x000000083420723c */ /* 0x000fe20000001820 */
[----:B------:R3:W4:Y:S01]  /*48d0*/  LDSM.16.M88.4 R8, [R0+0xf800] ;  /* 0x00f800000008783b */ /* 0x0007220000000200 */
[----:B------:R-:W-:-:S06]  /*48e0*/  DEPBAR.LE SB0, 0x0 ;  /* 0x000080000000791a */ /* 0x000fcc0000000000 */
[----:B-----5:R-:W-:Y:S01]  /*48f0*/  HMMA.16816.F32 R68, R60, R12, R68 ;  /* 0x0000000c3c44723c */ /* 0x020fe20000001844 */
[----:B------:R-:W-:Y:S02]  /*4900*/  IMAD.U32 R13, RZ, RZ, UR14 ;  /* 0x0000000eff0d7e24 */ /* 0x000fe4000f8e00ff */
[----:B------:R-:W-:-:S05]  /*4910*/  IMAD.U32 R12, RZ, RZ, UR20 ;  /* 0x00000014ff0c7e24 */ /* 0x000fca000f8e00ff */
[----:B------:R-:W-:Y:S01]  /*4920*/  HMMA.16816.F32 R64, R60, R14, R64 ;  /* 0x0000000e3c40723c */ /* 0x000fe20000001840 */
[----:B------:R-:W-:-:S04]  /*4930*/  IADD3 R14, PT, PT, R2, UR26, R7 ;  /* 0x0000001a020e7c10 */ /* 0x000fc8000fffe007 */
[----:B------:R-:W-:Y:S01]  /*4940*/  IADD3 R12, PT, PT, R12, -UR21, R14 ;  /* 0x800000150c0c7c10 */ /* 0x000fe2000fffe00e */
[----:B---3--:R-:W-:Y:S02]  /*4950*/  IMAD.SHL.U32 R0, R213, 0x2, RZ ;  /* 0x00000002d5007824 */ /* 0x008fe400078e00ff */
[----:B--2---:R-:W-:Y:S03]  /*4960*/  HMMA.16816.F32 R28, R16, R26, R28 ;  /* 0x0000001a101c723c */ /* 0x004fe6000000181c */
[----:B------:R-:W-:-:S05]  /*4970*/  LOP3.LUT R0, R0, 0x6, RZ, 0xc0, !PT ;  /* 0x0000000600007812 */ /* 0x000fca00078ec0ff */
[----:B------:R-:W-:Y:S01]  /*4980*/  HMMA.16816.F32 R88, R52, R56, R88 ;  /* 0x000000383458723c */ /* 0x000fe20000001858 */
[----:B------:R-:W-:-:S04]  /*4990*/  IMAD R13, R13, 0x40, R0 ;  /* 0x000000400d0d7824 */ /* 0x000fc800078e0200 */
[C---:B------:R-:W-:Y:S01]  /*49a0*/  VIADD R27, R13.reuse, 0x8 ;  /* 0x000000080d1b7836 */ /* 0x040fe20000000000 */
[C---:B------:R-:W-:Y:S01]  /*49b0*/  ISETP.GE.AND P4, PT, R13.reuse, UR20, PT ;  /* 0x000000140d007c0c */ /* 0x040fe2000bf86270 */
[C---:B------:R-:W-:Y:S01]  /*49c0*/  VIADD R14, R13.reuse, 0x10 ;  /* 0x000000100d0e7836 */ /* 0x040fe20000000000 */
[C---:B------:R-:W-:Y:S01]  /*49d0*/  HMMA.16816.F32 R40, R16.reuse, R76, R40 ;  /* 0x0000004c1028723c */ /* 0x040fe20000001828 */
[----:B------:R-:W-:Y:S01]  /*49e0*/  VIADD R44, R13, 0x18 ;  /* 0x000000180d2c7836 */ /* 0x000fe20000000000 */
[----:B------:R-:W-:Y:S01]  /*49f0*/  ISETP.GE.AND P1, PT, R27, UR20, PT ;  /* 0x000000141b007c0c */ /* 0x000fe2000bf26270 */
[----:B------:R-:W-:Y:S01]  /*4a00*/  IMAD.IADD R27, R12, 0x1, -R27 ;  /* 0x000000010c1b7824 */ /* 0x000fe200078e0a1b */
[----:B------:R-:W-:Y:S01]  /*4a10*/  ISETP.GE.AND P6, PT, R14, UR20, PT ;  /* 0x000000140e007c0c */ /* 0x000fe2000bfc6270 */
[----:B------:R-:W-:Y:S02]  /*4a20*/  IMAD.IADD R15, R12, 0x1, -R44 ;  /* 0x000000010c0f7824 */ /* 0x000fe400078e0a2c */
[----:B------:R-:W-:Y:S01]  /*4a30*/  VIADD R45, R13, 0x11 ;  /* 0x000000110d2d7836 */ /* 0x000fe20000000000 */
[----:B------:R-:W-:Y:S01]  /*4a40*/  HMMA.16816.F32 R36, R16, R78, R36 ;  /* 0x0000004e1024723c */ /* 0x000fe20000001824 */
[----:B------:R-:W-:-:S02]  /*4a50*/  IABS R27, R27 ;  /* 0x0000001b001b7213 */ /* 0x000fc40000000000 */
[----:B------:R-:W-:Y:S02]  /*4a60*/  IABS R15, R15 ;  /* 0x0000000f000f7213 */ /* 0x000fe40000000000 */
[----:B------:R-:W-:Y:S02]  /*4a70*/  I2FP.F32.S32 R27, R27 ;  /* 0x0000001b001b7245 */ /* 0x000fe40000201400 */
[----:B------:R-:W-:Y:S01]  /*4a80*/  I2FP.F32.S32 R15, R15 ;  /* 0x0000000f000f7245 */ /* 0x000fe20000201400 */
[----:B-1----:R-:W-:Y:S01]  /*4a90*/  HMMA.16816.F32 R48, R16, R22, R48 ;  /* 0x000000161030723c */ /* 0x002fe20000001830 */
[----:B------:R-:W-:Y:S01]  /*4aa0*/  VIADD R23, R13, 0x1 ;  /* 0x000000010d177836 */ /* 0x000fe20000000000 */
[----:B------:R-:W-:Y:S01]  /*4ab0*/  ISETP.GE.AND P5, PT, R45, UR20, PT ;  /* 0x000000142d007c0c */ /* 0x000fe2000bfa6270 */
[----:B------:R-:W-:Y:S02]  /*4ac0*/  VIADD R22, R13, 0x9 ;  /* 0x000000090d167836 */ /* 0x000fe40000000000 */
[----:B------:R-:W-:Y:S01]  /*4ad0*/  FFMA.FTZ R15, R15, -UR5, R28 ;  /* 0x800000050f0f7c23 */ /* 0x000fe2000801001c */
[----:B------:R-:W-:Y:S01]  /*4ae0*/  ISETP.GE.AND P3, PT, R23, UR20, PT ;  /* 0x0000001417007c0c */ /* 0x000fe2000bf66270 */
[----:B------:R-:W-:Y:S01]  /*4af0*/  IMAD.IADD R26, R12, 0x1, -R22 ;  /* 0x000000010c1a7824 */ /* 0x000fe200078e0a16 */
[----:B------:R-:W-:Y:S01]  /*4b00*/  HMMA.16816.F32 R68, R52, R72, R68 ;  /* 0x000000483444723c */ /* 0x000fe20000001844 */
[----:B------:R-:W-:Y:S01]  /*4b10*/  BAR.SYNC.DEFER_BLOCKING 0x0 ;  /* 0x0000000000007b1d */ /* 0x000fe20000010000 */
[----:B------:R-:W-:Y:S01]  /*4b20*/  ISETP.GE.AND P0, PT, R22, UR20, PT ;  /* 0x0000001416007c0c */ /* 0x000fe2000bf06270 */
[----:B------:R-:W-:Y:S01]  /*4b30*/  FFMA.FTZ R27, R27, -UR5, R36 ;  /* 0x800000051b1b7c23 */ /* 0x000fe20008010024 */
[----:B------:R-:W-:Y:S01]  /*4b40*/  IABS R26, R26 ;  /* 0x0000001a001a7213 */ /* 0x000fe20000000000 */
[----:B------:R-:W-:-:S03]  /*4b50*/  VIADD R36, R13, 0x21 ;  /* 0x000000210d247836 */ /* 0x000fc60000000000 */
[C---:B------:R-:W-:Y:S01]  /*4b60*/  HMMA.16816.F32 R32, R16.reuse, R24, R32 ;  /* 0x000000181020723c */ /* 0x040fe20000001820 */
[----:B------:R-:W-:Y:S01]  /*4b70*/  IMAD.IADD R24, R12, 0x1, -R23 ;  /* 0x000000010c187824 */ /* 0x000fe200078e0a17 */
[----:B------:R-:W-:Y:S02]  /*4b80*/  I2FP.F32.S32 R26, R26 ;  /* 0x0000001a001a7245 */ /* 0x000fe40000201400 */
[----:B------:R-:W-:Y:S02]  /*4b90*/  FSEL R27, R27, -INF , !P1 ;  /* 0xff8000001b1b7808 */ /* 0x000fe40004800000 */
[----:B------:R-:W-:Y:S01]  /*4ba0*/  IABS R24, R24 ;  /* 0x0000001800187213 */ /* 0x000fe20000000000 */
[----:B------:R-:W-:Y:S01]  /*4bb0*/  FFMA.FTZ R26, R26, -UR5, R37 ;  /* 0x800000051a1a7c23 */ /* 0x000fe20008010025 */
[C---:B------:R-:W-:Y:S01]  /*4bc0*/  HMMA.16816.F32 R88, R16.reuse, R20, R88 ;  /* 0x000000141058723c */ /* 0x040fe20000001858 */
[----:B------:R-:W-:Y:S01]  /*4bd0*/  IMAD.IADD R21, R12, 0x1, -R14 ;  /* 0x000000010c157824 */ /* 0x000fe200078e0a0e */
[----:B------:R-:W-:Y:S01]  /*4be0*/  I2FP.F32.S32 R24, R24 ;  /* 0x0000001800187245 */ /* 0x000fe20000201400 */
[C---:B------:R-:W-:Y:S01]  /*4bf0*/  VIADD R37, R13.reuse, 0x20 ;  /* 0x000000200d257836 */ /* 0x040fe20000000000 */
[----:B------:R-:W-:Y:S01]  /*4c00*/  FSEL R26, R26, -INF , !P0 ;  /* 0xff8000001a1a7808 */ /* 0x000fe20004000000 */
[----:B------:R-:W-:Y:S01]  /*4c10*/  IMAD.IADD R20, R12, 0x1, -R45 ;  /* 0x000000010c147824 */ /* 0x000fe200078e0a2d */
[----:B------:R-:W-:Y:S01]  /*4c20*/  IABS R21, R21 ;  /* 0x0000001500157213 */ /* 0x000fe20000000000 */
[----:B------:R-:W-:Y:S01]  /*4c30*/  FFMA.FTZ R24, R24, -UR5, R41 ;  /* 0x8000000518187c23 */ /* 0x000fe20008010029 */
[----:B------:R-:W-:Y:S01]  /*4c40*/  VIADD R41, R13, 0x19 ;  /* 0x000000190d297836 */ /* 0x000fe20000000000 */
[----:B----4-:R-:W-:Y:S01]  /*4c50*/  HMMA.16816.F32 R68, R16, R8, R68 ;  /* 0x000000081044723c */ /* 0x010fe20000001844 */
[C---:B------:R-:W-:Y:S01]  /*4c60*/  IMAD.IADD R8, R12.reuse, 0x1, -R36 ;  /* 0x000000010c087824 */ /* 0x040fe200078e0a24 */
[----:B------:R-:W-:Y:S01]  /*4c70*/  I2FP.F32.S32 R21, R21 ;  /* 0x0000001500157245 */ /* 0x000fe20000201400 */
[C---:B------:R-:W-:Y:S01]  /*4c80*/  IMAD.IADD R9, R12.reuse, 0x1, -R41 ;  /* 0x000000010c097824 */ /* 0x040fe200078e0a29 */
[----:B------:R-:W-:Y:S01]  /*4c90*/  IABS R20, R20 ;  /* 0x0000001400147213 */ /* 0x000fe20000000000 */
[C---:B------:R-:W-:Y:S01]  /*4ca0*/  IMAD.IADD R25, R12.reuse, 0x1, -R37 ;  /* 0x000000010c197824 */ /* 0x040fe200078e0a25 */
[----:B------:R-:W-:Y:S01]  /*4cb0*/  IABS R8, R8 ;  /* 0x0000000800087213 */ /* 0x000fe20000000000 */
[----:B------:R-:W-:Y:S01]  /*4cc0*/  FFMA.FTZ R21, R21, -UR5, R32 ;  /* 0x8000000515157c23 */ /* 0x000fe20008010020 */
[----:B------:R-:W-:Y:S01]  /*4cd0*/  IABS R9, R9 ;  /* 0x0000000900097213 */ /* 0x000fe20000000000 */
[----:B------:R-:W-:Y:S01]  /*4ce0*/  VIADD R32, R12, 0x8 ;  /* 0x000000080c207836 */ /* 0x000fe20000000000 */
[----:B------:R-:W-:Y:S01]  /*4cf0*/  IABS R25, R25 ;  /* 0x0000001900197213 */ /* 0x000fe20000000000 */
[----:B------:R-:W-:Y:S01]  /*4d00*/  HMMA.16816.F32 R64, R52, R74, R64 ;  /* 0x0000004a3440723c */ /* 0x000fe20000001840 */
[----:B------:R-:W-:Y:S01]  /*4d10*/  I2FP.F32.S32 R9, R9 ;  /* 0x0000000900097245 */ /* 0x000fe20000201400 */
[C---:B------:R-:W-:Y:S01]  /*4d20*/  IMAD.IADD R28, R32.reuse, 0x1, -R23 ;  /* 0x00000001201c7824 */ /* 0x040fe200078e0a17 */
[----:B------:R-:W-:Y:S01]  /*4d30*/  I2FP.F32.S32 R8, R8 ;  /* 0x0000000800087245 */ /* 0x000fe20000201400 */
[C---:B------:R-:W-:Y:S01]  /*4d40*/  IMAD.IADD R14, R32.reuse, 0x1, -R14 ;  /* 0x00000001200e7824 */ /* 0x040fe200078e0a0e */
[----:B------:R-:W-:Y:S01]  /*4d50*/  I2FP.F32.S32 R25, R25 ;  /* 0x0000001900197245 */ /* 0x000fe20000201400 */
[----:B------:R-:W-:Y:S01]  /*4d60*/  FFMA.FTZ R9, R9, -UR5, R29 ;  /* 0x8000000509097c23 */ /* 0x000fe2000801001d */
[----:B------:R-:W-:-:S02]  /*4d70*/  IMAD.IADD R29, R32, 0x1, -R13 ;  /* 0x00000001201d7824 */ /* 0x000fc400078e0a0d */
[----:B------:R-:W-:Y:S01]  /*4d80*/  FFMA.FTZ R89, R8, -UR5, R89 ;  /* 0x8000000508597c23 */ /* 0x000fe20008010059 */
[----:B------:R-:W-:Y:S02]  /*4d90*/  IMAD.IADD R8, R12, 0x1, -R13 ;  /* 0x000000010c087824 */ /* 0x000fe400078e0a0d */
[----:B------:R-:W-:Y:S01]  /*4da0*/  FFMA.FTZ R88, R25, -UR5, R88 ;  /* 0x8000000519587c23 */ /* 0x000fe20008010058 */
[----:B------:R-:W-:Y:S01]  /*4db0*/  IMAD.IADD R25, R32, 0x1, -R22 ;  /* 0x0000000120197824 */ /* 0x000fe200078e0a16 */
[----:B------:R-:W-:Y:S02]  /*4dc0*/  IABS R23, R29 ;  /* 0x0000001d00177213 */ /* 0x000fe40000000000 */
[----:B------:R-:W-:Y:S02]  /*4dd0*/  IABS R8, R8 ;  /* 0x0000000800087213 */ /* 0x000fe40000000000 */
[----:B------:R-:W-:Y:S02]  /*4de0*/  IABS R25, R25 ;  /* 0x0000001900197213 */ /* 0x000fe40000000000 */
[----:B------:R-:W-:-:S02]  /*4df0*/  I2FP.F32.S32 R23, R23 ;  /* 0x0000001700177245 */ /* 0x000fc40000201400 */
[----:B------:R-:W-:Y:S01]  /*4e00*/  I2FP.F32.S32 R8, R8 ;  /* 0x0000000800087245 */ /* 0x000fe20000201400 */
[----:B------:R-:W-:Y:S01]  /*4e10*/  HMMA.16816.F32 R64, R16, R10, R64 ;  /* 0x0000000a1040723c */ /* 0x000fe20000001840 */
[----:B------:R-:W-:Y:S01]  /*4e20*/  IABS R14, R14 ;  /* 0x0000000e000e7213 */ /* 0x000fe20000000000 */
[----:B------:R-:W-:Y:S01]  /*4e30*/  FFMA.FTZ R23, R23, -UR5, R42 ;  /* 0x8000000517177c23 */ /* 0x000fe2000801002a */
[----:B------:R-:W-:Y:S01]  /*4e40*/  I2FP.F32.S32 R25, R25 ;  /* 0x0000001900197245 */ /* 0x000fe20000201400 */
[C---:B------:R-:W-:Y:S01]  /*4e50*/  FFMA.FTZ R29, R8.reuse, -UR5, R40 ;  /* 0x80000005081d7c23 */ /* 0x040fe20008010028 */
[----:B------:R-:W-:Y:S01]  /*4e60*/  I2FP.F32.S32 R14, R14 ;  /* 0x0000000e000e7245 */ /* 0x000fe20000201400 */
[----:B------:R-:W-:Y:S01]  /*4e70*/  FFMA.FTZ R38, R8, -UR5, R38 ;  /* 0x8000000508267c23 */ /* 0x000fe20008010026 */
[----:B------:R-:W-:Y:S01]  /*4e80*/  I2FP.F32.S32 R20, R20 ;  /* 0x0000001400147245 */ /* 0x000fe20000201400 */
[----:B------:R-:W-:Y:S01]  /*4e90*/  FFMA.FTZ R39, R25, -UR5, R39 ;  /* 0x8000000519277c23 */ /* 0x000fe20008010027 */
[----:B------:R-:W-:Y:S01]  /*4ea0*/  IABS R22, R28 ;  /* 0x0000001c00167213 */ /* 0x000fe20000000000 */
[----:B------:R-:W-:Y:S01]  /*4eb0*/  FFMA.FTZ R8, R14, -UR5, R34 ;  /* 0x800000050e087c23 */ /* 0x000fe20008010022 */
[----:B------:R-:W-:Y:S01]  /*4ec0*/  FSEL R29, R29, -INF , !P4 ;  /* 0xff8000001d1d7808 */ /* 0x000fe20006000000 */
[----:B------:R-:W-:Y:S01]  /*4ed0*/  FFMA.FTZ R20, R20, -UR5, R33 ;  /* 0x8000000514147c23 */ /* 0x000fe20008010021 */
[----:B------:R-:W-:Y:S01]  /*4ee0*/  FSEL R25, R23, -INF , !P4 ;  /* 0xff80000017197808 */ /* 0x000fe20006000000 */
[C---:B------:R-:W-:Y:S01]  /*4ef0*/  IMAD.IADD R14, R32.reuse, 0x1, -R45 ;  /* 0x00000001200e7824 */ /* 0x040fe200078e0a2d */
[----:B------:R-:W-:Y:S01]  /*4f00*/  I2FP.F32.S32 R22, R22 ;  /* 0x0000001600167245 */ /* 0x000fe20000201400 */
[----:B------:R-:W-:Y:S01]  /*4f10*/  IMAD.IADD R45, R32, 0x1, -R41 ;  /* 0x00000001202d7824 */ /* 0x000fe200078e0a29 */
[----:B------:R-:W-:Y:S01]  /*4f20*/  ISETP.GE.AND P4, PT, R44, UR20, PT ;  /* 0x000000142c007c0c */ /* 0x000fe2000bf86270 */
[C---:B------:R-:W-:Y:S01]  /*4f30*/  IMAD.IADD R44, R32.reuse, 0x1, -R44 ;  /* 0x00000001202c7824 */ /* 0x040fe200078e0a2c */
[----:B------:R-:W-:Y:S01]  /*4f40*/  IABS R14, R14 ;  /* 0x0000000e000e7213 */ /* 0x000fe20000000000 */
[----:B------:R-:W-:-:S02]  /*4f50*/  IMAD.IADD R34, R32, 0x1, -R37 ;  /* 0x0000000120227824 */ /* 0x000fc400078e0a25 */
[----:B------:R-:W-:Y:S01]  /*4f60*/  FFMA.FTZ R22, R22, -UR5, R43 ;  /* 0x8000000516167c23 */ /* 0x000fe2000801002b */
[----:B------:R-:W-:Y:S01]  /*4f70*/  IMAD.IADD R33, R32, 0x1, -R36 ;  /* 0x0000000120217824 */ /* 0x000fe200078e0a24 */
[----:B------:R-:W-:Y:S01]  /*4f80*/  IABS R44, R44 ;  /* 0x0000002c002c7213 */ /* 0x000fe20000000000 */
[C---:B------:R-:W-:Y:S01]  /*4f90*/  VIADD R40, R13.reuse, 0x29 ;  /* 0x000000290d287836 */ /* 0x040fe20000000000 */
[----:B------:R-:W-:Y:S01]  /*4fa0*/  IABS R45, R45 ;  /* 0x0000002d002d7213 */ /* 0x000fe20000000000 */
[----:B------:R-:W-:Y:S01]  /*4fb0*/  VIADD R43, R13, 0x39 ;  /* 0x000000390d2b7836 */ /* 0x000fe20000000000 */
[----:B------:R-:W-:Y:S02]  /*4fc0*/  IABS R34, R34 ;  /* 0x0000002200227213 */ /* 0x000fe40000000000 */
[----:B------:R-:W-:Y:S02]  /*4fd0*/  IABS R33, R33 ;  /* 0x0000002100217213 */ /* 0x000fe40000000000 */
[----:B------:R-:W-:-:S02]  /*4fe0*/  FSEL R28, R24, -INF , !P3 ;  /* 0xff800000181c7808 */ /* 0x000fc40005800000 */
[----:B------:R-:W-:Y:S02]  /*4ff0*/  FSEL R22, R22, -INF , !P3 ;  /* 0xff80000016167808 */ /* 0x000fe40005800000 */
[----:B------:R-:W-:Y:S01]  /*5000*/  FSEL R24, R38, -INF , !P1 ;  /* 0xff80000026187808 */ /* 0x000fe20004800000 */
[----:B------:R-:W-:Y:S01]  /*5010*/  VIADD R38, R13, 0x31 ;  /* 0x000000310d267836 */ /* 0x000fe20000000000 */
        /* <DEDUP_REMOVED lines=8> */
[----:B------:R-:W-:Y:S01]  /*50a0*/  ISETP.GE.AND P3, PT, R41, UR20, PT ;  /* 0x0000001429007c0c */ /* 0x000fe2000bf66270 */
[----:B------:R-:W-:Y:S01]  /*50b0*/  VIADD R41, R13, 0x28 ;  /* 0x000000280d297836 */ /* 0x000fe20000000000 */
[----:B------:R-:W-:Y:S01]  /*50c0*/  ISETP.GE.AND P1, PT, R37, UR20, PT ;  /* 0x0000001425007c0c */ /* 0x000fe2000bf26270 */
[----:B------:R-:W-:Y:S01]  /*50d0*/  VIADD R37, R13, 0x38 ;  /* 0x000000380d257836 */ /* 0x000fe20000000000 */
[----:B------:R-:W-:Y:S01]  /*50e0*/  FSEL R23, R39, -INF , !P0 ;  /* 0xff80000027177808 */ /* 0x000fe20004000000 */
[----:B------:R-:W-:-:S02]  /*50f0*/  VIADD R39, R13, 0x30 ;  /* 0x000000300d277836 */ /* 0x000fc40000000000 */
[----:B------:R-:W-:Y:S01]  /*5100*/  FFMA.FTZ R90, R34, -UR5, R90 ;  /* 0x80000005225a7c23 */ /* 0x000fe2000801005a */
[----:B------:R-:W-:Y:S01]  /*5110*/  FFMA.FTZ R91, R33, -UR5, R91 ;  /* 0x80000005215b7c23 */ /* 0x000fe2000801005b */
[C---:B------:R-:W-:Y:S01]  /*5120*/  IMAD.IADD R35, R12.reuse, 0x1, -R41 ;  /* 0x000000010c237824 */ /* 0x040fe200078e0a29 */
[----:B------:R-:W-:Y:S01]  /*5130*/  FSEL R21, R21, -INF , !P6 ;  /* 0xff80000015157808 */ /* 0x000fe20007000000 */
[----:B------:R-:W-:Y:S01]  /*5140*/  IMAD.IADD R34, R12, 0x1, -R40 ;  /* 0x000000010c227824 */ /* 0x000fe200078e0a28 */
[----:B------:R-:W-:Y:S01]  /*5150*/  FSEL R8, R8, -INF , !P6 ;  /* 0xff80000008087808 */ /* 0x000fe20007000000 */
[C---:B------:R-:W-:Y:S01]  /*5160*/  IMAD.IADD R33, R12.reuse, 0x1, -R39 ;  /* 0x000000010c217824 */ /* 0x040fe200078e0a27 */
[----:B------:R-:W-:Y:S01]  /*5170*/  IABS R35, R35 ;  /* 0x0000002300237213 */ /* 0x000fe20000000000 */
[C---:B------:R-:W-:Y:S01]  /*5180*/  IMAD.IADD R31, R12.reuse, 0x1, -R38 ;  /* 0x000000010c1f7824 */ /* 0x040fe200078e0a26 */
[----:B------:R-:W-:Y:S01]  /*5190*/  IABS R34, R34 ;  /* 0x0000002200227213 */ /* 0x000fe20000000000 */
[----:B------:R-:W-:Y:S01]  /*51a0*/  IMAD.IADD R30, R12, 0x1, -R37 ;  /* 0x000000010c1e7824 */ /* 0x000fe200078e0a25 */
[----:B------:R-:W-:-:S02]  /*51b0*/  IABS R33, R33 ;  /* 0x0000002100217213 */ /* 0x000fc40000000000 */
[----:B------:R-:W-:Y:S02]  /*51c0*/  IABS R31, R31 ;  /* 0x0000001f001f7213 */ /* 0x000fe40000000000 */
[----:B------:R-:W-:Y:S02]  /*51d0*/  IABS R30, R30 ;  /* 0x0000001e001e7213 */ /* 0x000fe40000000000 */
[----:B------:R-:W-:Y:S01]  /*51e0*/  ISETP.GE.AND P0, PT, R36, UR20, PT ;  /* 0x0000001424007c0c */ /* 0x000fe2000bf06270 */
[----:B------:R-:W-:Y:S01]  /*51f0*/  IMAD.IADD R36, R12, 0x1, -R43 ;  /* 0x000000010c247824 */ /* 0x000fe200078e0a2b */
[----:B------:R-:W-:Y:S01]  /*5200*/  ISETP.GE.AND P6, PT, R41, UR20, PT ;  /* 0x0000001429007c0c */ /* 0x000fe2000bfc6270 */
[----:B------:R-:W-:Y:S01]  /*5210*/  IMAD.IADD R41, R32, 0x1, -R41 ;  /* 0x0000000120297824 */ /* 0x000fe200078e0a29 */
[----:B------:R-:W-:Y:S02]  /*5220*/  FSEL R20, R20, -INF , !P5 ;  /* 0xff80000014147808 */ /* 0x000fe40006800000 */
[----:B------:R-:W-:-:S02]  /*5230*/  FSEL R14, R14, -INF , !P5 ;  /* 0xff8000000e0e7808 */ /* 0x000fc40006800000 */
[----:B------:R-:W-:Y:S01]  /*5240*/  ISETP.GE.AND P5, PT, R40, UR20, PT ;  /* 0x0000001428007c0c */ /* 0x000fe2000bfa6270 */
[----:B------:R-:W-:Y:S01]  /*5250*/  IMAD.IADD R40, R32, 0x1, -R40 ;  /* 0x0000000120287824 */ /* 0x000fe200078e0a28 */
[----:B------:R-:W-:Y:S02]  /*5260*/  FSEL R15, R15, -INF , !P4 ;  /* 0xff8000000f0f7808 */ /* 0x000fe40006000000 */
[----:B------:R-:W-:Y:S02]  /*5270*/  FSEL R13, R44, -INF , !P4 ;  /* 0xff8000002c0d7808 */ /* 0x000fe40006000000 */
[----:B------:R-:W-:Y:S02]  /*5280*/  FSEL R9, R9, -INF , !P3 ;  /* 0xff80000009097808 */ /* 0x000fe40005800000 */
[----:B------:R-:W-:Y:S02]  /*5290*/  FSEL R12, R45, -INF , !P3 ;  /* 0xff8000002d0c7808 */ /* 0x000fe40005800000 */
[----:B------:R-:W-:-:S02]  /*52a0*/  I2FP.F32.S32 R35, R35 ;  /* 0x0000002300237245 */ /* 0x000fc40000201400 */
        /* <DEDUP_REMOVED lines=8> */
[----:B------:R-:W-:Y:S01]  /*5330*/  IMAD.IADD R39, R32, 0x1, -R39 ;  /* 0x0000000120277824 */ /* 0x000fe200078e0a27 */
[----:B------:R-:W-:Y:S01]  /*5340*/  ISETP.GE.AND P3, PT, R38, UR20, PT ;  /* 0x0000001426007c0c */ /* 0x000fe2000bf66270 */
[C---:B------:R-:W-:Y:S01]  /*5350*/  IMAD.IADD R38, R32.reuse, 0x1, -R38 ;  /* 0x0000000120267824 */ /* 0x040fe200078e0a26 */
[----:B------:R-:W-:Y:S01]  /*5360*/  P2R R42, PR, RZ, 0x40 ;  /* 0x00000040ff2a7803 */ /* 0x000fe20000000000 */
[----:B------:R-:W-:Y:S01]  /*5370*/  FFMA.FTZ R31, R31, -UR5, R69 ;  /* 0x800000051f1f7c23 */ /* 0x000fe20008010045 */
[----:B------:R-:W-:Y:S01]  /*5380*/  ISETP.GE.AND P6, PT, R37, UR20, PT ;  /* 0x0000001425007c0c */ /* 0x000fe2000bfc6270 */
[C---:B------:R-:W-:Y:S01]  /*5390*/  IMAD.IADD R37, R32.reuse, 0x1, -R37 ;  /* 0x0000000120257824 */ /* 0x040fe200078e0a25 */
[----:B------:R-:W-:Y:S01]  /*53a0*/  P2R R44, PR, RZ, 0x20 ;  /* 0x00000020ff2c7803 */ /* 0x000fe20000000000 */
[----:B------:R-:W-:Y:S01]  /*53b0*/  IMAD.IADD R32, R32, 0x1, -R43 ;  /* 0x0000000120207824 */ /* 0x000fe200078e0a2b */
[----:B------:R-:W-:Y:S01]  /*53c0*/  P2R R45, PR, RZ, 0x10 ;  /* 0x00000010ff2d7803 */ /* 0x000fe20000000000 */
[----:B------:R-:W-:Y:S01]  /*53d0*/  FFMA.FTZ R30, R30, -UR5, R64 ;  /* 0x800000051e1e7c23 */ /* 0x000fe20008010040 */
[----:B------:R-:W-:-:S02]  /*53e0*/  FSEL R196, R88, -INF , !P1 ;  /* 0xff80000058c47808 */ /* 0x000fc40004800000 */
[----:B------:R-:W-:Y:S02]  /*53f0*/  FSEL R201, R90, -INF , !P1 ;  /* 0xff8000005ac97808 */ /* 0x000fe40004800000 */
[----:B------:R-:W-:Y:S02]  /*5400*/  P2R R46, PR, RZ, 0x8 ;  /* 0x00000008ff2e7803 */ /* 0x000fe40000000000 */
[----:B------:R-:W-:Y:S02]  /*5410*/  FSEL R197, R89, -INF , !P0 ;  /* 0xff80000059c57808 */ /* 0x000fe40004000000 */
[----:B------:R-:W-:Y:S02]  /*5420*/  FSEL R208, R91, -INF , !P0 ;  /* 0xff8000005bd07808 */ /* 0x000fe40004000000 */
[----:B------:R-:W-:Y:S02]  /*5430*/  ISETP.GE.AND P5, PT, R43, UR20, PT ;  /* 0x000000142b007c0c */ /* 0x000fe4000bfa6270 */
[----:B------:R-:W-:Y:S01]  /*5440*/  IABS R36, R36 ;  /* 0x0000002400247213 */ /* 0x000fe20000000000 */
[----:B------:R-:W-:Y:S10]  /*5450*/  BRA.U !UP1, `(.L_x_864) ;  /* 0x0000000509c47547 */ /* 0x000ff4000b800000 */
        /* <DEDUP_REMOVED lines=113> */
.L_x_864:
[----:B------:R-:W-:Y:S01]  /*5b70*/  FMNMX3.FTZ R10, R29, R28, R27, !PT ;  /* 0x0000001c1d0a7276 */ /* 0x000fe2000781001b */
[----:B-1----:R-:W-:Y:S01]  /*5b80*/  IMAD.MOV.U32 R18, RZ, RZ, R36 ;  /* 0x000000ffff127224 */ /* 0x002fe200078e0024 */
[----:B------:R-:W-:Y:S01]  /*5b90*/  ISETP.NE.AND P4, PT, R42, RZ, PT ;  /* 0x000000ff2a00720c */ /* 0x000fe20003f85270 */
[----:B------:R-:W1:Y:S01]  /*5ba0*/  LDCU UR4, c[0x0][0x3e0] ;  /* 0x00007c00ff0477ac */ /* 0x000e620008000800 */
[----:B------:R-:W-:Y:S01]  /*5bb0*/  FMNMX3.FTZ R10, R10, R26, R21, !PT ;  /* 0x0000001a0a0a7276 */ /* 0x000fe20007810015 */
[----:B------:R-:W-:Y:S01]  /*5bc0*/  IMAD.U32 R220, RZ, RZ, UR19 ;  /* 0x00000013ffdc7e24 */ /* 0x000fe2000f8e00ff */
[----:B------:R-:W-:Y:S01]  /*5bd0*/  ISETP.NE.AND P3, PT, R44, RZ, PT ;  /* 0x000000ff2c00720c */ /* 0x000fe20003f65270 */
[----:B------:R-:W-:Y:S01]  /*5be0*/  USHF.L.U32 UR13, UR15, 0x1, URZ ;  /* 0x000000010f0d7899 */ /* 0x000fe200080006ff */
[----:B------:R-:W-:Y:S01]  /*5bf0*/  FMNMX3.FTZ R10, R10, R20, R15, !PT ;  /* 0x000000140a0a7276 */ /* 0x000fe2000781000f */
[----:B------:R-:W-:Y:S01]  /*5c00*/  UIADD3 UR11, UPT, UPT, UR28, -0x61c88647, URZ ;  /* 0x9e3779b91c0b7890 */ /* 0x000fe2000fffe0ff */
[----:B------:R-:W-:Y:S01]  /*5c10*/  ISETP.NE.AND P1, PT, R45, RZ, PT ;  /* 0x000000ff2d00720c */ /* 0x000fe20003f25270 */
[----:B------:R-:W-:Y:S01]  /*5c20*/  UIADD3 UR10, UPT, UPT, UR28, 0x3c6ef372, URZ ;  /* 0x3c6ef3721c0a7890 */ /* 0x000fe2000fffe0ff */
[----:B------:R-:W-:Y:S01]  /*5c30*/  FSEL R198, R35, -INF , !P4 ;  /* 0xff80000023c67808 */ /* 0x000fe20006000000 */
[----:B------:R-:W2:Y:S01]  /*5c40*/  LDCU UR12, c[0x0][0x45c] ;  /* 0x00008b80ff0c77ac */ /* 0x000ea20008000800 */
[----:B------:R-:W-:Y:S01]  /*5c50*/  FMNMX3.FTZ R10, R10, R9, R196, !PT ;  /* 0x000000090a0a7276 */ /* 0x000fe200078100c4 */
[----:B------:R-:W3:Y:S01]  /*5c60*/  LDC R202, c[0x0][0x4f8] ;  /* 0x00013e00ffca7b82 */ /* 0x000ee20000000800 */
[----:B------:R-:W-:Y:S01]  /*5c70*/  I2FP.F32.S32 R18, R18 ;  /* 0x0000001200127245 */ /* 0x000fe20000201400 */
[----:B------:R-:W-:Y:S01]  /*5c80*/  UIADD3 UR17, UPT, UPT, UR29, 0x32370b8f, URZ ;  /* 0x32370b8f1d117890 */ /* 0x000fe2000fffe0ff */
[----:B------:R-:W-:Y:S01]  /*5c90*/  IABS R16, R40 ;  /* 0x0000002800107213 */ /* 0x000fe20000000000 */
[----:B------:R-:W-:Y:S01]  /*5ca0*/  UIADD3 UR9, UPT, UPT, UR28, -0x255992d5, URZ ;  /* 0xdaa66d2b1c097890 */ /* 0x000fe2000fffe0ff */
[----:B------:R-:W-:Y:S01]  /*5cb0*/  ISETP.NE.AND P0, PT, R46, RZ, PT ;  /* 0x000000ff2e00720c */ /* 0x000fe20003f05270 */
[----:B------:R-:W-:Y:S01]  /*5cc0*/  FFMA.FTZ R65, R18, -UR5, R65 ;  /* 0x8000000512417c23 */ /* 0x000fe20008010041 */
[----:B------:R-:W-:Y:S01]  /*5cd0*/  FSEL R199, R34, -INF , !P3 ;  /* 0xff80000022c77808 */ /* 0x000fe20005800000 */
[----:B-1----:R-:W-:Y:S01]  /*5ce0*/  UIMAD UR4, UR23, UR4, UR22 ;  /* 0x00000004170472a4 */ /* 0x002fe2000f8e0216 */
[----:B------:R-:W-:Y:S01]  /*5cf0*/  FSEL R218, R33, -INF , !P1 ;  /* 0xff80000021da7808 */ /* 0x000fe20004800000 */
[----:B------:R-:W-:Y:S01]  /*5d00*/  UIADD3 UR22, UPT, UPT, UR29, 0x76cf5d0a, URZ ;  /* 0x76cf5d0a1d167890 */ /* 0x000fe2000fffe0ff */
[----:B------:R-:W-:Y:S01]  /*5d10*/  FMNMX3.FTZ R10, R10, R197, R198, !PT ;  /* 0x000000c50a0a7276 */ /* 0x000fe200078100c6 */
[----:B------:R-:W-:Y:S01]  /*5d20*/  USHF.L.U32 UR7, UR4, 0x5, URZ ;  /* 0x0000000504077899 */ /* 0x000fe200080006ff */
[----:B------:R-:W-:Y:S01]  /*5d30*/  I2FP.F32.S32 R16, R16 ;  /* 0x0000001000107245 */ /* 0x000fe20000201400 */
[----:B------:R-:W-:Y:S01]  /*5d40*/  UIADD3 UR8, UPT, UPT, UR28, 0x78dde6e4, URZ ;  /* 0x78dde6e41c087890 */ /* 0x000fe2000fffe0ff */
[----:B------:R-:W-:Y:S01]  /*5d50*/  FSEL R217, R31, -INF , !P0 ;  /* 0xff8000001fd97808 */ /* 0x000fe20004000000 */
[----:B------:R-:W-:Y:S01]  /*5d60*/  USHF.R.S32.HI UR4, URZ, 0x1f, UR7 ;  /* 0x0000001fff047899 */ /* 0x000fe20008011407 */
[----:B------:R-:W-:Y:S01]  /*5d70*/  FSEL R216, R30, -INF , !P6 ;  /* 0xff8000001ed87808 */ /* 0x000fe20007000000 */
[----:B------:R-:W-:Y:S01]  /*5d80*/  FFMA.FTZ R51, R16, -UR5, R51 ;  /* 0x8000000510337c23 */ /* 0x000fe20008010033 */
[----:B------:R-:W-:Y:S01]  /*5d90*/  FMNMX3.FTZ R10, R10, R199, R218, !PT ;  /* 0x000000c70a0a7276 */ /* 0x000fe200078100da */
[----:B------:R-:W-:Y:S01]  /*5da0*/  UIADD3 UR15, UPT, UPT, UR29, -0x56f99767, URZ ;  /* 0xa90668991d0f7890 */ /* 0x000fe2000fffe0ff */
[----:B------:R-:W-:Y:S01]  /*5db0*/  IABS R17, R41 ;  /* 0x0000002900117213 */ /* 0x000fe20000000000 */
[----:B------:R-:W-:Y:S01]  /*5dc0*/  UIADD3 UR16, UPT, UPT, UR29, -0x126145ec, URZ ;  /* 0xed9eba141d107890 */ /* 0x000fe2000fffe0ff */
[----:B------:R-:W-:Y:S01]  /*5dd0*/  IABS R11, R39 ;  /* 0x00000027000b7213 */ /* 0x000fe20000000000 */
[----:B------:R-:W-:Y:S01]  /*5de0*/  UIADD3 UR14, UPT, UPT, UR29, 0x646e171e, URZ ;  /* 0x646e171e1d0e7890 */ /* 0x000fe2000fffe0ff */
[----:B------:R-:W-:-:S02]  /*5df0*/  FSEL R211, R65, -INF , !P5 ;  /* 0xff80000041d37808 */ /* 0x000fc40006800000 */
[----:B------:R-:W-:Y:S02]  /*5e00*/  FMNMX3.FTZ R10, R10, R217, R216, !PT ;  /* 0x000000d90a0a7276 */ /* 0x000fe400078100d8 */
[----:B------:R-:W-:Y:S02]  /*5e10*/  IABS R37, R37 ;  /* 0x0000002500257213 */ /* 0x000fe40000000000 */
[----:B------:R-:W-:Y:S02]  /*5e20*/  FMNMX3.FTZ R16, R25, R22, R24, !PT ;  /* 0x0000001619107276 */ /* 0x000fe40007810018 */
[----:B------:R-:W-:Y:S01]  /*5e30*/  I2FP.F32.S32 R17, R17 ;  /* 0x0000001100117245 */ /* 0x000fe20000201400 */
[----:B------:R-:W-:Y:S01]  /*5e40*/  IMAD.MOV.U32 R18, RZ, RZ, R37 ;  /* 0x000000ffff127224 */ /* 0x000fe200078e0025 */
[----:B------:R-:W-:Y:S02]  /*5e50*/  I2FP.F32.S32 R11, R11 ;  /* 0x0000000b000b7245 */ /* 0x000fe40000201400 */
[----:B------:R-:W-:Y:S01]  /*5e60*/  FMNMX.FTZ R10, R211, R10, !PT ;  /* 0x0000000ad30a7209 */ /* 0x000fe20007810000 */
[----:B------:R-:W-:Y:S01]  /*5e70*/  FFMA.FTZ R50, R17, -UR5, R50 ;  /* 0x8000000511327c23 */ /* 0x000fe20008010032 */
[----:B------:R-:W-:Y:S01]  /*5e80*/  FMNMX3.FTZ R16, R16, R23, R8, !PT ;  /* 0x0000001710107276 */ /* 0x000fe20007810008 */
[----:B------:R-:W-:Y:S01]  /*5e90*/  FFMA.FTZ R70, R11, -UR5, R70 ;  /* 0x800000050b467c23 */ /* 0x000fe20008010046 */
[----:B------:R-:W-:Y:S01]  /*5ea0*/  IABS R38, R38 ;  /* 0x0000002600267213 */ /* 0x000fe20000000000 */
[----:B------:R-:W1:Y:S01]  /*5eb0*/  SHFL.BFLY PT, R11, R10, 0x2, 0x1f ;  /* 0x0c401f000a0b7f89 */ /* 0x000e6200000e0000 */
[----:B------:R-:W-:-:S02]  /*5ec0*/  FMNMX3.FTZ R16, R16, R14, R13, !PT ;  /* 0x0000000e10107276 */ /* 0x000fc4000781000d */
[----:B------:R-:W-:Y:S02]  /*5ed0*/  I2FP.F32.S32 R38, R38 ;  /* 0x0000002600267245 */ /* 0x000fe40000201400 */
[----:B------:R-:W-:Y:S02]  /*5ee0*/  IABS R17, R32 ;  /* 0x0000002000117213 */ /* 0x000fe40000000000 */
[----:B------:R-:W-:Y:S01]  /*5ef0*/  I2FP.F32.S32 R18, R18 ;  /* 0x0000001200127245 */ /* 0x000fe20000201400 */
[----:B------:R-:W-:Y:S01]  /*5f00*/  FFMA.FTZ R71, R38, -UR5, R71 ;  /* 0x8000000526477c23 */ /* 0x000fe20008010047 */
[----:B------:R-:W-:Y:S02]  /*5f10*/  FSEL R203, R50, -INF , !P4 ;  /* 0xff80000032cb7808 */ /* 0x000fe40006000000 */
[----:B------:R-:W-:Y:S01]  /*5f20*/  FMNMX3.FTZ R16, R16, R12, R201, !PT ;  /* 0x0000000c10107276 */ /* 0x000fe200078100c9 */
[----:B------:R-:W-:Y:S01]  /*5f30*/  FFMA.FTZ R66, R18, -UR5, R66 ;  /* 0x8000000512427c23 */ /* 0x000fe20008010042 */
[----:B------:R-:W-:-:S02]  /*5f40*/  I2FP.F32.S32 R17, R17 ;  /* 0x0000001100117245 */ /* 0x000fc40000201400 */
[----:B------:R-:W-:Y:S02]  /*5f50*/  FSEL R204, R51, -INF , !P3 ;  /* 0xff80000033cc7808 */ /* 0x000fe40005800000 */
[----:B------:R-:W-:Y:S01]  /*5f60*/  FSEL R210, R70, -INF , !P1 ;  /* 0xff80000046d27808 */ /* 0x000fe20004800000 */
[----:B------:R-:W-:Y:S01]  /*5f70*/  FFMA.FTZ R17, R17, -UR5, R67 ;  /* 0x8000000511117c23 */ /* 0x000fe20008010043 */
[----:B------:R-:W-:Y:S02]  /*5f80*/  FMNMX3.FTZ R16, R16, R208, R203, !PT ;  /* 0x000000d010107276 */ /* 0x000fe400078100cb */
[----:B------:R-:W-:Y:S02]  /*5f90*/  FSEL R209, R71, -INF , !P0 ;  /* 0xff80000047d17808 */ /* 0x000fe40004000000 */
[----:B------:R-:W-:Y:S02]  /*5fa0*/  FSEL R206, R66, -INF , !P6 ;  /* 0xff80000042ce7808 */ /* 0x000fe40007000000 */
[----:B------:R-:W-:-:S02]  /*5fb0*/  FMNMX3.FTZ R16, R16, R204, R210, !PT ;  /* 0x000000cc10107276 */ /* 0x000fc400078100d2 */
[----:B------:R-:W-:Y:S02]  /*5fc0*/  FSEL R205, R17, -INF , !P5 ;  /* 0xff80000011cd7808 */ /* 0x000fe40006800000 */
[----:B------:R-:W-:Y:S02]  /*5fd0*/  FMNMX3.FTZ R16, R16, R209, R206, !PT ;  /* 0x000000d110107276 */ /* 0x000fe400078100ce */
[----:B-1----:R-:W-:Y:S02]  /*5fe0*/  FMNMX.FTZ R10, R10, R11, !PT ;  /* 0x0000000b0a0a7209 */ /* 0x002fe40007810000 */
[----:B------:R-:W-:Y:S02]  /*5ff0*/  FMNMX.FTZ R16, R205, R16, !PT ;  /* 0x00000010cd107209 */ /* 0x000fe40007810000 */
[----:B------:R-:W-:Y:S01]  /*6000*/  SHF.R.U32.HI R233, RZ, 0x5, R213 ;  /* 0x00000005ffe97819 */ /* 0x000fe200000116d5 */
[----:B------:R-:W1:Y:S01]  /*6010*/  SHFL.BFLY PT, R164, R10, 0x1, 0x1f ;  /* 0x0c201f000aa47f89 */ /* 0x000e6200000e0000 */
[----:B------:R-:W-:-:S02]  /*6020*/  LOP3.LUT R244, R213, 0x1f, RZ, 0xc0, !PT ;  /* 0x0000001fd5f47812 */ /* 0x000fc400078ec0ff */
[----:B------:R-:W-:Y:S01]  /*6030*/  LOP3.LUT R195, R3, 0x200, R81, 0xf8, !PT ;  /* 0x0000020003c37812 */ /* 0x000fe200078ef851 */
[----:B------:R-:W4:Y:S01]  /*6040*/  SHFL.BFLY PT, R11, R16, 0x2, 0x1f ;  /* 0x0c401f00100b7f89 */ /* 0x000f2200000e0000 */
[----:B------:R-:W-:Y:S01]  /*6050*/  IMAD R220, R220, 0x4, R233 ;  /* 0x00000004dcdc7824 */ /* 0x000fe200078e02e9 */
[----:B------:R-:W-:Y:S01]  /*6060*/  IADD3 R244, P1, P0, R83, UR7, R244 ;  /* 0x0000000753f47c10 */ /* 0x000fe2000f83e0f4 */
[----:B------:R-:W-:Y:S01]  /*6070*/  UIADD3 UR7, UPT, UPT, UR13, -0x2, URZ ;  /* 0xfffffffe0d077890 */ /* 0x000fe2000fffe0ff */
[----:B------:R-:W-:Y:S01]  /*6080*/  LEA R195, R195, UR6, 0x1 ;  /* 0x00000006c3c37c11 */ /* 0x000fe2000f8e08ff */
[----:B------:R-:W-:Y:S01]  /*6090*/  IMAD.WIDE.U32 R220, R220, -0x326172a9, RZ ;  /* 0xcd9e8d57dcdc7825 */ /* 0x000fe200078e00ff */
[----:B------:R-:W-:Y:S01]  /*60a0*/  IADD3.X R242, PT, PT, R82, UR4, RZ, P1, P0 ;  /* 0x0000000452f27c10 */ /* 0x000fe20008fe04ff */
[----:B------:R-:W-:Y:S01]  /*60b0*/  UIADD3 UR4, UPT, UPT, UR29, -0x4498517b, URZ ;  /* 0xbb67ae851d047890 */ /* 0x000fe2000fffe0ff */
[----:B---3--:R-:W-:Y:S01]  /*60c0*/  LOP3.LUT R202, R202, 0xff, RZ, 0xc0, !PT ;  /* 0x000000ffcaca7812 */ /* 0x008fe200078ec0ff */
[----:B------:R-:W-:Y:S01]  /*60d0*/  IMAD.WIDE.U32 R244, R244, -0x2daee0ad, RZ ;  /* 0xd2511f53f4f47825 */ /* 0x000fe200078e00ff */
[----:B------:R-:W-:Y:S01]  /*60e0*/  LOP3.LUT R242, R242, UR28, R221, 0x96, !PT ;  /* 0x0000001cf2f27c12 */ /* 0x000fe2000f8e96dd */
[----:B------:R-:W-:Y:S01]  /*60f0*/  LDSM.16.MT88.4 R156, [R195+0x10000] ;  /* 0x01000000c39c783b */ /* 0x000fe20000004200 */
[----:B------:R-:W-:Y:S01]  /*6100*/  UIADD3 UR13, UPT, UPT, UR13, -0x1, URZ ;  /* 0xffffffff0d0d7890 */ /* 0x000fe2000fffe0ff */
[----:B------:R-:W-:Y:S01]  /*6110*/  IMAD.U32 R17, RZ, RZ, UR7 ;  /* 0x00000007ff117e24 */ /* 0x000fe2000f8e00ff */
[----:B------:R-:W-:Y:S01]  /*6120*/  UIADD3 UR7, UPT, UPT, UR28, 0x1715609d, URZ ;  /* 0x1715609d1c077890 */ /* 0x000fe2000fffe0ff */
[----:B------:R-:W-:Y:S01]  /*6130*/  IMAD.WIDE.U32 R242, R242, -0x2daee0ad, RZ ;  /* 0xd2511f53f2f27825 */ /* 0x000fe200078e00ff */
[----:B------:R-:W-:Y:S02]  /*6140*/  LDSM.16.MT88.4 R64, [R195+0x12000] ;  /* 0x01200000c340783b */ /* 0x000fe40000004200 */
[----:B------:R-:W-:Y:S01]  /*6150*/  LOP3.LUT R17, R17, UR29, R245, 0x96, !PT ;  /* 0x0000001d11117c12 */ /* 0x000fe2000f8e96f5 */
[----:B------:R-:W-:Y:S01]  /*6160*/  VIADD R194, R195, 0x10040 ;  /* 0x00010040c3c27836 */ /* 0x000fe20000000000 */
[----:B------:R-:W-:Y:S01]  /*6170*/  LOP3.LUT R238, R244, UR4, R243, 0x96, !PT ;  /* 0x00000004f4ee7c12 */ /* 0x000fe2000f8e96f3 */
[----:B------:R-:W-:Y:S01]  /*6180*/  UIADD3 UR4, UPT, UPT, UR28, -0x4ab325aa, URZ ;  /* 0xb54cda561c047890 */ /* 0x000fe2000fffe0ff */
[----:B-1----:R-:W-:Y:S01]  /*6190*/  FMNMX.FTZ R164, R10, R164, !PT ;  /* 0x000000a40aa47209 */ /* 0x002fe20007810000 */
[----:B------:R-:W-:Y:S01]  /*61a0*/  IMAD.WIDE.U32 R30, R17, -0x326172a9, RZ ;  /* 0xcd9e8d57111e7825 */ /* 0x000fe200078e00ff */
[----:B----4-:R-:W-:Y:S01]  /*61b0*/  FMNMX.FTZ R11, R16, R11, !PT ;  /* 0x0000000b100b7209 */ /* 0x010fe20007810000 */
[----:B------:R-:W-:Y:S01]  /*61c0*/  LDSM.16.MT88.4 R96, [R195+0x14000] ;  /* 0x01400000c360783b */ /* 0x000fe20000004200 */
[----:B------:R-:W-:Y:S01]  /*61d0*/  FSETP.NEU.FTZ.AND P0, PT, R164, -INF , PT ;  /* 0xff800000a400780b */ /* 0x000fe20003f1d000 */
[----:B------:R-:W-:Y:S01]  /*61e0*/  IMAD.WIDE.U32 R238, R238, -0x326172a9, RZ ;  /* 0xcd9e8d57eeee7825 */ /* 0x000fe200078e00ff */
[----:B------:R-:W-:Y:S01]  /*61f0*/  LOP3.LUT R16, R220, UR11, R31, 0x96, !PT ;  /* 0x0000000bdc107c12 */ /* 0x000fe2000f8e961f */
[----:B------:R-:W1:Y:S02]  /*6200*/  SHFL.BFLY PT, R10, R11, 0x1, 0x1f ;  /* 0x0c201f000b0a7f89 */ /* 0x000e6400000e0000 */
[----:B--2---:R-:W-:Y:S01]  /*6210*/  FMUL.FTZ R215, R164, UR12 ;  /* 0x0000000ca4d77c20 */ /* 0x004fe20008410000 */
[----:B------:R-:W-:Y:S01]  /*6220*/  IMAD R202, R202, 0x10000, R202 ;  /* 0x00010000caca7824 */ /* 0x000fe200078e02ca */
[----:B------:R-:W-:Y:S01]  /*6230*/  LOP3.LUT R30, R30, UR10, R239, 0x96, !PT ;  /* 0x0000000a1e1e7c12 */ /* 0x000fe2000f8e96ef */
[----:B------:R-:W-:Y:S01]  /*6240*/  IMAD.WIDE.U32 R18, R16, -0x2daee0ad, RZ ;  /* 0xd2511f5310127825 */ /* 0x000fe200078e00ff */
[----:B------:R-:W-:Y:S01]  /*6250*/  LDSM.16.MT88.4 R128, [R195+0x16000] ;  /* 0x01600000c380783b */ /* 0x000fe20000004200 */
[----:B------:R-:W-:-:S02]  /*6260*/  FSEL R215, R215, RZ, P0 ;  /* 0x000000ffd7d77208 */ /* 0x000fc40000000000 */
[----:B------:R-:W-:Y:S01]  /*6270*/  IMAD.WIDE.U32 R30, R30, -0x2daee0ad, RZ ;  /* 0xd2511f531e1e7825 */ /* 0x000fe200078e00ff */
[----:B------:R-:W-:-:S03]  /*6280*/  LOP3.LUT R16, R242, UR22, R19, 0x96, !PT ;  /* 0x00000016f2107c12 */ /* 0x000fc6000f8e9613 */
[--C-:B------:R-:W-:Y:S01]  /*6290*/  FFMA.FTZ R192, R29, UR12, -R215.reuse ;  /* 0x0000000c1dc07c23 */ /* 0x100fe200080108d7 */
[----:B------:R-:W-:Y:S01]  /*62a0*/  FFMA.FTZ R191, R28, UR12, -R215 ;  /* 0x0000000c1cbf7c23 */ /* 0x000fe200080108d7 */
[----:B------:R-:W-:Y:S01]  /*62b0*/  LOP3.LUT R18, R18, UR17, R31, 0x96, !PT ;  /* 0x0000001112127c12 */ /* 0x000fe2000f8e961f */
[----:B------:R-:W-:-:S04]  /*62c0*/  IMAD.WIDE.U32 R16, R16, -0x326172a9, RZ ;  /* 0xcd9e8d5710107825 */ /* 0x000fc800078e00ff */
[--C-:B------:R-:W-:Y:S01]  /*62d0*/  FFMA.FTZ R187, R26, UR12, -R215.reuse ;  /* 0x0000000c1abb7c23 */ /* 0x100fe200080108d7 */
[--C-:B------:R-:W-:Y:S01]  /*62e0*/  FFMA.FTZ R190, R27, UR12, -R215.reuse ;  /* 0x0000000c1bbe7c23 */ /* 0x100fe200080108d7 */
[----:B------:R-:W-:Y:S01]  /*62f0*/  FFMA.FTZ R183, R20, UR12, -R215 ;  /* 0x0000000c14b77c23 */ /* 0x000fe200080108d7 */
[----:B------:R-:W-:-:S04]  /*6300*/  IMAD.WIDE.U32 R18, R18, -0x326172a9, RZ ;  /* 0xcd9e8d5712127825 */ /* 0x000fc800078e00ff */
[--C-:B------:R-:W-:Y:S01]  /*6310*/  FFMA.FTZ R167, R9, UR12, -R215.reuse ;  /* 0x0000000c09a77c23 */ /* 0x100fe200080108d7 */
[----:B------:R-:W-:Y:S01]  /*6320*/  MUFU.EX2 R192, R192 ;  /* 0x000000c000c07308 */ /* 0x000fe20000000800 */
[----:B------:R-:W-:Y:S01]  /*6330*/  FFMA.FTZ R186, R21, UR12, -R215 ;  /* 0x0000000c15ba7c23 */ /* 0x000fe200080108d7 */
[----:B------:R-:W-:Y:S01]  /*6340*/  IMAD.IADD R200, R80, 0x1, R195 ;  /* 0x0000000150c87824 */ /* 0x000fe200078e02c3 */
[----:B------:R-:W-:Y:S01]  /*6350*/  LOP3.LUT R16, R16, UR8, R19, 0x96, !PT ;  /* 0x0000000810107c12 */ /* 0x000fe2000f8e9613 */
[----:B------:R-:W-:Y:S01]  /*6360*/  FFMA.FTZ R182, R15, UR12, -R215 ;  /* 0x0000000c0fb67c23 */ /* 0x000fe200080108d7 */
[----:B-1----:R-:W-:Y:S01]  /*6370*/  FMNMX.FTZ R3, R11, R10, !PT ;  /* 0x0000000a0b037209 */ /* 0x002fe20007810000 */
[----:B------:R-:W-:Y:S01]  /*6380*/  VIADD R10, R195, 0x10000 ;  /* 0x00010000c30a7836 */ /* 0x000fe20000000000 */
[----:B------:R-:W-:Y:S01]  /*6390*/  LOP3.LUT R11, R238, UR9, R17, 0x96, !PT ;  /* 0x00000009ee0b7c12 */ /* 0x000fe2000f8e9611 */
[----:B------:R-:W-:Y:S01]  /*63a0*/  IMAD.WIDE.U32 R16, R16, -0x2daee0ad, RZ ;  /* 0xd2511f5310107825 */ /* 0x000fe200078e00ff */
[----:B------:R-:W-:-:S03]  /*63b0*/  FSETP.NEU.FTZ.AND P0, PT, R3, -INF , PT ;  /* 0xff8000000300780b */ /* 0x000fc60003f1d000 */
[----:B------:R-:W-:Y:S01]  /*63c0*/  FMUL.FTZ R207, R3, UR12 ;  /* 0x0000000c03cf7c20 */ /* 0x000fe20008410000 */
[----:B------:R-:W-:Y:S01]  /*63d0*/  MUFU.EX2 R191, R191 ;  /* 0x000000bf00bf7308 */ /* 0x000fe20000000800 */
[----:B------:R-:W-:Y:S01]  /*63e0*/  IMAD.WIDE.U32 R28, R11, -0x2daee0ad, RZ ;  /* 0xd2511f530b1c7825 */ /* 0x000fe200078e00ff */
[----:B------:R-:W-:Y:S03]  /*63f0*/  LDSM.16.MT88.4 R40, [R200+0x10000] ;  /* 0x01000000c828783b */ /* 0x000fe60000004200 */
[----:B------:R-:W-:Y:S01]  /*6400*/  FFMA.FTZ R198, R198, UR12, -R215 ;  /* 0x0000000cc6c67c23 */ /* 0x000fe200080108d7 */
[----:B------:R-:W-:Y:S01]  /*6410*/  FSEL R207, R207, RZ, P0 ;  /* 0x000000ffcfcf7208 */ /* 0x000fe20000000000 */
[----:B------:R-:W-:Y:S01]  /*6420*/  @P2 VIADD R194, R10, 0xffffffc0 ;  /* 0xffffffc00ac22836 */ /* 0x000fe20000000000 */
[----:B------:R-:W-:Y:S01]  /*6430*/  LOP3.LUT R26, R28, UR15, R17, 0x96, !PT ;  /* 0x0000000f1c1a7c12 */ /* 0x000fe2000f8e9611 */
[----:B------:R-:W-:Y:S01]  /*6440*/  LDSM.16.MT88.4 R72, [R200+0x12000] ;  /* 0x01200000c848783b */ /* 0x000fe20000004200 */
[----:B------:R-:W-:Y:S01]  /*6450*/  LOP3.LUT R10, R30, UR16, R29, 0x96, !PT ;  /* 0x000000101e0a7c12 */ /* 0x000fe2000f8e961d */
[--C-:B------:R-:W-:Y:S01]  /*6460*/  FFMA.FTZ R189, R25, UR12, -R207.reuse ;  /* 0x0000000c19bd7c23 */ /* 0x100fe200080108cf */
[----:B------:R-:W-:Y:S01]  /*6470*/  FFMA.FTZ R188, R22, UR12, -R207 ;  /* 0x0000000c16bc7c23 */ /* 0x000fe200080108cf */
[----:B------:R-:W-:-:S04]  /*6480*/  IMAD.WIDE.U32 R26, R26, -0x326172a9, RZ ;  /* 0xcd9e8d571a1a7825 */ /* 0x000fc800078e00ff */
[----:B------:R-:W-:Y:S01]  /*6490*/  FFMA.FTZ R181, R8, UR12, -R207 ;  /* 0x0000000c08b57c23 */ /* 0x000fe200080108cf */
[----:B------:R-:W-:Y:S01]  /*64a0*/  MUFU.EX2 R190, R190 ;  /* 0x000000be00be7308 */ /* 0x000fe20000000800 */
[----:B------:R-:W-:Y:S01]  /*64b0*/  LDSM.16.MT88.4 R104, [R200+0x14000] ;  /* 0x01400000c868783b */ /* 0x000fe20000004200 */
[----:B------:R-:W-:Y:S01]  /*64c0*/  IMAD.WIDE.U32 R10, R10, -0x326172a9, RZ ;  /* 0xcd9e8d570a0a7825 */ /* 0x000fe200078e00ff */
[----:B------:R-:W-:-:S03]  /*64d0*/  PRMT R146, R26, 0x7771, RZ ;  /* 0x000077711a927816 */ /* 0x000fc600000000ff */
[----:B------:R-:W-:Y:S01]  /*64e0*/  FFMA.FTZ R185, R24, UR12, -R207 ;  /* 0x0000000c18b97c23 */ /* 0x000fe200080108cf */
[----:B------:R-:W-:Y:S01]  /*64f0*/  LDSM.16.MT88.4 R136, [R200+0x16000] ;  /* 0x01600000c888783b */ /* 0x000fe20000004200 */
[----:B------:R-:W-:Y:S01]  /*6500*/  IMAD.MOV.U32 R17, RZ, RZ, R26 ;  /* 0x000000ffff117224 */ /* 0x000fe200078e001a */
[----:B------:R-:W-:Y:S01]  /*6510*/  LOP3.LUT R145, R10, UR4, R27, 0x96, !PT ;  /* 0x000000040a917c12 */ /* 0x000fe2000f8e961b */
[----:B------:R-:W-:Y:S01]  /*6520*/  MUFU.EX2 R189, R189 ;  /* 0x000000bd00bd7308 */ /* 0x000fe20000000800 */
[----:B------:R-:W-:Y:S01]  /*6530*/  IMAD.IADD R193, R80, 0x1, R194 ;  /* 0x0000000150c17824 */ /* 0x000fe200078e02c2 */
[----:B------:R-:W-:Y:S01]  /*6540*/  LOP3.LUT R20, R18, UR7, R11, 0x96, !PT ;  /* 0x0000000712147c12 */ /* 0x000fe2000f8e960b */
[----:B------:R-:W-:Y:S01]  /*6550*/  LDSM.16.MT88.4 R48, [R194] ;  /* 0x00000000c230783b */ /* 0x000fe20000004200 */
[----:B------:R-:W-:Y:S01]  /*6560*/  LOP3.LUT R17, R17, 0xff, RZ, 0xc0, !PT ;  /* 0x000000ff11117812 */ /* 0x000fe200078ec0ff */
[--C-:B------:R-:W-:Y:S01]  /*6570*/  FFMA.FTZ R184, R23, UR12, -R207.reuse ;  /* 0x0000000c17b87c23 */ /* 0x100fe200080108cf */
[----:B------:R-:W-:Y:S01]  /*6580*/  PRMT R10, R145, 0x7632, R10 ;  /* 0x00007632910a7816 */ /* 0x000fe2000000000a */
[----:B------:R-:W-:Y:S01]  /*6590*/  LDSM.16.MT88.4 R56, [R193] ;  /* 0x00000000c138783b */ /* 0x000fe20000004200 */
[----:B------:R-:W1:Y:S01]  /*65a0*/  MUFU.EX2 R188, R188 ;  /* 0x000000bc00bc7308 */ /* 0x000e620000000800 */
[----:B------:R-:W-:Y:S01]  /*65b0*/  PRMT R146, R17, 0x5410, R146 ;  /* 0x0000541011927816 */ /* 0x000fe20000000092 */
[----:B------:R-:W-:Y:S01]  /*65c0*/  IMAD.WIDE.U32 R20, R20, -0x2daee0ad, RZ ;  /* 0xd2511f5314147825 */ /* 0x000fe200078e00ff */
[C---:B------:R-:W-:Y:S01]  /*65d0*/  LOP3.LUT R144, R145.reuse, 0xffff, RZ, 0xc0, !PT ;  /* 0x0000ffff91907812 */ /* 0x040fe200078ec0ff */
[----:B------:R-:W-:Y:S01]  /*65e0*/  LDSM.16.MT88.4 R80, [R194+0x2000] ;  /* 0x00200000c250783b */ /* 0x000fe20000004200 */
[----:B------:R-:W-:Y:S01]  /*65f0*/  LOP3.LUT R17, R145, 0xff, RZ, 0xc0, !PT ;  /* 0x000000ff91117812 */ /* 0x000fe200078ec0ff */
[----:B------:R-:W-:Y:S01]  /*6600*/  FFMA.FTZ R166, R13, UR12, -R207 ;  /* 0x0000000c0da67c23 */ /* 0x000fe200080108cf */
[----:B------:R-:W-:Y:S01]  /*6610*/  SHF.R.U32.HI R145, RZ, 0x18, R145 ;  /* 0x00000018ff917819 */ /* 0x000fe20000011691 */
[----:B------:R-:W2:Y:S01]  /*6620*/  MUFU.EX2 R187, R187 ;  /* 0x000000bb00bb7308 */ /* 0x000ea20000000800 */
[----:B------:R-:W-:Y:S01]  /*6630*/  LOP3.LUT R10, R10, 0xff, RZ, 0xc0, !PT ;  /* 0x000000ff0a0a7812 */ /* 0x000fe200078ec0ff */
[----:B------:R-:W-:Y:S01]  /*6640*/  LDSM.16.MT88.4 R88, [R193+0x2000] ;  /* 0x00200000c158783b */ /* 0x000fe20000004200 */
[----:B------:R-:W-:Y:S01]  /*6650*/  SHF.R.U32.HI R144, RZ, 0x8, R144 ;  /* 0x00000008ff907819 */ /* 0x000fe20000011690 */
[----:B------:R-:W-:Y:S01]  /*6660*/  FFMA.FTZ R180, R14, UR12, -R207 ;  /* 0x0000000c0eb47c23 */ /* 0x000fe200080108cf */
[----:B------:R-:W-:Y:S01]  /*6670*/  PRMT R145, R10, 0x5410, R145 ;  /* 0x000054100a917816 */ /* 0x000fe20000000091 */
[----:B------:R-:W-:Y:S01]  /*6680*/  LDSM.16.MT88.4 R112, [R194+0x4000] ;  /* 0x00400000c270783b */ /* 0x000fe20000004200 */
[----:B------:R-:W-:Y:S01]  /*6690*/  PRMT R144, R17, 0x5410, R144 ;  /* 0x0000541011907816 */ /* 0x000fe20000000090 */
[----:B------:R-:W-:Y:S01]  /*66a0*/  MUFU.EX2 R185, R185 ;  /* 0x000000b900b97308 */ /* 0x000fe20000000800 */
[----:B-1----:R-:W-:Y:S01]  /*66b0*/  F2FP.F16.F32.PACK_AB R10, R188, R189 ;  /* 0x000000bdbc0a723e */ /* 0x002fe200000000ff */
[----:B------:R-:W-:Y:S01]  /*66c0*/  LDSM.16.MT88.4 R120, [R193+0x4000] ;  /* 0x00400000c178783b */ /* 0x000fe20000004200 */
[--C-:B------:R-:W-:Y:S01]  /*66d0*/  HSET2.LE.AND R145, R145, R202.reuse, PT ;  /* 0x000000ca91917233 */ /* 0x100fe20003803000 */
[----:B------:R-:W-:Y:S01]  /*66e0*/  IMAD.MOV.U32 R13, RZ, RZ, R20 ;  /* 0x000000ffff0d7224 */ /* 0x000fe200078e0014 */
[C---:B------:R-:W-:Y:S01]  /*66f0*/  PRMT R19, R26.reuse, 0x7773, RZ ;  /* 0x000077731a137816 */ /* 0x040fe200000000ff */
[----:B------:R-:W-:Y:S01]  /*6700*/  LDSM.16.MT88.4 R152, [R194+0x6000] ;  /* 0x00600000c298783b */ /* 0x000fe20000004200 */
[----:B------:R-:W-:Y:S01]  /*6710*/  PRMT R147, R26, 0x7772, RZ ;  /* 0x000077721a937816 */ /* 0x000fe200000000ff */
[----:B------:R-:W1:Y:S01]  /*6720*/  MUFU.EX2 R184, R184 ;  /* 0x000000b800b87308 */ /* 0x000e620000000800 */
[----:B------:R-:W-:Y:S01]  /*6730*/  LOP3.LUT R145, R10, R145, RZ, 0xc0, !PT ;  /* 0x000000910a917212 */ /* 0x000fe200078ec0ff */
[----:B------:R-:W-:Y:S01]  /*6740*/  FFMA.FTZ R165, R12, UR12, -R207 ;  /* 0x0000000c0ca57c23 */ /* 0x000fe200080108cf */
[----:B------:R-:W3:Y:S01]  /*6750*/  LDSM.16.MT88.4 R8, [R193+0x6000] ;  /* 0x00600000c108783b */ /* 0x000ee20000004200 */
[--C-:B------:R-:W-:Y:S01]  /*6760*/  HSET2.LE.AND R144, R144, R202.reuse, PT ;  /* 0x000000ca90907233 */ /* 0x100fe20003803000 */
[----:B------:R-:W-:Y:S01]  /*6770*/  FFMA.FTZ R199, R199, UR12, -R215 ;  /* 0x0000000cc7c77c23 */ /* 0x000fe200080108d7 */
[----:B------:R-:W-:Y:S01]  /*6780*/  PRMT R147, R147, 0x5410, R19 ;  /* 0x0000541093937816 */ /* 0x000fe20000000013 */
[----:B------:R-:W-:Y:S01]  /*6790*/  LDSM.16.MT88.4 R176, [R200+0x14800] ;  /* 0x01480000c8b0783b */ /* 0x000fe20000004200 */
[----:B------:R-:W-:Y:S01]  /*67a0*/  F2FP.F16.F32.PACK_AB R17, R191, R192 ;  /* 0x000000c0bf11723e */ /* 0x000fe200000000ff */
[----:B------:R-:W-:Y:S01]  /*67b0*/  MUFU.EX2 R182, R182 ;  /* 0x000000b600b67308 */ /* 0x000fe20000000800 */
[----:B--2---:R-:W-:Y:S01]  /*67c0*/  F2FP.F16.F32.PACK_AB R22, R187, R190 ;  /* 0x000000bebb16723e */ /* 0x004fe200000000ff */
[----:B------:R-:W-:Y:S01]  /*67d0*/  LDSM.16.MT88.4 R24, [R200+0x10800] ;  /* 0x01080000c818783b */ /* 0x000fe20000004200 */
[--C-:B------:R-:W-:Y:S01]  /*67e0*/  HSET2.LE.AND R146, R146, R202.reuse, PT ;  /* 0x000000ca92927233 */ /* 0x100fe20003803000 */
[--C-:B------:R-:W-:Y:S01]  /*67f0*/  FFMA.FTZ R196, R196, UR12, -R215.reuse ;  /* 0x0000000cc4c47c23 */ /* 0x100fe200080108d7 */
[----:B------:R-:W-:Y:S01]  /*6800*/  LOP3.LUT R147, R147, 0xff00ff, RZ, 0xc0, !PT ;  /* 0x00ff00ff93937812 */ /* 0x000fe200078ec0ff */
[----:B------:R-:W-:Y:S01]  /*6810*/  LDSM.16.MT88.4 R32, [R193+0x800] ;  /* 0x00080000c120783b */ /* 0x000fe20000004200 */
[----:B------:R-:W-:Y:S01]  /*6820*/  LOP3.LUT R144, R17, R144, RZ, 0xc0, !PT ;  /* 0x0000009011907212 */ /* 0x000fe200078ec0ff */
[----:B------:R-:W2:Y:S01]  /*6830*/  MUFU.EX2 R167, R167 ;  /* 0x000000a700a77308 */ /* 0x000ea20000000800 */
[----:B------:R-:W-:Y:S01]  /*6840*/  PRMT R18, R20, 0x7771, RZ ;  /* 0x0000777114127816 */ /* 0x000fe200000000ff */
[----:B------:R-:W-:Y:S01]  /*6850*/  LDSM.16.MT88.4 R168, [R194+0x800] ;  /* 0x00080000c2a8783b */ /* 0x000fe20000004200 */
[----:B------:R-:W-:Y:S01]  /*6860*/  LOP3.LUT R13, R13, 0xff, RZ, 0xc0, !PT ;  /* 0x000000ff0d0d7812 */ /* 0x000fe200078ec0ff */
[----:B------:R-:W-:Y:S01]  /*6870*/  FFMA.FTZ R197, R197, UR12, -R215 ;  /* 0x0000000cc5c57c23 */ /* 0x000fe200080108d7 */
[----:B------:R-:W-:Y:S01]  /*6880*/  LOP3.LUT R17, R16, UR14, R21, 0x96, !PT ;  /* 0x0000000e10117c12 */ /* 0x000fe2000f8e9615 */
[----:B------:R-:W-:Y:S01]  /*6890*/  LDSM.16.MT88.4 R172, [R200+0x16800] ;  /* 0x01680000c8ac783b */ /* 0x000fe20000004200 */
[----:B------:R-:W-:Y:S01]  /*68a0*/  LOP3.LUT R146, R22, R146, RZ, 0xc0, !PT ;  /* 0x0000009216927212 */ /* 0x000fe200078ec0ff */
[----:B------:R-:W-:Y:S01]  /*68b0*/  MUFU.EX2 R181, R181 ;  /* 0x000000b500b57308 */ /* 0x000fe20000000800 */
[C---:B------:R-:W-:Y:S01]  /*68c0*/  PRMT R14, R20.reuse, 0x7773, RZ ;  /* 0x00007773140e7816 */ /* 0x040fe200000000ff */
[--C-:B------:R-:W-:Y:S01]  /*68d0*/  FFMA.FTZ R201, R201, UR12, -R207.reuse ;  /* 0x0000000cc9c97c23 */ /* 0x100fe200080108cf */
[----:B------:R-:W-:Y:S01]  /*68e0*/  PRMT R28, R20, 0x7772, RZ ;  /* 0x00007772141c7816 */ /* 0x000fe200000000ff */
[----:B------:R-:W-:Y:S01]  /*68f0*/  FFMA.FTZ R203, R203, UR12, -R207 ;  /* 0x0000000ccbcb7c23 */ /* 0x000fe200080108cf */
[----:B------:R-:W-:Y:S01]  /*6900*/  PRMT R18, R13, 0x5410, R18 ;  /* 0x000054100d127816 */ /* 0x000fe20000000012 */
[----:B------:R-:W4:Y:S01]  /*6910*/  LDSM.16.MT88.4 R20, [R200+0x12800] ;  /* 0x01280000c814783b */ /* 0x000f220000004200 */
[--C-:B------:R-:W-:Y:S01]  /*6920*/  HSET2.LE.AND R147, R147, R202.reuse, PT ;  /* 0x000000ca93937233 */ /* 0x100fe20003803000 */
[----:B------:R-:W5:Y:S01]  /*6930*/  MUFU.EX2 R180, R180 ;  /* 0x000000b400b47308 */ /* 0x000f620000000800 */
[C---:B------:R-:W-:Y:S01]  /*6940*/  PRMT R13, R17.reuse, 0x7632, R13 ;  /* 0x00007632110d7816 */ /* 0x040fe2000000000d */
[--C-:B------:R-:W-:Y:S01]  /*6950*/  FFMA.FTZ R204, R204, UR12, -R207.reuse ;  /* 0x0000000ccccc7c23 */ /* 0x100fe200080108cf */
[----:B-1----:R-:W-:Y:S01]  /*6960*/  F2FP.F16.F32.PACK_AB R19, R184, R185 ;  /* 0x000000b9b813723e */ /* 0x002fe200000000ff */
[----:B------:R-:W-:Y:S01]  /*6970*/  FFMA.FTZ R208, R208, UR12, -R207 ;  /* 0x0000000cd0d07c23 */ /* 0x000fe200080108cf */
[----:B------:R-:W-:Y:S01]  /*6980*/  PRMT R28, R28, 0x5410, R14 ;  /* 0x000054101c1c7816 */ /* 0x000fe2000000000e */
[--C-:B------:R-:W-:Y:S01]  /*6990*/  FFMA.FTZ R216, R216, UR12, -R215.reuse ;  /* 0x0000000cd8d87c23 */ /* 0x100fe200080108d7 */
[C---:B------:R-:W-:Y:S01]  /*69a0*/  LOP3.LUT R16, R17.reuse, 0xffff, RZ, 0xc0, !PT ;  /* 0x0000ffff11107812 */ /* 0x040fe200078ec0ff */
[----:B------:R-:W-:Y:S01]  /*69b0*/  MUFU.EX2 R166, R166 ;  /* 0x000000a600a67308 */ /* 0x000fe20000000800 */
[----:B------:R-:W-:Y:S01]  /*69c0*/  LOP3.LUT R14, R17, 0xff, RZ, 0xc0, !PT ;  /* 0x000000ff110e7812 */ /* 0x000fe200078ec0ff */
[----:B------:R-:W-:Y:S01]  /*69d0*/  FFMA.FTZ R247, R211, UR12, -R215 ;  /* 0x0000000cd3f77c23 */ /* 0x000fe200080108d7 */
[----:B------:R-:W-:Y:S01]  /*69e0*/  SHF.R.U32.HI R17, RZ, 0x18, R17 ;  /* 0x00000018ff117819 */ /* 0x000fe20000011611 */
[--C-:B------:R-:W-:Y:S01]  /*69f0*/  FFMA.FTZ R218, R218, UR12, -R215.reuse ;  /* 0x0000000cdada7c23 */ /* 0x100fe200080108d7 */
[----:B------:R-:W-:Y:S01]  /*6a00*/  LOP3.LUT R13, R13, 0xff, RZ, 0xc0, !PT ;  /* 0x000000ff0d0d7812 */ /* 0x000fe200078ec0ff */
[----:B------:R-:W-:Y:S01]  /*6a10*/  FFMA.FTZ R217, R217, UR12, -R215 ;  /* 0x0000000cd9d97c23 */ /* 0x000fe200080108d7 */
[----:B------:R-:W-:Y:S01]  /*6a20*/  LOP3.LUT R147, R19, R147, RZ, 0xc0, !PT ;  /* 0x0000009313937212 */ /* 0x000fe200078ec0ff */
[----:B------:R-:W1:Y:S01]  /*6a30*/  MUFU.EX2 R165, R165 ;  /* 0x000000a500a57308 */ /* 0x000e620000000800 */
[--C-:B------:R-:W-:Y:S01]  /*6a40*/  HSET2.LE.AND R18, R18, R202.reuse, PT ;  /* 0x000000ca12127233 */ /* 0x100fe20003803000 */
[--C-:B------:R-:W-:Y:S01]  /*6a50*/  FFMA.FTZ R210, R210, UR12, -R207.reuse ;  /* 0x0000000cd2d27c23 */ /* 0x100fe200080108cf */
[----:B--2---:R-:W-:Y:S01]  /*6a60*/  F2FP.F16.F32.PACK_AB R12, R167, R182 ;  /* 0x000000b6a70c723e */ /* 0x004fe200000000ff */
[----:B------:R-:W-:Y:S01]  /*6a70*/  FFMA.FTZ R209, R209, UR12, -R207 ;  /* 0x0000000cd1d17c23 */ /* 0x000fe200080108cf */
[----:B------:R-:W-:Y:S01]  /*6a80*/  PRMT R17, R13, 0x5410, R17 ;  /* 0x000054100d117816 */ /* 0x000fe20000000011 */
[C---:B---3--:R-:W-:Y:S01]  /*6a90*/  HMMA.16816.F32 R148, R144.reuse, R8, RZ ;  /* 0x000000089094723c */ /* 0x048fe200000018ff */
[----:B------:R-:W-:Y:S01]  /*6aa0*/  LOP3.LUT R28, R28, 0xff00ff, RZ, 0xc0, !PT ;  /* 0x00ff00ff1c1c7812 */ /* 0x000fe200078ec0ff */
[----:B------:R-:W-:Y:S01]  /*6ab0*/  MUFU.EX2 R186, R186 ;  /* 0x000000ba00ba7308 */ /* 0x000fe20000000800 */
[----:B------:R-:W-:Y:S01]  /*6ac0*/  SHF.R.U32.HI R16, RZ, 0x8, R16 ;  /* 0x00000008ff107819 */ /* 0x000fe20000011610 */
[--C-:B------:R-:W-:Y:S01]  /*6ad0*/  FFMA.FTZ R206, R206, UR12, -R207.reuse ;  /* 0x0000000ccece7c23 */ /* 0x100fe200080108cf */
[----:B------:R-:W-:Y:S01]  /*6ae0*/  LOP3.LUT R18, R12, R18, RZ, 0xc0, !PT ;  /* 0x000000120c127212 */ /* 0x000fe200078ec0ff */
[----:B------:R-:W-:Y:S01]  /*6af0*/  FFMA.FTZ R246, R205, UR12, -R207 ;  /* 0x0000000ccdf67c23 */ /* 0x000fe200080108cf */
[----:B------:R-:W-:Y:S01]  /*6b00*/  PRMT R16, R14, 0x5410, R16 ;  /* 0x000054100e107816 */ /* 0x000fe20000000010 */
[C---:B------:R-:W-:Y:S01]  /*6b10*/  HMMA.16816.F32 R36, R144.reuse, R40, RZ ;  /* 0x000000289024723c */ /* 0x040fe200000018ff */
[--C-:B------:R-:W-:Y:S01]  /*6b20*/  HSET2.LE.AND R9, R28, R202.reuse, PT ;  /* 0x000000ca1c097233 */ /* 0x100fe20003803000 */
[----:B------:R-:W2:Y:S01]  /*6b30*/  MUFU.EX2 R183, R183 ;  /* 0x000000b700b77308 */ /* 0x000ea20000000800 */
[--C-:B------:R-:W-:Y:S01]  /*6b40*/  HSET2.LE.AND R17, R17, R202.reuse, PT ;  /* 0x000000ca11117233 */ /* 0x100fe20003803000 */
[----:B------:R-:W3:Y:S01]  /*6b50*/  LDSM.16.MT88.4 R12, [R195+0x10800] ;  /* 0x01080000c30c783b */ /* 0x000ee20000004200 */
[----:B-----5:R-:W-:Y:S01]  /*6b60*/  F2FP.F16.F32.PACK_AB R8, R180, R181 ;  /* 0x000000b5b408723e */ /* 0x020fe200000000ff */
[----:B------:R-:W-:Y:S01]  /*6b70*/  FADD.FTZ R191, R192, R191 ;  /* 0x000000bfc0bf7221 */ /* 0x000fe20000010000 */
[----:B-1----:R-:W-:Y:S01]  /*6b80*/  F2FP.F16.F32.PACK_AB R19, R165, R166 ;  /* 0x000000a6a513723e */ /* 0x002fe200000000ff */
[----:B------:R-:W-:Y:S01]  /*6b90*/  HMMA.16816.F32 R68, R144, R72, RZ ;  /* 0x000000489044723c */ /* 0x000fe200000018ff */
[----:B------:R-:W-:Y:S01]  /*6ba0*/  LOP3.LUT R17, R8, R17, RZ, 0xc0, !PT ;  /* 0x0000001108117212 */ /* 0x000fe200078ec0ff */
[----:B------:R-:W-:Y:S01]  /*6bb0*/  MUFU.EX2 R198, R198 ;  /* 0x000000c600c67308 */ /* 0x000fe20000000800 */
[----:B------:R-:W-:Y:S01]  /*6bc0*/  LOP3.LUT R19, R19, R9, RZ, 0xc0, !PT ;  /* 0x0000000913137212 */ /* 0x000fe200078ec0ff */
[----:B------:R-:W-:Y:S01]  /*6bd0*/  FADD.FTZ R188, R189, R188 ;  /* 0x000000bcbdbc7221 */ /* 0x000fe20000010000 */
[----:B------:R-:W-:Y:S01]  /*6be0*/  HSET2.LE.AND R16, R16, R202, PT ;  /* 0x000000ca10107233 */ /* 0x000fe20003803000 */
[----:B------:R-:W-:-:S02]  /*6bf0*/  FADD.FTZ R190, R190, R191 ;  /* 0x000000bfbebe7221 */ /* 0x000fc40000010000 */
[C---:B------:R-:W-:Y:S01]  /*6c00*/  HMMA.16816.F32 R100, R144.reuse, R104, RZ ;  /* 0x000000689064723c */ /* 0x040fe200000018ff */
[----:B------:R-:W-:Y:S01]  /*6c10*/  FADD.FTZ R188, R185, R188 ;  /* 0x000000bcb9bc7221 */ /* 0x000fe20000010000 */
[----:B------:R-:W-:Y:S01]  /*6c20*/  MUFU.EX2 R199, R199 ;  /* 0x000000c700c77308 */ /* 0x000fe20000000800 */
[----:B--2---:R-:W-:Y:S01]  /*6c30*/  F2FP.F16.F32.PACK_AB R28, R183, R186 ;  /* 0x000000bab71c723e */ /* 0x004fe200000000ff */
[----:B------:R-:W-:Y:S01]  /*6c40*/  FADD.FTZ R190, R187, R190 ;  /* 0x000000bebbbe7221 */ /* 0x000fe20000010000 */
[----:B------:R-:W-:Y:S02]  /*6c50*/  FADD.FTZ R184, R184, R188 ;  /* 0x000000bcb8b87221 */ /* 0x000fe40000010000 */
[----:B------:R-:W-:Y:S01]  /*6c60*/  LOP3.LUT R16, R28, R16, RZ, 0xc0, !PT ;  /* 0x000000101c107212 */ /* 0x000fe200078ec0ff */
[----:B------:R-:W-:Y:S01]  /*6c70*/  HMMA.16816.F32 R132, R144, R136, RZ ;  /* 0x000000889084723c */ /* 0x000fe200000018ff */
[----:B------:R-:W-:Y:S01]  /*6c80*/  LDSM.16.MT88.4 R28, [R194+0x2800] ;  /* 0x00280000c21c783b */ /* 0x000fe20000004200 */
[----:B------:R-:W-:Y:S01]  /*6c90*/  MUFU.EX2 R196, R196 ;  /* 0x000000c400c47308 */ /* 0x000fe20000000800 */
[----:B------:R-:W-:Y:S01]  /*6ca0*/  FADD.FTZ R186, R186, R190 ;  /* 0x000000bebaba7221 */ /* 0x000fe20000010000 */
[----:B------:R-:W-:-:S03]  /*6cb0*/  FADD.FTZ R184, R181, R184 ;  /* 0x000000b8b5b87221 */ /* 0x000fc60000010000 */
[----:B------:R-:W-:Y:S01]  /*6cc0*/  FADD.FTZ R186, R183, R186 ;  /* 0x000000bab7ba7221 */ /* 0x000fe20000010000 */
[C---:B------:R-:W-:Y:S01]  /*6cd0*/  HMMA.16816.F32 R160, R144.reuse, R156, RZ ;  /* 0x0000009c90a0723c */ /* 0x040fe200000018ff */
[----:B------:R-:W-:Y:S01]  /*6ce0*/  FADD.FTZ R180, R180, R184 ;  /* 0x000000b8b4b47221 */ /* 0x000fe20000010000 */
[----:B------:R-:W-:Y:S01]  /*6cf0*/  MUFU.EX2 R197, R197 ;  /* 0x000000c500c57308 */ /* 0x000fe20000000800 */
[----:B------:R-:W-:Y:S02]  /*6d00*/  FADD.FTZ R182, R182, R186 ;  /* 0x000000bab6b67221 */ /* 0x000fe40000010000 */
[----:B------:R-:W-:Y:S02]  /*6d10*/  FADD.FTZ R180, R166, R180 ;  /* 0x000000b4a6b47221 */ /* 0x000fe40000010000 */
[----:B------:R-:W-:Y:S01]  /*6d20*/  FADD.FTZ R182, R167, R182 ;  /* 0x000000b6a7b67221 */ /* 0x000fe20000010000 */
[C---:B------:R-:W-:Y:S01]  /*6d30*/  HMMA.16816.F32 R44, R144.reuse, R48, RZ ;  /* 0x00000030902c723c */ /* 0x040fe200000018ff */
[----:B------:R-:W-:Y:S01]  /*6d40*/  FADD.FTZ R165, R165, R180 ;  /* 0x000000b4a5a57221 */ /* 0x000fe20000010000 */
[----:B------:R-:W1:Y:S06]  /*6d50*/  MUFU.EX2 R201, R201 ;  /* 0x000000c900c97308 */ /* 0x000e6c0000000800 */
[C---:B------:R-:W-:Y:S02]  /*6d60*/  HMMA.16816.F32 R52, R144.reuse, R56, RZ ;  /* 0x000000389034723c */ /* 0x040fe400000018ff */
[----:B------:R-:W-:Y:S06]  /*6d70*/  MUFU.EX2 R203, R203 ;  /* 0x000000cb00cb7308 */ /* 0x000fec0000000800 */
[----:B------:R-:W-:Y:S02]  /*6d80*/  HMMA.16816.F32 R60, R144, R64, RZ ;  /* 0x00000040903c723c */ /* 0x000fe400000018ff */
[----:B------:R-:W2:Y:S01]  /*6d90*/  MUFU.EX2 R204, R204 ;  /* 0x000000cc00cc7308 */ /* 0x000ea20000000800 */
[----:B-1----:R-:W-:-:S05]  /*6da0*/  FADD.FTZ R165, R201, R165 ;  /* 0x000000a5c9a57221 */ /* 0x002fca0000010000 */
[C---:B------:R-:W-:Y:S02]  /*6db0*/  HMMA.16816.F32 R76, R144.reuse, R80, RZ ;  /* 0x00000050904c723c */ /* 0x040fe400000018ff */
[----:B------:R-:W1:Y:S06]  /*6dc0*/  MUFU.EX2 R208, R208 ;  /* 0x000000d000d07308 */ /* 0x000e6c0000000800 */
[C---:B------:R-:W-:Y:S02]  /*6dd0*/  HMMA.16816.F32 R84, R144.reuse, R88, RZ ;  /* 0x000000589054723c */ /* 0x040fe400000018ff */
[----:B------:R-:W-:Y:S06]  /*6de0*/  MUFU.EX2 R216, R216 ;  /* 0x000000d800d87308 */ /* 0x000fec0000000800 */
[C---:B------:R-:W-:Y:S02]  /*6df0*/  HMMA.16816.F32 R92, R144.reuse, R96, RZ ;  /* 0x00000060905c723c */ /* 0x040fe400000018ff */
[----:B------:R-:W-:Y:S06]  /*6e00*/  MUFU.EX2 R247, R247 ;  /* 0x000000f700f77308 */ /* 0x000fec0000000800 */
[C---:B------:R-:W-:Y:S02]  /*6e10*/  HMMA.16816.F32 R108, R144.reuse, R112, RZ ;  /* 0x00000070906c723c */ /* 0x040fe400000018ff */
[----:B------:R-:W-:Y:S06]  /*6e20*/  MUFU.EX2 R218, R218 ;  /* 0x000000da00da7308 */ /* 0x000fec0000000800 */
[C---:B------:R-:W-:Y:S02]  /*6e30*/  HMMA.16816.F32 R116, R144.reuse, R120, RZ ;  /* 0x000000789074723c */ /* 0x040fe400000018ff */
[----:B------:R-:W-:Y:S06]  /*6e40*/  MUFU.EX2 R217, R217 ;  /* 0x000000d900d97308 */ /* 0x000fec0000000800 */
[C---:B------:R-:W-:Y:S02]  /*6e50*/  HMMA.16816.F32 R124, R144.reuse, R128, RZ ;  /* 0x00000080907c723c */ /* 0x040fe400000018ff */
[----:B------:R-:W5:Y:S06]  /*6e60*/  MUFU.EX2 R210, R210 ;  /* 0x000000d200d27308 */ /* 0x000f6c0000000800 */
[C---:B------:R-:W-:Y:S02]  /*6e70*/  HMMA.16816.F32 R140, R144.reuse, R152, RZ ;  /* 0x00000098908c723c */ /* 0x040fe400000018ff */
[----:B------:R-:W5:Y:S06]  /*6e80*/  MUFU.EX2 R209, R209 ;  /* 0x000000d100d17308 */ /* 0x000f6c0000000800 */
[C---:B------:R-:W-:Y:S02]  /*6e90*/  HMMA.16816.F32 R40, R144.reuse, R42, RZ ;  /* 0x0000002a9028723c */ /* 0x040fe400000018ff */
[----:B------:R-:W5:Y:S06]  /*6ea0*/  MUFU.EX2 R206, R206 ;  /* 0x000000ce00ce7308 */ /* 0x000f6c0000000800 */
[C---:B------:R-:W-:Y:S02]  /*6eb0*/  HMMA.16816.F32 R72, R144.reuse, R74, RZ ;  /* 0x0000004a9048723c */ /* 0x040fe400000018ff */
[----:B------:R-:W5:Y:S06]  /*6ec0*/  MUFU.EX2 R246, R246 ;  /* 0x000000f600f67308 */ /* 0x000f6c0000000800 */
        /* <DEDUP_REMOVED lines=14> */
[----:B------:R-:W2:Y:S07]  /*6fb0*/  LDSM.16.MT88.4 R8, [R195+0x12800] ;  /* 0x01280000c308783b */ /* 0x000eae0000004200 */
[C---:B----4-:R-:W-:Y:S08]  /*6fc0*/  HMMA.16816.F32 R68, R16.reuse, R20, R68 ;  /* 0x000000141044723c */ /* 0x050ff00000001844 */
[C---:B------:R-:W-:Y:S01]  /*6fd0*/  HMMA.16816.F32 R72, R16.reuse, R22, R72 ;  /* 0x000000161048723c */ /* 0x040fe20000001848 */
[----:B------:R-:W4:Y:S07]  /*6fe0*/  LDSM.16.MT88.4 R20, [R195+0x14800] ;  /* 0x01480000c314783b */ /* 0x000f2e0000004200 */
[C---:B---3--:R-:W-:Y:S08]  /*6ff0*/  HMMA.16816.F32 R160, R16.reuse, R12, R160 ;  /* 0x0000000c10a0723c */ /* 0x048ff000000018a0 */
[C---:B------:R-:W-:Y:S01]  /*7000*/  HMMA.16816.F32 R156, R16.reuse, R14, R156 ;  /* 0x0000000e109c723c */ /* 0x040fe2000000189c */
[----:B------:R-:W3:Y:S07]  /*7010*/  LDSM.16.MT88.4 R12, [R194+0x4800] ;  /* 0x00480000c20c783b */ /* 0x000eee0000004200 */
[C---:B------:R-:W-:Y:S08]  /*7020*/  HMMA.16816.F32 R104, R16.reuse, R178, R104 ;  /* 0x000000b21068723c */ /* 0x040ff00000001868 */
[C---:B--2---:R-:W-:Y:S08]  /*7030*/  HMMA.16816.F32 R60, R16.reuse, R8, R60 ;  /* 0x00000008103c723c */ /* 0x044ff0000000183c */
[C---:B------:R-:W-:Y:S01]  /*7040*/  HMMA.16816.F32 R64, R16.reuse, R10, R64 ;  /* 0x0000000a1040723c */ /* 0x040fe20000001840 */
[----:B------:R-:W2:Y:S07]  /*7050*/  LDSM.16.MT88.4 R8, [R193+0x4800] ;  /* 0x00480000c108783b */ /* 0x000eae0000004200 */
[----:B----4-:R-:W-:Y:S01]  /*7060*/  HMMA.16816.F32 R92, R16, R20, R92 ;  /* 0x00000014105c723c */ /* 0x010fe2000000185c */
[----:B------:R-:W-:-:S05]  /*7070*/  IMAD.U32 R20, RZ, RZ, UR13 ;  /* 0x0000000dff147e24 */ /* 0x000fca000f8e00ff */
[----:B------:R-:W-:Y:S02]  /*7080*/  LOP3.LUT R20, R20, UR29, R245, 0x96, !PT ;  /* 0x0000001d14147c12 */ /* 0x000fe4000f8e96f5 */
[----:B------:R-:W-:Y:S03]  /*7090*/  HMMA.16816.F32 R100, R16, R176, R100 ;  /* 0x000000b01064723c */ /* 0x000fe60000001864 */
[----:B------:R-:W-:-:S05]  /*70a0*/  IMAD.WIDE.U32 R20, R20, -0x326172a9, RZ ;  /* 0xcd9e8d5714147825 */ /* 0x000fca00078e00ff */
[----:B---3--:R-:W-:Y:S01]  /*70b0*/  HMMA.16816.F32 R108, R16, R12, R108 ;  /* 0x0000000c106c723c */ /* 0x008fe2000000186c */
[----:B------:R-:W-:Y:S02]  /*70c0*/  LOP3.LUT R178, R220, UR11, R21, 0x96, !PT ;  /* 0x0000000bdcb27c12 */ /* 0x000fe4000f8e9615 */
[----:B------:R-:W-:-:S03]  /*70d0*/  LOP3.LUT R20, R20, UR10, R239, 0x96, !PT ;  /* 0x0000000a14147c12 */ /* 0x000fc6000f8e96ef */
[----:B------:R-:W-:Y:S02]  /*70e0*/  IMAD.WIDE.U32 R178, R178, -0x2daee0ad, RZ ;  /* 0xd2511f53b2b27825 */ /* 0x000fe400078e00ff */
[C---:B------:R-:W-:Y:S01]  /*70f0*/  HMMA.16816.F32 R112, R16.reuse, R14, R112 ;  /* 0x0000000e1070723c */ /* 0x040fe20000001870 */
[----:B------:R-:W3:Y:S07]  /*7100*/  LDSM.16.MT88.4 R12, [R194+0x6800] ;  /* 0x00680000c20c783b */ /* 0x000eee0000004200 */
[C---:B------:R-:W-:Y:S08]  /*7110*/  HMMA.16816.F32 R36, R16.reuse, R24, R36 ;  /* 0x000000181024723c */ /* 0x040ff00000001824 */
[----:B--2---:R-:W-:Y:S01]  /*7120*/  HMMA.16816.F32 R116, R16, R8, R116 ;  /* 0x000000081074723c */ /* 0x004fe20000001874 */
[----:B------:R-:W-:Y:S01]  /*7130*/  IMAD.WIDE.U32 R8, R20, -0x2daee0ad, RZ ;  /* 0xd2511f5314087825 */ /* 0x000fe200078e00ff */
[----:B------:R-:W-:-:S04]  /*7140*/  LOP3.LUT R20, R242, UR22, R179, 0x96, !PT ;  /* 0x00000016f2147c12 */ /* 0x000fc8000f8e96b3 */
[----:B------:R-:W-:Y:S01]  /*7150*/  LOP3.LUT R178, R178, UR17, R9, 0x96, !PT ;  /* 0x00000011b2b27c12 */ /* 0x000fe2000f8e9609 */
[----:B------:R-:W-:Y:S01]  /*7160*/  IMAD.WIDE.U32 R20, R20, -0x326172a9, RZ ;  /* 0xcd9e8d5714147825 */ /* 0x000fe200078e00ff */
[----:B------:R-:W-:Y:S01]  /*7170*/  HMMA.16816.F32 R40, R16, R26, R40 ;  /* 0x0000001a1028723c */ /* 0x000fe20000001828 */
[----:B------:R-:W2:Y:S02]  /*7180*/  LDSM.16.MT88.4 R24, [R193+0x2800] ;  /* 0x00280000c118783b */ /* 0x000ea40000004200 */
[----:B------:R-:W-:Y:S01]  /*7190*/  IMAD.WIDE.U32 R178, R178, -0x326172a9, RZ ;  /* 0xcd9e8d57b2b27825 */ /* 0x000fe200078e00ff */
[----:B------:R-:W-:-:S04]  /*71a0*/  LOP3.LUT R220, R238, UR9, R21, 0x96, !PT ;  /* 0x00000009eedc7c12 */ /* 0x000fc8000f8e9615 */
[----:B------:R-:W-:Y:S01]  /*71b0*/  LOP3.LUT R176, R20, UR8, R179, 0x96, !PT ;  /* 0x0000000814b07c12 */ /* 0x000fe2000f8e96b3 */
[----:B------:R-:W-:Y:S01]  /*71c0*/  IMAD.WIDE.U32 R220, R220, -0x2daee0ad, RZ ;  /* 0xd2511f53dcdc7825 */ /* 0x000fe200078e00ff */
[----:B------:R-:W-:Y:S03]  /*71d0*/  HMMA.16816.F32 R52, R16, R32, R52 ;  /* 0x000000201034723c */ /* 0x000fe60000001834 */
[----:B------:R-:W-:-:S05]  /*71e0*/  IMAD.WIDE.U32 R176, R176, -0x2daee0ad, RZ ;  /* 0xd2511f53b0b07825 */ /* 0x000fca00078e00ff */
[C---:B------:R-:W-:Y:S01]  /*71f0*/  HMMA.16816.F32 R56, R16.reuse, R34, R56 ;  /* 0x000000221038723c */ /* 0x040fe20000001838 */
[----:B------:R-:W4:Y:S07]  /*7200*/  LDSM.16.MT88.4 R32, [R193+0x6800] ;  /* 0x00680000c120783b */ /* 0x000f2e0000004200 */
[----:B------:R-:W-:Y:S01]  /*7210*/  HMMA.16816.F32 R76, R16, R28, R76 ;  /* 0x0000001c104c723c */ /* 0x000fe2000000184c */
[----:B------:R-:W-:Y:S02]  /*7220*/  LOP3.LUT R28, R220, UR15, R177, 0x96, !PT ;  /* 0x0000000fdc1c7c12 */ /* 0x000fe4000f8e96b1 */
[----:B------:R-:W-:-:S03]  /*7230*/  LOP3.LUT R220, R8, UR16, R221, 0x96, !PT ;  /* 0x0000001008dc7c12 */ /* 0x000fc6000f8e96dd */
[----:B------:R-:W-:Y:S02]  /*7240*/  IMAD.WIDE.U32 R28, R28, -0x326172a9, RZ ;  /* 0xcd9e8d571c1c7825 */ /* 0x000fe400078e00ff */
[----:B---3--:R-:W-:Y:S02]  /*7250*/  HMMA.16816.F32 R140, R16, R12, R140 ;  /* 0x0000000c108c723c */ /* 0x008fe4000000188c */
[----:B------:R-:W-:Y:S01]  /*7260*/  IMAD.MOV.U32 R9, RZ, RZ, R28 ;  /* 0x000000ffff097224 */ /* 0x000fe200078e001c */
[----:B------:R-:W-:Y:S01]  /*7270*/  PRMT R8, R28, 0x7771, RZ ;  /* 0x000077711c087816 */ /* 0x000fe200000000ff */
[----:B------:R-:W-:-:S03]  /*7280*/  IMAD.WIDE.U32 R220, R220, -0x326172a9, RZ ;  /* 0xcd9e8d57dcdc7825 */ /* 0x000fc600078e00ff */
[----:B------:R-:W-:Y:S01]  /*7290*/  LOP3.LUT R9, R9, 0xff, RZ, 0xc0, !PT ;  /* 0x000000ff09097812 */ /* 0x000fe200078ec0ff */
[----:B------:R-:W-:Y:S01]  /*72a0*/  HMMA.16816.F32 R152, R16, R14, R152 ;  /* 0x0000000e1098723c */ /* 0x000fe20000001898 */
[----:B------:R-:W3:Y:S02]  /*72b0*/  LDSM.16.MT88.4 R12, [R200+0x13000] ;  /* 0x01300000c80c783b */ /* 0x000ee40000004200 */
[----:B------:R-:W-:-:S05]  /*72c0*/  PRMT R8, R9, 0x5410, R8 ;  /* 0x0000541009087816 */ /* 0x000fca0000000008 */
[----:B------:R-:W-:Y:S01]  /*72d0*/  HMMA.16816.F32 R80, R16, R30, R80 ;  /* 0x0000001e1050723c */ /* 0x000fe20000001850 */
[----:B------:R-:W-:Y:S02]  /*72e0*/  PRMT R31, R28, 0x7772, RZ ;  /* 0x000077721c1f7816 */ /* 0x000fe400000000ff */
[----:B------:R-:W-:Y:S02]  /*72f0*/  HSET2.LE.AND R8, R8, R202, PT ;  /* 0x000000ca08087233 */ /* 0x000fe40003803000 */
[----:B------:R-:W-:-:S03]  /*7300*/  F2FP.F16.F32.PACK_AB R30, R199, R198 ;  /* 0x000000c6c71e723e */ /* 0x000fc600000000ff */
[C---:B------:R-:W-:Y:S01]  /*7310*/  HMMA.16816.F32 R120, R16.reuse, R10, R120 ;  /* 0x0000000a1078723c */ /* 0x040fe20000001878 */
[----:B------:R-:W-:Y:S02]  /*7320*/  PRMT R10, R28, 0x7773, RZ ;  /* 0x000077731c0a7816 */ /* 0x000fe400000000ff */
[----:B------:R-:W-:Y:S02]  /*7330*/  LOP3.LUT R28, R220, UR4, R29, 0x96, !PT ;  /* 0x00000004dc1c7c12 */ /* 0x000fe4000f8e961d */
[----:B------:R-:W-:Y:S02]  /*7340*/  PRMT R31, R31, 0x5410, R10 ;  /* 0x000054101f1f7816 */ /* 0x000fe4000000000a */
[C---:B------:R-:W-:Y:S01]  /*7350*/  PRMT R9, R28.reuse, 0x7632, R9 ;  /* 0x000076321c097816 */ /* 0x040fe20000000009 */
[----:B------:R-:W-:Y:S01]  /*7360*/  HMMA.16816.F32 R44, R16, R168, R44 ;  /* 0x000000a8102c723c */ /* 0x000fe2000000182c */
[C---:B------:R-:W-:Y:S02]  /*7370*/  LOP3.LUT R29, R28.reuse, 0xffff, RZ, 0xc0, !PT ;  /* 0x0000ffff1c1d7812 */ /* 0x040fe400078ec0ff */
[----:B------:R-:W-:-:S02]  /*7380*/  LOP3.LUT R10, R28, 0xff, RZ, 0xc0, !PT ;  /* 0x000000ff1c0a7812 */ /* 0x000fc400078ec0ff */
[----:B------:R-:W-:Y:S02]  /*7390*/  LOP3.LUT R9, R9, 0xff, RZ, 0xc0, !PT ;  /* 0x000000ff09097812 */ /* 0x000fe400078ec0ff */
[----:B------:R-:W-:Y:S01]  /*73a0*/  SHF.R.U32.HI R28, RZ, 0x18, R28 ;  /* 0x00000018ff1c7819 */ /* 0x000fe2000001161c */
[C---:B--2---:R-:W-:Y:S01]  /*73b0*/  HMMA.16816.F32 R84, R16.reuse, R24, R84 ;  /* 0x000000181054723c */ /* 0x044fe20000001854 */
[----:B------:R-:W-:Y:S02]  /*73c0*/  SHF.R.U32.HI R29, RZ, 0x8, R29 ;  /* 0x00000008ff1d7819 */ /* 0x000fe4000001161d */
[----:B------:R-:W-:Y:S02]  /*73d0*/  PRMT R28, R9, 0x5410, R28 ;  /* 0x00005410091c7816 */ /* 0x000fe4000000001c */
[----:B------:R-:W-:Y:S02]  /*73e0*/  PRMT R29, R10, 0x5410, R29 ;  /* 0x000054100a1d7816 */ /* 0x000fe4000000001d */
[----:B------:R-:W-:Y:S01]  /*73f0*/  LOP3.LUT R30, R30, R8, RZ, 0xc0, !PT ;  /* 0x000000081e1e7212 */ /* 0x000fe200078ec0ff */
[----:B------:R-:W-:Y:S01]  /*7400*/  HMMA.16816.F32 R88, R16, R26, R88 ;  /* 0x0000001a1058723c */ /* 0x000fe20000001858 */
[----:B------:R-:W2:Y:S01]  /*7410*/  LDSM.16.MT88.4 R8, [R200+0x17000] ;  /* 0x01700000c808783b */ /* 0x000ea20000004200 */
[----:B------:R-:W-:-:S02]  /*7420*/  LOP3.LUT R31, R31, 0xff00ff, RZ, 0xc0, !PT ;  /* 0x00ff00ff1f1f7812 */ /* 0x000fc400078ec0ff */
[--C-:B------:R-:W-:Y:S01]  /*7430*/  HSET2.LE.AND R168, R29, R202.reuse, PT ;  /* 0x000000ca1da87233 */ /* 0x100fe20003803000 */
[----:B------:R-:W2:Y:S01]  /*7440*/  LDSM.16.MT88.4 R24, [R195+0x16800] ;  /* 0x01680000c318783b */ /* 0x000ea20000004200 */
[--C-:B------:R-:W-:Y:S02]  /*7450*/  HSET2.LE.AND R29, R28, R202.reuse, PT ;  /* 0x000000ca1c1d7233 */ /* 0x100fe40003803000 */
[C---:B----4-:R-:W-:Y:S01]  /*7460*/  HMMA.16816.F32 R148, R16.reuse, R32, R148 ;  /* 0x000000201094723c */ /* 0x050fe20000001894 */
[----:B------:R-:W-:Y:S02]  /*7470*/  HSET2.LE.AND R31, R31, R202, PT ;  /* 0x000000ca1f1f7233 */ /* 0x000fe40003803000 */
[----:B------:R-:W-:Y:S02]  /*7480*/  F2FP.F16.F32.PACK_AB R33, R204, R203 ;  /* 0x000000cbcc21723e */ /* 0x000fe400000000ff */
[----:B------:R-:W-:Y:S01]  /*7490*/  F2FP.F16.F32.PACK_AB R169, R197, R196 ;  /* 0x000000c4c5a9723e */ /* 0x000fe200000000ff */
[----:B------:R-:W-:Y:S01]  /*74a0*/  FADD.FTZ R196, R196, R182 ;  /* 0x000000b6c4c47221 */ /* 0x000fe20000010000 */
[C---:B-1----:R-:W-:Y:S01]  /*74b0*/  F2FP.F16.F32.PACK_AB R32, R208.reuse, R201 ;  /* 0x000000c9d020723e */ /* 0x042fe200000000ff */
[----:B------:R-:W-:Y:S01]  /*74c0*/  HMMA.16816.F32 R132, R16, R172, R132 ;  /* 0x000000ac1084723c */ /* 0x000fe20000001884 */
[----:B------:R-:W-:Y:S01]  /*74d0*/  LOP3.LUT R31, R33, R31, RZ, 0xc0, !PT ;  /* 0x0000001f211f7212 */ /* 0x000fe200078ec0ff */
[----:B------:R-:W-:Y:S01]  /*74e0*/  FADD.FTZ R196, R197, R196 ;  /* 0x000000c4c5c47221 */ /* 0x000fe20000010000 */
[----:B------:R-:W-:Y:S01]  /*74f0*/  LOP3.LUT R28, R169, R168, RZ, 0xc0, !PT ;  /* 0x000000a8a91c7212 */ /* 0x000fe200078ec0ff */
[----:B------:R-:W-:Y:S01]  /*7500*/  FADD.FTZ R208, R208, R165 ;  /* 0x000000a5d0d07221 */ /* 0x000fe20000010000 */
[----:B------:R-:W-:Y:S01]  /*7510*/  LOP3.LUT R29, R32, R29, RZ, 0xc0, !PT ;  /* 0x0000001d201d7212 */ /* 0x000fe200078ec0ff */
[----:B------:R-:W-:-:S02]  /*7520*/  FADD.FTZ R198, R198, R196 ;  /* 0x000000c4c6c67221 */ /* 0x000fc40000010000 */
[----:B------:R-:W-:Y:S01]  /*7530*/  HMMA.16816.F32 R136, R16, R174, R136 ;  /* 0x000000ae1088723c */ /* 0x000fe20000001888 */
[----:B------:R-:W-:Y:S01]  /*7540*/  LDSM.16.MT88.4 R172, [R194+0x1000] ;  /* 0x00100000c2ac783b */ /* 0x000fe20000004200 */
[----:B------:R-:W-:Y:S01]  /*7550*/  FADD.FTZ R208, R203, R208 ;  /* 0x000000d0cbd07221 */ /* 0x000fe20000010000 */
[----:B------:R-:W-:-:S03]  /*7560*/  FADD.FTZ R198, R199, R198 ;  /* 0x000000c6c7c67221 */ /* 0x000fc60000010000 */
[----:B------:R-:W-:Y:S02]  /*7570*/  FADD.FTZ R204, R204, R208 ;  /* 0x000000d0cccc7221 */ /* 0x000fe40000010000 */
[----:B---3--:R-:W-:Y:S02]  /*7580*/  HMMA.16816.F32 R68, R28, R12, R68 ;  /* 0x0000000c1c44723c */ /* 0x008fe40000001844 */
[----:B-----5:R-:W-:-:S04]  /*7590*/  FADD.FTZ R204, R210, R204 ;  /* 0x000000ccd2cc7221 */ /* 0x020fc80000010000 */
[----:B------:R-:W-:Y:S02]  /*75a0*/  FADD.FTZ R204, R209, R204 ;  /* 0x000000ccd1cc7221 */ /* 0x000fe40000010000 */
[----:B------:R-:W-:Y:S01]  /*75b0*/  HMMA.16816.F32 R72, R28, R14, R72 ;  /* 0x0000000e1c48723c */ /* 0x000fe20000001848 */
[----:B------:R-:W1:Y:S01]  /*75c0*/  LDSM.16.MT88.4 R12, [R195+0x13000] ;  /* 0x01300000c30c783b */ /* 0x000e620000004200 */
[----:B------:R-:W-:-:S06]  /*75d0*/  FADD.FTZ R204, R206, R204 ;  /* 0x000000cccecc7221 */ /* 0x000fcc0000010000 */
[----:B------:R-:W-:Y:S01]  /*75e0*/  HMMA.16816.F32 R96, R16, R22, R96 ;  /* 0x000000161060723c */ /* 0x000fe20000001860 */
[----:B------:R-:W3:Y:S07]  /*75f0*/  LDSM.16.MT88.4 R20, [R200+0x15000] ;  /* 0x01500000c814783b */ /* 0x000eee0000004200 */
        /* <DEDUP_REMOVED lines=9> */
[----:B------:R-:W4:Y:S04]  /*7690*/  LDSM.16.MT88.4 R16, [R195+0x11000] ;  /* 0x01100000c310783b */ /* 0x000f280000004200 */
[----:B------:R-:W-:Y:S03]  /*76a0*/  LDSM.16.MT88.4 R32, [R194+0x3000] ;  /* 0x00300000c220783b */ /* 0x000fe60000004200 */
        /* <DEDUP_REMOVED lines=13> */
[----:B------:R-:W-:-:S05]  /*7780*/  LOP3.LUT R12, R178, UR7, R221, 0x96, !PT ;  /* 0x00000007b20c7c12 */ /* 0x000fca000f8e96dd */
[----:B------:R-:W-:Y:S02]  /*7790*/  IMAD.WIDE.U32 R12, R12, -0x2daee0ad, RZ ;  /* 0xd2511f530c0c7825 */ /* 0x000fe400078e00ff */
[----:B------:R-:W-:Y:S03]  /*77a0*/  HMMA.16816.F32 R76, R28, R32, R76 ;  /* 0x000000201c4c723c */ /* 0x000fe6000000184c */
[----:B------:R-:W-:-:S05]  /*77b0*/  LOP3.LUT R176, R176, UR14, R13, 0x96, !PT ;  /* 0x0000000eb0b07c12 */ /* 0x000fca000f8e960d */
[C---:B------:R-:W-:Y:S01]  /*77c0*/  HMMA.16816.F32 R80, R28.reuse, R34, R80 ;  /* 0x000000221c50723c */ /* 0x040fe20000001850 */
[----:B------:R-:W1:Y:S07]  /*77d0*/  LDSM.16.MT88.4 R32, [R193+0x7000] ;  /* 0x00700000c120783b */ /* 0x000e6e0000004200 */
[----:B------:R-:W-:Y:S01]  /*77e0*/  HMMA.16816.F32 R128, R28, R14, R128 ;  /* 0x0000000e1c80723c */ /* 0x000fe20000001880 */
[----:B------:R-:W-:Y:S01]  /*77f0*/  IMAD.MOV.U32 R15, RZ, RZ, R12 ;  /* 0x000000ffff0f7224 */ /* 0x000fe200078e000c */
[----:B------:R-:W-:-:S06]  /*7800*/  PRMT R14, R12, 0x7773, RZ ;  /* 0x000077730c0e7816 */ /* 0x000fcc00000000ff */
[----:B---3--:R-:W-:Y:S01]  /*7810*/  HMMA.16816.F32 R96, R28, R22, R96 ;  /* 0x000000161c60723c */ /* 0x008fe20000001860 */
[C---:B------:R-:W-:Y:S02]  /*7820*/  LOP3.LUT R22, R176.reuse, 0xffff, RZ, 0xc0, !PT ;  /* 0x0000ffffb0167812 */ /* 0x040fe400078ec0ff */
[----:B------:R-:W-:Y:S02]  /*7830*/  LOP3.LUT R23, R176, 0xff, RZ, 0xc0, !PT ;  /* 0x000000ffb0177812 */ /* 0x000fe400078ec0ff */
[----:B------:R-:W-:-:S03]  /*7840*/  SHF.R.U32.HI R22, RZ, 0x8, R22 ;  /* 0x00000008ff167819 */ /* 0x000fc60000011616 */
[C---:B------:R-:W-:Y:S01]  /*7850*/  HMMA.16816.F32 R92, R28.reuse, R20, R92 ;  /* 0x000000141c5c723c */ /* 0x040fe2000000185c */
[C---:B------:R-:W-:Y:S02]  /*7860*/  PRMT R20, R12.reuse, 0x7771, RZ ;  /* 0x000077710c147816 */ /* 0x040fe400000000ff */
[----:B------:R-:W-:Y:S02]  /*7870*/  PRMT R21, R12, 0x7772, RZ ;  /* 0x000077720c157816 */ /* 0x000fe400000000ff */
[----:B------:R-:W-:Y:S02]  /*7880*/  LOP3.LUT R12, R15, 0xff, RZ, 0xc0, !PT ;  /* 0x000000ff0f0c7812 */ /* 0x000fe400078ec0ff */
[----:B------:R-:W-:Y:S01]  /*7890*/  PRMT R21, R21, 0x5410, R14 ;  /* 0x0000541015157816 */ /* 0x000fe2000000000e */
[----:B--2---:R-:W-:Y:S01]  /*78a0*/  HMMA.16816.F32 R140, R28, R8, R140 ;  /* 0x000000081c8c723c */ /* 0x004fe2000000188c */
[----:B------:R-:W-:Y:S02]  /*78b0*/  PRMT R9, R176, 0x7632, R9 ;  /* 0x00007632b0097816 */ /* 0x000fe40000000009 */
[----:B------:R-:W-:-:S02]  /*78c0*/  PRMT R20, R12, 0x5410, R20 ;  /* 0x000054100c147816 */ /* 0x000fc40000000014 */
[----:B------:R-:W-:Y:S01]  /*78d0*/  SHF.R.U32.HI R8, RZ, 0x18, R176 ;  /* 0x00000018ff087819 */ /* 0x000fe200000116b0 */
[----:B------:R-:W-:Y:S01]  /*78e0*/  LDSM.16.MT88.4 R12, [R200+0x13800] ;  /* 0x01380000c80c783b */ /* 0x000fe20000004200 */
[----:B------:R-:W-:Y:S01]  /*78f0*/  LOP3.LUT R9, R9, 0xff, RZ, 0xc0, !PT ;  /* 0x000000ff09097812 */ /* 0x000fe200078ec0ff */
[C---:B------:R-:W-:Y:S01]  /*7900*/  HMMA.16816.F32 R152, R28.reuse, R10, R152 ;  /* 0x0000000a1c98723c */ /* 0x040fe20000001898 */
[----:B------:R-:W-:Y:S01]  /*7910*/  PRMT R22, R23, 0x5410, R22 ;  /* 0x0000541017167816 */ /* 0x000fe20000000016 */
[----:B------:R-:W-:Y:S01]  /*7920*/  LDSM.16.MT88.4 R176, [R195+0x13800] ;  /* 0x01380000c3b0783b */ /* 0x000fe20000004200 */
[----:B------:R-:W-:Y:S02]  /*7930*/  PRMT R9, R9, 0x5410, R8 ;  /* 0x0000541009097816 */ /* 0x000fe40000000008 */
[----:B------:R-:W-:Y:S02]  /*7940*/  LOP3.LUT R11, R21, 0xff00ff, RZ, 0xc0, !PT ;  /* 0x00ff00ff150b7812 */ /* 0x000fe400078ec0ff */
[--C-:B------:R-:W-:Y:S01]  /*7950*/  HSET2.LE.AND R10, R20, R202.reuse, PT ;  /* 0x000000ca140a7233 */ /* 0x100fe20003803000 */
[----:B------:R-:W-:Y:S01]  /*7960*/  HMMA.16816.F32 R36, R28, R24, R36 ;  /* 0x000000181c24723c */ /* 0x000fe20000001824 */
[----:B------:R-:W-:-:S02]  /*7970*/  HSET2.LE.AND R8, R22, R202, PT ;  /* 0x000000ca16087233 */ /* 0x000fc40003803000 */
[----:B------:R-:W-:Y:S01]  /*7980*/  LDSM.16.MT88.4 R20, [R200+0x17800] ;  /* 0x01780000c814783b */ /* 0x000fe20000004200 */
[--C-:B------:R-:W-:Y:S02]  /*7990*/  HSET2.LE.AND R11, R11, R202.reuse, PT ;  /* 0x000000ca0b0b7233 */ /* 0x100fe40003803000 */
[----:B------:R-:W-:Y:S02]  /*79a0*/  HSET2.LE.AND R9, R9, R202, PT ;  /* 0x000000ca09097233 */ /* 0x000fe40003803000 */
[C---:B------:R-:W-:Y:S01]  /*79b0*/  HMMA.16816.F32 R40, R28.reuse, R26, R40 ;  /* 0x0000001a1c28723c */ /* 0x040fe20000001828 */
[----:B------:R-:W2:Y:S07]  /*79c0*/  LDSM.16.MT88.4 R24, [R193+0x3000] ;  /* 0x00300000c118783b */ /* 0x000eae0000004200 */
[C---:B----4-:R-:W-:Y:S08]  /*79d0*/  HMMA.16816.F32 R116, R28.reuse, R16, R116 ;  /* 0x000000101c74723c */ /* 0x050ff00000001874 */
[C---:B------:R-:W-:Y:S01]  /*79e0*/  HMMA.16816.F32 R120, R28.reuse, R18, R120 ;  /* 0x000000121c78723c */ /* 0x040fe20000001878 */
[----:B------:R-:W3:Y:S07]  /*79f0*/  LDSM.16.MT88.4 R16, [R200+0x11800] ;  /* 0x01180000c810783b */ /* 0x000eee0000004200 */
[----:B-1----:R-:W-:Y:S01]  /*7a00*/  HMMA.16816.F32 R148, R28, R32, R148 ;  /* 0x000000201c94723c */ /* 0x002fe20000001894 */
[----:B------:R-:W-:-:S02]  /*7a10*/  F2FP.F16.F32.PACK_AB R32, R247, R216 ;  /* 0x000000d8f720723e */ /* 0x000fc400000000ff */
[----:B------:R-:W-:Y:S01]  /*7a20*/  F2FP.F16.F32.PACK_AB R33, R217, R218 ;  /* 0x000000dad921723e */ /* 0x000fe200000000ff */
[----:B------:R-:W-:Y:S01]  /*7a30*/  FADD.FTZ R218, R218, R198 ;  /* 0x000000c6dada7221 */ /* 0x000fe20000010000 */
[----:B------:R-:W-:Y:S02]  /*7a40*/  LOP3.LUT R10, R32, R10, RZ, 0xc0, !PT ;  /* 0x0000000a200a7212 */ /* 0x000fe400078ec0ff */
[----:B------:R-:W-:Y:S01]  /*7a50*/  F2FP.F16.F32.PACK_AB R32, R209, R210 ;  /* 0x000000d2d120723e */ /* 0x000fe200000000ff */
[C---:B------:R-:W-:Y:S01]  /*7a60*/  HMMA.16816.F32 R52, R28.reuse, R168, R52 ;  /* 0x000000a81c34723c */ /* 0x040fe20000001834 */
[C---:B------:R-:W-:Y:S01]  /*7a70*/  F2FP.F16.F32.PACK_AB R168, R246.reuse, R206 ;  /* 0x000000cef6a8723e */ /* 0x040fe200000000ff */
[----:B------:R-:W-:Y:S01]  /*7a80*/  FADD.FTZ R218, R217, R218 ;  /* 0x000000dad9da7221 */ /* 0x000fe20000010000 */
[----:B------:R-:W-:Y:S01]  /*7a90*/  LOP3.LUT R8, R33, R8, RZ, 0xc0, !PT ;  /* 0x0000000821087212 */ /* 0x000fe200078ec0ff */
[----:B------:R-:W-:Y:S01]  /*7aa0*/  FADD.FTZ R246, R246, R204 ;  /* 0x000000ccf6f67221 */ /* 0x000fe20000010000 */
[----:B------:R-:W-:Y:S01]  /*7ab0*/  LOP3.LUT R11, R168, R11, RZ, 0xc0, !PT ;  /* 0x0000000ba80b7212 */ /* 0x000fe200078ec0ff */
[----:B------:R-:W-:Y:S01]  /*7ac0*/  FADD.FTZ R218, R216, R218 ;  /* 0x000000dad8da7221 */ /* 0x000fe20000010000 */
[----:B------:R-:W-:Y:S01]  /*7ad0*/  LOP3.LUT R9, R32, R9, RZ, 0xc0, !PT ;  /* 0x0000000920097212 */ /* 0x000fe200078ec0ff */
[----:B------:R-:W-:Y:S02]  /*7ae0*/  HMMA.16816.F32 R44, R28, R172, R44 ;  /* 0x000000ac1c2c723c */ /* 0x000fe4000000182c */
[----:B------:R-:W-:-:S06]  /*7af0*/  FADD.FTZ R247, R247, R218 ;  /* 0x000000daf7f77221 */ /* 0x000fcc0000010000 */
[C---:B--2---:R-:W-:Y:S08]  /*7b00*/  HMMA.16816.F32 R84, R28.reuse, R24, R84 ;  /* 0x000000181c54723c */ /* 0x044ff00000001854 */
[----:B------:R-:W-:Y:S01]  /*7b10*/  HMMA.16816.F32 R88, R28, R26, R88 ;  /* 0x0000001a1c58723c */ /* 0x000fe20000001858 */
[----:B------:R-:W1:Y:S07]  /*7b20*/  LDSM.16.MT88.4 R24, [R200+0x15800] ;  /* 0x01580000c818783b */ /* 0x000e6e0000004200 */
[C---:B---3--:R-:W-:Y:S08]  /*7b30*/  HMMA.16816.F32 R36, R8.reuse, R16, R36 ;  /* 0x000000100824723c */ /* 0x048ff00000001824 */
[C---:B------:R-:W-:Y:S01]  /*7b40*/  HMMA.16816.F32 R40, R8.reuse, R18, R40 ;  /* 0x000000120828723c */ /* 0x040fe20000001828 */
[----:B------:R-:W2:Y:S07]  /*7b50*/  LDSM.16.MT88.4 R16, [R195+0x11800] ;  /* 0x01180000c310783b */ /* 0x000eae0000004200 */
[C---:B------:R-:W-:Y:S08]  /*7b60*/  HMMA.16816.F32 R68, R8.reuse, R12, R68 ;  /* 0x0000000c0844723c */ /* 0x040ff00000001844 */
[C---:B------:R-:W-:Y:S01]  /*7b70*/  HMMA.16816.F32 R72, R8.reuse, R14, R72 ;  /* 0x0000000e0848723c */ /* 0x040fe20000001848 */
[----:B------:R-:W3:Y:S07]  /*7b80*/  LDSM.16.MT88.4 R12, [R194+0x1800] ;  /* 0x00180000c20c783b */ /* 0x000eee0000004200 */
[C---:B------:R-:W-:Y:S08]  /*7b90*/  HMMA.16816.F32 R132, R8.reuse, R20, R132 ;  /* 0x000000140884723c */ /* 0x040ff00000001884 */
[----:B------:R-:W-:Y:S01]  /*7ba0*/  HMMA.16816.F32 R136, R8, R22, R136 ;  /* 0x000000160888723c */ /* 0x000fe20000001888 */
[----:B------:R-:W4:Y:S07]  /*7bb0*/  LDSM.16.MT88.4 R20, [R193+0x1800] ;  /* 0x00180000c114783b */ /* 0x000f2e0000004200 */
[C---:B------:R-:W-:Y:S01]  /*7bc0*/  HMMA.16816.F32 R48, R28.reuse, R174, R48 ;  /* 0x000000ae1c30723c */ /* 0x040fe20000001830 */
[----:B------:R-:W5:Y:S07]  /*7bd0*/  LDSM.16.MT88.4 R172, [R195+0x15800] ;  /* 0x01580000c3ac783b */ /* 0x000f6e0000004200 */
[C---:B------:R-:W-:Y:S01]  /*7be0*/  HMMA.16816.F32 R56, R28.reuse, R170, R56 ;  /* 0x000000aa1c38723c */ /* 0x040fe20000001838 */
[----:B------:R-:W5:Y:S07]  /*7bf0*/  LDSM.16.MT88.4 R168, [R195+0x17800] ;  /* 0x01780000c3a8783b */ /* 0x000f6e0000004200 */
        /* <DEDUP_REMOVED lines=17> */
[C---:B-----5:R-:W-:Y:S08]  /*7d10*/  HMMA.16816.F32 R92, R8.reuse, R172, R92 ;  /* 0x000000ac085c723c */ /* 0x060ff0000000185c */
        /* <DEDUP_REMOVED lines=17> */
[----:B------:R-:W1:Y:S01]  /*7e30*/  LDC.64 R224, c[0x0][0x3c0] ;  /* 0x0000f000ffe07b82 */ /* 0x000e620000000a00 */
[C---:B------:R-:W-:Y:S01]  /*7e40*/  LOP3.LUT P0, RZ, R213.reuse, 0x2, RZ, 0xc0, !PT ;  /* 0x00000002d5ff7812 */ /* 0x040fe2000780c0ff */
[C---:B------:R-:W-:Y:S01]  /*7e50*/  IMAD.SHL.U32 R223, R213.reuse, 0x20, RZ ;  /* 0x00000020d5df7824 */ /* 0x040fe200078e00ff */
[----:B------:R-:W2:Y:S01]  /*7e60*/  LDCU UR11, c[0x0][0x440] ;  /* 0x00008800ff0b77ac */ /* 0x000ea20008000800 */
[----:B------:R-:W-:Y:S01]  /*7e70*/  IMAD.SHL.U32 R210, R213, 0x40, RZ ;  /* 0x00000040d5d27824 */ /* 0x000fe200078e00ff */
[----:B------:R-:W-:Y:S01]  /*7e80*/  MOV R227, UR21 ;  /* 0x0000001500e37c02 */ /* 0x000fe20008000f00 */
[----:B------:R-:W3:Y:S01]  /*7e90*/  S2R R213, SR_TID.X ;  /* 0x0000000000d57919 */ /* 0x000ee20000002100 */
[----:B------:R-:W-:Y:S01]  /*7ea0*/  IMAD.U32 R4, RZ, RZ, UR19 ;  /* 0x00000013ff047e24 */ /* 0x000fe2000f8e00ff */
[----:B------:R-:W4:Y:S01]  /*7eb0*/  S2UR UR7, SR_CgaCtaId ;  /* 0x00000000000779c3 */ /* 0x000f220000008800 */
[----:B------:R-:W-:Y:S01]  /*7ec0*/  UIADD3 UR10, UPT, UPT, UR20, 0x3f, URZ ;  /* 0x0000003f140a7890 */ /* 0x000fe2000fffe0ff */
[----:B------:R-:W-:Y:S01]  /*7ed0*/  IMAD.MOV.U32 R208, RZ, RZ, 0x20 ;  /* 0x00000020ffd07424 */ /* 0x000fe200078e00ff */
[----:B------:R-:W-:Y:S01]  /*7ee0*/  LEA R226, R6, UR6, 0x1 ;  /* 0x0000000606e27c11 */ /* 0x000fe2000f8e08ff */
[----:B------:R-:W-:Y:S01]  /*7ef0*/  IMAD R4, R4, 0x40, R7 ;  /* 0x0000004004047824 */ /* 0x000fe200078e0207 */
[----:B------:R-:W-:Y:S01]  /*7f00*/  USHF.R.S32.HI UR9, URZ, 0x1f, UR10 ;  /* 0x0000001fff097899 */ /* 0x000fe2000801140a */
[----:B------:R-:W-:Y:S01]  /*7f10*/  VIADD R228, R0, UR21 ;  /* 0x0000001500e47c36 */ /* 0x000fe20008000000 */
[----:B------:R-:W-:Y:S01]  /*7f20*/  MOV R0, R164 ;  /* 0x000000a400007202 */ /* 0x000fe20000000f00 */
[----:B------:R-:W-:Y:S01]  /*7f30*/  IMAD.IADD R237, R2, 0x1, R4 ;  /* 0x0000000102ed7824 */ /* 0x000fe200078e0204 */
[----:B------:R-:W-:Y:S01]  /*7f40*/  MOV R2, UR20 ;  /* 0x0000001400027c02 */ /* 0x000fe20008000f00 */
[----:B------:R-:W-:Y:S01]  /*7f50*/  ULEA.HI UR9, UR9, UR10, URZ, 0x6 ;  /* 0x0000000a09097291 */ /* 0x000fe2000f8f30ff */
[----:B------:R-:W-:Y:S01]  /*7f60*/  LOP3.LUT R4, R5, 0x38, RZ, 0xc0, !PT ;  /* 0x0000003805047812 */ /* 0x000fe200078ec0ff */
[----:B------:R-:W-:Y:S01]  /*7f70*/  IMAD.MOV.U32 R211, RZ, RZ, 0x40 ;  /* 0x00000040ffd37424 */ /* 0x000fe200078e00ff */
[----:B------:R-:W-:Y:S01]  /*7f80*/  IADD3 R2, PT, PT, R2, -UR21, R237 ;  /* 0x8000001502027c10 */ /* 0x000fe2000fffe0ed */
[----:B------:R-:W-:Y:S01]  /*7f90*/  USHF.R.S32.HI UR9, URZ, 0x6, UR9 ;  /* 0x00000006ff097899 */ /* 0x000fe20008011409 */
[----:B--2---:R-:W-:Y:S01]  /*7fa0*/  ISETP.GE.AND P1, PT, R4, UR11, PT ;  /* 0x0000000b04007c0c */ /* 0x004fe2000bf26270 */
[----:B-1----:R-:W-:Y:S01]  /*7fb0*/  IMAD.SHL.U32 R241, R224, 0x10, RZ ;  /* 0x00000010e0f17824 */ /* 0x002fe200078e00ff */
[----:B------:R-:W-:Y:S01]  /*7fc0*/  IADD3 R227, PT, PT, R2, 0x8, R227 ;  /* 0x0000000802e37810 */ /* 0x000fe20007ffe0e3 */
[----:B------:R-:W-:Y:S01]  /*7fd0*/  IMAD.MOV.U32 R2, RZ, RZ, R3 ;  /* 0x000000ffff027224 */ /* 0x000fe200078e0003 */
[----:B------:R-:W-:Y:S01]  /*7fe0*/  SEL R208, R208, 0xffffffe0, !P0 ;  /* 0xffffffe0d0d07807 */ /* 0x000fe20004000000 */
[----:B------:R-:W-:Y:S01]  /*7ff0*/  UMOV UR10, 0x400 ;  /* 0x00000400000a7882 */ /* 0x000fe20000000000 */
[----:B------:R-:W-:Y:S01]  /*8000*/  LOP3.LUT R209, R210, 0x400, RZ, 0xc0, !PT ;  /* 0x00000400d2d17812 */ /* 0x000fe200078ec0ff */
[----:B------:R-:W1:Y:S01]  /*8010*/  LDCU UR8, c[0x0][0x440] ;  /* 0x00008800ff0877ac */ /* 0x000e620008000800 */
[----:B------:R-:W-:-:S02]  /*8020*/  IADD3 R237, PT, PT, R237, UR20, RZ ;  /* 0x00000014eded7c10 */ /* 0x000fc4000fffe0ff */
[----:B------:R-:W-:Y:S01]  /*8030*/  SHF.L.U64.HI R240, R224, 0x4, R225 ;  /* 0x00000004e0f07819 */ /* 0x000fe200000102e1 */
[----:B------:R-:W2:Y:S01]  /*8040*/  LDCU UR4, c[0x0][0x45c] ;  /* 0x00008b80ff0477ac */ /* 0x000ea20008000800 */
[----:B----4-:R-:W-:Y:S02]  /*8050*/  ULEA UR7, UR7, UR10, 0x18 ;  /* 0x0000000a07077291 */ /* 0x010fe4000f8ec0ff */
[----:B------:R-:W-:Y:S01]  /*8060*/  UIADD3 UR9, UPT, UPT, UR9, -0x2, URZ ;  /* 0xfffffffe09097890 */ /* 0x000fe2000fffe0ff */
[----:B---3--:R-:W-:Y:S11]  /*8070*/  BRA `(.L_x_866) ;  /* 0x0000000400987947 */ /* 0x008ff60003800000 */
.L_x_868:
        /* <DEDUP_REMOVED lines=14> */
[CC--:B------:R-:W-:Y:S01]  /*8160*/  LEA R175, P5, R164.reuse, R173.reuse, 0x5 ;  /* 0x000000ada4af7211 */ /* 0x0c0fe200078a28ff */
[----:B------:R1:W-:Y:S01]  /*8170*/  @P1 STS.128 [R226+0x8000], RZ ;  /* 0x008000ffe2001388 */ /* 0x0003e20000000c00 */
[----:B------:R-:W-:Y:S02]  /*8180*/  IADD3 R167, P6, PT, R167, R173, RZ ;  /* 0x000000ada7a77210 */ /* 0x000fe40007fde0ff */
[----:B------:R-:W-:Y:S01]  /*8190*/  LEA.HI.X R164, R164, R172, R165, 0x5, P5 ;  /* 0x000000aca4a47211 */ /* 0x000fe200028f2ca5 */
[----:B------:R-:W-:Y:S01]  /*81a0*/  @!PT LDS RZ, [RZ] ;  /* 0x00000000fffff984 */ /* 0x000fe20000000800 */
[----:B------:R-:W-:Y:S01]  /*81b0*/  @!PT LDS RZ, [RZ] ;  /* 0x00000000fffff984 */ /* 0x000fe20000000800 */
[----:B------:R-:W-:Y:S01]  /*81c0*/  @!PT LDS RZ, [RZ] ;  /* 0x00000000fffff984 */ /* 0x000fe20000000800 */
[----:B------:R1:W-:Y:S01]  /*81d0*/  @!P4 LDGSTS.E.BYPASS.LTC128B.128 [R226+0xa000], desc[UR24][R176.64+0x80] ;  /* 0x0a000080b0e2cfae */ /* 0x0003e2000b981a18 */
[-C--:B------:R-:W-:Y:S01]  /*81e0*/  LEA R178, P5, R173, R232.reuse, 0x1 ;  /* 0x000000e8adb27211 */ /* 0x080fe200078a08ff */
[--C-:B------:R-:W-:Y:S01]  /*81f0*/  IMAD.X R171, R171, 0x1, R172.reuse, P6 ;  /* 0x00000001abab7824 */ /* 0x100fe200030e06ac */
[-C--:B------:R-:W-:Y:S01]  /*8200*/  LEA R180, P6, R167, R232.reuse, 0x1 ;  /* 0x000000e8a7b47211 */ /* 0x080fe200078c08ff */
        /* <DEDUP_REMOVED lines=77> */
.L_x_866:
[----:B------:R-:W-:Y:S04]  /*86e0*/  DEPBAR.LE SB0, 0x0 ;  /* 0x000080000000791a */ /* 0x000fe80000000000 */
[----:B------:R-:W-:Y:S01]  /*86f0*/  BAR.SYNC.DEFER_BLOCKING 0x0 ;  /* 0x0000000000007b1d */ /* 0x000fe20000010000 */
[----:B------:R-:W-:Y:S01]  /*8700*/  IMAD.WIDE.U32 R6, R224, UR9, RZ ;  /* 0x00000009e0067c25 */ /* 0x000fe2000f8e00ff */
[C---:B------:R-:W-:Y:S01]  /*8710*/  LOP3.LUT R236, R4.reuse, 0x40, RZ, 0xfc, !PT ;  /* 0x0000004004ec7812 */ /* 0x040fe200078efcff */
[----:B------:R-:W-:Y:S01]  /*8720*/  UISETP.NE.AND UP0, UPT, UR9, URZ, UPT ;  /* 0x000000ff0900728c */ /* 0x000fe2000bf05270 */
[----:B------:R-:W-:Y:S01]  /*8730*/  LOP3.LUT R235, R4, 0x80, RZ, 0xfc, !PT ;  /* 0x0000008004eb7812 */ /* 0x000fe200078efcff */
[----:B------:R-:W-:Y:S01]  /*8740*/  IMAD R3, R225, UR9, R7 ;  /* 0x00000009e1037c24 */ /* 0x000fe2000f8e0207 */
[CC--:B------:R-:W-:Y:S02]  /*8750*/  LEA R10, P0, R6.reuse, R230.reuse, 0x7 ;  /* 0x000000e6060a7211 */ /* 0x0c0fe400078038ff */
[C---:B------:R-:W-:Y:S02]  /*8760*/  LEA R9, P2, R6.reuse, R241, 0x6 ;  /* 0x000000f106097211 */ /* 0x040fe400078430ff */
[--C-:B------:R-:W-:Y:S02]  /*8770*/  LEA.HI.X R11, R6, R229, R3.reuse, 0x7, P0 ;  /* 0x000000e5060b7211 */ /* 0x100fe400000f3c03 */
[----:B-1----:R-:W-:Y:S02]  /*8780*/  ISETP.GE.AND P4, PT, R236, UR8, PT ;  /* 0x00000008ec007c0c */ /* 0x002fe4000bf86270 */
[C---:B------:R-:W-:Y:S02]  /*8790*/  LEA R8, P3, R9.reuse, R230, 0x1 ;  /* 0x000000e609087211 */ /* 0x040fe400078608ff */
[----:B------:R-:W-:Y:S02]  /*87a0*/  LEA.HI.X R7, R6, R240, R3, 0x6, P2 ;  /* 0x000000f006077211 */ /* 0x000fe400010f3403 */
[C---:B------:R-:W-:Y:S02]  /*87b0*/  IADD3 R14, P2, PT, R9.reuse, R241, RZ ;  /* 0x000000f1090e7210 */ /* 0x040fe40007f5e0ff */
[----:B------:R-:W-:Y:S02]  /*87c0*/  LEA R5, P0, R224, R9, 0x5 ;  /* 0x00000009e0057211 */ /* 0x000fe400078028ff */
[----:B------:R-:W-:Y:S01]  /*87d0*/  LEA.HI.X R9, R9, R229, R7, 0x1, P3 ;  /* 0x000000e509097211 */ /* 0x000fe200018f0c07 */
[----:B------:R-:W-:Y:S01]  /*87e0*/  IMAD.X R13, R7, 0x1, R240, P2 ;  /* 0x00000001070d7824 */ /* 0x000fe200010e06f0 */
[----:B------:R-:W-:Y:S01]  /*87f0*/  @!PT LDS RZ, [RZ] ;  /* 0x00000000fffff984 */ /* 0x000fe20000000800 */
[----:B------:R-:W-:Y:S01]  /*8800*/  @!PT LDS RZ, [RZ] ;  /* 0x00000000fffff984 */ /* 0x000fe20000000800 */
[----:B------:R-:W-:Y:S01]  /*8810*/  @!PT LDS RZ, [RZ] ;  /* 0x00000000fffff984 */ /* 0x000fe20000000800 */
[----:B------:R-:W-:Y:S01]  /*8820*/  @!P1 LDGSTS.E.BYPASS.LTC128B.128 [R226+0x10000], desc[UR24][R10.64] ;  /* 0x100000000ae29fae */ /* 0x000fe2000b981a18 */
[----:B------:R-:W-:Y:S02]  /*8830*/  ISETP.GE.AND P3, PT, R235, UR8, PT ;  /* 0x00000008eb007c0c */ /* 0x000fe4000bf66270 */
[-C--:B------:R-:W-:Y:S02]  /*8840*/  LEA R6, P2, R14, R230.reuse, 0x1 ;  /* 0x000000e60e067211 */ /* 0x080fe400078408ff */
        /* <DEDUP_REMOVED lines=8> */
[-C--:B------:R-:W-:Y:S02]  /*88d0*/  LEA.HI.X R7, R14, R229.reuse, R13, 0x1, P2 ;  /* 0x000000e50e077211 */ /* 0x080fe400010f0c0d */
[----:B------:R-:W-:Y:S01]  /*88e0*/  @P4 STS.128 [R226+0x12000], RZ ;  /* 0x012000ffe2004388 */ /* 0x000fe20000000c00 */
[----:B------:R-:W-:Y:S02]  /*88f0*/  LEA.HI.X R13, R5, R229, R3, 0x1, P0 ;  /* 0x000000e5050d7211 */ /* 0x000fe400000f0c03 */
[----:B------:R-:W-:Y:S02]  /*8900*/  ISETP.GE.AND P0, PT, R234, UR8, PT ;  /* 0x00000008ea007c0c */ /* 0x000fe4000bf06270 */
[----:B------:R-:W-:Y:S01]  /*8910*/  @!PT LDS RZ, [RZ] ;  /* 0x00000000fffff984 */ /* 0x000fe20000000800 */
[----:B------:R-:W-:Y:S01]  /*8920*/  @!PT LDS RZ, [RZ] ;  /* 0x00000000fffff984 */ /* 0x000fe20000000800 */
[----:B------:R-:W-:Y:S01]  /*8930*/  @!PT LDS RZ, [RZ] ;  /* 0x00000000fffff984 */ /* 0x000fe20000000800 */
[----:B------:R-:W-:Y:S01]  /*8940*/  @!P3 LDGSTS.E.BYPASS.LTC128B.128 [R226+0x14000], desc[UR24][R10.64+0x100] ;  /* 0x140001000ae2bfae */ /* 0x000fe2000b981a18 */
[C---:B------:R-:W-:Y:S02]  /*8950*/  ISETP.GE.AND P1, PT, R4.reuse, UR8, PT ;  /* 0x0000000804007c0c */ /* 0x040fe4000bf26270 */
[--C-:B------:R-:W-:Y:S02]  /*8960*/  SHF.R.U32.HI R214, RZ, 0x1, R213.reuse ;  /* 0x00000001ffd67819 */ /* 0x100fe400000116d5 */
[----:B------:R-:W-:Y:S01]  /*8970*/  @P3 STS.128 [R226+0x14000], RZ ;  /* 0x014000ffe2003388 */ /* 0x000fe20000000c00 */
[--C-:B------:R-:W-:Y:S02]  /*8980*/  LOP3.LUT R221, R4, 0x1c0, R210.reuse, 0xf8, !PT ;  /* 0x000001c004dd7812 */ /* 0x100fe400078ef8d2 */
[----:B------:R-:W-:Y:S02]  /*8990*/  LOP3.LUT R212, R223, 0x7c00, RZ, 0xc0, !PT ;  /* 0x00007c00dfd47812 */ /* 0x000fe400078ec0ff */
[----:B------:R-:W-:Y:S02]  /*89a0*/  LOP3.LUT R215, R214, 0x8, RZ, 0xc0, !PT ;  /* 0x00000008d6d77812 */ /* 0x000fe400078ec0ff */
[----:B------:R-:W-:Y:S01]  /*89b0*/  LOP3.LUT R222, R212, 0x200, R210, 0xf8, !PT ;  /* 0x00000200d4de7812 */ /* 0x000fe200078ef8d2 */
[----:B------:R-:W-:Y:S01]  /*89c0*/  @!PT LDS RZ, [RZ] ;  /* 0x00000000fffff984 */ /* 0x000fe20000000800 */
[----:B------:R-:W-:Y:S01]  /*89d0*/  @!PT LDS RZ, [RZ] ;  /* 0x00000000fffff984 */ /* 0x000fe20000000800 */
[----:B------:R-:W-:Y:S01]  /*89e0*/  @!PT LDS RZ, [RZ] ;  /* 0x00000000fffff984 */ /* 0x000fe20000000800 */
[----:B------:R-:W-:Y:S01]  /*89f0*/  @!P0 LDGSTS.E.BYPASS.LTC128B.128 [R226+0x16000], desc[UR24][R10.64+0x180] ;  /* 0x160001800ae28fae */ /* 0x000fe2000b981a18 */
[C---:B------:R-:W-:Y:S02]  /*8a00*/  LOP3.LUT R215, R221.reuse, R215, RZ, 0x3c, !PT ;  /* 0x000000d7ddd77212 */ /* 0x040fe400078e3cff */
[----:B------:R-:W-:Y:S02]  /*8a10*/  LOP3.LUT R221, R221, 0x8, R213, 0x78, !PT ;  /* 0x00000008dddd7812 */ /* 0x000fe400078e78d5 */
[----:B------:R-:W-:Y:S01]  /*8a20*/  @P0 STS.128 [R226+0x16000], RZ ;  /* 0x016000ffe2000388 */ /* 0x000fe20000000c00 */
[----:B------:R-:W-:Y:S02]  /*8a30*/  LOP3.LUT R222, R222, R215, RZ, 0xfc, !PT ;  /* 0x000000d7dede7212 */ /* 0x000fe400078efcff */
[----:B------:R-:W-:Y:S02]  /*8a40*/  LOP3.LUT P2, RZ, R213, 0x4, RZ, 0xc0, !PT ;  /* 0x00000004d5ff7812 */ /* 0x000fe4000784c0ff */
[----:B------:R-:W-:Y:S01]  /*8a50*/  @!PT LDS RZ, [RZ] ;  /* 0x00000000fffff984 */ /* 0x000fe20000000800 */
[----:B------:R-:W-:Y:S01]  /*8a60*/  @!PT LDS RZ, [RZ] ;  /* 0x00000000fffff984 */ /* 0x000fe20000000800 */
[----:B------:R-:W-:Y:S01]  /*8a70*/  @!PT LDS RZ, [RZ] ;  /* 0x00000000fffff984 */ /* 0x000fe20000000800 */
[----:B------:R-:W-:Y:S01]  /*8a80*/  @!P1 LDGSTS.E.BYPASS.LTC128B.128 [R226+0x10800], desc[UR24][R8.64] ;  /* 0x1080000008e29fae */ /* 0x000fe2000b981a18 */
[----:B------:R-:W-:Y:S01]  /*8a90*/  IMAD R221, R221, 0x2, R209 ;  /* 0x00000002dddd7824 */ /* 0x000fe200078e02d1 */
[----:B------:R-:W-:Y:S03]  /*8aa0*/  LEA R222, R222, UR6, 0x1 ;  /* 0x00000006dede7c11 */ /* 0x000fe6000f8e08ff */
[----:B------:R-:W-:Y:S01]  /*8ab0*/  @P1 STS.128 [R226+0x10800], RZ ;  /* 0x010800ffe2001388 */ /* 0x000fe20000000c00 */
[----:B------:R-:W-:Y:S01]  /*8ac0*/  VIADD R216, R221, UR6 ;  /* 0x00000006ddd87c36 */ /* 0x000fe20008000000 */
[----:B------:R-:W-:Y:S01]  /*8ad0*/  SEL R3, R211, 0xffffffc0, !P2 ;  /* 0xffffffc0d3037807 */ /* 0x000fe20005000000 */
[----:B------:R-:W-:Y:S02]  /*8ae0*/  IMAD.IADD R220, R208, 0x1, R222 ;  /* 0x00000001d0dc7824 */ /* 0x000fe400078e02de */
[----:B------:R-:W-:Y:S01]  /*8af0*/  @!PT LDS RZ, [RZ] ;  /* 0x00000000fffff984 */ /* 0x000fe20000000800 */
[----:B------:R-:W-:Y:S01]  /*8b00*/  @!PT LDS RZ, [RZ] ;  /* 0x00000000fffff984 */ /* 0x000fe20000000800 */
[----:B------:R-:W-:Y:S01]  /*8b10*/  @!PT LDS RZ, [RZ] ;  /* 0x00000000fffff984 */ /* 0x000fe20000000800 */
[----:B------:R-:W-:Y:S01]  /*8b20*/  @!P4 LDGSTS.E.BYPASS.LTC128B.128 [R226+0x12800], desc[UR24][R8.64+0x80] ;  /* 0x1280008008e2cfae */ /* 0x000fe2000b981a18 */
[C---:B------:R-:W-:Y:S02]  /*8b30*/  IMAD.IADD R219, R216.reuse, 0x1, R208 ;  /* 0x00000001d8db7824 */ /* 0x040fe400078e02d0 */
[----:B------:R-:W-:Y:S02]  /*8b40*/  IMAD.IADD R218, R3, 0x1, R222 ;  /* 0x0000000103da7824 */ /* 0x000fe400078e02de */
        /* <DEDUP_REMOVED lines=12> */
[----:B------:R1:W-:Y:S05]  /*8c10*/  @!P0 LDGSTS.E.BYPASS.LTC128B.128 [R226+0x16800], desc[UR24][R8.64+0x180] ;  /* 0x1680018008e28fae */ /* 0x0003ea000b981a18 */
        /* <DEDUP_REMOVED lines=42> */
[----:B-1----:R-:W3:Y:S05]  /*8ec0*/  LDSM.16.M88.4 R8, [R221+UR6+0x8000] ;  /* 0x00800006dd08783b */ /* 0x002eea0008000200 */
[----:B------:R-:W4:Y:S05]  /*8ed0*/  LDSM.16.M88.4 R16, [R221+UR6+0x8800] ;  /* 0x00880006dd10783b */ /* 0x000f2a0008000200 */
[----:B------:R-:W1:Y:S05]  /*8ee0*/  LDSM.16.M88.4 R24, [R221+UR6+0x9000] ;  /* 0x00900006dd18783b */ /* 0x000e6a0008000200 */
[----:B------:R-:W0:Y:S05]  /*8ef0*/  LDGDEPBAR ;  /* 0x00000000000079af */ /* 0x000e2a0000000000 */
[----:B------:R-:W5:Y:S05]  /*8f00*/  LDSM.16.M88.4 R164, [R221+UR6+0x9800] ;  /* 0x00980006dda4783b */ /* 0x000f6a0008000200 */
[----:B------:R-:W-:Y:S05]  /*8f10*/  LDSM.16.M88.4 R168, [R220] ;  /* 0x00000000dca8783b */ /* 0x000fea0000000200 */
[----:B------:R-:W2:Y:S05]  /*8f20*/  LDSM.16.M88.4 R172, [R219+0x8000] ;  /* 0x00800000dbac783b */ /* 0x000eaa0000000200 */
[----:B------:R-:W2:Y:S05]  /*8f30*/  LDSM.16.M88.4 R176, [R219+0x8800] ;  /* 0x00880000dbb0783b */ /* 0x000eaa0000000200 */
[----:B------:R-:W2:Y:S01]  /*8f40*/  LDSM.16.M88.4 R180, [R219+0x9000] ;  /* 0x00900000dbb4783b */ /* 0x000ea20000000200 */
[C---:B---3--:R-:W-:Y:S04]  /*8f50*/  HMMA.16816.F32 R4, R32.reuse, R8, RZ ;  /* 0x000000082004723c */ /* 0x048fe800000018ff */
[----:B------:R-:W3:Y:S04]  /*8f60*/  LDSM.16.M88.4 R184, [R219+0x9800] ;  /* 0x00980000dbb8783b */ /* 0x000ee80000000200 */
[C---:B------:R-:W-:Y:S01]  /*8f70*/  HMMA.16816.F32 R8, R32.reuse, R10, RZ ;  /* 0x0000000a2008723c */ /* 0x040fe200000018ff */
[----:B------:R-:W-:Y:S05]  /*8f80*/  LDSM.16.M88.4 R188, [R218] ;  /* 0x00000000dabc783b */ /* 0x000fea0000000200 */
[----:B------:R-:W3:Y:S02]  /*8f90*/  LDSM.16.M88.4 R192, [R216+0x8000] ;  /* 0x00800000d8c0783b */ /* 0x000ee40000000200 */
[C---:B----4-:R-:W-:Y:S03]  /*8fa0*/  HMMA.16816.F32 R12, R32.reuse, R16, RZ ;  /* 0x00000010200c723c */ /* 0x050fe600000018ff */
[----:B------:R-:W4:Y:S05]  /*8fb0*/  LDSM.16.M88.4 R196, [R216+0x8800] ;  /* 0x00880000d8c4783b */ /* 0x000f2a0000000200 */
[C---:B------:R-:W-:Y:S01]  /*8fc0*/  HMMA.16816.F32 R16, R32.reuse, R18, RZ ;  /* 0x000000122010723c */ /* 0x040fe200000018ff */
[----:B------:R-:W-:Y:S05]  /*8fd0*/  LDSM.16.M88.4 R200, [R217] ;  /* 0x00000000d9c8783b */ /* 0x000fea0000000200 */
[----:B------:R-:W-:Y:S02]  /*8fe0*/  LDSM.16.M88.4 R204, [R3+0x8000] ;  /* 0x0080000003cc783b */ /* 0x000fe40000000200 */
[C---:B-1----:R-:W-:Y:S08]  /*8ff0*/  HMMA.16816.F32 R20, R32.reuse, R24, RZ ;  /* 0x000000182014723c */ /* 0x042ff000000018ff */
[C---:B------:R-:W-:Y:S08]  /*9000*/  HMMA.16816.F32 R24, R32.reuse, R26, RZ ;  /* 0x0000001a2018723c */ /* 0x040ff000000018ff */
[C---:B-----5:R-:W-:Y:S08]  /*9010*/  HMMA.16816.F32 R28, R32.reuse, R164, RZ ;  /* 0x000000a4201c723c */ /* 0x060ff000000018ff */
[----:B------:R-:W-:Y:S01]  /*9020*/  HMMA.16816.F32 R32, R32, R166, RZ ;  /* 0x000000a62020723c */ /* 0x000fe200000018ff */
[----:B------:R-:W1:Y:S07]  /*9030*/  LDSM.16.M88.4 R164, [R216+0x9000] ;  /* 0x00900000d8a4783b */ /* 0x000e6e0000000200 */
[C---:B--2---:R-:W-:Y:S08]  /*9040*/  HMMA.16816.F32 R4, R168.reuse, R172, R4 ;  /* 0x000000aca804723c */ /* 0x044ff00000001804 */
[C---:B------:R-:W-:Y:S01]  /*9050*/  HMMA.16816.F32 R8, R168.reuse, R174, R8 ;  /* 0x000000aea808723c */ /* 0x040fe20000001808 */
[----:B------:R-:W2:Y:S07]  /*9060*/  LDSM.16.M88.4 R172, [R216+0x9800] ;  /* 0x00980000d8ac783b */ /* 0x000eae0000000200 */
[C---:B------:R-:W-:Y:S08]  /*9070*/  HMMA.16816.F32 R12, R168.reuse, R176, R12 ;  /* 0x000000b0a80c723c */ /* 0x040ff0000000180c */
[C---:B------:R-:W-:Y:S01]  /*9080*/  HMMA.16816.F32 R16, R168.reuse, R178, R16 ;  /* 0x000000b2a810723c */ /* 0x040fe20000001810 */
[----:B------:R-:W5:Y:S07]  /*9090*/  LDSM.16.M88.4 R176, [R3+0x8800] ;  /* 0x0088000003b0783b */ /* 0x000f6e0000000200 */
[C---:B------:R-:W-:Y:S08]  /*90a0*/  HMMA.16816.F32 R20, R168.reuse, R180, R20 ;  /* 0x000000b4a814723c */ /* 0x040ff00000001814 */
[C---:B------:R-:W-:Y:S01]  /*90b0*/  HMMA.16816.F32 R24, R168.reuse, R182, R24 ;  /* 0x000000b6a818723c */ /* 0x040fe20000001818 */
[----:B------:R-:W-:Y:S07]  /*90c0*/  LDSM.16.M88.4 R180, [R3+0x9800] ;  /* 0x0098000003b4783b */ /* 0x000fee0000000200 */
[C---:B---3--:R-:W-:Y:S08]  /*90d0*/  HMMA.16816.F32 R28, R168.reuse, R184, R28 ;  /* 0x000000b8a81c723c */ /* 0x048ff0000000181c */
[----:B------:R-:W-:Y:S01]  /*90e0*/  HMMA.16816.F32 R32, R168, R186, R32 ;  /* 0x000000baa820723c */ /* 0x000fe20000001820 */
[----:B------:R-:W3:Y:S05]  /*90f0*/  LDSM.16.M88.4 R168, [R3+0x9000] ;  /* 0x0090000003a8783b */ /* 0x000eea0000000200 */
[----:B------:R-:W-:Y:S02]  /*9100*/  LDSM.16.M88.4 R184, [R221+UR6+0xa800] ;  /* 0x00a80006ddb8783b */ /* 0x000fe40008000200 */
[C---:B------:R-:W-:Y:S08]  /*9110*/  HMMA.16816.F32 R4, R188.reuse, R192, R4 ;  /* 0x000000c0bc04723c */ /* 0x040ff00000001804 */
[C---:B------:R-:W-:Y:S01]  /*9120*/  HMMA.16816.F32 R8, R188.reuse, R194, R8 ;  /* 0x000000c2bc08723c */ /* 0x040fe20000001808 */
[----:B------:R-:W-:Y:S07]  /*9130*/  LDSM.16.M88.4 R192, [R219+0xa000] ;  /* 0x00a00000dbc0783b */ /* 0x000fee0000000200 */
[C---:B----4-:R-:W-:Y:S08]  /*9140*/  HMMA.16816.F32 R12, R188.reuse, R196, R12 ;  /* 0x000000c4bc0c723c */ /* 0x050ff0000000180c */
[C---:B------:R-:W-:Y:S01]  /*9150*/  HMMA.16816.F32 R16, R188.reuse, R198, R16 ;  /* 0x000000c6bc10723c */ /* 0x040fe20000001810 */
[----:B------:R-:W-:Y:S07]  /*9160*/  LDSM.16.M88.4 R196, [R217+0x2000] ;  /* 0x00200000d9c4783b */ /* 0x000fee0000000200 */
[C---:B-1----:R-:W-:Y:S08]  /*9170*/  HMMA.16816.F32 R20, R188.reuse, R164, R20 ;  /* 0x000000a4bc14723c */ /* 0x042ff00000001814 */
        /* <DEDUP_REMOVED lines=8> */
[C---:B-----5:R-:W-:Y:S08]  /*9200*/  HMMA.16816.F32 R12, R200.reuse, R176, R12 ;  /* 0x000000b0c80c723c */ /* 0x060ff0000000180c */
[C---:B------:R-:W-:Y:S01]  /*9210*/  HMMA.16816.F32 R16, R200.reuse, R178, R16 ;  /* 0x000000b2c810723c */ /* 0x040fe20000001810 */
[----:B------:R-:W2:Y:S07]  /*9220*/  LDSM.16.M88.4 R176, [R221+UR6+0xb000] ;  /* 0x00b00006ddb0783b */ /* 0x000eae0008000200 */
[C---:B---3--:R-:W-:Y:S08]  /*9230*/  HMMA.16816.F32 R20, R200.reuse, R168, R20 ;  /* 0x000000a8c814723c */ /* 0x048ff00000001814 */
        /* <DEDUP_REMOVED lines=31> */
[----:B------:R-:W2:Y:S02]  /*9430*/  LDSM.16.M88.4 R188, [R3+0xb800] ;  /* 0x00b8000003bc783b */ /* 0x000ea40000000200 */
[C---:B---3--:R-:W-:Y:S08]  /*9440*/  HMMA.16816.F32 R4, R168.reuse, R176, R4 ;  /* 0x000000b0a804723c */ /* 0x048ff00000001804 */
[C---:B------:R-:W-:Y:S01]  /*9450*/  HMMA.16816.F32 R8, R168.reuse, R178, R8 ;  /* 0x000000b2a808723c */ /* 0x040fe20000001808 */
[----:B------:R-:W-:Y:S07]  /*9460*/  LDSM.16.M88.4 R176, [R222+0x4000] ;  /* 0x00400000deb0783b */ /* 0x000fee0000000200 */
[C---:B------:R-:W-:Y:S08]  /*9470*/  HMMA.16816.F32 R12, R168.reuse, R184, R12 ;  /* 0x000000b8a80c723c */ /* 0x040ff0000000180c */
[C---:B------:R-:W-:Y:S01]  /*9480*/  HMMA.16816.F32 R16, R168.reuse, R186, R16 ;  /* 0x000000baa810723c */ /* 0x040fe20000001810 */
[----:B------:R-:W3:Y:S07]  /*9490*/  LDSM.16.M88.4 R184, [R221+UR6+0xc000] ;  /* 0x00c00006ddb8783b */ /* 0x000eee0008000200 */
[C---:B-----5:R-:W-:Y:S08]  /*94a0*/  HMMA.16816.F32 R20, R168.reuse, R192, R20 ;  /* 0x000000c0a814723c */ /* 0x060ff00000001814 */
[C---:B------:R-:W-:Y:S01]  /*94b0*/  HMMA.16816.F32 R24, R168.reuse, R194, R24 ;  /* 0x000000c2a818723c */ /* 0x040fe20000001818 */
[----:B------:R-:W-:Y:S07]  /*94c0*/  LDSM.16.M88.4 R192, [R219+0xc800] ;  /* 0x00c80000dbc0783b */ /* 0x000fee0000000200 */
[C---:B----4-:R-:W-:Y:S08]  /*94d0*/  HMMA.16816.F32 R28, R168.reuse, R180, R28 ;  /* 0x000000b4a81c723c */ /* 0x050ff0000000181c */
[----:B------:R-:W-:Y:S01]  /*94e0*/  HMMA.16816.F32 R32, R168, R182, R32 ;  /* 0x000000b6a820723c */ /* 0x000fe20000001820 */
[----:B------:R-:W4:Y:S05]  /*94f0*/  LDSM.16.M88.4 R168, [R221+UR6+0xc800] ;  /* 0x00c80006dda8783b */ /* 0x000f2a0008000200 */
[----:B------:R-:W5:Y:S02]  /*9500*/  LDSM.16.M88.4 R180, [R221+UR6+0xd000] ;  /* 0x00d00006ddb4783b */ /* 0x000f640008000200 */
        /* <DEDUP_REMOVED lines=9> */
[C---:B------:R-:W-:Y:S08]  /*95a0*/  HMMA.16816.F32 R28, R196.reuse, R188, R28 ;  /* 0x000000bcc41c723c */ /* 0x040ff0000000181c */
[----:B------:R-:W-:Y:S01]  /*95b0*/  HMMA.16816.F32 R32, R196, R190, R32 ;  /* 0x000000bec420723c */ /* 0x000fe20000001820 */
[----:B------:R-:W2:Y:S05]  /*95c0*/  LDSM.16.M88.4 R188, [R219+0xc000] ;  /* 0x00c00000dbbc783b */ /* 0x000eaa0000000200 */
[----:B------:R-:W2:Y:S02]  /*95d0*/  LDSM.16.M88.4 R196, [R219+0xd000] ;  /* 0x00d00000dbc4783b */ /* 0x000ea40000000200 */
        /* <DEDUP_REMOVED lines=11> */
[----:B------:R-:W1:Y:S05]  /*9690*/  LDSM.16.M88.4 R164, [R216+0xd000] ;  /* 0x00d00000d8a4783b */ /* 0x000e6a0000000200 */
[----:B------:R-:W5:Y:S02]  /*96a0*/  LDSM.16.M88.4 R176, [R216+0xd800] ;  /* 0x00d80000d8b0783b */ /* 0x000f640000000200 */
[C---:B--2---:R-:W-:Y:S08]  /*96b0*/  HMMA.16816.F32 R4, R172.reuse, R188, R4 ;  /* 0x000000bcac04723c */ /* 0x044ff00000001804 */
[C---:B------:R-:W-:Y:S01]  /*96c0*/  HMMA.16816.F32 R8, R172.reuse, R190, R8 ;  /* 0x000000beac08723c */ /* 0x040fe20000001808 */
[----:B------:R-:W-:Y:S07]  /*96d0*/  LDSM.16.M88.4 R188, [R217+0x4000] ;  /* 0x00400000d9bc783b */ /* 0x000fee0000000200 */
[C---:B------:R-:W-:Y:S08]  /*96e0*/  HMMA.16816.F32 R12, R172.reuse, R192, R12 ;  /* 0x000000c0ac0c723c */ /* 0x040ff0000000180c */
[C---:B------:R-:W-:Y:S01]  /*96f0*/  HMMA.16816.F32 R16, R172.reuse, R194, R16 ;  /* 0x000000c2ac10723c */ /* 0x040fe20000001810 */
[----:B------:R-:W2:Y:S07]  /*9700*/  LDSM.16.M88.4 R192, [R3+0xc000] ;  /* 0x00c0000003c0783b */ /* 0x000eae0000000200 */
[C---:B------:R-:W-:Y:S08]  /*9710*/  HMMA.16816.F32 R20, R172.reuse, R196, R20 ;  /* 0x000000c4ac14723c */ /* 0x040ff00000001814 */
[C---:B------:R-:W-:Y:S01]  /*9720*/  HMMA.16816.F32 R24, R172.reuse, R198, R24 ;  /* 0x000000c6ac18723c */ /* 0x040fe20000001818 */
[----:B------:R-:W-:Y:S07]  /*9730*/  LDSM.16.M88.4 R196, [R216+0xf800] ;  /* 0x00f80000d8c4783b */ /* 0x000fee0000000200 */
[C---:B---3--:R-:W-:Y:S08]  /*9740*/  HMMA.16816.F32 R28, R172.reuse, R168, R28 ;  /* 0x000000a8ac1c723c */ /* 0x048ff0000000181c */
[----:B------:R-:W-:Y:S01]  /*9750*/  HMMA.16816.F32 R32, R172, R170, R32 ;  /* 0x000000aaac20723c */ /* 0x000fe20000001820 */
[----:B------:R-:W3:Y:S05]  /*9760*/  LDSM.16.M88.4 R168, [R3+0xc800] ;  /* 0x00c8000003a8783b */ /* 0x000eea0000000200 */
[----:B------:R-:W3:Y:S02]  /*9770*/  LDSM.16.M88.4 R172, [R3+0xd000] ;  /* 0x00d0000003ac783b */ /* 0x000ee40000000200 */
        /* <DEDUP_REMOVED lines=8> */
[C---:B-----5:R-:W-:Y:S08]  /*9800*/  HMMA.16816.F32 R28, R180.reuse, R176, R28 ;  /* 0x000000b0b41c723c */ /* 0x060ff0000000181c */
        /* <DEDUP_REMOVED lines=9> */
[C---:B------:R-:W-:Y:S08]  /*98a0*/  HMMA.16816.F32 R20, R188.reuse, R172, R20 ;  /* 0x000000acbc14723c */ /* 0x040ff00000001814 */
        /* <DEDUP_REMOVED lines=27> */
[----:B------:R-:W1:Y:S07]  /*9a60*/  LDSM.16.M88.4 R168, [R217+0x6000] ;  /* 0x00600000d9a8783b */ /* 0x000e6e0000000200 */
[C---:B---3--:R-:W-:Y:S08]  /*9a70*/  HMMA.16816.F32 R28, R184.reuse, R172, R28 ;  /* 0x000000acb81c723c */ /* 0x048ff0000000181c */
[----:B------:R-:W-:Y:S01]  /*9a80*/  HMMA.16816.F32 R32, R184, R174, R32 ;  /* 0x000000aeb820723c */ /* 0x000fe20000001820 */
[----:B------:R-:W2:Y:S07]  /*9a90*/  LDSM.16.M88.4 R172, [R3+0xe800] ;  /* 0x00e8000003ac783b */ /* 0x000eae0000000200 */
[C---:B-----5:R-:W-:Y:S01]  /*9aa0*/  HMMA.16816.F32 R4, R164.reuse, R180, R4 ;  /* 0x000000b4a404723c */ /* 0x060fe20000001804 */
[----:B------:R-:W-:Y:S04]  /*9ab0*/  IMAD.U32 R180, RZ, RZ, UR9 ;  /* 0x00000009ffb47e24 */ /* 0x000fe8000f8e00ff */
[----:B------:R-:W-:Y:S03]  /*9ac0*/  IMAD R180, R180, 0x40, R228 ;  /* 0x00000040b4b47824 */ /* 0x000fe600078e02e4 */
[C---:B------:R-:W-:Y:S03]  /*9ad0*/  HMMA.16816.F32 R8, R164.reuse, R182, R8 ;  /* 0x000000b6a408723c */ /* 0x040fe60000001808 */
[----:B------:R-:W-:Y:S05]  /*9ae0*/  LOP3.LUT R181, RZ, R180, RZ, 0x33, !PT ;  /* 0x000000b4ffb57212 */ /* 0x000fea00078e33ff */
[C---:B----4-:R-:W-:Y:S03]  /*9af0*/  HMMA.16816.F32 R12, R164.reuse, R188, R12 ;  /* 0x000000bca40c723c */ /* 0x050fe6000000180c */
[C---:B------:R-:W-:Y:S05]  /*9b00*/  IMAD.IADD R181, R237.reuse, 0x1, R181 ;  /* 0x00000001edb57824 */ /* 0x040fea00078e02b5 */
[C---:B------:R-:W-:Y:S08]  /*9b10*/  HMMA.16816.F32 R16, R164.reuse, R190, R16 ;  /* 0x000000bea410723c */ /* 0x040ff00000001810 */
[C---:B------:R-:W-:Y:S08]  /*9b20*/  HMMA.16816.F32 R20, R164.reuse, R192, R20 ;  /* 0x000000c0a414723c */ /* 0x040ff00000001814 */
[C---:B------:R-:W-:Y:S08]  /*9b30*/  HMMA.16816.F32 R24, R164.reuse, R194, R24 ;  /* 0x000000c2a418723c */ /* 0x040ff00000001818 */
[C---:B------:R-:W-:Y:S08]  /*9b40*/  HMMA.16816.F32 R28, R164.reuse, R196, R28 ;  /* 0x000000c4a41c723c */ /* 0x040ff0000000181c */
[----:B------:R-:W-:Y:S01]  /*9b50*/  HMMA.16816.F32 R32, R164, R198, R32 ;  /* 0x000000c6a420723c */ /* 0x000fe20000001820 */
[----:B------:R-:W3:Y:S07]  /*9b60*/  LDSM.16.M88.4 R164, [R3+0xf000] ;  /* 0x00f0000003a4783b */ /* 0x000eee0000000200 */
[C---:B-1----:R-:W-:Y:S05]  /*9b70*/  HMMA.16816.F32 R4, R168.reuse, R176, R4 ;  /* 0x000000b0a804723c */ /* 0x042fea0000001804 */
[--C-:B------:R-:W-:Y:S03]  /*9b80*/  IMAD.IADD R177, R237, 0x1, -R180.reuse ;  /* 0x00000001edb17824 */ /* 0x100fe600078e0ab4 */
[C---:B------:R-:W-:Y:S03]  /*9b90*/  HMMA.16816.F32 R8, R168.reuse, R178, R8 ;  /* 0x000000b2a808723c */ /* 0x040fe60000001808 */
[----:B------:R-:W-:Y:S01]  /*9ba0*/  IABS R176, R177 ;  /* 0x000000b100b07213 */ /* 0x000fe20000000000 */
[--C-:B------:R-:W-:Y:S02]  /*9bb0*/  IMAD.IADD R178, R227, 0x1, -R180.reuse ;  /* 0x00000001e3b27824 */ /* 0x100fe400078e0ab4 */
[----:B------:R-:W-:Y:S01]  /*9bc0*/  VIADD R179, R181, 0x8 ;  /* 0x00000008b5b37836 */ /* 0x000fe20000000000 */
[----:B------:R-:W-:Y:S01]  /*9bd0*/  IABS R181, R181 ;  /* 0x000000b500b57213 */ /* 0x000fe20000000000 */
[C---:B--2---:R-:W-:Y:S03]  /*9be0*/  HMMA.16816.F32 R12, R168.reuse, R172, R12 ;  /* 0x000000aca80c723c */ /* 0x044fe6000000180c */
[--C-:B------:R-:W-:Y:S02]  /*9bf0*/  IADD3 R172, PT, PT, R237, -0x9, -R180.reuse ;  /* 0xfffffff7edac7810 */ /* 0x100fe40007ffe8b4 */
[----:B------:R-:W-:Y:S02]  /*9c00*/  IADD3 R173, PT, PT, R227, -0x9, -R180 ;  /* 0xfffffff7e3ad7810 */ /* 0x000fe40007ffe8b4 */
[----:B------:R-:W-:Y:S01]  /*9c10*/  IABS R172, R172 ;  /* 0x000000ac00ac7213 */ /* 0x000fe20000000000 */
[C---:B------:R-:W-:Y:S03]  /*9c20*/  HMMA.16816.F32 R16, R168.reuse, R174, R16 ;  /* 0x000000aea810723c */ /* 0x040fe60000001810 */
[----:B------:R-:W-:Y:S02]  /*9c30*/  IABS R173, R173 ;  /* 0x000000ad00ad7213 */ /* 0x000fe40000000000 */
[----:B------:R-:W-:Y:S02]  /*9c40*/  I2FP.F32.S32 R172, R172 ;  /* 0x000000ac00ac7245 */ /* 0x000fe40000201400 */
[----:B------:R-:W-:Y:S02]  /*9c50*/  I2FP.F32.S32 R173, R173 ;  /* 0x000000ad00ad7245 */ /* 0x000fe40000201400 */
[----:B------:R-:W-:Y:S01]  /*9c60*/  IABS R178, R178 ;  /* 0x000000b200b27213 */ /* 0x000fe20000000000 */
[----:B------:R-:W-:Y:S01]  /*9c70*/  FFMA.FTZ R9, R172, -UR5, R9 ;  /* 0x80000005ac097c23 */ /* 0x000fe20008010009 */
[----:B------:R-:W-:Y:S01]  /*9c80*/  I2FP.F32.S32 R181, R181 ;  /* 0x000000b500b57245 */ /* 0x000fe20000201400 */
[----:B------:R-:W-:Y:S01]  /*9c90*/  FFMA.FTZ R11, R173, -UR5, R11 ;  /* 0x80000005ad0b7c23 */ /* 0x000fe2000801000b */
[----:B------:R-:W-:Y:S01]  /*9ca0*/  I2FP.F32.S32 R178, R178 ;  /* 0x000000b200b27245 */ /* 0x000fe20000201400 */
[----:B------:R1:W2:Y:S01]  /*9cb0*/  LDSM.16.M88.4 R172, [R3+0xf800] ;  /* 0x00f8000003ac783b */ /* 0x0002a20000000200 */
[----:B------:R-:W-:Y:S01]  /*9cc0*/  I2FP.F32.S32 R176, R176 ;  /* 0x000000b000b07245 */ /* 0x000fe20000201400 */
[----:B------:R-:W-:Y:S04]  /*9cd0*/  DEPBAR.LE SB0, 0x0 ;  /* 0x000080000000791a */ /* 0x000fe80000000000 */
[----:B------:R-:W-:Y:S01]  /*9ce0*/  IABS R179, R179 ;  /* 0x000000b300b37213 */ /* 0x000fe20000000000 */
[----:B------:R-:W-:Y:S01]  /*9cf0*/  BAR.SYNC.DEFER_BLOCKING 0x0 ;  /* 0x0000000000007b1d */ /* 0x000fe20000010000 */
[----:B------:R-:W-:Y:S01]  /*9d00*/  FFMA.FTZ R6, R178, -UR5, R6 ;  /* 0x80000005b2067c23 */ /* 0x000fe20008010006 */
[C---:B---3--:R-:W-:Y:S05]  /*9d10*/  HMMA.16816.F32 R20, R168.reuse, R164, R20 ;  /* 0x000000a4a814723c */ /* 0x048fea0000001814 */
[--C-:B------:R-:W-:Y:S01]  /*9d20*/  IADD3 R164, PT, PT, R237, -0x18, -R180.reuse ;  /* 0xffffffe8eda47810 */ /* 0x100fe20007ffe8b4 */
[----:B------:R-:W-:Y:S01]  /*9d30*/  VIADD R178, R177, 0xfffffff8 ;  /* 0xfffffff8b1b27836 */ /* 0x000fe20000000000 */
[----:B------:R-:W-:Y:S01]  /*9d40*/  IADD3 R165, PT, PT, R227, -0x11, -R180 ;  /* 0xffffffefe3a57810 */ /* 0x000fe20007ffe8b4 */
[C---:B------:R-:W-:Y:S03]  /*9d50*/  HMMA.16816.F32 R24, R168.reuse, R166, R24 ;  /* 0x000000a6a818723c */ /* 0x040fe60000001818 */
[----:B------:R-:W-:Y:S01]  /*9d60*/  IABS R178, R178 ;  /* 0x000000b200b27213 */ /* 0x000fe20000000000 */
[----:B------:R-:W-:Y:S01]  /*9d70*/  FFMA.FTZ R5, R181, -UR5, R5 ;  /* 0x80000005b5057c23 */ /* 0x000fe20008010005 */
[----:B------:R-:W-:Y:S01]  /*9d80*/  IABS R164, R164 ;  /* 0x000000a400a47213 */ /* 0x000fe20000000000 */
[C---:B------:R-:W-:Y:S01]  /*9d90*/  FFMA.FTZ R4, R176.reuse, -UR5, R4 ;  /* 0x80000005b0047c23 */ /* 0x040fe20008010004 */
[----:B------:R-:W-:Y:S01]  /*9da0*/  I2FP.F32.S32 R178, R178 ;  /* 0x000000b200b27245 */ /* 0x000fe20000201400 */
[----:B------:R-:W-:Y:S01]  /*9db0*/  FFMA.FTZ R10, R176, -UR5, R10 ;  /* 0x80000005b00a7c23 */ /* 0x000fe2000801000a */
[----:B------:R-:W-:Y:S02]  /*9dc0*/  I2FP.F32.S32 R164, R164 ;  /* 0x000000a400a47245 */ /* 0x000fe40000201400 */
[----:B------:R-:W-:Y:S01]  /*9dd0*/  IADD3 R166, PT, PT, R227, -0x19, -R180 ;  /* 0xffffffe7e3a67810 */ /* 0x000fe20007ffe8b4 */
[----:B------:R-:W-:Y:S01]  /*9de0*/  FFMA.FTZ R8, R178, -UR5, R8 ;  /* 0x80000005b2087c23 */ /* 0x000fe20008010008 */
[C---:B------:R-:W-:Y:S01]  /*9df0*/  IADD3 R178, PT, PT, R237.reuse, -0x19, -R180 ;  /* 0xffffffe7edb27810 */ /* 0x040fe20007ffe8b4 */
[----:B------:R-:W-:Y:S01]  /*9e00*/  FFMA.FTZ R16, R164, -UR5, R16 ;  /* 0x80000005a4107c23 */ /* 0x000fe20008010010 */
[----:B------:R-:W-:Y:S02]  /*9e10*/  IADD3 R164, PT, PT, R237, -0x21, -R180 ;  /* 0xffffffdfeda47810 */ /* 0x000fe40007ffe8b4 */
[----:B------:R-:W-:Y:S02]  /*9e20*/  IABS R178, R178 ;  /* 0x000000b200b27213 */ /* 0x000fe40000000000 */
[----:B------:R-:W-:Y:S02]  /*9e30*/  IABS R164, R164 ;  /* 0x000000a400a47213 */ /* 0x000fe40000000000 */
[----:B------:R-:W-:Y:S01]  /*9e40*/  IABS R166, R166 ;  /* 0x000000a600a67213 */ /* 0x000fe20000000000 */
[----:B-1----:R-:W-:Y:S01]  /*9e50*/  IMAD.MOV.U32 R3, RZ, RZ, R178 ;  /* 0x000000ffff037224 */ /* 0x002fe200078e00b2 */
[----:B------:R-:W-:Y:S01]  /*9e60*/  I2FP.F32.S32 R164, R164 ;  /* 0x000000a400a47245 */ /* 0x000fe20000201400 */
[C---:B--2---:R-:W-:Y:S03]  /*9e70*/  HMMA.16816.F32 R28, R168.reuse, R172, R28 ;  /* 0x000000aca81c723c */ /* 0x044fe6000000181c */
[----:B------:R-:W-:Y:S01]  /*9e80*/  I2FP.F32.S32 R3, R3 ;  /* 0x0000000300037245 */ /* 0x000fe20000201400 */
[----:B------:R-:W-:Y:S01]  /*9e90*/  FFMA.FTZ R21, R164, -UR5, R21 ;  /* 0x80000005a4157c23 */ /* 0x000fe20008010015 */
[----:B------:R-:W-:Y:S02]  /*9ea0*/  IABS R165, R165 ;  /* 0x000000a500a57213 */ /* 0x000fe40000000000 */
[--C-:B------:R-:W-:Y:S01]  /*9eb0*/  IADD3 R164, PT, PT, R227, -0x28, -R180.reuse ;  /* 0xffffffd8e3a47810 */ /* 0x100fe20007ffe8b4 */
[----:B------:R-:W-:Y:S01]  /*9ec0*/  FFMA.FTZ R17, R3, -UR5, R17 ;  /* 0x8000000503117c23 */ /* 0x000fe20008010011 */
[--C-:B------:R-:W-:Y:S01]  /*9ed0*/  IADD3 R3, PT, PT, R227, -0x20, -R180.reuse ;  /* 0xffffffe0e3037810 */ /* 0x100fe20007ffe8b4 */
[----:B------:R-:W-:Y:S03]  /*9ee0*/  HMMA.16816.F32 R32, R168, R174, R32 ;  /* 0x000000aea820723c */ /* 0x000fe60000001820 */
[----:B------:R-:W-:Y:S02]  /*9ef0*/  IABS R3, R3 ;  /* 0x0000000300037213 */ /* 0x000fe40000000000 */
[----:B------:R-:W-:Y:S02]  /*9f00*/  I2FP.F32.S32 R166, R166 ;  /* 0x000000a600a67245 */ /* 0x000fe40000201400 */
[--C-:B------:R-:W-:Y:S02]  /*9f10*/  IADD3 R177, PT, PT, R237, -0x10, -R180.reuse ;  /* 0xfffffff0edb17810 */ /* 0x100fe40007ffe8b4 */
[----:B------:R-:W-:Y:S01]  /*9f20*/  I2FP.F32.S32 R165, R165 ;  /* 0x000000a500a57245 */ /* 0x000fe20000201400 */
[----:B------:R-:W-:Y:S01]  /*9f30*/  FFMA.FTZ R19, R166, -UR5, R19 ;  /* 0x80000005a6137c23 */ /* 0x000fe20008010013 */
[----:B------:R-:W-:Y:S02]  /*9f40*/  IABS R164, R164 ;  /* 0x000000a400a47213 */ /* 0x000fe40000000000 */
[--C-:B------:R-:W-:Y:S01]  /*9f50*/  IADD3 R167, PT, PT, R227, -0x18, -R180.reuse ;  /* 0xffffffe8e3a77810 */ /* 0x100fe20007ffe8b4 */
[----:B------:R-:W-:Y:S01]  /*9f60*/  FFMA.FTZ R15, R165, -UR5, R15 ;  /* 0x80000005a50f7c23 */ /* 0x000fe2000801000f */
[----:B------:R-:W-:Y:S02]  /*9f70*/  I2FP.F32.S32 R3, R3 ;  /* 0x0000000300037245 */ /* 0x000fe40000201400 */
[----:B------:R-:W-:Y:S02]  /*9f80*/  IABS R177, R177 ;  /* 0x000000b100b17213 */ /* 0x000fe40000000000 */
[----:B------:R-:W-:Y:S01]  /*9f90*/  IADD3 R166, PT, PT, R237, -0x28, -R180 ;  /* 0xffffffd8eda67810 */ /* 0x000fe20007ffe8b4 */
[----:B------:R-:W-:Y:S01]  /*9fa0*/  FFMA.FTZ R22, R3, -UR5, R22 ;  /* 0x8000000503167c23 */ /* 0x000fe20008010016 */
[----:B------:R-:W-:Y:S02]  /*9fb0*/  I2FP.F32.S32 R164, R164 ;  /* 0x000000a400a47245 */ /* 0x000fe40000201400 */
[----:B------:R-:W-:Y:S02]  /*9fc0*/  IADD3 R165, PT, PT, R237, -0x20, -R180 ;  /* 0xffffffe0eda57810 */ /* 0x000fe40007ffe8b4 */
[----:B------:R-:W-:Y:S01]  /*9fd0*/  IABS R167, R167 ;  /* 0x000000a700a77213 */ /* 0x000fe20000000000 */
[----:B------:R-:W-:Y:S01]  /*9fe0*/  FFMA.FTZ R26, R164, -UR5, R26 ;  /* 0x80000005a41a7c23 */ /* 0x000fe2000801001a */
[----:B------:R-:W-:Y:S02]  /*9ff0*/  I2FP.F32.S32 R177, R177 ;  /* 0x000000b100b17245 */ /* 0x000fe40000201400 */
[----:B------:R-:W-:Y:S02]  /*a000*/  IADD3 R3, PT, PT, R227, -0x29, -R180 ;  /* 0xffffffd7e3037810 */ /* 0x000fe40007ffe8b4 */
[----:B------:R-:W-:Y:S01]  /*a010*/  IABS R166, R166 ;  /* 0x000000a600a67213 */ /* 0x000fe20000000000 */
[----:B------:R-:W-:Y:S01]  /*a020*/  FFMA.FTZ R12, R177, -UR5, R12 ;  /* 0x80000005b10c7c23 */ /* 0x000fe2000801000c */
[----:B------:R-:W-:Y:S02]  /*a030*/  IABS R165, R165 ;  /* 0x000000a500a57213 */ /* 0x000fe40000000000 */
[----:B------:R-:W-:Y:S02]  /*a040*/  I2FP.F32.S32 R167, R167 ;  /* 0x000000a700a77245 */ /* 0x000fe40000201400 */
[----:B------:R-:W-:Y:S02]  /*a050*/  IADD3 R164, PT, PT, R227, -0x30, -R180 ;  /* 0xffffffd0e3a47810 */ /* 0x000fe40007ffe8b4 */
[----:B------:R-:W-:Y:S01]  /*a060*/  IABS R3, R3 ;  /* 0x0000000300037213 */ /* 0x000fe20000000000 */
[----:B------:R-:W-:Y:S01]  /*a070*/  FFMA.FTZ R18, R167, -UR5, R18 ;  /* 0x80000005a7127c23 */ /* 0x000fe20008010012 */
[----:B------:R-:W-:Y:S02]  /*a080*/  I2FP.F32.S32 R166, R166 ;  /* 0x000000a600a67245 */ /* 0x000fe40000201400 */
[----:B------:R-:W-:Y:S02]  /*a090*/  IADD3 R177, PT, PT, R237, -0x11, -R180 ;  /* 0xffffffefedb17810 */ /* 0x000fe40007ffe8b4 */
[----:B------:R-:W-:Y:S01]  /*a0a0*/  I2FP.F32.S32 R165, R165 ;  /* 0x000000a500a57245 */ /* 0x000fe20000201400 */
[----:B------:R-:W-:Y:S01]  /*a0b0*/  FFMA.FTZ R24, R166, -UR5, R24 ;  /* 0x80000005a6187c23 */ /* 0x000fe20008010018 */
[----:B------:R-:W-:Y:S02]  /*a0c0*/  IABS R164, R164 ;  /* 0x000000a400a47213 */ /* 0x000fe40000000000 */
[----:B------:R-:W-:Y:S01]  /*a0d0*/  IADD3 R167, PT, PT, R227, -0x21, -R180 ;  /* 0xffffffdfe3a77810 */ /* 0x000fe20007ffe8b4 */
[----:B------:R-:W-:Y:S01]  /*a0e0*/  FFMA.FTZ R20, R165, -UR5, R20 ;  /* 0x80000005a5147c23 */ /* 0x000fe20008010014 */
[----:B------:R-:W-:Y:S02]  /*a0f0*/  I2FP.F32.S32 R3, R3 ;  /* 0x0000000300037245 */ /* 0x000fe40000201400 */
[----:B------:R-:W-:Y:S02]  /*a100*/  IABS R177, R177 ;  /* 0x000000b100b17213 */ /* 0x000fe40000000000 */
[--C-:B------:R-:W-:Y:S01]  /*a110*/  IADD3 R166, PT, PT, R237, -0x31, -R180.reuse ;  /* 0xffffffcfeda67810 */ /* 0x100fe20007ffe8b4 */
[----:B------:R-:W-:Y:S01]  /*a120*/  FFMA.FTZ R27, R3, -UR5, R27 ;  /* 0x80000005031b7c23 */ /* 0x000fe2000801001b */
[----:B------:R-:W-:Y:S02]  /*a130*/  I2FP.F32.S32 R164, R164 ;  /* 0x000000a400a47245 */ /* 0x000fe40000201400 */
[C---:B------:R-:W-:Y:S02]  /*a140*/  IADD3 R165, PT, PT, R237.reuse, -0x29, -R180 ;  /* 0xffffffd7eda57810 */ /* 0x040fe40007ffe8b4 */
[----:B------:R-:W-:Y:S01]  /*a150*/  IABS R167, R167 ;  /* 0x000000a700a77213 */ /* 0x000fe20000000000 */
[----:B------:R-:W-:Y:S01]  /*a160*/  FFMA.FTZ R30, R164, -UR5, R30 ;  /* 0x80000005a41e7c23 */ /* 0x000fe2000801001e */
[----:B------:R-:W-:Y:S02]  /*a170*/  I2FP.F32.S32 R177, R177 ;  /* 0x000000b100b17245 */ /* 0x000fe40000201400 */
[--C-:B------:R-:W-:Y:S02]  /*a180*/  IADD3 R3, PT, PT, R237, -0x39, -R180.reuse ;  /* 0xffffffc7ed037810 */ /* 0x100fe40007ffe8b4 */
[----:B------:R-:W-:Y:S01]  /*a190*/  IABS R166, R166 ;  /* 0x000000a600a67213 */ /* 0x000fe20000000000 */
[----:B------:R-:W-:Y:S01]  /*a1a0*/  FFMA.FTZ R13, R177, -UR5, R13 ;  /* 0x80000005b10d7c23 */ /* 0x000fe2000801000d */
[----:B------:R-:W-:Y:S02]  /*a1b0*/  IABS R165, R165 ;  /* 0x000000a500a57213 */ /* 0x000fe40000000000 */
[----:B------:R-:W-:Y:S02]  /*a1c0*/  I2FP.F32.S32 R167, R167 ;  /* 0x000000a700a77245 */ /* 0x000fe40000201400 */
[----:B------:R-:W-:Y:S02]  /*a1d0*/  FMNMX3.FTZ R164, R0, R4, R5, !PT ;  /* 0x0000000400a47276 */ /* 0x000fe40007810005 */
[----:B------:R-:W-:Y:S01]  /*a1e0*/  I2FP.F32.S32 R179, R179 ;  /* 0x000000b300b37245 */ /* 0x000fe20000201400 */
[----:B------:R-:W-:Y:S01]  /*a1f0*/  FFMA.FTZ R23, R167, -UR5, R23 ;  /* 0x80000005a7177c23 */ /* 0x000fe20008010017 */
[--C-:B------:R-:W-:Y:S02]  /*a200*/  IADD3 R176, PT, PT, R227, -0x10, -R180.reuse ;  /* 0xfffffff0e3b07810 */ /* 0x100fe40007ffe8b4 */
[----:B------:R-:W-:Y:S01]  /*a210*/  IABS R3, R3 ;  /* 0x0000000300037213 */ /* 0x000fe20000000000 */
[----:B------:R-:W-:Y:S01]  /*a220*/  FFMA.FTZ R7, R179, -UR5, R7 ;  /* 0x80000005b3077c23 */ /* 0x000fe20008010007 */
[----:B------:R-:W-:Y:S02]  /*a230*/  I2FP.F32.S32 R166, R166 ;  /* 0x000000a600a67245 */ /* 0x000fe40000201400 */
[----:B------:R-:W-:Y:S02]  /*a240*/  I2FP.F32.S32 R165, R165 ;  /* 0x000000a500a57245 */ /* 0x000fe40000201400 */
[----:B------:R-:W-:Y:S01]  /*a250*/  FMNMX3.FTZ R164, R164, R8, R9, !PT ;  /* 0x00000008a4a47276 */ /* 0x000fe20007810009 */
[----:B------:R-:W-:Y:S01]  /*a260*/  FFMA.FTZ R29, R166, -UR5, R29 ;  /* 0x80000005a61d7c23 */ /* 0x000fe2000801001d */
[----:B------:R-:W-:Y:S01]  /*a270*/  IABS R176, R176 ;  /* 0x000000b000b07213 */ /* 0x000fe20000000000 */
[----:B------:R-:W-:Y:S01]  /*a280*/  FFMA.FTZ R25, R165, -UR5, R25 ;  /* 0x80000005a5197c23 */ /* 0x000fe20008010019 */
[--C-:B------:R-:W-:Y:S02]  /*a290*/  IADD3 R167, PT, PT, R237, -0x30, -R180.reuse ;  /* 0xffffffd0eda77810 */ /* 0x100fe40007ffe8b4 */
[----:B------:R-:W-:Y:S02]  /*a2a0*/  I2FP.F32.S32 R3, R3 ;  /* 0x0000000300037245 */ /* 0x000fe40000201400 */
[----:B------:R-:W-:Y:S02]  /*a2b0*/  FMNMX3.FTZ R166, R164, R12, R13, !PT ;  /* 0x0000000ca4a67276 */ /* 0x000fe4000781000d */
[----:B------:R-:W-:Y:S01]  /*a2c0*/  I2FP.F32.S32 R176, R176 ;  /* 0x000000b000b07245 */ /* 0x000fe20000201400 */
[----:B------:R-:W-:Y:S01]  /*a2d0*/  FFMA.FTZ R33, R3, -UR5, R33 ;  /* 0x8000000503217c23 */ /* 0x000fe20008010021 */
[----:B------:R-:W-:Y:S02]  /*a2e0*/  IADD3 R165, PT, PT, R237, -0x38, -R180 ;  /* 0xffffffc8eda57810 */ /* 0x000fe40007ffe8b4 */
[----:B------:R-:W-:Y:S01]  /*a2f0*/  IABS R167, R167 ;  /* 0x000000a700a77213 */ /* 0x000fe20000000000 */
[----:B------:R-:W-:Y:S01]  /*a300*/  FFMA.FTZ R14, R176, -UR5, R14 ;  /* 0x80000005b00e7c23 */ /* 0x000fe2000801000e */
[----:B------:R-:W-:Y:S02]  /*a310*/  FMNMX3.FTZ R3, R2, R6, R7, !PT ;  /* 0x0000000602037276 */ /* 0x000fe40007810007 */
[----:B------:R-:W-:Y:S02]  /*a320*/  FMNMX3.FTZ R166, R166, R16, R17, !PT ;  /* 0x00000010a6a67276 */ /* 0x000fe40007810011 */
[----:B------:R-:W-:Y:S02]  /*a330*/  IABS R165, R165 ;  /* 0x000000a500a57213 */ /* 0x000fe40000000000 */
[----:B------:R-:W-:Y:S02]  /*a340*/  I2FP.F32.S32 R167, R167 ;  /* 0x000000a700a77245 */ /* 0x000fe40000201400 */
[----:B------:R-:W-:Y:S02]  /*a350*/  FMNMX3.FTZ R3, R3, R10, R11, !PT ;  /* 0x0000000a03037276 */ /* 0x000fe4000781000b */
[----:B------:R-:W-:Y:S01]  /*a360*/  FMNMX3.FTZ R166, R166, R20, R21, !PT ;  /* 0x00000014a6a67276 */ /* 0x000fe20007810015 */
[----:B------:R-:W-:Y:S01]  /*a370*/  FFMA.FTZ R28, R167, -UR5, R28 ;  /* 0x80000005a71c7c23 */ /* 0x000fe2000801001c */
[----:B------:R-:W-:Y:S02]  /*a380*/  I2FP.F32.S32 R165, R165 ;  /* 0x000000a500a57245 */ /* 0x000fe40000201400 */
[----:B------:R-:W-:Y:S02]  /*a390*/  IADD3 R168, PT, PT, R227, -0x31, -R180 ;  /* 0xffffffcfe3a87810 */ /* 0x000fe40007ffe8b4 */
[----:B------:R-:W-:Y:S01]  /*a3a0*/  FMNMX3.FTZ R3, R3, R14, R15, !PT ;  /* 0x0000000e03037276 */ /* 0x000fe2000781000f */
[----:B------:R-:W-:Y:S01]  /*a3b0*/  FFMA.FTZ R32, R165, -UR5, R32 ;  /* 0x80000005a5207c23 */ /* 0x000fe20008010020 */
[----:B------:R-:W-:Y:S02]  /*a3c0*/  FMNMX3.FTZ R166, R166, R24, R25, !PT ;  /* 0x00000018a6a67276 */ /* 0x000fe40007810019 */
[C-C-:B------:R-:W-:Y:S02]  /*a3d0*/  IADD3 R170, PT, PT, R227.reuse, -0x38, -R180.reuse ;  /* 0xffffffc8e3aa7810 */ /* 0x140fe40007ffe8b4 */
[----:B------:R-:W-:Y:S02]  /*a3e0*/  IADD3 R169, PT, PT, R227, -0x39, -R180 ;  /* 0xffffffc7e3a97810 */ /* 0x000fe40007ffe8b4 */
[----:B------:R-:W-:Y:S02]  /*a3f0*/  IABS R168, R168 ;  /* 0x000000a800a87213 */ /* 0x000fe40000000000 */
[----:B------:R-:W-:Y:S02]  /*a400*/  FMNMX3.FTZ R3, R3, R18, R19, !PT ;  /* 0x0000001203037276 */ /* 0x000fe40007810013 */
[----:B------:R-:W-:Y:S02]  /*a410*/  FMNMX3.FTZ R166, R166, R28, R29, !PT ;  /* 0x0000001ca6a67276 */ /* 0x000fe4000781001d */
[----:B------:R-:W-:Y:S02]  /*a420*/  IABS R170, R170 ;  /* 0x000000aa00aa7213 */ /* 0x000fe40000000000 */
[----:B------:R-:W-:Y:S02]  /*a430*/  IABS R169, R169 ;  /* 0x000000a900a97213 */ /* 0x000fe40000000000 */
[----:B------:R-:W-:Y:S02]  /*a440*/  I2FP.F32.S32 R168, R168 ;  /* 0x000000a800a87245 */ /* 0x000fe40000201400 */
[----:B------:R-:W-:Y:S02]  /*a450*/  FMNMX3.FTZ R3, R3, R22, R23, !PT ;  /* 0x0000001603037276 */ /* 0x000fe40007810017 */
[----:B------:R-:W-:Y:S01]  /*a460*/  FMNMX3.FTZ R166, R166, R32, R33, !PT ;  /* 0x00000020a6a67276 */ /* 0x000fe20007810021 */
[----:B------:R-:W-:Y:S06]  /*a470*/  BRA.U.ANY UP0, `(.L_x_868) ;  /* 0xffffffdd00007547 */ /* 0x000fec000b93ffff */
.L_x_867:
[----:B------:R-:W-:Y:S01]  /*a480*/  SHFL.BFLY PT, R167, R166, 0x2, 0x1f ;  /* 0x0c401f00a6a77f89 */ /* 0x000fe200000e0000 */
[----:B------:R-:W-:Y:S01]  /*a490*/  I2FP.F32.S32 R165, R170 ;  /* 0x000000aa00a57245 */ /* 0x000fe20000201400 */
[----:B------:R-:W-:Y:S01]  /*a4a0*/  FFMA.FTZ R31, R168, -UR5, R31 ;  /* 0x80000005a81f7c23 */ /* 0x000fe2000801001f */
[----:B------:R-:W-:Y:S01]  /*a4b0*/  I2FP.F32.S32 R164, R169 ;  /* 0x000000a900a47245 */ /* 0x000fe20000201400 */
[----:B------:R-:W-:Y:S01]  /*a4c0*/  USHF.L.U32 UR26, UR9, 0x1, URZ ;  /* 0x00000001091a7899 */ /* 0x000fe200080006ff */
[----:B------:R-:W-:Y:S01]  /*a4d0*/  FMNMX3.FTZ R3, R3, R26, R27, !PT ;  /* 0x0000001a03037276 */ /* 0x000fe2000781001b */
[----:B------:R-:W-:Y:S01]  /*a4e0*/  FFMA.FTZ R34, R165, -UR5, R34 ;  /* 0x80000005a5227c23 */ /* 0x000fe20008010022 */
[----:B------:R-:W-:Y:S01]  /*a4f0*/  MOV R219, UR19 ;  /* 0x0000001300db7c02 */ /* 0x000fe20008000f00 */
[----:B------:R-:W-:Y:S01]  /*a500*/  FFMA.FTZ R35, R164, -UR5, R35 ;  /* 0x80000005a4237c23 */ /* 0x000fe20008010023 */
[----:B------:R-:W-:Y:S01]  /*a510*/  FMNMX3.FTZ R3, R3, R30, R31, !PT ;  /* 0x0000001e03037276 */ /* 0x000fe2000781001f */
[----:B------:R-:W-:Y:S01]  /*a520*/  UIADD3 UR15, UPT, UPT, UR28, -0x61c88647, URZ ;  /* 0x9e3779b91c0f7890 */ /* 0x000fe2000fffe0ff */
[----:B------:R-:W-:Y:S01]  /*a530*/  LEA R219, R219, R233, 0x2 ;  /* 0x000000e9dbdb7211 */ /* 0x000fe200078e10ff */
[----:B------:R-:W-:Y:S01]  /*a540*/  UIADD3 UR14, UPT, UPT, UR28, 0x3c6ef372, URZ ;  /* 0x3c6ef3721c0e7890 */ /* 0x000fe2000fffe0ff */
[----:B------:R-:W-:Y:S01]  /*a550*/  FMNMX3.FTZ R3, R3, R34, R35, !PT ;  /* 0x0000002203037276 */ /* 0x000fe20007810023 */
[----:B------:R-:W-:Y:S01]  /*a560*/  UIADD3 UR23, UPT, UPT, UR29, 0x76cf5d0a, URZ ;  /* 0x76cf5d0a1d177890 */ /* 0x000fe2000fffe0ff */
[----:B------:R-:W2:Y:S01]  /*a570*/  LDC R201, c[0x0][0x4f8] ;  /* 0x00013e00ffc97b82 */ /* 0x000ea20000000800 */
[----:B------:R-:W-:Y:S01]  /*a580*/  IMAD R219, R219, -0x326172a9, RZ ;  /* 0xcd9e8d57dbdb7824 */ /* 0x000fe200078e02ff */
[----:B------:R-:W-:Y:S01]  /*a590*/  UIADD3 UR22, UPT, UPT, UR29, 0x32370b8f, URZ ;  /* 0x32370b8f1d167890 */ /* 0x000fe2000fffe0ff */
[----:B------:R-:W3:Y:S01]  /*a5a0*/  SHFL.BFLY PT, R165, R3, 0x2, 0x1f ;  /* 0x0c401f0003a57f89 */ /* 0x000ee200000e0000 */
[----:B------:R-:W-:Y:S02]  /*a5b0*/  UIADD3 UR10, UPT, UPT, UR28, 0x78dde6e4, URZ ;  /* 0x78dde6e41c0a7890 */ /* 0x000fe4000fffe0ff */
[----:B------:R-:W-:Y:S02]  /*a5c0*/  UIADD3 UR13, UPT, UPT, UR28, -0x255992d5, URZ ;  /* 0xdaa66d2b1c0d7890 */ /* 0x000fe4000fffe0ff */
[----:B------:R-:W-:Y:S02]  /*a5d0*/  UIADD3 UR17, UPT, UPT, UR29, -0x56f99767, URZ ;  /* 0xa90668991d117890 */ /* 0x000fe4000fffe0ff */
[----:B------:R-:W-:Y:S02]  /*a5e0*/  UIADD3 UR20, UPT, UPT, UR29, -0x126145ec, URZ ;  /* 0xed9eba141d147890 */ /* 0x000fe4000fffe0ff */
[----:B------:R-:W-:Y:S01]  /*a5f0*/  UIADD3 UR11, UPT, UPT, UR28, -0x4ab325aa, URZ ;  /* 0xb54cda561c0b7890 */ /* 0x000fe2000fffe0ff */
[----:B------:R-:W-:Y:S01]  /*a600*/  UMOV UR6, UR7 ;  /* 0x0000000700067c82 */ /* 0x000fe20008000000 */
[----:B------:R-:W-:Y:S02]  /*a610*/  UIADD3 UR12, UPT, UPT, UR28, 0x1715609d, URZ ;  /* 0x1715609d1c0c7890 */ /* 0x000fe4000fffe0ff */
[----:B------:R-:W-:Y:S02]  /*a620*/  UIADD3 UR16, UPT, UPT, UR29, 0x646e171e, URZ ;  /* 0x646e171e1d107890 */ /* 0x000fe4000fffe0ff */
[----:B------:R-:W-:Y:S01]  /*a630*/  UISETP.GT.AND UP0, UPT, UR9, URZ, UPT ;  /* 0x000000ff0900728c */ /* 0x000fe2000bf04270 */
[----:B---3--:R-:W-:Y:S02]  /*a640*/  FMNMX.FTZ R165, R3, R165, !PT ;  /* 0x000000a503a57209 */ /* 0x008fe40007810000 */
[----:B------:R-:W-:Y:S02]  /*a650*/  FMNMX.FTZ R167, R166, R167, !PT ;  /* 0x000000a7a6a77209 */ /* 0x000fe40007810000 */
[----:B------:R-:W-:Y:S01]  /*a660*/  MOV R166, UR26 ;  /* 0x0000001a00a67c02 */ /* 0x000fe20008000f00 */
[----:B------:R-:W3:Y:S01]  /*a670*/  SHFL.BFLY PT, R3, R165, 0x1, 0x1f ;  /* 0x0c201f00a5037f89 */ /* 0x000ee200000e0000 */
[----:B--2---:R-:W-:Y:S01]  /*a680*/  LOP3.LUT R201, R201, 0xff, RZ, 0xc0, !PT ;  /* 0x000000ffc9c97812 */ /* 0x004fe200078ec0ff */
[----:B------:R-:W-:Y:S01]  /*a690*/  UIADD3 UR26, UPT, UPT, UR26, 0x1, URZ ;  /* 0x000000011a1a7890 */ /* 0x000fe2000fffe0ff */
[----:B------:R-:W-:Y:S05]  /*a6a0*/  LOP3.LUT R166, R166, UR29, R245, 0x96, !PT ;  /* 0x0000001da6a67c12 */ /* 0x000fea000f8e96f5 */
[----:B------:R-:W2:Y:S01]  /*a6b0*/  SHFL.BFLY PT, R164, R167, 0x1, 0x1f ;  /* 0x0c201f00a7a47f89 */ /* 0x000ea200000e0000 */
[----:B------:R-:W-:Y:S02]  /*a6c0*/  LEA R201, R201, R201, 0x10 ;  /* 0x000000c9c9c97211 */ /* 0x000fe400078e80ff */
[----:B---3--:R-:W-:Y:S02]  /*a6d0*/  FMNMX.FTZ R3, R165, R3, !PT ;  /* 0x00000003a5037209 */ /* 0x008fe40007810000 */
[----:B--2---:R-:W-:Y:S01]  /*a6e0*/  FMNMX.FTZ R164, R167, R164, !PT ;  /* 0x000000a4a7a47209 */ /* 0x004fe20007810000 */
[----:B------:R-:W-:Y:S04]  /*a6f0*/  IMAD.WIDE.U32 R166, R166, -0x326172a9, RZ ;  /* 0xcd9e8d57a6a67825 */ /* 0x000fe800078e00ff */
[----:B------:R-:W-:Y:S01]  /*a700*/  FMUL.FTZ R202, R3, UR4 ;  /* 0x0000000403ca7c20 */ /* 0x000fe20008410000 */
[C---:B------:R-:W-:Y:S01]  /*a710*/  FSETP.NEU.FTZ.AND P0, PT, R164.reuse, -INF , PT ;  /* 0xff800000a400780b */ /* 0x040fe20003f1d000 */
[C---:B------:R-:W-:Y:S01]  /*a720*/  FMUL.FTZ R203, R164.reuse, UR4 ;  /* 0x00000004a4cb7c20 */ /* 0x040fe20008410000 */
[----:B------:R-:W-:Y:S01]  /*a730*/  LOP3.LUT R184, R219, UR15, R167, 0x96, !PT ;  /* 0x0000000fdbb87c12 */ /* 0x000fe2000f8e96a7 */
[----:B------:R-:W-:Y:S01]  /*a740*/  FADD.FTZ R0, -R164, R0 ;  /* 0x00000000a4007221 */ /* 0x000fe20000010100 */
[----:B------:R-:W-:Y:S02]  /*a750*/  LOP3.LUT R182, R239, UR14, R166, 0x96, !PT ;  /* 0x0000000eefb67c12 */ /* 0x000fe4000f8e96a6 */
[----:B------:R-:W-:Y:S01]  /*a760*/  FSEL R203, R203, RZ, P0 ;  /* 0x000000ffcbcb7208 */ /* 0x000fe20000000000 */
[----:B------:R-:W-:Y:S01]  /*a770*/  IMAD.WIDE.U32 R184, R184, -0x2daee0ad, RZ ;  /* 0xd2511f53b8b87825 */ /* 0x000fe200078e00ff */
[----:B------:R-:W-:Y:S02]  /*a780*/  FSETP.NEU.FTZ.AND P0, PT, R3, -INF , PT ;  /* 0xff8000000300780b */ /* 0x000fe40003f1d000 */
[----:B------:R-:W-:Y:S01]  /*a790*/  LOP3.LUT R166, R215, 0x200, R210, 0xf8, !PT ;  /* 0x00000200d7a67812 */ /* 0x000fe200078ef8d2 */
[----:B------:R-:W-:Y:S01]  /*a7a0*/  IMAD.WIDE.U32 R182, R182, -0x2daee0ad, RZ ;  /* 0xd2511f53b6b67825 */ /* 0x000fe200078e00ff */
[----:B-1----:R-:W-:Y:S03]  /*a7b0*/  LOP3.LUT R180, R242, UR23, R185, 0x96, !PT ;  /* 0x00000017f2b47c12 */ /* 0x002fe6000f8e96b9 */
[--C-:B------:R-:W-:Y:S01]  /*a7c0*/  FFMA.FTZ R196, R8, UR4, -R203.reuse ;  /* 0x0000000408c47c23 */ /* 0x100fe200080108cb */
[----:B------:R-:W-:Y:S01]  /*a7d0*/  FSEL R202, R202, RZ, P0 ;  /* 0x000000ffcaca7208 */ /* 0x000fe20000000000 */
[----:B------:R-:W-:Y:S01]  /*a7e0*/  FFMA.FTZ R195, R9, UR4, -R203 ;  /* 0x0000000409c37c23 */ /* 0x000fe200080108cb */
[----:B------:R-:W-:Y:S01]  /*a7f0*/  LOP3.LUT R184, R184, UR22, R183, 0x96, !PT ;  /* 0x00000016b8b87c12 */ /* 0x000fe2000f8e96b7 */
[----:B------:R-:W-:Y:S04]  /*a800*/  IMAD.WIDE.U32 R180, R180, -0x326172a9, RZ ;  /* 0xcd9e8d57b4b47825 */ /* 0x000fe800078e00ff */
[----:B------:R-:W-:Y:S01]  /*a810*/  FFMA.FTZ R198, R4, UR4, -R203 ;  /* 0x0000000404c67c23 */ /* 0x000fe200080108cb */
[----:B------:R-:W-:Y:S01]  /*a820*/  MUFU.EX2 R196, R196 ;  /* 0x000000c400c47308 */ /* 0x000fe20000000800 */
[--C-:B------:R-:W-:Y:S01]  /*a830*/  FFMA.FTZ R194, R10, UR4, -R202.reuse ;  /* 0x000000040ac27c23 */ /* 0x100fe200080108ca */
[----:B------:R-:W-:Y:S01]  /*a840*/  IMAD.WIDE.U32 R184, R184, -0x326172a9, RZ ;  /* 0xcd9e8d57b8b87825 */ /* 0x000fe200078e00ff */
[----:B------:R-:W-:Y:S03]  /*a850*/  LOP3.LUT R8, R238, UR13, R181, 0x96, !PT ;  /* 0x0000000dee087c12 */ /* 0x000fe6000f8e96b5 */
[--C-:B------:R-:W-:Y:S01]  /*a860*/  FFMA.FTZ R193, R11, UR4, -R202.reuse ;  /* 0x000000040bc17c23 */ /* 0x100fe200080108ca */
[----:B------:R-:W-:Y:S01]  /*a870*/  LEA R166, R166, UR6, 0x1 ;  /* 0x00000006a6a67c11 */ /* 0x000fe2000f8e08ff */
[--C-:B------:R-:W-:Y:S01]  /*a880*/  FFMA.FTZ R199, R6, UR4, -R202.reuse ;  /* 0x0000000406c77c23 */ /* 0x100fe200080108ca */
[----:B------:R-:W-:Y:S01]  /*a890*/  LOP3.LUT R180, R180, UR10, R185, 0x96, !PT ;  /* 0x0000000ab4b47c12 */ /* 0x000fe2000f8e96b9 */
[----:B------:R-:W-:Y:S04]  /*a8a0*/  IMAD.WIDE.U32 R8, R8, -0x2daee0ad, RZ ;  /* 0xd2511f5308087825 */ /* 0x000fe800078e00ff */
[--C-:B------:R-:W-:Y:S01]  /*a8b0*/  FFMA.FTZ R200, R7, UR4, -R202.reuse ;  /* 0x0000000407c87c23 */ /* 0x100fe200080108ca */
[----:B------:R-:W1:Y:S01]  /*a8c0*/  LDSM.16.MT88.4 R172, [R166+0x10000] ;  /* 0x01000000a6ac783b */ /* 0x000e620000004200 */
[----:B------:R-:W-:Y:S01]  /*a8d0*/  FFMA.FTZ R197, R5, UR4, -R203 ;  /* 0x0000000405c57c23 */ /* 0x000fe200080108cb */
[----:B------:R-:W-:Y:S01]  /*a8e0*/  IMAD.WIDE.U32 R180, R180, -0x2daee0ad, RZ ;  /* 0xd2511f53b4b47825 */ /* 0x000fe200078e00ff */
[----:B------:R-:W-:Y:S01]  /*a8f0*/  LOP3.LUT R182, R182, UR20, R9, 0x96, !PT ;  /* 0x00000014b6b67c12 */ /* 0x000fe2000f8e9609 */
[----:B------:R-:W-:Y:S01]  /*a900*/  MUFU.EX2 R195, R195 ;  /* 0x000000c300c37308 */ /* 0x000fe20000000800 */
[----:B------:R-:W-:Y:S01]  /*a910*/  IADD3 R167, PT, PT, R208, R166, RZ ;  /* 0x000000a6d0a77210 */ /* 0x000fe20007ffe0ff */
[----:B------:R-:W-:Y:S01]  /*a920*/  FFMA.FTZ R205, R16, UR4, -R203 ;  /* 0x0000000410cd7c23 */ /* 0x000fe200080108cb */
[----:B------:R-:W-:Y:S01]  /*a930*/  LOP3.LUT R10, R8, UR17, R181, 0x96, !PT ;  /* 0x00000011080a7c12 */ /* 0x000fe2000f8e96b5 */
[----:B------:R-:W-:Y:S01]  /*a940*/  IMAD.WIDE.U32 R182, R182, -0x326172a9, RZ ;  /* 0xcd9e8d57b6b67825 */ /* 0x000fe200078e00ff */
[----:B------:R-:W-:Y:S01]  /*a950*/  IADD3 R165, PT, PT, R166, 0x10040, RZ ;  /* 0x00010040a6a57810 */ /* 0x000fe20007ffe0ff */
[----:B------:R-:W2:Y:S02]  /*a960*/  LDSM.16.MT88.4 R176, [R167+0x10000] ;  /* 0x01000000a7b0783b */ /* 0x000ea40000004200 */
[--C-:B------:R-:W-:Y:S01]  /*a970*/  FFMA.FTZ R204, R17, UR4, -R203.reuse ;  /* 0x0000000411cc7c23 */ /* 0x100fe200080108cb */
[----:B------:R-:W-:Y:S01]  /*a980*/  IMAD.WIDE.U32 R10, R10, -0x326172a9, RZ ;  /* 0xcd9e8d570a0a7825 */ /* 0x000fe200078e00ff */
[----:B------:R-:W-:Y:S03]  /*a990*/  MUFU.EX2 R194, R194 ;  /* 0x000000c200c27308 */ /* 0x000fe60000000800 */
[--C-:B------:R-:W-:Y:S01]  /*a9a0*/  FFMA.FTZ R206, R18, UR4, -R202.reuse ;  /* 0x0000000412ce7c23 */ /* 0x100fe200080108ca */
[----:B------:R-:W-:Y:S01]  /*a9b0*/  FFMA.FTZ R207, R19, UR4, -R202 ;  /* 0x0000000413cf7c23 */ /* 0x000fe200080108ca */
[----:B------:R-:W-:Y:S01]  /*a9c0*/  MOV R4, R10 ;  /* 0x0000000a00047202 */ /* 0x000fe20000000f00 */
[----:B------:R-:W-:Y:S01]  /*a9d0*/  LDSM.16.MT88.4 R188, [R166+0x14800] ;  /* 0x01480000a6bc783b */ /* 0x000fe20000004200 */
[----:B------:R-:W-:Y:S01]  /*a9e0*/  PRMT R170, R10, 0x7771, RZ ;  /* 0x000077710aaa7816 */ /* 0x000fe200000000ff */
[----:B------:R-:W-:Y:S01]  /*a9f0*/  FFMA.FTZ R215, R12, UR4, -R203 ;  /* 0x000000040cd77c23 */ /* 0x000fe200080108cb */
[----:B------:R-:W-:Y:S01]  /*aa00*/  LOP3.LUT R8, R4, 0xff, RZ, 0xc0, !PT ;  /* 0x000000ff04087812 */ /* 0x000fe200078ec0ff */
[----:B------:R-:W-:Y:S01]  /*aa10*/  MUFU.EX2 R193, R193 ;  /* 0x000000c100c17308 */ /* 0x000fe20000000800 */
[----:B------:R-:W-:Y:S01]  /*aa20*/  LOP3.LUT R4, R182, UR11, R11, 0x96, !PT ;  /* 0x0000000bb6047c12 */ /* 0x000fe2000f8e960b */
[----:B------:R-:W-:Y:S01]  /*aa30*/  FFMA.FTZ R216, R13, UR4, -R203 ;  /* 0x000000040dd87c23 */ /* 0x000fe200080108cb */
[----:B------:R-:W-:Y:S01]  /*aa40*/  PRMT R170, R8, 0x5410, R170 ;  /* 0x0000541008aa7816 */ /* 0x000fe200000000aa */
[--C-:B------:R-:W-:Y:S01]  /*aa50*/  FFMA.FTZ R217, R14, UR4, -R202.reuse ;  /* 0x000000040ed97c23 */ /* 0x100fe200080108ca */
[C---:B------:R-:W-:Y:S01]  /*aa60*/  LOP3.LUT R8, R4.reuse, 0xffff, RZ, 0xc0, !PT ;  /* 0x0000ffff04087812 */ /* 0x040fe200078ec0ff */
[----:B------:R-:W-:Y:S01]  /*aa70*/  FFMA.FTZ R218, R15, UR4, -R202 ;  /* 0x000000040fda7c23 */ /* 0x000fe200080108ca */
[C---:B------:R-:W-:Y:S03]  /*aa80*/  PRMT R7, R4.reuse, 0x7632, R7 ;  /* 0x0000763204077816 */ /* 0x040fe60000000007 */
[----:B------:R-:W-:Y:S01]  /*aa90*/  MUFU.EX2 R198, R198 ;  /* 0x000000c600c67308 */ /* 0x000fe20000000800 */
[----:B------:R-:W-:Y:S02]  /*aaa0*/  LOP3.LUT R168, R4, 0xff, RZ, 0xc0, !PT ;  /* 0x000000ff04a87812 */ /* 0x000fe400078ec0ff */
[----:B------:R-:W-:Y:S01]  /*aab0*/  SHF.R.U32.HI R6, RZ, 0x18, R4 ;  /* 0x00000018ff067819 */ /* 0x000fe20000011604 */
[----:B------:R-:W-:Y:S01]  /*aac0*/  FMUL.FTZ R4, R0, UR4 ;  /* 0x0000000400047c20 */ /* 0x000fe20008410000 */
[----:B------:R-:W-:Y:S01]  /*aad0*/  FADD.FTZ R0, -R3, R2 ;  /* 0x0000000203007221 */ /* 0x000fe20000010100 */
[----:B------:R-:W-:Y:S04]  /*aae0*/  PRMT R9, R10, 0x7773, RZ ;  /* 0x000077730a097816 */ /* 0x000fe800000000ff */
[----:B------:R-:W3:Y:S01]  /*aaf0*/  MUFU.EX2 R2, R4 ;  /* 0x0000000400027308 */ /* 0x000ee20000000800 */
[----:B------:R-:W-:Y:S01]  /*ab00*/  FMUL.FTZ R0, R0, UR4 ;  /* 0x0000000400007c20 */ /* 0x000fe20008410000 */
[----:B------:R-:W-:Y:S02]  /*ab10*/  PRMT R5, R10, 0x7772, RZ ;  /* 0x000077720a057816 */ /* 0x000fe400000000ff */
[----:B------:R-:W-:Y:S02]  /*ab20*/  SHF.R.U32.HI R8, RZ, 0x8, R8 ;  /* 0x00000008ff087819 */ /* 0x000fe40000011608 */
[----:B------:R-:W-:Y:S04]  /*ab30*/  PRMT R5, R5, 0x5410, R9 ;  /* 0x0000541005057816 */ /* 0x000fe80000000009 */
[----:B------:R-:W4:Y:S01]  /*ab40*/  MUFU.EX2 R197, R197 ;  /* 0x000000c500c57308 */ /* 0x000f220000000800 */
[----:B------:R-:W-:Y:S02]  /*ab50*/  LOP3.LUT R7, R7, 0xff, RZ, 0xc0, !PT ;  /* 0x000000ff07077812 */ /* 0x000fe400078ec0ff */
[----:B------:R-:W-:Y:S02]  /*ab60*/  PRMT R168, R168, 0x5410, R8 ;  /* 0x00005410a8a87816 */ /* 0x000fe40000000008 */
[----:B------:R-:W-:Y:S02]  /*ab70*/  LOP3.LUT R5, R5, 0xff00ff, RZ, 0xc0, !PT ;  /* 0x00ff00ff05057812 */ /* 0x000fe400078ec0ff */
[----:B------:R-:W-:Y:S03]  /*ab80*/  PRMT R6, R7, 0x5410, R6 ;  /* 0x0000541007067816 */ /* 0x000fe60000000006 */
[----:B------:R-:W-:Y:S01]  /*ab90*/  MUFU.EX2 R199, R199 ;  /* 0x000000c700c77308 */ /* 0x000fe20000000800 */
[----:B------:R-:W-:Y:S01]  /*aba0*/  IADD3 R8, PT, PT, R166, 0x10000, RZ ;  /* 0x00010000a6087810 */ /* 0x000fe20007ffe0ff */
[C---:B---3--:R-:W-:Y:S01]  /*abb0*/  FMUL.FTZ R9, R2.reuse, R157 ;  /* 0x0000009d02097220 */ /* 0x048fe20000410000 */
[--C-:B------:R-:W-:Y:S01]  /*abc0*/  HSET2.LE.AND R170, R170, R201.reuse, PT ;  /* 0x000000c9aaaa7233 */ /* 0x100fe20003803000 */
[C---:B------:R-:W-:Y:S01]  /*abd0*/  FMUL.FTZ R36, R2.reuse, R36 ;  /* 0x0000002402247220 */ /* 0x040fe20000410000 */
[--C-:B------:R-:W-:Y:S01]  /*abe0*/  HSET2.LE.AND R171, R5, R201.reuse, PT ;  /* 0x000000c905ab7233 */ /* 0x100fe20003803000 */
[C---:B------:R-:W-:Y:S01]  /*abf0*/  FMUL.FTZ R37, R2.reuse, R37 ;  /* 0x0000002502257220 */ /* 0x040fe20000410000 */
[--C-:B------:R-:W-:Y:S03]  /*ac00*/  HSET2.LE.AND R168, R168, R201.reuse, PT ;  /* 0x000000c9a8a87233 */ /* 0x100fe60003803000 */
[----:B------:R-:W3:Y:S01]  /*ac10*/  MUFU.EX2 R200, R200 ;  /* 0x000000c800c87308 */ /* 0x000ee20000000800 */
[--C-:B------:R-:W-:Y:S01]  /*ac20*/  HSET2.LE.AND R169, R6, R201.reuse, PT ;  /* 0x000000c906a97233 */ /* 0x100fe20003803000 */
[C---:B------:R-:W-:Y:S01]  /*ac30*/  FMUL.FTZ R40, R2.reuse, R40 ;  /* 0x0000002802287220 */ /* 0x040fe20000410000 */
[----:B------:R-:W-:Y:S01]  /*ac40*/  F2FP.F16.F32.PACK_AB R7, R195, R196 ;  /* 0x000000c4c307723e */ /* 0x000fe200000000ff */
[C---:B------:R-:W-:Y:S01]  /*ac50*/  FMUL.FTZ R41, R2.reuse, R41 ;  /* 0x0000002902297220 */ /* 0x040fe20000410000 */
[----:B------:R-:W-:Y:S01]  /*ac60*/  F2FP.F16.F32.PACK_AB R6, R193, R194 ;  /* 0x000000c2c106723e */ /* 0x000fe200000000ff */
[----:B------:R-:W-:Y:S01]  /*ac70*/  FMUL.FTZ R44, R2, R44 ;  /* 0x0000002c022c7220 */ /* 0x000fe20000410000 */
[----:B----4-:R-:W-:Y:S03]  /*ac80*/  F2FP.F16.F32.PACK_AB R5, R197, R198 ;  /* 0x000000c6c505723e */ /* 0x010fe600000000ff */
[----:B------:R-:W4:Y:S01]  /*ac90*/  MUFU.EX2 R0, R0 ;  /* 0x0000000000007308 */ /* 0x000f220000000800 */
[----:B------:R-:W-:Y:S01]  /*aca0*/  @P2 IADD3 R165, PT, PT, R8, -0x40, RZ ;  /* 0xffffffc008a52810 */ /* 0x000fe20007ffe0ff */
[C---:B------:R-:W-:Y:S01]  /*acb0*/  FMUL.FTZ R8, R2.reuse, R156 ;  /* 0x0000009c02087220 */ /* 0x040fe20000410000 */
[----:B------:R-:W-:Y:S01]  /*acc0*/  LOP3.LUT R170, R7, R170, RZ, 0xc0, !PT ;  /* 0x000000aa07aa7212 */ /* 0x000fe200078ec0ff */
[----:B------:R-:W-:Y:S01]  /*acd0*/  FMUL.FTZ R45, R2, R45 ;  /* 0x0000002d022d7220 */ /* 0x000fe20000410000 */
[----:B------:R-:W-:Y:S01]  /*ace0*/  LOP3.LUT R171, R6, R171, RZ, 0xc0, !PT ;  /* 0x000000ab06ab7212 */ /* 0x000fe200078ec0ff */
[C---:B------:R-:W-:Y:S01]  /*acf0*/  FMUL.FTZ R48, R2.reuse, R48 ;  /* 0x0000003002307220 */ /* 0x040fe20000410000 */
[----:B------:R-:W-:Y:S01]  /*ad00*/  LOP3.LUT R168, R5, R168, RZ, 0xc0, !PT ;  /* 0x000000a805a87212 */ /* 0x000fe200078ec0ff */
[----:B------:R-:W-:Y:S01]  /*ad10*/  FMUL.FTZ R5, R2, R161 ;  /* 0x000000a102057220 */ /* 0x000fe20000410000 */
[----:B---3--:R-:W-:Y:S01]  /*ad20*/  F2FP.F16.F32.PACK_AB R4, R200, R199 ;  /* 0x000000c7c804723e */ /* 0x008fe200000000ff */
[----:B------:R-:W-:Y:S01]  /*ad30*/  FMUL.FTZ R49, R2, R49 ;  /* 0x0000003102317220 */ /* 0x000fe20000410000 */
[----:B------:R-:W-:Y:S01]  /*ad40*/  IADD3 R192, PT, PT, R208, R165, RZ ;  /* 0x000000a5d0c07210 */ /* 0x000fe20007ffe0ff */
[----:B------:R-:W-:Y:S01]  /*ad50*/  FMUL.FTZ R52, R2, R52 ;  /* 0x0000003402347220 */ /* 0x000fe20000410000 */
[----:B------:R-:W-:Y:S01]  /*ad60*/  LOP3.LUT R169, R4, R169, RZ, 0xc0, !PT ;  /* 0x000000a904a97212 */ /* 0x000fe200078ec0ff */
[C---:B------:R-:W-:Y:S01]  /*ad70*/  FMUL.FTZ R4, R2.reuse, R160 ;  /* 0x000000a002047220 */ /* 0x040fe20000410000 */
[C---:B------:R-:W-:Y:S01]  /*ad80*/  FMUL.FTZ R53, R2.reuse, R53 ;  /* 0x0000003502357220 */ /* 0x040fe20000410000 */
[----:B------:R-:W-:Y:S01]  /*ad90*/  FMUL.FTZ R56, R2, R56 ;  /* 0x0000003802387220 */ /* 0x000fe20000410000 */
[C---:B----4-:R-:W-:Y:S01]  /*ada0*/  FMUL.FTZ R6, R0.reuse, R162 ;  /* 0x000000a200067220 */ /* 0x050fe20000410000 */
[C---:B------:R-:W-:Y:S01]  /*adb0*/  FMUL.FTZ R7, R0.reuse, R163 ;  /* 0x000000a300077220 */ /* 0x040fe20000410000 */
[C---:B------:R-:W-:Y:S01]  /*adc0*/  FMUL.FTZ R10, R0.reuse, R158 ;  /* 0x0000009e000a7220 */ /* 0x040fe20000410000 */
[----:B------:R-:W3:Y:S01]  /*add0*/  LDSM.16.MT88.4 R160, [R165] ;  /* 0x00000000a5a0783b */ /* 0x000ee20000004200 */
[C---:B------:R-:W-:Y:S01]  /*ade0*/  FMUL.FTZ R11, R0.reuse, R159 ;  /* 0x0000009f000b7220 */ /* 0x040fe20000410000 */
[C---:B------:R-:W-:Y:S01]  /*adf0*/  FMUL.FTZ R18, R0.reuse, R154 ;  /* 0x0000009a00127220 */ /* 0x040fe20000410000 */
[C---:B------:R-:W-:Y:S01]  /*ae00*/  FMUL.FTZ R19, R0.reuse, R155 ;  /* 0x0000009b00137220 */ /* 0x040fe20000410000 */
[C---:B------:R-:W-:Y:S01]  /*ae10*/  FMUL.FTZ R38, R0.reuse, R38 ;  /* 0x0000002600267220 */ /* 0x040fe20000410000 */
[C---:B-1----:R-:W-:Y:S01]  /*ae20*/  HMMA.16816.F32 R4, R168.reuse, R172, R4 ;  /* 0x000000aca804723c */ /* 0x042fe20000001804 */
[----:B------:R-:W-:Y:S02]  /*ae30*/  MUFU.EX2 R215, R215 ;  /* 0x000000d700d77308 */ /* 0x000fe40000000800 */
[----:B------:R-:W1:Y:S02]  /*ae40*/  LDSM.16.MT88.4 R156, [R192] ;  /* 0x00000000c09c783b */ /* 0x000e640000004200 */
[C---:B------:R-:W-:Y:S01]  /*ae50*/  FMUL.FTZ R39, R0.reuse, R39 ;  /* 0x0000002700277220 */ /* 0x040fe20000410000 */
[C---:B------:R-:W-:Y:S01]  /*ae60*/  FMUL.FTZ R42, R0.reuse, R42 ;  /* 0x0000002a002a7220 */ /* 0x040fe20000410000 */
[C---:B------:R-:W-:Y:S01]  /*ae70*/  FMUL.FTZ R43, R0.reuse, R43 ;  /* 0x0000002b002b7220 */ /* 0x040fe20000410000 */
[C---:B------:R-:W-:Y:S03]  /*ae80*/  HMMA.16816.F32 R8, R168.reuse, R174, R8 ;  /* 0x000000aea808723c */ /* 0x040fe60000001808 */
[----:B------:R-:W-:Y:S01]  /*ae90*/  MUFU.EX2 R216, R216 ;  /* 0x000000d800d87308 */ /* 0x000fe20000000800 */
[----:B------:R-:W4:Y:S01]  /*aea0*/  LDSM.16.MT88.4 R172, [R166+0x12000] ;  /* 0x01200000a6ac783b */ /* 0x000f220000004200 */
[C---:B------:R-:W-:Y:S01]  /*aeb0*/  FMUL.FTZ R46, R0.reuse, R46 ;  /* 0x0000002e002e7220 */ /* 0x040fe20000410000 */
[C---:B------:R-:W-:Y:S01]  /*aec0*/  FMUL.FTZ R47, R0.reuse, R47 ;  /* 0x0000002f002f7220 */ /* 0x040fe20000410000 */
[C---:B------:R-:W-:Y:S01]  /*aed0*/  FMUL.FTZ R50, R0.reuse, R50 ;  /* 0x0000003200327220 */ /* 0x040fe20000410000 */
[C---:B------:R-:W-:Y:S01]  /*aee0*/  FMUL.FTZ R51, R0.reuse, R51 ;  /* 0x0000003300337220 */ /* 0x040fe20000410000 */
[C---:B--2---:R-:W-:Y:S04]  /*aef0*/  HMMA.16816.F32 R36, R168.reuse, R176, R36 ;  /* 0x000000b0a824723c */ /* 0x044fe80000001824 */
[----:B------:R-:W-:Y:S01]  /*af00*/  MUFU.EX2 R217, R217 ;  /* 0x000000d900d97308 */ /* 0x000fe20000000800 */
[C---:B------:R-:W-:Y:S01]  /*af10*/  FMUL.FTZ R54, R0.reuse, R54 ;  /* 0x0000003600367220 */ /* 0x040fe20000410000 */
[----:B------:R-:W-:Y:S01]  /*af20*/  FMUL.FTZ R55, R0, R55 ;  /* 0x0000003700377220 */ /* 0x000fe20000410000 */
        /* <DEDUP_REMOVED lines=14> */
[----:B------:R-:W-:Y:S02]  /*b010*/  MUFU.EX2 R206, R206 ;  /* 0x000000ce00ce7308 */ /* 0x000fe40000000800 */
[C---:B------:R-:W-:Y:S01]  /*b020*/  FMUL.FTZ R68, R2.reuse, R68 ;  /* 0x0000004402447220 */ /* 0x040fe20000410000 */
[----:B------:R-:W-:Y:S01]  /*b030*/  FMUL.FTZ R69, R2, R69 ;  /* 0x0000004502457220 */ /* 0x000fe20000410000 */
[C---:B------:R-:W-:Y:S01]  /*b040*/  FMUL.FTZ R70, R0.reuse, R70 ;  /* 0x0000004600467220 */ /* 0x040fe20000410000 */
[----:B------:R-:W-:Y:S01]  /*b050*/  FMUL.FTZ R71, R0, R71 ;  /* 0x0000004700477220 */ /* 0x000fe20000410000 */
[C---:B------:R-:W-:Y:S01]  /*b060*/  FMUL.FTZ R72, R2.reuse, R72 ;  /* 0x0000004802487220 */ /* 0x040fe20000410000 */
[C---:B------:R-:W-:Y:S01]  /*b070*/  HMMA.16816.F32 R48, R168.reuse, R162, R48 ;  /* 0x000000a2a830723c */ /* 0x040fe20000001830 */
[----:B------:R-:W2:Y:S02]  /*b080*/  LDSM.16.MT88.4 R160, [R167+0x12000] ;  /* 0x01200000a7a0783b */ /* 0x000ea40000004200 */
[----:B------:R-:W-:Y:S01]  /*b090*/  MUFU.EX2 R207, R207 ;  /* 0x000000cf00cf7308 */ /* 0x000fe20000000800 */
[----:B------:R-:W-:Y:S01]  /*b0a0*/  FMUL.FTZ R73, R2, R73 ;  /* 0x0000004902497220 */ /* 0x000fe20000410000 */
[C---:B------:R-:W-:Y:S01]  /*b0b0*/  FMUL.FTZ R74, R0.reuse, R74 ;  /* 0x0000004a004a7220 */ /* 0x040fe20000410000 */
[----:B------:R-:W-:Y:S01]  /*b0c0*/  FMUL.FTZ R75, R0, R75 ;  /* 0x0000004b004b7220 */ /* 0x000fe20000410000 */
[C---:B------:R-:W-:Y:S01]  /*b0d0*/  FMUL.FTZ R76, R2.reuse, R76 ;  /* 0x0000004c024c7220 */ /* 0x040fe20000410000 */
[----:B------:R-:W-:Y:S01]  /*b0e0*/  FMUL.FTZ R77, R2, R77 ;  /* 0x0000004d024d7220 */ /* 0x000fe20000410000 */
[C---:B-1----:R-:W-:Y:S04]  /*b0f0*/  HMMA.16816.F32 R52, R168.reuse, R156, R52 ;  /* 0x0000009ca834723c */ /* 0x042fe80000001834 */
[----:B------:R-:W-:Y:S01]  /*b100*/  MUFU.EX2 R205, R205 ;  /* 0x000000cd00cd7308 */ /* 0x000fe20000000800 */
[C---:B------:R-:W-:Y:S01]  /*b110*/  FMUL.FTZ R78, R0.reuse, R78 ;  /* 0x0000004e004e7220 */ /* 0x040fe20000410000 */
[----:B------:R-:W-:Y:S01]  /*b120*/  FMUL.FTZ R79, R0, R79 ;  /* 0x0000004f004f7220 */ /* 0x000fe20000410000 */
[C---:B------:R-:W-:Y:S01]  /*b130*/  FMUL.FTZ R80, R2.reuse, R80 ;  /* 0x0000005002507220 */ /* 0x040fe20000410000 */
[----:B------:R-:W-:Y:S01]  /*b140*/  FMUL.FTZ R81, R2, R81 ;  /* 0x0000005102517220 */ /* 0x000fe20000410000 */
[C---:B------:R-:W-:Y:S01]  /*b150*/  FMUL.FTZ R82, R0.reuse, R82 ;  /* 0x0000005200527220 */ /* 0x040fe20000410000 */
[C---:B------:R-:W-:Y:S01]  /*b160*/  HMMA.16816.F32 R56, R168.reuse, R158, R56 ;  /* 0x0000009ea838723c */ /* 0x040fe20000001838 */
[----:B------:R-:W1:Y:S03]  /*b170*/  LDSM.16.MT88.4 R156, [R165+0x2000] ;  /* 0x00200000a59c783b */ /* 0x000e660000004200 */
[----:B------:R-:W3:Y:S01]  /*b180*/  MUFU.EX2 R204, R204 ;  /* 0x000000cc00cc7308 */ /* 0x000ee20000000800 */
        /* <DEDUP_REMOVED lines=19> */
[C---:B--2---:R-:W-:Y:S03]  /*b2c0*/  HMMA.16816.F32 R68, R168.reuse, R160, R68 ;  /* 0x000000a0a844723c */ /* 0x044fe60000001844 */
[----:B------:R-:W-:Y:S01]  /*b2d0*/  FMUL.FTZ R99, R0, R99 ;  /* 0x0000006300637220 */ /* 0x000fe20000410000 */
[C---:B------:R-:W-:Y:S01]  /*b2e0*/  FMUL.FTZ R100, R2.reuse, R100 ;  /* 0x0000006402647220 */ /* 0x040fe20000410000 */
[----:B------:R-:W-:Y:S01]  /*b2f0*/  FMUL.FTZ R101, R2, R101 ;  /* 0x0000006502657220 */ /* 0x000fe20000410000 */
[C---:B------:R-:W-:Y:S01]  /*b300*/  FMUL.FTZ R102, R0.reuse, R102 ;  /* 0x0000006600667220 */ /* 0x040fe20000410000 */
[----:B------:R-:W-:Y:S01]  /*b310*/  FMUL.FTZ R103, R0, R103 ;  /* 0x0000006700677220 */ /* 0x000fe20000410000 */
[C---:B------:R-:W-:Y:S01]  /*b320*/  HMMA.16816.F32 R72, R168.reuse, R162, R72 ;  /* 0x000000a2a848723c */ /* 0x040fe20000001848 */
[----:B------:R-:W2:Y:S02]  /*b330*/  LDSM.16.MT88.4 R160, [R166+0x14000] ;  /* 0x01400000a6a0783b */ /* 0x000ea40000004200 */
        /* <DEDUP_REMOVED lines=49> */
[C---:B------:R-:W-:Y:S01]  /*b650*/  FMUL.FTZ R143, R0.reuse, R143 ;  /* 0x0000008f008f7220 */ /* 0x040fe20000410000 */
[----:B------:R-:W-:Y:S01]  /*b660*/  FMUL.FTZ R15, R0, R151 ;  /* 0x00000097000f7220 */ /* 0x000fe20000410000 */
[C---:B------:R-:W-:Y:S01]  /*b670*/  HMMA.16816.F32 R104, R168.reuse, R158, R104 ;  /* 0x0000009ea868723c */ /* 0x040fe20000001868 */
[----:B------:R-:W1:Y:S02]  /*b680*/  LDSM.16.MT88.4 R156, [R166+0x16000] ;  /* 0x01600000a69c783b */ /* 0x000e640000004200 */
[----:B------:R-:W-:Y:S01]  /*b690*/  FMUL.FTZ R13, R2, R149 ;  /* 0x00000095020d7220 */ /* 0x000fe20000410000 */
[----:B------:R-:W-:Y:S01]  /*b6a0*/  FMUL.FTZ R14, R0, R150 ;  /* 0x00000096000e7220 */ /* 0x000fe20000410000 */
[C---:B------:R-:W-:Y:S01]  /*b6b0*/  FMUL.FTZ R144, R2.reuse, R144 ;  /* 0x0000009002907220 */ /* 0x040fe20000410000 */
[----:B------:R-:W-:Y:S01]  /*b6c0*/  FMUL.FTZ R145, R2, R145 ;  /* 0x0000009102917220 */ /* 0x000fe20000410000 */
[C---:B------:R-:W-:Y:S01]  /*b6d0*/  FMUL.FTZ R146, R0.reuse, R146 ;  /* 0x0000009200927220 */ /* 0x040fe20000410000 */
[C---:B----4-:R-:W-:Y:S03]  /*b6e0*/  HMMA.16816.F32 R108, R168.reuse, R172, R108 ;  /* 0x000000aca86c723c */ /* 0x050fe6000000186c */
[----:B------:R-:W-:Y:S01]  /*b6f0*/  FMUL.FTZ R147, R0, R147 ;  /* 0x0000009300937220 */ /* 0x000fe20000410000 */
[----:B---3--:R-:W-:Y:S01]  /*b700*/  F2FP.F16.F32.PACK_AB R150, R204, R205 ;  /* 0x000000cdcc96723e */ /* 0x008fe200000000ff */
[----:B------:R-:W-:Y:S01]  /*b710*/  FFMA.FTZ R198, R2, R247, R198 ;  /* 0x000000f702c67223 */ /* 0x000fe200000100c6 */
[----:B------:R-:W-:Y:S01]  /*b720*/  FFMA.FTZ R199, R0, R246, R199 ;  /* 0x000000f600c77223 */ /* 0x000fe200000100c7 */
[----:B------:R-:W-:Y:S01]  /*b730*/  MOV R0, R164 ;  /* 0x000000a400007202 */ /* 0x000fe20000000f00 */
[C---:B------:R-:W-:Y:S01]  /*b740*/  HMMA.16816.F32 R112, R168.reuse, R174, R112 ;  /* 0x000000aea870723c */ /* 0x040fe20000001870 */
[----:B------:R-:W3:Y:S02]  /*b750*/  LDSM.16.MT88.4 R172, [R167+0x16000] ;  /* 0x01600000a7ac783b */ /* 0x000ee40000004200 */
[----:B------:R-:W-:Y:S01]  /*b760*/  FADD.FTZ R198, R197, R198 ;  /* 0x000000c6c5c67221 */ /* 0x000fe20000010000 */
[----:B------:R-:W-:Y:S03]  /*b770*/  FADD.FTZ R199, R200, R199 ;  /* 0x000000c7c8c77221 */ /* 0x000fe60000010000 */
[----:B------:R-:W-:Y:S01]  /*b780*/  FADD.FTZ R198, R196, R198 ;  /* 0x000000c6c4c67221 */ /* 0x000fe20000010000 */
[----:B------:R-:W-:Y:S01]  /*b790*/  FADD.FTZ R199, R194, R199 ;  /* 0x000000c7c2c77221 */ /* 0x000fe20000010000 */
[C---:B--2---:R-:W-:Y:S03]  /*b7a0*/  HMMA.16816.F32 R116, R168.reuse, R160, R116 ;  /* 0x000000a0a874723c */ /* 0x044fe60000001874 */
[----:B------:R-:W-:Y:S01]  /*b7b0*/  LOP3.LUT R160, R184, UR12, R183, 0x96, !PT ;  /* 0x0000000cb8a07c12 */ /* 0x000fe2000f8e96b7 */
[----:B------:R-:W-:Y:S01]  /*b7c0*/  FADD.FTZ R195, R195, R198 ;  /* 0x000000c6c3c37221 */ /* 0x000fe20000010000 */
[----:B------:R-:W-:Y:S01]  /*b7d0*/  LDSM.16.MT88.4 R184, [R167+0x12800] ;  /* 0x01280000a7b8783b */ /* 0x000fe20000004200 */
[----:B------:R-:W-:Y:S02]  /*b7e0*/  FADD.FTZ R193, R193, R199 ;  /* 0x000000c7c1c17221 */ /* 0x000fe40000010000 */
[C---:B------:R-:W-:Y:S03]  /*b7f0*/  HMMA.16816.F32 R120, R168.reuse, R162, R120 ;  /* 0x000000a2a878723c */ /* 0x040fe60000001878 */
[----:B------:R-:W-:Y:S04]  /*b800*/  IMAD.WIDE.U32 R160, R160, -0x2daee0ad, RZ ;  /* 0xd2511f53a0a07825 */ /* 0x000fe800078e00ff */
[----:B------:R-:W-:Y:S01]  /*b810*/  FADD.FTZ R195, R215, R195 ;  /* 0x000000c3d7c37221 */ /* 0x000fe20000010000 */
[----:B------:R-:W-:Y:S01]  /*b820*/  FADD.FTZ R193, R217, R193 ;  /* 0x000000c1d9c17221 */ /* 0x000fe20000010000 */
[C---:B-1----:R-:W-:Y:S03]  /*b830*/  HMMA.16816.F32 R124, R168.reuse, R156, R124 ;  /* 0x0000009ca87c723c */ /* 0x042fe6000000187c */
[----:B------:R-:W-:Y:S02]  /*b840*/  LOP3.LUT R180, R180, UR16, R161, 0x96, !PT ;  /* 0x00000010b4b47c12 */ /* 0x000fe4000f8e96a1 */
[----:B------:R-:W-:Y:S02]  /*b850*/  PRMT R16, R160, 0x7773, RZ ;  /* 0x00007773a0107816 */ /* 0x000fe400000000ff */
[----:B------:R-:W-:Y:S01]  /*b860*/  MOV R17, R160 ;  /* 0x000000a000117202 */ /* 0x000fe20000000f00 */
[C---:B------:R-:W-:Y:S01]  /*b870*/  HMMA.16816.F32 R128, R168.reuse, R158, R128 ;  /* 0x0000009ea880723c */ /* 0x040fe20000001880 */
[----:B------:R-:W1:Y:S02]  /*b880*/  LDSM.16.MT88.4 R156, [R165+0x6000] ;  /* 0x00600000a59c783b */ /* 0x000e640000004200 */
[C---:B------:R-:W-:Y:S02]  /*b890*/  PRMT R12, R180.reuse, 0x7632, R12 ;  /* 0x00007632b40c7816 */ /* 0x040fe4000000000c */
[----:B------:R-:W-:Y:S02]  /*b8a0*/  LOP3.LUT R177, R180, 0xff, RZ, 0xc0, !PT ;  /* 0x000000ffb4b17812 */ /* 0x000fe400078ec0ff */
[----:B------:R-:W-:Y:S01]  /*b8b0*/  SHF.R.U32.HI R176, RZ, 0x18, R180 ;  /* 0x00000018ffb07819 */ /* 0x000fe200000116b4 */
[C---:B---3--:R-:W-:Y:S03]  /*b8c0*/  HMMA.16816.F32 R132, R168.reuse, R172, R132 ;  /* 0x000000aca884723c */ /* 0x048fe60000001884 */
[C---:B------:R-:W-:Y:S02]  /*b8d0*/  PRMT R172, R160.reuse, 0x7772, RZ ;  /* 0x00007772a0ac7816 */ /* 0x040fe400000000ff */
[----:B------:R-:W-:Y:S02]  /*b8e0*/  PRMT R173, R160, 0x7771, RZ ;  /* 0x00007771a0ad7816 */ /* 0x000fe400000000ff */
[----:B------:R-:W2:Y:S01]  /*b8f0*/  LDSM.16.MT88.4 R160, [R192+0x6000] ;  /* 0x00600000c0a0783b */ /* 0x000ea20000004200 */
[C---:B------:R-:W-:Y:S03]  /*b900*/  HMMA.16816.F32 R136, R168.reuse, R174, R136 ;  /* 0x000000aea888723c */ /* 0x040fe60000001888 */
[----:B------:R-:W-:Y:S01]  /*b910*/  PRMT R172, R172, 0x5410, R16 ;  /* 0x00005410acac7816 */ /* 0x000fe20000000010 */
[----:B------:R-:W-:Y:S01]  /*b920*/  FMUL.FTZ R16, R2, R152 ;  /* 0x0000009802107220 */ /* 0x000fe20000410000 */
[----:B------:R-:W-:Y:S04]  /*b930*/  LOP3.LUT R12, R12, 0xff, RZ, 0xc0, !PT ;  /* 0x000000ff0c0c7812 */ /* 0x000fe800078ec0ff */
[----:B------:R-:W-:Y:S01]  /*b940*/  PRMT R176, R12, 0x5410, R176 ;  /* 0x000054100cb07816 */ /* 0x000fe200000000b0 */
[C---:B------:R-:W-:Y:S01]  /*b950*/  FMUL.FTZ R12, R2.reuse, R148 ;  /* 0x00000094020c7220 */ /* 0x040fe20000410000 */
[----:B------:R-:W-:Y:S03]  /*b960*/  F2FP.F16.F32.PACK_AB R148, R207, R206 ;  /* 0x000000cecf94723e */ /* 0x000fe600000000ff */
[--C-:B------:R-:W-:Y:S01]  /*b970*/  HSET2.LE.AND R149, R176, R201.reuse, PT ;  /* 0x000000c9b0957233 */ /* 0x100fe20003803000 */
[C---:B-1----:R-:W-:Y:S03]  /*b980*/  HMMA.16816.F32 R140, R168.reuse, R156, R140 ;  /* 0x0000009ca88c723c */ /* 0x042fe6000000188c */
[----:B------:R-:W-:Y:S01]  /*b990*/  LOP3.LUT R156, R17, 0xff, RZ, 0xc0, !PT ;  /* 0x000000ff119c7812 */ /* 0x000fe200078ec0ff */
[----:B------:R-:W-:Y:S01]  /*b9a0*/  FMUL.FTZ R17, R2, R153 ;  /* 0x0000009902117220 */ /* 0x000fe20000410000 */
[----:B------:R-:W-:Y:S01]  /*b9b0*/  LOP3.LUT R157, R180, 0xffff, RZ, 0xc0, !PT ;  /* 0x0000ffffb49d7812 */ /* 0x000fe200078ec0ff */
[----:B------:R-:W1:Y:S01]  /*b9c0*/  LDSM.16.MT88.4 R152, [R166+0x10800] ;  /* 0x01080000a698783b */ /* 0x000e620000004200 */
[----:B------:R-:W-:Y:S02]  /*b9d0*/  PRMT R173, R156, 0x5410, R173 ;  /* 0x000054109cad7816 */ /* 0x000fe400000000ad */
[----:B------:R-:W-:Y:S02]  /*b9e0*/  LOP3.LUT R156, R172, 0xff00ff, RZ, 0xc0, !PT ;  /* 0x00ff00ffac9c7812 */ /* 0x000fe400078ec0ff */
[C---:B------:R-:W-:Y:S03]  /*b9f0*/  HMMA.16816.F32 R16, R168.reuse, R158, R16 ;  /* 0x0000009ea810723c */ /* 0x040fe60000001810 */
[----:B------:R-:W-:Y:S01]  /*ba00*/  SHF.R.U32.HI R157, RZ, 0x8, R157 ;  /* 0x00000008ff9d7819 */ /* 0x000fe2000001169d */
[----:B------:R-:W-:Y:S01]  /*ba10*/  LDSM.16.MT88.4 R180, [R166+0x12800] ;  /* 0x01280000a6b4783b */ /* 0x000fe20000004200 */
[--C-:B------:R-:W-:Y:S02]  /*ba20*/  HSET2.LE.AND R151, R156, R201.reuse, PT ;  /* 0x000000c99c977233 */ /* 0x100fe40003803000 */
[----:B------:R-:W-:Y:S01]  /*ba30*/  PRMT R177, R177, 0x5410, R157 ;  /* 0x00005410b1b17816 */ /* 0x000fe2000000009d */
[C---:B--2---:R-:W-:Y:S03]  /*ba40*/  HMMA.16816.F32 R12, R168.reuse, R160, R12 ;  /* 0x000000a0a80c723c */ /* 0x044fe6000000180c */
[--C-:B------:R-:W-:Y:S01]  /*ba50*/  HSET2.LE.AND R172, R173, R201.reuse, PT ;  /* 0x000000c9adac7233 */ /* 0x100fe20003803000 */
[----:B------:R-:W2:Y:S01]  /*ba60*/  LDSM.16.MT88.4 R156, [R167+0x10800] ;  /* 0x01080000a79c783b */ /* 0x000ea20000004200 */
[----:B------:R-:W-:Y:S02]  /*ba70*/  LOP3.LUT R151, R148, R151, RZ, 0xc0, !PT ;  /* 0x0000009794977212 */ /* 0x000fe400078ec0ff */
[--C-:B------:R-:W-:Y:S01]  /*ba80*/  HSET2.LE.AND R148, R177, R201.reuse, PT ;  /* 0x000000c9b1947233 */ /* 0x100fe20003803000 */
[----:B------:R-:W-:Y:S03]  /*ba90*/  HMMA.16816.F32 R144, R168, R162, R144 ;  /* 0x000000a2a890723c */ /* 0x000fe60000001890 */
[----:B------:R-:W-:Y:S01]  /*baa0*/  F2FP.F16.F32.PACK_AB R161, R216, R215 ;  /* 0x000000d7d8a1723e */ /* 0x000fe200000000ff */
[----:B------:R-:W-:Y:S01]  /*bab0*/  LDSM.16.MT88.4 R176, [R192+0x800] ;  /* 0x00080000c0b0783b */ /* 0x000fe20000004200 */
[----:B------:R-:W-:Y:S01]  /*bac0*/  F2FP.F16.F32.PACK_AB R160, R218, R217 ;  /* 0x000000d9daa0723e */ /* 0x000fe200000000ff */
[----:B------:R-:W-:Y:S01]  /*bad0*/  FADD.FTZ R216, R216, R195 ;  /* 0x000000c3d8d87221 */ /* 0x000fe20000010000 */
[----:B------:R-:W-:Y:S01]  /*bae0*/  LOP3.LUT R150, R150, R172, RZ, 0xc0, !PT ;  /* 0x000000ac96967212 */ /* 0x000fe200078ec0ff */
[----:B------:R-:W-:Y:S01]  /*baf0*/  FADD.FTZ R218, R218, R193 ;  /* 0x000000c1dada7221 */ /* 0x000fe20000010000 */
[----:B------:R-:W-:Y:S01]  /*bb00*/  LOP3.LUT R148, R161, R148, RZ, 0xc0, !PT ;  /* 0x00000094a1947212 */ /* 0x000fe200078ec0ff */
[----:B------:R-:W-:Y:S01]  /*bb10*/  FADD.FTZ R216, R205, R216 ;  /* 0x000000d8cdd87221 */ /* 0x000fe20000010000 */
[----:B------:R-:W-:Y:S01]  /*bb20*/  LOP3.LUT R149, R160, R149, RZ, 0xc0, !PT ;  /* 0x00000095a0957212 */ /* 0x000fe200078ec0ff */
[----:B------:R-:W3:Y:S01]  /*bb30*/  LDSM.16.MT88.4 R172, [R165+0x800] ;  /* 0x00080000a5ac783b */ /* 0x000ee20000004200 */
[----:B------:R-:W-:Y:S01]  /*bb40*/  MOV R2, R3 ;  /* 0x0000000300027202 */ /* 0x000fe20000000f00 */
[----:B------:R-:W-:Y:S01]  /*bb50*/  FADD.FTZ R218, R206, R218 ;  /* 0x000000daceda7221 */ /* 0x000fe20000010000 */
[----:B------:R-:W-:Y:S03]  /*bb60*/  FADD.FTZ R204, R204, R216 ;  /* 0x000000d8cccc7221 */ /* 0x000fe60000010000 */
[----:B------:R-:W-:Y:S01]  /*bb70*/  FADD.FTZ R207, R207, R218 ;  /* 0x000000dacfcf7221 */ /* 0x000fe20000010000 */
[C---:B-1----:R-:W-:Y:S01]  /*bb80*/  HMMA.16816.F32 R4, R148.reuse, R152, R4 ;  /* 0x000000989404723c */ /* 0x042fe20000001804 */
[----:B------:R-:W1:Y:S07]  /*bb90*/  LDSM.16.MT88.4 R160, [R165+0x2800] ;  /* 0x00280000a5a0783b */ /* 0x000e6e0000004200 */
[C---:B------:R-:W-:Y:S01]  /*bba0*/  HMMA.16816.F32 R8, R148.reuse, R154, R8 ;  /* 0x0000009a9408723c */ /* 0x040fe20000001808 */
[----:B------:R-:W4:Y:S07]  /*bbb0*/  LDSM.16.MT88.4 R168, [R192+0x2800] ;  /* 0x00280000c0a8783b */ /* 0x000f2e0000004200 */
[C---:B--2---:R-:W-:Y:S01]  /*bbc0*/  HMMA.16816.F32 R36, R148.reuse, R156, R36 ;  /* 0x0000009c9424723c */ /* 0x044fe20000001824 */
[----:B------:R-:W2:Y:S07]  /*bbd0*/  LDSM.16.MT88.4 R152, [R167+0x14800] ;  /* 0x01480000a798783b */ /* 0x000eae0000004200 */
[C---:B------:R-:W-:Y:S01]  /*bbe0*/  HMMA.16816.F32 R40, R148.reuse, R158, R40 ;  /* 0x0000009e9428723c */ /* 0x040fe20000001828 */
[----:B------:R-:W5:Y:S07]  /*bbf0*/  LDSM.16.MT88.4 R156, [R165+0x4800] ;  /* 0x00480000a59c783b */ /* 0x000f6e0000004200 */
        /* <DEDUP_REMOVED lines=8> */
[C---:B------:R-:W-:Y:S03]  /*bc80*/  HMMA.16816.F32 R68, R148.reuse, R184, R68 ;  /* 0x000000b89444723c */ /* 0x040fe60000001844 */
[--C-:B------:R-:W-:Y:S01]  /*bc90*/  FFMA.FTZ R185, R25, UR4, -R203.reuse ;  /* 0x0000000419b97c23 */ /* 0x100fe200080108cb */
[--C-:B------:R-:W-:Y:S04]  /*bca0*/  FFMA.FTZ R184, R24, UR4, -R203.reuse ;  /* 0x0000000418b87c23 */ /* 0x100fe800080108cb */
[C---:B------:R-:W-:Y:S01]  /*bcb0*/  HMMA.16816.F32 R72, R148.reuse, R186, R72 ;  /* 0x000000ba9448723c */ /* 0x040fe20000001848 */
[----:B------:R-:W-:Y:S02]  /*bcc0*/  MUFU.EX2 R185, R185 ;  /* 0x000000b900b97308 */ /* 0x000fe40000000800 */
[--C-:B------:R-:W-:Y:S01]  /*bcd0*/  FFMA.FTZ R186, R26, UR4, -R202.reuse ;  /* 0x000000041aba7c23 */ /* 0x100fe200080108ca */
[--C-:B------:R-:W-:Y:S04]  /*bce0*/  FFMA.FTZ R187, R27, UR4, -R202.reuse ;  /* 0x000000041bbb7c23 */ /* 0x100fe800080108ca */
[C---:B-1----:R-:W-:Y:S03]  /*bcf0*/  HMMA.16816.F32 R76, R148.reuse, R160, R76 ;  /* 0x000000a0944c723c */ /* 0x042fe6000000184c */
[----:B------:R-:W-:Y:S05]  /*bd00*/  MUFU.EX2 R184, R184 ;  /* 0x000000b800b87308 */ /* 0x000fea0000000800 */
[C---:B------:R-:W-:Y:S01]  /*bd10*/  HMMA.16816.F32 R80, R148.reuse, R162, R80 ;  /* 0x000000a29450723c */ /* 0x040fe20000001850 */
[----:B------:R-:W1:Y:S04]  /*bd20*/  LDSM.16.MT88.4 R160, [R166+0x16800] ;  /* 0x01680000a6a0783b */ /* 0x000e680000004200 */
[----:B------:R-:W-:Y:S03]  /*bd30*/  MUFU.EX2 R186, R186 ;  /* 0x000000ba00ba7308 */ /* 0x000fe60000000800 */
[C---:B----4-:R-:W-:Y:S07]  /*bd40*/  HMMA.16816.F32 R84, R148.reuse, R168, R84 ;  /* 0x000000a89454723c */ /* 0x050fee0000001854 */
[----:B------:R-:W-:Y:S01]  /*bd50*/  MUFU.EX2 R187, R187 ;  /* 0x000000bb00bb7308 */ /* 0x000fe20000000800 */
[C---:B------:R-:W-:Y:S08]  /*bd60*/  HMMA.16816.F32 R88, R148.reuse, R170, R88 ;  /* 0x000000aa9458723c */ /* 0x040ff00000001858 */
[C---:B------:R-:W-:Y:S03]  /*bd70*/  HMMA.16816.F32 R92, R148.reuse, R188, R92 ;  /* 0x000000bc945c723c */ /* 0x040fe6000000185c */
[--C-:B------:R-:W-:Y:S01]  /*bd80*/  FFMA.FTZ R189, R21, UR4, -R203.reuse ;  /* 0x0000000415bd7c23 */ /* 0x100fe200080108cb */
[----:B------:R-:W-:Y:S04]  /*bd90*/  FFMA.FTZ R188, R20, UR4, -R203 ;  /* 0x0000000414bc7c23 */ /* 0x000fe800080108cb */
[C---:B------:R-:W-:Y:S01]  /*bda0*/  HMMA.16816.F32 R96, R148.reuse, R190, R96 ;  /* 0x000000be9460723c */ /* 0x040fe20000001860 */
[----:B------:R-:W-:Y:S02]  /*bdb0*/  MUFU.EX2 R189, R189 ;  /* 0x000000bd00bd7308 */ /* 0x000fe40000000800 */
[--C-:B------:R-:W-:Y:S01]  /*bdc0*/  FFMA.FTZ R190, R22, UR4, -R202.reuse ;  /* 0x0000000416be7c23 */ /* 0x100fe200080108ca */
[----:B------:R-:W-:Y:S04]  /*bdd0*/  FFMA.FTZ R191, R23, UR4, -R202 ;  /* 0x0000000417bf7c23 */ /* 0x000fe800080108ca */
[C---:B--2---:R-:W-:Y:S03]  /*bde0*/  HMMA.16816.F32 R100, R148.reuse, R152, R100 ;  /* 0x000000989464723c */ /* 0x044fe60000001864 */
[----:B------:R-:W2:Y:S05]  /*bdf0*/  MUFU.EX2 R190, R190 ;  /* 0x000000be00be7308 */ /* 0x000eaa0000000800 */
[C---:B------:R-:W-:Y:S01]  /*be00*/  HMMA.16816.F32 R104, R148.reuse, R154, R104 ;  /* 0x0000009a9468723c */ /* 0x040fe20000001868 */
[----:B------:R-:W4:Y:S04]  /*be10*/  LDSM.16.MT88.4 R152, [R167+0x16800] ;  /* 0x01680000a798783b */ /* 0x000f280000004200 */
[----:B------:R-:W3:Y:S03]  /*be20*/  MUFU.EX2 R191, R191 ;  /* 0x000000bf00bf7308 */ /* 0x000ee60000000800 */
[C---:B-----5:R-:W-:Y:S01]  /*be30*/  HMMA.16816.F32 R108, R148.reuse, R156, R108 ;  /* 0x0000009c946c723c */ /* 0x060fe2000000186c */
[----:B------:R-:W-:Y:S06]  /*be40*/  MOV R156, UR26 ;  /* 0x0000001a009c7c02 */ /* 0x000fec0008000f00 */
[----:B------:R-:W5:Y:S01]  /*be50*/  MUFU.EX2 R188, R188 ;  /* 0x000000bc00bc7308 */ /* 0x000f620000000800 */
[----:B--2---:R-:W-:Y:S01]  /*be60*/  FADD.FTZ R207, R190, R207 ;  /* 0x000000cfbecf7221 */ /* 0x004fe20000010000 */
[----:B------:R-:W-:Y:S01]  /*be70*/  LOP3.LUT R156, R245, UR29, R156, 0x96, !PT ;  /* 0x0000001df59c7c12 */ /* 0x000fe2000f8e969c */
[C---:B------:R-:W-:Y:S04]  /*be80*/  HMMA.16816.F32 R112, R148.reuse, R158, R112 ;  /* 0x0000009e9470723c */ /* 0x040fe80000001870 */
[----:B------:R-:W-:Y:S01]  /*be90*/  IMAD.WIDE.U32 R156, R156, -0x326172a9, RZ ;  /* 0xcd9e8d579c9c7825 */ /* 0x000fe200078e00ff */
[C---:B---3--:R-:W-:Y:S03]  /*bea0*/  F2FP.F16.F32.PACK_AB R176, R191.reuse, R190 ;  /* 0x000000bebfb0723e */ /* 0x048fe600000000ff */
[----:B------:R-:W-:Y:S01]  /*beb0*/  FADD.FTZ R191, R191, R207 ;  /* 0x000000cfbfbf7221 */ /* 0x000fe20000010000 */
[C---:B------:R-:W-:Y:S03]  /*bec0*/  HMMA.16816.F32 R116, R148.reuse, R172, R116 ;  /* 0x000000ac9474723c */ /* 0x040fe60000001874 */
[----:B------:R-:W-:Y:S01]  /*bed0*/  LOP3.LUT R220, R219, UR15, R157, 0x96, !PT ;  /* 0x0000000fdbdc7c12 */ /* 0x000fe2000f8e969d */
[----:B-----5:R-:W-:Y:S01]  /*bee0*/  FADD.FTZ R204, R188, R204 ;  /* 0x000000ccbccc7221 */ /* 0x020fe20000010000 */
[----:B------:R-:W-:Y:S01]  /*bef0*/  LOP3.LUT R168, R239, UR14, R156, 0x96, !PT ;  /* 0x0000000eefa87c12 */ /* 0x000fe2000f8e969c */
[----:B------:R-:W-:Y:S02]  /*bf00*/  FADD.FTZ R191, R186, R191 ;  /* 0x000000bfbabf7221 */ /* 0x000fe40000010000 */
[C---:B------:R-:W-:Y:S03]  /*bf10*/  HMMA.16816.F32 R120, R148.reuse, R174, R120 ;  /* 0x000000ae9478723c */ /* 0x040fe60000001878 */
[----:B------:R-:W-:Y:S04]  /*bf20*/  IMAD.WIDE.U32 R220, R220, -0x2daee0ad, RZ ;  /* 0xd2511f53dcdc7825 */ /* 0x000fe800078e00ff */
[----:B------:R-:W-:Y:S01]  /*bf30*/  IMAD.WIDE.U32 R168, R168, -0x2daee0ad, RZ ;  /* 0xd2511f53a8a87825 */ /* 0x000fe200078e00ff */
[C---:B-1----:R-:W-:Y:S03]  /*bf40*/  HMMA.16816.F32 R124, R148.reuse, R160, R124 ;  /* 0x000000a0947c723c */ /* 0x042fe6000000187c */
[----:B------:R-:W-:Y:S02]  /*bf50*/  LOP3.LUT R156, R242, UR23, R221, 0x96, !PT ;  /* 0x00000017f29c7c12 */ /* 0x000fe4000f8e96dd */
[----:B------:R-:W-:Y:S03]  /*bf60*/  LOP3.LUT R220, R220, UR22, R169, 0x96, !PT ;  /* 0x00000016dcdc7c12 */ /* 0x000fe6000f8e96a9 */
[C---:B------:R-:W-:Y:S01]  /*bf70*/  HMMA.16816.F32 R128, R148.reuse, R162, R128 ;  /* 0x000000a29480723c */ /* 0x040fe20000001880 */
[----:B------:R-:W-:Y:S02]  /*bf80*/  LDSM.16.MT88.4 R160, [R167+0x11000] ;  /* 0x01100000a7a0783b */ /* 0x000fe40000004200 */
[----:B------:R-:W-:Y:S04]  /*bf90*/  IMAD.WIDE.U32 R248, R156, -0x326172a9, RZ ;  /* 0xcd9e8d579cf87825 */ /* 0x000fe800078e00ff */
[----:B------:R-:W-:Y:S01]  /*bfa0*/  IMAD.WIDE.U32 R220, R220, -0x326172a9, RZ ;  /* 0xcd9e8d57dcdc7825 */ /* 0x000fe200078e00ff */
[C---:B----4-:R-:W-:Y:S01]  /*bfb0*/  HMMA.16816.F32 R132, R148.reuse, R152, R132 ;  /* 0x000000989484723c */ /* 0x050fe20000001884 */
[----:B------:R-:W1:Y:S02]  /*bfc0*/  LDSM.16.MT88.4 R156, [R165+0x6800] ;  /* 0x00680000a59c783b */ /* 0x000e640000004200 */
[----:B------:R-:W-:Y:S02]  /*bfd0*/  LOP3.LUT R24, R238, UR13, R249, 0x96, !PT ;  /* 0x0000000dee187c12 */ /* 0x000fe4000f8e96f9 */
[----:B------:R-:W-:Y:S01]  /*bfe0*/  LOP3.LUT R248, R248, UR10, R221, 0x96, !PT ;  /* 0x0000000af8f87c12 */ /* 0x000fe2000f8e96dd */
[----:B------:R-:W-:Y:S02]  /*bff0*/  UIADD3 UR10, UPT, UPT, UR9, -0x1, URZ ;  /* 0xffffffff090a7890 */ /* 0x000fe4000fffe0ff */
[C---:B------:R-:W-:Y:S03]  /*c000*/  HMMA.16816.F32 R136, R148.reuse, R154, R136 ;  /* 0x0000009a9488723c */ /* 0x040fe60000001888 */
[----:B------:R-:W-:Y:S02]  /*c010*/  IMAD.WIDE.U32 R24, R24, -0x2daee0ad, RZ ;  /* 0xd2511f5318187825 */ /* 0x000fe400078e00ff */
[----:B------:R-:W-:Y:S02]  /*c020*/  UMOV UR9, UR10 ;  /* 0x0000000a00097c82 */ /* 0x000fe40008000000 */
[----:B------:R-:W-:Y:S01]  /*c030*/  IMAD.WIDE.U32 R248, R248, -0x2daee0ad, RZ ;  /* 0xd2511f53f8f87825 */ /* 0x000fe200078e00ff */
[----:B------:R-:W-:Y:S04]  /*c040*/  LOP3.LUT R250, R168, UR20, R25, 0x96, !PT ;  /* 0x00000014a8fa7c12 */ /* 0x000fe8000f8e9619 */
[----:B------:R-:W-:Y:S01]  /*c050*/  LOP3.LUT R169, R24, UR17, R249, 0x96, !PT ;  /* 0x0000001118a97c12 */ /* 0x000fe2000f8e96f9 */
[----:B------:R-:W-:Y:S01]  /*c060*/  IMAD.WIDE.U32 R250, R250, -0x326172a9, RZ ;  /* 0xcd9e8d57fafa7825 */ /* 0x000fe200078e00ff */
[----:B------:R-:W2:Y:S03]  /*c070*/  LDSM.16.MT88.4 R24, [R192+0x6800] ;  /* 0x00680000c018783b */ /* 0x000ea60000004200 */
[----:B------:R-:W-:Y:S01]  /*c080*/  IMAD.WIDE.U32 R168, R169, -0x326172a9, RZ ;  /* 0xcd9e8d57a9a87825 */ /* 0x000fe200078e00ff */
[----:B------:R-:W-:Y:S02]  /*c090*/  LOP3.LUT R220, R220, UR12, R251, 0x96, !PT ;  /* 0x0000000cdcdc7c12 */ /* 0x000fe4000f8e96fb */
[----:B------:R-:W-:Y:S02]  /*c0a0*/  MOV R154, R168 ;  /* 0x000000a8009a7202 */ /* 0x000fe40000000f00 */
[C---:B------:R-:W-:Y:S02]  /*c0b0*/  PRMT R153, R168.reuse, 0x7773, RZ ;  /* 0x00007773a8997816 */ /* 0x040fe400000000ff */
[----:B------:R-:W-:Y:S02]  /*c0c0*/  PRMT R152, R168, 0x7772, RZ ;  /* 0x00007772a8987816 */ /* 0x000fe400000000ff */
[----:B------:R-:W-:Y:S02]  /*c0d0*/  LOP3.LUT R154, R154, 0xff, RZ, 0xc0, !PT ;  /* 0x000000ff9a9a7812 */ /* 0x000fe400078ec0ff */
[----:B------:R-:W-:Y:S02]  /*c0e0*/  PRMT R20, R168, 0x7771, RZ ;  /* 0x00007771a8147816 */ /* 0x000fe400000000ff */
[----:B------:R-:W-:Y:S01]  /*c0f0*/  PRMT R21, R152, 0x5410, R153 ;  /* 0x0000541098157816 */ /* 0x000fe20000000099 */
[C---:B-1----:R-:W-:Y:S03]  /*c100*/  HMMA.16816.F32 R140, R148.reuse, R156, R140 ;  /* 0x0000009c948c723c */ /* 0x042fe6000000188c */
[----:B------:R-:W-:Y:S02]  /*c110*/  PRMT R20, R154, 0x5410, R20 ;  /* 0x000054109a147816 */ /* 0x000fe40000000014 */
[----:B------:R-:W1:Y:S01]  /*c120*/  LDSM.16.MT88.4 R152, [R166+0x11000] ;  /* 0x01100000a698783b */ /* 0x000e620000004200 */
[----:B------:R-:W-:Y:S02]  /*c130*/  LOP3.LUT R168, R250, UR11, R169, 0x96, !PT ;  /* 0x0000000bfaa87c12 */ /* 0x000fe4000f8e96a9 */
[C---:B------:R-:W-:Y:S03]  /*c140*/  HMMA.16816.F32 R16, R148.reuse, R158, R16 ;  /* 0x0000009e9410723c */ /* 0x040fe60000001810 */
[C---:B------:R-:W-:Y:S02]  /*c150*/  LOP3.LUT R172, R168.reuse, 0xffff, RZ, 0xc0, !PT ;  /* 0x0000ffffa8ac7812 */ /* 0x040fe400078ec0ff */
[C---:B------:R-:W-:Y:S02]  /*c160*/  PRMT R156, R168.reuse, 0x7632, R156 ;  /* 0x00007632a89c7816 */ /* 0x040fe4000000009c */
[----:B------:R-:W-:Y:S02]  /*c170*/  LOP3.LUT R157, R168, 0xff, RZ, 0xc0, !PT ;  /* 0x000000ffa89d7812 */ /* 0x000fe400078ec0ff */
[----:B------:R-:W-:Y:S02]  /*c180*/  SHF.R.U32.HI R172, RZ, 0x8, R172 ;  /* 0x00000008ffac7819 */ /* 0x000fe400000116ac */
[----:B------:R-:W-:Y:S01]  /*c190*/  SHF.R.U32.HI R22, RZ, 0x18, R168 ;  /* 0x00000018ff167819 */ /* 0x000fe200000116a8 */
[C---:B--2---:R-:W-:Y:S01]  /*c1a0*/  HMMA.16816.F32 R12, R148.reuse, R24, R12 ;  /* 0x00000018940c723c */ /* 0x044fe2000000180c */
[----:B------:R-:W2:Y:S02]  /*c1b0*/  LDSM.16.MT88.4 R168, [R165+0x1000] ;  /* 0x00100000a5a8783b */ /* 0x000ea40000004200 */
[----:B------:R-:W-:Y:S02]  /*c1c0*/  LOP3.LUT R156, R156, 0xff, RZ, 0xc0, !PT ;  /* 0x000000ff9c9c7812 */ /* 0x000fe400078ec0ff */
[----:B------:R-:W-:Y:S02]  /*c1d0*/  LOP3.LUT R23, R21, 0xff00ff, RZ, 0xc0, !PT ;  /* 0x00ff00ff15177812 */ /* 0x000fe400078ec0ff */
[----:B------:R-:W-:Y:S01]  /*c1e0*/  PRMT R21, R157, 0x5410, R172 ;  /* 0x000054109d157816 */ /* 0x000fe200000000ac */
[----:B------:R-:W-:Y:S01]  /*c1f0*/  HMMA.16816.F32 R144, R148, R26, R144 ;  /* 0x0000001a9490723c */ /* 0x000fe20000001890 */
[----:B------:R-:W-:Y:S02]  /*c200*/  LDSM.16.MT88.4 R172, [R166+0x13000] ;  /* 0x01300000a6ac783b */ /* 0x000fe40000004200 */
[----:B------:R-:W-:Y:S02]  /*c210*/  PRMT R158, R156, 0x5410, R22 ;  /* 0x000054109c9e7816 */ /* 0x000fe40000000016 */
[--C-:B------:R-:W-:Y:S02]  /*c220*/  HSET2.LE.AND R22, R20, R201.reuse, PT ;  /* 0x000000c914167233 */ /* 0x100fe40003803000 */
[--C-:B------:R-:W-:Y:S02]  /*c230*/  HSET2.LE.AND R20, R21, R201.reuse, PT ;  /* 0x000000c915147233 */ /* 0x100fe40003803000 */
[C---:B------:R-:W-:Y:S01]  /*c240*/  F2FP.F16.F32.PACK_AB R21, R189.reuse, R188 ;  /* 0x000000bcbd15723e */ /* 0x040fe200000000ff */
[----:B------:R-:W-:Y:S01]  /*c250*/  LDSM.16.MT88.4 R24, [R167+0x13000] ;  /* 0x01300000a718783b */ /* 0x000fe20000004200 */
[--C-:B------:R-:W-:Y:S01]  /*c260*/  HSET2.LE.AND R23, R23, R201.reuse, PT ;  /* 0x000000c917177233 */ /* 0x100fe20003803000 */
[----:B------:R-:W-:Y:S01]  /*c270*/  FADD.FTZ R189, R189, R204 ;  /* 0x000000ccbdbd7221 */ /* 0x000fe20000010000 */
[----:B------:R-:W-:Y:S02]  /*c280*/  LOP3.LUT R20, R21, R20, RZ, 0xc0, !PT ;  /* 0x0000001415147212 */ /* 0x000fe400078ec0ff */
[--C-:B------:R-:W-:Y:S01]  /*c290*/  HSET2.LE.AND R21, R158, R201.reuse, PT ;  /* 0x000000c99e157233 */ /* 0x100fe20003803000 */
[----:B------:R-:W-:Y:S01]  /*c2a0*/  FADD.FTZ R189, R184, R189 ;  /* 0x000000bdb8bd7221 */ /* 0x000fe20000010000 */
[----:B------:R-:W-:Y:S01]  /*c2b0*/  F2FP.F16.F32.PACK_AB R157, R185, R184 ;  /* 0x000000b8b99d723e */ /* 0x000fe200000000ff */
[----:B------:R-:W-:Y:S01]  /*c2c0*/  LDSM.16.MT88.4 R148, [R165+0x3000] ;  /* 0x00300000a594783b */ /* 0x000fe20000004200 */
[----:B------:R-:W-:Y:S01]  /*c2d0*/  F2FP.F16.F32.PACK_AB R156, R187, R186 ;  /* 0x000000babb9c723e */ /* 0x000fe200000000ff */
[----:B------:R-:W-:Y:S01]  /*c2e0*/  FADD.FTZ R185, R185, R189 ;  /* 0x000000bdb9b97221 */ /* 0x000fe20000010000 */
[----:B------:R-:W-:Y:S01]  /*c2f0*/  LOP3.LUT R22, R157, R22, RZ, 0xc0, !PT ;  /* 0x000000169d167212 */ /* 0x000fe200078ec0ff */
[----:B------:R-:W-:Y:S01]  /*c300*/  FADD.FTZ R187, R187, R191 ;  /* 0x000000bfbbbb7221 */ /* 0x000fe20000010000 */
[----:B------:R-:W-:Y:S02]  /*c310*/  LOP3.LUT R23, R156, R23, RZ, 0xc0, !PT ;  /* 0x000000179c177212 */ /* 0x000fe400078ec0ff */
[----:B------:R-:W-:Y:S01]  /*c320*/  LOP3.LUT R21, R176, R21, RZ, 0xc0, !PT ;  /* 0x00000015b0157212 */ /* 0x000fe200078ec0ff */
[----:B------:R-:W3:Y:S06]  /*c330*/  LDSM.16.MT88.4 R156, [R192+0x1000] ;  /* 0x00100000c09c783b */ /* 0x000eec0000004200 */
[C---:B-1----:R-:W-:Y:S02]  /*c340*/  HMMA.16816.F32 R4, R20.reuse, R152, R4 ;  /* 0x000000981404723c */ /* 0x042fe40000001804 */
[----:B------:R-:W-:Y:S06]  /*c350*/  LDSM.16.MT88.4 R176, [R167+0x15000] ;  /* 0x01500000a7b0783b */ /* 0x000fec0000004200 */
[C---:B------:R-:W-:Y:S02]  /*c360*/  HMMA.16816.F32 R8, R20.reuse, R154, R8 ;  /* 0x0000009a1408723c */ /* 0x040fe40000001808 */
[----:B------:R-:W1:Y:S06]  /*c370*/  LDSM.16.MT88.4 R152, [R192+0x3000] ;  /* 0x00300000c098783b */ /* 0x000e6c0000004200 */
[C---:B------:R-:W-:Y:S08]  /*c380*/  HMMA.16816.F32 R36, R20.reuse, R160, R36 ;  /* 0x000000a01424723c */ /* 0x040ff00000001824 */
        /* <DEDUP_REMOVED lines=20> */
[C---:B----4-:R-:W-:Y:S08]  /*c4d0*/  HMMA.16816.F32 R92, R20.reuse, R160, R92 ;  /* 0x000000a0145c723c */ /* 0x050ff0000000185c */
[C---:B------:R-:W-:Y:S08]  /*c4e0*/  HMMA.16816.F32 R96, R20.reuse, R162, R96 ;  /* 0x000000a21460723c */ /* 0x040ff00000001860 */
[C---:B------:R-:W-:Y:S03]  /*c4f0*/  HMMA.16816.F32 R100, R20.reuse, R176, R100 ;  /* 0x000000b01464723c */ /* 0x040fe60000001864 */
[--C-:B------:R-:W-:Y:S01]  /*c500*/  FFMA.FTZ R176, R28, UR4, -R203.reuse ;  /* 0x000000041cb07c23 */ /* 0x100fe200080108cb */
[--C-:B------:R-:W-:Y:S04]  /*c510*/  FFMA.FTZ R177, R29, UR4, -R203.reuse ;  /* 0x000000041db17c23 */ /* 0x100fe800080108cb */
[C---:B------:R-:W-:Y:S01]  /*c520*/  HMMA.16816.F32 R104, R20.reuse, R178, R104 ;  /* 0x000000b21468723c */ /* 0x040fe20000001868 */
[----:B------:R-:W4:Y:S02]  /*c530*/  MUFU.EX2 R176, R176 ;  /* 0x000000b000b07308 */ /* 0x000f240000000800 */
[--C-:B------:R-:W-:Y:S01]  /*c540*/  FFMA.FTZ R178, R30, UR4, -R202.reuse ;  /* 0x000000041eb27c23 */ /* 0x100fe200080108ca */
[--C-:B------:R-:W-:Y:S02]  /*c550*/  FFMA.FTZ R179, R31, UR4, -R202.reuse ;  /* 0x000000041fb37c23 */ /* 0x100fe400080108ca */
[----:B------:R-:W-:Y:S02]  /*c560*/  LDSM.16.MT88.4 R28, [R167+0x11800] ;  /* 0x01180000a71c783b */ /* 0x000fe40000004200 */
[C---:B------:R-:W-:Y:S03]  /*c570*/  HMMA.16816.F32 R108, R20.reuse, R180, R108 ;  /* 0x000000b4146c723c */ /* 0x040fe6000000186c */
[----:B------:R-:W-:Y:S01]  /*c580*/  MUFU.EX2 R177, R177 ;  /* 0x000000b100b17308 */ /* 0x000fe20000000800 */
[--C-:B------:R-:W-:Y:S01]  /*c590*/  FFMA.FTZ R181, R34, UR4, -R202.reuse ;  /* 0x0000000422b57c23 */ /* 0x100fe200080108ca */
[--C-:B------:R-:W-:Y:S01]  /*c5a0*/  FFMA.FTZ R180, R32, UR4, -R203.reuse ;  /* 0x0000000420b47c23 */ /* 0x100fe200080108cb */
[----:B------:R-:W-:Y:S01]  /*c5b0*/  FFMA.FTZ R203, R33, UR4, -R203 ;  /* 0x0000000421cb7c23 */ /* 0x000fe200080108cb */
[----:B------:R-:W-:Y:S01]  /*c5c0*/  FFMA.FTZ R202, R35, UR4, -R202 ;  /* 0x0000000423ca7c23 */ /* 0x000fe200080108ca */
[C---:B------:R-:W-:Y:S05]  /*c5d0*/  HMMA.16816.F32 R112, R20.reuse, R182, R112 ;  /* 0x000000b61470723c */ /* 0x040fea0000001870 */
[----:B------:R-:W-:Y:S01]  /*c5e0*/  MUFU.EX2 R181, R181 ;  /* 0x000000b500b57308 */ /* 0x000fe20000000800 */
[----:B----4-:R-:W-:Y:S02]  /*c5f0*/  FADD.FTZ R185, R176, R185 ;  /* 0x000000b9b0b97221 */ /* 0x010fe40000010000 */
[C---:B--2---:R-:W-:Y:S07]  /*c600*/  HMMA.16816.F32 R116, R20.reuse, R168, R116 ;  /* 0x000000a81474723c */ /* 0x044fee0000001874 */
[----:B------:R-:W-:Y:S01]  /*c610*/  MUFU.EX2 R180, R180 ;  /* 0x000000b400b47308 */ /* 0x000fe20000000800 */
[C---:B------:R-:W-:Y:S01]  /*c620*/  HMMA.16816.F32 R120, R20.reuse, R170, R120 ;  /* 0x000000aa1478723c */ /* 0x040fe20000001878 */
[----:B------:R-:W-:Y:S08]  /*c630*/  LDSM.16.MT88.4 R168, [R167+0x15800] ;  /* 0x01580000a7a8783b */ /* 0x000ff00000004200 */
[----:B------:R-:W-:Y:S01]  /*c640*/  MUFU.EX2 R203, R203 ;  /* 0x000000cb00cb7308 */ /* 0x000fe20000000800 */
[C---:B---3--:R-:W-:Y:S09]  /*c650*/  HMMA.16816.F32 R124, R20.reuse, R156, R124 ;  /* 0x0000009c147c723c */ /* 0x048ff2000000187c */
[----:B------:R-:W-:Y:S01]  /*c660*/  MUFU.EX2 R202, R202 ;  /* 0x000000ca00ca7308 */ /* 0x000fe20000000800 */
[C---:B------:R-:W-:Y:S01]  /*c670*/  HMMA.16816.F32 R128, R20.reuse, R158, R128 ;  /* 0x0000009e1480723c */ /* 0x040fe20000001880 */
[----:B------:R-:W2:Y:S08]  /*c680*/  LDSM.16.MT88.4 R156, [R166+0x11800] ;  /* 0x01180000a69c783b */ /* 0x000eb00000004200 */
[----:B------:R-:W3:Y:S01]  /*c690*/  MUFU.EX2 R178, R178 ;  /* 0x000000b200b27308 */ /* 0x000ee20000000800 */
[C---:B-----5:R-:W-:Y:S09]  /*c6a0*/  HMMA.16816.F32 R132, R20.reuse, R24, R132 ;  /* 0x000000181484723c */ /* 0x060ff20000001884 */
[----:B------:R-:W4:Y:S01]  /*c6b0*/  MUFU.EX2 R179, R179 ;  /* 0x000000b300b37308 */ /* 0x000f220000000800 */
[C---:B------:R-:W-:Y:S03]  /*c6c0*/  HMMA.16816.F32 R136, R20.reuse, R26, R136 ;  /* 0x0000001a1488723c */ /* 0x040fe60000001888 */
[----:B------:R-:W-:Y:S04]  /*c6d0*/  IMAD.WIDE.U32 R26, R220, -0x2daee0ad, RZ ;  /* 0xd2511f53dc1a7825 */ /* 0x000fe800078e00ff */
[----:B---3--:R-:W-:Y:S01]  /*c6e0*/  FADD.FTZ R187, R178, R187 ;  /* 0x000000bbb2bb7221 */ /* 0x008fe20000010000 */
[C---:B------:R-:W-:Y:S03]  /*c6f0*/  HMMA.16816.F32 R140, R20.reuse, R148, R140 ;  /* 0x00000094148c723c */ /* 0x040fe6000000188c */
[----:B------:R-:W-:Y:S02]  /*c700*/  LOP3.LUT R248, R248, UR16, R27, 0x96, !PT ;  /* 0x00000010f8f87c12 */ /* 0x000fe4000f8e961b */
[----:B------:R-:W-:Y:S02]  /*c710*/  MOV R27, R26 ;  /* 0x0000001a001b7202 */ /* 0x000fe40000000f00 */
[C---:B------:R-:W-:Y:S01]  /*c720*/  PRMT R32, R248.reuse, 0x7632, R32 ;  /* 0x00007632f8207816 */ /* 0x040fe20000000020 */
[C---:B------:R-:W-:Y:S03]  /*c730*/  HMMA.16816.F32 R16, R20.reuse, R150, R16 ;  /* 0x000000961410723c */ /* 0x040fe60000001810 */
[----:B------:R-:W-:Y:S02]  /*c740*/  LOP3.LUT R33, R248, 0xff, RZ, 0xc0, !PT ;  /* 0x000000fff8217812 */ /* 0x000fe400078ec0ff */
[C---:B------:R-:W-:Y:S02]  /*c750*/  PRMT R25, R26.reuse, 0x7773, RZ ;  /* 0x000077731a197816 */ /* 0x040fe400000000ff */
[----:B------:R-:W-:Y:S01]  /*c760*/  PRMT R24, R26, 0x7772, RZ ;  /* 0x000077721a187816 */ /* 0x000fe200000000ff */
[C---:B-1----:R-:W-:Y:S03]  /*c770*/  HMMA.16816.F32 R12, R20.reuse, R152, R12 ;  /* 0x00000098140c723c */ /* 0x042fe6000000180c */
[----:B------:R-:W-:Y:S02]  /*c780*/  LOP3.LUT R35, R248, 0xffff, RZ, 0xc0, !PT ;  /* 0x0000fffff8237812 */ /* 0x000fe400078ec0ff */
[----:B------:R-:W-:Y:S02]  /*c790*/  LOP3.LUT R32, R32, 0xff, RZ, 0xc0, !PT ;  /* 0x000000ff20207812 */ /* 0x000fe400078ec0ff */
[----:B------:R-:W-:Y:S01]  /*c7a0*/  SHF.R.U32.HI R248, RZ, 0x18, R248 ;  /* 0x00000018fff87819 */ /* 0x000fe200000116f8 */
[----:B------:R-:W-:Y:S01]  /*c7b0*/  HMMA.16816.F32 R144, R20, R154, R144 ;  /* 0x0000009a1490723c */ /* 0x000fe20000001890 */
[----:B------:R-:W-:Y:S02]  /*c7c0*/  LDSM.16.MT88.4 R20, [R192+0x1800] ;  /* 0x00180000c014783b */ /* 0x000fe40000004200 */
[----:B------:R-:W-:Y:S02]  /*c7d0*/  LOP3.LUT R34, R27, 0xff, RZ, 0xc0, !PT ;  /* 0x000000ff1b227812 */ /* 0x000fe400078ec0ff */
[----:B------:R-:W-:Y:S02]  /*c7e0*/  PRMT R27, R24, 0x5410, R25 ;  /* 0x00005410181b7816 */ /* 0x000fe40000000019 */
[----:B------:R-:W-:Y:S02]  /*c7f0*/  PRMT R25, R32, 0x5410, R248 ;  /* 0x0000541020197816 */ /* 0x000fe400000000f8 */
[----:B------:R-:W-:Y:S01]  /*c800*/  SHF.R.U32.HI R35, RZ, 0x8, R35 ;  /* 0x00000008ff237819 */ /* 0x000fe20000011623 */
[----:B------:R-:W-:Y:S01]  /*c810*/  LDSM.16.MT88.4 R152, [R192+0x3800] ;  /* 0x00380000c098783b */ /* 0x000fe20000004200 */
[----:B------:R-:W-:Y:S02]  /*c820*/  PRMT R26, R26, 0x7771, RZ ;  /* 0x000077711a1a7816 */ /* 0x000fe400000000ff */
[----:B------:R-:W-:Y:S02]  /*c830*/  PRMT R24, R33, 0x5410, R35 ;  /* 0x0000541021187816 */ /* 0x000fe40000000023 */
[----:B------:R-:W-:Y:S02]  /*c840*/  PRMT R26, R34, 0x5410, R26 ;  /* 0x00005410221a7816 */ /* 0x000fe4000000001a */
[----:B------:R-:W-:Y:S01]  /*c850*/  LOP3.LUT R27, R27, 0xff00ff, RZ, 0xc0, !PT ;  /* 0x00ff00ff1b1b7812 */ /* 0x000fe200078ec0ff */
[----:B------:R-:W1:Y:S01]  /*c860*/  LDSM.16.MT88.4 R32, [R165+0x1800] ;  /* 0x00180000a520783b */ /* 0x000e620000004200 */
[--C-:B------:R-:W-:Y:S02]  /*c870*/  HSET2.LE.AND R25, R25, R201.reuse, PT ;  /* 0x000000c919197233 */ /* 0x100fe40003803000 */
[C---:B----4-:R-:W-:Y:S01]  /*c880*/  F2FP.F16.F32.PACK_AB R148, R179.reuse, R178 ;  /* 0x000000b2b394723e */ /* 0x050fe200000000ff */
[----:B------:R-:W-:Y:S01]  /*c890*/  FADD.FTZ R179, R179, R187 ;  /* 0x000000bbb3b37221 */ /* 0x000fe20000010000 */
[--C-:B------:R-:W-:Y:S02]  /*c8a0*/  HSET2.LE.AND R26, R26, R201.reuse, PT ;  /* 0x000000c91a1a7233 */ /* 0x100fe40003803000 */
[--C-:B------:R-:W-:Y:S01]  /*c8b0*/  HSET2.LE.AND R24, R24, R201.reuse, PT ;  /* 0x000000c918187233 */ /* 0x100fe20003803000 */
[----:B------:R-:W-:Y:S01]  /*c8c0*/  FADD.FTZ R179, R181, R179 ;  /* 0x000000b3b5b37221 */ /* 0x000fe20000010000 */
[----:B------:R-:W-:Y:S02]  /*c8d0*/  HSET2.LE.AND R27, R27, R201, PT ;  /* 0x000000c91b1b7233 */ /* 0x000fe40003803000 */
[----:B------:R-:W-:Y:S01]  /*c8e0*/  LOP3.LUT R25, R148, R25, RZ, 0xc0, !PT ;  /* 0x0000001994197212 */ /* 0x000fe200078ec0ff */
[C---:B------:R-:W-:Y:S01]  /*c8f0*/  FADD.FTZ R246, R202.reuse, R179 ;  /* 0x000000b3caf67221 */ /* 0x040fe20000010000 */
[C---:B------:R-:W-:Y:S01]  /*c900*/  F2FP.F16.F32.PACK_AB R150, R177.reuse, R176 ;  /* 0x000000b0b196723e */ /* 0x040fe200000000ff */
[----:B------:R-:W-:Y:S01]  /*c910*/  FADD.FTZ R177, R177, R185 ;  /* 0x000000b9b1b17221 */ /* 0x000fe20000010000 */
        /* <DEDUP_REMOVED lines=8> */
[C---:B--2---:R-:W-:Y:S03]  /*c9a0*/  HMMA.16816.F32 R160, R24.reuse, R156, R4 ;  /* 0x0000009c18a0723c */ /* 0x044fe60000001804 */
[----:B------:R-:W2:Y:S05]  /*c9b0*/  LDSM.16.MT88.4 R4, [R166+0x13800] ;  /* 0x01380000a604783b */ /* 0x000eaa0000004200 */
[C---:B------:R-:W-:Y:S03]  /*c9c0*/  HMMA.16816.F32 R156, R24.reuse, R158, R8 ;  /* 0x0000009e189c723c */ /* 0x040fe60000001808 */
[----:B------:R-:W3:Y:S05]  /*c9d0*/  LDSM.16.MT88.4 R8, [R167+0x13800] ;  /* 0x01380000a708783b */ /* 0x000eea0000004200 */
[C---:B------:R-:W-:Y:S08]  /*c9e0*/  HMMA.16816.F32 R36, R24.reuse, R28, R36 ;  /* 0x0000001c1824723c */ /* 0x040ff00000001824 */
[C---:B------:R-:W-:Y:S01]  /*c9f0*/  HMMA.16816.F32 R40, R24.reuse, R30, R40 ;  /* 0x0000001e1828723c */ /* 0x040fe20000001828 */
[----:B------:R-:W4:Y:S07]  /*ca00*/  LDSM.16.MT88.4 R28, [R166+0x15800] ;  /* 0x01580000a61c783b */ /* 0x000f2e0000004200 */
        /* <DEDUP_REMOVED lines=18> */
[C---:B------:R-:W-:Y:S08]  /*cb30*/  HMMA.16816.F32 R96, R24.reuse, R30, R96 ;  /* 0x0000001e1860723c */ /* 0x040ff00000001860 */
[C---:B------:R-:W-:Y:S08]  /*cb40*/  HMMA.16816.F32 R100, R24.reuse, R168, R100 ;  /* 0x000000a81864723c */ /* 0x040ff00000001864 */
[C---:B------:R-:W-:Y:S08]  /*cb50*/  HMMA.16816.F32 R104, R24.reuse, R170, R104 ;  /* 0x000000aa1868723c */ /* 0x040ff00000001868 */
[C---:B------:R-:W-:Y:S08]  /*cb60*/  HMMA.16816.F32 R108, R24.reuse, R172, R108 ;  /* 0x000000ac186c723c */ /* 0x040ff0000000186c */
[C---:B------:R-:W-:Y:S08]  /*cb70*/  HMMA.16816.F32 R112, R24.reuse, R174, R112 ;  /* 0x000000ae1870723c */ /* 0x040ff00000001870 */
[C---:B-1----:R-:W-:Y:S08]  /*cb80*/  HMMA.16816.F32 R116, R24.reuse, R32, R116 ;  /* 0x000000201874723c */ /* 0x042ff00000001874 */
[C---:B------:R-:W-:Y:S08]  /*cb90*/  HMMA.16816.F32 R120, R24.reuse, R34, R120 ;  /* 0x000000221878723c */ /* 0x040ff00000001878 */
[C---:B-----5:R-:W-:Y:S08]  /*cba0*/  HMMA.16816.F32 R124, R24.reuse, R20, R124 ;  /* 0x00000014187c723c */ /* 0x060ff0000000187c */
[C---:B------:R-:W-:Y:S08]  /*cbb0*/  HMMA.16816.F32 R128, R24.reuse, R22, R128 ;  /* 0x000000161880723c */ /* 0x040ff00000001880 */
[C---:B--2---:R-:W-:Y:S03]  /*cbc0*/  HMMA.16816.F32 R132, R24.reuse, R4, R132 ;  /* 0x000000041884723c */ /* 0x044fe60000001884 */
[----:B------:R-:W-:Y:S04]  /*cbd0*/  SHF.L.U32 R5, R213, 0x3, RZ ;  /* 0x00000003d5057819 */ /* 0x000fe800000006ff */
[----:B------:R-:W-:Y:S01]  /*cbe0*/  LOP3.LUT R4, R5, 0x38, RZ, 0xc0, !PT ;  /* 0x0000003805047812 */ /* 0x000fe200078ec0ff */
[C---:B------:R-:W-:Y:S08]  /*cbf0*/  HMMA.16816.F32 R136, R24.reuse, R6, R136 ;  /* 0x000000061888723c */ /* 0x040ff00000001888 */
[C---:B---3--:R-:W-:Y:S08]  /*cc00*/  HMMA.16816.F32 R140, R24.reuse, R152, R140 ;  /* 0x00000098188c723c */ /* 0x048ff0000000188c */
[C---:B------:R-:W-:Y:S08]  /*cc10*/  HMMA.16816.F32 R152, R24.reuse, R154, R16 ;  /* 0x0000009a1898723c */ /* 0x040ff00000001810 */
[C---:B------:R-:W-:Y:S08]  /*cc20*/  HMMA.16816.F32 R148, R24.reuse, R8, R12 ;  /* 0x000000081894723c */ /* 0x040ff0000000180c */
[----:B------:R-:W-:Y:S01]  /*cc30*/  HMMA.16816.F32 R144, R24, R10, R144 ;  /* 0x0000000a1890723c */ /* 0x000fe20000001890 */
[----:B------:R-:W-:Y:S08]  /*cc40*/  @!UPT UIADD3 URZ, UPT, UPT, URZ, URZ, URZ ;  /* 0x000000fffffff290 */ /* 0x000ff0000fffe0ff */
[----:B------:R-:W-:Y:S11]  /*cc50*/  BRA.U UP0, `(.L_x_866) ;  /* 0xffffffb900a07547 */ /* 0x000ff6000b83ffff */
.L_x_865:
[----:B------:R-:W1:Y:S01]  /*cc60*/  SHFL.BFLY PT, R7, R247, 0x2, 0x1f ;  /* 0x0c401f00f7077f89 */ /* 0x000e6200000e0000 */
[----:B------:R-:W2:Y:S01]  /*cc70*/  LDCU UR4, c[0x0][0x4fc] ;  /* 0x00009f80ff0477ac */ /* 0x000ea20008000800 */
[C---:B------:R-:W-:Y:S01]  /*cc80*/  SHF.L.U32 R8, R213.reuse, 0x4, RZ ;  /* 0x00000004d5087819 */ /* 0x040fe200000006ff */
[----:B------:R-:W3:Y:S01]  /*cc90*/  S2UR UR7, SR_CTAID.Y ;  /* 0x00000000000779c3 */ /* 0x000ee20000002600 */
[----:B------:R-:W4:Y:S01]  /*cca0*/  SHFL.BFLY PT, R0, R246, 0x2, 0x1f ;  /* 0x0c401f00f6007f89 */ /* 0x000f2200000e0000 */
[----:B------:R-:W-:Y:S01]  /*ccb0*/  UISETP.NE.AND UP3, UPT, UR18, -0x1, UPT ;  /* 0xffffffff1200788c */ /* 0x000fe2000bf65270 */
[----:B------:R-:W-:Y:S01]  /*ccc0*/  LOP3.LUT R8, R8, 0x1c0, RZ, 0xc0, !PT ;  /* 0x000001c008087812 */ /* 0x000fe200078ec0ff */
[----:B------:R-:W5:Y:S01]  /*ccd0*/  LDCU.U8 UR8, c[0x0][0x549] ;  /* 0x0000a920ff0877ac */ /* 0x000f620008000000 */
[C---:B------:R-:W-:Y:S02]  /*cce0*/  LOP3.LUT P0, RZ, R213.reuse, 0x10, RZ, 0xc0, !PT ;  /* 0x00000010d5ff7812 */ /* 0x040fe4000780c0ff */
[----:B------:R-:W-:Y:S01]  /*ccf0*/  LOP3.LUT P1, RZ, R213, 0x8, RZ, 0xc0, !PT ;  /* 0x00000008d5ff7812 */ /* 0x000fe2000782c0ff */
[----:B------:R-:W2:Y:S01]  /*cd00*/  LDCU UR10, c[0x0][0x434] ;  /* 0x00008680ff0a77ac */ /* 0x000ea20008000800 */
[----:B------:R-:W-:Y:S01]  /*cd10*/  MOV R10, 0x10 ;  /* 0x00000010000a7802 */ /* 0x000fe20000000f00 */
[----:B------:R-:W3:Y:S03]  /*cd20*/  LDCU.U8 UR11, c[0x0][0x548] ;  /* 0x0000a900ff0b77ac */ /* 0x000ee60008000000 */
[----:B------:R-:W-:Y:S01]  /*cd30*/  SEL R10, R10, 0xfffffff0, !P2 ;  /* 0xfffffff00a0a7807 */ /* 0x000fe20005000000 */
[----:B------:R-:W-:Y:S01]  /*cd40*/  UISETP.NE.AND UP2, UPT, UR18, -0x1, UPT ;  /* 0xffffffff1200788c */ /* 0x000fe2000bf45270 */
[----:B------:R-:W2:Y:S01]  /*cd50*/  LDCU UR13, c[0x0][0x434] ;  /* 0x00008680ff0d77ac */ /* 0x000ea20008000800 */
[----:B-1----:R-:W-:Y:S01]  /*cd60*/  FADD.FTZ R7, R7, R247 ;  /* 0x000000f707077221 */ /* 0x002fe20000010000 */
[----:B-----5:R-:W-:Y:S01]  /*cd70*/  UISETP.NE.AND UP1, UPT, UR8, URZ, UPT ;  /* 0x000000ff0800728c */ /* 0x020fe2000bf25270 */
[----:B------:R-:W1:Y:S01]  /*cd80*/  S2UR UR8, SR_CTAID.X ;  /* 0x00000000000879c3 */ /* 0x000e620000002500 */
[----:B----4-:R-:W-:-:S02]  /*cd90*/  FADD.FTZ R246, R0, R246 ;  /* 0x000000f600f67221 */ /* 0x010fc40000010000 */
[----:B------:R-:W4:Y:S01]  /*cda0*/  SHFL.BFLY PT, R0, R7, 0x1, 0x1f ;  /* 0x0c201f0007007f89 */ /* 0x000f2200000e0000 */
[----:B---3--:R-:W-:-:S03]  /*cdb0*/  UISETP.NE.AND UP0, UPT, UR11, URZ, !UP1 ;  /* 0x000000ff0b00728c */ /* 0x008fc6000cf05270 */
[----:B------:R-:W3:Y:S03]  /*cdc0*/  SHFL.BFLY PT, R6, R246, 0x1, 0x1f ;  /* 0x0c201f00f6067f89 */ /* 0x000ee600000e0000 */
[----:B------:R-:W2:Y:S01]  /*cdd0*/  @UP1 LDCU UR9, c[0x0][0x430] ;  /* 0x00008600ff0917ac */ /* 0x000ea20008000800 */
[----:B----4-:R-:W-:Y:S01]  /*cde0*/  FADD.FTZ R7, R7, R0 ;  /* 0x0000000007077221 */ /* 0x010fe20000010000 */
[----:B------:R-:W-:Y:S01]  /*cdf0*/  SHF.L.U32 R0, R213, 0x1, RZ ;  /* 0x00000001d5007819 */ /* 0x000fe200000006ff */
[----:B--2---:R-:W-:Y:S01]  /*ce00*/  @UP1 UIMAD UR13, UR9, UR10, URZ ;  /* 0x0000000a090d12a4 */ /* 0x004fe2000f8e02ff */
[----:B---3--:R-:W-:Y:S01]  /*ce10*/  FADD.FTZ R6, R246, R6 ;  /* 0x00000006f6067221 */ /* 0x008fe20000010000 */
[----:B------:R-:W2:Y:S01]  /*ce20*/  MUFU.RCP R2, R7 ;  /* 0x0000000700027308 */ /* 0x000ea20000001000 */
[----:B------:R-:W-:Y:S02]  /*ce30*/  FSETP.NE.FTZ.AND P4, PT, R7, RZ, PT ;  /* 0x000000ff0700720b */ /* 0x000fe40003f95000 */
[----:B------:R-:W-:-:S02]  /*ce40*/  LOP3.LUT R212, R212, 0x6, R0, 0xf8, !PT ;  /* 0x00000006d4d47812 */ /* 0x000fc400078ef800 */
[----:B------:R-:W-:Y:S02]  /*ce50*/  FSETP.NE.FTZ.AND P3, PT, R6, RZ, PT ;  /* 0x000000ff0600720b */ /* 0x000fe40003f75000 */
[----:B------:R-:W-:Y:S01]  /*ce60*/  LOP3.LUT R8, R8, 0x38, R0, 0xf8, !PT ;  /* 0x0000003808087812 */ /* 0x000fe200078ef800 */
[----:B------:R-:W3:Y:S01]  /*ce70*/  MUFU.RCP R9, R6 ;  /* 0x0000000600097308 */ /* 0x000ee20000001000 */
[----:B------:R-:W-:Y:S02]  /*ce80*/  MOV R0, 0x20 ;  /* 0x0000002000007802 */ /* 0x000fe40000000f00 */
[----:B------:R-:W-:Y:S02]  /*ce90*/  LOP3.LUT R8, R212, R8, RZ, 0xfc, !PT ;  /* 0x00000008d4087212 */ /* 0x000fe400078efcff */
[----:B------:R-:W-:Y:S02]  /*cea0*/  SEL R0, R0, 0xffffffe0, !P1 ;  /* 0xffffffe000007807 */ /* 0x000fe40004800000 */
[----:B------:R-:W-:-:S02]  /*ceb0*/  LEA R8, R8, UR6, 0x1 ;  /* 0x0000000608087c11 */ /* 0x000fc4000f8e08ff */
[----:B--2---:R-:W-:Y:S02]  /*cec0*/  FSEL R2, R2, 1, P4 ;  /* 0x3f80000002027808 */ /* 0x004fe40002000000 */
[C---:B------:R-:W-:Y:S02]  /*ced0*/  IADD3 R12, PT, PT, R8.reuse, 0x40, RZ ;  /* 0x00000040080c7810 */ /* 0x040fe40007ffe0ff */
[----:B------:R-:W-:Y:S01]  /*cee0*/  IADD3 R11, PT, PT, R8, R0, RZ ;  /* 0x00000000080b7210 */ /* 0x000fe20007ffe0ff */
[----:B------:R-:W-:Y:S01]  /*cef0*/  FMUL.FTZ R2, R2, UR4 ;  /* 0x0000000402027c20 */ /* 0x000fe20008410000 */
[----:B------:R-:W-:Y:S02]  /*cf00*/  @P0 IADD3 R12, PT, PT, R8, -0x40, RZ ;  /* 0xffffffc0080c0810 */ /* 0x000fe40007ffe0ff */
[----:B---3--:R-:W-:Y:S01]  /*cf10*/  FSEL R9, R9, 1, P3 ;  /* 0x3f80000009097808 */ /* 0x008fe20001800000 */
[C---:B------:R-:W-:Y:S01]  /*cf20*/  FMUL.FTZ R160, R2.reuse, R160 ;  /* 0x000000a002a07220 */ /* 0x040fe20000410000 */
[C---:B------:R-:W-:Y:S01]  /*cf30*/  FMUL.FTZ R161, R2.reuse, R161 ;  /* 0x000000a102a17220 */ /* 0x040fe20000410000 */
[C---:B------:R-:W-:Y:S01]  /*cf40*/  FMUL.FTZ R156, R2.reuse, R156 ;  /* 0x0000009c029c7220 */ /* 0x040fe20000410000 */
[C---:B------:R-:W-:Y:S01]  /*cf50*/  FMUL.FTZ R157, R2.reuse, R157 ;  /* 0x0000009d029d7220 */ /* 0x040fe20000410000 */
[----:B------:R-:W-:Y:S01]  /*cf60*/  FMUL.FTZ R9, R9, UR4 ;  /* 0x0000000409097c20 */ /* 0x000fe20008410000 */
[----:B------:R-:W2:Y:S01]  /*cf70*/  @!UP3 LDCU.64 UR4, c[0x0][0x400] ;  /* 0x00008000ff04b7ac */ /* 0x000ea20008000a00 */
        /* <DEDUP_REMOVED lines=93> */
[----:B------:R-:W-:Y:S01]  /*d550*/  STS [R8], R160 ;  /* 0x000000a008007388 */ /* 0x000fe20000000800 */
[----:B------:R-:W-:Y:S01]  /*d560*/  IADD3 R0, PT, PT, R0, R12, RZ ;  /* 0x0000000c00007210 */ /* 0x000fe20007ffe0ff */
[----:B--2---:R-:W-:Y:S01]  /*d570*/  @!UP3 UIMAD.WIDE.U32 UR14, UR7, UR4, URZ ;  /* 0x00000004070eb2a5 */ /* 0x004fe2000f8e00ff */
[----:B------:R-:W-:Y:S01]  /*d580*/  F2FP.F16.F32.PACK_AB R44, R45, R44 ;  /* 0x0000002c2d2c723e */ /* 0x000fe200000000ff */
[----:B------:R-:W-:Y:S01]  /*d590*/  STS [R8+0x400], R162 ;  /* 0x000400a208007388 */ /* 0x000fe20000000800 */
[----:B------:R-:W-:Y:S01]  /*d5a0*/  F2FP.F16.F32.PACK_AB R46, R47, R46 ;  /* 0x0000002e2f2e723e */ /* 0x000fe200000000ff */
        /* <DEDUP_REMOVED lines=14> */
[----:B------:R-:W-:Y:S01]  /*d690*/  FMUL.FTZ R80, R2, R80 ;  /* 0x0000005002507220 */ /* 0x000fe20000410000 */
[----:B------:R-:W-:Y:S01]  /*d6a0*/  IADD3 R10, PT, PT, R10, R0, RZ ;  /* 0x000000000a0a7210 */ /* 0x000fe20007ffe0ff */
[----:B------:R-:W-:Y:S01]  /*d6b0*/  STS [R11+0x400], R38 ;  /* 0x000400260b007388 */ /* 0x000fe20000000800 */
[C---:B------:R-:W-:Y:S01]  /*d6c0*/  FMUL.FTZ R81, R2.reuse, R81 ;  /* 0x0000005102517220 */ /* 0x040fe20000410000 */
[----:B------:R-:W-:Y:S01]  /*d6d0*/  F2FP.F16.F32.PACK_AB R60, R61, R60 ;  /* 0x0000003c3d3c723e */ /* 0x000fe200000000ff */
[C---:B------:R-:W-:Y:S01]  /*d6e0*/  FMUL.FTZ R84, R2.reuse, R84 ;  /* 0x0000005402547220 */ /* 0x040fe20000410000 */
[----:B------:R-:W-:Y:S01]  /*d6f0*/  F2FP.F16.F32.PACK_AB R62, R63, R62 ;  /* 0x0000003e3f3e723e */ /* 0x000fe200000000ff */
[----:B------:R-:W-:Y:S01]  /*d700*/  STS [R13], R40 ;  /* 0x000000280d007388 */ /* 0x000fe20000000800 */
[C---:B------:R-:W-:Y:S01]  /*d710*/  FMUL.FTZ R85, R2.reuse, R85 ;  /* 0x0000005502557220 */ /* 0x040fe20000410000 */
[----:B------:R-:W-:Y:S01]  /*d720*/  F2FP.F16.F32.PACK_AB R64, R65, R64 ;  /* 0x000000404140723e */ /* 0x000fe200000000ff */
[----:B------:R-:W-:Y:S01]  /*d730*/  @!UP3 UIMAD UR12, UR7, UR5, UR15 ;  /* 0x00000005070cb2a4 */ /* 0x000fe2000f8e020f */
[----:B------:R-:W-:Y:S01]  /*d740*/  STS [R13+0x400], R42 ;  /* 0x0004002a0d007388 */ /* 0x000fe20000000800 */
[----:B------:R-:W-:Y:S01]  /*d750*/  F2FP.F16.F32.PACK_AB R66, R67, R66 ;  /* 0x000000424342723e */ /* 0x000fe200000000ff */
[C---:B------:R-:W-:Y:S01]  /*d760*/  FMUL.FTZ R88, R2.reuse, R88 ;  /* 0x0000005802587220 */ /* 0x040fe20000410000 */
[C---:B------:R-:W-:Y:S01]  /*d770*/  FMUL.FTZ R89, R2.reuse, R89 ;  /* 0x0000005902597220 */ /* 0x040fe20000410000 */
[----:B------:R-:W-:Y:S01]  /*d780*/  STS [R12], R44 ;  /* 0x0000002c0c007388 */ /* 0x000fe20000000800 */
[----:B------:R-:W-:Y:S01]  /*d790*/  F2FP.F16.F32.PACK_AB R68, R69, R68 ;  /* 0x000000444544723e */ /* 0x000fe200000000ff */
[----:B------:R-:W2:Y:S01]  /*d7a0*/  @UP3 LDCU.64 UR4, c[0x0][0x408] ;  /* 0x00008100ff0437ac */ /* 0x000ea20008000a00 */
        /* <DEDUP_REMOVED lines=87> */
[----:B--2---:R-:W-:Y:S01]  /*dd20*/  @UP3 UIMAD.WIDE.U32 UR16, UR18, UR4, URZ ;  /* 0x00000004121032a5 */ /* 0x004fe2000f8e00ff */
[----:B------:R-:W-:Y:S01]  /*dd30*/  F2FP.F16.F32.PACK_AB R136, R137, R136 ;  /* 0x000000888988723e */ /* 0x000fe200000000ff */
[----:B------:R-:W-:Y:S01]  /*dd40*/  STS [R10+0x2400], R90 ;  /* 0x0024005a0a007388 */ /* 0x000fe20000000800 */
[----:B------:R-:W-:Y:S01]  /*dd50*/  F2FP.F16.F32.PACK_AB R138, R139, R138 ;  /* 0x0000008a8b8a723e */ /* 0x000fe200000000ff */
[----:B------:R-:W-:Y:S01]  /*dd60*/  @UP3 UIMAD UR12, UR18, UR5, UR17 ;  /* 0x00000005120c32a4 */ /* 0x000fe2000f8e0211 */
[----:B------:R-:W-:Y:S01]  /*dd70*/  F2FP.F16.F32.PACK_AB R140, R141, R140 ;  /* 0x0000008c8d8c723e */ /* 0x000fe200000000ff */
[----:B------:R-:W-:Y:S01]  /*dd80*/  STS [R8+0x4000], R92 ;  /* 0x0040005c08007388 */ /* 0x000fe20000000800 */
[----:B------:R-:W-:Y:S01]  /*dd90*/  F2FP.F16.F32.PACK_AB R142, R143, R142 ;  /* 0x0000008e8f8e723e */ /* 0x000fe200000000ff */
[----:B------:R-:W-:Y:S01]  /*dda0*/  @!UP3 UMOV UR17, UR14 ;  /* 0x0000000e0011bc82 */ /* 0x000fe20008000000 */
[----:B------:R-:W-:Y:S01]  /*ddb0*/  F2FP.F16.F32.PACK_AB R152, R153, R152 ;  /* 0x000000989998723e */ /* 0x000fe200000000ff */
[----:B------:R-:W-:Y:S01]  /*ddc0*/  STS [R8+0x4400], R94 ;  /* 0x0044005e08007388 */ /* 0x000fe20000000800 */
[----:B------:R-:W-:Y:S01]  /*ddd0*/  F2FP.F16.F32.PACK_AB R154, R155, R154 ;  /* 0x0000009a9b9a723e */ /* 0x000fe200000000ff */
[----:B------:R-:W2:Y:S01]  /*dde0*/  S2UR UR14, SR_CTAID.Z ;  /* 0x00000000000e79c3 */ /* 0x000ea20000002700 */
[----:B------:R-:W-:Y:S01]  /*ddf0*/  F2FP.F16.F32.PACK_AB R148, R149, R148 ;  /* 0x000000949594723e */ /* 0x000fe200000000ff */
[----:B------:R-:W-:Y:S01]  /*de00*/  STS [R9+0x4000], R96 ;  /* 0x0040006009007388 */ /* 0x000fe20000000800 */
[----:B------:R-:W-:Y:S01]  /*de10*/  F2FP.F16.F32.PACK_AB R150, R151, R150 ;  /* 0x000000969796723e */ /* 0x000fe200000000ff */
[----:B------:R-:W-:Y:S01]  /*de20*/  @!UP2 UIMAD UR18, UR7, UR10, URZ ;  /* 0x0000000a0712a2a4 */ /* 0x000fe2000f8e02ff */
[----:B------:R-:W-:Y:S01]  /*de30*/  F2FP.F16.F32.PACK_AB R2, R2, R144 ;  /* 0x000000900202723e */ /* 0x000fe200000000ff */
[----:B------:R-:W-:Y:S01]  /*de40*/  STS [R9+0x4400], R98 ;  /* 0x0044006209007388 */ /* 0x000fe20000000800 */
[----:B------:R-:W3:Y:S03]  /*de50*/  @UP1 LDCU UR5, c[0x0][0x430] ;  /* 0x00008600ff0517ac */ /* 0x000ee60008000800 */
[----:B------:R-:W-:Y:S01]  /*de60*/  STS [R11+0x4000], R100 ;  /* 0x004000640b007388 */ /* 0x000fe20000000800 */
[----:B------:R-:W-:Y:S01]  /*de70*/  @UP1 UMOV UR4, 0x1 ;  /* 0x0000000100041882 */ /* 0x000fe20000000000 */
[----:B------:R-:W-:-:S02]  /*de80*/  @UP3 UMOV UR17, UR16 ;  /* 0x0000001000113c82 */ /* 0x000fc40008000000 */
        /* <DEDUP_REMOVED lines=26> */
[----:B------:R1:W-:Y:S01]  /*e030*/  STS [R10+0x6400], R146 ;  /* 0x006400920a007388 */ /* 0x0003e20000000800 */
[----:B----4-:R-:W-:-:S04]  /*e040*/  LOP3.LUT R0, R5, 0x1f8, RZ, 0xc0, !PT ;  /* 0x000001f805007812 */ /* 0x010fc800078ec0ff */
[----:B------:R-:W-:-:S04]  /*e050*/  LOP3.LUT R0, R0, 0x38, R213, 0x78, !PT ;  /* 0x0000003800007812 */ /* 0x000fc800078e78d5 */
[----:B------:R-:W-:-:S04]  /*e060*/  LOP3.LUT R0, R0, 0x1e00, R5, 0xf8, !PT ;  /* 0x00001e0000007812 */ /* 0x000fc800078ef805 */
[----:B------:R-:W-:Y:S01]  /*e070*/  LEA R0, R0, UR6, 0x1 ;  /* 0x0000000600007c11 */ /* 0x000fe2000f8e08ff */
[----:B------:R-:W-:Y:S01]  /*e080*/  USHF.R.S32.HI UR6, URZ, 0x1f, UR18 ;  /* 0x0000001fff067899 */ /* 0x000fe20008011412 */
[----:B-123--:R-:W-:Y:S11]  /*e090*/  BRA.U UP1, `(.L_x_869) ;  /* 0x0000000101207547 */ /* 0x00eff6000b800000 */
        /* <DEDUP_REMOVED lines=8> */
.L_x_869:
        /* <DEDUP_REMOVED lines=15> */
[----:B------:R-:W-:Y:S01]  /*e210*/  USHF.L.U32 UR19, UR19, 0x6, URZ ;  /* 0x0000000613137899 */ /* 0x000fe200080006ff */
[----:B------:R-:W-:Y:S01]  /*e220*/  MOV R13, 0x7f800000 ;  /* 0x7f800000000d7802 */ /* 0x000fe20000000f00 */
[----:B------:R-:W-:Y:S01]  /*e230*/  USHF.R.S32.HI UR7, URZ, 0x1f, UR13 ;  /* 0x0000001fff077899 */ /* 0x000fe2000801140d */
[----:B------:R-:W-:Y:S01]  /*e240*/  MOV R12, 0x7f800000 ;  /* 0x7f800000000c7802 */ /* 0x000fe20000000f00 */
[----:B------:R-:W-:Y:S01]  /*e250*/  USHF.R.S32.HI UR4, URZ, 0x1f, UR9 ;  /* 0x0000001fff047899 */ /* 0x000fe20008011409 */
[----:B------:R-:W-:Y:S01]  /*e260*/  LOP3.LUT R14, R214, 0x7, R14, 0xf8, !PT ;  /* 0x00000007d60e7812 */ /* 0x000fe200078ef80e */
[----:B------:R-:W-:Y:S01]  /*e270*/  UIADD3 UR18, UP1, UP0, UR9, UR18, UR13 ;  /* 0x0000001209127290 */ /* 0x000fe2000f83e00d */
[----:B-1----:R-:W1:Y:S01]  /*e280*/  @P4 LDC R7, c[0x0][0x458] ;  /* 0x00011600ff074b82 */ /* 0x002e620000000800 */
[----:B------:R1:W1:Y:S01]  /*e290*/  LDS.128 R8, [R0+0x1800] ;  /* 0x0018000000087984 */ /* 0x0002620000000c00 */
[----:B--2---:R-:W-:Y:S01]  /*e2a0*/  @P4 FMUL.FTZ R15, R15, 0.69314718246459960938 ;  /* 0x3f3172180f0f4820 */ /* 0x004fe20000410000 */
[----:B------:R-:W-:-:S02]  /*e2b0*/  UIADD3 UR19, UPT, UPT, -UR19, UR21, URZ ;  /* 0x0000001513137290 */ /* 0x000fc4000fffe1ff */
[----:B------:R-:W-:Y:S01]  /*e2c0*/  UIADD3.X UR4, UPT, UPT, UR4, UR6, UR7, UP1, UP0 ;  /* 0x0000000604047290 */ /* 0x000fe20008fe0407 */
[----:B-----5:R-:W-:-:S04]  /*e2d0*/  @P3 FMUL.FTZ R6, R6, 0.69314718246459960938 ;  /* 0x3f31721806063820 */ /* 0x020fc80000410000 */
[----:B---3--:R-:W-:Y:S01]  /*e2e0*/  @P3 FFMA.FTZ R12, R3, R2, R6 ;  /* 0x00000002030c3223 */ /* 0x008fe20000010006 */
        /* <DEDUP_REMOVED lines=19> */
.L_x_871:
[----:B------:R-:W-:Y:S05]  /*e420*/  BSYNC.RECONVERGENT B0 ;  /* 0x0000000000007941 */ /* 0x000fea0003800200 */
.L_x_870:
[----:B------:R-:W2:Y:S01]  /*e430*/  LDCU.64 UR4, c[0x0][0x410] ;  /* 0x00008200ff0477ac */ /* 0x000ea20008000a00 */
[----:B-1----:R-:W-:Y:S01]  /*e440*/  SHF.R.U32.HI R6, RZ, 0x3, R213 ;  /* 0x00000003ff067819 */ /* 0x002fe200000116d5 */
[----:B------:R-:W-:Y:S01]  /*e450*/  IMAD.MOV.U32 R7, RZ, RZ, RZ ;  /* 0x000000ffff077224 */ /* 0x000fe200078e00ff */
[----:B------:R-:W-:Y:S01]  /*e460*/  IADD3 R14, P0, PT, R4, UR17, RZ ;  /* 0x00000011040e7c10 */ /* 0x000fe2000ff1e0ff */
[----:B------:R1:W3:Y:S01]  /*e470*/  LDS.128 R24, [R0] ;  /* 0x0000000000187984 */ /* 0x0002e20000000c00 */
[C---:B------:R-:W-:Y:S01]  /*e480*/  ISETP.GE.AND P3, PT, R6.reuse, UR19, PT ;  /* 0x0000001306007c0c */ /* 0x040fe2000bf66270 */
[----:B------:R-:W-:Y:S01]  /*e490*/  IMAD.WIDE.U32 R2, R5, 0x40, R6 ;  /* 0x0000004005027825 */ /* 0x000fe200078e0006 */
[C---:B------:R-:W-:Y:S01]  /*e4a0*/  IADD3 R7, PT, PT, R6.reuse, 0x20, RZ ;  /* 0x0000002006077810 */ /* 0x040fe20007ffe0ff */
[----:B------:R1:W4:Y:S01]  /*e4b0*/  LDS.128 R20, [R0+0x2000] ;  /* 0x0020000000147984 */ /* 0x0003220000000c00 */
[----:B------:R-:W-:Y:S01]  /*e4c0*/  IADD3.X R15, PT, PT, RZ, UR12, RZ, P0, !PT ;  /* 0x0000000cff0f7c10 */ /* 0x000fe200087fe4ff */
[C---:B------:R-:W-:Y:S01]  /*e4d0*/  VIADD R12, R6.reuse, 0x10 ;  /* 0x00000010060c7836 */ /* 0x040fe20000000000 */
[----:B------:R-:W-:Y:S01]  /*e4e0*/  ISETP.GE.AND P1, PT, R7, UR19, PT ;  /* 0x0000001307007c0c */ /* 0x000fe2000bf26270 */
[----:B------:R-:W-:Y:S01]  /*e4f0*/  VIADD R5, R6, 0x30 ;  /* 0x0000003006057836 */ /* 0x000fe20000000000 */
[----:B------:R1:W1:Y:S01]  /*e500*/  LDS.128 R16, [R0+0x4000] ;  /* 0x0040000000107984 */ /* 0x0002620000000c00 */
[----:B------:R-:W-:Y:S01]  /*e510*/  BSSY.RECONVERGENT B0, `(.L_x_872) ;  /* 0x000001b000007945 */ /* 0x000fe20003800200 */
[----:B------:R-:W-:-:S02]  /*e520*/  ISETP.GE.AND P2, PT, R12, UR19, PT ;  /* 0x000000130c007c0c */ /* 0x000fc4000bf46270 */
[----:B------:R-:W-:Y:S01]  /*e530*/  ISETP.GE.AND P0, PT, R5, UR19, PT ;  /* 0x0000001305007c0c */ /* 0x000fe2000bf06270 */
[----:B--2---:R-:W-:Y:S01]  /*e540*/  IMAD.U32 R6, RZ, RZ, UR4 ;  /* 0x00000004ff067e24 */ /* 0x004fe2000f8e00ff */
[----:B------:R-:W-:-:S03]  /*e550*/  MOV R28, UR5 ;  /* 0x00000005001c7c02 */ /* 0x000fc60008000f00 */
[----:B------:R-:W-:Y:S02]  /*e560*/  IMAD.WIDE.U32 R6, R6, UR14, R14 ;  /* 0x0000000e06067c25 */ /* 0x000fe4000f8e000e */
[----:B------:R2:W1:Y:S02]  /*e570*/  LDS.128 R12, [R0+0x6000] ;  /* 0x00600000000c7984 */ /* 0x0004640000000c00 */
[----:B------:R-:W-:Y:S01]  /*e580*/  IMAD R29, R28, UR14, R7 ;  /* 0x0000000e1c1d7c24 */ /* 0x000fe2000f8e0207 */
[----:B------:R-:W-:Y:S06]  /*e590*/  @P3 BRA `(.L_x_873) ;  /* 0x0000000000483947 */ /* 0x000fec0003800000 */
[----:B------:R-:W5:Y:S01]  /*e5a0*/  LDCU.64 UR6, c[0x0][0x408] ;  /* 0x00008100ff0677ac */ /* 0x000f620008000a00 */
[----:B------:R-:W-:Y:S01]  /*e5b0*/  IMAD.MOV.U32 R28, RZ, RZ, R6 ;  /* 0x000000ffff1c7224 */ /* 0x000fe200078e0006 */
[----:B------:R-:W3:Y:S01]  /*e5c0*/  LDCU.64 UR4, c[0x0][0x3f0] ;  /* 0x00007e00ff0477ac */ /* 0x000ee20008000a00 */
[----:B------:R-:W2:Y:S01]  /*e5d0*/  LDCU UR8, c[0x0][0x440] ;  /* 0x00008800ff0877ac */ /* 0x000ea20008000800 */
[----:B-----5:R-:W-:Y:S02]  /*e5e0*/  IMAD R5, R3, UR6, RZ ;  /* 0x0000000603057c24 */ /* 0x020fe4000f8e02ff */
[----:B------:R-:W-:-:S04]  /*e5f0*/  IMAD.WIDE.U32 R30, R2, UR6, R28 ;  /* 0x00000006021e7c25 */ /* 0x000fc8000f8e001c */
[----:B------:R-:W-:Y:S01]  /*e600*/  IMAD R5, R2, UR7, R5 ;  /* 0x0000000702057c24 */ /* 0x000fe2000f8e0205 */
[----:B---3--:R-:W-:Y:S02]  /*e610*/  LEA R32, P3, R30, UR4, 0x1 ;  /* 0x000000041e207c11 */ /* 0x008fe4000f8608ff */
[----:B--2---:R-:W-:Y:S01]  /*e620*/  ISETP.GE.AND P6, PT, R4, UR8, PT ;  /* 0x0000000804007c0c */ /* 0x004fe2000bfc6270 */
[----:B------:R-:W-:Y:S01]  /*e630*/  IMAD.IADD R5, R5, 0x1, R31 ;  /* 0x0000000105057824 */ /* 0x000fe200078e021f */
[----:B------:R-:W-:Y:S02]  /*e640*/  ISETP.GE.AND P5, PT, R236, UR8, PT ;  /* 0x00000008ec007c0c */ /* 0x000fe4000bfa6270 */
[----:B------:R-:W-:Y:S02]  /*e650*/  ISETP.GE.AND P4, PT, R235, UR8, PT ;  /* 0x00000008eb007c0c */ /* 0x000fe4000bf86270 */
[----:B------:R-:W-:Y:S02]  /*e660*/  LEA.HI.X R33, R30, UR5, R5, 0x1, P3 ;  /* 0x000000051e217c11 */ /* 0x000fe400098f0c05 */
[----:B------:R-:W-:-:S05]  /*e670*/  ISETP.GE.AND P3, PT, R234, UR8, PT ;  /* 0x00000008ea007c0c */ /* 0x000fca000bf66270 */
[----:B------:R2:W-:Y:S04]  /*e680*/  @!P6 STG.E.128 desc[UR24][R32.64], R24 ;  /* 0x000000182000e986 */ /* 0x0005e8000c101d18 */
[----:B----4-:R2:W-:Y:S04]  /*e690*/  @!P5 STG.E.128 desc[UR24][R32.64+0x80], R20 ;  /* 0x000080142000d986 */ /* 0x0105e8000c101d18 */
[----:B-1----:R2:W-:Y:S04]  /*e6a0*/  @!P4 STG.E.128 desc[UR24][R32.64+0x100], R16 ;  /* 0x000100102000c986 */ /* 0x0025e8000c101d18 */
[----:B------:R2:W-:Y:S02]  /*e6b0*/  @!P3 STG.E.128 desc[UR24][R32.64+0x180], R12 ;  /* 0x0001800c2000b986 */ /* 0x0005e4000c101d18 */
.L_x_873:
[----:B------:R-:W-:Y:S05]  /*e6c0*/  BSYNC.RECONVERGENT B0 ;  /* 0x0000000000007941 */ /* 0x000fea0003800200 */
.L_x_872:
        /* <DEDUP_REMOVED lines=11> */
[----:B------:R-:W-:Y:S01]  /*e780*/  IMAD.X R5, RZ, RZ, R3, P2 ;  /* 0x000000ffff057224 */ /* 0x000fe200010e0603 */
        /* <DEDUP_REMOVED lines=15> */
.L_x_875:
[----:B------:R-:W-:Y:S05]  /*e880*/  BSYNC.RECONVERGENT B0 ;  /* 0x0000000000007941 */ /* 0x000fea0003800200 */
.L_x_874:
        /* <DEDUP_REMOVED lines=27> */
.L_x_877:
[----:B------:R-:W-:Y:S05]  /*ea40*/  BSYNC.RECONVERGENT B0 ;  /* 0x0000000000007941 */ /* 0x000fea0003800200 */
.L_x_876:
[----:B-12---:R1:W2:Y:S04]  /*ea50*/  LDS.128 R16, [R0+0x3800] ;  /* 0x0038000000107984 */ /* 0x0062a80000000c00 */
[----:B------:R1:W1:Y:S01]  /*ea60*/  LDS.128 R12, [R0+0x5800] ;  /* 0x00580000000c7984 */ /* 0x0002620000000c00 */
[----:B------:R-:W-:Y:S05]  /*ea70*/  @P0 EXIT ;  /* 0x000000000000094d */ /* 0x000fea0003800000 */
[----:B------:R-:W5:Y:S01]  /*ea80*/  LDCU.64 UR6, c[0x0][0x408] ;  /* 0x00008100ff0677ac */ /* 0x000f620008000a00 */
[----:B----4-:R1:W4:Y:S01]  /*ea90*/  LDS.128 R20, [R0+0x7800] ;  /* 0x0078000000147984 */ /* 0x0103220000000c00 */
[----:B------:R-:W-:Y:S01]  /*eaa0*/  IMAD.MOV.U32 R7, RZ, RZ, R29 ;  /* 0x000000ffff077224 */ /* 0x000fe200078e001d */
[----:B------:R-:W3:Y:S01]  /*eab0*/  LDCU UR8, c[0x0][0x440] ;  /* 0x00008800ff0877ac */ /* 0x000ee20008000800 */
[----:B------:R-:W5:Y:S01]  /*eac0*/  LDCU.64 UR4, c[0x0][0x3f0] ;  /* 0x00007e00ff0477ac */ /* 0x000f620008000a00 */
[----:B---3--:R-:W-:Y:S02]  /*ead0*/  ISETP.GE.AND P3, PT, R4, UR8, PT ;  /* 0x0000000804007c0c */ /* 0x008fe4000bf66270 */
[----:B-1----:R-:W-:Y:S02]  /*eae0*/  IADD3 R0, P0, PT, R2, 0x30, RZ ;  /* 0x0000003002007810 */ /* 0x002fe40007f1e0ff */
[----:B------:R-:W-:Y:S02]  /*eaf0*/  ISETP.GE.AND P2, PT, R236, UR8, PT ;  /* 0x00000008ec007c0c */ /* 0x000fe4000bf46270 */
[----:B------:R-:W-:Y:S01]  /*eb00*/  ISETP.GE.AND P1, PT, R235, UR8, PT ;  /* 0x00000008eb007c0c */ /* 0x000fe2000bf26270 */
[----:B------:R-:W-:-:S02]  /*eb10*/  IMAD.X R2, RZ, RZ, R3, P0 ;  /* 0x000000ffff027224 */ /* 0x000fc400000e0603 */
[----:B-----5:R-:W-:-:S04]  /*eb20*/  IMAD.WIDE.U32 R6, R0, UR6, R6 ;  /* 0x0000000600067c25 */ /* 0x020fc8000f8e0006 */
        /* <DEDUP_REMOVED lines=9> */
[----:B----4-:R-:W-:Y:S05]  /*ebc0*/  @P0 EXIT ;  /* 0x000000000000094d */ /* 0x010fea0003800000 */
[----:B------:R-:W-:Y:S01]  /*ebd0*/  STG.E.128 desc[UR24][R4.64+0x180], R20 ;  /* 0x0001801404007986 */ /* 0x000fe2000c101d18 */
[----:B------:R-:W-:Y:S05]  /*ebe0*/  EXIT ;  /* 0x000000000000794d */ /* 0x000fea0003800000 */
.L_x_878:
        /* <DEDUP_REMOVED lines=9> */
.L_x_2349:


//--------------------- .text._ZN5flash16flash_fwd_kernelI23Flash_fwd_kernel_traitsILi256ELi64ELi64ELi4ELb0ELb0EN7cutlass6half_tE19Flash_kernel_traitsILi256ELi64ELi64ELi4ES3_EELb1ELb0ELb0ELb0ELb0ELb0ELb0ELb1EEEvNS_16Flash_fwd_paramsE --------------------------
	.section	.text._ZN5flash16flash_fwd_kernelI23Flash_fwd_kernel_traitsILi256ELi64ELi64ELi4ELb0ELb0EN7cutlass6half_tE19Flash_kernel_traitsILi256ELi64ELi64ELi4ES3_EELb1ELb0ELb0ELb0ELb0ELb0ELb0ELb1EEEvNS_16Flash_fwd_paramsE,"ax",@progbits
	.align	128
        .global         _ZN5flash16flash_fwd_kernelI23Flash_fwd_kernel_traitsILi256ELi64ELi64ELi4ELb0ELb0EN7cutlass6half_tE19Flash_kernel_traitsILi256ELi64ELi64ELi4ES3_EELb1ELb0ELb0ELb0ELb0ELb0ELb0ELb1EEEvNS_16Flash_fwd_paramsE
        .type           _ZN5flash16flash_fwd_kernelI23Flash_fwd_kernel_traitsILi256ELi64ELi64ELi4ELb0ELb0EN7cutlass6half_tE19Flash_kernel_traitsILi256ELi64ELi64ELi4ES3_EELb1ELb0ELb0ELb0ELb0ELb0ELb0ELb1EEEvNS_16Flash_fwd_paramsE,@function
        .size           _ZN5flash16flash_fwd_kernelI23Flash_fwd_kernel_traitsILi256ELi64ELi64ELi4ELb0ELb0EN7cutlass6half_tE19Flash_kernel_traitsILi256ELi64ELi64ELi4ES3_EELb1ELb0ELb0ELb0ELb0ELb0ELb0ELb1EEEvNS_16Flash_fwd_paramsE,(.L_x_2350 - _ZN5flash16flash_fwd_kernelI23Flash_fwd_kernel_traitsILi256ELi64ELi64ELi4ELb0ELb0EN7cutlass6half_tE19Flash_kernel_traitsILi256ELi64ELi64ELi4ES3_EELb1ELb0ELb0ELb0ELb0ELb0ELb0ELb1EEEvNS_16Flash_fwd_paramsE)
        .other          _ZN5flash16flash_fwd_kernelI23Flash_fwd_kernel_traitsILi256ELi64ELi64ELi4ELb0ELb0EN7cutlass6half_tE19Flash_kernel_traitsILi256ELi64ELi64ELi4ES3_EELb1ELb0ELb0ELb0ELb0ELb0ELb0ELb1EEEvNS_16Flash_fwd_paramsE,@"STO_CUDA_ENTRY STV_DEFAULT"
_ZN5flash16flash_fwd_kernelI23Flash_fwd_kernel_traitsILi256ELi64ELi64ELi4ELb0ELb0EN7cutlass6half_tE19Flash_kernel_traitsILi256ELi64ELi64ELi4ES3_EELb1ELb0ELb0ELb0ELb0ELb0ELb0ELb1EEEvNS_16Flash_fwd_paramsE:
.text._ZN5flash16flash_fwd_kernelI23Flash_fwd_kernel_traitsILi256ELi64ELi64ELi4ELb0ELb0EN7cutlass6half_tE19Flash_kernel_traitsILi256ELi64ELi64ELi4ES3_EELb1ELb0ELb0ELb0ELb0ELb0ELb0ELb1EEEvNS_16Flash_fwd_paramsE:
[----:B------:R-:W1:Y:S01]  /*0000*/  LDC R1, c[0x0][0x37c] ;  /* 0x0000df00ff017b82 */ /* 0x000e620000000800 */
[----:B------:R-:W2:Y:S07]  /*0010*/  LDCU.U8 UR4, c[0x0][0x524] ;  /* 0x0000a480ff0477ac */ /* 0x000eae0008000000 */
[----:B------:R-:W3:Y:S01]  /*0020*/  LDC R80, c[0x0][0x51c] ;  /* 0x00014700ff507b82 */ /* 0x000ee20000000800 */
[----:B-1----:R-:W-:Y:S01]  /*0030*/  VIADD R1, R1, 0xffffffb0 ;  /* 0xffffffb001017836 */ /* 0x002fe20000000000 */
[----:B------:R-:W1:Y:S01]  /*0040*/  LDCU.64 UR24, c[0x0][0x510] ;  /* 0x0000a200ff1877ac */ /* 0x000e620008000a00 */
[----:B------:R-:W4:Y:S05]  /*0050*/  LDCU.64 UR22, c[0x0][0x358] ;  /* 0x00006b00ff1677ac */ /* 0x000f2a0008000a00 */
[----:B------:R-:W5:Y:S01]  /*0060*/  LDC R2, c[0x0][0x518] ;  /* 0x00014600ff027b82 */ /* 0x000f620000000800 */
[----:B------:R-:W5:Y:S01]  /*0070*/  LDCU.64 UR12, c[0x0][0x460] ;  /* 0x00008c00ff0c77ac */ /* 0x000f620008000a00 */
[----:B------:R-:W5:Y:S01]  /*0080*/  LDCU.64 UR10, c[0x0][0x470] ;  /* 0x00008e00ff0a77ac */ /* 0x000f620008000a00 */
[----:B--2---:R-:W-:-:S05]  /*0090*/  ISETP.NE.AND P2, PT, RZ, UR4, PT ;  /* 0x00000004ff007c0c */ /* 0x004fca000bf45270 */
[----:B------:R-:W-:Y:S01]  /*00a0*/  S2UR UR21, SR_CTAID.X ;  /* 0x00000000001579c3 */ /* 0x000fe20000002500 */
[----:B------:R-:W2:Y:S01]  /*00b0*/  LDCU.64 UR6, c[0x0][0x478] ;  /* 0x00008f00ff0677ac */ /* 0x000ea20008000a00 */
[----:B-1----:R-:W-:Y:S02]  /*00c0*/  IMAD.U32 R8, RZ, RZ, UR24 ;  /* 0x00000018ff087e24 */ /* 0x002fe4000f8e00ff */
[----:B------:R-:W-:Y:S01]  /*00d0*/  IMAD.U32 R9, RZ, RZ, UR25 ;  /* 0x00000019ff097e24 */ /* 0x000fe2000f8e00ff */
[----:B------:R-:W1:Y:S05]  /*00e0*/  LDCU.64 UR14, c[0x0][0x460] ;  /* 0x00008c00ff0e77ac */ /* 0x000e6a0008000a00 */
[----:B----4-:R-:W4:Y:S01]  /*00f0*/  @P2 LDG.E.64 R8, desc[UR22][R8.64] ;  /* 0x0000001608082981 */ /* 0x010f22000c1e1b00 */
[----:B---3--:R-:W-:Y:S01]  /*0100*/  @P2 IMAD.MOV.U32 R3, RZ, RZ, R80 ;  /* 0x000000ffff032224 */ /* 0x008fe200078e0050 */
[----:B------:R-:W1:Y:S04]  /*0110*/  S2UR UR9, SR_CTAID.Y ;  /* 0x00000000000979c3 */ /* 0x000e680000002600 */
[----:B-----5:R3:W5:Y:S01]  /*0120*/  @P2 LDG.E.64 R6, desc[UR22][R2.64] ;  /* 0x0000001602062981 */ /* 0x020762000c1e1b00 */
[----:B------:R-:W-:Y:S01]  /*0130*/  UISETP.NE.U32.AND UP0, UPT, UR12, URZ, UPT ;  /* 0x000000ff0c00728c */ /* 0x000fe2000bf05070 */
[----:B------:R-:W-:Y:S01]  /*0140*/  ISETP.NE.U32.AND P4, PT, RZ, UR12, PT ;  /* 0x0000000cff007c0c */ /* 0x000fe2000bf85070 */
[----:B------:R-:W-:Y:S01]  /*0150*/  UISETP.NE.U32.AND UP4, UPT, UR10, URZ, UPT ;  /* 0x000000ff0a00728c */ /* 0x000fe2000bf85070 */
[----:B------:R-:W3:Y:S01]  /*0160*/  S2UR UR32, SR_CTAID.Z ;  /* 0x00000000002079c3 */ /* 0x000ee20000002700 */
[----:B------:R-:W5:Y:S01]  /*0170*/  LDCU.U8 UR8, c[0x0][0x532] ;  /* 0x0000a640ff0877ac */ /* 0x000f620008000000 */
[----:B------:R-:W-:Y:S01]  /*0180*/  ISETP.NE.AND.EX P4, PT, RZ, UR13, PT, P4 ;  /* 0x0000000dff007c0c */ /* 0x000fe2000bf85340 */
[----:B------:R-:W-:-:S02]  /*0190*/  UISETP.NE.AND.EX UP0, UPT, UR13, URZ, UPT, UP0 ;  /* 0x000000ff0d00728c */ /* 0x000fc4000bf05300 */
[----:B------:R-:W-:-:S03]  /*01a0*/  UISETP.NE.AND.EX UP4, UPT, UR11, URZ, UPT, UP4 ;  /* 0x000000ff0b00728c */ /* 0x000fc6000bf85340 */
[----:B------:R-:W5:Y:S01]  /*01b0*/  @P2 LDC R0, c[0x0][0x520] ;  /* 0x00014800ff002b82 */ /* 0x000f620000000800 */
[----:B--2---:R-:W-:-:S04]  /*01c0*/  UISETP.NE.U32.AND UP3, UPT, UR6, URZ, UPT ;  /* 0x000000ff0600728c */ /* 0x004fc8000bf65070 */
[----:B------:R-:W-:Y:S02]  /*01d0*/  UISETP.NE.AND.EX UP3, UPT, UR7, URZ, UPT, UP3 ;  /* 0x000000ff0700728c */ /* 0x000fe4000bf65330 */
[----:B-1----:R-:W-:Y:S02]  /*01e0*/  UIMAD.WIDE.U32 UR14, UR9, 0x4, UR14 ;  /* 0x00000004090e78a5 */ /* 0x002fe4000f8e000e */
[----:B------:R-:W-:Y:S02]  /*01f0*/  USHF.L.U32 UR13, UR9, 0x2, URZ ;  /* 0x00000002090d7899 */ /* 0x000fe400080006ff */
[----:B------:R-:W-:Y:S01]  /*0200*/  USHF.R.U32.HI UR12, URZ, 0x1e, UR9 ;  /* 0x0000001eff0c7899 */ /* 0x000fe20008011609 */
[----:B---3--:R-:W1:Y:S01]  /*0210*/  S2R R3, SR_TID.X ;  /* 0x0000000000037919 */ /* 0x008e620000002100 */
[----:B------:R-:W-:Y:S02]  /*0220*/  @UP4 UIADD3 UR10, UP2, UPT, UR13, UR10, URZ ;  /* 0x0000000a0d0a4290 */ /* 0x000fe4000ff5e0ff */
[----:B------:R-:W-:-:S02]  /*0230*/  ULOP3.LUT UR4, UR32, UR21, UR9, 0xfe, !UPT ;  /* 0x0000001520047292 */ /* 0x000fc4000f8efe09 */
[----:B------:R-:W-:Y:S02]  /*0240*/  @UP4 UIADD3.X UR11, UPT, UPT, UR12, UR11, URZ, UP2, !UPT ;  /* 0x0000000b0c0b4290 */ /* 0x000fe400097fe4ff */
[----:B------:R-:W-:-:S04]  /*0250*/  @UP3 UIADD3 UR6, UP1, UPT, UR13, UR6, URZ ;  /* 0x000000060d063290 */ /* 0x000fc8000ff3e0ff */
[----:B------:R-:W-:Y:S01]  /*0260*/  @UP3 UIADD3.X UR7, UPT, UPT, UR12, UR7, URZ, UP1, !UPT ;  /* 0x000000070c073290 */ /* 0x000fe20008ffe4ff */
[----:B-1----:R-:W-:Y:S02]  /*0270*/  LOP3.LUT P0, RZ, R3, UR4, RZ, 0xfc, !PT ;  /* 0x0000000403ff7c12 */ /* 0x002fe4000f80fcff */
[----:B------:R-:W1:Y:S11]  /*0280*/  LDCU.64 UR4, c[0x0][0x468] ;  /* 0x00008d00ff0477ac */ /* 0x000e760008000a00 */
[----:B------:R-:W2:Y:S01]  /*0290*/  @!P0 LDC.64 R4, c[0x0][0x528] ;  /* 0x00014a00ff048b82 */ /* 0x000ea20000000a00 */
[----:B-1----:R-:W-:-:S02]  /*02a0*/  UISETP.EQ.U32.AND UP2, UPT, UR4, URZ, UPT ;  /* 0x000000ff0400728c */ /* 0x002fc4000bf42070 */
[----:B------:R-:W-:-:S04]  /*02b0*/  UIADD3 UR13, UP1, UPT, UR13, UR4, URZ ;  /* 0x000000040d0d7290 */ /* 0x000fc8000ff3e0ff */
[----:B------:R-:W-:Y:S01]  /*02c0*/  UIADD3.X UR12, UPT, UPT, UR12, UR5, URZ, UP1, !UPT ;  /* 0x000000050c0c7290 */ /* 0x000fe20008ffe4ff */
[----:B------:R-:W-:Y:S02]  /*02d0*/  IMAD.U32 R10, RZ, RZ, UR10 ;  /* 0x0000000aff0a7e24 */ /* 0x000fe4000f8e00ff */
[----:B------:R-:W-:Y:S01]  /*02e0*/  IMAD.U32 R11, RZ, RZ, UR11 ;  /* 0x0000000bff0b7e24 */ /* 0x000fe2000f8e00ff */
[----:B------:R-:W-:Y:S01]  /*02f0*/  UMOV UR20, 0xffffffff ;  /* 0xffffffff00147882 */ /* 0x000fe20000000000 */
[----:B------:R-:W1:Y:S01]  /*0300*/  @!UP3 LDCU UR11, c[0x0][0x43c] ;  /* 0x00008780ff0bb7ac */ /* 0x000e620008000800 */
[----:B----4-:R-:W-:Y:S02]  /*0310*/  @P2 R2UR UR24, R8 ;  /* 0x00000000081822ca */ /* 0x010fe400000e0000 */
[----:B------:R-:W-:Y:S02]  /*0320*/  @P2 R2UR UR25, R9 ;  /* 0x00000000091922ca */ /* 0x000fe400000e0000 */
[----:B-----5:R-:W-:-:S05]  /*0330*/  @P2 IADD3 R2, P1, PT, R6, R0, RZ ;  /* 0x0000000006022210 */ /* 0x020fca0007f3e0ff */
[----:B------:R-:W-:Y:S01]  /*0340*/  @P2 IMAD.X R80, RZ, RZ, R7, P1 ;  /* 0x000000ffff502224 */ /* 0x000fe200008e0607 */
[----:B------:R-:W-:-:S03]  /*0350*/  PLOP3.LUT P2, PT, PT, PT, UP0, 0x80, 0x8 ;  /* 0x000000000008781c */ /* 0x000fc60003f4f008 */
[----:B------:R-:W-:Y:S01]  /*0360*/  IMAD.U32 R6, RZ, RZ, UR24 ;  /* 0x00000018ff067e24 */ /* 0x000fe2000f8e00ff */
[----:B------:R-:W-:Y:S01]  /*0370*/  PLOP3.LUT P1, PT, PT, PT, UP4, 0x80, 0x8 ;  /* 0x000000000008781c */ /* 0x000fe20003f2f048 */
[----:B------:R-:W-:-:S05]  /*0380*/  IMAD.U32 R7, RZ, RZ, UR25 ;  /* 0x00000019ff077e24 */ /* 0x000fca000f8e00ff */
[----:B--2---:R2:W-:Y:S01]  /*0390*/  @!P0 STG.E.64 desc[UR22][R4.64], R6 ;  /* 0x0000000604008986 */ /* 0x0045e2000c101b16 */
[----:B------:R-:W-:Y:S01]  /*03a0*/  UISETP.NE.AND UP4, UPT, UR8, URZ, UPT ;  /* 0x000000ff0800728c */ /* 0x000fe2000bf85270 */
[----:B------:R-:W-:Y:S01]  /*03b0*/  IMAD.U32 R8, RZ, RZ, UR6 ;  /* 0x00000006ff087e24 */ /* 0x000fe2000f8e00ff */
[----:B------:R-:W3:Y:S02]  /*03c0*/  @!UP0 LDCU UR34, c[0x0][0x434] ;  /* 0x00008680ff2287ac */ /* 0x000ee40008000800 */
[----:B------:R-:W-:Y:S01]  /*03d0*/  UISETP.EQ.OR.EX UP2, UPT, UR5, URZ, !UP4, UP2 ;  /* 0x000000ff0500728c */ /* 0x000fe2000e742720 */
[----:B------:R-:W-:Y:S01]  /*03e0*/  IMAD.U32 R9, RZ, RZ, UR7 ;  /* 0x00000007ff097e24 */ /* 0x000fe2000f8e00ff */
[----:B------:R-:W4:Y:S01]  /*03f0*/  @!UP3 LDCU.64 UR6, c[0x0][0x488] ;  /* 0x00009100ff06b7ac */ /* 0x000f220008000a00 */
[----:B--2---:R-:W-:Y:S02]  /*0400*/  @!P0 IMAD.MOV.U32 R6, RZ, RZ, R2 ;  /* 0x000000ffff068224 */ /* 0x004fe400078e0002 */
[----:B------:R-:W-:Y:S01]  /*0410*/  @!P0 IMAD.MOV.U32 R7, RZ, RZ, R80 ;  /* 0x000000ffff078224 */ /* 0x000fe200078e0050 */
[----:B------:R-:W2:Y:S04]  /*0420*/  LDCU UR8, c[0x0][0x3e0] ;  /* 0x00007c00ff0877ac */ /* 0x000ea80008000800 */
[----:B------:R5:W-:Y:S01]  /*0430*/  @!P0 STG.E.64 desc[UR22][R4.64+0x8], R6 ;  /* 0x0000080604008986 */ /* 0x000be2000c101b16 */
[----:B------:R-:W-:-:S02]  /*0440*/  PLOP3.LUT P0, PT, PT, PT, UP3, 0x80, 0x8 ;  /* 0x000000000008781c */ /* 0x000fc40003f0f038 */
[----:B------:R-:W-:-:S11]  /*0450*/  PLOP3.LUT P3, PT, PT, PT, UP2, 0x80, 0x8 ;  /* 0x000000000008781c */ /* 0x000fd60003f6f028 */
[----:B------:R1:W3:Y:S01]  /*0460*/  @P0 LDG.E R0, desc[UR22][R8.64] ;  /* 0x0000001608000981 */ /* 0x0002e2000c1e1900 */
[----:B-----5:R-:W-:Y:S02]  /*0470*/  IMAD.U32 R4, RZ, RZ, UR14 ;  /* 0x0000000eff047e24 */ /* 0x020fe4000f8e00ff */
[----:B------:R-:W-:-:S05]  /*0480*/  IMAD.U32 R5, RZ, RZ, UR15 ;  /* 0x0000000fff057e24 */ /* 0x000fca000f8e00ff */
[----:B------:R-:W5:Y:S01]  /*0490*/  @P4 LDG.E R7, desc[UR22][R4.64] ;  /* 0x0000001604074981 */ /* 0x000f62000c1e1900 */
[----:B-1----:R-:W-:Y:S02]  /*04a0*/  IMAD.U32 R8, RZ, RZ, UR13 ;  /* 0x0000000dff087e24 */ /* 0x002fe4000f8e00ff */
[----:B------:R-:W-:-:S05]  /*04b0*/  IMAD.U32 R9, RZ, RZ, UR12 ;  /* 0x0000000cff097e24 */ /* 0x000fca000f8e00ff */
[----:B------:R-:W5:Y:S04]  /*04c0*/  @!P3 LDG.E R6, desc[UR22][R8.64] ;  /* 0x000000160806b981 */ /* 0x000f68000c1e1900 */
[----:B------:R-:W5:Y:S04]  /*04d0*/  @P2 LDG.E R4, desc[UR22][R4.64+0x4] ;  /* 0x0000041604042981 */ /* 0x000f68000c1e1900 */
[----:B------:R-:W5:Y:S01]  /*04e0*/  @P1 LDG.E R5, desc[UR22][R10.64] ;  /* 0x000000160a051981 */ /* 0x000f62000c1e1900 */
[----:B----4-:R-:W-:-:S04]  /*04f0*/  @!UP3 UISETP.NE.U32.AND UP2, UPT, UR6, URZ, UPT ;  /* 0x000000ff0600b28c */ /* 0x010fc8000bf45070 */
[----:B------:R-:W-:Y:S01]  /*0500*/  @!UP3 UISETP.NE.AND.EX UP2, UPT, UR7, URZ, UPT, UP2 ;  /* 0x000000ff0700b28c */ /* 0x000fe2000bf45320 */
[----:B------:R-:W-:Y:S01]  /*0510*/  UMOV UR10, URZ ;  /* 0x000000ff000a7c82 */ /* 0x000fe20008000000 */
[----:B------:R-:W-:Y:S02]  /*0520*/  USHF.L.U32 UR33, UR21, 0x6, URZ ;  /* 0x0000000615217899 */ /* 0x000fe400080006ff */
[----:B--2---:R-:W-:Y:S01]  /*0530*/  UIMAD UR31, UR9, UR8, UR32 ;  /* 0x00000008091f72a4 */ /* 0x004fe2000f8e0220 */
[----:B---3--:R-:W-:Y:S02]  /*0540*/  @P0 R2UR UR30, R0 ;  /* 0x00000000001e02ca */ /* 0x008fe400000e0000 */
[----:B-----5:R-:W-:Y:S02]  /*0550*/  @P4 R2UR UR20, R7 ;  /* 0x00000000071442ca */ /* 0x020fe400000e0000 */
[----:B------:R-:W-:-:S13]  /*0560*/  @P2 R2UR UR12, R4 ;  /* 0x00000000040c22ca */ /* 0x000fda00000e0000 */
[----:B------:R-:W-:Y:S02]  /*0570*/  @UP0 UIADD3 UR34, UPT, UPT, UR12, -UR20, URZ ;  /* 0x800000140c220290 */ /* 0x000fe4000fffe0ff */
[----:B------:R-:W-:Y:S02]  /*0580*/  UISETP.NE.U32.AND UP0, UPT, UR4, URZ, UPT ;  /* 0x000000ff0400728c */ /* 0x000fe4000bf05070 */
[----:B------:R-:W-:Y:S02]  /*0590*/  @!UP3 USEL UR4, UR11, URZ, UP2 ;  /* 0x000000ff0b04b287 */ /* 0x000fe40009000000 */
[----:B------:R-:W-:Y:S01]  /*05a0*/  UISETP.NE.AND.EX UP0, UPT, UR5, URZ, UPT, UP0 ;  /* 0x000000ff0500728c */ /* 0x000fe2000bf05300 */
[----:B------:R-:W-:Y:S01]  /*05b0*/  UMOV UR11, 0xffffffff ;  /* 0xffffffff000b7882 */ /* 0x000fe20000000000 */
[----:B------:R-:W-:Y:S02]  /*05c0*/  @!P3 R2UR UR11, R6 ;  /* 0x00000000060bb2ca */ /* 0x000fe400000e0000 */
[----:B------:R-:W-:Y:S01]  /*05d0*/  @P1 R2UR UR10, R5 ;  /* 0x00000000050a12ca */ /* 0x000fe200000e0000 */
[----:B------:R-:W-:-:S06]  /*05e0*/  UISETP.GT.AND UP1, UPT, UR34, UR33, UPT ;  /* 0x000000212200728c */ /* 0x000fcc000bf24270 */
[----:B------:R-:W-:Y:S01]  /*05f0*/  PLOP3.LUT P0, PT, PT, PT, UP1, 0x80, 0x8 ;  /* 0x000000000008781c */ /* 0x000fe20003f0f018 */
        /* <DEDUP_REMOVED lines=9> */
.L_x_879:
[----:B-1----:R-:W-:Y:S01]  /*0690*/  @!UP3 UIADD3 UR30, UPT, UPT, UR4, UR5, -UR10 ;  /* 0x00000005041eb290 */ /* 0x002fe2000fffe80a */
[----:B------:R-:W-:Y:S11]  /*06a0*/  @!P0 EXIT ;  /* 0x000000000000894d */ /* 0x000ff60003800000 */
[----:B------:R-:W-:Y:S01]  /*06b0*/  UISETP.GT.AND UP0, UPT, UR30, URZ, UPT ;  /* 0x000000ff1e00728c */ /* 0x000fe2000bf04270 */
[----:B------:R-:W-:-:S08]  /*06c0*/  LOP3.LUT R81, R3, 0x1f, RZ, 0xc0, !PT ;  /* 0x0000001f03517812 */ /* 0x000fd000078ec0ff */
        /* <DEDUP_REMOVED lines=17> */
[----:B------:R-:W-:-:S11]  /*07e0*/  UISETP.NE.AND UP0, UPT, UR10, URZ, UPT ;  /* 0x000000ff0a00728c */ /* 0x000fd6000bf05270 */
[----:B------:R-:W2:Y:S01]  /*07f0*/  @UP0 LDCU UR7, c[0x0][0x454] ;  /* 0x00008a80ff0707ac */ /* 0x000ea20008000800 */
[----:B------:R-:W3:Y:S01]  /*0800*/  @!UP0 LDCU UR4, c[0x0][0x434] ;  /* 0x00008680ff0487ac */ /* 0x000ee20008000800 */
[----:B------:R-:W4:Y:S01]  /*0810*/  @UP0 LDCU UR13, c[0x0][0x454] ;  /* 0x00008a80ff0d07ac */ /* 0x000f220008000800 */
[----:B-1----:R-:W-:Y:S01]  /*0820*/  @UP0 UMOV UR6, 0x1 ;  /* 0x0000000100060882 */ /* 0x002fe20000000000 */
[----:B----4-:R-:W4:Y:S01]  /*0830*/  @!UP0 LDCU UR13, c[0x0][0x434] ;  /* 0x00008680ff0d87ac */ /* 0x010f220008000800 */
[----:B------:R-:W-:Y:S01]  /*0840*/  @!UP0 UMOV UR6, 0x1 ;  /* 0x0000000100068882 */ /* 0x000fe20000000000 */
[----:B--2---:R-:W-:Y:S02]  /*0850*/  @UP0 UIMAD UR7, UR8, UR7, URZ ;  /* 0x00000007080702a4 */ /* 0x004fe4000f8e02ff */
[----:B---3--:R-:W-:-:S12]  /*0860*/  @!UP0 UIMAD UR7, UR8, UR4, URZ ;  /* 0x00000004080782a4 */ /* 0x008fd8000f8e02ff */
.L_x_881:
        /* <DEDUP_REMOVED lines=8> */
[----:B------:R-:W-:Y:S01]  /*08f0*/  VIADD R5, R16, 0x10 ;  /* 0x0000001010057836 */ /* 0x000fe20000000000 */
[----:B------:R-:W-:Y:S01]  /*0900*/  BSSY.RECONVERGENT B0, `(.L_x_882) ;  /* 0x0000030000007945 */ /* 0x000fe20003800200 */
[----:B----4-:R-:W-:Y:S01]  /*0910*/  UIMAD UR13, UR32, UR13, URZ ;  /* 0x0000000d200d72a4 */ /* 0x010fe2000f8e02ff */
[C---:B------:R-:W-:Y:S01]  /*0920*/  IADD3 R2, P0, PT, R9.reuse, UR12, RZ ;  /* 0x0000000c09027c10 */ /* 0x040fe2000ff1e0ff */
[----:B-1----:R-:W-:Y:S01]  /*0930*/  UIMAD UR10, UR33, UR6, URZ ;  /* 0x00000006210a72a4 */ /* 0x002fe2000f8e02ff */
[----:B------:R-:W-:Y:S01]  /*0940*/  IMAD.WIDE.U32 R14, R14, 0x40, R16 ;  /* 0x000000400e0e7825 */ /* 0x000fe200078e0010 */
[----:B------:R-:W-:Y:S01]  /*0950*/  UIADD3 UR33, UPT, UPT, -UR33, UR34, URZ ;  /* 0x0000002221217290 */ /* 0x000fe2000fffe1ff */
[C---:B------:R-:W-:Y:S01]  /*0960*/  IADD3 R4, PT, PT, R16.reuse, 0x20, RZ ;  /* 0x0000002010047810 */ /* 0x040fe20007ffe0ff */
[----:B------:R-:W-:Y:S01]  /*0970*/  @!UP1 UIMAD UR13, UR9, UR7, UR13 ;  /* 0x00000007090d92a4 */ /* 0x000fe2000f8e020d */
[----:B------:R-:W-:Y:S01]  /*0980*/  IMAD.X R3, RZ, RZ, UR11, P0 ;  /* 0x0000000bff037e24 */ /* 0x000fe200080e06ff */
[----:B------:R-:W-:Y:S01]  /*0990*/  UISETP.NE.AND UP0, UPT, UR20, -0x1, UPT ;  /* 0xffffffff1400788c */ /* 0x000fe2000bf05270 */
[----:B------:R-:W-:Y:S01]  /*09a0*/  ISETP.NE.AND P3, PT, R9, RZ, PT ;  /* 0x000000ff0900720c */ /* 0x000fe20003f65270 */
[----:B--2---:R-:W-:Y:S01]  /*09b0*/  UIMAD UR7, UR9, UR8, URZ ;  /* 0x00000008090772a4 */ /* 0x004fe2000f8e02ff */
[----:B------:R-:W-:Y:S01]  /*09c0*/  ISETP.GE.AND P1, PT, R16, UR33, PT ;  /* 0x0000002110007c0c */ /* 0x000fe2000bf26270 */
[----:B------:R-:W-:Y:S01]  /*09d0*/  USHF.R.S32.HI UR8, URZ, 0x1f, UR13 ;  /* 0x0000001fff087899 */ /* 0x000fe2000801140d */
        /* <DEDUP_REMOVED lines=12> */
[----:B------:R-:W-:Y:S01]  /*0aa0*/  UIADD3 UR7, UP1, UP0, UR10, UR7, UR13 ;  /* 0x000000070a077290 */ /* 0x000fe2000f83e00d */
[----:B------:R-:W-:-:S03]  /*0ab0*/  IMAD R13, R12, UR32, R11 ;  /* 0x000000200c0d7c24 */ /* 0x000fc6000f8e020b */
        /* <DEDUP_REMOVED lines=20> */
.L_x_883:
[----:B------:R-:W-:Y:S05]  /*0c00*/  BSYNC.RECONVERGENT B0 ;  /* 0x0000000000007941 */ /* 0x000fea0003800200 */
.L_x_882:
        /* <DEDUP_REMOVED lines=25> */
.L_x_885:
[----:B------:R-:W-:Y:S05]  /*0da0*/  BSYNC.RECONVERGENT B0 ;  /* 0x0000000000007941 */ /* 0x000fea0003800200 */
.L_x_884:
        /* <DEDUP_REMOVED lines=24> */
.L_x_887:
[----:B------:R-:W-:Y:S05]  /*0f30*/  BSYNC.RECONVERGENT B0 ;  /* 0x0000000000007941 */ /* 0x000fea0003800200 */
.L_x_886:
        /* <DEDUP_REMOVED lines=26> */
.L_x_889:
[----:B------:R-:W-:Y:S05]  /*10e0*/  BSYNC.RECONVERGENT B0 ;  /* 0x0000000000007941 */ /* 0x000fea0003800200 */
.L_x_888:
        /* <DEDUP_REMOVED lines=10> */
.L_x_891:
[----:B------:R-:W-:Y:S05]  /*1190*/  BSYNC.RECONVERGENT B0 ;  /* 0x0000000000007941 */ /* 0x000fea0003800200 */
.L_x_890:
        /* <DEDUP_REMOVED lines=10> */
.L_x_893:
[----:B------:R-:W-:Y:S05]  /*1240*/  BSYNC.RECONVERGENT B0 ;  /* 0x0000000000007941 */ /* 0x000fea0003800200 */
.L_x_892:
        /* <DEDUP_REMOVED lines=10> */
.L_x_895:
[----:B------:R-:W-:Y:S05]  /*12f0*/  BSYNC.RECONVERGENT B0 ;  /* 0x0000000000007941 */ /* 0x000fea0003800200 */
.L_x_894:
        /* <DEDUP_REMOVED lines=10> */
.L_x_880:
[----:B------:R-:W-:Y:S02]  /*13a0*/  UISETP.NE.AND UP0, UPT, UR20, -0x1, UPT ;  /* 0xffffffff1400788c */ /* 0x000fe4000bf05270 */
[----:B------:R-:W-:Y:S02]  /*13b0*/  UISETP.NE.AND UP1, UPT, UR11, -0x1, UPT ;  /* 0xffffffff0b00788c */ /* 0x000fe4000bf25270 */
[----:B------:R-:W-:-:S04]  /*13c0*/  UIADD3 UR26, UPT, UPT, UR30, 0x3f, URZ ;  /* 0x0000003f1e1a7890 */ /* 0x000fc8000fffe0ff */
[----:B------:R-:W-:-:S03]  /*13d0*/  ULEA.HI UR28, UR26, 0xffffffff, URZ, 0x1a ;  /* 0xffffffff1a1c7891 */ /* 0x000fc6000f8fd0ff */
[----:B------:R-:W1:Y:S01]  /*13e0*/  @!UP0 LDCU.64 UR6, c[0x0][0x398] ;  /* 0x00007300ff0687ac */ /* 0x000e620008000a00 */
[----:B------:R-:W2:Y:S01]  /*13f0*/  @UP0 LDCU.64 UR4, c[0x0][0x3b0] ;  /* 0x00007600ff0407ac */ /* 0x000ea20008000a00 */
[----:B------:R-:W-:Y:S02]  /*1400*/  USHF.L.U32 UR27, UR28, 0x6, URZ ;  /* 0x000000061c1b7899 */ /* 0x000fe400080006ff */
        /* <DEDUP_REMOVED lines=17> */
.L_x_896:
[----:B------:R-:W1:Y:S01]  /*1520*/  LDCU.64 UR16, c[0x0][0x3b8] ;  /* 0x00007700ff1077ac */ /* 0x000e620008000a00 */
[----:B------:R-:W-:-:S04]  /*1530*/  UIADD3 UR8, UPT, UPT, UR10, UR11, URZ ;  /* 0x0000000b0a087290 */ /* 0x000fc8000fffe0ff */
[----:B-1----:R-:W-:Y:S02]  /*1540*/  UIMAD.WIDE.U32 UR36, UR8, UR16, URZ ;  /* 0x00000010082472a5 */ /* 0x002fe4000f8e00ff */
[----:B------:R-:W-:-:S04]  /*1550*/  UIMAD UR8, UR8, UR17, URZ ;  /* 0x00000011080872a4 */ /* 0x000fc8000f8e02ff */
[----:B------:R-:W-:Y:S02]  /*1560*/  UIADD3 UR8, UPT, UPT, UR37, UR8, URZ ;  /* 0x0000000825087290 */ /* 0x000fe4000fffe0ff */
.L_x_897:
[----:B------:R-:W1:Y:S01]  /*1570*/  LDC R0, c[0x0][0x3e8] ;  /* 0x0000fa00ff007b82 */ /* 0x000e620000000800 */
[----:B------:R-:W2:Y:S01]  /*1580*/  S2R R4, SR_CTAID.Z ;  /* 0x0000000000047919 */ /* 0x000ea20000002700 */
[----:B------:R-:W3:Y:S01]  /*1590*/  LDCU UR4, c[0x0][0x444] ;  /* 0x00008880ff0477ac */ /* 0x000ee20008000800 */
[----:B------:R-:W4:Y:S01]  /*15a0*/  LDCU UR29, c[0x0][0x448] ;  /* 0x00008900ff1d77ac */ /* 0x000f220008000800 */
[----:B---3--:R-:W-:Y:S01]  /*15b0*/  UIMAD UR4, UR31, UR4, UR33 ;  /* 0x000000041f0472a4 */ /* 0x008fe2000f8e0221 */
[----:B-1----:R-:W-:-:S03]  /*15c0*/  IABS R6, R0 ;  /* 0x0000000000067213 */ /* 0x002fc60000000000 */
[----:B----4-:R-:W-:Y:S01]  /*15d0*/  UIMAD UR35, UR4, UR29, UR27 ;  /* 0x0000001d042372a4 */ /* 0x010fe2000f8e021b */
        /* <DEDUP_REMOVED lines=23> */
[----:B------:R-:W-:Y:S06]  /*1750*/  BRA.U UP1, `(.L_x_898) ;  /* 0x0000000101287547 */ /* 0x000fec000b800000 */
        /* <DEDUP_REMOVED lines=10> */
.L_x_898:
[----:B------:R-:W1:Y:S01]  /*1800*/  LDCU.64 UR14, c[0x0][0x3c0] ;  /* 0x00007800ff0e77ac */ /* 0x000e620008000a00 */
[----:B------:R-:W-:-:S04]  /*1810*/  UIADD3 UR10, UPT, UPT, UR10, UR11, URZ ;  /* 0x0000000b0a0a7290 */ /* 0x000fc8000fffe0ff */
[----:B-1----:R-:W-:Y:S02]  /*1820*/  UIMAD.WIDE.U32 UR4, UR10, UR14, URZ ;  /* 0x0000000e0a0472a5 */ /* 0x002fe4000f8e00ff */
[----:B------:R-:W-:-:S04]  /*1830*/  UIMAD UR9, UR10, UR15, URZ ;  /* 0x0000000f0a0972a4 */ /* 0x000fc8000f8e02ff */
[----:B------:R-:W-:Y:S01]  /*1840*/  UIADD3 UR9, UPT, UPT, UR5, UR9, URZ ;  /* 0x0000000905097290 */ /* 0x000fe2000fffe0ff */
[----:B------:R-:W-:-:S11]  /*1850*/  UMOV UR10, UR4 ;  /* 0x00000004000a7c82 */ /* 0x000fd60008000000 */
.L_x_899:
[C---:B------:R-:W-:Y:S01]  /*1860*/  IMAD.SHL.U32 R9, R3.reuse, 0x8, RZ ;  /* 0x0000000803097824 */ /* 0x040fe200078e00ff */
[----:B------:R-:W1:Y:S01]  /*1870*/  LDCU.64 UR18, c[0x0][0x3c8] ;  /* 0x00007900ff1277ac */ /* 0x000e620008000a00 */
[--C-:B------:R-:W-:Y:S01]  /*1880*/  SHF.R.U32.HI R213, RZ, 0x1, R3.reuse ;  /* 0x00000001ffd57819 */ /* 0x100fe20000011603 */
[----:B------:R-:W-:Y:S01]  /*1890*/  IMAD.SHL.U32 R90, R3, 0x2, RZ ;  /* 0x00000002035a7824 */ /* 0x000fe200078e00ff */
[----:B------:R-:W-:Y:S01]  /*18a0*/  SHF.R.U32.HI R10, RZ, 0x3, R3 ;  /* 0x00000003ff0a7819 */ /* 0x000fe20000011603 */
[----:B------:R-:W2:Y:S01]  /*18b0*/  LDCU.64 UR12, c[0x0][0x388] ;  /* 0x00007100ff0c77ac */ /* 0x000ea20008000a00 */
[----:B------:R-:W-:Y:S01]  /*18c0*/  LOP3.LUT R0, R9, 0x38, RZ, 0xc0, !PT ;  /* 0x0000003809007812 */ /* 0x000fe200078ec0ff */
[----:B------:R-:W-:Y:S01]  /*18d0*/  IMAD.U32 R12, RZ, RZ, UR21 ;  /* 0x00000015ff0c7e24 */ /* 0x000fe2000f8e00ff */
[----:B------:R-:W-:Y:S01]  /*18e0*/  LOP3.LUT R7, R213, 0x30, RZ, 0xc0, !PT ;  /* 0x00000030d5077812 */ /* 0x000fe200078ec0ff */
[----:B------:R-:W-:Y:S01]  /*18f0*/  VIADD R6, R10, 0x10 ;  /* 0x000000100a067836 */ /* 0x000fe20000000000 */
[C---:B------:R-:W-:Y:S01]  /*1900*/  IADD3 R4, P0, PT, R0.reuse, UR6, RZ ;  /* 0x0000000600047c10 */ /* 0x040fe2000ff1e0ff */
[----:B------:R-:W-:Y:S01]  /*1910*/  IMAD.MOV.U32 R11, RZ, RZ, RZ ;  /* 0x000000ffff0b7224 */ /* 0x000fe200078e00ff */
[----:B------:R-:W-:Y:S01]  /*1920*/  IADD3 R18, P1, PT, R0, UR36, RZ ;  /* 0x0000002400127c10 */ /* 0x000fe2000ff3e0ff */
[----:B------:R-:W-:Y:S01]  /*1930*/  USHF.R.S32.HI UR36, URZ, 0x1f, UR35 ;  /* 0x0000001fff247899 */ /* 0x000fe20008011423 */
[----:B------:R-:W-:Y:S01]  /*1940*/  LOP3.LUT R90, R90, 0x6, RZ, 0xc0, !PT ;  /* 0x000000065a5a7812 */ /* 0x000fe200078ec0ff */
[----:B------:R-:W-:Y:S01]  /*1950*/  IMAD.X R5, RZ, RZ, UR7, P0 ;  /* 0x00000007ff057e24 */ /* 0x000fe200080e06ff */
[----:B------:R-:W3:Y:S01]  /*1960*/  LDCU.128 UR4, c[0x0][0x3d0] ;  /* 0x00007a00ff0477ac */ /* 0x000ee20008000c00 */
[C---:B------:R-:W-:Y:S01]  /*1970*/  IADD3 R20, P0, PT, R0.reuse, UR10, RZ ;  /* 0x0000000a00147c10 */ /* 0x040fe2000ff1e0ff */
[----:B------:R-:W-:Y:S01]  /*1980*/  IMAD.X R19, RZ, RZ, UR8, P1 ;  /* 0x00000008ff137e24 */ /* 0x000fe200088e06ff */
[----:B------:R-:W-:Y:S01]  /*1990*/  LEA.HI R7, R81, R7, RZ, 0x1e ;  /* 0x0000000751077211 */ /* 0x000fe200078ff0ff */
[----:B------:R-:W4:Y:S01]  /*19a0*/  LDCU.64 UR10, c[0x0][0x390] ;  /* 0x00007200ff0a77ac */ /* 0x000f220008000a00 */
[----:B------:R-:W-:Y:S01]  /*19b0*/  SHF.R.S32.HI R248, RZ, 0x1f, R16 ;  /* 0x0000001ffff87819 */ /* 0x000fe20000011410 */
[----:B------:R-:W-:Y:S01]  /*19c0*/  IMAD.X R21, RZ, RZ, UR9, P0 ;  /* 0x00000009ff157e24 */ /* 0x000fe200080e06ff */
[----:B------:R-:W-:Y:S01]  /*19d0*/  LOP3.LUT R93, R0, 0x40, RZ, 0xfc, !PT ;  /* 0x00000040005d7812 */ /* 0x000fe200078efcff */
[----:B------:R-:W5:Y:S01]  /*19e0*/  LDCU.64 UR8, c[0x0][0x418] ;  /* 0x00008300ff0877ac */ /* 0x000f620008000a00 */
[----:B------:R-:W-:Y:S01]  /*19f0*/  IMAD.WIDE.U32 R18, R10, UR16, R18 ;  /* 0x000000100a127c25 */ /* 0x000fe2000f8e0012 */
[C---:B------:R-:W-:Y:S01]  /*1a00*/  LOP3.LUT R92, R0.reuse, 0x80, RZ, 0xfc, !PT ;  /* 0x00000080005c7812 */ /* 0x040fe200078efcff */
[----:B------:R-:W-:Y:S01]  /*1a10*/  BSSY.RECONVERGENT B0, `(.L_x_900) ;  /* 0x000004e000007945 */ /* 0x000fe20003800200 */
[----:B------:R-:W-:Y:S01]  /*1a20*/  LOP3.LUT R91, R0, 0xc0, RZ, 0xfc, !PT ;  /* 0x000000c0005b7812 */ /* 0x000fe200078efcff */
[----:B------:R-:W-:Y:S01]  /*1a30*/  IMAD.WIDE.U32 R20, R10, UR14, R20 ;  /* 0x0000000e0a147c25 */ /* 0x000fe2000f8e0014 */
[----:B------:R2:W-:Y:S01]  /*1a40*/  STL [R1+0x24], R93 ;  /* 0x0000245d01007387 */ /* 0x0005e20000100800 */
[----:B------:R-:W-:-:S02]  /*1a50*/  LOP3.LUT R252, R9, 0x1f8, RZ, 0xc0, !PT ;  /* 0x000001f809fc7812 */ /* 0x000fc400078ec0ff */
[----:B-1----:R-:W-:Y:S01]  /*1a60*/  IMAD.U32 R14, RZ, RZ, UR18 ;  /* 0x00000012ff0e7e24 */ /* 0x002fe2000f8e00ff */
[----:B------:R-:W1:Y:S01]  /*1a70*/  S2UR UR18, SR_CgaCtaId ;  /* 0x00000000001279c3 */ /* 0x000e620000008800 */
[----:B------:R-:W-:Y:S01]  /*1a80*/  IMAD R7, R7, UR29, R90 ;  /* 0x0000001d07077c24 */ /* 0x000fe2000f8e025a */
[----:B------:R1:W-:Y:S01]  /*1a90*/  STL [R1+0x20], R92 ;  /* 0x0000205c01007387 */ /* 0x0003e20000100800 */
[----:B---3--:R-:W-:Y:S01]  /*1aa0*/  IMAD R250, R248, UR4, RZ ;  /* 0x00000004f8fa7c24 */ /* 0x008fe2000f8e02ff */
[----:B------:R-:W-:Y:S01]  /*1ab0*/  LOP3.LUT R252, R252, 0x38, R3, 0x78, !PT ;  /* 0x00000038fcfc7812 */ /* 0x000fe200078e7803 */
[----:B------:R-:W-:Y:S01]  /*1ac0*/  IMAD R19, R10, UR17, R19 ;  /* 0x000000110a137c24 */ /* 0x000fe2000f8e0213 */
[----:B------:R3:W-:Y:S01]  /*1ad0*/  STL [R1+0x1c], R91 ;  /* 0x00001c5b01007387 */ /* 0x0007e20000100800 */
[----:B------:R-:W-:Y:S01]  /*1ae0*/  IMAD R248, R248, UR6, RZ ;  /* 0x00000006f8f87c24 */ /* 0x000fe2000f8e02ff */
[----:B------:R-:W-:Y:S01]  /*1af0*/  LOP3.LUT R252, R252, 0x1e00, R9, 0xf8, !PT ;  /* 0x00001e00fcfc7812 */ /* 0x000fe200078ef809 */
[----:B------:R-:W-:-:S02]  /*1b00*/  IMAD R21, R10, UR15, R21 ;  /* 0x0000000f0a157c24 */ /* 0x000fc4000f8e0215 */
[----:B------:R-:W-:Y:S01]  /*1b10*/  IMAD.WIDE.U32 R14, R14, UR32, R4 ;  /* 0x000000200e0e7c25 */ /* 0x000fe2000f8e0004 */
[----:B------:R-:W-:-:S03]  /*1b20*/  IADD3 R4, P0, PT, R7, UR35, RZ ;  /* 0x0000002307047c10 */ /* 0x000fc6000ff1e0ff */
[C---:B------:R-:W-:Y:S01]  /*1b30*/  IMAD R250, R16.reuse, UR5, R250 ;  /* 0x0000000510fa7c24 */ /* 0x040fe2000f8e02fa */
[----:B------:R-:W-:Y:S01]  /*1b40*/  LEA.HI.X.SX32 R7, R7, UR36, 0x1, P0 ;  /* 0x0000002407077c11 */ /* 0x000fe200080f0eff */
[----:B------:R-:W-:Y:S01]  /*1b50*/  IMAD.WIDE.U32 R18, R16, UR4, R18 ;  /* 0x0000000410127c25 */ /* 0x000fe2000f8e0012 */
[----:B-----5:R-:W-:Y:S01]  /*1b60*/  LEA R8, P0, R4, UR8, 0x1 ;  /* 0x0000000804087c11 */ /* 0x020fe2000f8008ff */
[----:B------:R-:W-:Y:S02]  /*1b70*/  UIADD3 UR8, UPT, UPT, -UR33, UR34, URZ ;  /* 0x0000002221087290 */ /* 0x000fe4000fffe1ff */
[----:B------:R-:W-:Y:S01]  /*1b80*/  IMAD R248, R16, UR7, R248 ;  /* 0x0000000710f87c24 */ /* 0x000fe2000f8e02f8 */
[----:B--2---:R-:W-:Y:S01]  /*1b90*/  LEA R251, P2, R18, UR12, 0x1 ;  /* 0x0000000c12fb7c11 */ /* 0x004fe2000f8408ff */
[----:B------:R-:W-:Y:S01]  /*1ba0*/  IMAD.WIDE.U32 R16, R16, UR6, R20 ;  /* 0x0000000610107c25 */ /* 0x000fe2000f8e0014 */
[----:B------:R-:W-:Y:S01]  /*1bb0*/  LEA.HI.X R7, R4, UR9, R7, 0x1, P0 ;  /* 0x0000000904077c11 */ /* 0x000fe200080f0c07 */
[----:B------:R-:W-:Y:S01]  /*1bc0*/  UIADD3 UR9, UPT, UPT, -UR27, UR30, URZ ;  /* 0x0000001e1b097290 */ /* 0x000fe2000fffe1ff */
[----:B------:R-:W-:Y:S01]  /*1bd0*/  ISETP.GE.AND P0, PT, R6, UR8, PT ;  /* 0x0000000806007c0c */ /* 0x000fe2000bf06270 */
[----:B------:R-:W-:Y:S01]  /*1be0*/  IMAD.IADD R248, R17, 0x1, R248 ;  /* 0x0000000111f87824 */ /* 0x000fe200078e02f8 */
[----:B----4-:R-:W-:Y:S01]  /*1bf0*/  LEA R249, P1, R16, UR10, 0x1 ;  /* 0x0000000a10f97c11 */ /* 0x010fe2000f8208ff */
[----:B------:R-:W-:Y:S01]  /*1c00*/  IMAD.IADD R250, R19, 0x1, R250 ;  /* 0x0000000113fa7824 */ /* 0x000fe200078e02fa */
[----:B------:R-:W-:Y:S01]  /*1c10*/  UMOV UR10, 0x400 ;  /* 0x00000400000a7882 */ /* 0x000fe20000000000 */
[----:B------:R-:W-:Y:S01]  /*1c20*/  IMAD.WIDE.U32 R12, R12, 0x40, R10 ;  /* 0x000000400c0c7825 */ /* 0x000fe200078e000a */
[----:B------:R-:W-:Y:S01]  /*1c30*/  LEA.HI.X R248, R16, UR11, R248, 0x1, P1 ;  /* 0x0000000b10f87c11 */ /* 0x000fe200088f0cf8 */
[----:B-1----:R-:W-:Y:S01]  /*1c40*/  ULEA UR10, UR18, UR10, 0x18 ;  /* 0x0000000a120a7291 */ /* 0x002fe2000f8ec0ff */
[----:B------:R-:W-:Y:S01]  /*1c50*/  ISETP.GE.AND P1, PT, R10, UR8, PT ;  /* 0x000000080a007c0c */ /* 0x000fe2000bf26270 */
[----:B------:R-:W-:Y:S01]  /*1c60*/  IMAD.U32 R16, RZ, RZ, UR19 ;  /* 0x00000013ff107e24 */ /* 0x000fe2000f8e00ff */
[----:B------:R-:W-:Y:S01]  /*1c70*/  LEA.HI.X R250, R18, UR13, R250, 0x1, P2 ;  /* 0x0000000d12fa7c11 */ /* 0x000fe200090f0cfa */
[C---:B------:R-:W-:Y:S01]  /*1c80*/  VIADD R5, R10.reuse, 0x20 ;  /* 0x000000200a057836 */ /* 0x040fe20000000000 */
[----:B------:R-:W-:Y:S01]  /*1c90*/  ISETP.GE.AND P6, PT, R10, UR9, PT ;  /* 0x000000090a007c0c */ /* 0x000fe2000bfc6270 */
[----:B------:R-:W-:Y:S01]  /*1ca0*/  IMAD R17, R16, UR32, R15 ;  /* 0x0000002010117c24 */ /* 0x000fe2000f8e020f */
[----:B------:R-:W-:-:S07]  /*1cb0*/  LEA R252, R252, UR10, 0x1 ;  /* 0x0000000afcfc7c11 */ /* 0x000fce000f8e08ff */
[----:B---3--:R-:W-:Y:S05]  /*1cc0*/  @P1 BRA `(.L_x_901) ;  /* 0x0000000000881947 */ /* 0x008fea0003800000 */
        /* <DEDUP_REMOVED lines=34> */
.L_x_901:
[----:B------:R-:W-:Y:S05]  /*1ef0*/  BSYNC.RECONVERGENT B0 ;  /* 0x0000000000007941 */ /* 0x000fea0003800200 */
.L_x_900:
[----:B------:R-:W-:Y:S01]  /*1f00*/  USHF.L.U64.HI UR11, UR16, 0x6, UR17 ;  /* 0x00000006100b7899 */ /* 0x000fe20008010211 */
[----:B------:R-:W-:Y:S01]  /*1f10*/  BSSY.RECONVERGENT B0, `(.L_x_902) ;  /* 0x0000029000007945 */ /* 0x000fe20003800200 */
[----:B------:R-:W-:Y:S02]  /*1f20*/  ISETP.GE.AND P1, PT, R5, UR8, PT ;  /* 0x0000000805007c0c */ /* 0x000fe4000bf26270 */
        /* <DEDUP_REMOVED lines=39> */
.L_x_903:
[----:B------:R-:W-:Y:S05]  /*21a0*/  BSYNC.RECONVERGENT B0 ;  /* 0x0000000000007941 */ /* 0x000fea0003800200 */
.L_x_902:
        /* <DEDUP_REMOVED lines=41> */
.L_x_905:
[----:B------:R-:W-:Y:S05]  /*2440*/  BSYNC.RECONVERGENT B0 ;  /* 0x0000000000007941 */ /* 0x000fea0003800200 */
.L_x_904:
        /* <DEDUP_REMOVED lines=40> */
.L_x_907:
[----:B------:R-:W-:Y:S05]  /*26d0*/  BSYNC.RECONVERGENT B0 ;  /* 0x0000000000007941 */ /* 0x000fea0003800200 */
.L_x_906:
[----:B------:R-:W-:Y:S01]  /*26e0*/  UIMAD UR5, UR11, UR28, URZ ;  /* 0x0000001c0b0572a4 */ /* 0x000fe2000f8e02ff */
[----:B------:R-:W-:Y:S03]  /*26f0*/  BSSY.RECONVERGENT B0, `(.L_x_908) ;  /* 0x0000021000007945 */ /* 0x000fe60003800200 */
[----:B------:R-:W-:Y:S01]  /*2700*/  UIADD3 UR5, UPT, UPT, UR19, UR5, URZ ;  /* 0x0000000513057290 */ /* 0x000fe2000fffe0ff */
[----:B------:R-:W-:Y:S11]  /*2710*/  @P6 BRA `(.L_x_909) ;  /* 0x0000000000786947 */ /* 0x000ff60003800000 */
        /* <DEDUP_REMOVED lines=30> */
.L_x_909:
[----:B------:R-:W-:Y:S05]  /*2900*/  BSYNC.RECONVERGENT B0 ;  /* 0x0000000000007941 */ /* 0x000fea0003800200 */
.L_x_908:
        /* <DEDUP_REMOVED lines=37> */
.L_x_911:
[----:B------:R-:W-:Y:S05]  /*2b60*/  BSYNC.RECONVERGENT B0 ;  /* 0x0000000000007941 */ /* 0x000fea0003800200 */
.L_x_910:
        /* <DEDUP_REMOVED lines=37> */
.L_x_913:
[----:B------:R-:W-:Y:S05]  /*2dc0*/  BSYNC.RECONVERGENT B0 ;  /* 0x0000000000007941 */ /* 0x000fea0003800200 */
.L_x_912:
        /* <DEDUP_REMOVED lines=37> */
.L_x_915:
[----:B------:R-:W-:Y:S05]  /*3020*/  BSYNC.RECONVERGENT B0 ;  /* 0x0000000000007941 */ /* 0x000fea0003800200 */
.L_x_914:
[----:B------:R-:W-:Y:S01]  /*3030*/  IMAD.SHL.U32 R79, R3, 0x40, RZ ;  /* 0x00000040034f7824 */ /* 0x000fe200078e00ff */
[----:B------:R-:W0:Y:S01]  /*3040*/  LDGDEPBAR ;  /* 0x00000000000079af */ /* 0x000e220000000000 */
[----:B----4-:R-:W-:Y:S01]  /*3050*/  IMAD.MOV.U32 R11, RZ, RZ, R7 ;  /* 0x000000ffff0b7224 */ /* 0x010fe200078e0007 */
[----:B------:R-:W-:Y:S01]  /*3060*/  UIMAD.WIDE.U32 UR34, UR34, UR28, URZ ;  /* 0x0000001c222272a5 */ /* 0x000fe2000f8e00ff */
[----:B------:R-:W-:Y:S01]  /*3070*/  LOP3.LUT R78, R213, 0x8, RZ, 0xc0, !PT ;  /* 0x00000008d54e7812 */ /* 0x000fe200078ec0ff */
[----:B------:R-:W-:Y:S01]  /*3080*/  UIMAD UR5, UR33, UR28, URZ ;  /* 0x0000001c210572a4 */ /* 0x000fe2000f8e02ff */
[----:B------:R-:W-:Y:S01]  /*3090*/  LOP3.LUT R10, R79, 0x1c0, RZ, 0xc0, !PT ;  /* 0x000001c04f0a7812 */ /* 0x000fe200078ec0ff */
[----:B------:R-:W-:Y:S01]  /*30a0*/  BSSY.RECONVERGENT B0, `(.L_x_916) ;  /* 0x000002d000007945 */ /* 0x000fe20003800200 */
[----:B------:R-:W-:Y:S01]  /*30b0*/  SHF.R.U32.HI R82, RZ, 0x5, R3 ;  /* 0x00000005ff527819 */ /* 0x000fe20000011603 */
[----:B------:R-:W-:Y:S01]  /*30c0*/  UIADD3 UR5, UPT, UPT, UR35, UR5, URZ ;  /* 0x0000000523057290 */ /* 0x000fe2000fffe0ff */
[----:B------:R-:W-:Y:S01]  /*30d0*/  LOP3.LUT R9, R10, 0x38, R9, 0xf8, !PT ;  /* 0x000000380a097812 */ /* 0x000fe200078ef809 */
[----:B------:R-:W-:-:S03]  /*30e0*/  IMAD.MOV.U32 R10, RZ, RZ, R8 ;  /* 0x000000ffff0a7224 */ /* 0x000fc600078e0008 */
[----:B------:R-:W-:Y:S02]  /*30f0*/  LOP3.LUT R78, R9, R78, RZ, 0x3c, !PT ;  /* 0x0000004e094e7212 */ /* 0x000fe400078e3cff */
[----:B------:R4:W-:Y:S01]  /*3100*/  STL.64 [R1+0x10], R10 ;  /* 0x0000100a01007387 */ /* 0x0009e20000100a00 */
[----:B------:R-:W-:-:S04]  /*3110*/  DEPBAR.LE SB0, 0x0 ;  /* 0x000080000000791a */ /* 0x000fc80000000000 */
[----:B------:R-:W-:Y:S06]  /*3120*/  BAR.SYNC.DEFER_BLOCKING 0x0 ;  /* 0x0000000000007b1d */ /* 0x000fec0000010000 */
[----:B------:R-:W-:Y:S05]  /*3130*/  @P6 BRA `(.L_x_917) ;  /* 0x00000000007c6947 */ /* 0x000fea0003800000 */
        /* <DEDUP_REMOVED lines=31> */
.L_x_917:
[----:B------:R1:W-:Y:S04]  /*3330*/  STS.128 [R252+0x10000], RZ ;  /* 0x010000fffc007388 */ /* 0x0003e80000000c00 */
[----:B------:R1:W-:Y:S04]  /*3340*/  STS.128 [R252+0x12000], RZ ;  /* 0x012000fffc007388 */ /* 0x0003e80000000c00 */
[----:B------:R1:W-:Y:S04]  /*3350*/  STS.128 [R252+0x14000], RZ ;  /* 0x014000fffc007388 */ /* 0x0003e80000000c00 */
[----:B------:R1:W-:Y:S02]  /*3360*/  STS.128 [R252+0x16000], RZ ;  /* 0x016000fffc007388 */ /* 0x0003e40000000c00 */
.L_x_918:
[----:B------:R-:W-:Y:S05]  /*3370*/  BSYNC.RECONVERGENT B0 ;  /* 0x0000000000007941 */ /* 0x000fea0003800200 */
.L_x_916:
        /* <DEDUP_REMOVED lines=46> */
.L_x_920:
[----:B------:R-:W-:Y:S05]  /*3660*/  BSYNC.RECONVERGENT B0 ;  /* 0x0000000000007941 */ /* 0x000fea0003800200 */
.L_x_919:
        /* <DEDUP_REMOVED lines=41> */
.L_x_922:
[----:B------:R-:W-:Y:S05]  /*3900*/  BSYNC.RECONVERGENT B0 ;  /* 0x0000000000007941 */ /* 0x000fea0003800200 */
.L_x_921:
        /* <DEDUP_REMOVED lines=41> */
.L_x_924:
[----:B------:R-:W-:Y:S05]  /*3ba0*/  BSYNC.RECONVERGENT B0 ;  /* 0x0000000000007941 */ /* 0x000fea0003800200 */
.L_x_923:
[----:B------:R-:W-:Y:S01]  /*3bb0*/  LDSM.16.M88.4 R64, [R89] ;  /* 0x000000005940783b */ /* 0x000fe20000000200 */
[----:B------:R-:W-:Y:S01]  /*3bc0*/  IMAD.MOV.U32 R76, RZ, RZ, 0x20 ;  /* 0x00000020ff4c7424 */ /* 0x000fe200078e00ff */
[C---:B------:R-:W-:Y:S01]  /*3bd0*/  LOP3.LUT P6, RZ, R3.reuse, 0x2, RZ, 0xc0, !PT ;  /* 0x0000000203ff7812 */ /* 0x040fe200078cc0ff */
[----:B------:R-:W-:Y:S01]  /*3be0*/  VIADD R83, R88, UR10 ;  /* 0x0000000a58537c36 */ /* 0x000fe20008000000 */
[----:B------:R-:W5:Y:S01]  /*3bf0*/  LDSM.16.M88.4 R36, [R88+UR10+0x8000] ;  /* 0x0080000a5824783b */ /* 0x000f620008000200 */
[----:B------:R-:W-:Y:S01]  /*3c00*/  IMAD.MOV.U32 R77, RZ, RZ, 0x40 ;  /* 0x00000040ff4d7424 */ /* 0x000fe200078e00ff */
[----:B------:R-:W-:Y:S01]  /*3c10*/  SEL R76, R76, 0xffffffe0, !P6 ;  /* 0xffffffe04c4c7807 */ /* 0x000fe20007000000 */
[----:B------:R-:W-:Y:S01]  /*3c20*/  VIADD R90, R90, UR27 ;  /* 0x0000001b5a5a7c36 */ /* 0x000fe20008000000 */
[----:B------:R-:W5:Y:S01]  /*3c30*/  LDSM.16.M88.4 R28, [R88+UR10+0x8800] ;  /* 0x0088000a581c783b */ /* 0x000f620008000200 */
[----:B------:R-:W-:Y:S01]  /*3c40*/  LOP3.LUT P0, RZ, R3, 0x4, RZ, 0xc0, !PT ;  /* 0x0000000403ff7812 */ /* 0x000fe2000780c0ff */
[----:B------:R-:W-:Y:S01]  /*3c50*/  UISETP.GE.U32.AND UP1, UPT, UR30, 0x41, UPT ;  /* 0x000000411e00788c */ /* 0x000fe2000bf26070 */
[--C-:B------:R-:W-:Y:S01]  /*3c60*/  IMAD.IADD R87, R89, 0x1, R76.reuse ;  /* 0x0000000159577824 */ /* 0x100fe200078e024c */
[----:B-123--:R-:W1:Y:S01]  /*3c70*/  LDSM.16.M88.4 R20, [R88+UR10+0x9000] ;  /* 0x0090000a5814783b */ /* 0x00ee620008000200 */
[----:B------:R-:W-:Y:S01]  /*3c80*/  IMAD.IADD R84, R83, 0x1, R76 ;  /* 0x0000000153547824 */ /* 0x000fe200078e024c */
[----:B------:R-:W-:Y:S01]  /*3c90*/  SEL R77, R77, 0xffffffc0, !P0 ;  /* 0xffffffc04d4d7807 */ /* 0x000fe20004000000 */
[----:B------:R-:W2:Y:S01]  /*3ca0*/  LDCU.U8 UR4, c[0x0][0x4f8] ;  /* 0x00009f00ff0477ac */ /* 0x000ea20008000000 */
[----:B----4-:R-:W3:Y:S01]  /*3cb0*/  LDSM.16.M88.4 R8, [R88+UR10+0x9800] ;  /* 0x0098000a5808783b */ /* 0x010ee20008000200 */
[----:B------:R-:W-:-:S02]  /*3cc0*/  ISETP.GE.AND P1, PT, R90, UR30, PT ;  /* 0x0000001e5a007c0c */ /* 0x000fc4000bf26270 */
[--C-:B------:R-:W-:Y:S01]  /*3cd0*/  IMAD.IADD R86, R89, 0x1, R77.reuse ;  /* 0x0000000159567824 */ /* 0x100fe200078e024d */
[----:B------:R-:W-:Y:S01]  /*3ce0*/  LDSM.16.M88.4 R48, [R87] ;  /* 0x000000005730783b */ /* 0x000fe20000000200 */
[----:B------:R-:W-:Y:S02]  /*3cf0*/  IMAD.IADD R83, R83, 0x1, R77 ;  /* 0x0000000153537824 */ /* 0x000fe400078e024d */
[C---:B------:R-:W-:Y:S01]  /*3d00*/  IMAD.IADD R85, R76.reuse, 0x1, R86 ;  /* 0x000000014c557824 */ /* 0x040fe200078e0256 */
[----:B------:R-:W4:Y:S01]  /*3d10*/  LDSM.16.M88.4 R4, [R84+0x8000] ;  /* 0x008000005404783b */ /* 0x000f220000000200 */
[----:B------:R-:W-:-:S03]  /*3d20*/  IMAD.IADD R3, R76, 0x1, R83 ;  /* 0x000000014c037824 */ /* 0x000fc600078e0253 */
[----:B------:R-:W2:Y:S04]  /*3d30*/  LDSM.16.M88.4 R56, [R84+0x8800] ;  /* 0x008800005438783b */ /* 0x000ea80000000200 */
[----:B------:R-:W2:Y:S04]  /*3d40*/  LDSM.16.M88.4 R52, [R84+0x9000] ;  /* 0x009000005434783b */ /* 0x000ea80000000200 */
[----:B------:R-:W2:Y:S04]  /*3d50*/  LDSM.16.M88.4 R60, [R84+0x9800] ;  /* 0x00980000543c783b */ /* 0x000ea80000000200 */
[----:B------:R-:W-:Y:S01]  /*3d60*/  LDSM.16.M88.4 R12, [R83+0x8800] ;  /* 0x00880000530c783b */ /* 0x000fe20000000200 */
[C---:B-----5:R-:W-:Y:S03]  /*3d70*/  HMMA.16816.F32 R40, R64.reuse, R36, RZ ;  /* 0x000000244028723c */ /* 0x060fe600000018ff */
[----:B------:R-:W-:Y:S04]  /*3d80*/  LDSM.16.M88.4 R44, [R83+0x8000] ;  /* 0x00800000532c783b */ /* 0x000fe80000000200 */
[----:B------:R-:W-:Y:S01]  /*3d90*/  LDSM.16.M88.4 R68, [R83+0x9800] ;  /* 0x009800005344783b */ /* 0x000fe20000000200 */
[C---:B------:R-:W-:Y:S03]  /*3da0*/  HMMA.16816.F32 R32, R64.reuse, R28, RZ ;  /* 0x0000001c4020723c */ /* 0x040fe600000018ff */
[----:B------:R-:W-:Y:S04]  /*3db0*/  LDSM.16.M88.4 R72, [R88+UR10+0xb000] ;  /* 0x00b0000a5848783b */ /* 0x000fe80008000200 */
[----:B------:R-:W0:Y:S01]  /*3dc0*/  LDGDEPBAR ;  /* 0x00000000000079af */ /* 0x000e220000000000 */
[C---:B-1----:R-:W-:Y:S08]  /*3dd0*/  HMMA.16816.F32 R24, R64.reuse, R20, RZ ;  /* 0x000000144018723c */ /* 0x042ff000000018ff */
[C---:B------:R-:W-:Y:S08]  /*3de0*/  HMMA.16816.F32 R36, R64.reuse, R38, RZ ;  /* 0x000000264024723c */ /* 0x040ff000000018ff */
[C---:B------:R-:W-:Y:S08]  /*3df0*/  HMMA.16816.F32 R28, R64.reuse, R30, RZ ;  /* 0x0000001e401c723c */ /* 0x040ff000000018ff */
[C---:B------:R-:W-:Y:S08]  /*3e00*/  HMMA.16816.F32 R20, R64.reuse, R22, RZ ;  /* 0x000000164014723c */ /* 0x040ff000000018ff */
[C---:B---3--:R-:W-:Y:S08]  /*3e10*/  HMMA.16816.F32 R16, R64.reuse, R8, RZ ;  /* 0x000000084010723c */ /* 0x048ff000000018ff */
[----:B------:R-:W-:Y:S01]  /*3e20*/  HMMA.16816.F32 R64, R64, R10, RZ ;  /* 0x0000000a4040723c */ /* 0x000fe200000018ff */
[----:B------:R-:W1:Y:S07]  /*3e30*/  LDSM.16.M88.4 R8, [R86] ;  /* 0x000000005608783b */ /* 0x000e6e0000000200 */
[C---:B----4-:R-:W-:Y:S08]  /*3e40*/  HMMA.16816.F32 R40, R48.reuse, R4, R40 ;  /* 0x000000043028723c */ /* 0x050ff00000001828 */
[C---:B------:R-:W-:Y:S01]  /*3e50*/  HMMA.16816.F32 R36, R48.reuse, R6, R36 ;  /* 0x000000063024723c */ /* 0x040fe20000001824 */
[----:B------:R-:W3:Y:S07]  /*3e60*/  LDSM.16.M88.4 R4, [R83+0x9000] ;  /* 0x009000005304783b */ /* 0x000eee0000000200 */
[C---:B--2---:R-:W-:Y:S08]  /*3e70*/  HMMA.16816.F32 R32, R48.reuse, R56, R32 ;  /* 0x000000383020723c */ /* 0x044ff00000001820 */
[C---:B------:R-:W-:Y:S01]  /*3e80*/  HMMA.16816.F32 R28, R48.reuse, R58, R28 ;  /* 0x0000003a301c723c */ /* 0x040fe2000000181c */
[----:B------:R-:W-:Y:S07]  /*3e90*/  LDSM.16.M88.4 R56, [R85] ;  /* 0x000000005538783b */ /* 0x000fee0000000200 */
[C---:B------:R-:W-:Y:S08]  /*3ea0*/  HMMA.16816.F32 R24, R48.reuse, R52, R24 ;  /* 0x000000343018723c */ /* 0x040ff00000001818 */
[C---:B------:R-:W-:Y:S01]  /*3eb0*/  HMMA.16816.F32 R20, R48.reuse, R54, R20 ;  /* 0x000000363014723c */ /* 0x040fe20000001814 */
[----:B------:R-:W2:Y:S07]  /*3ec0*/  LDSM.16.M88.4 R52, [R3+0x8000] ;  /* 0x008000000334783b */ /* 0x000eae0000000200 */
        /* <DEDUP_REMOVED lines=10> */
[C---:B---3--:R-:W-:Y:S08]  /*3f70*/  HMMA.16816.F32 R24, R8.reuse, R4, R24 ;  /* 0x000000040818723c */ /* 0x048ff00000001818 */
[C---:B------:R-:W-:Y:S01]  /*3f80*/  HMMA.16816.F32 R20, R8.reuse, R6, R20 ;  /* 0x000000060814723c */ /* 0x040fe20000001814 */
[----:B------:R-:W3:Y:S07]  /*3f90*/  LDSM.16.M88.4 R4, [R89+0x2000] ;  /* 0x002000005904783b */ /* 0x000eee0000000200 */
[C---:B------:R-:W-:Y:S08]  /*3fa0*/  HMMA.16816.F32 R16, R8.reuse, R68, R16 ;  /* 0x000000440810723c */ /* 0x040ff00000001810 */
[----:B------:R-:W-:Y:S01]  /*3fb0*/  HMMA.16816.F32 R64, R8, R70, R64 ;  /* 0x000000460840723c */ /* 0x000fe20000001840 */
[----:B------:R-:W5:Y:S04]  /*3fc0*/  LDSM.16.M88.4 R8, [R88+UR10+0xa800] ;  /* 0x00a8000a5808783b */ /* 0x000f680008000200 */
[----:B------:R-:W-:Y:S03]  /*3fd0*/  LDSM.16.M88.4 R68, [R84+0xa800] ;  /* 0x00a800005444783b */ /* 0x000fe60000000200 */
[C---:B--2---:R-:W-:Y:S08]  /*3fe0*/  HMMA.16816.F32 R40, R56.reuse, R52, R40 ;  /* 0x000000343828723c */ /* 0x044ff00000001828 */
[C---:B------:R-:W-:Y:S01]  /*3ff0*/  HMMA.16816.F32 R36, R56.reuse, R54, R36 ;  /* 0x000000363824723c */ /* 0x040fe20000001824 */
[----:B------:R-:W2:Y:S07]  /*4000*/  LDSM.16.M88.4 R52, [R88+UR10+0xb800] ;  /* 0x00b8000a5834783b */ /* 0x000eae0008000200 */
        /* <DEDUP_REMOVED lines=8> */
[----:B------:R-:W4:Y:S04]  /*4090*/  LDSM.16.M88.4 R60, [R84+0xb000] ;  /* 0x00b00000543c783b */ /* 0x000f280000000200 */
[----:B------:R-:W4:Y:S03]  /*40a0*/  LDSM.16.M88.4 R56, [R84+0xb800] ;  /* 0x00b800005438783b */ /* 0x000f260000000200 */
[C---:B---3--:R-:W-:Y:S08]  /*40b0*/  HMMA.16816.F32 R40, R4.reuse, R44, R40 ;  /* 0x0000002c0428723c */ /* 0x048ff00000001828 */
[C---:B------:R-:W-:Y:S01]  /*40c0*/  HMMA.16816.F32 R36, R4.reuse, R46, R36 ;  /* 0x0000002e0424723c */ /* 0x040fe20000001824 */
[----:B------:R-:W-:Y:S07]  /*40d0*/  LDSM.16.M88.4 R44, [R86+0x2000] ;  /* 0x00200000562c783b */ /* 0x000fee0000000200 */
[C---:B-----5:R-:W-:Y:S08]  /*40e0*/  HMMA.16816.F32 R32, R4.reuse, R8, R32 ;  /* 0x000000080420723c */ /* 0x060ff00000001820 */
[C---:B------:R-:W-:Y:S01]  /*40f0*/  HMMA.16816.F32 R28, R4.reuse, R10, R28 ;  /* 0x0000000a041c723c */ /* 0x040fe2000000181c */
[----:B------:R-:W3:Y:S07]  /*4100*/  LDSM.16.M88.4 R8, [R83+0xa000] ;  /* 0x00a000005308783b */ /* 0x000eee0000000200 */
[C---:B------:R-:W-:Y:S08]  /*4110*/  HMMA.16816.F32 R24, R4.reuse, R72, R24 ;  /* 0x000000480418723c */ /* 0x040ff00000001818 */
[C---:B------:R-:W-:Y:S01]  /*4120*/  HMMA.16816.F32 R20, R4.reuse, R74, R20 ;  /* 0x0000004a0414723c */ /* 0x040fe20000001814 */
[----:B------:R-:W-:Y:S07]  /*4130*/  LDSM.16.M88.4 R72, [R3+0xb800] ;  /* 0x00b800000348783b */ /* 0x000fee0000000200 */
        /* <DEDUP_REMOVED lines=13> */
[C---:B------:R-:W-:Y:S08]  /*4210*/  HMMA.16816.F32 R16, R12.reuse, R56, R16 ;  /* 0x000000380c10723c */ /* 0x040ff00000001810 */
[----:B------:R-:W-:Y:S01]  /*4220*/  HMMA.16816.F32 R64, R12, R58, R64 ;  /* 0x0000003a0c40723c */ /* 0x000fe20000001840 */
[----:B------:R-:W4:Y:S04]  /*4230*/  LDSM.16.M88.4 R12, [R3+0xa000] ;  /* 0x00a00000030c783b */ /* 0x000f280000000200 */
[----:B------:R-:W-:Y:S03]  /*4240*/  LDSM.16.M88.4 R56, [R88+UR10+0xc000] ;  /* 0x00c0000a5838783b */ /* 0x000fe60008000200 */
        /* <DEDUP_REMOVED lines=8> */
[----:B------:R-:W5:Y:S07]  /*42d0*/  LDSM.16.M88.4 R52, [R88+UR10+0xc800] ;  /* 0x00c8000a5834783b */ /* 0x000f6e0008000200 */
[C---:B-1----:R-:W-:Y:S08]  /*42e0*/  HMMA.16816.F32 R16, R44.reuse, R48, R16 ;  /* 0x000000302c10723c */ /* 0x042ff00000001810 */
[----:B------:R-:W-:Y:S01]  /*42f0*/  HMMA.16816.F32 R64, R44, R50, R64 ;  /* 0x000000322c40723c */ /* 0x000fe20000001840 */
[----:B------:R-:W1:Y:S04]  /*4300*/  LDSM.16.M88.4 R44, [R88+UR10+0xd800] ;  /* 0x00d8000a582c783b */ /* 0x000e680008000200 */
[----:B------:R-:W-:Y:S03]  /*4310*/  LDSM.16.M88.4 R48, [R88+UR10+0xd000] ;  /* 0x00d0000a5830783b */ /* 0x000fe60008000200 */
[C---:B----4-:R-:W-:Y:S08]  /*4320*/  HMMA.16816.F32 R40, R68.reuse, R12, R40 ;  /* 0x0000000c4428723c */ /* 0x050ff00000001828 */
[C---:B------:R-:W-:Y:S01]  /*4330*/  HMMA.16816.F32 R36, R68.reuse, R14, R36 ;  /* 0x0000000e4424723c */ /* 0x040fe20000001824 */
[----:B------:R-:W-:Y:S07]  /*4340*/  LDSM.16.M88.4 R12, [R87+0x4000] ;  /* 0x00400000570c783b */ /* 0x000fee0000000200 */
[C---:B---3--:R-:W-:Y:S08]  /*4350*/  HMMA.16816.F32 R32, R68.reuse, R8, R32 ;  /* 0x000000084420723c */ /* 0x048ff00000001820 */
[C---:B------:R-:W-:Y:S01]  /*4360*/  HMMA.16816.F32 R28, R68.reuse, R10, R28 ;  /* 0x0000000a441c723c */ /* 0x040fe2000000181c */
[----:B------:R-:W3:Y:S07]  /*4370*/  LDSM.16.M88.4 R8, [R84+0xc000] ;  /* 0x00c000005408783b */ /* 0x000eee0000000200 */
[C---:B--2---:R-:W-:Y:S08]  /*4380*/  HMMA.16816.F32 R24, R68.reuse, R4, R24 ;  /* 0x000000044418723c */ /* 0x044ff00000001818 */
[C---:B------:R-:W-:Y:S01]  /*4390*/  HMMA.16816.F32 R20, R68.reuse, R6, R20 ;  /* 0x000000064414723c */ /* 0x040fe20000001814 */
[----:B------:R-:W2:Y:S07]  /*43a0*/  LDSM.16.M88.4 R4, [R84+0xc800] ;  /* 0x00c800005404783b */ /* 0x000eae0000000200 */
[C---:B------:R-:W-:Y:S08]  /*43b0*/  HMMA.16816.F32 R16, R68.reuse, R72, R16 ;  /* 0x000000484410723c */ /* 0x040ff00000001810 */
[----:B------:R-:W-:Y:S01]  /*43c0*/  HMMA.16816.F32 R64, R68, R74, R64 ;  /* 0x0000004a4440723c */ /* 0x000fe20000001840 */
[----:B------:R-:W4:Y:S04]  /*43d0*/  LDSM.16.M88.4 R68, [R84+0xd000] ;  /* 0x00d000005444783b */ /* 0x000f280000000200 */
[----:B------:R-:W-:Y:S03]  /*43e0*/  LDSM.16.M88.4 R72, [R87+0x6000] ;  /* 0x006000005748783b */ /* 0x000fe60000000200 */
[C---:B------:R-:W-:Y:S08]  /*43f0*/  HMMA.16816.F32 R40, R60.reuse, R56, R40 ;  /* 0x000000383c28723c */ /* 0x040ff00000001828 */
[C---:B------:R-:W-:Y:S01]  /*4400*/  HMMA.16816.F32 R36, R60.reuse, R58, R36 ;  /* 0x0000003a3c24723c */ /* 0x040fe20000001824 */
[----:B------:R-:W4:Y:S07]  /*4410*/  LDSM.16.M88.4 R56, [R84+0xd800] ;  /* 0x00d800005438783b */ /* 0x000f2e0000000200 */
[C---:B-----5:R-:W-:Y:S08]  /*4420*/  HMMA.16816.F32 R32, R60.reuse, R52, R32 ;  /* 0x000000343c20723c */ /* 0x060ff00000001820 */
[C---:B------:R-:W-:Y:S01]  /*4430*/  HMMA.16816.F32 R28, R60.reuse, R54, R28 ;  /* 0x000000363c1c723c */ /* 0x040fe2000000181c */
[----:B------:R-:W-:Y:S07]  /*4440*/  LDSM.16.M88.4 R52, [R83+0xd800] ;  /* 0x00d800005334783b */ /* 0x000fee0000000200 */
[C---:B-1----:R-:W-:Y:S08]  /*4450*/  HMMA.16816.F32 R16, R60.reuse, R44, R16 ;  /* 0x0000002c3c10723c */ /* 0x042ff00000001810 */
[----:B------:R-:W-:Y:S01]  /*4460*/  HMMA.16816.F32 R64, R60, R46, R64 ;  /* 0x0000002e3c40723c */ /* 0x000fe20000001840 */
[----:B------:R-:W-:Y:S07]  /*4470*/  LDSM.16.M88.4 R44, [R86+0x4000] ;  /* 0x00400000562c783b */ /* 0x000fee0000000200 */
[C---:B---3--:R-:W-:Y:S08]  /*4480*/  HMMA.16816.F32 R40, R12.reuse, R8, R40 ;  /* 0x000000080c28723c */ /* 0x048ff00000001828 */
[----:B------:R-:W-:Y:S01]  /*4490*/  HMMA.16816.F32 R36, R12, R10, R36 ;  /* 0x0000000a0c24723c */ /* 0x000fe20000001824 */
[----:B------:R-:W1:Y:S07]  /*44a0*/  LDSM.16.M88.4 R8, [R83+0xc000] ;  /* 0x00c000005308783b */ /* 0x000e6e0000000200 */
        /* <DEDUP_REMOVED lines=9> */
[----:B------:R-:W-:Y:S07]  /*4540*/  LDSM.16.M88.4 R68, [R88+UR10+0xf800] ;  /* 0x00f8000a5844783b */ /* 0x000fee0008000200 */
[C---:B------:R-:W-:Y:S08]  /*4550*/  HMMA.16816.F32 R16, R12.reuse, R56, R16 ;  /* 0x000000380c10723c */ /* 0x040ff00000001810 */
[----:B------:R-:W-:Y:S01]  /*4560*/  HMMA.16816.F32 R64, R12, R58, R64 ;  /* 0x0000003a0c40723c */ /* 0x000fe20000001840 */
[----:B------:R-:W-:Y:S04]  /*4570*/  LDSM.16.M88.4 R56, [R85+0x4000] ;  /* 0x004000005538783b */ /* 0x000fe80000000200 */
[----:B------:R-:W4:Y:S03]  /*4580*/  LDSM.16.M88.4 R12, [R3+0xc000] ;  /* 0x00c00000030c783b */ /* 0x000f260000000200 */
[C---:B-1----:R-:W-:Y:S08]  /*4590*/  HMMA.16816.F32 R40, R44.reuse, R8, R40 ;  /* 0x000000082c28723c */ /* 0x042ff00000001828 */
[C---:B------:R-:W-:Y:S01]  /*45a0*/  HMMA.16816.F32 R36, R44.reuse, R10, R36 ;  /* 0x0000000a2c24723c */ /* 0x040fe20000001824 */
[----:B------:R-:W1:Y:S07]  /*45b0*/  LDSM.16.M88.4 R8, [R3+0xc800] ;  /* 0x00c800000308783b */ /* 0x000e6e0000000200 */
        /* <DEDUP_REMOVED lines=8> */
[----:B------:R-:W5:Y:S04]  /*4640*/  LDSM.16.M88.4 R52, [R88+UR10+0xe000] ;  /* 0x00e0000a5834783b */ /* 0x000f680008000200 */
[----:B------:R-:W-:Y:S03]  /*4650*/  LDSM.16.M88.4 R44, [R88+UR10+0xe800] ;  /* 0x00e8000a582c783b */ /* 0x000fe60008000200 */
[C---:B----4-:R-:W-:Y:S08]  /*4660*/  HMMA.16816.F32 R40, R56.reuse, R12, R40 ;  /* 0x0000000c3828723c */ /* 0x050ff00000001828 */
[C---:B------:R-:W-:Y:S01]  /*4670*/  HMMA.16816.F32 R36, R56.reuse, R14, R36 ;  /* 0x0000000e3824723c */ /* 0x040fe20000001824 */
[----:B------:R-:W4:Y:S07]  /*4680*/  LDSM.16.M88.4 R12, [R88+UR10+0xf000] ;  /* 0x00f0000a580c783b */ /* 0x000f2e0008000200 */
[C---:B-1----:R-:W-:Y:S08]  /*4690*/  HMMA.16816.F32 R32, R56.reuse, R8, R32 ;  /* 0x000000083820723c */ /* 0x042ff00000001820 */
[C---:B------:R-:W-:Y:S01]  /*46a0*/  HMMA.16816.F32 R28, R56.reuse, R10, R28 ;  /* 0x0000000a381c723c */ /* 0x040fe2000000181c */
[----:B------:R-:W1:Y:S07]  /*46b0*/  LDSM.16.M88.4 R8, [R84+0xe000] ;  /* 0x00e000005408783b */ /* 0x000e6e0000000200 */
[C---:B---3--:R-:W-:Y:S08]  /*46c0*/  HMMA.16816.F32 R24, R56.reuse, R48, R24 ;  /* 0x000000303818723c */ /* 0x048ff00000001818 */
        /* <DEDUP_REMOVED lines=8> */
[----:B------:R-:W-:Y:S07]  /*4750*/  LDSM.16.M88.4 R52, [R86+0x6000] ;  /* 0x006000005634783b */ /* 0x000fee0000000200 */
[C---:B----4-:R-:W-:Y:S08]  /*4760*/  HMMA.16816.F32 R24, R60.reuse, R12, R24 ;  /* 0x0000000c3c18723c */ /* 0x050ff00000001818 */
[C---:B------:R-:W-:Y:S01]  /*4770*/  HMMA.16816.F32 R20, R60.reuse, R14, R20 ;  /* 0x0000000e3c14723c */ /* 0x040fe20000001814 */
[----:B------:R-:W3:Y:S07]  /*4780*/  LDSM.16.M88.4 R12, [R84+0xf000] ;  /* 0x00f00000540c783b */ /* 0x000eee0000000200 */
        /* <DEDUP_REMOVED lines=11> */
[----:B------:R-:W-:Y:S01]  /*4840*/  HMMA.16816.F32 R20, R72, R14, R20 ;  /* 0x0000000e4814723c */ /* 0x000fe20000001814 */
[----:B------:R-:W3:Y:S07]  /*4850*/  LDSM.16.M88.4 R12, [R3+0xe800] ;  /* 0x00e80000030c783b */ /* 0x000eee0000000200 */
[----:B------:R-:W-:Y:S08]  /*4860*/  HMMA.16816.F32 R40, R52, R48, R40 ;  /* 0x000000303428723c */ /* 0x000ff00000001828 */
[C---:B------:R-:W-:Y:S08]  /*4870*/  HMMA.16816.F32 R16, R60.reuse, R68, R16 ;  /* 0x000000443c10723c */ /* 0x040ff00000001810 */
[----:B------:R-:W-:Y:S01]  /*4880*/  HMMA.16816.F32 R64, R60, R70, R64 ;  /* 0x000000463c40723c */ /* 0x000fe20000001840 */
[----:B------:R-:W4:Y:S07]  /*4890*/  LDSM.16.M88.4 R60, [R83+0xf800] ;  /* 0x00f80000533c783b */ /* 0x000f2e0000000200 */
[C---:B------:R-:W-:Y:S08]  /*48a0*/  HMMA.16816.F32 R36, R52.reuse, R50, R36 ;  /* 0x000000323424723c */ /* 0x040ff00000001824 */
[C---:B-1----:R-:W-:Y:S08]  /*48b0*/  HMMA.16816.F32 R24, R52.reuse, R8, R24 ;  /* 0x000000083418723c */ /* 0x042ff00000001818 */
[C---:B------:R-:W-:Y:S01]  /*48c0*/  HMMA.16816.F32 R20, R52.reuse, R10, R20 ;  /* 0x0000000a3414723c */ /* 0x040fe20000001814 */
[----:B------:R-:W1:Y:S07]  /*48d0*/  LDSM.16.M88.4 R8, [R3+0xf000] ;  /* 0x00f000000308783b */ /* 0x000e6e0000000200 */
[C---:B------:R-:W-:Y:S08]  /*48e0*/  HMMA.16816.F32 R32, R52.reuse, R56, R32 ;  /* 0x000000383420723c */ /* 0x040ff00000001820 */
[----:B------:R-:W-:Y:S08]  /*48f0*/  HMMA.16816.F32 R28, R52, R58, R28 ;  /* 0x0000003a341c723c */ /* 0x000ff0000000181c */
[C---:B--2---:R-:W-:Y:S08]  /*4900*/  HMMA.16816.F32 R40, R84.reuse, R4, R40 ;  /* 0x000000045428723c */ /* 0x044ff00000001828 */
[----:B------:R-:W-:Y:S01]  /*4910*/  HMMA.16816.F32 R36, R84, R6, R36 ;  /* 0x000000065424723c */ /* 0x000fe20000001824 */
[----:B------:R2:W5:Y:S01]  /*4920*/  LDSM.16.M88.4 R4, [R3+0xf800] ;  /* 0x00f800000304783b */ /* 0x0005620000000200 */
[----:B------:R-:W-:-:S06]  /*4930*/  DEPBAR.LE SB0, 0x0 ;  /* 0x000080000000791a */ /* 0x000fcc0000000000 */
[C---:B------:R-:W-:Y:S01]  /*4940*/  HMMA.16816.F32 R16, R72.reuse, R44, R16 ;  /* 0x0000002c4810723c */ /* 0x040fe20000001810 */
[----:B------:R-:W-:Y:S02]  /*4950*/  VIADD R44, R90, 0x8 ;  /* 0x000000085a2c7836 */ /* 0x000fe40000000000 */
[----:B------:R-:W-:Y:S01]  /*4960*/  FSEL R42, R42, -INF , !P1 ;  /* 0xff8000002a2a7808 */ /* 0x000fe20004800000 */
[----:B------:R-:W-:Y:S01]  /*4970*/  VIADD R45, R90, 0x1 ;  /* 0x000000015a2d7836 */ /* 0x000fe20000000000 */
[----:B------:R-:W-:Y:S02]  /*4980*/  FSEL R40, R40, -INF , !P1 ;  /* 0xff80000028287808 */ /* 0x000fe40004800000 */
[----:B------:R-:W-:Y:S01]  /*4990*/  ISETP.GE.AND P4, PT, R44, UR30, PT ;  /* 0x0000001e2c007c0c */ /* 0x000fe2000bf86270 */
[----:B------:R-:W-:Y:S01]  /*49a0*/  HMMA.16816.F32 R64, R72, R46, R64 ;  /* 0x0000002e4840723c */ /* 0x000fe20000001840 */
[----:B------:R-:W-:Y:S02]  /*49b0*/  ISETP.GE.AND P5, PT, R45, UR30, PT ;  /* 0x0000001e2d007c0c */ /* 0x000fe4000bfa6270 */
[----:B------:R-:W-:-:S02]  /*49c0*/  FSEL R38, R38, -INF , !P4 ;  /* 0xff80000026267808 */ /* 0x000fc40006000000 */
[----:B------:R-:W-:Y:S02]  /*49d0*/  FSEL R36, R36, -INF , !P4 ;  /* 0xff80000024247808 */ /* 0x000fe40006000000 */
[----:B------:R-:W-:Y:S01]  /*49e0*/  FSEL R43, R43, -INF , !P5 ;  /* 0xff8000002b2b7808 */ /* 0x000fe20006800000 */
[C---:B--2---:R-:W-:Y:S01]  /*49f0*/  VIADD R3, R90.reuse, 0x9 ;  /* 0x000000095a037836 */ /* 0x044fe20000000000 */
[C---:B---3--:R-:W-:Y:S01]  /*4a00*/  HMMA.16816.F32 R32, R84.reuse, R12, R32 ;  /* 0x0000000c5420723c */ /* 0x048fe20000001820 */
[C---:B------:R-:W-:Y:S01]  /*4a10*/  VIADD R12, R90.reuse, 0x10 ;  /* 0x000000105a0c7836 */ /* 0x040fe20000000000 */
[----:B------:R-:W-:Y:S01]  /*4a20*/  FSEL R41, R41, -INF , !P5 ;  /* 0xff80000029297808 */ /* 0x000fe20006800000 */
[----:B------:R-:W-:Y:S01]  /*4a30*/  BAR.SYNC.DEFER_BLOCKING 0x0 ;  /* 0x0000000000007b1d */ /* 0x000fe20000010000 */
[----:B------:R-:W-:Y:S01]  /*4a40*/  ISETP.GE.AND P3, PT, R3, UR30, PT ;  /* 0x0000001e03007c0c */ /* 0x000fe2000bf66270 */
[----:B------:R-:W-:Y:S01]  /*4a50*/  VIADD R3, R90, 0x11 ;  /* 0x000000115a037836 */ /* 0x000fe20000000000 */
[----:B------:R-:W-:Y:S01]  /*4a60*/  ISETP.GE.AND P2, PT, R12, UR30, PT ;  /* 0x0000001e0c007c0c */ /* 0x000fe2000bf46270 */
[C---:B------:R-:W-:Y:S01]  /*4a70*/  VIADD R12, R90.reuse, 0x18 ;  /* 0x000000185a0c7836 */ /* 0x040fe20000000000 */
[----:B------:R-:W-:Y:S01]  /*4a80*/  HMMA.16816.F32 R28, R84, R14, R28 ;  /* 0x0000000e541c723c */ /* 0x000fe2000000181c */
[----:B------:R-:W-:Y:S01]  /*4a90*/  FSEL R39, R39, -INF , !P3 ;  /* 0xff80000027277808 */ /* 0x000fe20005800000 */
[C---:B------:R-:W-:Y:S01]  /*4aa0*/  VIADD R14, R90.reuse, 0x30 ;  /* 0x000000305a0e7836 */ /* 0x040fe20000000000 */
[----:B------:R-:W-:Y:S01]  /*4ab0*/  ISETP.GE.AND P1, PT, R3, UR30, PT ;  /* 0x0000001e03007c0c */ /* 0x000fe2000bf26270 */
[----:B------:R-:W-:Y:S01]  /*4ac0*/  VIADD R3, R90, 0x19 ;  /* 0x000000195a037836 */ /* 0x000fe20000000000 */
[----:B------:R-:W-:-:S02]  /*4ad0*/  FSEL R37, R37, -INF , !P3 ;  /* 0xff80000025257808 */ /* 0x000fc40005800000 */
[----:B------:R-:W-:Y:S01]  /*4ae0*/  ISETP.GE.AND P5, PT, R12, UR30, PT ;  /* 0x0000001e0c007c0c */ /* 0x000fe2000bfa6270 */
[----:B----4-:R-:W-:Y:S01]  /*4af0*/  HMMA.16816.F32 R16, R52, R60, R16 ;  /* 0x0000003c3410723c */ /* 0x010fe20000001810 */
[----:B------:R-:W-:Y:S01]  /*4b00*/  ISETP.GE.AND P4, PT, R3, UR30, PT ;  /* 0x0000001e03007c0c */ /* 0x000fe2000bf86270 */
[----:B------:R-:W-:Y:S01]  /*4b10*/  VIADD R3, R90, 0x21 ;  /* 0x000000215a037836 */ /* 0x000fe20000000000 */
[----:B------:R-:W-:Y:S02]  /*4b20*/  FSEL R12, R34, -INF , !P2 ;  /* 0xff800000220c7808 */ /* 0x000fe40005000000 */
[----:B------:R-:W-:-:S03]  /*4b30*/  FSEL R13, R35, -INF , !P1 ;  /* 0xff800000230d7808 */ /* 0x000fc60004800000 */
[----:B-1----:R-:W-:Y:S01]  /*4b40*/  HMMA.16816.F32 R24, R84, R8, R24 ;  /* 0x000000085418723c */ /* 0x002fe20000001818 */
[----:B------:R-:W-:Y:S01]  /*4b50*/  VIADD R8, R90, 0x20 ;  /* 0x000000205a087836 */ /* 0x000fe20000000000 */
[----:B------:R-:W-:-:S04]  /*4b60*/  FSEL R9, R33, -INF , !P1 ;  /* 0xff80000021097808 */ /* 0x000fc80004800000 */
[----:B------:R-:W-:Y:S02]  /*4b70*/  ISETP.GE.AND P3, PT, R8, UR30, PT ;  /* 0x0000001e08007c0c */ /* 0x000fe4000bf66270 */
[----:B------:R-:W-:Y:S01]  /*4b80*/  HMMA.16816.F32 R64, R52, R62, R64 ;  /* 0x0000003e3440723c */ /* 0x000fe20000001840 */
[----:B------:R-:W-:Y:S02]  /*4b90*/  FSEL R8, R32, -INF , !P2 ;  /* 0xff80000020087808 */ /* 0x000fe40005000000 */
[----:B------:R-:W-:Y:S01]  /*4ba0*/  ISETP.GE.AND P2, PT, R3, UR30, PT ;  /* 0x0000001e03007c0c */ /* 0x000fe2000bf46270 */
[----:B------:R-:W-:-:S04]  /*4bb0*/  VIADD R3, R90, 0x29 ;  /* 0x000000295a037836 */ /* 0x000fc80000000000 */
[C---:B------:R-:W-:Y:S01]  /*4bc0*/  HMMA.16816.F32 R20, R84.reuse, R10, R20 ;  /* 0x0000000a5414723c */ /* 0x040fe20000001814 */
[----:B------:R-:W-:Y:S01]  /*4bd0*/  VIADD R10, R90, 0x28 ;  /* 0x000000285a0a7836 */ /* 0x000fe20000000000 */
[----:B------:R-:W-:Y:S02]  /*4be0*/  FSEL R11, R30, -INF , !P5 ;  /* 0xff8000001e0b7808 */ /* 0x000fe40006800000 */
[----:B------:R-:W-:Y:S02]  /*4bf0*/  FSEL R166, R26, -INF , !P3 ;  /* 0xff8000001aa67808 */ /* 0x000fe40005800000 */
[----:B------:R-:W-:Y:S02]  /*4c00*/  ISETP.GE.AND P1, PT, R10, UR30, PT ;  /* 0x0000001e0a007c0c */ /* 0x000fe4000bf26270 */
[----:B------:R-:W-:Y:S01]  /*4c10*/  FSEL R10, R28, -INF , !P5 ;  /* 0xff8000001c0a7808 */ /* 0x000fe20006800000 */
[----:B-----5:R-:W-:Y:S01]  /*4c20*/  HMMA.16816.F32 R16, R84, R4, R16 ;  /* 0x000000045410723c */ /* 0x020fe20000001810 */
[----:B------:R-:W-:Y:S01]  /*4c30*/  ISETP.GE.AND P5, PT, R3, UR30, PT ;  /* 0x0000001e03007c0c */ /* 0x000fe2000bfa6270 */
[----:B------:R-:W-:Y:S01]  /*4c40*/  VIADD R3, R90, 0x31 ;  /* 0x000000315a037836 */ /* 0x000fe20000000000 */
[----:B------:R-:W-:-:S02]  /*4c50*/  FSEL R165, R24, -INF , !P3 ;  /* 0xff80000018a57808 */ /* 0x000fc40005800000 */
[----:B------:R-:W-:Y:S02]  /*4c60*/  FSEL R164, R27, -INF , !P2 ;  /* 0xff8000001ba47808 */ /* 0x000fe40005000000 */
[----:B------:R-:W-:Y:S01]  /*4c70*/  ISETP.GE.AND P3, PT, R3, UR30, PT ;  /* 0x0000001e03007c0c */ /* 0x000fe2000bf66270 */
[----:B------:R-:W-:Y:S01]  /*4c80*/  VIADD R3, R90, 0x38 ;  /* 0x000000385a037836 */ /* 0x000fe20000000000 */
[----:B------:R-:W-:Y:S01]  /*4c90*/  HMMA.16816.F32 R64, R84, R6, R64 ;  /* 0x000000065440723c */ /* 0x000fe20000001840 */
[----:B------:R-:W-:Y:S01]  /*4ca0*/  FMNMX3.FTZ R6, R42, R43, R38, !PT ;  /* 0x0000002b2a067276 */ /* 0x000fe20007810026 */
[----:B------:R-:W-:Y:S01]  /*4cb0*/  VIADD R90, R90, 0x39 ;  /* 0x000000395a5a7836 */ /* 0x000fe20000000000 */
[----:B------:R-:W-:Y:S02]  /*4cc0*/  FSEL R35, R25, -INF , !P2 ;  /* 0xff80000019237808 */ /* 0x000fe40005000000 */
[----:B------:R-:W-:Y:S02]  /*4cd0*/  ISETP.GE.AND P2, PT, R3, UR30, PT ;  /* 0x0000001e03007c0c */ /* 0x000fe4000bf46270 */
[----:B------:R-:W-:-:S02]  /*4ce0*/  FMNMX3.FTZ R3, R6, R39, R12, !PT ;  /* 0x0000002706037276 */ /* 0x000fc4000781000c */
[----:B------:R-:W-:Y:S02]  /*4cf0*/  FSEL R5, R31, -INF , !P4 ;  /* 0xff8000001f057808 */ /* 0x000fe40006000000 */
[----:B------:R-:W-:Y:S02]  /*4d00*/  FMNMX3.FTZ R3, R3, R13, R11, !PT ;  /* 0x0000000d03037276 */ /* 0x000fe4000781000b */
[----:B------:R-:W-:Y:S02]  /*4d10*/  FSEL R4, R29, -INF , !P4 ;  /* 0xff8000001d047808 */ /* 0x000fe40006000000 */
[----:B------:R-:W-:Y:S02]  /*4d20*/  ISETP.GE.AND P4, PT, R14, UR30, PT ;  /* 0x0000001e0e007c0c */ /* 0x000fe4000bf86270 */
[----:B------:R-:W-:Y:S02]  /*4d30*/  FSEL R34, R22, -INF , !P1 ;  /* 0xff80000016227808 */ /* 0x000fe40004800000 */
[----:B------:R-:W-:-:S02]  /*4d40*/  FMNMX3.FTZ R3, R3, R5, R166, !PT ;  /* 0x0000000503037276 */ /* 0x000fc400078100a6 */
[----:B------:R-:W-:Y:S02]  /*4d50*/  FSEL R32, R23, -INF , !P5 ;  /* 0xff80000017207808 */ /* 0x000fe40006800000 */
[----:B------:R-:W-:Y:S02]  /*4d60*/  FSEL R30, R18, -INF , !P4 ;  /* 0xff800000121e7808 */ /* 0x000fe40006000000 */
[----:B------:R-:W-:Y:S02]  /*4d70*/  FMNMX3.FTZ R3, R3, R164, R34, !PT ;  /* 0x000000a403037276 */ /* 0x000fe40007810022 */
[----:B------:R-:W-:Y:S02]  /*4d80*/  FSEL R33, R20, -INF , !P1 ;  /* 0xff80000014217808 */ /* 0x000fe40004800000 */
[----:B------:R-:W-:Y:S02]  /*4d90*/  ISETP.GE.AND P1, PT, R90, UR30, PT ;  /* 0x0000001e5a007c0c */ /* 0x000fe4000bf26270 */
[----:B------:R-:W-:-:S02]  /*4da0*/  FSEL R28, R19, -INF , !P3 ;  /* 0xff800000131c7808 */ /* 0x000fc40005800000 */
[----:B------:R-:W-:Y:S02]  /*4db0*/  FSEL R26, R66, -INF , !P2 ;  /* 0xff800000421a7808 */ /* 0x000fe40005000000 */
[----:B------:R-:W-:Y:S02]  /*4dc0*/  FMNMX3.FTZ R6, R3, R32, R30, !PT ;  /* 0x0000002003067276 */ /* 0x000fe4000781001e */
[----:B------:R-:W-:Y:S02]  /*4dd0*/  FSEL R24, R67, -INF , !P1 ;  /* 0xff80000043187808 */ /* 0x000fe40004800000 */
[----:B------:R-:W-:Y:S02]  /*4de0*/  FMNMX3.FTZ R6, R6, R28, R26, !PT ;  /* 0x0000001c06067276 */ /* 0x000fe4000781001a */
[----:B------:R-:W-:Y:S02]  /*4df0*/  FSEL R31, R21, -INF , !P5 ;  /* 0xff800000151f7808 */ /* 0x000fe40006800000 */
[----:B------:R-:W-:-:S02]  /*4e00*/  FSEL R29, R16, -INF , !P4 ;  /* 0xff800000101d7808 */ /* 0x000fc40006000000 */
[----:B------:R-:W-:Y:S02]  /*4e10*/  FSEL R27, R17, -INF , !P3 ;  /* 0xff800000111b7808 */ /* 0x000fe40005800000 */
[----:B------:R-:W-:Y:S02]  /*4e20*/  FSEL R25, R64, -INF , !P2 ;  /* 0xff80000040197808 */ /* 0x000fe40005000000 */
[----:B------:R-:W-:Y:S02]  /*4e30*/  FSEL R3, R65, -INF , !P1 ;  /* 0xff80000041037808 */ /* 0x000fe40004800000 */
[----:B------:R-:W-:Y:S01]  /*4e40*/  FMNMX.FTZ R6, R24, R6, !PT ;  /* 0x0000000618067209 */ /* 0x000fe20007810000 */
[----:B------:R-:W-:Y:S06]  /*4e50*/  BRA.U !UP1, `(.L_x_925) ;  /* 0x0000000509c47547 */ /* 0x000fec000b800000 */
[----:B------:R-:W1:Y:S01]  /*4e60*/  LDCU UR5, c[0x0][0x440] ;  /* 0x00008800ff0577ac */ /* 0x000e620008000800 */
[----:B------:R-:W-:-:S04]  /*4e70*/  ULEA.HI UR6, UR26, 0xfffffffe, URZ, 0x1a ;  /* 0xfffffffe1a067891 */ /* 0x000fc8000f8fd0ff */
        /* <DEDUP_REMOVED lines=8> */
[----:B------:R-:W-:Y:S01]  /*4f00*/  UIADD3 UR32, UP0, UPT, UR32, UR7, URZ ;  /* 0x0000000720207290 */ /* 0x000fe2000ff1e0ff */
[----:B------:R-:W-:Y:S01]  /*4f10*/  IMAD.U32 R14, RZ, RZ, UR9 ;  /* 0x00000009ff0e7e24 */ /* 0x000fe2000f8e00ff */
[----:B------:R-:W-:-:S02]  /*4f20*/  LEA R18, P2, R20, R251, 0x1 ;  /* 0x000000fb14127211 */ /* 0x000fc400078408ff */
[----:B-1----:R-:W-:Y:S01]  /*4f30*/  ISETP.GE.AND P4, PT, R0, UR5, PT ;  /* 0x0000000500007c0c */ /* 0x002fe2000bf86270 */
[----:B------:R-:W-:Y:S01]  /*4f40*/  UIADD3.X UR13, UPT, UPT, UR13, UR6, URZ, UP0, !UPT ;  /* 0x000000060d0d7290 */ /* 0x000fe200087fe4ff */
[----:B------:R-:W-:Y:S01]  /*4f50*/  IMAD.U32 R0, RZ, RZ, UR6 ;  /* 0x00000006ff007e24 */ /* 0x000fe2000f8e00ff */
[CC--:B------:R-:W-:Y:S01]  /*4f60*/  LEA R16, P1, R7.reuse, R251.reuse, 0x1 ;  /* 0x000000fb07107211 */ /* 0x0c0fe200078208ff */
[----:B------:R-:W-:Y:S01]  /*4f70*/  ULEA UR7, UP0, UR16, UR7, 0x5 ;  /* 0x0000000710077291 */ /* 0x000fe2000f8028ff */
[-C--:B------:R-:W-:Y:S01]  /*4f80*/  LEA.HI.X R19, R20, R250.reuse, R14, 0x1, P2 ;  /* 0x000000fa14137211 */ /* 0x080fe200010f0c0e */
[----:B------:R-:W-:Y:S01]  /*4f90*/  IMAD.U32 R14, RZ, RZ, UR32 ;  /* 0x00000020ff0e7e24 */ /* 0x000fe2000f8e00ff */
[-C--:B------:R-:W-:Y:S01]  /*4fa0*/  LEA.HI.X R17, R7, R250.reuse, R0, 0x1, P1 ;  /* 0x000000fa07117211 */ /* 0x080fe200008f0c00 */
[----:B------:R-:W-:Y:S01]  /*4fb0*/  IMAD.U32 R7, RZ, RZ, UR13 ;  /* 0x0000000dff077e24 */ /* 0x000fe2000f8e00ff */
[----:B------:R-:W-:Y:S01]  /*4fc0*/  ISETP.GE.AND P3, PT, R93, UR5, PT ;  /* 0x000000055d007c0c */ /* 0x000fe2000bf66270 */
[----:B------:R-:W-:Y:S01]  /*4fd0*/  ULEA.HI.X UR6, UR16, UR6, UR17, 0x5, UP0 ;  /* 0x0000000610067291 */ /* 0x000fe200080f2c11 */
[-C--:B------:R-:W-:Y:S01]  /*4fe0*/  LEA R20, P1, R14, R251.reuse, 0x1 ;  /* 0x000000fb0e147211 */ /* 0x080fe200078208ff */
[----:B------:R-:W-:Y:S01]  /*4ff0*/  IMAD.U32 R0, RZ, RZ, UR7 ;  /* 0x00000007ff007e24 */ /* 0x000fe2000f8e00ff */
[----:B------:R-:W-:Y:S01]  /*5000*/  ISETP.GE.AND P2, PT, R92, UR5, PT ;  /* 0x000000055c007c0c */ /* 0x000fe2000bf46270 */
[----:B------:R-:W-:Y:S01]  /*5010*/  @!PT LDS RZ, [RZ] ;  /* 0x00000000fffff984 */ /* 0x000fe20000000800 */
[----:B------:R-:W-:Y:S01]  /*5020*/  @!PT LDS RZ, [RZ] ;  /* 0x00000000fffff984 */ /* 0x000fe20000000800 */
[----:B------:R-:W-:Y:S01]  /*5030*/  @!PT LDS RZ, [RZ] ;  /* 0x00000000fffff984 */ /* 0x000fe20000000800 */
[----:B------:R1:W-:Y:S01]  /*5040*/  @!P4 LDGSTS.E.BYPASS.LTC128B.128 [R252+0x8000], desc[UR22][R18.64] ;  /* 0x0800000012fccfae */ /* 0x0003e2000b981a16 */
[----:B------:R-:W-:Y:S01]  /*5050*/  LEA.HI.X R21, R14, R250, R7, 0x1, P1 ;  /* 0x000000fa0e157211 */ /* 0x000fe200008f0c07 */
[----:B------:R-:W-:Y:S01]  /*5060*/  IMAD.U32 R7, RZ, RZ, UR6 ;  /* 0x00000006ff077e24 */ /* 0x000fe2000f8e00ff */
[----:B------:R-:W-:Y:S01]  /*5070*/  ISETP.GE.AND P1, PT, R91, UR5, PT ;  /* 0x000000055b007c0c */ /* 0x000fe2000bf26270 */
[----:B------:R1:W-:Y:S01]  /*5080*/  @P4 STS.128 [R252+0x8000], RZ ;  /* 0x008000fffc004388 */ /* 0x0003e20000000c00 */
        /* <DEDUP_REMOVED lines=78> */
.L_x_925:
[----:B------:R-:W-:Y:S01]  /*5570*/  FMNMX3.FTZ R7, R40, R41, R36, !PT ;  /* 0x0000002928077276 */ /* 0x000fe20007810024 */
[----:B-1----:R-:W1:Y:S01]  /*5580*/  SHFL.BFLY PT, R14, R6, 0x2, 0x1f ;  /* 0x0c401f00060e7f89 */ /* 0x002e6200000e0000 */
[----:B------:R-:W2:Y:S01]  /*5590*/  LDCU UR5, c[0x0][0x45c] ;  /* 0x00008b80ff0577ac */ /* 0x000ea20008000800 */
[----:B------:R-:W-:Y:S02]  /*55a0*/  LOP3.LUT R236, R78, 0x200, R79, 0xf8, !PT ;  /* 0x000002004eec7812 */ /* 0x000fe400078ef84f */
[----:B------:R-:W-:Y:S01]  /*55b0*/  FMNMX3.FTZ R7, R7, R37, R8, !PT ;  /* 0x0000002507077276 */ /* 0x000fe20007810008 */
[----:B------:R-:W-:Y:S01]  /*55c0*/  USHF.L.U32 UR31, UR31, 0x5, URZ ;  /* 0x000000051f1f7899 */ /* 0x000fe200080006ff */
[----:B------:R-:W-:Y:S01]  /*55d0*/  STL.64 [R1+0x48], R204 ;  /* 0x000048cc01007387 */ /* 0x000fe20000100a00 */
[----:B------:R-:W-:Y:S01]  /*55e0*/  USHF.L.U32 UR28, UR28, 0x1, URZ ;  /* 0x000000011c1c7899 */ /* 0x000fe200080006ff */
[----:B------:R-:W-:Y:S01]  /*55f0*/  FMNMX3.FTZ R7, R7, R9, R10, !PT ;  /* 0x0000000907077276 */ /* 0x000fe2000781000a */
[----:B------:R-:W-:Y:S01]  /*5600*/  USHF.R.S32.HI UR6, URZ, 0x1f, UR31 ;  /* 0x0000001fff067899 */ /* 0x000fe2000801141f */
[----:B------:R-:W-:Y:S01]  /*5610*/  STL.64 [R1+0x40], R250 ;  /* 0x000040fa01007387 */ /* 0x000fe20000100a00 */
[----:B------:R-:W-:Y:S01]  /*5620*/  UIADD3 UR18, UPT, UPT, UR24, -0x61c88647, URZ ;  /* 0x9e3779b918127890 */ /* 0x000fe2000fffe0ff */
[----:B------:R-:W-:Y:S01]  /*5630*/  FMNMX3.FTZ R7, R7, R4, R165, !PT ;  /* 0x0000000407077276 */ /* 0x000fe200078100a5 */
[----:B------:R-:W-:Y:S01]  /*5640*/  UIADD3 UR17, UPT, UPT, UR24, 0x3c6ef372, URZ ;  /* 0x3c6ef37218117890 */ /* 0x000fe2000fffe0ff */
[----:B------:R-:W-:Y:S01]  /*5650*/  LEA R236, R236, UR10, 0x1 ;  /* 0x0000000aecec7c11 */ /* 0x000fe2000f8e08ff */
[----:B------:R-:W-:Y:S01]  /*5660*/  UIADD3 UR16, UPT, UPT, UR25, 0x76cf5d0a, URZ ;  /* 0x76cf5d0a19107890 */ /* 0x000fe2000fffe0ff */
[----:B------:R-:W-:Y:S01]  /*5670*/  FMNMX3.FTZ R7, R7, R35, R33, !PT ;  /* 0x0000002307077276 */ /* 0x000fe20007810021 */
[----:B------:R-:W-:Y:S01]  /*5680*/  UIADD3 UR14, UPT, UPT, UR25, 0x32370b8f, URZ ;  /* 0x32370b8f190e7890 */ /* 0x000fe2000fffe0ff */
[----:B------:R-:W-:Y:S01]  /*5690*/  STL.64 [R1+0x38], R248 ;  /* 0x000038f801007387 */ /* 0x000fe20000100a00 */
[----:B------:R-:W-:Y:S01]  /*56a0*/  UIADD3 UR15, UPT, UPT, UR24, -0x255992d5, URZ ;  /* 0xdaa66d2b180f7890 */ /* 0x000fe2000fffe0ff */
[----:B------:R-:W-:Y:S01]  /*56b0*/  FMNMX3.FTZ R7, R7, R31, R29, !PT ;  /* 0x0000001f07077276 */ /* 0x000fe2000781001d */
[----:B------:R-:W-:Y:S01]  /*56c0*/  UIADD3 UR13, UPT, UPT, UR24, 0x78dde6e4, URZ ;  /* 0x78dde6e4180d7890 */ /* 0x000fe2000fffe0ff */
[----:B------:R-:W-:Y:S01]  /*56d0*/  LDSM.16.MT88.4 R156, [R236+0x10000] ;  /* 0x01000000ec9c783b */ /* 0x000fe20000004200 */
[----:B------:R-:W-:Y:S01]  /*56e0*/  UIADD3 UR9, UPT, UPT, UR25, -0x56f99767, URZ ;  /* 0xa906689919097890 */ /* 0x000fe2000fffe0ff */
[----:B------:R-:W-:Y:S01]  /*56f0*/  FMNMX3.FTZ R7, R7, R27, R25, !PT ;  /* 0x0000001b07077276 */ /* 0x000fe20007810019 */
[----:B------:R-:W-:Y:S01]  /*5700*/  UIADD3 UR12, UPT, UPT, UR25, -0x126145ec, URZ ;  /* 0xed9eba14190c7890 */ /* 0x000fe2000fffe0ff */
[----:B-1----:R-:W-:Y:S01]  /*5710*/  FMNMX.FTZ R14, R6, R14, !PT ;  /* 0x0000000e060e7209 */ /* 0x002fe20007810000 */
[----:B------:R-:W-:Y:S01]  /*5720*/  UIADD3 UR7, UPT, UPT, UR24, -0x4ab325aa, URZ ;  /* 0xb54cda5618077890 */ /* 0x000fe2000fffe0ff */
[----:B------:R-:W-:Y:S01]  /*5730*/  FMNMX.FTZ R7, R3, R7, !PT ;  /* 0x0000000703077209 */ /* 0x000fe20007810000 */
[----:B------:R-:W-:Y:S01]  /*5740*/  UIADD3 UR11, UPT, UPT, UR24, 0x1715609d, URZ ;  /* 0x1715609d180b7890 */ /* 0x000fe2000fffe0ff */
[--C-:B------:R-:W-:Y:S01]  /*5750*/  IMAD.IADD R200, R77, 0x1, R236.reuse ;  /* 0x000000014dc87824 */ /* 0x100fe200078e02ec */
[----:B------:R-:W1:Y:S01]  /*5760*/  SHFL.BFLY PT, R0, R14, 0x1, 0x1f ;  /* 0x0c201f000e007f89 */ /* 0x000e6200000e0000 */
[----:B------:R-:W-:-:S02]  /*5770*/  IMAD.IADD R210, R76, 0x1, R236 ;  /* 0x000000014cd27824 */ /* 0x000fc400078e02ec */
[----:B------:R-:W-:Y:S01]  /*5780*/  IMAD.IADD R184, R76, 0x1, R200 ;  /* 0x000000014cb87824 */ /* 0x000fe200078e02c8 */
[----:B------:R-:W3:Y:S04]  /*5790*/  SHFL.BFLY PT, R6, R7, 0x2, 0x1f ;  /* 0x0c401f0007067f89 */ /* 0x000ee800000e0000 */
[----:B------:R-:W-:Y:S04]  /*57a0*/  LDSM.16.MT88.4 R48, [R200+0x10000] ;  /* 0x01000000c830783b */ /* 0x000fe80000004200 */
[----:B------:R-:W-:Y:S04]  /*57b0*/  LDSM.16.MT88.4 R56, [R184+0x10000] ;  /* 0x01000000b838783b */ /* 0x000fe80000004200 */
[----:B------:R-:W-:Y:S04]  /*57c0*/  LDSM.16.MT88.4 R72, [R210+0x12000] ;  /* 0x01200000d248783b */ /* 0x000fe80000004200 */
[----:B------:R-:W-:Y:S01]  /*57d0*/  LDSM.16.MT88.4 R104, [R210+0x14000] ;  /* 0x01400000d268783b */ /* 0x000fe20000004200 */
[----:B-1----:R-:W-:Y:S01]  /*57e0*/  FMNMX.FTZ R0, R14, R0, !PT ;  /* 0x000000000e007209 */ /* 0x002fe20007810000 */
[----:B------:R-:W-:-:S02]  /*57f0*/  IMAD.U32 R14, RZ, RZ, UR21 ;  /* 0x00000015ff0e7e24 */ /* 0x000fc4000f8e00ff */
[----:B------:R-:W-:Y:S01]  /*5800*/  LDSM.16.MT88.4 R112, [R200+0x14000] ;  /* 0x01400000c870783b */ /* 0x000fe20000004200 */
[----:B---3--:R-:W-:Y:S01]  /*5810*/  FMNMX.FTZ R6, R7, R6, !PT ;  /* 0x0000000607067209 */ /* 0x008fe20007810000 */
[C---:B--2---:R-:W-:Y:S01]  /*5820*/  FMUL.FTZ R231, R0.reuse, UR5 ;  /* 0x0000000500e77c20 */ /* 0x044fe20008410000 */
[----:B------:R-:W-:Y:S01]  /*5830*/  FSETP.NEU.FTZ.AND P1, PT, R0, -INF , PT ;  /* 0xff8000000000780b */ /* 0x000fe20003f3d000 */
[----:B------:R-:W-:Y:S01]  /*5840*/  IMAD R82, R14, 0x4, R82 ;  /* 0x000000040e527824 */ /* 0x000fe200078e0252 */
[----:B------:R-:W-:Y:S02]  /*5850*/  LDSM.16.MT88.4 R128, [R236+0x16000] ;  /* 0x01600000ec80783b */ /* 0x000fe40000004200 */
[----:B------:R-:W-:Y:S01]  /*5860*/  FSEL R231, R231, RZ, P1 ;  /* 0x000000ffe7e77208 */ /* 0x000fe20000800000 */
[----:B------:R-:W-:Y:S01]  /*5870*/  IMAD.WIDE.U32 R246, R82, -0x326172a9, RZ ;  /* 0xcd9e8d5752f67825 */ /* 0x000fe200078e00ff */
[----:B------:R-:W1:Y:S01]  /*5880*/  SHFL.BFLY PT, R7, R6, 0x1, 0x1f ;  /* 0x0c201f0006077f89 */ /* 0x000e6200000e0000 */
[----:B------:R-:W-:-:S02]  /*5890*/  IADD3 R81, P2, P1, R2, UR31, R81 ;  /* 0x0000001f02517c10 */ /* 0x000fc4000f95e051 */
[--C-:B------:R-:W-:Y:S01]  /*58a0*/  FFMA.FTZ R230, R42, UR5, -R231.reuse ;  /* 0x000000052ae67c23 */ /* 0x100fe200080108e7 */
[--C-:B------:R-:W-:Y:S01]  /*58b0*/  FFMA.FTZ R229, R43, UR5, -R231.reuse ;  /* 0x000000052be57c23 */ /* 0x100fe200080108e7 */
[----:B------:R-:W-:Y:S01]  /*58c0*/  FFMA.FTZ R238, R38, UR5, -R231 ;  /* 0x0000000526ee7c23 */ /* 0x000fe200080108e7 */
[----:B------:R-:W-:-:S04]  /*58d0*/  IMAD.WIDE.U32 R250, R81, -0x2daee0ad, RZ ;  /* 0xd2511f5351fa7825 */ /* 0x000fc800078e00ff */
[--C-:B------:R-:W-:Y:S01]  /*58e0*/  FFMA.FTZ R197, R39, UR5, -R231.reuse ;  /* 0x0000000527c57c23 */ /* 0x100fe200080108e7 */
[--C-:B------:R-:W-:Y:S01]  /*58f0*/  FFMA.FTZ R189, R11, UR5, -R231.reuse ;  /* 0x000000050bbd7c23 */ /* 0x100fe200080108e7 */
[----:B------:R-:W-:Y:S01]  /*5900*/  MUFU.EX2 R230, R230 ;  /* 0x000000e600e67308 */ /* 0x000fe20000000800 */
[--C-:B------:R-:W-:Y:S01]  /*5910*/  FFMA.FTZ R187, R5, UR5, -R231.reuse ;  /* 0x0000000505bb7c23 */ /* 0x100fe200080108e7 */
[--C-:B------:R-:W-:Y:S01]  /*5920*/  FFMA.FTZ R195, R12, UR5, -R231.reuse ;  /* 0x000000050cc37c23 */ /* 0x100fe200080108e7 */
[--C-:B------:R-:W-:Y:S01]  /*5930*/  FFMA.FTZ R190, R13, UR5, -R231.reuse ;  /* 0x000000050dbe7c23 */ /* 0x100fe200080108e7 */
[----:B------:R-:W-:Y:S01]  /*5940*/  LDSM.16.MT88.4 R88, [R184+0x12000] ;  /* 0x01200000b858783b */ /* 0x000fe20000004200 */
[----:B------:R-:W-:-:S03]  /*5950*/  FFMA.FTZ R237, R26, UR5, -R231 ;  /* 0x000000051aed7c23 */ /* 0x000fc600080108e7 */
[----:B------:R-:W2:Y:S01]  /*5960*/  MUFU.EX2 R229, R229 ;  /* 0x000000e500e57308 */ /* 0x000ea20000000800 */
[----:B------:R-:W-:Y:S04]  /*5970*/  LDSM.16.MT88.4 R116, [R184+0x12800] ;  /* 0x01280000b874783b */ /* 0x000fe80000004200 */
[----:B------:R-:W-:Y:S01]  /*5980*/  LDSM.16.MT88.4 R64, [R236+0x12000] ;  /* 0x01200000ec40783b */ /* 0x000fe20000004200 */
[----:B-1----:R-:W-:Y:S01]  /*5990*/  FMNMX.FTZ R2, R6, R7, !PT ;  /* 0x0000000706027209 */ /* 0x002fe20007810000 */
[----:B------:R-:W-:Y:S01]  /*59a0*/  IMAD.U32 R6, RZ, RZ, UR28 ;  /* 0x0000001cff067e24 */ /* 0x000fe2000f8e00ff */
[----:B------:R-:W-:Y:S01]  /*59b0*/  IADD3.X R7, PT, PT, R80, UR6, RZ, P2, P1 ;  /* 0x0000000650077c10 */ /* 0x000fe200097e24ff */
[----:B------:R-:W-:Y:S01]  /*59c0*/  UIADD3 UR6, UPT, UPT, UR25, -0x4498517b, URZ ;  /* 0xbb67ae8519067890 */ /* 0x000fe2000fffe0ff */
[C---:B------:R-:W-:Y:S01]  /*59d0*/  FSETP.NEU.FTZ.AND P1, PT, R2.reuse, -INF , PT ;  /* 0xff8000000200780b */ /* 0x040fe20003f3d000 */
[----:B------:R-:W-:Y:S01]  /*59e0*/  FMUL.FTZ R234, R2, UR5 ;  /* 0x0000000502ea7c20 */ /* 0x000fe20008410000 */
[----:B------:R-:W-:Y:S01]  /*59f0*/  LOP3.LUT R7, R7, UR24, R247, 0x96, !PT ;  /* 0x0000001807077c12 */ /* 0x000fe2000f8e96f7 */
[----:B------:R-:W-:Y:S01]  /*5a00*/  MUFU.EX2 R238, R238 ;  /* 0x000000ee00ee7308 */ /* 0x000fe20000000800 */
[----:B------:R-:W-:Y:S01]  /*5a10*/  LOP3.LUT R6, R6, UR25, R251, 0x96, !PT ;  /* 0x0000001906067c12 */ /* 0x000fe2000f8e96fb */
[----:B------:R-:W-:Y:S01]  /*5a20*/  LDSM.16.MT88.4 R80, [R200+0x12000] ;  /* 0x01200000c850783b */ /* 0x000fe20000004200 */
[----:B------:R-:W-:Y:S01]  /*5a30*/  FSEL R234, R234, RZ, P1 ;  /* 0x000000ffeaea7208 */ /* 0x000fe20000800000 */
[----:B------:R-:W-:Y:S01]  /*5a40*/  IMAD.WIDE.U32 R204, R7, -0x2daee0ad, RZ ;  /* 0xd2511f5307cc7825 */ /* 0x000fe200078e00ff */
[----:B--2---:R-:W-:Y:S01]  /*5a50*/  F2FP.F16.F32.PACK_AB R182, R229, R230 ;  /* 0x000000e6e5b6723e */ /* 0x004fe200000000ff */
[----:B------:R-:W-:Y:S01]  /*5a60*/  LDSM.16.MT88.4 R96, [R236+0x14000] ;  /* 0x01400000ec60783b */ /* 0x000fe20000004200 */
[----:B------:R-:W-:Y:S01]  /*5a70*/  UIADD3 UR28, UPT, UPT, UR28, 0x1, URZ ;  /* 0x000000011c1c7890 */ /* 0x000fe2000fffe0ff */
[----:B------:R-:W-:Y:S01]  /*5a80*/  IMAD.WIDE.U32 R6, R6, -0x326172a9, RZ ;  /* 0xcd9e8d5706067825 */ /* 0x000fe200078e00ff */
[----:B------:R-:W-:-:S03]  /*5a90*/  LOP3.LUT R244, R250, UR6, R205, 0x96, !PT ;  /* 0x00000006faf47c12 */ /* 0x000fc6000f8e96cd */
[--C-:B------:R-:W-:Y:S01]  /*5aa0*/  FFMA.FTZ R185, R4, UR5, -R234.reuse ;  /* 0x0000000504b97c23 */ /* 0x100fe200080108ea */
[----:B------:R-:W-:Y:S01]  /*5ab0*/  FFMA.FTZ R239, R36, UR5, -R234 ;  /* 0x0000000524ef7c23 */ /* 0x000fe200080108ea */
[----:B------:R-:W1:Y:S01]  /*5ac0*/  LDC R4, c[0x0][0x4f8] ;  /* 0x00013e00ff047b82 */ /* 0x000e620000000800 */
[----:B------:R-:W-:Y:S01]  /*5ad0*/  LOP3.LUT R242, R246, UR18, R7, 0x96, !PT ;  /* 0x00000012f6f27c12 */ /* 0x000fe2000f8e9607 */
[----:B------:R-:W-:-:S04]  /*5ae0*/  IMAD.WIDE.U32 R244, R244, -0x326172a9, RZ ;  /* 0xcd9e8d57f4f47825 */ /* 0x000fc800078e00ff */
[--C-:B------:R-:W-:Y:S01]  /*5af0*/  FFMA.FTZ R198, R37, UR5, -R234.reuse ;  /* 0x0000000525c67c23 */ /* 0x100fe200080108ea */
[----:B------:R-:W-:Y:S01]  /*5b00*/  FFMA.FTZ R233, R40, UR5, -R234 ;  /* 0x0000000528e97c23 */ /* 0x000fe200080108ea */
[----:B------:R-:W-:Y:S01]  /*5b10*/  MUFU.EX2 R239, R239 ;  /* 0x000000ef00ef7308 */ /* 0x000fe20000000800 */
[----:B------:R-:W-:Y:S01]  /*5b20*/  IMAD.WIDE.U32 R242, R242, -0x2daee0ad, RZ ;  /* 0xd2511f53f2f27825 */ /* 0x000fe200078e00ff */
[----:B------:R-:W-:-:S03]  /*5b30*/  LOP3.LUT R6, R6, UR17, R245, 0x96, !PT ;  /* 0x0000001106067c12 */ /* 0x000fc6000f8e96f5 */
[--C-:B------:R-:W-:Y:S01]  /*5b40*/  FFMA.FTZ R232, R41, UR5, -R234.reuse ;  /* 0x0000000529e87c23 */ /* 0x100fe200080108ea */
[--C-:B------:R-:W-:Y:S01]  /*5b50*/  FFMA.FTZ R188, R10, UR5, -R234.reuse ;  /* 0x000000050abc7c23 */ /* 0x100fe200080108ea */
[--C-:B------:R-:W-:Y:S01]  /*5b60*/  FFMA.FTZ R194, R8, UR5, -R234.reuse ;  /* 0x0000000508c27c23 */ /* 0x100fe200080108ea */
[----:B------:R-:W-:Y:S01]  /*5b70*/  LOP3.LUT R220, R204, UR16, R243, 0x96, !PT ;  /* 0x00000010ccdc7c12 */ /* 0x000fe2000f8e96f3 */
[----:B------:R-:W-:Y:S01]  /*5b80*/  IMAD.WIDE.U32 R6, R6, -0x2daee0ad, RZ ;  /* 0xd2511f5306067825 */ /* 0x000fe200078e00ff */
[----:B------:R-:W2:Y:S03]  /*5b90*/  MUFU.EX2 R198, R198 ;  /* 0x000000c600c67308 */ /* 0x000ea60000000800 */
[--C-:B------:R-:W-:Y:S01]  /*5ba0*/  FFMA.FTZ R191, R9, UR5, -R234.reuse ;  /* 0x0000000509bf7c23 */ /* 0x100fe200080108ea */
[----:B------:R-:W-:Y:S01]  /*5bb0*/  UIADD3 UR6, UPT, UPT, UR25, 0x646e171e, URZ ;  /* 0x646e171e19067890 */ /* 0x000fe2000fffe0ff */
[----:B------:R-:W-:Y:S01]  /*5bc0*/  IMAD.WIDE.U32 R220, R220, -0x326172a9, RZ ;  /* 0xcd9e8d57dcdc7825 */ /* 0x000fe200078e00ff */
[----:B------:R-:W-:Y:S01]  /*5bd0*/  LOP3.LUT R242, R242, UR14, R7, 0x96, !PT ;  /* 0x0000000ef2f27c12 */ /* 0x000fe2000f8e9607 */
[----:B------:R-:W-:Y:S01]  /*5be0*/  LDSM.16.MT88.4 R40, [R210+0x10000] ;  /* 0x01000000d228783b */ /* 0x000fe20000004200 */
[----:B------:R-:W-:Y:S01]  /*5bf0*/  PRMT R181, R182, 0x7632, R181 ;  /* 0x00007632b6b57816 */ /* 0x000fe200000000b5 */
[----:B------:R-:W-:Y:S01]  /*5c00*/  FFMA.FTZ R235, R33, UR5, -R234 ;  /* 0x0000000521eb7c23 */ /* 0x000fe200080108ea */
[----:B------:R-:W-:Y:S01]  /*5c10*/  LOP3.LUT R240, R244, UR15, R221, 0x96, !PT ;  /* 0x0000000ff4f07c12 */ /* 0x000fe2000f8e96dd */
[----:B------:R-:W-:Y:S01]  /*5c20*/  IMAD.WIDE.U32 R242, R242, -0x326172a9, RZ ;  /* 0xcd9e8d57f2f27825 */ /* 0x000fe200078e00ff */
[----:B------:R-:W-:Y:S01]  /*5c30*/  MUFU.EX2 R233, R233 ;  /* 0x000000e900e97308 */ /* 0x000fe20000000800 */
[----:B-1----:R-:W-:Y:S01]  /*5c40*/  LOP3.LUT R4, R4, 0xff, RZ, 0xc0, !PT ;  /* 0x000000ff04047812 */ /* 0x002fe200078ec0ff */
[----:B------:R-:W-:Y:S01]  /*5c50*/  LDSM.16.MT88.4 R120, [R184+0x14000] ;  /* 0x01400000b878783b */ /* 0x000fe20000004200 */
[----:B------:R-:W-:Y:S01]  /*5c60*/  IMAD.WIDE.U32 R240, R240, -0x2daee0ad, RZ ;  /* 0xd2511f53f0f07825 */ /* 0x000fe200078e00ff */
[----:B------:R-:W-:-:S02]  /*5c70*/  LOP3.LUT R220, R220, UR13, R243, 0x96, !PT ;  /* 0x0000000ddcdc7c12 */ /* 0x000fc4000f8e96f3 */
[----:B------:R-:W-:Y:S01]  /*5c80*/  LDSM.16.MT88.4 R152, [R210+0x16000] ;  /* 0x01600000d298783b */ /* 0x000fe20000004200 */
[----:B--2---:R-:W-:Y:S01]  /*5c90*/  F2FP.F16.F32.PACK_AB R180, R198, R239 ;  /* 0x000000efc6b4723e */ /* 0x004fe200000000ff */
[----:B------:R-:W1:Y:S01]  /*5ca0*/  MUFU.EX2 R232, R232 ;  /* 0x000000e800e87308 */ /* 0x000e620000000800 */
[----:B------:R-:W-:Y:S01]  /*5cb0*/  IMAD.WIDE.U32 R220, R220, -0x2daee0ad, RZ ;  /* 0xd2511f53dcdc7825 */ /* 0x000fe200078e00ff */
[----:B------:R-:W-:Y:S01]  /*5cc0*/  LOP3.LUT R6, R6, UR12, R241, 0x96, !PT ;  /* 0x0000000c06067c12 */ /* 0x000fe2000f8e96f1 */
[----:B------:R-:W-:Y:S01]  /*5cd0*/  LDSM.16.MT88.4 R140, [R200+0x16000] ;  /* 0x01600000c88c783b */ /* 0x000fe20000004200 */
[----:B------:R-:W-:Y:S02]  /*5ce0*/  PRMT R179, R180, 0x7632, R179 ;  /* 0x00007632b4b37816 */ /* 0x000fe400000000b3 */
[----:B------:R-:W-:Y:S01]  /*5cf0*/  LOP3.LUT R240, R240, UR9, R221, 0x96, !PT ;  /* 0x00000009f0f07c12 */ /* 0x000fe2000f8e96dd */
[----:B------:R-:W-:Y:S01]  /*5d00*/  IMAD R221, R4, 0x10000, R4 ;  /* 0x0001000004dd7824 */ /* 0x000fe200078e0204 */
[----:B------:R-:W-:Y:S01]  /*5d10*/  PRMT R146, R180, 0x5410, R179 ;  /* 0x00005410b4927816 */ /* 0x000fe200000000b3 */
[----:B------:R-:W-:Y:S01]  /*5d20*/  IMAD.WIDE.U32 R6, R6, -0x326172a9, RZ ;  /* 0xcd9e8d5706067825 */ /* 0x000fe200078e00ff */
[----:B------:R-:W-:Y:S01]  /*5d30*/  MUFU.EX2 R188, R188 ;  /* 0x000000bc00bc7308 */ /* 0x000fe20000000800 */
[----:B------:R-:W-:Y:S02]  /*5d40*/  STL [R1+0x30], R212 ;  /* 0x000030d401007387 */ /* 0x000fe40000100800 */
[----:B------:R-:W-:Y:S01]  /*5d50*/  IMAD.WIDE.U32 R240, R240, -0x326172a9, RZ ;  /* 0xcd9e8d57f0f07825 */ /* 0x000fe200078e00ff */
[----:B------:R-:W-:Y:S01]  /*5d60*/  LOP3.LUT R242, R242, UR11, R7, 0x96, !PT ;  /* 0x0000000bf2f27c12 */ /* 0x000fe2000f8e9607 */
[----:B------:R-:W-:Y:S02]  /*5d70*/  STL.64 [R1+0x8], R250 ;  /* 0x000008fa01007387 */ /* 0x000fe40000100a00 */
[----:B------:R-:W-:Y:S01]  /*5d80*/  IMAD.MOV.U32 R4, RZ, RZ, R240 ;  /* 0x000000ffff047224 */ /* 0x000fe200078e00f0 */
[----:B------:R-:W-:Y:S01]  /*5d90*/  PRMT R218, R240, 0x7771, RZ ;  /* 0x00007771f0da7816 */ /* 0x000fe200000000ff */
[----:B------:R-:W2:Y:S01]  /*5da0*/  MUFU.EX2 R185, R185 ;  /* 0x000000b900b97308 */ /* 0x000ea20000000800 */
[----:B------:R-:W-:Y:S01]  /*5db0*/  LOP3.LUT R227, R6, UR7, R241, 0x96, !PT ;  /* 0x0000000706e37c12 */ /* 0x000fe2000f8e96f1 */
[----:B------:R-:W-:Y:S01]  /*5dc0*/  IMAD.WIDE.U32 R242, R242, -0x2daee0ad, RZ ;  /* 0xd2511f53f2f27825 */ /* 0x000fe200078e00ff */
[----:B------:R-:W-:Y:S01]  /*5dd0*/  LOP3.LUT R4, R4, 0xff, RZ, 0xc0, !PT ;  /* 0x000000ff04047812 */ /* 0x000fe200078ec0ff */
[----:B------:R-:W-:Y:S01]  /*5de0*/  STL.64 [R1], R204 ;  /* 0x000000cc01007387 */ /* 0x000fe20000100a00 */
[----:B------:R-:W-:-:S02]  /*5df0*/  LOP3.LUT R193, R227, 0xffff, RZ, 0xc0, !PT ;  /* 0x0000ffffe3c17812 */ /* 0x000fc400078ec0ff */
[----:B------:R-:W-:Y:S01]  /*5e00*/  PRMT R4, R4, 0x5410, R218 ;  /* 0x0000541004047816 */ /* 0x000fe200000000da */
[----:B------:R-:W3:Y:S01]  /*5e10*/  MUFU.EX2 R197, R197 ;  /* 0x000000c500c57308 */ /* 0x000ee20000000800 */
[----:B------:R-:W-:Y:S01]  /*5e20*/  LOP3.LUT R228, R227, 0xff, RZ, 0xc0, !PT ;  /* 0x000000ffe3e47812 */ /* 0x000fe200078ec0ff */
[----:B------:R-:W-:Y:S01]  /*5e30*/  LDSM.16.MT88.4 R16, [R210+0x10800] ;  /* 0x01080000d210783b */ /* 0x000fe20000004200 */
[----:B------:R-:W-:Y:S02]  /*5e40*/  SHF.R.U32.HI R193, RZ, 0x8, R193 ;  /* 0x00000008ffc17819 */ /* 0x000fe400000116c1 */
[----:B------:R-:W-:Y:S02]  /*5e50*/  HSET2.LE.AND R4, R4, R221, PT ;  /* 0x000000dd04047233 */ /* 0x000fe40003803000 */
[----:B-1----:R-:W-:Y:S01]  /*5e60*/  F2FP.F16.F32.PACK_AB R186, R232, R233 ;  /* 0x000000e9e8ba723e */ /* 0x002fe200000000ff */
[----:B------:R-:W-:Y:S01]  /*5e70*/  MUFU.EX2 R189, R189 ;  /* 0x000000bd00bd7308 */ /* 0x000fe20000000800 */
[----:B------:R-:W-:-:S02]  /*5e80*/  PRMT R226, R240, 0x7773, RZ ;  /* 0x00007773f0e27816 */ /* 0x000fc400000000ff */
[----:B------:R-:W-:Y:S02]  /*5e90*/  LOP3.LUT R146, R146, R4, RZ, 0xc0, !PT ;  /* 0x0000000492927212 */ /* 0x000fe400078ec0ff */
[----:B------:R-:W-:Y:S02]  /*5ea0*/  PRMT R4, R228, 0x5410, R193 ;  /* 0x00005410e4047816 */ /* 0x000fe400000000c1 */
[----:B------:R-:W-:Y:S01]  /*5eb0*/  PRMT R183, R186, 0x7632, R183 ;  /* 0x00007632bab77816 */ /* 0x000fe200000000b7 */
[----:B------:R-:W1:Y:S01]  /*5ec0*/  MUFU.EX2 R187, R187 ;  /* 0x000000bb00bb7308 */ /* 0x000e620000000800 */
[----:B------:R-:W-:Y:S02]  /*5ed0*/  PRMT R225, R240, 0x7772, RZ ;  /* 0x00007772f0e17816 */ /* 0x000fe400000000ff */
[----:B------:R-:W-:Y:S02]  /*5ee0*/  HSET2.LE.AND R4, R4, R221, PT ;  /* 0x000000dd04047233 */ /* 0x000fe40003803000 */
[----:B------:R-:W-:-:S02]  /*5ef0*/  PRMT R144, R186, 0x5410, R183 ;  /* 0x00005410ba907816 */ /* 0x000fc400000000b7 */
[----:B------:R-:W-:Y:S01]  /*5f00*/  PRMT R199, R227, 0x7632, R199 ;  /* 0x00007632e3c77816 */ /* 0x000fe200000000c7 */
[----:B------:R-:W-:Y:S01]  /*5f10*/  MUFU.EX2 R194, R194 ;  /* 0x000000c200c27308 */ /* 0x000fe20000000800 */
[----:B------:R-:W-:Y:S01]  /*5f20*/  LOP3.LUT R144, R144, R4, RZ, 0xc0, !PT ;  /* 0x0000000490907212 */ /* 0x000fe200078ec0ff */
[----:B------:R-:W-:Y:S01]  /*5f30*/  IMAD.MOV.U32 R4, RZ, RZ, R242 ;  /* 0x000000ffff047224 */ /* 0x000fe200078e00f2 */
[----:B------:R-:W-:Y:S02]  /*5f40*/  PRMT R224, R242, 0x7771, RZ ;  /* 0x00007771f2e07816 */ /* 0x000fe400000000ff */
[----:B--2---:R-:W-:Y:S02]  /*5f50*/  F2FP.F16.F32.PACK_AB R172, R185, R188 ;  /* 0x000000bcb9ac723e */ /* 0x004fe400000000ff */
[----:B------:R-:W-:Y:S01]  /*5f60*/  LOP3.LUT R8, R4, 0xff, RZ, 0xc0, !PT ;  /* 0x000000ff04087812 */ /* 0x000fe200078ec0ff */
[----:B------:R-:W2:Y:S01]  /*5f70*/  MUFU.EX2 R191, R191 ;  /* 0x000000bf00bf7308 */ /* 0x000ea20000000800 */
[----:B------:R-:W-:-:S02]  /*5f80*/  PRMT R5, R225, 0x5410, R226 ;  /* 0x00005410e1057816 */ /* 0x000fc400000000e2 */
[----:B------:R-:W-:Y:S02]  /*5f90*/  SHF.R.U32.HI R227, RZ, 0x18, R227 ;  /* 0x00000018ffe37819 */ /* 0x000fe400000116e3 */
[----:B------:R-:W-:Y:S02]  /*5fa0*/  LOP3.LUT R199, R199, 0xff, RZ, 0xc0, !PT ;  /* 0x000000ffc7c77812 */ /* 0x000fe400078ec0ff */
[----:B------:R-:W-:Y:S01]  /*5fb0*/  PRMT R8, R8, 0x5410, R224 ;  /* 0x0000541008087816 */ /* 0x000fe200000000e0 */
[----:B------:R-:W-:Y:S01]  /*5fc0*/  MUFU.EX2 R195, R195 ;  /* 0x000000c300c37308 */ /* 0x000fe20000000800 */
[----:B---3--:R-:W-:Y:S02]  /*5fd0*/  F2FP.F16.F32.PACK_AB R177, R197, R238 ;  /* 0x000000eec5b1723e */ /* 0x008fe400000000ff */
[----:B------:R-:W-:Y:S02]  /*5fe0*/  PRMT R171, R172, 0x7632, R171 ;  /* 0x00007632acab7816 */ /* 0x000fe400000000ab */
[----:B------:R-:W-:-:S02]  /*5ff0*/  LOP3.LUT R5, R5, 0xff00ff, RZ, 0xc0, !PT ;  /* 0x00ff00ff05057812 */ /* 0x000fc400078ec0ff */
[----:B------:R-:W-:Y:S01]  /*6000*/  PRMT R145, R199, 0x5410, R227 ;  /* 0x00005410c7917816 */ /* 0x000fe200000000e3 */
[----:B------:R-:W3:Y:S01]  /*6010*/  MUFU.EX2 R190, R190 ;  /* 0x000000be00be7308 */ /* 0x000ee20000000800 */
[----:B------:R-:W-:Y:S02]  /*6020*/  HSET2.LE.AND R10, R8, R221, PT ;  /* 0x000000dd080a7233 */ /* 0x000fe40003803000 */
[----:B------:R-:W-:Y:S02]  /*6030*/  PRMT R178, R177, 0x7632, R178 ;  /* 0x00007632b1b27816 */ /* 0x000fe400000000b2 */
[----:B------:R-:W-:Y:S02]  /*6040*/  PRMT R8, R172, 0x5410, R171 ;  /* 0x00005410ac087816 */ /* 0x000fe400000000ab */
[C---:B------:R-:W-:Y:S02]  /*6050*/  PRMT R223, R242.reuse, 0x7772, RZ ;  /* 0x00007772f2df7816 */ /* 0x040fe400000000ff */
[----:B------:R-:W-:-:S02]  /*6060*/  PRMT R219, R242, 0x7773, RZ ;  /* 0x00007773f2db7816 */ /* 0x000fc400000000ff */
[----:B------:R-:W-:Y:S02]  /*6070*/  LOP3.LUT R220, R220, UR6, R243, 0x96, !PT ;  /* 0x00000006dcdc7c12 */ /* 0x000fe4000f8e96f3 */
[--C-:B------:R-:W-:Y:S02]  /*6080*/  HSET2.LE.AND R5, R5, R221.reuse, PT ;  /* 0x000000dd05057233 */ /* 0x100fe40003803000 */
[----:B------:R-:W-:Y:S02]  /*6090*/  HSET2.LE.AND R145, R145, R221, PT ;  /* 0x000000dd91917233 */ /* 0x000fe40003803000 */
[----:B------:R-:W-:Y:S02]  /*60a0*/  PRMT R4, R182, 0x5410, R181 ;  /* 0x00005410b6047816 */ /* 0x000fe400000000b5 */
[----:B------:R-:W-:Y:S02]  /*60b0*/  PRMT R147, R177, 0x5410, R178 ;  /* 0x00005410b1937816 */ /* 0x000fe400000000b2 */
[----:B------:R-:W-:-:S02]  /*60c0*/  LOP3.LUT R10, R8, R10, RZ, 0xc0, !PT ;  /* 0x0000000a080a7212 */ /* 0x000fc400078ec0ff */
[----:B------:R-:W-:Y:S02]  /*60d0*/  PRMT R8, R223, 0x5410, R219 ;  /* 0x00005410df087816 */ /* 0x000fe400000000db */
[----:B------:R-:W-:Y:S02]  /*60e0*/  LOP3.LUT R192, R220, 0xffff, RZ, 0xc0, !PT ;  /* 0x0000ffffdcc07812 */ /* 0x000fe400078ec0ff */
[----:B-1----:R-:W-:Y:S02]  /*60f0*/  F2FP.F16.F32.PACK_AB R170, R187, R189 ;  /* 0x000000bdbbaa723e */ /* 0x002fe400000000ff */
[----:B------:R-:W-:Y:S02]  /*6100*/  LOP3.LUT R147, R147, R5, RZ, 0xc0, !PT ;  /* 0x0000000593937212 */ /* 0x000fe400078ec0ff */
[----:B------:R-:W-:Y:S02]  /*6110*/  LOP3.LUT R145, R4, R145, RZ, 0xc0, !PT ;  /* 0x0000009104917212 */ /* 0x000fe400078ec0ff */
[----:B------:R-:W1:Y:S01]  /*6120*/  LDSM.16.MT88.4 R4, [R236+0x10800] ;  /* 0x01080000ec04783b */ /* 0x000e620000004200 */
[----:B------:R-:W-:-:S02]  /*6130*/  LOP3.LUT R8, R8, 0xff00ff, RZ, 0xc0, !PT ;  /* 0x00ff00ff08087812 */ /* 0x000fc400078ec0ff */
[----:B------:R-:W-:Y:S02]  /*6140*/  LOP3.LUT R222, R220, 0xff, RZ, 0xc0, !PT ;  /* 0x000000ffdcde7812 */ /* 0x000fe400078ec0ff */
[----:B------:R-:W-:Y:S01]  /*6150*/  SHF.R.U32.HI R192, RZ, 0x8, R192 ;  /* 0x00000008ffc07819 */ /* 0x000fe200000116c0 */
[C---:B------:R-:W-:Y:S01]  /*6160*/  HMMA.16816.F32 R160, R144.reuse, R156, RZ ;  /* 0x0000009c90a0723c */ /* 0x040fe200000018ff */
[----:B------:R-:W-:Y:S02]  /*6170*/  PRMT R169, R170, 0x7632, R169 ;  /* 0x00007632aaa97816 */ /* 0x000fe400000000a9 */
[----:B--2---:R-:W-:Y:S02]  /*6180*/  F2FP.F16.F32.PACK_AB R176, R191, R194 ;  /* 0x000000c2bfb0723e */ /* 0x004fe400000000ff */
[----:B------:R-:W-:Y:S02]  /*6190*/  HSET2.LE.AND R8, R8, R221, PT ;  /* 0x000000dd08087233 */ /* 0x000fe40003803000 */
[----:B------:R-:W-:Y:S01]  /*61a0*/  PRMT R12, R222, 0x5410, R192 ;  /* 0x00005410de0c7816 */ /* 0x000fe200000000c0 */
[----:B------:R-:W-:Y:S01]  /*61b0*/  HMMA.16816.F32 R156, R144, R158, RZ ;  /* 0x0000009e909c723c */ /* 0x000fe200000018ff */
[----:B------:R-:W-:-:S02]  /*61c0*/  PRMT R11, R170, 0x5410, R169 ;  /* 0x00005410aa0b7816 */ /* 0x000fc400000000a9 */
[C---:B------:R-:W-:Y:S02]  /*61d0*/  PRMT R175, R176.reuse, 0x7632, R175 ;  /* 0x00007632b0af7816 */ /* 0x040fe400000000af */
[----:B------:R-:W-:Y:S02]  /*61e0*/  HSET2.LE.AND R12, R12, R221, PT ;  /* 0x000000dd0c0c7233 */ /* 0x000fe40003803000 */
[----:B------:R-:W-:Y:S01]  /*61f0*/  LOP3.LUT R11, R11, R8, RZ, 0xc0, !PT ;  /* 0x000000080b0b7212 */ /* 0x000fe200078ec0ff */
[----:B------:R-:W-:Y:S01]  /*6200*/  HMMA.16816.F32 R44, R144, R48, RZ ;  /* 0x00000030902c723c */ /* 0x000fe200000018ff */
[----:B------:R-:W-:Y:S02]  /*6210*/  PRMT R8, R176, 0x5410, R175 ;  /* 0x00005410b0087816 */ /* 0x000fe400000000af */
[----:B------:R-:W-:Y:S02]  /*6220*/  PRMT R196, R220, 0x7632, R196 ;  /* 0x00007632dcc47816 */ /* 0x000fe400000000c4 */
[----:B------:R-:W-:-:S02]  /*6230*/  LOP3.LUT R8, R8, R12, RZ, 0xc0, !PT ;  /* 0x0000000c08087212 */ /* 0x000fc400078ec0ff */
[----:B------:R-:W2:Y:S01]  /*6240*/  LDSM.16.MT88.4 R12, [R200+0x10800] ;  /* 0x01080000c80c783b */ /* 0x000ea20000004200 */
[----:B------:R-:W-:Y:S01]  /*6250*/  SHF.R.U32.HI R220, RZ, 0x18, R220 ;  /* 0x00000018ffdc7819 */ /* 0x000fe200000116dc */
[C---:B------:R-:W-:Y:S01]  /*6260*/  HMMA.16816.F32 R48, R144.reuse, R50, RZ ;  /* 0x000000329030723c */ /* 0x040fe200000018ff */
[----:B------:R-:W-:Y:S02]  /*6270*/  LOP3.LUT R196, R196, 0xff, RZ, 0xc0, !PT ;  /* 0x000000ffc4c47812 */ /* 0x000fe400078ec0ff */
[----:B---3--:R-:W-:Y:S02]  /*6280*/  F2FP.F16.F32.PACK_AB R174, R190, R195 ;  /* 0x000000c3beae723e */ /* 0x008fe400000000ff */
[----:B------:R-:W-:Y:S02]  /*6290*/  PRMT R9, R196, 0x5410, R220 ;  /* 0x00005410c4097816 */ /* 0x000fe400000000dc */
[----:B------:R-:W-:Y:S01]  /*62a0*/  PRMT R173, R174, 0x7632, R173 ;  /* 0x00007632aead7816 */ /* 0x000fe200000000ad */
[----:B------:R-:W-:Y:S02]  /*62b0*/  HMMA.16816.F32 R52, R144, R56, RZ ;  /* 0x000000389034723c */ /* 0x000fe400000018ff */
[----:B------:R-:W-:-:S02]  /*62c0*/  HSET2.LE.AND R9, R9, R221, PT ;  /* 0x000000dd09097233 */ /* 0x000fc40003803000 */
[----:B------:R-:W-:-:S04]  /*62d0*/  PRMT R20, R174, 0x5410, R173 ;  /* 0x00005410ae147816 */ /* 0x000fc800000000ad */
[----:B------:R-:W-:Y:S01]  /*62e0*/  LOP3.LUT R9, R20, R9, RZ, 0xc0, !PT ;  /* 0x0000000914097212 */ /* 0x000fe200078ec0ff */
[----:B------:R-:W-:Y:S01]  /*62f0*/  HMMA.16816.F32 R56, R144, R58, RZ ;  /* 0x0000003a9038723c */ /* 0x000fe200000018ff */
[----:B------:R-:W-:Y:S07]  /*6300*/  LDSM.16.MT88.4 R20, [R236+0x14800] ;  /* 0x01480000ec14783b */ /* 0x000fee0000004200 */
[C---:B-1----:R-:W-:Y:S08]  /*6310*/  HMMA.16816.F32 R160, R8.reuse, R4, R160 ;  /* 0x0000000408a0723c */ /* 0x042ff000000018a0 */
[C---:B------:R-:W-:Y:S01]  /*6320*/  HMMA.16816.F32 R156, R8.reuse, R6, R156 ;  /* 0x00000006089c723c */ /* 0x040fe2000000189c */
[----:B------:R-:W1:Y:S07]  /*6330*/  LDSM.16.MT88.4 R4, [R184+0x10800] ;  /* 0x01080000b804783b */ /* 0x000e6e0000004200 */
[C---:B--2---:R-:W-:Y:S08]  /*6340*/  HMMA.16816.F32 R44, R8.reuse, R12, R44 ;  /* 0x0000000c082c723c */ /* 0x044ff0000000182c */
[----:B------:R-:W-:Y:S01]  /*6350*/  HMMA.16816.F32 R48, R8, R14, R48 ;  /* 0x0000000e0830723c */ /* 0x000fe20000001830 */
[----:B------:R-:W2:Y:S07]  /*6360*/  LDSM.16.MT88.4 R12, [R210+0x12800] ;  /* 0x01280000d20c783b */ /* 0x000eae0000004200 */
[C---:B------:R-:W-:Y:S08]  /*6370*/  HMMA.16816.F32 R68, R144.reuse, R72, RZ ;  /* 0x000000489044723c */ /* 0x040ff000000018ff */
[C---:B------:R-:W-:Y:S08]  /*6380*/  HMMA.16816.F32 R72, R144.reuse, R74, RZ ;  /* 0x0000004a9048723c */ /* 0x040ff000000018ff */
[----:B------:R-:W-:Y:S08]  /*6390*/  HMMA.16816.F32 R76, R144, R80, RZ ;  /* 0x00000050904c723c */ /* 0x000ff000000018ff */
        /* <DEDUP_REMOVED lines=19> */
[----:B------:R-:W-:Y:S01]  /*64d0*/  HMMA.16816.F32 R112, R8, R6, R112 ;  /* 0x000000060870723c */ /* 0x000fe20000001870 */
[----:B------:R-:W1:Y:S07]  /*64e0*/  LDSM.16.MT88.4 R4, [R236+0x16800] ;  /* 0x01680000ec04783b */ /* 0x000e6e0000004200 */
[----:B--2---:R-:W-:Y:S01]  /*64f0*/  HMMA.16816.F32 R136, R144, R12, RZ ;  /* 0x0000000c9088723c */ /* 0x004fe200000018ff */
[----:B------:R-:W-:-:S05]  /*6500*/  IMAD.U32 R12, RZ, RZ, UR28 ;  /* 0x0000001cff0c7e24 */ /* 0x000fca000f8e00ff */
[----:B------:R-:W-:Y:S02]  /*6510*/  LOP3.LUT R12, R12, UR25, R251, 0x96, !PT ;  /* 0x000000190c0c7c12 */ /* 0x000fe4000f8e96fb */
[----:B------:R-:W-:Y:S03]  /*6520*/  HMMA.16816.F32 R128, R144, R130, RZ ;  /* 0x000000829080723c */ /* 0x000fe600000018ff */
[----:B------:R-:W-:-:S05]  /*6530*/  IMAD.WIDE.U32 R12, R12, -0x326172a9, RZ ;  /* 0xcd9e8d570c0c7825 */ /* 0x000fca00078e00ff */
[C---:B------:R-:W-:Y:S01]  /*6540*/  HMMA.16816.F32 R84, R144.reuse, R88, RZ ;  /* 0x000000589054723c */ /* 0x040fe200000018ff */
[----:B------:R-:W-:Y:S02]  /*6550*/  LOP3.LUT R246, R246, UR18, R13, 0x96, !PT ;  /* 0x00000012f6f67c12 */ /* 0x000fe4000f8e960d */
[----:B------:R-:W-:Y:S01]  /*6560*/  LOP3.LUT R12, R12, UR17, R245, 0x96, !PT ;  /* 0x000000110c0c7c12 */ /* 0x000fe2000f8e96f5 */
[----:B------:R-:W-:Y:S02]  /*6570*/  FFMA.FTZ R245, R34, UR5, -R231 ;  /* 0x0000000522f57c23 */ /* 0x000fe400080108e7 */
[----:B------:R-:W-:Y:S02]  /*6580*/  IMAD.WIDE.U32 R246, R246, -0x2daee0ad, RZ ;  /* 0xd2511f53f6f67825 */ /* 0x000fe400078e00ff */
[----:B------:R-:W-:Y:S02]  /*6590*/  HMMA.16816.F32 R88, R144, R90, RZ ;  /* 0x0000005a9058723c */ /* 0x000fe400000018ff */
[----:B------:R-:W-:-:S06]  /*65a0*/  IMAD.WIDE.U32 R12, R12, -0x2daee0ad, RZ ;  /* 0xd2511f530c0c7825 */ /* 0x000fcc00078e00ff */
[----:B------:R-:W-:Y:S08]  /*65b0*/  HMMA.16816.F32 R36, R144, R40, RZ ;  /* 0x000000289024723c */ /* 0x000ff000000018ff */
[----:B-1----:R-:W-:Y:S01]  /*65c0*/  HMMA.16816.F32 R128, R8, R6, R128 ;  /* 0x000000060880723c */ /* 0x002fe20000001880 */
[----:B------:R-:W-:Y:S02]  /*65d0*/  LOP3.LUT R7, R204, UR16, R247, 0x96, !PT ;  /* 0x00000010cc077c12 */ /* 0x000fe4000f8e96f7 */
[----:B------:R-:W-:Y:S01]  /*65e0*/  LOP3.LUT R6, R246, UR14, R13, 0x96, !PT ;  /* 0x0000000ef6067c12 */ /* 0x000fe2000f8e960d */
[----:B------:R-:W-:Y:S01]  /*65f0*/  FADD.FTZ R13, R230, R229 ;  /* 0x000000e5e60d7221 */ /* 0x000fe20000010000 */
[----:B------:R-:W-:Y:S01]  /*6600*/  PRMT R212, R242, 0x7770, RZ ;  /* 0x00007770f2d47816 */ /* 0x000fe200000000ff */
[----:B------:R-:W-:-:S02]  /*6610*/  FFMA.FTZ R246, R164, UR5, -R231 ;  /* 0x00000005a4f67c23 */ /* 0x000fc400080108e7 */
[----:B------:R-:W-:Y:S01]  /*6620*/  HMMA.16816.F32 R84, R8, R116, R84 ;  /* 0x000000740854723c */ /* 0x000fe20000001854 */
[----:B------:R-:W-:-:S07]  /*6630*/  IMAD.WIDE.U32 R250, R6, -0x326172a9, RZ ;  /* 0xcd9e8d5706fa7825 */ /* 0x000fce00078e00ff */
[----:B------:R-:W-:Y:S08]  /*6640*/  HMMA.16816.F32 R88, R8, R118, R88 ;  /* 0x000000760858723c */ /* 0x000ff00000001858 */
[C---:B------:R-:W-:Y:S08]  /*6650*/  HMMA.16816.F32 R60, R144.reuse, R64, RZ ;  /* 0x00000040903c723c */ /* 0x040ff000000018ff */
[C---:B------:R-:W-:Y:S08]  /*6660*/  HMMA.16816.F32 R92, R144.reuse, R96, RZ ;  /* 0x00000060905c723c */ /* 0x040ff000000018ff */
[C---:B------:R-:W-:Y:S08]  /*6670*/  HMMA.16816.F32 R132, R144.reuse, R152, RZ ;  /* 0x000000989084723c */ /* 0x040ff000000018ff */
[C---:B------:R-:W-:Y:S08]  /*6680*/  HMMA.16816.F32 R148, R144.reuse, R140, RZ ;  /* 0x0000008c9094723c */ /* 0x040ff000000018ff */
[----:B------:R-:W-:Y:S08]  /*6690*/  HMMA.16816.F32 R40, R144, R42, RZ ;  /* 0x0000002a9028723c */ /* 0x000ff000000018ff */
[----:B------:R-:W-:Y:S01]  /*66a0*/  HMMA.16816.F32 R36, R8, R16, R36 ;  /* 0x000000100824723c */ /* 0x000fe20000001824 */
[----:B------:R-:W-:Y:S01]  /*66b0*/  ISETP.LE.U32.AND P4, PT, R228, UR4, PT ;  /* 0x00000004e4007c0c */ /* 0x000fe2000bf83070 */
[----:B------:R-:W-:Y:S01]  /*66c0*/  FADD.FTZ R238, R238, R13 ;  /* 0x0000000deeee7221 */ /* 0x000fe20000010000 */
[----:B------:R-:W-:Y:S01]  /*66d0*/  ISETP.GT.U32.AND P2, PT, R226, UR4, PT ;  /* 0x00000004e2007c0c */ /* 0x000fe2000bf44070 */
[----:B------:R-:W-:-:S04]  /*66e0*/  FFMA.FTZ R6, R30, UR5, -R231 ;  /* 0x000000051e067c23 */ /* 0x000fc800080108e7 */
[C---:B------:R-:W-:Y:S08]  /*66f0*/  HMMA.16816.F32 R116, R144.reuse, R120, RZ ;  /* 0x000000789074723c */ /* 0x040ff000000018ff */
[C---:B------:R-:W-:Y:S08]  /*6700*/  HMMA.16816.F32 R64, R144.reuse, R66, RZ ;  /* 0x000000429040723c */ /* 0x040ff000000018ff */
[C---:B------:R-:W-:Y:S08]  /*6710*/  HMMA.16816.F32 R96, R144.reuse, R98, RZ ;  /* 0x000000629060723c */ /* 0x040ff000000018ff */
[C---:B------:R-:W-:Y:S08]  /*6720*/  HMMA.16816.F32 R120, R144.reuse, R122, RZ ;  /* 0x0000007a9078723c */ /* 0x040ff000000018ff */
[C---:B------:R-:W-:Y:S08]  /*6730*/  HMMA.16816.F32 R152, R144.reuse, R154, RZ ;  /* 0x0000009a9098723c */ /* 0x040ff000000018ff */
[C---:B------:R-:W-:Y:S08]  /*6740*/  HMMA.16816.F32 R140, R144.reuse, R142, RZ ;  /* 0x0000008e908c723c */ /* 0x040ff000000018ff */
[----:B------:R-:W-:Y:S01]  /*6750*/  HMMA.16816.F32 R144, R144, R14, RZ ;  /* 0x0000000e9090723c */ /* 0x000fe200000018ff */
[----:B------:R-:W-:-:S07]  /*6760*/  IMAD.WIDE.U32 R14, R7, -0x326172a9, RZ ;  /* 0xcd9e8d57070e7825 */ /* 0x000fce00078e00ff */
[----:B------:R-:W-:Y:S01]  /*6770*/  HMMA.16816.F32 R40, R8, R18, R40 ;  /* 0x000000120828723c */ /* 0x000fe20000001828 */
[----:B------:R-:W-:Y:S01]  /*6780*/  LOP3.LUT R244, R244, UR15, R15, 0x96, !PT ;  /* 0x0000000ff4f47c12 */ /* 0x000fe2000f8e960f */
[----:B------:R-:W1:Y:S01]  /*6790*/  LDSM.16.MT88.4 R16, [R236+0x12800] ;  /* 0x01280000ec10783b */ /* 0x000e620000004200 */
[----:B------:R-:W-:-:S05]  /*67a0*/  LOP3.LUT R14, R14, UR13, R251, 0x96, !PT ;  /* 0x0000000d0e0e7c12 */ /* 0x000fca000f8e96fb */
[----:B------:R-:W-:Y:S01]  /*67b0*/  HMMA.16816.F32 R92, R8, R20, R92 ;  /* 0x00000014085c723c */ /* 0x000fe2000000185c */
[----:B------:R-:W-:Y:S01]  /*67c0*/  IMAD.WIDE.U32 R204, R244, -0x2daee0ad, RZ ;  /* 0xd2511f53f4cc7825 */ /* 0x000fe200078e00ff */
[----:B------:R-:W-:-:S03]  /*67d0*/  ISETP.LE.U32.AND P3, PT, R227, UR4, PT ;  /* 0x00000004e3007c0c */ /* 0x000fc6000bf63070 */
[----:B------:R-:W-:Y:S02]  /*67e0*/  @!P4 HADD2 R209, -R186.H0_H0, -RZ.H0_H0 ;  /* 0xa00000ffbad1c230 */ /* 0x000fe40000000900 */
[----:B------:R-:W-:Y:S01]  /*67f0*/  FFMA.FTZ R7, R32, UR5, -R231 ;  /* 0x0000000520077c23 */ /* 0x000fe200080108e7 */
[----:B------:R-:W-:-:S04]  /*6800*/  IMAD.WIDE.U32 R248, R14, -0x2daee0ad, RZ ;  /* 0xd2511f530ef87825 */ /* 0x000fc800078e00ff */
[----:B------:R-:W-:Y:S01]  /*6810*/  @P2 HADD2 R216, -R178.H0_H0, -RZ.H0_H0 ;  /* 0xa00000ffb2d82230 */ /* 0x000fe20000000900 */
[----:B------:R-:W-:Y:S01]  /*6820*/  ISETP.GT.U32.AND P5, PT, R218, UR4, PT ;  /* 0x00000004da007c0c */ /* 0x000fe2000bfa4070 */
[----:B------:R-:W-:Y:S01]  /*6830*/  HMMA.16816.F32 R96, R8, R22, R96 ;  /* 0x000000160860723c */ /* 0x000fe20000001860 */
[----:B------:R-:W-:Y:S02]  /*6840*/  IMAD.MOV.U32 R14, RZ, RZ, R204 ;  /* 0x000000ffff0e7224 */ /* 0x000fe400078e00cc */
[----:B------:R-:W-:Y:S01]  /*6850*/  FFMA.FTZ R20, R29, UR5, -R234 ;  /* 0x000000051d147c23 */ /* 0x000fe200080108ea */
[----:B------:R-:W-:-:S04]  /*6860*/  IMAD.MOV.U32 R15, RZ, RZ, R205 ;  /* 0x000000ffff0f7224 */ /* 0x000fc800078e00cd */
[----:B------:R-:W-:Y:S01]  /*6870*/  HMMA.16816.F32 R124, R8, R4, R124 ;  /* 0x00000004087c723c */ /* 0x000fe2000000187c */
[----:B------:R2:W3:Y:S01]  /*6880*/  LDL.LU.64 R204, [R1+0x48] ;  /* 0x0000480001cc7983 */ /* 0x0004e20000300a00 */
[----:B------:R-:W-:Y:S01]  /*6890*/  LOP3.LUT R21, R12, UR12, R15, 0x96, !PT ;  /* 0x0000000c0c157c12 */ /* 0x000fe2000f8e960f */
[----:B------:R-:W-:Y:S01]  /*68a0*/  FADD.FTZ R12, R233, R232 ;  /* 0x000000e8e90c7221 */ /* 0x000fe20000010000 */
[----:B------:R-:W-:-:S04]  /*68b0*/  IMAD.MOV.U32 R232, RZ, RZ, R250 ;  /* 0x000000ffffe87224 */ /* 0x000fc800078e00fa */
[----:B-1----:R-:W-:Y:S01]  /*68c0*/  HMMA.16816.F32 R60, R8, R16, R60 ;  /* 0x00000010083c723c */ /* 0x002fe2000000183c */
[----:B------:R-:W-:Y:S01]  /*68d0*/  IMAD.MOV.U32 R233, RZ, RZ, R251 ;  /* 0x000000ffffe97224 */ /* 0x000fe200078e00fb */
[----:B------:R-:W-:Y:S01]  /*68e0*/  LOP3.LUT R15, R14, UR9, R249, 0x96, !PT ;  /* 0x000000090e0f7c12 */ /* 0x000fe2000f8e96f9 */
[----:B------:R-:W-:-:S05]  /*68f0*/  IMAD.MOV.U32 R242, RZ, RZ, R232 ;  /* 0x000000fffff27224 */ /* 0x000fca00078e00e8 */
[----:B------:R-:W-:Y:S01]  /*6900*/  HMMA.16816.F32 R64, R8, R18, R64 ;  /* 0x000000120840723c */ /* 0x000fe20000001840 */
[----:B------:R-:W1:Y:S01]  /*6910*/  LDSM.16.MT88.4 R16, [R184+0x14800] ;  /* 0x01480000b810783b */ /* 0x000e620000004200 */
[----:B------:R-:W-:Y:S01]  /*6920*/  IMAD.MOV.U32 R243, RZ, RZ, R233 ;  /* 0x000000fffff37224 */ /* 0x000fe200078e00e9 */
[----:B------:R-:W-:Y:S01]  /*6930*/  PRMT R14, R240, 0x7770, RZ ;  /* 0x00007770f00e7816 */ /* 0x000fe200000000ff */
[----:B------:R-:W-:-:S04]  /*6940*/  IMAD.WIDE.U32 R232, R21, -0x326172a9, RZ ;  /* 0xcd9e8d5715e87825 */ /* 0x000fc800078e00ff */
[----:B------:R-:W-:Y:S01]  /*6950*/  FADD.FTZ R239, R239, R12 ;  /* 0x0000000cefef7221 */ /* 0x000fe20000010000 */
[----:B------:R-:W-:Y:S01]  /*6960*/  @!P4 PRMT R186, R209, 0x5410, RZ ;  /* 0x00005410d1bac816 */ /* 0x000fe200000000ff */
[----:B------:R-:W-:Y:S02]  /*6970*/  @!P3 HADD2 R208, -R181.H0_H0, -RZ.H0_H0 ;  /* 0xa00000ffb5d0b230 */ /* 0x000fe40000000900 */
[----:B------:R-:W-:Y:S01]  /*6980*/  IMAD.WIDE.U32 R240, R15, -0x326172a9, RZ ;  /* 0xcd9e8d570ff07825 */ /* 0x000fe200078e00ff */
[----:B------:R-:W-:-:S03]  /*6990*/  LOP3.LUT R15, R242, UR11, R233, 0x96, !PT ;  /* 0x0000000bf20f7c12 */ /* 0x000fc6000f8e96e9 */
[--C-:B------:R-:W-:Y:S01]  /*69a0*/  FFMA.FTZ R5, R165, UR5, -R234.reuse ;  /* 0x00000005a5057c23 */ /* 0x100fe200080108ea */
[----:B------:R-:W-:Y:S01]  /*69b0*/  FFMA.FTZ R4, R35, UR5, -R234 ;  /* 0x0000000523047c23 */ /* 0x000fe200080108ea */
[----:B------:R-:W-:Y:S01]  /*69c0*/  IMAD.MOV.U32 R229, RZ, RZ, R240 ;  /* 0x000000ffffe57224 */ /* 0x000fe200078e00f0 */
[----:B------:R-:W-:Y:S01]  /*69d0*/  LOP3.LUT R230, R232, UR7, R241, 0x96, !PT ;  /* 0x00000007e8e67c12 */ /* 0x000fe2000f8e96f1 */
[----:B------:R-:W-:Y:S01]  /*69e0*/  IMAD.MOV.U32 R241, RZ, RZ, R249 ;  /* 0x000000fffff17224 */ /* 0x000fe200078e00f9 */
[C---:B------:R-:W-:Y:S01]  /*69f0*/  PRMT R242, R240.reuse, 0x7770, RZ ;  /* 0x00007770f0f27816 */ /* 0x040fe200000000ff */
[----:B------:R-:W-:Y:S01]  /*6a00*/  FFMA.FTZ R22, R31, UR5, -R234 ;  /* 0x000000051f167c23 */ /* 0x000fe200080108ea */
[----:B------:R-:W-:Y:S02]  /*6a10*/  PRMT R23, R240, 0x7771, RZ ;  /* 0x00007771f0177816 */ /* 0x000fe400000000ff */
[----:B------:R-:W-:Y:S01]  /*6a20*/  @P2 PRMT R178, R216, 0x5410, RZ ;  /* 0x00005410d8b22816 */ /* 0x000fe200000000ff */
[----:B------:R-:W-:Y:S01]  /*6a30*/  @P5 HADD2 R217, -R179.H0_H0, -RZ.H0_H0 ;  /* 0xa00000ffb3d95230 */ /* 0x000fe20000000900 */
[C---:B------:R-:W-:Y:S01]  /*6a40*/  PRMT R232, R240.reuse, 0x7772, RZ ;  /* 0x00007772f0e87816 */ /* 0x040fe200000000ff */
[----:B------:R-:W-:Y:S01]  /*6a50*/  MUFU.EX2 R218, R246 ;  /* 0x000000f600da7308 */ /* 0x000fe20000000800 */
[----:B------:R-:W-:Y:S01]  /*6a60*/  PRMT R233, R240, 0x7773, RZ ;  /* 0x00007773f0e97816 */ /* 0x000fe200000000ff */
[----:B------:R-:W-:Y:S01]  /*6a70*/  IMAD.MOV.U32 R240, RZ, RZ, R248 ;  /* 0x000000fffff07224 */ /* 0x000fe200078e00f8 */
[----:B------:R-:W-:Y:S01]  /*6a80*/  ISETP.LE.U32.AND P1, PT, R14, UR4, PT ;  /* 0x000000040e007c0c */ /* 0x000fe2000bf23070 */
[----:B------:R-:W-:Y:S01]  /*6a90*/  IMAD.WIDE.U32 R248, R15, -0x2daee0ad, RZ ;  /* 0xd2511f530ff87825 */ /* 0x000fe200078e00ff */
[----:B------:R2:W5:Y:S04]  /*6aa0*/  LDL.LU.64 R250, [R1+0x40] ;  /* 0x0000400001fa7983 */ /* 0x0005680000300a00 */
[----:B------:R-:W4:Y:S01]  /*6ab0*/  LDSM.16.MT88.4 R12, [R210+0x16800] ;  /* 0x01680000d20c783b */ /* 0x000f220000004200 */
[----:B------:R-:W-:-:S06]  /*6ac0*/  ISETP.GT.U32.AND P4, PT, R225, UR4, PT ;  /* 0x00000004e1007c0c */ /* 0x000fcc000bf84070 */
[----:B------:R-:W-:Y:S01]  /*6ad0*/  @!P1 HADD2 R201, -R180.H0_H0, -RZ.H0_H0 ;  /* 0xa00000ffb4c99230 */ /* 0x000fe20000000900 */
[----:B------:R-:W-:Y:S01]  /*6ae0*/  @!P3 PRMT R181, R208, 0x5410, RZ ;  /* 0x00005410d0b5b816 */ /* 0x000fe200000000ff */
[----:B------:R-:W-:Y:S01]  /*6af0*/  MUFU.EX2 R226, R4 ;  /* 0x0000000400e27308 */ /* 0x000fe20000000800 */
[----:B------:R-:W-:Y:S01]  /*6b00*/  ISETP.GT.U32.AND P2, PT, R219, UR4, PT ;  /* 0x00000004db007c0c */ /* 0x000fe2000bf44070 */
[----:B-1----:R-:W-:Y:S01]  /*6b10*/  HMMA.16816.F32 R116, R8, R16, R116 ;  /* 0x000000100874723c */ /* 0x002fe20000001874 */
[----:B------:R-:W-:Y:S01]  /*6b20*/  @!P1 PRMT R180, R201, 0x5410, RZ ;  /* 0x00005410c9b49816 */ /* 0x000fe200000000ff */
[----:B------:R-:W-:Y:S01]  /*6b30*/  FFMA.FTZ R17, R3, UR5, -R234 ;  /* 0x0000000503117c23 */ /* 0x000fe200080108ea */
[----:B------:R-:W-:-:S03]  /*6b40*/  @P4 HADD2 R215, -R177.H0_H0, -RZ.H0_H0 ;  /* 0xa00000ffb1d74230 */ /* 0x000fc60000000900 */
[----:B------:R-:W-:Y:S02]  /*6b50*/  MUFU.EX2 R208, R7 ;  /* 0x0000000700d07308 */ /* 0x000fe40000000800 */
[----:B------:R-:W-:Y:S01]  /*6b60*/  HMMA.16816.F32 R120, R8, R18, R120 ;  /* 0x000000120878723c */ /* 0x000fe20000001878 */
[--C-:B------:R-:W-:Y:S01]  /*6b70*/  FFMA.FTZ R19, R27, UR5, -R234.reuse ;  /* 0x000000051b137c23 */ /* 0x100fe200080108ea */
[----:B------:R-:W-:Y:S01]  /*6b80*/  FFMA.FTZ R18, R25, UR5, -R234 ;  /* 0x0000000519127c23 */ /* 0x000fe200080108ea */
[----:B------:R-:W-:Y:S01]  /*6b90*/  ISETP.LE.U32.AND P3, PT, R212, UR4, PT ;  /* 0x00000004d4007c0c */ /* 0x000fe2000bf63070 */
[----:B------:R-:W-:Y:S02]  /*6ba0*/  FFMA.FTZ R234, R166, UR5, -R231 ;  /* 0x00000005a6ea7c23 */ /* 0x000fe400080108e7 */
[----:B------:R-:W-:Y:S01]  /*6bb0*/  MUFU.EX2 R219, R5 ;  /* 0x0000000500db7308 */ /* 0x000fe20000000800 */
[----:B------:R-:W-:Y:S02]  /*6bc0*/  @P4 PRMT R177, R215, 0x5410, RZ ;  /* 0x00005410d7b14816 */ /* 0x000fe400000000ff */
[----:B------:R-:W-:Y:S01]  /*6bd0*/  @P5 PRMT R179, R217, 0x5410, RZ ;  /* 0x00005410d9b35816 */ /* 0x000fe200000000ff */
[----:B------:R-:W-:-:S02]  /*6be0*/  @P2 HADD2 R203, -R169.H0_H0, -RZ.H0_H0 ;  /* 0xa00000ffa9cb2230 */ /* 0x000fc40000000900 */
[--C-:B------:R-:W-:Y:S02]  /*6bf0*/  FFMA.FTZ R16, R28, UR5, -R231.reuse ;  /* 0x000000051c107c23 */ /* 0x100fe400080108e7 */
[----:B------:R1:W-:Y:S01]  /*6c00*/  MUFU.EX2 R201, R6 ;  /* 0x0000000600c97308 */ /* 0x0003e20000000800 */
[----:B------:R-:W-:Y:S02]  /*6c10*/  ISETP.LE.U32.AND P4, PT, R222, UR4, PT ;  /* 0x00000004de007c0c */ /* 0x000fe4000bf83070 */
[----:B------:R-:W-:Y:S01]  /*6c20*/  ISETP.GT.U32.AND P1, PT, R224, UR4, PT ;  /* 0x00000004e0007c0c */ /* 0x000fe2000bf24070 */
[----:B----4-:R-:W-:Y:S04]  /*6c30*/  HMMA.16816.F32 R152, R8, R14, R152 ;  /* 0x0000000e0898723c */ /* 0x010fe80000001898 */
[----:B------:R-:W4:Y:S01]  /*6c40*/  MUFU.EX2 R234, R234 ;  /* 0x000000ea00ea7308 */ /* 0x000f220000000800 */
[----:B------:R-:W-:Y:S01]  /*6c50*/  ISETP.GT.U32.AND P5, PT, R223, UR4, PT ;  /* 0x00000004df007c0c */ /* 0x000fe2000bfa4070 */
[----:B------:R-:W-:Y:S01]  /*6c60*/  @!P3 HADD2 R202, -R172.H0_H0, -RZ.H0_H0 ;  /* 0xa00000ffaccab230 */ /* 0x000fe20000000900 */
[----:B------:R-:W-:Y:S01]  /*6c70*/  @P2 PRMT R169, R203, 0x5410, RZ ;  /* 0x00005410cba92816 */ /* 0x000fe200000000ff */
[----:B------:R-:W-:Y:S01]  /*6c80*/  FFMA.FTZ R231, R24, UR5, -R231 ;  /* 0x0000000518e77c23 */ /* 0x000fe200080108e7 */
[----:B-1----:R-:W1:Y:S01]  /*6c90*/  LDSM.16.MT88.4 R4, [R200+0x16800] ;  /* 0x01680000c804783b */ /* 0x002e620000004200 */
[----:B------:R-:W-:Y:S01]  /*6ca0*/  @!P4 HADD2 R206, -R176.H0_H0, -RZ.H0_H0 ;  /* 0xa00000ffb0cec230 */ /* 0x000fe20000000900 */
[----:B------:R-:W-:Y:S01]  /*6cb0*/  SHF.R.U32.HI R14, RZ, 0x18, R230 ;  /* 0x00000018ff0e7819 */ /* 0x000fe200000116e6 */
[----:B------:R-:W-:-:S03]  /*6cc0*/  @P1 HADD2 R214, -R171.H0_H0, -RZ.H0_H0 ;  /* 0xa00000ffabd61230 */ /* 0x000fc60000000900 */
[----:B------:R-:W-:Y:S02]  /*6cd0*/  @!P4 PRMT R176, R206, 0x5410, RZ ;  /* 0x00005410ceb0c816 */ /* 0x000fe400000000ff */
[----:B------:R-:W-:Y:S01]  /*6ce0*/  ISETP.LE.U32.AND P4, PT, R14, UR4, PT ;  /* 0x000000040e007c0c */ /* 0x000fe2000bf83070 */
[----:B------:R-:W-:Y:S01]  /*6cf0*/  @P5 HADD2 R207, -R170.H0_H0, -RZ.H0_H0 ;  /* 0xa00000ffaacf5230 */ /* 0x000fe20000000900 */
[----:B----4-:R-:W-:Y:S01]  /*6d00*/  F2FP.F16.F32.PACK_AB R225, R218, R234 ;  /* 0x000000eadae1723e */ /* 0x010fe200000000ff */
[----:B------:R-:W-:Y:S01]  /*6d10*/  HMMA.16816.F32 R132, R8, R12, R132 ;  /* 0x0000000c0884723c */ /* 0x000fe20000001884 */
[----:B------:R-:W-:Y:S02]  /*6d20*/  @!P3 PRMT R172, R202, 0x5410, RZ ;  /* 0x00005410caacb816 */ /* 0x000fe400000000ff */
[----:B------:R-:W-:Y:S02]  /*6d30*/  ISETP.LE.U32.AND P3, PT, R220, UR4, PT ;  /* 0x00000004dc007c0c */ /* 0x000fe4000bf63070 */
[----:B------:R-:W-:-:S02]  /*6d40*/  LOP3.LUT R13, R230, 0xff, RZ, 0xc0, !PT ;  /* 0x000000ffe60d7812 */ /* 0x000fc400078ec0ff */
[----:B------:R-:W-:Y:S01]  /*6d50*/  @P1 PRMT R171, R214, 0x5410, RZ ;  /* 0x00005410d6ab1816 */ /* 0x000fe200000000ff */
[----:B------:R-:W-:Y:S01]  /*6d60*/  MUFU.EX2 R220, R235 ;  /* 0x000000eb00dc7308 */ /* 0x000fe20000000800 */
[----:B------:R-:W-:Y:S02]  /*6d70*/  PRMT R214, R225, 0x7632, R214 ;  /* 0x00007632e1d67816 */ /* 0x000fe400000000d6 */
[----:B------:R-:W-:Y:S02]  /*6d80*/  @P5 PRMT R170, R207, 0x5410, RZ ;  /* 0x00005410cfaa5816 */ /* 0x000fe400000000ff */
[----:B------:R-:W-:-:S03]  /*6d90*/  ISETP.LE.U32.AND P5, PT, R13, UR4, PT ;  /* 0x000000040d007c0c */ /* 0x000fc6000bfa3070 */
[----:B------:R-:W4:Y:S01]  /*6da0*/  MUFU.EX2 R203, R22 ;  /* 0x0000001600cb7308 */ /* 0x000f220000000800 */
[----:B------:R-:W-:Y:S01]  /*6db0*/  @!P4 HADD2 R211, -R214.H0_H0, -RZ.H0_H0 ;  /* 0xa00000ffd6d3c230 */ /* 0x000fe20000000900 */
[----:B------:R-:W-:-:S06]  /*6dc0*/  F2FP.F16.F32.PACK_AB R12, R226, R219 ;  /* 0x000000dbe20c723e */ /* 0x000fcc00000000ff */
[----:B------:R-:W-:Y:S01]  /*6dd0*/  MUFU.EX2 R209, R245 ;  /* 0x000000f500d17308 */ /* 0x000fe20000000800 */
[----:B------:R-:W-:Y:S01]  /*6de0*/  PRMT R206, R12, 0x7610, R206 ;  /* 0x000076100cce7816 */ /* 0x000fe200000000ce */
[----:B-1----:R-:W-:Y:S01]  /*6df0*/  HMMA.16816.F32 R148, R8, R4, R148 ;  /* 0x000000040894723c */ /* 0x002fe20000001894 */
[----:B------:R-:W-:-:S05]  /*6e00*/  PRMT R5, R225, 0x5410, R214 ;  /* 0x00005410e1057816 */ /* 0x000fca00000000d6 */
[----:B------:R1:W-:Y:S01]  /*6e10*/  MUFU.EX2 R202, R237 ;  /* 0x000000ed00ca7308 */ /* 0x0003e20000000800 */
[----:B------:R-:W-:Y:S02]  /*6e20*/  @!P4 PRMT R214, R211, 0x5410, RZ ;  /* 0x00005410d3d6c816 */ /* 0x000fe400000000ff */
[----:B------:R-:W-:-:S05]  /*6e30*/  PRMT R246, R230, 0x7632, R246 ;  /* 0x00007632e6f67816 */ /* 0x000fca00000000f6 */
[----:B------:R-:W-:Y:S01]  /*6e40*/  MUFU.EX2 R207, R18 ;  /* 0x0000001200cf7308 */ /* 0x000fe20000000800 */
[----:B------:R-:W-:Y:S02]  /*6e50*/  PRMT R215, R12, 0x7632, R215 ;  /* 0x000076320cd77816 */ /* 0x000fe400000000d7 */
[----:B------:R-:W-:-:S05]  /*6e60*/  LOP3.LUT R246, R246, 0xff, RZ, 0xc0, !PT ;  /* 0x000000fff6f67812 */ /* 0x000fca00078ec0ff */
[----:B------:R-:W2:Y:S01]  /*6e70*/  MUFU.EX2 R211, R17 ;  /* 0x0000001100d37308 */ /* 0x000ea20000000800 */
[----:B-1----:R-:W-:Y:S02]  /*6e80*/  LOP3.LUT R237, R230, 0xffff, RZ, 0xc0, !PT ;  /* 0x0000ffffe6ed7812 */ /* 0x002fe400078ec0ff */
[----:B------:R-:W-:Y:S02]  /*6e90*/  LOP3.LUT R229, R229, 0xff, RZ, 0xc0, !PT ;  /* 0x000000ffe5e57812 */ /* 0x000fe400078ec0ff */
[----:B------:R-:W-:-:S03]  /*6ea0*/  SHF.R.U32.HI R237, RZ, 0x8, R237 ;  /* 0x00000008ffed7819 */ /* 0x000fc600000116ed */
[----:B------:R-:W1:Y:S01]  /*6eb0*/  MUFU.EX2 R216, R231 ;  /* 0x000000e700d87308 */ /* 0x000e620000000800 */
[----:B------:R-:W-:Y:S02]  /*6ec0*/  PRMT R4, R13, 0x5410, R237 ;  /* 0x000054100d047816 */ /* 0x000fe400000000ed */
[----:B----4-:R-:W-:Y:S02]  /*6ed0*/  F2FP.F16.F32.PACK_AB R235, R203, R220 ;  /* 0x000000dccbeb723e */ /* 0x010fe400000000ff */
[----:B------:R-:W-:Y:S02]  /*6ee0*/  LOP3.LUT R247, R240, UR6, R249, 0x96, !PT ;  /* 0x00000006f0f77c12 */ /* 0x000fe4000f8e96f9 */
[----:B------:R-:W-:Y:S02]  /*6ef0*/  PRMT R12, R206, 0x5410, R215 ;  /* 0x00005410ce0c7816 */ /* 0x000fe400000000d7 */
[----:B------:R-:W-:Y:S01]  /*6f00*/  PRMT R13, R246, 0x5410, R14 ;  /* 0x00005410f60d7816 */ /* 0x000fe2000000000e */
[----:B------:R-:W-:Y:S01]  /*6f10*/  IMAD.MOV.U32 R21, RZ, RZ, R248 ;  /* 0x000000ffff157224 */ /* 0x000fe200078e00f8 */
[----:B------:R-:W-:-:S02]  /*6f20*/  PRMT R14, R229, 0x5410, R23 ;  /* 0x00005410e50e7816 */ /* 0x000fc40000000017 */
[----:B------:R-:W-:Y:S02]  /*6f30*/  ISETP.GT.U32.AND P2, PT, R233, UR4, PT ;  /* 0x00000004e9007c0c */ /* 0x000fe4000bf44070 */
[----:B------:R-:W-:Y:S02]  /*6f40*/  ISETP.LE.U32.AND P1, PT, R242, UR4, PT ;  /* 0x00000004f2007c0c */ /* 0x000fe4000bf23070 */
[C---:B------:R-:W-:Y:S02]  /*6f50*/  PRMT R240, R248.reuse, 0x7772, RZ ;  /* 0x00007772f8f07816 */ /* 0x040fe400000000ff */
[----:B------:R-:W-:Y:S02]  /*6f60*/  PRMT R241, R248, 0x7773, RZ ;  /* 0x00007773f8f17816 */ /* 0x000fe400000000ff */
[C---:B------:R-:W-:Y:S02]  /*6f70*/  LOP3.LUT R242, R247.reuse, 0xffff, RZ, 0xc0, !PT ;  /* 0x0000fffff7f27812 */ /* 0x040fe400078ec0ff */
[----:B------:R-:W-:Y:S01]  /*6f80*/  PRMT R245, R247, 0x7632, R245 ;  /* 0x00007632f7f57816 */ /* 0x000fe200000000f5 */
[----:B------:R-:W-:Y:S01]  /*6f90*/  HMMA.16816.F32 R140, R8, R6, R140 ;  /* 0x00000006088c723c */ /* 0x000fe2000000188c */
[--C-:B------:R-:W-:Y:S01]  /*6fa0*/  HSET2.LE.AND R4, R4, R221.reuse, PT ;  /* 0x000000dd04047233 */ /* 0x100fe20003803000 */
[----:B------:R-:W4:Y:S01]  /*6fb0*/  MUFU.EX2 R217, R16 ;  /* 0x0000001000d97308 */ /* 0x000f220000000800 */
[----:B------:R-:W-:-:S02]  /*6fc0*/  HSET2.LE.AND R13, R13, R221, PT ;  /* 0x000000dd0d0d7233 */ /* 0x000fc40003803000 */
[----:B------:R-:W-:Y:S02]  /*6fd0*/  HSET2.LE.AND R14, R14, R221, PT ;  /* 0x000000dd0e0e7233 */ /* 0x000fe40003803000 */
[----:B------:R-:W-:Y:S02]  /*6fe0*/  PRMT R243, R248, 0x7771, RZ ;  /* 0x00007771f8f37816 */ /* 0x000fe400000000ff */
[----:B------:R-:W-:Y:S02]  /*6ff0*/  LOP3.LUT R22, R247, 0xff, RZ, 0xc0, !PT ;  /* 0x000000fff7167812 */ /* 0x000fe400078ec0ff */
[----:B------:R-:W-:Y:S02]  /*7000*/  LOP3.LUT R6, R21, 0xff, RZ, 0xc0, !PT ;  /* 0x000000ff15067812 */ /* 0x000fe400078ec0ff */
[----:B------:R-:W-:Y:S02]  /*7010*/  SHF.R.U32.HI R247, RZ, 0x18, R247 ;  /* 0x00000018fff77819 */ /* 0x000fe400000116f7 */
[----:B------:R-:W-:-:S02]  /*7020*/  PRMT R7, R240, 0x5410, R241 ;  /* 0x00005410f0077816 */ /* 0x000fc400000000f1 */
[----:B------:R-:W-:Y:S02]  /*7030*/  SHF.R.U32.HI R242, RZ, 0x8, R242 ;  /* 0x00000008fff27819 */ /* 0x000fe400000116f2 */
[----:B------:R-:W-:Y:S02]  /*7040*/  LOP3.LUT R245, R245, 0xff, RZ, 0xc0, !PT ;  /* 0x000000fff5f57812 */ /* 0x000fe400078ec0ff */
[----:B--2---:R-:W-:Y:S02]  /*7050*/  F2FP.F16.F32.PACK_AB R224, R211, R207 ;  /* 0x000000cfd3e0723e */ /* 0x004fe400000000ff */
[----:B------:R-:W-:Y:S02]  /*7060*/  LOP3.LUT R12, R12, R4, RZ, 0xc0, !PT ;  /* 0x000000040c0c7212 */ /* 0x000fe400078ec0ff */
[----:B------:R-:W-:Y:S02]  /*7070*/  LOP3.LUT R13, R5, R13, RZ, 0xc0, !PT ;  /* 0x0000000d050d7212 */ /* 0x000fe400078ec0ff */
[----:B------:R-:W-:-:S02]  /*7080*/  PRMT R6, R6, 0x5410, R243 ;  /* 0x0000541006067816 */ /* 0x000fc400000000f3 */
[----:B------:R-:W-:Y:S02]  /*7090*/  LOP3.LUT R7, R7, 0xff00ff, RZ, 0xc0, !PT ;  /* 0x00ff00ff07077812 */ /* 0x000fe400078ec0ff */
[----:B------:R-:W-:Y:S02]  /*70a0*/  PRMT R4, R22, 0x5410, R242 ;  /* 0x0000541016047816 */ /* 0x000fe400000000f2 */
[----:B------:R-:W-:Y:S02]  /*70b0*/  PRMT R5, R245, 0x5410, R247 ;  /* 0x00005410f5057816 */ /* 0x000fe400000000f7 */
[----:B------:R-:W-:Y:S02]  /*70c0*/  PRMT R223, R224, 0x7632, R223 ;  /* 0x00007632e0df7816 */ /* 0x000fe400000000df */
[----:B-1----:R-:W-:Y:S02]  /*70d0*/  F2FP.F16.F32.PACK_AB R222, R216, R202 ;  /* 0x000000cad8de723e */ /* 0x002fe400000000ff */
[----:B------:R-:W-:-:S02]  /*70e0*/  HSET2.LE.AND R6, R6, R221, PT ;  /* 0x000000dd06067233 */ /* 0x000fc40003803000 */
[--C-:B------:R-:W-:Y:S02]  /*70f0*/  HSET2.LE.AND R7, R7, R221.reuse, PT ;  /* 0x000000dd07077233 */ /* 0x100fe40003803000 */
[--C-:B------:R-:W-:Y:S02]  /*7100*/  HSET2.LE.AND R4, R4, R221.reuse, PT ;  /* 0x000000dd04047233 */ /* 0x100fe40003803000 */
[----:B------:R-:W-:Y:S02]  /*7110*/  HSET2.LE.AND R5, R5, R221, PT ;  /* 0x000000dd05057233 */ /* 0x000fe40003803000 */
[----:B----4-:R-:W-:-:S04]  /*7120*/  F2FP.F16.F32.PACK_AB R228, R217, R201 ;  /* 0x000000c9d9e4723e */ /* 0x010fc800000000ff */
[----:B------:R-:W-:Y:S01]  /*7130*/  PRMT R227, R228, 0x7632, R227 ;  /* 0x00007632e4e37816 */ /* 0x000fe200000000e3 */
[----:B---3--:R-:W-:Y:S02]  /*7140*/  @!P3 HADD2 R205, -R173.H0_H0, -RZ.H0_H0 ;  /* 0xa00000ffadcdb230 */ /* 0x008fe40000000900 */
[----:B------:R-:W-:-:S03]  /*7150*/  @!P5 HADD2 R204, -R206.H0_H0, -RZ.H0_H0 ;  /* 0xa00000ffceccd230 */ /* 0x000fc60000000900 */
[----:B------:R-:W-:Y:S02]  /*7160*/  @!P3 PRMT R173, R205, 0x5410, RZ ;  /* 0x00005410cdadb816 */ /* 0x000fe400000000ff */
[C---:B------:R-:W-:Y:S02]  /*7170*/  ISETP.GT.U32.AND P3, PT, R232.reuse, UR4, PT ;  /* 0x00000004e8007c0c */ /* 0x040fe4000bf64070 */
[--C-:B------:R-:W-:Y:S01]  /*7180*/  PRMT R232, R232, 0x5410, R233.reuse ;  /* 0x00005410e8e87816 */ /* 0x100fe200000000e9 */
[----:B------:R-:W-:Y:S01]  /*7190*/  MUFU.EX2 R205, R20 ;  /* 0x0000001400cd7308 */ /* 0x000fe20000000800 */
[----:B------:R-:W-:Y:S02]  /*71a0*/  @!P5 PRMT R206, R204, 0x5410, RZ ;  /* 0x00005410ccced816 */ /* 0x000fe400000000ff */
[----:B------:R-:W-:Y:S02]  /*71b0*/  LOP3.LUT R15, R232, 0xff00ff, RZ, 0xc0, !PT ;  /* 0x00ff00ffe80f7812 */ /* 0x000fe400078ec0ff */
[----:B------:R-:W-:-:S03]  /*71c0*/  PRMT R233, R235, 0x7632, R233 ;  /* 0x00007632ebe97816 */ /* 0x000fc600000000e9 */
[----:B------:R-:W1:Y:S01]  /*71d0*/  MUFU.EX2 R204, R19 ;  /* 0x0000001300cc7308 */ /* 0x000e620000000800 */
[----:B------:R-:W-:Y:S02]  /*71e0*/  F2FP.F16.F32.PACK_AB R232, R208, R209 ;  /* 0x000000d1d0e8723e */ /* 0x000fe400000000ff */
[----:B------:R-:W-:Y:S02]  /*71f0*/  PRMT R16, R235, 0x5410, R233 ;  /* 0x00005410eb107816 */ /* 0x000fe400000000e9 */
[----:B------:R-:W-:Y:S02]  /*7200*/  PRMT R231, R232, 0x7632, R231 ;  /* 0x00007632e8e77816 */ /* 0x000fe400000000e7 */
[----:B------:R-:W-:Y:S02]  /*7210*/  HSET2.LE.AND R15, R15, R221, PT ;  /* 0x000000dd0f0f7233 */ /* 0x000fe40003803000 */
[----:B------:R-:W-:Y:S02]  /*7220*/  LOP3.LUT R14, R16, R14, RZ, 0xc0, !PT ;  /* 0x0000000e100e7212 */ /* 0x000fe400078ec0ff */
[----:B------:R-:W-:-:S02]  /*7230*/  PRMT R16, R232, 0x5410, R231 ;  /* 0x00005410e8107816 */ /* 0x000fc400000000e7 */
[----:B------:R-:W-:Y:S02]  /*7240*/  PRMT R221, R222, 0x7632, R221 ;  /* 0x00007632dedd7816 */ /* 0x000fe400000000dd */
[----:B------:R-:W-:Y:S02]  /*7250*/  LOP3.LUT R15, R16, R15, RZ, 0xc0, !PT ;  /* 0x0000000f100f7212 */ /* 0x000fe400078ec0ff */
[----:B------:R-:W-:Y:S02]  /*7260*/  PRMT R16, R224, 0x5410, R223 ;  /* 0x00005410e0107816 */ /* 0x000fe400000000df */
[----:B-1----:R-:W-:Y:S02]  /*7270*/  F2FP.F16.F32.PACK_AB R230, R204, R205 ;  /* 0x000000cdcce6723e */ /* 0x002fe400000000ff */
[----:B------:R-:W-:Y:S02]  /*7280*/  LOP3.LUT R6, R16, R6, RZ, 0xc0, !PT ;  /* 0x0000000610067212 */ /* 0x000fe400078ec0ff */
[----:B------:R-:W-:-:S02]  /*7290*/  PRMT R16, R222, 0x5410, R221 ;  /* 0x00005410de107816 */ /* 0x000fc400000000dd */
[----:B------:R-:W-:Y:S02]  /*72a0*/  PRMT R229, R230, 0x7632, R229 ;  /* 0x00007632e6e57816 */ /* 0x000fe400000000e5 */
[----:B------:R-:W-:Y:S02]  /*72b0*/  LOP3.LUT R7, R16, R7, RZ, 0xc0, !PT ;  /* 0x0000000710077212 */ /* 0x000fe400078ec0ff */
[----:B------:R-:W-:-:S04]  /*72c0*/  PRMT R16, R230, 0x5410, R229 ;  /* 0x00005410e6107816 */ /* 0x000fc800000000e5 */
[----:B------:R-:W-:Y:S02]  /*72d0*/  LOP3.LUT R4, R16, R4, RZ, 0xc0, !PT ;  /* 0x0000000410047212 */ /* 0x000fe400078ec0ff */
[----:B------:R-:W-:-:S04]  /*72e0*/  PRMT R16, R228, 0x5410, R227 ;  /* 0x00005410e4107816 */ /* 0x000fc800000000e3 */
[----:B------:R-:W-:Y:S02]  /*72f0*/  LOP3.LUT R5, R16, R5, RZ, 0xc0, !PT ;  /* 0x0000000510057212 */ /* 0x000fe400078ec0ff */
[----:B------:R-:W1:Y:S02]  /*7300*/  LDSM.16.MT88.4 R16, [R184+0x16800] ;  /* 0x01680000b810783b */ /* 0x000e640000004200 */
[C---:B-1----:R-:W-:Y:S08]  /*7310*/  HMMA.16816.F32 R136, R8.reuse, R16, R136 ;  /* 0x000000100888723c */ /* 0x042ff00000001888 */
[----:B------:R-:W-:Y:S01]  /*7320*/  HMMA.16816.F32 R144, R8, R18, R144 ;  /* 0x000000120890723c */ /* 0x000fe20000001890 */
[----:B------:R-:W1:Y:S04]  /*7330*/  LDSM.16.MT88.4 R8, [R236+0x11000] ;  /* 0x01100000ec08783b */ /* 0x000e680000004200 */
[----:B------:R-:W2:Y:S03]  /*7340*/  LDSM.16.MT88.4 R16, [R210+0x11000] ;  /* 0x01100000d210783b */ /* 0x000ea60000004200 */
[C---:B-1----:R-:W-:Y:S08]  /*7350*/  HMMA.16816.F32 R160, R12.reuse, R8, R160 ;  /* 0x000000080ca0723c */ /* 0x042ff000000018a0 */
[C---:B------:R-:W-:Y:S01]  /*7360*/  HMMA.16816.F32 R156, R12.reuse, R10, R156 ;  /* 0x0000000a0c9c723c */ /* 0x040fe2000000189c */
[----:B------:R-:W1:Y:S07]  /*7370*/  LDSM.16.MT88.4 R8, [R200+0x11000] ;  /* 0x01100000c808783b */ /* 0x000e6e0000004200 */
[C---:B--2---:R-:W-:Y:S08]  /*7380*/  HMMA.16816.F32 R36, R12.reuse, R16, R36 ;  /* 0x000000100c24723c */ /* 0x044ff00000001824 */
[C---:B------:R-:W-:Y:S01]  /*7390*/  HMMA.16816.F32 R40, R12.reuse, R18, R40 ;  /* 0x000000120c28723c */ /* 0x040fe20000001828 */
[----:B------:R-:W2:Y:S07]  /*73a0*/  LDSM.16.MT88.4 R16, [R184+0x11000] ;  /* 0x01100000b810783b */ /* 0x000eae0000004200 */
        /* <DEDUP_REMOVED lines=37> */
[----:B------:R-:W-:Y:S01]  /*7600*/  HMMA.16816.F32 R140, R12, R10, R140 ;  /* 0x0000000a0c8c723c */ /* 0x000fe2000000188c */
[----:B------:R-:W1:Y:S01]  /*7610*/  LDSM.16.MT88.4 R8, [R236+0x11800] ;  /* 0x01180000ec08783b */ /* 0x000e620000004200 */
[----:B------:R-:W-:-:S06]  /*7620*/  ISETP.GT.U32.AND P5, PT, R23, UR4, PT ;  /* 0x0000000417007c0c */ /* 0x000fcc000bfa4070 */
[C---:B--2---:R-:W-:Y:S08]  /*7630*/  HMMA.16816.F32 R136, R12.reuse, R16, R136 ;  /* 0x000000100c88723c */ /* 0x044ff00000001888 */
[----:B------:R-:W-:Y:S01]  /*7640*/  HMMA.16816.F32 R144, R12, R18, R144 ;  /* 0x000000120c90723c */ /* 0x000fe20000001890 */
[----:B------:R-:W-:Y:S04]  /*7650*/  LDSM.16.MT88.4 R16, [R236+0x13800] ;  /* 0x01380000ec10783b */ /* 0x000fe80000004200 */
[----:B------:R-:W-:Y:S03]  /*7660*/  LDSM.16.MT88.4 R12, [R236+0x15800] ;  /* 0x01580000ec0c783b */ /* 0x000fe60000004200 */
[C---:B-1----:R-:W-:Y:S08]  /*7670*/  HMMA.16816.F32 R160, R4.reuse, R8, R160 ;  /* 0x0000000804a0723c */ /* 0x042ff000000018a0 */
[----:B------:R-:W-:Y:S01]  /*7680*/  HMMA.16816.F32 R156, R4, R10, R156 ;  /* 0x0000000a049c723c */ /* 0x000fe2000000189c */
[----:B------:R1:W-:Y:S02]  /*7690*/  LDSM.16.MT88.4 R8, [R236+0x17800] ;  /* 0x01780000ec08783b */ /* 0x0003e40000004200 */
[----:B-1----:R-:W-:-:S02]  /*76a0*/  IMAD.MOV.U32 R236, RZ, RZ, R22 ;  /* 0x000000ffffec7224 */ /* 0x002fc400078e0016 */
[----:B------:R-:W1:Y:S01]  /*76b0*/  LDSM.16.MT88.4 R20, [R210+0x15800] ;  /* 0x01580000d214783b */ /* 0x000e620000004200 */
[----:B------:R-:W-:-:S03]  /*76c0*/  PRMT R244, R248, 0x7770, RZ ;  /* 0x00007770f8f47816 */ /* 0x000fc600000000ff */
[----:B------:R2:W5:Y:S04]  /*76d0*/  LDL.LU.64 R248, [R1+0x38] ;  /* 0x0000380001f87983 */ /* 0x0005680000300a00 */
[----:B------:R2:W5:Y:S01]  /*76e0*/  LDL.LU R212, [R1+0x30] ;  /* 0x0000300001d47983 */ /* 0x0005620000300800 */
[C---:B-1----:R-:W-:Y:S03]  /*76f0*/  HMMA.16816.F32 R104, R4.reuse, R22, R104 ;  /* 0x000000160468723c */ /* 0x042fe60000001868 */
[----:B------:R-:W3:Y:S05]  /*7700*/  LDL.64 R22, [R1+0x10] ;  /* 0x0000100001167983 */ /* 0x000eea0000100a00 */
[C---:B------:R-:W-:Y:S08]  /*7710*/  HMMA.16816.F32 R92, R4.reuse, R12, R92 ;  /* 0x0000000c045c723c */ /* 0x040ff0000000185c */
[C---:B------:R-:W-:Y:S01]  /*7720*/  HMMA.16816.F32 R96, R4.reuse, R14, R96 ;  /* 0x0000000e0460723c */ /* 0x040fe20000001860 */
[----:B------:R-:W1:Y:S07]  /*7730*/  LDSM.16.MT88.4 R12, [R210+0x11800] ;  /* 0x01180000d20c783b */ /* 0x000e6e0000004200 */
[C---:B------:R-:W-:Y:S08]  /*7740*/  HMMA.16816.F32 R124, R4.reuse, R8, R124 ;  /* 0x00000008047c723c */ /* 0x040ff0000000187c */
[C---:B------:R-:W-:Y:S01]  /*7750*/  HMMA.16816.F32 R128, R4.reuse, R10, R128 ;  /* 0x0000000a0480723c */ /* 0x040fe20000001880 */
[----:B------:R-:W4:Y:S07]  /*7760*/  LDSM.16.MT88.4 R8, [R210+0x13800] ;  /* 0x01380000d208783b */ /* 0x000f2e0000004200 */
[C---:B------:R-:W-:Y:S08]  /*7770*/  HMMA.16816.F32 R60, R4.reuse, R16, R60 ;  /* 0x00000010043c723c */ /* 0x040ff0000000183c */
[C---:B------:R-:W-:Y:S01]  /*7780*/  HMMA.16816.F32 R64, R4.reuse, R18, R64 ;  /* 0x000000120440723c */ /* 0x040fe20000001840 */
[----:B------:R-:W2:Y:S07]  /*7790*/  LDSM.16.MT88.4 R16, [R210+0x17800] ;  /* 0x01780000d210783b */ /* 0x000eae0000004200 */
[C---:B-1----:R-:W-:Y:S08]  /*77a0*/  HMMA.16816.F32 R36, R4.reuse, R12, R36 ;  /* 0x0000000c0424723c */ /* 0x042ff00000001824 */
[C---:B------:R-:W-:Y:S01]  /*77b0*/  HMMA.16816.F32 R40, R4.reuse, R14, R40 ;  /* 0x0000000e0428723c */ /* 0x040fe20000001828 */
[----:B------:R-:W1:Y:S07]  /*77c0*/  LDSM.16.MT88.4 R12, [R200+0x11800] ;  /* 0x01180000c80c783b */ /* 0x000e6e0000004200 */
[C---:B----4-:R-:W-:Y:S08]  /*77d0*/  HMMA.16816.F32 R68, R4.reuse, R8, R68 ;  /* 0x000000080444723c */ /* 0x050ff00000001844 */
[----:B------:R-:W-:Y:S01]  /*77e0*/  HMMA.16816.F32 R72, R4, R10, R72 ;  /* 0x0000000a0448723c */ /* 0x000fe20000001848 */
[----:B------:R-:W4:Y:S01]  /*77f0*/  LDSM.16.MT88.4 R8, [R200+0x13800] ;  /* 0x01380000c808783b */ /* 0x000f220000004200 */
[----:B------:R-:W-:-:S06]  /*7800*/  @!P1 HADD2 R168, -R235.H0_H0, -RZ.H0_H0 ;  /* 0xa00000ffeba89230 */ /* 0x000fcc0000000900 */
[----:B--2---:R-:W-:Y:S01]  /*7810*/  HMMA.16816.F32 R132, R4, R16, R132 ;  /* 0x000000100484723c */ /* 0x004fe20000001884 */
[----:B------:R-:W-:Y:S02]  /*7820*/  @!P1 PRMT R235, R168, 0x5410, RZ ;  /* 0x00005410a8eb9816 */ /* 0x000fe400000000ff */
[----:B------:R-:W-:-:S05]  /*7830*/  ISETP.LE.U32.AND P1, PT, R236, UR4, PT ;  /* 0x00000004ec007c0c */ /* 0x000fca000bf23070 */
        /* <DEDUP_REMOVED lines=8> */
[----:B------:R-:W-:Y:S01]  /*78c0*/  @P3 HADD2 R166, -R232.H0_H0, -RZ.H0_H0 ;  /* 0xa00000ffe8a63230 */ /* 0x000fe20000000900 */
[----:B------:R-:W-:Y:S01]  /*78d0*/  ISETP.LE.U32.AND P4, PT, R244, UR4, PT ;  /* 0x00000004f4007c0c */ /* 0x000fe2000bf83070 */
[----:B------:R-:W-:-:S03]  /*78e0*/  @P2 HADD2 R165, -R231.H0_H0, -RZ.H0_H0 ;  /* 0xa00000ffe7a52230 */ /* 0x000fc60000000900 */
[----:B------:R-:W-:Y:S01]  /*78f0*/  @P3 PRMT R232, R166, 0x5410, RZ ;  /* 0x00005410a6e83816 */ /* 0x000fe200000000ff */
[----:B------:R-:W-:Y:S01]  /*7900*/  @!P1 HADD2 R164, -R230.H0_H0, -RZ.H0_H0 ;  /* 0xa00000ffe6a49230 */ /* 0x000fe20000000900 */
[----:B------:R-:W-:Y:S01]  /*7910*/  ISETP.GT.U32.AND P3, PT, R243, UR4, PT ;  /* 0x00000004f3007c0c */ /* 0x000fe2000bf64070 */
[----:B------:R-:W-:Y:S01]  /*7920*/  @P5 HADD2 R167, -R233.H0_H0, -RZ.H0_H0 ;  /* 0xa00000ffe9a75230 */ /* 0x000fe20000000900 */
[----:B------:R-:W-:Y:S02]  /*7930*/  @P2 PRMT R231, R165, 0x5410, RZ ;  /* 0x00005410a5e72816 */ /* 0x000fe400000000ff */
[----:B------:R-:W-:Y:S02]  /*7940*/  ISETP.GT.U32.AND P2, PT, R240, UR4, PT ;  /* 0x00000004f0007c0c */ /* 0x000fe4000bf44070 */
[----:B------:R-:W-:Y:S01]  /*7950*/  @!P1 PRMT R230, R164, 0x5410, RZ ;  /* 0x00005410a4e69816 */ /* 0x000fe200000000ff */
[----:B------:R-:W-:Y:S01]  /*7960*/  @!P4 HADD2 R34, -R224.H0_H0, -RZ.H0_H0 ;  /* 0xa00000ffe022c230 */ /* 0x000fe20000000900 */
[----:B------:R-:W-:-:S02]  /*7970*/  @P5 PRMT R233, R167, 0x5410, RZ ;  /* 0x00005410a7e95816 */ /* 0x000fc400000000ff */
[----:B------:R-:W-:Y:S02]  /*7980*/  ISETP.GT.U32.AND P1, PT, R241, UR4, PT ;  /* 0x00000004f1007c0c */ /* 0x000fe4000bf24070 */
[----:B------:R-:W-:Y:S01]  /*7990*/  ISETP.LE.U32.AND P5, PT, R247, UR4, PT ;  /* 0x00000004f7007c0c */ /* 0x000fe2000bfa3070 */
[----:B------:R-:W-:Y:S01]  /*79a0*/  @P3 HADD2 R33, -R223.H0_H0, -RZ.H0_H0 ;  /* 0xa00000ffdf213230 */ /* 0x000fe20000000900 */
[----:B------:R-:W-:Y:S02]  /*79b0*/  @!P4 PRMT R224, R34, 0x5410, RZ ;  /* 0x0000541022e0c816 */ /* 0x000fe400000000ff */
[----:B------:R-:W-:Y:S01]  /*79c0*/  ISETP.LE.U32.AND P4, PT, R196, UR4, PT ;  /* 0x00000004c4007c0c */ /* 0x000fe2000bf83070 */
[----:B------:R-:W-:Y:S01]  /*79d0*/  FADD.FTZ R239, R198, R239 ;  /* 0x000000efc6ef7221 */ /* 0x000fe20000010000 */
[----:B------:R-:W-:Y:S01]  /*79e0*/  FADD.FTZ R238, R197, R238 ;  /* 0x000000eec5ee7221 */ /* 0x000fe20000010000 */
[----:B------:R-:W-:Y:S01]  /*79f0*/  @P3 PRMT R223, R33, 0x5410, RZ ;  /* 0x0000541021df3816 */ /* 0x000fe200000000ff */
[----:B------:R-:W-:Y:S01]  /*7a00*/  @P2 HADD2 R31, -R222.H0_H0, -RZ.H0_H0 ;  /* 0xa00000ffde1f2230 */ /* 0x000fe20000000900 */
[----:B------:R-:W-:Y:S01]  /*7a10*/  ISETP.LE.U32.AND P3, PT, R246, UR4, PT ;  /* 0x00000004f6007c0c */ /* 0x000fe2000bf63070 */
[----:B------:R-:W-:Y:S01]  /*7a20*/  FADD.FTZ R194, R194, R239 ;  /* 0x000000efc2c27221 */ /* 0x000fe20000010000 */
[----:B------:R-:W-:-:S02]  /*7a30*/  @P1 HADD2 R30, -R221.H0_H0, -RZ.H0_H0 ;  /* 0xa00000ffdd1e1230 */ /* 0x000fc40000000900 */
[----:B------:R-:W-:Y:S01]  /*7a40*/  FADD.FTZ R195, R195, R238 ;  /* 0x000000eec3c37221 */ /* 0x000fe20000010000 */
[----:B------:R-:W-:Y:S01]  /*7a50*/  @!P5 HADD2 R35, -R227.H0_H0, -RZ.H0_H0 ;  /* 0xa00000ffe323d230 */ /* 0x000fe20000000900 */
[----:B------:R-:W-:Y:S01]  /*7a60*/  LOP3.LUT R193, R193, 0xffff, RZ, 0xc0, !PT ;  /* 0x0000ffffc1c17812 */ /* 0x000fe200078ec0ff */
[C---:B--2---:R-:W-:Y:S01]  /*7a70*/  HMMA.16816.F32 R108, R4.reuse, R16, R108 ;  /* 0x00000010046c723c */ /* 0x044fe2000000186c */
[----:B------:R-:W-:Y:S01]  /*7a80*/  @P2 PRMT R222, R31, 0x5410, RZ ;  /* 0x000054101fde2816 */ /* 0x000fe200000000ff */
[----:B------:R-:W-:Y:S01]  /*7a90*/  FADD.FTZ R194, R191, R194 ;  /* 0x000000c2bfc27221 */ /* 0x000fe20000010000 */
[----:B------:R-:W-:Y:S01]  /*7aa0*/  ISETP.LE.U32.AND P2, PT, R245, UR4, PT ;  /* 0x00000004f5007c0c */ /* 0x000fe2000bf43070 */
[----:B------:R-:W-:Y:S01]  /*7ab0*/  @!P4 HADD2 R29, -R174.H0_H0, -RZ.H0_H0 ;  /* 0xa00000ffae1dc230 */ /* 0x000fe20000000900 */
[----:B------:R-:W-:Y:S01]  /*7ac0*/  @P1 PRMT R221, R30, 0x5410, RZ ;  /* 0x000054101edd1816 */ /* 0x000fe200000000ff */
[----:B------:R-:W-:Y:S02]  /*7ad0*/  FADD.FTZ R195, R190, R195 ;  /* 0x000000c3bec37221 */ /* 0x000fe40000010000 */
[----:B------:R-:W-:Y:S01]  /*7ae0*/  HMMA.16816.F32 R112, R4, R18, R112 ;  /* 0x000000120470723c */ /* 0x000fe20000001870 */
[----:B------:R-:W2:Y:S01]  /*7af0*/  LDSM.16.MT88.4 R16, [R184+0x13800] ;  /* 0x01380000b810783b */ /* 0x000ea20000004200 */
[----:B------:R-:W-:-:S02]  /*7b00*/  @!P5 PRMT R227, R35, 0x5410, RZ ;  /* 0x0000541023e3d816 */ /* 0x000fc400000000ff */
[----:B------:R-:W-:-:S04]  /*7b10*/  ISETP.LE.U32.AND P1, PT, R193, UR4, PT ;  /* 0x00000004c1007c0c */ /* 0x000fc8000bf23070 */
[----:B-1----:R-:W-:Y:S01]  /*7b20*/  HMMA.16816.F32 R148, R4, R12, R148 ;  /* 0x0000000c0494723c */ /* 0x002fe20000001894 */
[----:B------:R-:W-:Y:S01]  /*7b30*/  ISETP.LE.U32.AND P5, PT, R199, UR4, PT ;  /* 0x00000004c7007c0c */ /* 0x000fe2000bfa3070 */
[----:B------:R-:W-:Y:S01]  /*7b40*/  FADD.FTZ R188, R188, R194 ;  /* 0x000000c2bcbc7221 */ /* 0x000fe20000010000 */
[----:B------:R-:W-:-:S05]  /*7b50*/  LOP3.LUT R192, R192, 0xffff, RZ, 0xc0, !PT ;  /* 0x0000ffffc0c07812 */ /* 0x000fca00078ec0ff */
[----:B------:R-:W-:Y:S01]  /*7b60*/  HMMA.16816.F32 R140, R4, R14, R140 ;  /* 0x0000000e048c723c */ /* 0x000fe2000000188c */
[----:B------:R-:W1:Y:S01]  /*7b70*/  LDSM.16.MT88.4 R12, [R184+0x15800] ;  /* 0x01580000b80c783b */ /* 0x000e620000004200 */
[----:B------:R-:W-:-:S06]  /*7b80*/  FADD.FTZ R189, R189, R195 ;  /* 0x000000c3bdbd7221 */ /* 0x000fcc0000010000 */
[----:B----4-:R-:W-:Y:S01]  /*7b90*/  HMMA.16816.F32 R52, R4, R8, R52 ;  /* 0x000000080434723c */ /* 0x010fe20000001834 */
[----:B------:R-:W-:-:S07]  /*7ba0*/  @!P4 PRMT R174, R29, 0x5410, RZ ;  /* 0x000054101daec816 */ /* 0x000fce00000000ff */
[C---:B------:R-:W-:Y:S01]  /*7bb0*/  HMMA.16816.F32 R56, R4.reuse, R10, R56 ;  /* 0x0000000a0438723c */ /* 0x040fe20000001838 */
[----:B------:R-:W4:Y:S01]  /*7bc0*/  LDSM.16.MT88.4 R8, [R184+0x17800] ;  /* 0x01780000b808783b */ /* 0x000f220000004200 */
[----:B------:R-:W-:Y:S01]  /*7bd0*/  @!P3 HADD2 R28, -R225.H0_H0, -RZ.H0_H0 ;  /* 0xa00000ffe11cb230 */ /* 0x000fe20000000900 */
[----:B------:R-:W-:Y:S01]  /*7be0*/  ISETP.LE.U32.AND P4, PT, R192, UR4, PT ;  /* 0x00000004c0007c0c */ /* 0x000fe2000bf83070 */
[----:B------:R-:W-:Y:S01]  /*7bf0*/  FADD.FTZ R188, R185, R188 ;  /* 0x000000bcb9bc7221 */ /* 0x000fe20000010000 */
[----:B------:R-:W-:Y:S01]  /*7c00*/  LOP3.LUT R237, R237, 0xffff, RZ, 0xc0, !PT ;  /* 0x0000ffffeded7812 */ /* 0x000fe200078ec0ff */
[----:B------:R-:W-:Y:S01]  /*7c10*/  FADD.FTZ R189, R187, R189 ;  /* 0x000000bdbbbd7221 */ /* 0x000fe20000010000 */
[----:B------:R-:W-:Y:S01]  /*7c20*/  USHF.L.U32 UR29, UR29, 0x3, URZ ;  /* 0x000000031d1d7899 */ /* 0x000fe200080006ff */
[----:B------:R-:W-:Y:S01]  /*7c30*/  @!P3 PRMT R225, R28, 0x5410, RZ ;  /* 0x000054101ce1b816 */ /* 0x000fe200000000ff */
[----:B------:R-:W-:Y:S01]  /*7c40*/  FADD.FTZ R188, R219, R188 ;  /* 0x000000bcdbbc7221 */ /* 0x000fe20000010000 */
[----:B------:R-:W-:Y:S01]  /*7c50*/  @!P2 HADD2 R27, -R228.H0_H0, -RZ.H0_H0 ;  /* 0xa00000ffe41ba230 */ /* 0x000fe20000000900 */
[----:B------:R-:W-:Y:S01]  /*7c60*/  ISETP.LE.U32.AND P3, PT, R237, UR4, PT ;  /* 0x00000004ed007c0c */ /* 0x000fe2000bf63070 */
[----:B------:R-:W-:Y:S01]  /*7c70*/  FADD.FTZ R189, R234, R189 ;  /* 0x000000bdeabd7221 */ /* 0x000fe20000010000 */
[----:B------:R-:W-:Y:S01]  /*7c80*/  @!P1 HADD2 R26, -R183.H0_H0, -RZ.H0_H0 ;  /* 0xa00000ffb71a9230 */ /* 0x000fe20000000900 */
[----:B------:R-:W-:Y:S01]  /*7c90*/  HMMA.16816.F32 R100, R4, R20, R100 ;  /* 0x000000140464723c */ /* 0x000fe20000001864 */
[----:B------:R-:W-:Y:S01]  /*7ca0*/  @!P5 HADD2 R32, -R182.H0_H0, -RZ.H0_H0 ;  /* 0xa00000ffb620d230 */ /* 0x000fe20000000900 */
[----:B------:R-:W-:Y:S01]  /*7cb0*/  LOP3.LUT R242, R242, 0xffff, RZ, 0xc0, !PT ;  /* 0x0000fffff2f27812 */ /* 0x000fe200078ec0ff */
[----:B------:R-:W-:-:S02]  /*7cc0*/  IMAD.U32 R20, RZ, RZ, UR29 ;  /* 0x0000001dff147e24 */ /* 0x000fc4000f8e00ff */
[----:B------:R-:W-:Y:S01]  /*7cd0*/  FADD.FTZ R188, R226, R188 ;  /* 0x000000bce2bc7221 */ /* 0x000fe20000010000 */
[----:B------:R-:W-:Y:S01]  /*7ce0*/  FADD.FTZ R189, R218, R189 ;  /* 0x000000bddabd7221 */ /* 0x000fe20000010000 */
[----:B------:R-:W-:Y:S01]  /*7cf0*/  @!P2 PRMT R228, R27, 0x5410, RZ ;  /* 0x000054101be4a816 */ /* 0x000fe200000000ff */
[----:B------:R-:W-:Y:S01]  /*7d00*/  @!P4 HADD2 R25, -R175.H0_H0, -RZ.H0_H0 ;  /* 0xa00000ffaf19c230 */ /* 0x000fe20000000900 */
[----:B------:R-:W-:Y:S01]  /*7d10*/  ISETP.LE.U32.AND P2, PT, R242, UR4, PT ;  /* 0x00000004f2007c0c */ /* 0x000fe2000bf43070 */
[----:B------:R-:W-:Y:S01]  /*7d20*/  FADD.FTZ R220, R220, R188 ;  /* 0x000000bcdcdc7221 */ /* 0x000fe20000010000 */
[----:B------:R-:W-:Y:S01]  /*7d30*/  @!P1 PRMT R183, R26, 0x5410, RZ ;  /* 0x000054101ab79816 */ /* 0x000fe200000000ff */
[----:B------:R-:W-:Y:S01]  /*7d40*/  FADD.FTZ R189, R209, R189 ;  /* 0x000000bdd1bd7221 */ /* 0x000fe20000010000 */
[----:B------:R-:W-:Y:S01]  /*7d50*/  @!P5 PRMT R182, R32, 0x5410, RZ ;  /* 0x0000541020b6d816 */ /* 0x000fe200000000ff */
[----:B------:R-:W-:Y:S01]  /*7d60*/  FADD.FTZ R220, R203, R220 ;  /* 0x000000dccbdc7221 */ /* 0x000fe20000010000 */
[----:B------:R-:W-:Y:S01]  /*7d70*/  @!P4 PRMT R175, R25, 0x5410, RZ ;  /* 0x0000541019afc816 */ /* 0x000fe200000000ff */
[----:B------:R-:W-:Y:S01]  /*7d80*/  FADD.FTZ R208, R208, R189 ;  /* 0x000000bdd0d07221 */ /* 0x000fe20000010000 */
[----:B------:R-:W-:-:S02]  /*7d90*/  @!P3 HADD2 R24, -R215.H0_H0, -RZ.H0_H0 ;  /* 0xa00000ffd718b230 */ /* 0x000fc40000000900 */
[----:B------:R-:W-:Y:S01]  /*7da0*/  FADD.FTZ R220, R205, R220 ;  /* 0x000000dccddc7221 */ /* 0x000fe20000010000 */
[----:B------:R-:W-:Y:S02]  /*7db0*/  FADD.FTZ R208, R201, R208 ;  /* 0x000000d0c9d07221 */ /* 0x000fe40000010000 */
[----:B------:R-:W-:Y:S01]  /*7dc0*/  @!P3 PRMT R215, R24, 0x5410, RZ ;  /* 0x0000541018d7b816 */ /* 0x000fe200000000ff */
[----:B------:R-:W-:Y:S02]  /*7dd0*/  @!P2 HADD2 R3, -R229.H0_H0, -RZ.H0_H0 ;  /* 0xa00000ffe503a230 */ /* 0x000fe40000000900 */
[----:B------:R-:W-:Y:S01]  /*7de0*/  FADD.FTZ R220, R204, R220 ;  /* 0x000000dcccdc7221 */ /* 0x000fe20000010000 */
[----:B------:R-:W-:-:S03]  /*7df0*/  FADD.FTZ R208, R217, R208 ;  /* 0x000000d0d9d07221 */ /* 0x000fc60000010000 */
[----:B------:R-:W-:Y:S01]  /*7e00*/  FADD.FTZ R220, R207, R220 ;  /* 0x000000dccfdc7221 */ /* 0x000fe20000010000 */
[----:B------:R-:W-:Y:S01]  /*7e10*/  @!P2 PRMT R229, R3, 0x5410, RZ ;  /* 0x0000541003e5a816 */ /* 0x000fe200000000ff */
[----:B------:R-:W-:Y:S01]  /*7e20*/  FADD.FTZ R208, R202, R208 ;  /* 0x000000d0cad07221 */ /* 0x000fe20000010000 */
[----:B--2---:R-:W-:Y:S01]  /*7e30*/  HMMA.16816.F32 R84, R4, R16, R84 ;  /* 0x000000100454723c */ /* 0x004fe20000001854 */
[----:B------:R-:W-:-:S07]  /*7e40*/  FADD.FTZ R3, R211, R220 ;  /* 0x000000dcd3037221 */ /* 0x000fce0000010000 */
[C---:B------:R-:W-:Y:S01]  /*7e50*/  HMMA.16816.F32 R88, R4.reuse, R18, R88 ;  /* 0x000000120458723c */ /* 0x040fe20000001858 */
[----:B------:R2:W-:Y:S07]  /*7e60*/  STL [R1+0x2c], R3 ;  /* 0x00002c0301007387 */ /* 0x0005ee0000100800 */
[C---:B-1----:R-:W-:Y:S08]  /*7e70*/  HMMA.16816.F32 R116, R4.reuse, R12, R116 ;  /* 0x0000000c0474723c */ /* 0x042ff00000001874 */
[C---:B------:R-:W-:Y:S01]  /*7e80*/  HMMA.16816.F32 R120, R4.reuse, R14, R120 ;  /* 0x0000000e0478723c */ /* 0x040fe20000001878 */
[----:B---3--:R-:W-:Y:S01]  /*7e90*/  IMAD.WIDE R20, R20, 0x2, R22 ;  /* 0x0000000214147825 */ /* 0x008fe200078e0216 */
[----:B------:R2:W-:Y:S04]  /*7ea0*/  STG.E.U16 desc[UR22][R22.64], R186 ;  /* 0x000000ba16007986 */ /* 0x0005e8000c101516 */
        /* <DEDUP_REMOVED lines=16> */
[----:B------:R2:W-:Y:S01]  /*7fb0*/  STG.E.U16 desc[UR22][R22.64+0x42], R215 ;  /* 0x000042d716007986 */ /* 0x0005e2000c101516 */
[C---:B----4-:R-:W-:Y:S03]  /*7fc0*/  HMMA.16816.F32 R136, R4.reuse, R8, R136 ;  /* 0x000000080488723c */ /* 0x050fe60000001888 */
[----:B------:R2:W-:Y:S04]  /*7fd0*/  STG.E.U16 desc[UR22][R20.64+0x40], R225 ;  /* 0x000040e114007986 */ /* 0x0005e8000c101516 */
[----:B------:R2:W-:Y:S01]  /*7fe0*/  STG.E.U16 desc[UR22][R20.64+0x42], R214 ;  /* 0x000042d614007986 */ /* 0x0005e2000c101516 */
[----:B------:R-:W-:Y:S03]  /*7ff0*/  HMMA.16816.F32 R144, R4, R10, R144 ;  /* 0x0000000a0490723c */ /* 0x000fe60000001890 */
[----:B------:R2:W-:Y:S01]  /*8000*/  STG.E.U16 desc[UR22][R22.64+0x50], R235 ;  /* 0x000050eb16007986 */ /* 0x0005e2000c101516 */
[----:B------:R-:W-:-:S03]  /*8010*/  FADD.FTZ R4, R216, R208 ;  /* 0x000000d0d8047221 */ /* 0x000fc60000010000 */
        /* <DEDUP_REMOVED lines=11> */
[----:B------:R2:W-:Y:S01]  /*80d0*/  STL [R1+0x28], R4 ;  /* 0x0000280401007387 */ /* 0x0005e20000100800 */
[----:B------:R-:W-:Y:S05]  /*80e0*/  BRA.U !UP1, `(.L_x_926) ;  /* 0x0000005509307547 */ /* 0x000fea000b800000 */
[----:B------:R-:W1:Y:S01]  /*80f0*/  S2R R204, SR_TID.X ;  /* 0x0000000000cc7919 */ /* 0x000e620000002100 */
[----:B------:R-:W3:Y:S01]  /*8100*/  LDC R5, c[0x0][0x4f8] ;  /* 0x00013e00ff057b82 */ /* 0x000ee20000000800 */
[----:B------:R-:W4:Y:S01]  /*8110*/  LDCU UR10, c[0x0][0x440] ;  /* 0x00008800ff0a77ac */ /* 0x000f220008000800 */
[----:B------:R-:W-:Y:S02]  /*8120*/  IMAD.MOV.U32 R210, RZ, RZ, 0x20 ;  /* 0x00000020ffd27424 */ /* 0x000fe400078e00ff */
[----:B------:R-:W-:Y:S01]  /*8130*/  IMAD.MOV.U32 R164, RZ, RZ, R0 ;  /* 0x000000ffffa47224 */ /* 0x000fe200078e0000 */
[----:B------:R-:W4:Y:S01]  /*8140*/  LDCU UR15, c[0x0][0x448] ;  /* 0x00008900ff0f77ac */ /* 0x000f220008000800 */
[----:B------:R-:W-:Y:S01]  /*8150*/  IMAD.MOV.U32 R205, RZ, RZ, 0x20 ;  /* 0x00000020ffcd7424 */ /* 0x000fe200078e00ff */
[----:B------:R-:W-:Y:S01]  /*8160*/  SEL R210, R210, 0xffffffe0, !P6 ;  /* 0xffffffe0d2d27807 */ /* 0x000fe20007000000 */
[----:B--2---:R-:W2:Y:S01]  /*8170*/  LDC.64 R214, c[0x0][0x3c0] ;  /* 0x0000f000ffd67b82 */ /* 0x004ea20000000a00 */
[----:B------:R-:W-:Y:S01]  /*8180*/  UMOV UR6, 0x400 ;  /* 0x0000040000067882 */ /* 0x000fe20000000000 */
[----:B------:R-:W-:Y:S01]  /*8190*/  IMAD.MOV.U32 R209, RZ, RZ, 0x40 ;  /* 0x00000040ffd17424 */ /* 0x000fe200078e00ff */
[----:B------:R-:W-:Y:S01]  /*81a0*/  ULEA.HI UR26, UR26, 0xfffffffe, URZ, 0x1a ;  /* 0xfffffffe1a1a7891 */ /* 0x000fe2000f8fd0ff */
[----:B------:R-:W1:Y:S04]  /*81b0*/  LDCU UR9, c[0x0][0x440] ;  /* 0x00008800ff0977ac */ /* 0x000e680008000800 */
[----:B------:R-:W1:Y:S01]  /*81c0*/  S2UR UR5, SR_CgaCtaId ;  /* 0x00000000000579c3 */ /* 0x000e620000008800 */
[----:B------:R-:W1:Y:S01]  /*81d0*/  LDCU UR4, c[0x0][0x45c] ;  /* 0x00008b80ff0477ac */ /* 0x000e620008000800 */
[----:B------:R-:W1:Y:S01]  /*81e0*/  LDCU.U8 UR7, c[0x0][0x4f8] ;  /* 0x00009f00ff0777ac */ /* 0x000e620008000000 */
[----:B---3--:R-:W-:Y:S01]  /*81f0*/  LOP3.LUT R5, R5, 0xff, RZ, 0xc0, !PT ;  /* 0x000000ff05057812 */ /* 0x008fe200078ec0ff */
[----:B----4-:R-:W-:Y:S01]  /*8200*/  USHF.L.U32 UR15, UR15, 0x3, URZ ;  /* 0x000000030f0f7899 */ /* 0x010fe200080006ff */
[C---:B-1----:R-:W-:Y:S01]  /*8210*/  IMAD.SHL.U32 R211, R204.reuse, 0x40, RZ ;  /* 0x00000040ccd37824 */ /* 0x042fe200078e00ff */
[----:B------:R-:W-:Y:S01]  /*8220*/  SHF.R.U32.HI R3, RZ, 0x1, R204 ;  /* 0x00000001ff037819 */ /* 0x000fe200000116cc */
[C---:B------:R-:W-:Y:S01]  /*8230*/  IMAD.SHL.U32 R208, R204.reuse, 0x40, RZ ;  /* 0x00000040ccd07824 */ /* 0x040fe200078e00ff */
[C---:B------:R-:W-:Y:S01]  /*8240*/  LOP3.LUT P0, RZ, R204.reuse, 0x2, RZ, 0xc0, !PT ;  /* 0x00000002ccff7812 */ /* 0x040fe2000780c0ff */
[----:B------:R-:W-:Y:S01]  /*8250*/  IMAD.SHL.U32 R4, R204, 0x8, RZ ;  /* 0x00000008cc047824 */ /* 0x000fe200078e00ff */
[----:B------:R-:W-:-:S02]  /*8260*/  LOP3.LUT R6, R211, 0x1c0, RZ, 0xc0, !PT ;  /* 0x000001c0d3067812 */ /* 0x000fc400078ec0ff */
[----:B------:R-:W-:Y:S02]  /*8270*/  LOP3.LUT R207, R208, 0x1c0, RZ, 0xc0, !PT ;  /* 0x000001c0d0cf7812 */ /* 0x000fe400078ec0ff */
[--C-:B------:R-:W-:Y:S01]  /*8280*/  LOP3.LUT R6, R6, 0x38, R4.reuse, 0xf8, !PT ;  /* 0x0000003806067812 */ /* 0x100fe200078ef804 */
[----:B------:R-:W-:Y:S01]  /*8290*/  ULEA UR5, UR5, UR6, 0x18 ;  /* 0x0000000605057291 */ /* 0x000fe2000f8ec0ff */
[----:B------:R-:W-:Y:S02]  /*82a0*/  LOP3.LUT R207, R207, 0x38, R4, 0xf8, !PT ;  /* 0x00000038cfcf7812 */ /* 0x000fe400078ef804 */
[----:B------:R-:W-:Y:S02]  /*82b0*/  LOP3.LUT R6, R6, 0x8, R3, 0x78, !PT ;  /* 0x0000000806067812 */ /* 0x000fe400078e7803 */
[----:B------:R-:W-:Y:S02]  /*82c0*/  LOP3.LUT R206, R208, 0x400, RZ, 0xc0, !PT ;  /* 0x00000400d0ce7812 */ /* 0x000fe400078ec0ff */
[----:B------:R-:W-:-:S02]  /*82d0*/  LOP3.LUT R3, R207, 0x8, R204, 0x78, !PT ;  /* 0x00000008cf037812 */ /* 0x000fc400078e78cc */
[----:B------:R-:W-:Y:S02]  /*82e0*/  LOP3.LUT R211, R6, 0x200, R211, 0xf8, !PT ;  /* 0x0000020006d37812 */ /* 0x000fe400078ef8d3 */
[----:B------:R-:W-:Y:S01]  /*82f0*/  LOP3.LUT R0, R4, 0x38, RZ, 0xc0, !PT ;  /* 0x0000003804007812 */ /* 0x000fe200078ec0ff */
[----:B------:R-:W-:Y:S01]  /*8300*/  IMAD R206, R3, 0x2, R206 ;  /* 0x0000000203ce7824 */ /* 0x000fe200078e02ce */
[----:B------:R-:W-:Y:S01]  /*8310*/  LEA R211, R211, UR5, 0x1 ;  /* 0x00000005d3d37c11 */ /* 0x000fe2000f8e08ff */
[----:B------:R-:W-:Y:S01]  /*8320*/  IMAD.MOV.U32 R3, RZ, RZ, R2 ;  /* 0x000000ffff037224 */ /* 0x000fe200078e0002 */
[----:B------:R-:W-:Y:S01]  /*8330*/  ISETP.GE.AND P1, PT, R0, UR10, PT ;  /* 0x0000000a00007c0c */ /* 0x000fe2000bf26270 */
[C---:B--2---:R-:W-:Y:S01]  /*8340*/  IMAD.SHL.U32 R2, R214.reuse, 0x10, RZ ;  /* 0x00000010d6027824 */ /* 0x044fe200078e00ff */
[----:B------:R-:W-:Y:S01]  /*8350*/  SHF.L.U64.HI R4, R214, 0x4, R215 ;  /* 0x00000004d6047819 */ /* 0x000fe200000102d7 */
[----:B------:R-:W-:Y:S01]  /*8360*/  IMAD R2, R5, 0x10000, R5 ;  /* 0x0001000005027824 */ /* 0x000fe200078e0205 */
[----:B------:R-:W-:Y:S01]  /*8370*/  SEL R205, R205, 0xffffffe0, !P0 ;  /* 0xffffffe0cdcd7807 */ /* 0x000fe20004000000 */
[----:B------:R-:W-:-:S02]  /*8380*/  IMAD.IADD R210, R210, 0x1, R211 ;  /* 0x00000001d2d27824 */ /* 0x000fc400078e02d3 */
[----:B------:R-:W-:Y:S01]  /*8390*/  VIADD R0, R211, 0x10000 ;  /* 0x00010000d3007836 */ /* 0x000fe20000000000 */
[----:B------:R1:W-:Y:S01]  /*83a0*/  STL [R1+0x18], R2 ;  /* 0x0000180201007387 */ /* 0x0003e20000100800 */
[----:B------:R-:W-:Y:S05]  /*83b0*/  BRA `(.L_x_927) ;  /* 0x0000000400987947 */ /* 0x000fea0003800000 */
.L_x_929:
        /* <DEDUP_REMOVED lines=102> */
.L_x_927:
[----:B------:R-:W-:Y:S04]  /*8a20*/  DEPBAR.LE SB0, 0x0 ;  /* 0x000080000000791a */ /* 0x000fe80000000000 */
[----:B------:R-:W-:Y:S01]  /*8a30*/  BAR.SYNC.DEFER_BLOCKING 0x0 ;  /* 0x0000000000007b1d */ /* 0x000fe20000010000 */
[----:B------:R-:W-:Y:S01]  /*8a40*/  IMAD.SHL.U32 R12, R204, 0x8, RZ ;  /* 0x00000008cc0c7824 */ /* 0x000fe200078e00ff */
[C---:B------:R-:W-:Y:S01]  /*8a50*/  SHF.L.U64.HI R8, R214.reuse, 0x4, R215 ;  /* 0x00000004d6087819 */ /* 0x040fe200000102d7 */
[----:B------:R-:W-:Y:S01]  /*8a60*/  IMAD.WIDE.U32 R6, R214, UR26, RZ ;  /* 0x0000001ad6067c25 */ /* 0x000fe2000f8e00ff */
[----:B------:R-:W-:Y:S01]  /*8a70*/  SHF.R.U32.HI R213, RZ, 0x1, R204 ;  /* 0x00000001ffd57819 */ /* 0x000fe200000116cc */
[----:B------:R-:W-:Y:S01]  /*8a80*/  UISETP.NE.AND UP0, UPT, UR26, URZ, UPT ;  /* 0x000000ff1a00728c */ /* 0x000fe2000bf05270 */
[----:B------:R-:W-:Y:S01]  /*8a90*/  LOP3.LUT R12, R12, 0x38, RZ, 0xc0, !PT ;  /* 0x000000380c0c7812 */ /* 0x000fe200078ec0ff */
[----:B------:R-:W-:Y:S01]  /*8aa0*/  IMAD R4, R215, UR26, R7 ;  /* 0x0000001ad7047c24 */ /* 0x000fe2000f8e0207 */
[----:B-----5:R-:W-:Y:S01]  /*8ab0*/  LEA R16, P2, R6, R249, 0x7 ;  /* 0x000000f906107211 */ /* 0x020fe200078438ff */
[----:B------:R-:W-:Y:S01]  /*8ac0*/  IMAD.SHL.U32 R9, R214, 0x10, RZ ;  /* 0x00000010d6097824 */ /* 0x000fe200078e00ff */
[----:B------:R-:W-:Y:S01]  /*8ad0*/  LOP3.LUT R10, R12, 0x40, RZ, 0xfc, !PT ;  /* 0x000000400c0a7812 */ /* 0x000fe200078efcff */
[----:B------:R-:W-:Y:S01]  /*8ae0*/  IMAD.SHL.U32 R11, R204, 0x20, RZ ;  /* 0x00000020cc0b7824 */ /* 0x000fe200078e00ff */
[--C-:B------:R-:W-:Y:S02]  /*8af0*/  LEA.HI.X R17, R6, R248, R4.reuse, 0x7, P2 ;  /* 0x000000f806117211 */ /* 0x100fe400010f3c04 */
[----:B------:R-:W-:Y:S01]  /*8b00*/  ISETP.GE.AND P4, PT, R10, UR9, PT ;  /* 0x000000090a007c0c */ /* 0x000fe2000bf86270 */
[----:B------:R2:W-:Y:S01]  /*8b10*/  STL [R1+0x24], R10 ;  /* 0x0000240a01007387 */ /* 0x0005e20000100800 */
[C---:B-1----:R-:W-:Y:S02]  /*8b20*/  LOP3.LUT R2, R12.reuse, 0x80, RZ, 0xfc, !PT ;  /* 0x000000800c027812 */ /* 0x042fe400078efcff */
[----:B------:R-:W-:Y:S02]  /*8b30*/  LOP3.LUT R0, R12, 0xc0, RZ, 0xfc, !PT ;  /* 0x000000c00c007812 */ /* 0x000fe400078efcff */
[----:B------:R-:W-:Y:S01]  /*8b40*/  ISETP.GE.AND P3, PT, R2, UR9, PT ;  /* 0x0000000902007c0c */ /* 0x000fe2000bf66270 */
[----:B------:R1:W-:Y:S01]  /*8b50*/  STL [R1+0x20], R2 ;  /* 0x0000200201007387 */ /* 0x0003e20000100800 */
[----:B------:R-:W-:Y:S02]  /*8b60*/  ISETP.GE.AND P2, PT, R0, UR9, PT ;  /* 0x0000000900007c0c */ /* 0x000fe4000bf46270 */
[----:B------:R-:W-:Y:S01]  /*8b70*/  LEA R5, P0, R6, R9, 0x6 ;  /* 0x0000000906057211 */ /* 0x000fe200078030ff */
[----:B------:R-:W-:Y:S01]  /*8b80*/  @!PT LDS RZ, [RZ] ;  /* 0x00000000fffff984 */ /* 0x000fe20000000800 */
[----:B------:R-:W-:Y:S01]  /*8b90*/  @!PT LDS RZ, [RZ] ;  /* 0x00000000fffff984 */ /* 0x000fe20000000800 */
[----:B------:R-:W-:Y:S01]  /*8ba0*/  @!PT LDS RZ, [RZ] ;  /* 0x00000000fffff984 */ /* 0x000fe20000000800 */
[----:B------:R-:W-:Y:S01]  /*8bb0*/  @!P1 LDGSTS.E.BYPASS.LTC128B.128 [R252+0x10000], desc[UR22][R16.64] ;  /* 0x1000000010fc9fae */ /* 0x000fe2000b981a16 */
[----:B------:R-:W-:Y:S02]  /*8bc0*/  LOP3.LUT R212, R11, 0x7c00, RZ, 0xc0, !PT ;  /* 0x00007c000bd47812 */ /* 0x000fe400078ec0ff */
[C---:B------:R-:W-:Y:S01]  /*8bd0*/  LEA R14, P6, R5.reuse, R249, 0x1 ;  /* 0x000000f9050e7211 */ /* 0x040fe200078c08ff */
[----:B------:R-:W-:Y:S01]  /*8be0*/  @P1 STS.128 [R252+0x10000], RZ ;  /* 0x010000fffc001388 */ /* 0x000fe20000000c00 */
[----:B------:R-:W-:Y:S02]  /*8bf0*/  ISETP.GE.AND P1, PT, R12, UR9, PT ;  /* 0x000000090c007c0c */ /* 0x000fe4000bf26270 */
[----:B------:R-:W-:Y:S01]  /*8c00*/  LEA.HI.X R4, R6, R8, R4, 0x6, P0 ;  /* 0x0000000806047211 */ /* 0x000fe200000f3404 */
[----:B------:R-:W-:Y:S01]  /*8c10*/  @!PT LDS RZ, [RZ] ;  /* 0x00000000fffff984 */ /* 0x000fe20000000800 */
[----:B------:R-:W-:Y:S01]  /*8c20*/  @!PT LDS RZ, [RZ] ;  /* 0x00000000fffff984 */ /* 0x000fe20000000800 */
[----:B------:R-:W-:Y:S01]  /*8c30*/  @!PT LDS RZ, [RZ] ;  /* 0x00000000fffff984 */ /* 0x000fe20000000800 */
[----:B------:R-:W-:Y:S01]  /*8c40*/  @!P4 LDGSTS.E.BYPASS.LTC128B.128 [R252+0x12000], desc[UR22][R16.64+0x80] ;  /* 0x1200008010fccfae */ /* 0x000fe2000b981a16 */
[C---:B------:R-:W-:Y:S02]  /*8c50*/  IADD3 R7, P5, PT, R5.reuse, R9, RZ ;  /* 0x0000000905077210 */ /* 0x040fe40007fbe0ff */
[----:B------:R-:W-:Y:S01]  /*8c60*/  LEA.HI.X R15, R5, R248, R4, 0x1, P6 ;  /* 0x000000f8050f7211 */ /* 0x000fe200030f0c04 */
[----:B------:R-:W-:Y:S01]  /*8c70*/  @P4 STS.128 [R252+0x12000], RZ ;  /* 0x012000fffc004388 */ /* 0x000fe20000000c00 */
[----:B------:R-:W-:Y:S01]  /*8c80*/  LEA R9, P0, R214, R5, 0x5 ;  /* 0x00000005d6097211 */ /* 0x000fe200078028ff */
[----:B------:R-:W-:Y:S01]  /*8c90*/  IMAD.X R6, R4, 0x1, R8, P5 ;  /* 0x0000000104067824 */ /* 0x000fe200028e0608 */
[CC--:B--2---:R-:W-:Y:S01]  /*8ca0*/  LEA R10, P5, R7.reuse, R249.reuse, 0x1 ;  /* 0x000000f9070a7211 */ /* 0x0c4fe200078a08ff */
[----:B------:R-:W-:Y:S01]  /*8cb0*/  @!PT LDS RZ, [RZ] ;  /* 0x00000000fffff984 */ /* 0x000fe20000000800 */
[----:B------:R-:W-:Y:S01]  /*8cc0*/  @!PT LDS RZ, [RZ] ;  /* 0x00000000fffff984 */ /* 0x000fe20000000800 */
[----:B------:R-:W-:Y:S01]  /*8cd0*/  @!PT LDS RZ, [RZ] ;  /* 0x00000000fffff984 */ /* 0x000fe20000000800 */
[----:B------:R-:W-:Y:S01]  /*8ce0*/  @!P3 LDGSTS.E.BYPASS.LTC128B.128 [R252+0x14000], desc[UR22][R16.64+0x100] ;  /* 0x1400010010fcbfae */ /* 0x000fe2000b981a16 */
[----:B------:R-:W-:Y:S02]  /*8cf0*/  LEA.HI.X R8, R214, R4, R215, 0x5, P0 ;  /* 0x00000004d6087211 */ /* 0x000fe400000f2cd7 */
[-C--:B------:R-:W-:Y:S01]  /*8d00*/  LEA.HI.X R11, R7, R248.reuse, R6, 0x1, P5 ;  /* 0x000000f8070b7211 */ /* 0x080fe200028f0c06 */
[----:B------:R-:W-:Y:S01]  /*8d10*/  @P3 STS.128 [R252+0x14000], RZ ;  /* 0x014000fffc003388 */ /* 0x000fe20000000c00 */
[C---:B------:R-:W-:Y:S02]  /*8d20*/  LEA R12, P0, R9.reuse, R249, 0x1 ;  /* 0x000000f9090c7211 */ /* 0x040fe400078008ff */
[----:B-1----:R-:W-:Y:S01]  /*8d30*/  LOP3.LUT R2, R212, 0x200, R208, 0xf8, !PT ;  /* 0x00000200d4027812 */ /* 0x002fe200078ef8d0 */
[----:B------:R-:W-:Y:S01]  /*8d40*/  @!PT LDS RZ, [RZ] ;  /* 0x00000000fffff984 */ /* 0x000fe20000000800 */
[----:B------:R-:W-:Y:S01]  /*8d50*/  @!PT LDS RZ, [RZ] ;  /* 0x00000000fffff984 */ /* 0x000fe20000000800 */
[----:B------:R-:W-:Y:S01]  /*8d60*/  @!PT LDS RZ, [RZ] ;  /* 0x00000000fffff984 */ /* 0x000fe20000000800 */
[----:B------:R-:W-:Y:S01]  /*8d70*/  @!P2 LDGSTS.E.BYPASS.LTC128B.128 [R252+0x16000], desc[UR22][R16.64+0x180] ;  /* 0x1600018010fcafae */ /* 0x000fe2000b981a16 */
[----:B------:R-:W-:Y:S02]  /*8d80*/  LEA.HI.X R13, R9, R248, R8, 0x1, P0 ;  /* 0x000000f8090d7211 */ /* 0x000fe400000f0c08 */
[----:B------:R-:W-:Y:S01]  /*8d90*/  LOP3.LUT P0, RZ, R204, 0x4, RZ, 0xc0, !PT ;  /* 0x00000004ccff7812 */ /* 0x000fe2000780c0ff */
        /* <DEDUP_REMOVED lines=40> */
[----:B------:R2:W-:Y:S04]  /*9020*/  STL [R1+0x1c], R0 ;  /* 0x00001c0001007387 */ /* 0x0005e80000100800 */
        /* <DEDUP_REMOVED lines=14> */
[----:B------:R-:W-:Y:S01]  /*9110*/  @!P3 LDGSTS.E.BYPASS.LTC128B.128 [R252+0x15800], desc[UR22][R12.64+0x100] ;  /* 0x158001000cfcbfae */ /* 0x000fe2000b981a16 */
[----:B--2---:R-:W-:Y:S03]  /*9120*/  LOP3.LUT R0, R213, 0x8, RZ, 0xc0, !PT ;  /* 0x00000008d5007812 */ /* 0x004fe600078ec0ff */
[----:B------:R-:W-:Y:S01]  /*9130*/  @P3 STS.128 [R252+0x15800], RZ ;  /* 0x015800fffc003388 */ /* 0x000fe20000000c00 */
[----:B------:R-:W-:Y:S02]  /*9140*/  LOP3.LUT R0, R2, R207, R0, 0xf6, !PT ;  /* 0x000000cf02007212 */ /* 0x000fe400078ef600 */
[----:B------:R-:W-:Y:S01]  /*9150*/  SEL R2, R209, 0xffffffc0, !P0 ;  /* 0xffffffc0d1027807 */ /* 0x000fe20004000000 */
[----:B------:R-:W-:Y:S01]  /*9160*/  @!PT LDS RZ, [RZ] ;  /* 0x00000000fffff984 */ /* 0x000fe20000000800 */
[----:B------:R-:W-:Y:S01]  /*9170*/  @!PT LDS RZ, [RZ] ;  /* 0x00000000fffff984 */ /* 0x000fe20000000800 */
[----:B------:R-:W-:Y:S01]  /*9180*/  @!PT LDS RZ, [RZ] ;  /* 0x00000000fffff984 */ /* 0x000fe20000000800 */
[----:B------:R2:W-:Y:S01]  /*9190*/  @!P2 LDGSTS.E.BYPASS.LTC128B.128 [R252+0x17800], desc[UR22][R12.64+0x180] ;  /* 0x178001800cfcafae */ /* 0x0005e2000b981a16 */
[----:B------:R-:W-:Y:S01]  /*91a0*/  LEA R201, R0, UR5, 0x1 ;  /* 0x0000000500c97c11 */ /* 0x000fe2000f8e08ff */
[----:B------:R-:W-:Y:S02]  /*91b0*/  VIADD R0, R206, UR5 ;  /* 0x00000005ce007c36 */ /* 0x000fe40008000000 */
[----:B------:R-:W-:Y:S02]  /*91c0*/  @P2 STS.128 [R252+0x17800], RZ ;  /* 0x017800fffc002388 */ /* 0x000fe40000000c00 */
[C---:B------:R-:W-:Y:S02]  /*91d0*/  IMAD.IADD R200, R205.reuse, 0x1, R201 ;  /* 0x00000001cdc87824 */ /* 0x040fe400078e02c9 */
[----:B------:R-:W-:Y:S01]  /*91e0*/  LDSM.16.M88.4 R32, [R201] ;  /* 0x00000000c920783b */ /* 0x000fe20000000200 */
[----:B------:R-:W-:Y:S02]  /*91f0*/  IMAD.IADD R166, R0, 0x1, R205 ;  /* 0x0000000100a67824 */ /* 0x000fe400078e02cd */
[----:B------:R-:W-:Y:S01]  /*9200*/  IMAD.IADD R165, R2, 0x1, R201 ;  /* 0x0000000102a57824 */ /* 0x000fe200078e02c9 */
[----:B-1----:R-:W1:Y:S01]  /*9210*/  LDSM.16.M88.4 R8, [R206+UR5+0x8000] ;  /* 0x00800005ce08783b */ /* 0x002e620008000200 */
[----:B------:R-:W-:Y:S02]  /*9220*/  IMAD.IADD R0, R0, 0x1, R2 ;  /* 0x0000000100007824 */ /* 0x000fe400078e0202 */
[C---:B------:R-:W-:Y:S01]  /*9230*/  IMAD.IADD R167, R205.reuse, 0x1, R165 ;  /* 0x00000001cda77824 */ /* 0x040fe200078e02a5 */
[----:B------:R-:W2:Y:S01]  /*9240*/  LDSM.16.M88.4 R16, [R206+UR5+0x8800] ;  /* 0x00880005ce10783b */ /* 0x000ea20008000200 */
[----:B------:R-:W-:Y:S03]  /*9250*/  IMAD.IADD R2, R205, 0x1, R0 ;  /* 0x00000001cd027824 */ /* 0x000fe600078e0200 */
[----:B------:R-:W3:Y:S04]  /*9260*/  LDSM.16.M88.4 R24, [R206+UR5+0x9000] ;  /* 0x00900005ce18783b */ /* 0x000ee80008000200 */
[----:B------:R-:W0:Y:S04]  /*9270*/  LDGDEPBAR ;  /* 0x00000000000079af */ /* 0x000e280000000000 */
[----:B------:R-:W4:Y:S04]  /*9280*/  LDSM.16.M88.4 R168, [R206+UR5+0x9800] ;  /* 0x00980005cea8783b */ /* 0x000f280008000200 */
[----:B------:R-:W-:Y:S04]  /*9290*/  LDSM.16.M88.4 R172, [R200] ;  /* 0x00000000c8ac783b */ /* 0x000fe80000000200 */
[----:B------:R-:W4:Y:S04]  /*92a0*/  LDSM.16.M88.4 R176, [R166+0x8000] ;  /* 0x00800000a6b0783b */ /* 0x000f280000000200 */
[----:B------:R-:W4:Y:S04]  /*92b0*/  LDSM.16.M88.4 R180, [R166+0x8800] ;  /* 0x00880000a6b4783b */ /* 0x000f280000000200 */
[----:B------:R-:W4:Y:S04]  /*92c0*/  LDSM.16.M88.4 R184, [R166+0x9000] ;  /* 0x00900000a6b8783b */ /* 0x000f280000000200 */
[----:B------:R-:W4:Y:S01]  /*92d0*/  LDSM.16.M88.4 R188, [R166+0x9800] ;  /* 0x00980000a6bc783b */ /* 0x000f220000000200 */
[C---:B-1----:R-:W-:Y:S03]  /*92e0*/  HMMA.16816.F32 R4, R32.reuse, R8, RZ ;  /* 0x000000082004723c */ /* 0x042fe600000018ff */
[----:B------:R-:W-:Y:S04]  /*92f0*/  LDSM.16.M88.4 R192, [R165] ;  /* 0x00000000a5c0783b */ /* 0x000fe80000000200 */
[----:B------:R-:W1:Y:S01]  /*9300*/  LDSM.16.M88.4 R196, [R0+0x8000] ;  /* 0x0080000000c4783b */ /* 0x000e620000000200 */
[C---:B------:R-:W-:Y:S08]  /*9310*/  HMMA.16816.F32 R8, R32.reuse, R10, RZ ;  /* 0x0000000a2008723c */ /* 0x040ff000000018ff */
[C---:B--2---:R-:W-:Y:S08]  /*9320*/  HMMA.16816.F32 R12, R32.reuse, R16, RZ ;  /* 0x00000010200c723c */ /* 0x044ff000000018ff */
[C---:B------:R-:W-:Y:S08]  /*9330*/  HMMA.16816.F32 R16, R32.reuse, R18, RZ ;  /* 0x000000122010723c */ /* 0x040ff000000018ff */
[C---:B---3--:R-:W-:Y:S08]  /*9340*/  HMMA.16816.F32 R20, R32.reuse, R24, RZ ;  /* 0x000000182014723c */ /* 0x048ff000000018ff */
        /* <DEDUP_REMOVED lines=15> */
[----:B------:R-:W4:Y:S04]  /*9440*/  LDSM.16.M88.4 R172, [R167] ;  /* 0x00000000a7ac783b */ /* 0x000f280000000200 */
[----:B------:R-:W-:Y:S03]  /*9450*/  LDSM.16.M88.4 R188, [R2+0x9800] ;  /* 0x0098000002bc783b */ /* 0x000fe60000000200 */
[C---:B-1----:R-:W-:Y:S08]  /*9460*/  HMMA.16816.F32 R4, R192.reuse, R196, R4 ;  /* 0x000000c4c004723c */ /* 0x042ff00000001804 */
[C---:B------:R-:W-:Y:S01]  /*9470*/  HMMA.16816.F32 R8, R192.reuse, R198, R8 ;  /* 0x000000c6c008723c */ /* 0x040fe20000001808 */
[----:B------:R-:W-:Y:S07]  /*9480*/  LDSM.16.M88.4 R196, [R206+UR5+0xe800] ;  /* 0x00e80005cec4783b */ /* 0x000fee0008000200 */
[C---:B--2---:R-:W-:Y:S08]  /*9490*/  HMMA.16816.F32 R12, R192.reuse, R168, R12 ;  /* 0x000000a8c00c723c */ /* 0x044ff0000000180c */
[C---:B------:R-:W-:Y:S01]  /*94a0*/  HMMA.16816.F32 R16, R192.reuse, R170, R16 ;  /* 0x000000aac010723c */ /* 0x040fe20000001810 */
[----:B------:R-:W1:Y:S07]  /*94b0*/  LDSM.16.M88.4 R168, [R2+0x8800] ;  /* 0x0088000002a8783b */ /* 0x000e6e0000000200 */
[C---:B---3--:R-:W-:Y:S08]  /*94c0*/  HMMA.16816.F32 R20, R192.reuse, R176, R20 ;  /* 0x000000b0c014723c */ /* 0x048ff00000001814 */
[C---:B------:R-:W-:Y:S01]  /*94d0*/  HMMA.16816.F32 R24, R192.reuse, R178, R24 ;  /* 0x000000b2c018723c */ /* 0x040fe20000001818 */
[----:B------:R-:W2:Y:S07]  /*94e0*/  LDSM.16.M88.4 R176, [R2+0x9000] ;  /* 0x0090000002b0783b */ /* 0x000eae0000000200 */
[C---:B----4-:R-:W-:Y:S08]  /*94f0*/  HMMA.16816.F32 R28, R192.reuse, R180, R28 ;  /* 0x000000b4c01c723c */ /* 0x050ff0000000181c */
[----:B------:R-:W-:Y:S01]  /*9500*/  HMMA.16816.F32 R32, R192, R182, R32 ;  /* 0x000000b6c020723c */ /* 0x000fe20000001820 */
[----:B------:R-:W-:Y:S04]  /*9510*/  LDSM.16.M88.4 R180, [R201+0x2000] ;  /* 0x00200000c9b4783b */ /* 0x000fe80000000200 */
[----:B------:R-:W3:Y:S03]  /*9520*/  LDSM.16.M88.4 R192, [R206+UR5+0xa000] ;  /* 0x00a00005cec0783b */ /* 0x000ee60008000200 */
[C---:B------:R-:W-:Y:S08]  /*9530*/  HMMA.16816.F32 R4, R172.reuse, R184, R4 ;  /* 0x000000b8ac04723c */ /* 0x040ff00000001804 */
[C---:B------:R-:W-:Y:S01]  /*9540*/  HMMA.16816.F32 R8, R172.reuse, R186, R8 ;  /* 0x000000baac08723c */ /* 0x040fe20000001808 */
[----:B------:R-:W4:Y:S07]  /*9550*/  LDSM.16.M88.4 R184, [R206+UR5+0xa800] ;  /* 0x00a80005ceb8783b */ /* 0x000f2e0008000200 */
[C---:B-1----:R-:W-:Y:S08]  /*9560*/  HMMA.16816.F32 R12, R172.reuse, R168, R12 ;  /* 0x000000a8ac0c723c */ /* 0x042ff0000000180c */
[C---:B------:R-:W-:Y:S01]  /*9570*/  HMMA.16816.F32 R16, R172.reuse, R170, R16 ;  /* 0x000000aaac10723c */ /* 0x040fe20000001810 */
[----:B------:R-:W1:Y:S07]  /*9580*/  LDSM.16.M88.4 R168, [R206+UR5+0xb000] ;  /* 0x00b00005cea8783b */ /* 0x000e6e0008000200 */
[C---:B--2---:R-:W-:Y:S08]  /*9590*/  HMMA.16816.F32 R20, R172.reuse, R176, R20 ;  /* 0x000000b0ac14723c */ /* 0x044ff00000001814 */
[C---:B------:R-:W-:Y:S01]  /*95a0*/  HMMA.16816.F32 R24, R172.reuse, R178, R24 ;  /* 0x000000b2ac18723c */ /* 0x040fe20000001818 */
[----:B------:R-:W-:Y:S07]  /*95b0*/  LDSM.16.M88.4 R176, [R200+0x2000] ;  /* 0x00200000c8b0783b */ /* 0x000fee0000000200 */
[C---:B------:R-:W-:Y:S08]  /*95c0*/  HMMA.16816.F32 R28, R172.reuse, R188, R28 ;  /* 0x000000bcac1c723c */ /* 0x040ff0000000181c */
[----:B------:R-:W-:Y:S01]  /*95d0*/  HMMA.16816.F32 R32, R172, R190, R32 ;  /* 0x000000beac20723c */ /* 0x000fe20000001820 */
[----:B------:R-:W2:Y:S04]  /*95e0*/  LDSM.16.M88.4 R172, [R206+UR5+0xb800] ;  /* 0x00b80005ceac783b */ /* 0x000ea80008000200 */
[----:B------:R-:W2:Y:S03]  /*95f0*/  LDSM.16.M88.4 R188, [R166+0xa000] ;  /* 0x00a00000a6bc783b */ /* 0x000ea60000000200 */
        /* <DEDUP_REMOVED lines=11> */
[----:B------:R-:W-:Y:S04]  /*96b0*/  LDSM.16.M88.4 R172, [R165+0x2000] ;  /* 0x00200000a5ac783b */ /* 0x000fe80000000200 */
[----:B------:R-:W2:Y:S03]  /*96c0*/  LDSM.16.M88.4 R180, [R0+0xa000] ;  /* 0x00a0000000b4783b */ /* 0x000ea60000000200 */
[C---:B------:R-:W-:Y:S08]  /*96d0*/  HMMA.16816.F32 R4, R176.reuse, R188, R4 ;  /* 0x000000bcb004723c */ /* 0x040ff00000001804 */
        /* <DEDUP_REMOVED lines=17> */
[----:B------:R-:W2:Y:S07]  /*97f0*/  LDSM.16.M88.4 R188, [R2+0xb000] ;  /* 0x00b0000002bc783b */ /* 0x000eae0000000200 */
[C---:B---3--:R-:W-:Y:S08]  /*9800*/  HMMA.16816.F32 R20, R172.reuse, R192, R20 ;  /* 0x000000c0ac14723c */ /* 0x048ff00000001814 */
[C---:B------:R-:W-:Y:S01]  /*9810*/  HMMA.16816.F32 R24, R172.reuse, R194, R24 ;  /* 0x000000c2ac18723c */ /* 0x040fe20000001818 */
[----:B------:R-:W-:Y:S07]  /*9820*/  LDSM.16.M88.4 R192, [R206+UR5+0xc000] ;  /* 0x00c00005cec0783b */ /* 0x000fee0008000200 */
[C---:B----4-:R-:W-:Y:S08]  /*9830*/  HMMA.16816.F32 R28, R172.reuse, R184, R28 ;  /* 0x000000b8ac1c723c */ /* 0x050ff0000000181c */
[----:B------:R-:W-:Y:S01]  /*9840*/  HMMA.16816.F32 R32, R172, R186, R32 ;  /* 0x000000baac20723c */ /* 0x000fe20000001820 */
[----:B------:R-:W3:Y:S04]  /*9850*/  LDSM.16.M88.4 R172, [R2+0xb800] ;  /* 0x00b8000002ac783b */ /* 0x000ee80000000200 */
[----:B------:R-:W4:Y:S03]  /*9860*/  LDSM.16.M88.4 R184, [R201+0x4000] ;  /* 0x00400000c9b8783b */ /* 0x000f260000000200 */
[C---:B-1----:R-:W-:Y:S08]  /*9870*/  HMMA.16816.F32 R4, R168.reuse, R176, R4 ;  /* 0x000000b0a804723c */ /* 0x042ff00000001804 */
[C---:B------:R-:W-:Y:S01]  /*9880*/  HMMA.16816.F32 R8, R168.reuse, R178, R8 ;  /* 0x000000b2a808723c */ /* 0x040fe20000001808 */
[----:B------:R-:W1:Y:S07]  /*9890*/  LDSM.16.M88.4 R176, [R206+UR5+0xc800] ;  /* 0x00c80005ceb0783b */ /* 0x000e6e0008000200 */
[C---:B--2---:R-:W-:Y:S08]  /*98a0*/  HMMA.16816.F32 R12, R168.reuse, R180, R12 ;  /* 0x000000b4a80c723c */ /* 0x044ff0000000180c */
[C---:B------:R-:W-:Y:S01]  /*98b0*/  HMMA.16816.F32 R16, R168.reuse, R182, R16 ;  /* 0x000000b6a810723c */ /* 0x040fe20000001810 */
[----:B------:R-:W-:Y:S07]  /*98c0*/  LDSM.16.M88.4 R180, [R200+0x4000] ;  /* 0x00400000c8b4783b */ /* 0x000fee0000000200 */
[C---:B------:R-:W-:Y:S08]  /*98d0*/  HMMA.16816.F32 R20, R168.reuse, R188, R20 ;  /* 0x000000bca814723c */ /* 0x040ff00000001814 */
[C---:B------:R-:W-:Y:S01]  /*98e0*/  HMMA.16816.F32 R24, R168.reuse, R190, R24 ;  /* 0x000000bea818723c */ /* 0x040fe20000001818 */
[----:B------:R-:W-:Y:S07]  /*98f0*/  LDSM.16.M88.4 R188, [R166+0xc000] ;  /* 0x00c00000a6bc783b */ /* 0x000fee0000000200 */
[C---:B---3--:R-:W-:Y:S08]  /*9900*/  HMMA.16816.F32 R28, R168.reuse, R172, R28 ;  /* 0x000000aca81c723c */ /* 0x048ff0000000181c */
[----:B------:R-:W-:Y:S01]  /*9910*/  HMMA.16816.F32 R32, R168, R174, R32 ;  /* 0x000000aea820723c */ /* 0x000fe20000001820 */
[----:B------:R-:W2:Y:S04]  /*9920*/  LDSM.16.M88.4 R168, [R206+UR5+0xd000] ;  /* 0x00d00005cea8783b */ /* 0x000ea80008000200 */
[----:B------:R-:W3:Y:S03]  /*9930*/  LDSM.16.M88.4 R172, [R206+UR5+0xd800] ;  /* 0x00d80005ceac783b */ /* 0x000ee60008000200 */
        /* <DEDUP_REMOVED lines=11> */
[----:B------:R-:W-:Y:S04]  /*99f0*/  LDSM.16.M88.4 R172, [R165+0x4000] ;  /* 0x00400000a5ac783b */ /* 0x000fe80000000200 */
[----:B------:R-:W3:Y:S03]  /*9a00*/  LDSM.16.M88.4 R184, [R0+0xc000] ;  /* 0x00c0000000b8783b */ /* 0x000ee60000000200 */
[C---:B------:R-:W-:Y:S08]  /*9a10*/  HMMA.16816.F32 R4, R180.reuse, R188, R4 ;  /* 0x000000bcb404723c */ /* 0x040ff00000001804 */
        /* <DEDUP_REMOVED lines=24> */
[----:B------:R-:W1:Y:S03]  /*9ba0*/  LDSM.16.M88.4 R176, [R206+UR5+0xe000] ;  /* 0x00e00005ceb0783b */ /* 0x000e660008000200 */
        /* <DEDUP_REMOVED lines=11> */
[----:B------:R-:W3:Y:S04]  /*9c60*/  LDSM.16.M88.4 R168, [R206+UR5+0xf800] ;  /* 0x00f80005cea8783b */ /* 0x000ee80008000200 */
[----:B------:R-:W-:Y:S03]  /*9c70*/  LDSM.16.M88.4 R192, [R166+0xf000] ;  /* 0x00f00000a6c0783b */ /* 0x000fe60000000200 */
[C---:B-1----:R-:W-:Y:S08]  /*9c80*/  HMMA.16816.F32 R4, R172.reuse, R176, R4 ;  /* 0x000000b0ac04723c */ /* 0x042ff00000001804 */
[C---:B------:R-:W-:Y:S01]  /*9c90*/  HMMA.16816.F32 R8, R172.reuse, R178, R8 ;  /* 0x000000b2ac08723c */ /* 0x040fe20000001808 */
[----:B------:R-:W1:Y:S04]  /*9ca0*/  LDSM.16.M88.4 R176, [R200+0x6000] ;  /* 0x00600000c8b0783b */ /* 0x000e680000000200 */
[----:B------:R-:W-:Y:S03]  /*9cb0*/  LDSM.16.M88.4 R200, [R2+0xe000] ;  /* 0x00e0000002c8783b */ /* 0x000fe60000000200 */
[C---:B------:R-:W-:Y:S08]  /*9cc0*/  HMMA.16816.F32 R12, R172.reuse, R196, R12 ;  /* 0x000000c4ac0c723c */ /* 0x040ff0000000180c */
[C---:B------:R-:W-:Y:S01]  /*9cd0*/  HMMA.16816.F32 R16, R172.reuse, R198, R16 ;  /* 0x000000c6ac10723c */ /* 0x040fe20000001810 */
[----:B------:R-:W4:Y:S07]  /*9ce0*/  LDSM.16.M88.4 R196, [R166+0xf800] ;  /* 0x00f80000a6c4783b */ /* 0x000f2e0000000200 */
[C---:B--2---:R-:W-:Y:S08]  /*9cf0*/  HMMA.16816.F32 R20, R172.reuse, R180, R20 ;  /* 0x000000b4ac14723c */ /* 0x044ff00000001814 */
[C---:B------:R-:W-:Y:S01]  /*9d00*/  HMMA.16816.F32 R24, R172.reuse, R182, R24 ;  /* 0x000000b6ac18723c */ /* 0x040fe20000001818 */
[----:B------:R-:W-:Y:S07]  /*9d10*/  LDSM.16.M88.4 R180, [R0+0xe800] ;  /* 0x00e8000000b4783b */ /* 0x000fee0000000200 */
[C---:B---3--:R-:W-:Y:S08]  /*9d20*/  HMMA.16816.F32 R28, R172.reuse, R168, R28 ;  /* 0x000000a8ac1c723c */ /* 0x048ff0000000181c */
[----:B------:R-:W-:Y:S01]  /*9d30*/  HMMA.16816.F32 R32, R172, R170, R32 ;  /* 0x000000aaac20723c */ /* 0x000fe20000001820 */
[----:B------:R-:W-:Y:S04]  /*9d40*/  LDSM.16.M88.4 R168, [R165+0x6000] ;  /* 0x00600000a5a8783b */ /* 0x000fe80000000200 */
[----:B------:R-:W2:Y:S03]  /*9d50*/  LDSM.16.M88.4 R172, [R0+0xe000] ;  /* 0x00e0000000ac783b */ /* 0x000ea60000000200 */
[C---:B-1----:R-:W-:Y:S08]  /*9d60*/  HMMA.16816.F32 R4, R176.reuse, R184, R4 ;  /* 0x000000b8b004723c */ /* 0x042ff00000001804 */
[C---:B------:R-:W-:Y:S01]  /*9d70*/  HMMA.16816.F32 R8, R176.reuse, R186, R8 ;  /* 0x000000bab008723c */ /* 0x040fe20000001808 */
[----:B------:R-:W1:Y:S07]  /*9d80*/  LDSM.16.M88.4 R184, [R0+0xf000] ;  /* 0x00f0000000b8783b */ /* 0x000e6e0000000200 */
[C---:B------:R-:W-:Y:S08]  /*9d90*/  HMMA.16816.F32 R12, R176.reuse, R188, R12 ;  /* 0x000000bcb00c723c */ /* 0x040ff0000000180c */
[C---:B------:R-:W-:Y:S01]  /*9da0*/  HMMA.16816.F32 R16, R176.reuse, R190, R16 ;  /* 0x000000beb010723c */ /* 0x040fe20000001810 */
[----:B------:R-:W3:Y:S07]  /*9db0*/  LDSM.16.M88.4 R188, [R0+0xf800] ;  /* 0x00f8000000bc783b */ /* 0x000eee0000000200 */
[C---:B------:R-:W-:Y:S08]  /*9dc0*/  HMMA.16816.F32 R20, R176.reuse, R192, R20 ;  /* 0x000000c0b014723c */ /* 0x040ff00000001814 */
[C---:B------:R-:W-:Y:S01]  /*9dd0*/  HMMA.16816.F32 R24, R176.reuse, R194, R24 ;  /* 0x000000c2b018723c */ /* 0x040fe20000001818 */
[----:B------:R-:W3:Y:S07]  /*9de0*/  LDSM.16.M88.4 R192, [R167+0x6000] ;  /* 0x00600000a7c0783b */ /* 0x000eee0000000200 */
[C---:B----4-:R-:W-:Y:S08]  /*9df0*/  HMMA.16816.F32 R28, R176.reuse, R196, R28 ;  /* 0x000000c4b01c723c */ /* 0x050ff0000000181c */
[----:B------:R-:W-:Y:S01]  /*9e00*/  HMMA.16816.F32 R32, R176, R198, R32 ;  /* 0x000000c6b020723c */ /* 0x000fe20000001820 */
[----:B------:R-:W4:Y:S04]  /*9e10*/  LDSM.16.M88.4 R176, [R2+0xe800] ;  /* 0x00e8000002b0783b */ /* 0x000f280000000200 */
        /* <DEDUP_REMOVED lines=8> */
[C---:B-1----:R-:W-:Y:S08]  /*9ea0*/  HMMA.16816.F32 R20, R168.reuse, R184, R20 ;  /* 0x000000b8a814723c */ /* 0x042ff00000001814 */
[C---:B------:R-:W-:Y:S08]  /*9eb0*/  HMMA.16816.F32 R24, R168.reuse, R186, R24 ;  /* 0x000000baa818723c */ /* 0x040ff00000001818 */
[C---:B---3--:R-:W-:Y:S08]  /*9ec0*/  HMMA.16816.F32 R28, R168.reuse, R188, R28 ;  /* 0x000000bca81c723c */ /* 0x048ff0000000181c */
[----:B------:R-:W-:Y:S08]  /*9ed0*/  HMMA.16816.F32 R32, R168, R190, R32 ;  /* 0x000000bea820723c */ /* 0x000ff00000001820 */
[C---:B------:R-:W-:Y:S08]  /*9ee0*/  HMMA.16816.F32 R4, R192.reuse, R200, R4 ;  /* 0x000000c8c004723c */ /* 0x040ff00000001804 */
[C---:B------:R-:W-:Y:S08]  /*9ef0*/  HMMA.16816.F32 R8, R192.reuse, R202, R8 ;  /* 0x000000cac008723c */ /* 0x040ff00000001808 */
[C---:B----4-:R-:W-:Y:S03]  /*9f00*/  HMMA.16816.F32 R12, R192.reuse, R176, R12 ;  /* 0x000000b0c00c723c */ /* 0x050fe6000000180c */
[----:B------:R-:W-:Y:S05]  /*9f10*/  FMNMX3.FTZ R0, R3, R4, R5, !PT ;  /* 0x0000000403007276 */ /* 0x000fea0007810005 */
[C---:B------:R-:W-:Y:S03]  /*9f20*/  HMMA.16816.F32 R16, R192.reuse, R178, R16 ;  /* 0x000000b2c010723c */ /* 0x040fe60000001810 */
[----:B------:R-:W-:Y:S05]  /*9f30*/  FMNMX3.FTZ R0, R0, R8, R9, !PT ;  /* 0x0000000800007276 */ /* 0x000fea0007810009 */
[C---:B------:R-:W-:Y:S03]  /*9f40*/  HMMA.16816.F32 R20, R192.reuse, R196, R20 ;  /* 0x000000c4c014723c */ /* 0x040fe60000001814 */
[----:B------:R-:W-:Y:S05]  /*9f50*/  FMNMX3.FTZ R0, R0, R12, R13, !PT ;  /* 0x0000000c00007276 */ /* 0x000fea000781000d */
[C---:B------:R-:W-:Y:S03]  /*9f60*/  HMMA.16816.F32 R24, R192.reuse, R198, R24 ;  /* 0x000000c6c018723c */ /* 0x040fe60000001818 */
[----:B------:R-:W-:Y:S05]  /*9f70*/  FMNMX3.FTZ R0, R0, R16, R17, !PT ;  /* 0x0000001000007276 */ /* 0x000fea0007810011 */
[C---:B--2---:R-:W-:Y:S03]  /*9f80*/  HMMA.16816.F32 R28, R192.reuse, R172, R28 ;  /* 0x000000acc01c723c */ /* 0x044fe6000000181c */
[----:B------:R-:W-:Y:S02]  /*9f90*/  FMNMX3.FTZ R172, R164, R6, R7, !PT ;  /* 0x00000006a4ac7276 */ /* 0x000fe40007810007 */
[----:B------:R-:W-:Y:S02]  /*9fa0*/  FMNMX3.FTZ R0, R0, R20, R21, !PT ;  /* 0x0000001400007276 */ /* 0x000fe40007810015 */
[----:B------:R-:W-:Y:S01]  /*9fb0*/  FMNMX3.FTZ R172, R172, R10, R11, !PT ;  /* 0x0000000aacac7276 */ /* 0x000fe2000781000b */
[----:B------:R-:W-:Y:S03]  /*9fc0*/  HMMA.16816.F32 R32, R192, R174, R32 ;  /* 0x000000aec020723c */ /* 0x000fe60000001820 */
[----:B------:R-:W-:Y:S02]  /*9fd0*/  FMNMX3.FTZ R0, R0, R24, R25, !PT ;  /* 0x0000001800007276 */ /* 0x000fe40007810019 */
[----:B------:R-:W-:Y:S04]  /*9fe0*/  FMNMX3.FTZ R172, R172, R14, R15, !PT ;  /* 0x0000000eacac7276 */ /* 0x000fe8000781000f */
[----:B------:R-:W-:Y:S02]  /*9ff0*/  FMNMX3.FTZ R172, R172, R18, R19, !PT ;  /* 0x00000012acac7276 */ /* 0x000fe40007810013 */
[----:B------:R-:W-:Y:S08]  /*a000*/  FMNMX3.FTZ R0, R0, R28, R29, !PT ;  /* 0x0000001c00007276 */ /* 0x000ff0000781001d */
[----:B------:R-:W-:Y:S01]  /*a010*/  FMNMX3.FTZ R0, R0, R32, R33, !PT ;  /* 0x0000002000007276 */ /* 0x000fe20007810021 */
[----:B------:R-:W-:Y:S06]  /*a020*/  BRA.U.ANY UP0, `(.L_x_929) ;  /* 0xffffffe100e47547 */ /* 0x000fec000b93ffff */
.L_x_928:
[----:B-1----:R-:W2:Y:S01]  /*a030*/  LDL.64 R176, [R1+0x8] ;  /* 0x0000080001b07983 */ /* 0x002ea20000100a00 */
[----:B------:R-:W-:Y:S01]  /*a040*/  FMNMX3.FTZ R168, R172, R22, R23, !PT ;  /* 0x00000016aca87276 */ /* 0x000fe20007810017 */
[----:B------:R-:W-:Y:S01]  /*a050*/  USHF.L.U32 UR11, UR26, 0x1, URZ ;  /* 0x000000011a0b7899 */ /* 0x000fe200080006ff */
[----:B------:R-:W-:Y:S01]  /*a060*/  MOV R2, UR25 ;  /* 0x0000001900027c02 */ /* 0x000fe20008000f00 */
[----:B------:R-:W-:Y:S01]  /*a070*/  UIADD3 UR13, UPT, UPT, UR24, -0x61c88647, URZ ;  /* 0x9e3779b9180d7890 */ /* 0x000fe2000fffe0ff */
[----:B------:R-:W-:Y:S01]  /*a080*/  FMNMX3.FTZ R168, R168, R26, R27, !PT ;  /* 0x0000001aa8a87276 */ /* 0x000fe2000781001b */
[----:B------:R-:W3:Y:S01]  /*a090*/  LDL.64 R182, [R1] ;  /* 0x0000000001b67983 */ /* 0x000ee20000100a00 */
[----:B------:R-:W-:Y:S01]  /*a0a0*/  MOV R165, UR21 ;  /* 0x0000001500a57c02 */ /* 0x000fe20008000f00 */
[----:B------:R-:W-:Y:S01]  /*a0b0*/  UIADD3 UR6, UPT, UPT, UR25, -0x4498517b, URZ ;  /* 0xbb67ae8519067890 */ /* 0x000fe2000fffe0ff */
[----:B------:R-:W-:Y:S01]  /*a0c0*/  FMNMX3.FTZ R168, R168, R30, R31, !PT ;  /* 0x0000001ea8a87276 */ /* 0x000fe2000781001f */
[----:B------:R-:W-:Y:S02]  /*a0d0*/  UIADD3 UR10, UPT, UPT, UR24, 0x3c6ef372, URZ ;  /* 0x3c6ef372180a7890 */ /* 0x000fe4000fffe0ff */
[----:B------:R-:W-:Y:S01]  /*a0e0*/  STL [R1+0x40], R212 ;  /* 0x000040d401007387 */ /* 0x000fe20000100800 */
[----:B------:R-:W-:Y:S01]  /*a0f0*/  FMNMX3.FTZ R168, R168, R34, R35, !PT ;  /* 0x00000022a8a87276 */ /* 0x000fe20007810023 */
[----:B------:R-:W-:Y:S02]  /*a100*/  UIADD3 UR12, UPT, UPT, UR25, 0x76cf5d0a, URZ ;  /* 0x76cf5d0a190c7890 */ /* 0x000fe4000fffe0ff */
[----:B------:R-:W-:Y:S01]  /*a110*/  STL.64 [R1+0x38], R206 ;  /* 0x000038ce01007387 */ /* 0x000fe20000100a00 */
[----:B------:R-:W-:Y:S02]  /*a120*/  UIADD3 UR14, UPT, UPT, UR25, -0x126145ec, URZ ;  /* 0xed9eba14190e7890 */ /* 0x000fe4000fffe0ff */
[----:B------:R-:W-:Y:S03]  /*a130*/  UISETP.GT.AND UP0, UPT, UR26, URZ, UPT ;  /* 0x000000ff1a00728c */ /* 0x000fe6000bf04270 */
[----:B------:R-:W4:Y:S04]  /*a140*/  LDL R204, [R1+0x18] ;  /* 0x0000180001cc7983 */ /* 0x000f280000100800 */
[----:B------:R-:W1:Y:S01]  /*a150*/  SHFL.BFLY PT, R167, R0, 0x2, 0x1f ;  /* 0x0c401f0000a77f89 */ /* 0x000e6200000e0000 */
[----:B------:R-:W1:Y:S07]  /*a160*/  S2R R166, SR_TID.X ;  /* 0x0000000000a67919 */ /* 0x000e6e0000002100 */
[----:B------:R-:W1:Y:S02]  /*a170*/  SHFL.BFLY PT, R172, R168, 0x2, 0x1f ;  /* 0x0c401f00a8ac7f89 */ /* 0x000e6400000e0000 */
[----:B-1----:R-:W-:Y:S02]  /*a180*/  FMNMX.FTZ R167, R0, R167, !PT ;  /* 0x000000a700a77209 */ /* 0x002fe40007810000 */
[----:B------:R-:W-:Y:S02]  /*a190*/  FMNMX.FTZ R172, R168, R172, !PT ;  /* 0x000000aca8ac7209 */ /* 0x000fe40007810000 */
[----:B------:R-:W-:Y:S05]  /*a1a0*/  SHF.R.U32.HI R166, RZ, 0x5, R166 ;  /* 0x00000005ffa67819 */ /* 0x000fea00000116a6 */
[----:B------:R-:W-:Y:S04]  /*a1b0*/  IMAD R165, R165, 0x4, R166 ;  /* 0x00000004a5a57824 */ /* 0x000fe800078e02a6 */
[----:B------:R-:W-:Y:S01]  /*a1c0*/  IMAD R165, R165, -0x326172a9, RZ ;  /* 0xcd9e8d57a5a57824 */ /* 0x000fe200078e02ff */
[----:B--2---:R-:W-:Y:S01]  /*a1d0*/  LOP3.LUT R0, R177, UR11, R2, 0x96, !PT ;  /* 0x0000000bb1007c12 */ /* 0x004fe2000f8e9602 */
[----:B------:R-:W-:Y:S01]  /*a1e0*/  UIADD3 UR11, UPT, UPT, UR11, 0x1, URZ ;  /* 0x000000010b0b7890 */ /* 0x000fe2000fffe0ff */
[----:B------:R-:W1:Y:S03]  /*a1f0*/  SHFL.BFLY PT, R2, R167, 0x1, 0x1f ;  /* 0x0c201f00a7027f89 */ /* 0x000e6600000e0000 */
[----:B------:R-:W-:Y:S01]  /*a200*/  IMAD.WIDE.U32 R174, R0, -0x326172a9, RZ ;  /* 0xcd9e8d5700ae7825 */ /* 0x000fe200078e00ff */
[----:B---3--:R-:W-:Y:S01]  /*a210*/  LOP3.LUT R170, R176, UR6, R183, 0x96, !PT ;  /* 0x00000006b0aa7c12 */ /* 0x008fe2000f8e96b7 */
[----:B------:R-:W-:Y:S01]  /*a220*/  UIADD3 UR6, UPT, UPT, UR25, 0x32370b8f, URZ ;  /* 0x32370b8f19067890 */ /* 0x000fe2000fffe0ff */
[----:B------:R-:W-:Y:S01]  /*a230*/  MOV R166, UR11 ;  /* 0x0000000b00a67c02 */ /* 0x000fe20008000f00 */
[----:B------:R-:W-:Y:S01]  /*a240*/  UIADD3 UR11, UPT, UPT, UR24, -0x255992d5, URZ ;  /* 0xdaa66d2b180b7890 */ /* 0x000fe2000fffe0ff */
[----:B------:R-:W-:Y:S01]  /*a250*/  LOP3.LUT R0, R165, UR13, R175, 0x96, !PT ;  /* 0x0000000da5007c12 */ /* 0x000fe2000f8e96af */
[----:B------:R-:W-:Y:S01]  /*a260*/  IMAD.WIDE.U32 R170, R170, -0x326172a9, RZ ;  /* 0xcd9e8d57aaaa7825 */ /* 0x000fe200078e00ff */
[----:B------:R-:W-:Y:S03]  /*a270*/  LOP3.LUT R166, R177, UR25, R166, 0x96, !PT ;  /* 0x00000019b1a67c12 */ /* 0x000fe6000f8e96a6 */
[----:B------:R-:W-:Y:S01]  /*a280*/  IMAD.WIDE.U32 R176, R0, -0x2daee0ad, RZ ;  /* 0xd2511f5300b07825 */ /* 0x000fe200078e00ff */
[C---:B------:R-:W-:Y:S01]  /*a290*/  LOP3.LUT R174, R171.reuse, UR10, R174, 0x96, !PT ;  /* 0x0000000aabae7c12 */ /* 0x040fe2000f8e96ae */
[----:B------:R-:W2:Y:S02]  /*a2a0*/  SHFL.BFLY PT, R0, R172, 0x1, 0x1f ;  /* 0x0c201f00ac007f89 */ /* 0x000ea400000e0000 */
[----:B------:R-:W-:Y:S01]  /*a2b0*/  IMAD.WIDE.U32 R200, R166, -0x326172a9, RZ ;  /* 0xcd9e8d57a6c87825 */ /* 0x000fe200078e00ff */
[----:B------:R-:W-:Y:S03]  /*a2c0*/  LOP3.LUT R168, R182, UR12, R177, 0x96, !PT ;  /* 0x0000000cb6a87c12 */ /* 0x000fe6000f8e96b1 */
[----:B------:R-:W-:Y:S01]  /*a2d0*/  IMAD.WIDE.U32 R174, R174, -0x2daee0ad, RZ ;  /* 0xd2511f53aeae7825 */ /* 0x000fe200078e00ff */
[----:B------:R-:W-:Y:S01]  /*a2e0*/  LOP3.LUT R200, R171, UR10, R200, 0x96, !PT ;  /* 0x0000000aabc87c12 */ /* 0x000fe2000f8e96c8 */
[----:B------:R-:W-:Y:S01]  /*a2f0*/  UIADD3 UR10, UPT, UPT, UR24, 0x78dde6e4, URZ ;  /* 0x78dde6e4180a7890 */ /* 0x000fe2000fffe0ff */
[----:B-1----:R-:W-:Y:S01]  /*a300*/  FMNMX.FTZ R2, R167, R2, !PT ;  /* 0x00000002a7027209 */ /* 0x002fe20007810000 */
[----:B------:R-:W-:Y:S01]  /*a310*/  IMAD.WIDE.U32 R168, R168, -0x326172a9, RZ ;  /* 0xcd9e8d57a8a87825 */ /* 0x000fe200078e00ff */
[----:B------:R-:W-:Y:S02]  /*a320*/  LOP3.LUT R166, R176, UR6, R175, 0x96, !PT ;  /* 0x00000006b0a67c12 */ /* 0x000fe4000f8e96af */
[C---:B------:R-:W-:Y:S01]  /*a330*/  FSETP.NEU.FTZ.AND P2, PT, R2.reuse, -INF , PT ;  /* 0xff8000000200780b */ /* 0x040fe20003f5d000 */
[----:B------:R-:W-:Y:S01]  /*a340*/  FMUL.FTZ R181, R2, UR4 ;  /* 0x0000000402b57c20 */ /* 0x000fe20008410000 */
[----:B------:R-:W-:Y:S01]  /*a350*/  LOP3.LUT R169, R170, UR11, R169, 0x96, !PT ;  /* 0x0000000baaa97c12 */ /* 0x000fe2000f8e96a9 */
[----:B------:R-:W-:Y:S01]  /*a360*/  IMAD.WIDE.U32 R166, R166, -0x326172a9, RZ ;  /* 0xcd9e8d57a6a67825 */ /* 0x000fe200078e00ff */
[----:B------:R-:W-:Y:S01]  /*a370*/  LOP3.LUT R165, R165, UR13, R201, 0x96, !PT ;  /* 0x0000000da5a57c12 */ /* 0x000fe2000f8e96c9 */
[----:B------:R-:W-:Y:S01]  /*a380*/  UIADD3 UR13, UPT, UPT, UR25, -0x56f99767, URZ ;  /* 0xa9066899190d7890 */ /* 0x000fe2000fffe0ff */
[----:B------:R-:W-:Y:S01]  /*a390*/  FSEL R181, R181, RZ, P2 ;  /* 0x000000ffb5b57208 */ /* 0x000fe20001000000 */
[----:B------:R-:W-:Y:S01]  /*a3a0*/  IMAD.WIDE.U32 R200, R200, -0x2daee0ad, RZ ;  /* 0xd2511f53c8c87825 */ /* 0x000fe200078e00ff */
[----:B------:R-:W-:Y:S03]  /*a3b0*/  LOP3.LUT R168, R168, UR10, R167, 0x96, !PT ;  /* 0x0000000aa8a87c12 */ /* 0x000fe6000f8e96a7 */
[----:B------:R-:W-:Y:S01]  /*a3c0*/  FADD.FTZ R3, -R2, R3 ;  /* 0x0000000302037221 */ /* 0x000fe20000010100 */
[--C-:B------:R-:W-:Y:S01]  /*a3d0*/  FFMA.FTZ R4, R4, UR4, -R181.reuse ;  /* 0x0000000404047c23 */ /* 0x100fe200080108b5 */
[----:B--2---:R-:W-:Y:S01]  /*a3e0*/  FMNMX.FTZ R0, R172, R0, !PT ;  /* 0x00000000ac007209 */ /* 0x004fe20007810000 */
[----:B------:R-:W-:Y:S04]  /*a3f0*/  IMAD.WIDE.U32 R172, R169, -0x2daee0ad, RZ ;  /* 0xd2511f53a9ac7825 */ /* 0x000fe800078e00ff */
[--C-:B------:R-:W-:Y:S01]  /*a400*/  FFMA.FTZ R8, R8, UR4, -R181.reuse ;  /* 0x0000000408087c23 */ /* 0x100fe200080108b5 */
[----:B------:R1:W-:Y:S01]  /*a410*/  MUFU.EX2 R188, R4 ;  /* 0x0000000400bc7308 */ /* 0x0003e20000000800 */
[C---:B------:R-:W-:Y:S01]  /*a420*/  FSETP.NEU.FTZ.AND P2, PT, R0.reuse, -INF , PT ;  /* 0xff8000000000780b */ /* 0x040fe20003f5d000 */
[----:B------:R-:W-:Y:S01]  /*a430*/  FMUL.FTZ R199, R0, UR4 ;  /* 0x0000000400c77c20 */ /* 0x000fe20008410000 */
[----:B------:R-:W-:Y:S04]  /*a440*/  IMAD.WIDE.U32 R202, R165, -0x2daee0ad, RZ ;  /* 0xd2511f53a5ca7825 */ /* 0x000fe800078e00ff */
[--C-:B------:R-:W-:Y:S01]  /*a450*/  FFMA.FTZ R9, R9, UR4, -R181.reuse ;  /* 0x0000000409097c23 */ /* 0x100fe200080108b5 */
[----:B------:R-:W-:Y:S01]  /*a460*/  FFMA.FTZ R194, R20, UR4, -R181 ;  /* 0x0000000414c27c23 */ /* 0x000fe200080108b5 */
[----:B------:R-:W-:Y:S01]  /*a470*/  FSEL R199, R199, RZ, P2 ;  /* 0x000000ffc7c77208 */ /* 0x000fe20001000000 */
[----:B------:R-:W-:Y:S01]  /*a480*/  IMAD.WIDE.U32 R168, R168, -0x2daee0ad, RZ ;  /* 0xd2511f53a8a87825 */ /* 0x000fe200078e00ff */
[----:B------:R-:W-:Y:S01]  /*a490*/  LOP3.LUT R165, R182, UR12, R203, 0x96, !PT ;  /* 0x0000000cb6a57c12 */ /* 0x000fe2000f8e96cb */
[----:B------:R2:W-:Y:S01]  /*a4a0*/  MUFU.EX2 R206, R8 ;  /* 0x0000000800ce7308 */ /* 0x0005e20000000800 */
[----:B------:R-:W-:Y:S01]  /*a4b0*/  LOP3.LUT R202, R202, UR6, R201, 0x96, !PT ;  /* 0x00000006caca7c12 */ /* 0x000fe2000f8e96c9 */
[--C-:B------:R-:W-:Y:S01]  /*a4c0*/  FFMA.FTZ R6, R6, UR4, -R199.reuse ;  /* 0x0000000406067c23 */ /* 0x100fe200080108c7 */
[----:B------:R-:W-:Y:S01]  /*a4d0*/  FFMA.FTZ R7, R7, UR4, -R199 ;  /* 0x0000000407077c23 */ /* 0x000fe200080108c7 */
[----:B------:R-:W-:Y:S01]  /*a4e0*/  UIADD3 UR6, UPT, UPT, UR24, 0x1715609d, URZ ;  /* 0x1715609d18067890 */ /* 0x000fe2000fffe0ff */
[----:B------:R-:W-:Y:S01]  /*a4f0*/  IMAD.WIDE.U32 R182, R165, -0x326172a9, RZ ;  /* 0xcd9e8d57a5b67825 */ /* 0x000fe200078e00ff */
[----:B------:R-:W-:Y:S03]  /*a500*/  UIADD3 UR12, UPT, UPT, UR24, -0x4ab325aa, URZ ;  /* 0xb54cda56180c7890 */ /* 0x000fe6000fffe0ff */
[----:B-1----:R-:W-:Y:S01]  /*a510*/  FFMA.FTZ R4, R5, UR4, -R181 ;  /* 0x0000000405047c23 */ /* 0x002fe200080108b5 */
[----:B------:R-:W-:Y:S01]  /*a520*/  LOP3.LUT R5, R174, UR14, R173, 0x96, !PT ;  /* 0x0000000eae057c12 */ /* 0x000fe2000f8e96ad */
[----:B------:R1:W3:Y:S01]  /*a530*/  MUFU.EX2 R190, R6 ;  /* 0x0000000600be7308 */ /* 0x0002e20000000800 */
[----:B------:R-:W-:Y:S04]  /*a540*/  IMAD.WIDE.U32 R202, R202, -0x326172a9, RZ ;  /* 0xcd9e8d57caca7825 */ /* 0x000fe800078e00ff */
[--C-:B------:R-:W-:Y:S01]  /*a550*/  FFMA.FTZ R10, R10, UR4, -R199.reuse ;  /* 0x000000040a0a7c23 */ /* 0x100fe200080108c7 */
[----:B------:R-:W-:Y:S01]  /*a560*/  FFMA.FTZ R11, R11, UR4, -R199 ;  /* 0x000000040b0b7c23 */ /* 0x000fe200080108c7 */
[----:B------:R-:W-:Y:S01]  /*a570*/  FFMA.FTZ R193, R21, UR4, -R181 ;  /* 0x0000000415c17c23 */ /* 0x000fe200080108b5 */
[----:B------:R-:W-:Y:S01]  /*a580*/  LOP3.LUT R182, R182, UR10, R203, 0x96, !PT ;  /* 0x0000000ab6b67c12 */ /* 0x000fe2000f8e96cb */
[----:B------:R-:W-:Y:S01]  /*a590*/  UIADD3 UR10, UPT, UPT, UR25, 0x646e171e, URZ ;  /* 0x646e171e190a7890 */ /* 0x000fe2000fffe0ff */
[----:B------:R4:W-:Y:S01]  /*a5a0*/  MUFU.EX2 R208, R4 ;  /* 0x0000000400d07308 */ /* 0x0009e20000000800 */
[--C-:B--2---:R-:W-:Y:S01]  /*a5b0*/  FFMA.FTZ R8, R12, UR4, -R181.reuse ;  /* 0x000000040c087c23 */ /* 0x104fe200080108b5 */
[----:B------:R-:W-:Y:S04]  /*a5c0*/  FFMA.FTZ R209, R17, UR4, -R181 ;  /* 0x0000000411d17c23 */ /* 0x000fe800080108b5 */
[----:B------:R-:W-:Y:S04]  /*a5d0*/  MOV R17, R8 ;  /* 0x0000000800117202 */ /* 0x000fe80000000f00 */
[----:B------:R2:W2:Y:S01]  /*a5e0*/  MUFU.EX2 R187, R7 ;  /* 0x0000000700bb7308 */ /* 0x0004a20000000800 */
[----:B-1----:R-:W-:Y:S01]  /*a5f0*/  LOP3.LUT R6, R170, UR11, R183, 0x96, !PT ;  /* 0x0000000baa067c12 */ /* 0x002fe2000f8e96b7 */
[----:B---3--:R-:W-:Y:S02]  /*a600*/  IMAD.MOV.U32 R20, RZ, RZ, R190 ;  /* 0x000000ffff147224 */ /* 0x008fe400078e00be */
[----:B------:R-:W-:Y:S01]  /*a610*/  FFMA.FTZ R190, R24, UR4, -R181 ;  /* 0x0000000418be7c23 */ /* 0x000fe200080108b5 */
[----:B------:R-:W-:Y:S05]  /*a620*/  IMAD.WIDE.U32 R182, R182, -0x2daee0ad, RZ ;  /* 0xd2511f53b6b67825 */ /* 0x000fea00078e00ff */
[----:B------:R-:W1:Y:S01]  /*a630*/  MUFU.EX2 R189, R9 ;  /* 0x0000000900bd7308 */ /* 0x000e620000000800 */
[----:B----4-:R-:W-:Y:S01]  /*a640*/  LOP3.LUT R4, R172, UR13, R169, 0x96, !PT ;  /* 0x0000000dac047c12 */ /* 0x010fe2000f8e96a9 */
[----:B------:R-:W-:Y:S04]  /*a650*/  IMAD.WIDE.U32 R172, R5, -0x326172a9, RZ ;  /* 0xcd9e8d5705ac7825 */ /* 0x000fe800078e00ff */
[----:B------:R-:W-:Y:S01]  /*a660*/  IMAD.WIDE.U32 R4, R4, -0x326172a9, RZ ;  /* 0xcd9e8d5704047825 */ /* 0x000fe200078e00ff */
[----:B------:R-:W-:Y:S03]  /*a670*/  LOP3.LUT R166, R166, UR6, R173, 0x96, !PT ;  /* 0x00000006a6a67c12 */ /* 0x000fe6000f8e96ad */
[----:B------:R-:W3:Y:S01]  /*a680*/  MUFU.EX2 R9, R10 ;  /* 0x0000000a00097308 */ /* 0x000ee20000000800 */
[----:B------:R-:W-:Y:S01]  /*a690*/  IMAD.MOV.U32 R197, RZ, RZ, R4 ;  /* 0x000000ffffc57224 */ /* 0x000fe200078e0004 */
[----:B------:R-:W-:Y:S01]  /*a6a0*/  LOP3.LUT R198, R172, UR12, R5, 0x96, !PT ;  /* 0x0000000cacc67c12 */ /* 0x000fe2000f8e9605 */
[----:B------:R-:W-:Y:S01]  /*a6b0*/  IMAD.WIDE.U32 R166, R166, -0x2daee0ad, RZ ;  /* 0xd2511f53a6a67825 */ /* 0x000fe200078e00ff */
[C---:B------:R-:W-:Y:S01]  /*a6c0*/  PRMT R201, R4.reuse, 0x7772, RZ ;  /* 0x0000777204c97816 */ /* 0x040fe200000000ff */
[----:B------:R-:W4:Y:S01]  /*a6d0*/  LDSM.16.MT88.4 R172, [R211+0x10000] ;  /* 0x01000000d3ac783b */ /* 0x000f220000004200 */
[----:B------:R-:W-:Y:S04]  /*a6e0*/  PRMT R191, R4, 0x7773, RZ ;  /* 0x0000777304bf7816 */ /* 0x000fe800000000ff */
[----:B------:R-:W4:Y:S01]  /*a6f0*/  MUFU.EX2 R212, R11 ;  /* 0x0000000b00d47308 */ /* 0x000f220000000800 */
[----:B------:R-:W-:Y:S01]  /*a700*/  LOP3.LUT R207, R168, UR10, R167, 0x96, !PT ;  /* 0x0000000aa8cf7c12 */ /* 0x000fe2000f8e96a7 */
[----:B------:R-:W-:Y:S01]  /*a710*/  IMAD.MOV.U32 R24, RZ, RZ, R188 ;  /* 0x000000ffff187224 */ /* 0x000fe200078e00bc */
[----:B------:R-:W-:Y:S01]  /*a720*/  PRMT R192, R4, 0x7771, RZ ;  /* 0x0000777104c07816 */ /* 0x000fe200000000ff */
[----:B--2---:R-:W-:Y:S01]  /*a730*/  IMAD.WIDE.U32 R6, R6, -0x2daee0ad, RZ ;  /* 0xd2511f5306067825 */ /* 0x004fe200078e00ff */
[----:B------:R-:W-:Y:S02]  /*a740*/  LOP3.LUT R4, R198, 0xffff, RZ, 0xc0, !PT ;  /* 0x0000ffffc6047812 */ /* 0x000fe400078ec0ff */
[----:B------:R-:W-:Y:S01]  /*a750*/  LOP3.LUT R5, R207, 0xffff, RZ, 0xc0, !PT ;  /* 0x0000ffffcf057812 */ /* 0x000fe200078ec0ff */
[----:B------:R-:W-:Y:S01]  /*a760*/  FFMA.FTZ R188, R28, UR4, -R181 ;  /* 0x000000041cbc7c23 */ /* 0x000fe200080108b5 */
[----:B------:R-:W-:Y:S01]  /*a770*/  SHF.R.U32.HI R4, RZ, 0x8, R4 ;  /* 0x00000008ff047819 */ /* 0x000fe20000011604 */
[----:B------:R-:W-:Y:S01]  /*a780*/  IMAD.MOV.U32 R28, RZ, RZ, R187 ;  /* 0x000000ffff1c7224 */ /* 0x000fe200078e00bb */
[----:B------:R-:W-:Y:S01]  /*a790*/  LOP3.LUT R12, R198, 0xff, RZ, 0xc0, !PT ;  /* 0x000000ffc60c7812 */ /* 0x000fe200078ec0ff */
[----:B------:R-:W-:Y:S01]  /*a7a0*/  FFMA.FTZ R187, R29, UR4, -R181 ;  /* 0x000000041dbb7c23 */ /* 0x000fe200080108b5 */
[----:B------:R-:W-:Y:S01]  /*a7b0*/  F2FP.F16.F32.PACK_AB R180, R208, R24 ;  /* 0x00000018d0b4723e */ /* 0x000fe200000000ff */
[----:B------:R-:W-:Y:S01]  /*a7c0*/  MUFU.EX2 R209, R209 ;  /* 0x000000d100d17308 */ /* 0x000fe20000000800 */
[----:B------:R-:W-:Y:S01]  /*a7d0*/  LOP3.LUT R196, R6, UR13, R183, 0x96, !PT ;  /* 0x0000000d06c47c12 */ /* 0x000fe2000f8e96b7 */
[----:B------:R-:W-:Y:S01]  /*a7e0*/  FFMA.FTZ R183, R32, UR4, -R181 ;  /* 0x0000000420b77c23 */ /* 0x000fe200080108b5 */
[----:B------:R-:W-:Y:S01]  /*a7f0*/  SHF.R.U32.HI R186, RZ, 0x8, R5 ;  /* 0x00000008ffba7819 */ /* 0x000fe20000011605 */
[----:B------:R-:W-:Y:S01]  /*a800*/  VIADD R32, R211, 0x10000 ;  /* 0x00010000d3207836 */ /* 0x000fe20000000000 */
[----:B------:R-:W-:Y:S02]  /*a810*/  LOP3.LUT R6, R4, 0xffff, RZ, 0xc0, !PT ;  /* 0x0000ffff04067812 */ /* 0x000fe400078ec0ff */
[----:B------:R-:W-:Y:S03]  /*a820*/  PRMT R4, R12, 0x5410, R4 ;  /* 0x000054100c047816 */ /* 0x000fe60000000004 */
[----:B------:R-:W-:Y:S01]  /*a830*/  MUFU.EX2 R193, R193 ;  /* 0x000000c100c17308 */ /* 0x000fe20000000800 */
[----:B------:R-:W-:Y:S02]  /*a840*/  PRMT R179, R180, 0x7632, R179 ;  /* 0x00007632b4b37816 */ /* 0x000fe400000000b3 */
[----:B------:R-:W-:Y:S02]  /*a850*/  LOP3.LUT R5, R186, 0xffff, RZ, 0xc0, !PT ;  /* 0x0000ffffba057812 */ /* 0x000fe400078ec0ff */
[----:B-1----:R-:W-:Y:S01]  /*a860*/  MOV R21, R189 ;  /* 0x000000bd00157202 */ /* 0x002fe20000000f00 */
[----:B------:R-:W-:Y:S01]  /*a870*/  FFMA.FTZ R189, R25, UR4, -R181 ;  /* 0x0000000419bd7c23 */ /* 0x000fe200080108b5 */
[----:B---3--:R-:W-:Y:S03]  /*a880*/  MOV R25, R9 ;  /* 0x0000000900197202 */ /* 0x008fe60000000f00 */
[----:B------:R-:W-:Y:S01]  /*a890*/  MUFU.EX2 R190, R190 ;  /* 0x000000be00be7308 */ /* 0x000fe20000000800 */
[--C-:B------:R-:W-:Y:S02]  /*a8a0*/  HSET2.LE.AND R4, R4, R204.reuse, PT ;  /* 0x000000cc04047233 */ /* 0x100fe40003803000 */
[----:B------:R-:W-:Y:S02]  /*a8b0*/  ISETP.LE.U32.AND P3, PT, R5, UR7, PT ;  /* 0x0000000705007c0c */ /* 0x000fe4000bf63070 */
[----:B------:R-:W-:Y:S02]  /*a8c0*/  PRMT R168, R180, 0x5410, R179 ;  /* 0x00005410b4a87816 */ /* 0x000fe400000000b3 */
[----:B------:R-:W-:Y:S03]  /*a8d0*/  PRMT R5, R201, 0x5410, R191 ;  /* 0x00005410c9057816 */ /* 0x000fe600000000bf */
[----:B------:R-:W-:Y:S01]  /*a8e0*/  MUFU.EX2 R189, R189 ;  /* 0x000000bd00bd7308 */ /* 0x000fe20000000800 */
[----:B------:R-:W-:Y:S02]  /*a8f0*/  MOV R203, R166 ;  /* 0x000000a600cb7202 */ /* 0x000fe40000000f00 */
[C---:B------:R-:W-:Y:S02]  /*a900*/  PRMT R185, R166.reuse, 0x7772, RZ ;  /* 0x00007772a6b97816 */ /* 0x040fe400000000ff */
[C---:B------:R-:W-:Y:S02]  /*a910*/  PRMT R184, R166.reuse, 0x7773, RZ ;  /* 0x00007773a6b87816 */ /* 0x040fe400000000ff */
[----:B------:R-:W-:Y:S03]  /*a920*/  PRMT R186, R166, 0x7771, RZ ;  /* 0x00007771a6ba7816 */ /* 0x000fe600000000ff */
[----:B------:R-:W-:Y:S01]  /*a930*/  MUFU.EX2 R188, R188 ;  /* 0x000000bc00bc7308 */ /* 0x000fe20000000800 */
[----:B----4-:R-:W-:Y:S02]  /*a940*/  F2FP.F16.F32.PACK_AB R166, R212, R25 ;  /* 0x00000019d4a6723e */ /* 0x010fe400000000ff */
[----:B------:R-:W-:Y:S02]  /*a950*/  LOP3.LUT R168, R168, R4, RZ, 0xc0, !PT ;  /* 0x00000004a8a87212 */ /* 0x000fe400078ec0ff */
[----:B------:R-:W-:Y:S02]  /*a960*/  LOP3.LUT R4, R5, 0xff00ff, RZ, 0xc0, !PT ;  /* 0x00ff00ff05047812 */ /* 0x000fe400078ec0ff */
[----:B------:R-:W-:Y:S03]  /*a970*/  PRMT R165, R166, 0x7632, R165 ;  /* 0x00007632a6a57816 */ /* 0x000fe600000000a5 */
[----:B------:R-:W-:Y:S01]  /*a980*/  MUFU.EX2 R187, R187 ;  /* 0x000000bb00bb7308 */ /* 0x000fe20000000800 */
[----:B------:R-:W-:Y:S02]  /*a990*/  PRMT R195, R198, 0x7632, R195 ;  /* 0x00007632c6c37816 */ /* 0x000fe400000000c3 */
[--C-:B------:R-:W-:Y:S02]  /*a9a0*/  HSET2.LE.AND R4, R4, R204.reuse, PT ;  /* 0x000000cc04047233 */ /* 0x100fe40003803000 */
[----:B------:R-:W-:Y:S02]  /*a9b0*/  PRMT R171, R166, 0x5410, R165 ;  /* 0x00005410a6ab7816 */ /* 0x000fe400000000a5 */
[----:B------:R-:W-:Y:S03]  /*a9c0*/  SHF.R.U32.HI R198, RZ, 0x18, R198 ;  /* 0x00000018ffc67819 */ /* 0x000fe600000116c6 */
[----:B------:R-:W-:Y:S01]  /*a9d0*/  MUFU.EX2 R183, R183 ;  /* 0x000000b700b77308 */ /* 0x000fe20000000800 */
[----:B------:R-:W-:Y:S01]  /*a9e0*/  LOP3.LUT R171, R171, R4, RZ, 0xc0, !PT ;  /* 0x00000004abab7212 */ /* 0x000fe200078ec0ff */
[----:B------:R-:W-:Y:S01]  /*a9f0*/  FMUL.FTZ R4, R3, UR4 ;  /* 0x0000000403047c20 */ /* 0x000fe20008410000 */
[----:B------:R-:W-:Y:S01]  /*aa00*/  FADD.FTZ R3, -R0, R164 ;  /* 0x000000a400037221 */ /* 0x000fe20000010100 */
[----:B------:R-:W-:Y:S01]  /*aa10*/  LOP3.LUT R195, R195, 0xff, RZ, 0xc0, !PT ;  /* 0x000000ffc3c37812 */ /* 0x000fe200078ec0ff */
[----:B------:R-:W-:Y:S01]  /*aa20*/  FFMA.FTZ R164, R19, UR4, -R199 ;  /* 0x0000000413a47c23 */ /* 0x000fe200080108c7 */
[----:B------:R-:W-:Y:S01]  /*aa30*/  LOP3.LUT R197, R197, 0xff, RZ, 0xc0, !PT ;  /* 0x000000ffc5c57812 */ /* 0x000fe200078ec0ff */
[----:B------:R-:W-:Y:S03]  /*aa40*/  FMUL.FTZ R3, R3, UR4 ;  /* 0x0000000403037c20 */ /* 0x000fe60008410000 */
[----:B------:R-:W1:Y:S01]  /*aa50*/  MUFU.EX2 R29, R4 ;  /* 0x00000004001d7308 */ /* 0x000e620000000800 */
[----:B------:R-:W-:Y:S02]  /*aa60*/  F2FP.F16.F32.PACK_AB R176, R21, R206 ;  /* 0x000000ce15b0723e */ /* 0x000fe400000000ff */
[----:B------:R-:W-:Y:S02]  /*aa70*/  F2FP.F16.F32.PACK_AB R178, R28, R20 ;  /* 0x000000141cb2723e */ /* 0x000fe400000000ff */
[----:B------:R-:W-:Y:S02]  /*aa80*/  ISETP.LE.U32.AND P2, PT, R6, UR7, PT ;  /* 0x0000000706007c0c */ /* 0x000fe4000bf43070 */
[----:B------:R-:W-:Y:S03]  /*aa90*/  PRMT R6, R195, 0x5410, R198 ;  /* 0x00005410c3067816 */ /* 0x000fe600000000c6 */
[----:B------:R-:W2:Y:S01]  /*aaa0*/  MUFU.EX2 R3, R3 ;  /* 0x0000000300037308 */ /* 0x000ea20000000800 */
[----:B------:R-:W-:Y:S02]  /*aab0*/  PRMT R5, R197, 0x5410, R192 ;  /* 0x00005410c5057816 */ /* 0x000fe400000000c0 */
[----:B------:R-:W-:Y:S02]  /*aac0*/  PRMT R177, R178, 0x7632, R177 ;  /* 0x00007632b2b17816 */ /* 0x000fe400000000b1 */
[----:B------:R-:W-:Y:S02]  /*aad0*/  PRMT R167, R176, 0x7632, R167 ;  /* 0x00007632b0a77816 */ /* 0x000fe400000000a7 */
[--C-:B------:R-:W-:Y:S01]  /*aae0*/  HSET2.LE.AND R6, R6, R204.reuse, PT ;  /* 0x000000cc06067233 */ /* 0x100fe20003803000 */
[C---:B-1----:R-:W-:Y:S01]  /*aaf0*/  FMUL.FTZ R8, R29.reuse, R156 ;  /* 0x0000009c1d087220 */ /* 0x042fe20000410000 */
[C---:B------:R-:W-:Y:S01]  /*ab00*/  FMUL.FTZ R9, R29.reuse, R157 ;  /* 0x0000009d1d097220 */ /* 0x040fe20000410000 */
[--C-:B------:R-:W-:Y:S01]  /*ab10*/  HSET2.LE.AND R5, R5, R204.reuse, PT ;  /* 0x000000cc05057233 */ /* 0x100fe20003803000 */
[----:B------:R-:W-:Y:S01]  /*ab20*/  FMUL.FTZ R4, R29, R160 ;  /* 0x000000a01d047220 */ /* 0x000fe20000410000 */
[----:B------:R-:W-:Y:S01]  /*ab30*/  LOP3.LUT R200, R200, UR14, R7, 0x96, !PT ;  /* 0x0000000ec8c87c12 */ /* 0x000fe2000f8e9607 */
[----:B------:R-:W-:Y:S01]  /*ab40*/  FFMA.FTZ R7, R13, UR4, -R181 ;  /* 0x000000040d077c23 */ /* 0x000fe200080108b5 */
[----:B------:R-:W-:Y:S01]  /*ab50*/  PRMT R169, R178, 0x5410, R177 ;  /* 0x00005410b2a97816 */ /* 0x000fe200000000b1 */
[----:B------:R-:W-:Y:S01]  /*ab60*/  FFMA.FTZ R13, R16, UR4, -R181 ;  /* 0x00000004100d7c23 */ /* 0x000fe200080108b5 */
[C---:B--2---:R-:W-:Y:S01]  /*ab70*/  FMUL.FTZ R10, R3.reuse, R158 ;  /* 0x0000009e030a7220 */ /* 0x044fe20000410000 */
[----:B------:R-:W-:Y:S01]  /*ab80*/  FMUL.FTZ R11, R3, R159 ;  /* 0x0000009f030b7220 */ /* 0x000fe20000410000 */
[----:B------:R-:W-:Y:S01]  /*ab90*/  PRMT R170, R176, 0x5410, R167 ;  /* 0x00005410b0aa7816 */ /* 0x000fe200000000a7 */
[----:B------:R-:W1:Y:S01]  /*aba0*/  LDSM.16.MT88.4 R156, [R210+0x10000] ;  /* 0x01000000d29c783b */ /* 0x000e620000004200 */
[----:B------:R-:W-:Y:S01]  /*abb0*/  IMAD.MOV.U32 R16, RZ, RZ, R7 ;  /* 0x000000ffff107224 */ /* 0x000fe200078e0007 */
[----:B------:R-:W-:Y:S01]  /*abc0*/  LOP3.LUT R169, R169, R6, RZ, 0xc0, !PT ;  /* 0x00000006a9a97212 */ /* 0x000fe200078ec0ff */
[C---:B------:R-:W-:Y:S01]  /*abd0*/  FMUL.FTZ R6, R3.reuse, R162 ;  /* 0x000000a203067220 */ /* 0x040fe20000410000 */
[----:B------:R-:W-:Y:S01]  /*abe0*/  LOP3.LUT R170, R170, R5, RZ, 0xc0, !PT ;  /* 0x00000005aaaa7212 */ /* 0x000fe200078ec0ff */
[----:B------:R-:W-:Y:S01]  /*abf0*/  FMUL.FTZ R7, R3, R163 ;  /* 0x000000a303077220 */ /* 0x000fe20000410000 */
[----:B------:R-:W-:Y:S01]  /*ac00*/  FMUL.FTZ R5, R29, R161 ;  /* 0x000000a11d057220 */ /* 0x000fe20000410000 */
[----:B------:R-:W-:Y:S02]  /*ac10*/  IMAD.MOV.U32 R162, RZ, RZ, R21 ;  /* 0x000000ffffa27224 */ /* 0x000fe400078e0015 */
[----:B------:R-:W-:Y:S01]  /*ac20*/  FMUL.FTZ R19, R3, R151 ;  /* 0x0000009703137220 */ /* 0x000fe20000410000 */
[----:B------:R-:W2:Y:S01]  /*ac30*/  LDL.LU R21, [R1+0x2c] ;  /* 0x00002c0001157983 */ /* 0x000ea20000300800 */
[C---:B------:R-:W-:Y:S01]  /*ac40*/  FMUL.FTZ R36, R29.reuse, R36 ;  /* 0x000000241d247220 */ /* 0x040fe20000410000 */
[----:B------:R-:W-:Y:S01]  /*ac50*/  FMUL.FTZ R37, R29, R37 ;  /* 0x000000251d257220 */ /* 0x000fe20000410000 */
[C---:B------:R-:W-:Y:S01]  /*ac60*/  FMUL.FTZ R38, R3.reuse, R38 ;  /* 0x0000002603267220 */ /* 0x040fe20000410000 */
[C---:B------:R-:W-:Y:S05]  /*ac70*/  HMMA.16816.F32 R4, R168.reuse, R172, R4 ;  /* 0x000000aca804723c */ /* 0x040fea0000001804 */
[----:B------:R-:W-:Y:S01]  /*ac80*/  FMUL.FTZ R39, R3, R39 ;  /* 0x0000002703277220 */ /* 0x000fe20000410000 */
[C---:B------:R-:W-:Y:S01]  /*ac90*/  FMUL.FTZ R40, R29.reuse, R40 ;  /* 0x000000281d287220 */ /* 0x040fe20000410000 */
[----:B------:R-:W-:Y:S01]  /*aca0*/  FMUL.FTZ R41, R29, R41 ;  /* 0x000000291d297220 */ /* 0x000fe20000410000 */
[C---:B------:R-:W-:Y:S03]  /*acb0*/  HMMA.16816.F32 R8, R168.reuse, R174, R8 ;  /* 0x000000aea808723c */ /* 0x040fe60000001808 */
[C---:B------:R-:W-:Y:S01]  /*acc0*/  FMUL.FTZ R42, R3.reuse, R42 ;  /* 0x0000002a032a7220 */ /* 0x040fe20000410000 */
[----:B------:R-:W-:Y:S01]  /*acd0*/  FMUL.FTZ R43, R3, R43 ;  /* 0x0000002b032b7220 */ /* 0x000fe20000410000 */
[----:B------:R-:W-:Y:S01]  /*ace0*/  IADD3 R172, PT, PT, R211, 0x10040, RZ ;  /* 0x00010040d3ac7810 */ /* 0x000fe20007ffe0ff */
[C---:B------:R-:W-:Y:S01]  /*acf0*/  FMUL.FTZ R44, R29.reuse, R44 ;  /* 0x0000002c1d2c7220 */ /* 0x040fe20000410000 */
[----:B------:R-:W-:Y:S01]  /*ad00*/  @P0 IADD3 R172, PT, PT, R32, -0x40, RZ ;  /* 0xffffffc020ac0810 */ /* 0x000fe20007ffe0ff */
[--C-:B------:R-:W-:Y:S01]  /*ad10*/  FFMA.FTZ R32, R14, UR4, -R199.reuse ;  /* 0x000000040e207c23 */ /* 0x100fe200080108c7 */
[----:B------:R-:W-:Y:S01]  /*ad20*/  FMUL.FTZ R45, R29, R45 ;  /* 0x0000002d1d2d7220 */ /* 0x000fe20000410000 */
[C---:B------:R-:W-:Y:S01]  /*ad30*/  FMUL.FTZ R46, R3.reuse, R46 ;  /* 0x0000002e032e7220 */ /* 0x040fe20000410000 */
[----:B------:R-:W-:Y:S01]  /*ad40*/  FMUL.FTZ R47, R3, R47 ;  /* 0x0000002f032f7220 */ /* 0x000fe20000410000 */
[----:B------:R-:W-:Y:S02]  /*ad50*/  IMAD.IADD R173, R205, 0x1, R172 ;  /* 0x00000001cdad7824 */ /* 0x000fe400078e02ac */
        /* <DEDUP_REMOVED lines=13> */
[----:B------:R-:W1:Y:S02]  /*ae30*/  LDSM.16.MT88.4 R156, [R172] ;  /* 0x00000000ac9c783b */ /* 0x000e640000004200 */
        /* <DEDUP_REMOVED lines=45> */
[----:B------:R-:W1:Y:S02]  /*b110*/  LDSM.16.MT88.4 R156, [R173] ;  /* 0x00000000ad9c783b */ /* 0x000e640000004200 */
        /* <DEDUP_REMOVED lines=30> */
[----:B------:R-:W-:Y:S01]  /*b300*/  ISETP.GT.U32.AND P4, PT, R201, UR7, PT ;  /* 0x00000007c9007c0c */ /* 0x000fe2000bf84070 */
[----:B------:R-:W-:Y:S04]  /*b310*/  IMAD.WIDE.U32 R200, R200, -0x326172a9, RZ ;  /* 0xcd9e8d57c8c87825 */ /* 0x000fe800078e00ff */
[C---:B------:R-:W-:Y:S01]  /*b320*/  FMUL.FTZ R134, R3.reuse, R134 ;  /* 0x0000008603867220 */ /* 0x040fe20000410000 */
[----:B------:R-:W-:Y:S01]  /*b330*/  ISETP.LE.U32.AND P5, PT, R12, UR7, PT ;  /* 0x000000070c007c0c */ /* 0x000fe2000bfa3070 */
[----:B------:R-:W-:Y:S01]  /*b340*/  FMUL.FTZ R135, R3, R135 ;  /* 0x0000008703877220 */ /* 0x000fe20000410000 */
[----:B------:R-:W-:Y:S01]  /*b350*/  IMAD.WIDE.U32 R160, R196, -0x326172a9, RZ ;  /* 0xcd9e8d57c4a07825 */ /* 0x000fe200078e00ff */
[----:B------:R-:W-:Y:S01]  /*b360*/  MOV R12, R206 ;  /* 0x000000ce000c7202 */ /* 0x000fe20000000f00 */
[C---:B-1----:R-:W-:Y:S03]  /*b370*/  HMMA.16816.F32 R52, R168.reuse, R156, R52 ;  /* 0x0000009ca834723c */ /* 0x042fe60000001834 */
[----:B------:R-:W-:Y:S01]  /*b380*/  FFMA.FTZ R206, R22, UR4, -R199 ;  /* 0x0000000416ce7c23 */ /* 0x000fe200080108c7 */
[----:B------:R-:W-:Y:S01]  /*b390*/  LOP3.LUT R196, R200, UR12, R161, 0x96, !PT ;  /* 0x0000000cc8c47c12 */ /* 0x000fe2000f8e96a1 */
[----:B------:R-:W-:Y:S01]  /*b3a0*/  FFMA.FTZ R200, R34, UR4, -R199 ;  /* 0x0000000422c87c23 */ /* 0x000fe200080108c7 */
[----:B------:R-:W-:Y:S01]  /*b3b0*/  FFMA.FTZ R181, R33, UR4, -R181 ;  /* 0x0000000421b57c23 */ /* 0x000fe200080108b5 */
[--C-:B------:R-:W-:Y:S01]  /*b3c0*/  FFMA.FTZ R33, R15, UR4, -R199.reuse ;  /* 0x000000040f217c23 */ /* 0x100fe200080108c7 */
[C---:B------:R-:W-:Y:S01]  /*b3d0*/  HMMA.16816.F32 R56, R168.reuse, R158, R56 ;  /* 0x0000009ea838723c */ /* 0x040fe20000001838 */
[----:B------:R-:W1:Y:S02]  /*b3e0*/  LDSM.16.MT88.4 R156, [R211+0x12000] ;  /* 0x01200000d39c783b */ /* 0x000e640000004200 */
[--C-:B------:R-:W-:Y:S01]  /*b3f0*/  FFMA.FTZ R163, R23, UR4, -R199.reuse ;  /* 0x0000000417a37c23 */ /* 0x100fe200080108c7 */
[----:B------:R-:W-:Y:S01]  /*b400*/  FFMA.FTZ R161, R26, UR4, -R199 ;  /* 0x000000041aa17c23 */ /* 0x000fe200080108c7 */
[----:B------:R-:W-:Y:S01]  /*b410*/  MOV R23, R12 ;  /* 0x0000000c00177202 */ /* 0x000fe20000000f00 */
[C---:B------:R-:W-:Y:S01]  /*b420*/  FMUL.FTZ R14, R3.reuse, R154 ;  /* 0x0000009a030e7220 */ /* 0x040fe20000410000 */
[----:B------:R-:W-:Y:S01]  /*b430*/  MOV R26, R13 ;  /* 0x0000000d001a7202 */ /* 0x000fe20000000f00 */
[C---:B------:R-:W-:Y:S01]  /*b440*/  FMUL.FTZ R15, R3.reuse, R155 ;  /* 0x0000009b030f7220 */ /* 0x040fe20000410000 */
[----:B------:R-:W-:Y:S01]  /*b450*/  LOP3.LUT R175, R202, UR6, R201, 0x96, !PT ;  /* 0x00000006caaf7c12 */ /* 0x000fe2000f8e96c9 */
[----:B------:R-:W-:Y:S02]  /*b460*/  IMAD.MOV.U32 R22, RZ, RZ, R162 ;  /* 0x000000ffff167224 */ /* 0x000fe400078e00a2 */
[--C-:B------:R-:W-:Y:S01]  /*b470*/  FFMA.FTZ R174, R18, UR4, -R199.reuse ;  /* 0x0000000412ae7c23 */ /* 0x100fe200080108c7 */
[----:B------:R-:W-:Y:S01]  /*b480*/  FMUL.FTZ R18, R3, R150 ;  /* 0x0000009603127220 */ /* 0x000fe20000410000 */
[----:B------:R-:W-:Y:S01]  /*b490*/  FFMA.FTZ R162, R27, UR4, -R199 ;  /* 0x000000041ba27c23 */ /* 0x000fe200080108c7 */
[----:B------:R-:W-:Y:S02]  /*b4a0*/  IMAD.MOV.U32 R27, RZ, RZ, R33 ;  /* 0x000000ffff1b7224 */ /* 0x000fe400078e0021 */
[--C-:B------:R-:W-:Y:S01]  /*b4b0*/  FFMA.FTZ R202, R30, UR4, -R199.reuse ;  /* 0x000000041eca7c23 */ /* 0x100fe200080108c7 */
[----:B------:R-:W-:Y:S01]  /*b4c0*/  MOV R30, R32 ;  /* 0x00000020001e7202 */ /* 0x000fe20000000f00 */
[--C-:B------:R-:W-:Y:S01]  /*b4d0*/  FFMA.FTZ R201, R31, UR4, -R199.reuse ;  /* 0x000000041fc97c23 */ /* 0x100fe200080108c7 */
[----:B------:R-:W-:Y:S01]  /*b4e0*/  FFMA.FTZ R199, R35, UR4, -R199 ;  /* 0x0000000423c77c23 */ /* 0x000fe200080108c7 */
[----:B------:R-:W-:Y:S01]  /*b4f0*/  IMAD.MOV.U32 R31, RZ, RZ, R25 ;  /* 0x000000ffff1f7224 */ /* 0x000fe200078e0019 */
[----:B------:R-:W-:Y:S01]  /*b500*/  LDSM.16.MT88.4 R32, [R172+0x6000] ;  /* 0x00600000ac20783b */ /* 0x000fe20000004200 */
[----:B------:R-:W-:Y:S01]  /*b510*/  FMUL.FTZ R25, R29, R137 ;  /* 0x000000891d197220 */ /* 0x000fe20000410000 */
[----:B------:R-:W-:Y:S02]  /*b520*/  IMAD.MOV.U32 R137, RZ, RZ, R28 ;  /* 0x000000ffff897224 */ /* 0x000fe400078e001c */
[----:B------:R-:W-:Y:S01]  /*b530*/  @!P5 HADD2 R244, -R180.H0_H0, -RZ.H0_H0 ;  /* 0xa00000ffb4f4d230 */ /* 0x000fe20000000900 */
[----:B------:R-:W-:Y:S01]  /*b540*/  ISETP.LE.U32.AND P6, PT, R195, UR7, PT ;  /* 0x00000007c3007c0c */ /* 0x000fe2000bfc3070 */
[----:B------:R-:W-:Y:S02]  /*b550*/  @!P2 HADD2 R239, -R179.H0_H0, -RZ.H0_H0 ;  /* 0xa00000ffb3efa230 */ /* 0x000fe40000000900 */
[----:B------:R-:W-:Y:S02]  /*b560*/  IMAD.U32 R195, RZ, RZ, UR15 ;  /* 0x0000000fffc37e24 */ /* 0x000fe4000f8e00ff */
[----:B------:R-:W-:Y:S01]  /*b570*/  @P4 HADD2 R234, -R166.H0_H0, -RZ.H0_H0 ;  /* 0xa00000ffa6ea4230 */ /* 0x000fe20000000900 */
[----:B------:R-:W-:Y:S01]  /*b580*/  @!P5 PRMT R180, R244, 0x5410, RZ ;  /* 0x00005410f4b4d816 */ /* 0x000fe200000000ff */
[----:B------:R-:W-:Y:S01]  /*b590*/  MUFU.EX2 R181, R181 ;  /* 0x000000b500b57308 */ /* 0x000fe20000000800 */
[----:B------:R-:W-:Y:S01]  /*b5a0*/  @!P2 PRMT R179, R239, 0x5410, RZ ;  /* 0x00005410efb3a816 */ /* 0x000fe200000000ff */
[C---:B------:R-:W-:Y:S01]  /*b5b0*/  FMUL.FTZ R132, R29.reuse, R132 ;  /* 0x000000841d847220 */ /* 0x040fe20000410000 */
[----:B------:R-:W-:Y:S01]  /*b5c0*/  @P4 PRMT R166, R234, 0x5410, RZ ;  /* 0x00005410eaa64816 */ /* 0x000fe200000000ff */
[C---:B------:R-:W-:Y:S01]  /*b5d0*/  FMUL.FTZ R133, R29.reuse, R133 ;  /* 0x000000851d857220 */ /* 0x040fe20000410000 */
[----:B------:R-:W-:Y:S01]  /*b5e0*/  ISETP.LE.U32.AND P5, PT, R198, UR7, PT ;  /* 0x00000007c6007c0c */ /* 0x000fe2000bfa3070 */
[----:B------:R-:W-:Y:S01]  /*b5f0*/  IMAD.MOV.U32 R198, RZ, RZ, R160 ;  /* 0x000000ffffc67224 */ /* 0x000fe200078e00a0 */
[----:B------:R-:W-:Y:S01]  /*b600*/  ISETP.GT.U32.AND P4, PT, R186, UR7, PT ;  /* 0x00000007ba007c0c */ /* 0x000fe2000bf84070 */
[----:B------:R-:W-:Y:S02]  /*b610*/  @!P6 HADD2 R237, -R178.H0_H0, -RZ.H0_H0 ;  /* 0xa00000ffb2ede230 */ /* 0x000fe40000000900 */
[----:B------:R-:W-:Y:S01]  /*b620*/  MUFU.EX2 R199, R199 ;  /* 0x000000c700c77308 */ /* 0x000fe20000000800 */
[C---:B------:R-:W-:Y:S01]  /*b630*/  FMUL.FTZ R12, R29.reuse, R152 ;  /* 0x000000981d0c7220 */ /* 0x040fe20000410000 */
[----:B------:R-:W-:Y:S01]  /*b640*/  FMUL.FTZ R13, R29, R153 ;  /* 0x000000991d0d7220 */ /* 0x000fe20000410000 */
[C---:B-1----:R-:W-:Y:S01]  /*b650*/  HMMA.16816.F32 R60, R168.reuse, R156, R60 ;  /* 0x0000009ca83c723c */ /* 0x042fe2000000183c */
[----:B------:R-:W-:Y:S02]  /*b660*/  UIADD3 UR6, UPT, UPT, UR26, -0x1, URZ ;  /* 0xffffffff1a067890 */ /* 0x000fe4000fffe0ff */
[----:B------:R-:W-:Y:S01]  /*b670*/  @!P6 PRMT R178, R237, 0x5410, RZ ;  /* 0x00005410edb2e816 */ /* 0x000fe200000000ff */
[----:B------:R-:W-:Y:S01]  /*b680*/  FMUL.FTZ R28, R29, R144 ;  /* 0x000000901d1c7220 */ /* 0x000fe20000410000 */
[----:B------:R-:W-:Y:S01]  /*b690*/  MOV R144, R31 ;  /* 0x0000001f00907202 */ /* 0x000fe20000000f00 */
[----:B------:R-:W-:Y:S01]  /*b6a0*/  FMUL.FTZ R31, R3, R147 ;  /* 0x00000093031f7220 */ /* 0x000fe20000410000 */
[----:B------:R-:W-:Y:S01]  /*b6b0*/  ISETP.GT.U32.AND P6, PT, R192, UR7, PT ;  /* 0x00000007c0007c0c */ /* 0x000fe2000bfc4070 */
[C---:B------:R-:W-:Y:S01]  /*b6c0*/  HMMA.16816.F32 R64, R168.reuse, R158, R64 ;  /* 0x0000009ea840723c */ /* 0x040fe20000001840 */
[----:B------:R-:W1:Y:S01]  /*b6d0*/  LDSM.16.MT88.4 R156, [R210+0x12000] ;  /* 0x01200000d29c783b */ /* 0x000e620000004200 */
[----:B------:R-:W-:Y:S01]  /*b6e0*/  MUFU.EX2 R202, R202 ;  /* 0x000000ca00ca7308 */ /* 0x000fe20000000800 */
[----:B------:R-:W-:Y:S01]  /*b6f0*/  @!P5 HADD2 R236, -R177.H0_H0, -RZ.H0_H0 ;  /* 0xa00000ffb1ecd230 */ /* 0x000fe20000000900 */
[----:B------:R-:W-:Y:S01]  /*b700*/  LOP3.LUT R203, R203, 0xff, RZ, 0xc0, !PT ;  /* 0x000000ffcbcb7812 */ /* 0x000fe200078ec0ff */
[----:B------:R-:W-:Y:S01]  /*b710*/  UMOV UR26, UR6 ;  /* 0x00000006001a7c82 */ /* 0x000fe20008000000 */
[----:B------:R-:W-:Y:S02]  /*b720*/  LOP3.LUT R192, R196, 0xffff, RZ, 0xc0, !PT ;  /* 0x0000ffffc4c07812 */ /* 0x000fe400078ec0ff */
[----:B------:R-:W-:Y:S02]  /*b730*/  @!P5 PRMT R177, R236, 0x5410, RZ ;  /* 0x00005410ecb1d816 */ /* 0x000fe400000000ff */
[----:B------:R-:W-:Y:S02]  /*b740*/  ISETP.GT.U32.AND P5, PT, R191, UR7, PT ;  /* 0x00000007bf007c0c */ /* 0x000fe4000bfa4070 */
[----:B------:R-:W-:Y:S01]  /*b750*/  MUFU.EX2 R201, R201 ;  /* 0x000000c900c97308 */ /* 0x000fe20000000800 */
[----:B------:R-:W-:Y:S01]  /*b760*/  @P6 HADD2 R226, -R167.H0_H0, -RZ.H0_H0 ;  /* 0xa00000ffa7e26230 */ /* 0x000fe20000000900 */
[----:B------:R-:W-:Y:S04]  /*b770*/  SHF.R.U32.HI R192, RZ, 0x8, R192 ;  /* 0x00000008ffc07819 */ /* 0x000fe800000116c0 */
[----:B------:R-:W-:Y:S04]  /*b780*/  @P6 PRMT R167, R226, 0x5410, RZ ;  /* 0x00005410e2a76816 */ /* 0x000fe800000000ff */
[----:B------:R-:W-:Y:S01]  /*b790*/  MUFU.EX2 R191, R163 ;  /* 0x000000a300bf7308 */ /* 0x000fe20000000800 */
[----:B------:R-:W-:Y:S09]  /*b7a0*/  @P5 HADD2 R220, -R165.H0_H0, -RZ.H0_H0 ;  /* 0xa00000ffa5dc5230 */ /* 0x000ff20000000900 */
[----:B------:R-:W-:Y:S01]  /*b7b0*/  MUFU.EX2 R200, R200 ;  /* 0x000000c800c87308 */ /* 0x000fe20000000800 */
[----:B------:R-:W-:Y:S01]  /*b7c0*/  @P5 PRMT R165, R220, 0x5410, RZ ;  /* 0x00005410dca55816 */ /* 0x000fe200000000ff */
[C---:B-1----:R-:W-:Y:S08]  /*b7d0*/  HMMA.16816.F32 R68, R168.reuse, R156, R68 ;  /* 0x0000009ca844723c */ /* 0x042ff00000001844 */
[C---:B------:R-:W-:Y:S01]  /*b7e0*/  HMMA.16816.F32 R72, R168.reuse, R158, R72 ;  /* 0x0000009ea848723c */ /* 0x040fe20000001848 */
[----:B------:R-:W1:Y:S07]  /*b7f0*/  LDSM.16.MT88.4 R156, [R172+0x2000] ;  /* 0x00200000ac9c783b */ /* 0x000e6e0000004200 */
[C---:B-1----:R-:W-:Y:S08]  /*b800*/  HMMA.16816.F32 R76, R168.reuse, R156, R76 ;  /* 0x0000009ca84c723c */ /* 0x042ff0000000184c */
[C---:B------:R-:W-:Y:S01]  /*b810*/  HMMA.16816.F32 R80, R168.reuse, R158, R80 ;  /* 0x0000009ea850723c */ /* 0x040fe20000001850 */
[----:B------:R-:W1:Y:S02]  /*b820*/  LDSM.16.MT88.4 R156, [R173+0x2000] ;  /* 0x00200000ad9c783b */ /* 0x000e640000004200 */
[C---:B--2---:R-:W-:Y:S01]  /*b830*/  FFMA.FTZ R152, R29.reuse, R21, R24 ;  /* 0x000000151d987223 */ /* 0x044fe20000010018 */
[C---:B------:R-:W-:Y:S01]  /*b840*/  FMUL.FTZ R24, R29.reuse, R136 ;  /* 0x000000881d187220 */ /* 0x040fe20000410000 */
[C---:B------:R-:W-:Y:S03]  /*b850*/  FMUL.FTZ R21, R29.reuse, R141 ;  /* 0x0000008d1d157220 */ /* 0x040fe60000410000 */
[C---:B-1----:R-:W-:Y:S08]  /*b860*/  HMMA.16816.F32 R84, R168.reuse, R156, R84 ;  /* 0x0000009ca854723c */ /* 0x042ff00000001854 */
[C---:B------:R-:W-:Y:S01]  /*b870*/  HMMA.16816.F32 R88, R168.reuse, R158, R88 ;  /* 0x0000009ea858723c */ /* 0x040fe20000001858 */
[----:B------:R-:W1:Y:S07]  /*b880*/  LDSM.16.MT88.4 R156, [R211+0x14000] ;  /* 0x01400000d39c783b */ /* 0x000e6e0000004200 */
        /* <DEDUP_REMOVED lines=16> */
[C---:B------:R-:W-:Y:S03]  /*b990*/  HMMA.16816.F32 R12, R168.reuse, R158, R12 ;  /* 0x0000009ea80c723c */ /* 0x040fe6000000180c */
[----:B------:R-:W-:Y:S02]  /*b9a0*/  IMAD.MOV.U32 R159, RZ, RZ, R16 ;  /* 0x000000ffff9f7224 */ /* 0x000fe400078e0010 */
[C---:B------:R-:W-:Y:S01]  /*b9b0*/  FMUL.FTZ R16, R29.reuse, R148 ;  /* 0x000000941d107220 */ /* 0x040fe20000410000 */
[----:B------:R-:W-:Y:S01]  /*b9c0*/  MOV R158, R17 ;  /* 0x00000011009e7202 */ /* 0x000fe20000000f00 */
[----:B------:R-:W2:Y:S01]  /*b9d0*/  LDL.LU R148, [R1+0x28] ;  /* 0x0000280001947983 */ /* 0x000ea20000300800 */
[C---:B------:R-:W-:Y:S01]  /*b9e0*/  FMUL.FTZ R17, R29.reuse, R149 ;  /* 0x000000951d117220 */ /* 0x040fe20000410000 */
[----:B------:R-:W-:Y:S01]  /*b9f0*/  MOV R149, R20 ;  /* 0x0000001400957202 */ /* 0x000fe20000000f00 */
[----:B------:R-:W-:Y:S01]  /*ba00*/  MUFU.EX2 R141, R159 ;  /* 0x0000009f008d7308 */ /* 0x000fe20000000800 */
[C---:B------:R-:W-:Y:S01]  /*ba10*/  FMUL.FTZ R20, R29.reuse, R140 ;  /* 0x0000008c1d147220 */ /* 0x040fe20000410000 */
[----:B------:R-:W-:Y:S01]  /*ba20*/  FMUL.FTZ R29, R29, R145 ;  /* 0x000000911d1d7220 */ /* 0x000fe20000410000 */
[----:B------:R-:W-:Y:S02]  /*ba30*/  IMAD.MOV.U32 R145, RZ, RZ, R22 ;  /* 0x000000ffff917224 */ /* 0x000fe400078e0016 */
[C---:B------:R-:W-:Y:S01]  /*ba40*/  FMUL.FTZ R22, R3.reuse, R142 ;  /* 0x0000008e03167220 */ /* 0x040fe20000410000 */
[C---:B------:R-:W-:Y:S04]  /*ba50*/  HMMA.16816.F32 R16, R168.reuse, R32, R16 ;  /* 0x00000020a810723c */ /* 0x040fe80000001810 */
[----:B------:R1:W-:Y:S01]  /*ba60*/  MUFU.EX2 R32, R27 ;  /* 0x0000001b00207308 */ /* 0x0003e20000000800 */
[----:B------:R-:W-:Y:S01]  /*ba70*/  MOV R142, R23 ;  /* 0x00000017008e7202 */ /* 0x000fe20000000f00 */
[----:B------:R-:W-:Y:S01]  /*ba80*/  FMUL.FTZ R23, R3, R143 ;  /* 0x0000008f03177220 */ /* 0x000fe20000410000 */
[----:B------:R-:W-:Y:S04]  /*ba90*/  IMAD.MOV.U32 R143, RZ, RZ, R208 ;  /* 0x000000ffff8f7224 */ /* 0x000fe800078e00d0 */
[----:B------:R-:W-:Y:S03]  /*baa0*/  FADD.FTZ R152, R143, R152 ;  /* 0x000000988f987221 */ /* 0x000fe60000010000 */
[----:B------:R3:W4:Y:S01]  /*bab0*/  MUFU.EX2 R159, R26 ;  /* 0x0000001a009f7308 */ /* 0x0007220000000800 */
[C---:B------:R-:W-:Y:S03]  /*bac0*/  HMMA.16816.F32 R20, R168.reuse, R34, R20 ;  /* 0x00000022a814723c */ /* 0x040fe60000001814 */
[----:B------:R-:W-:Y:S06]  /*bad0*/  PRMT R35, R185, 0x5410, R184 ;  /* 0x00005410b9237816 */ /* 0x000fec00000000b8 */
[----:B------:R4:W4:Y:S01]  /*bae0*/  MUFU.EX2 R140, R30 ;  /* 0x0000001e008c7308 */ /* 0x0009220000000800 */
[----:B-1----:R-:W-:Y:S01]  /*baf0*/  FMUL.FTZ R27, R3, R139 ;  /* 0x0000008b031b7220 */ /* 0x002fe20000410000 */
[----:B------:R-:W-:Y:S05]  /*bb00*/  LOP3.LUT R35, R35, 0xff00ff, RZ, 0xc0, !PT ;  /* 0x00ff00ff23237812 */ /* 0x000fea00078ec0ff */
[--C-:B------:R-:W-:Y:S03]  /*bb10*/  HSET2.LE.AND R35, R35, R204.reuse, PT ;  /* 0x000000cc23237233 */ /* 0x100fe60003803000 */
[----:B------:R-:W1:Y:S01]  /*bb20*/  MUFU.EX2 R33, R158 ;  /* 0x0000009e00217308 */ /* 0x000e620000000800 */
[----:B---3--:R-:W-:Y:S01]  /*bb30*/  FMUL.FTZ R26, R3, R138 ;  /* 0x0000008a031a7220 */ /* 0x008fe20000410000 */
[----:B----4-:R-:W-:Y:S04]  /*bb40*/  F2FP.F16.F32.PACK_AB R154, R209, R159 ;  /* 0x0000009fd19a723e */ /* 0x010fe800000000ff */
[----:B------:R-:W-:Y:S04]  /*bb50*/  PRMT R153, R154, 0x7632, R153 ;  /* 0x000076329a997816 */ /* 0x000fe80000000099 */
[----:B------:R1:W-:Y:S01]  /*bb60*/  MUFU.EX2 R158, R174 ;  /* 0x000000ae009e7308 */ /* 0x0003e20000000800 */
[----:B------:R-:W-:Y:S01]  /*bb70*/  FMUL.FTZ R30, R3, R146 ;  /* 0x00000092031e7220 */ /* 0x000fe20000410000 */
[----:B------:R-:W-:Y:S01]  /*bb80*/  F2FP.F16.F32.PACK_AB R157, R32, R140 ;  /* 0x0000008c209d723e */ /* 0x000fe200000000ff */
[----:B------:R-:W-:Y:S03]  /*bb90*/  @P4 HADD2 R232, -R153.H0_H0, -RZ.H0_H0 ;  /* 0xa00000ff99e84230 */ /* 0x000fe60000000900 */
[----:B------:R-:W-:Y:S04]  /*bba0*/  PRMT R156, R157, 0x7632, R156 ;  /* 0x000076329d9c7816 */ /* 0x000fe8000000009c */
[----:B------:R3:W4:Y:S01]  /*bbb0*/  MUFU.EX2 R208, R164 ;  /* 0x000000a400d07308 */ /* 0x0007220000000800 */
[----:B-1----:R-:W-:Y:S04]  /*bbc0*/  F2FP.F16.F32.PACK_AB R174, R141, R33 ;  /* 0x000000218dae723e */ /* 0x002fe800000000ff */
[----:B---3--:R-:W-:Y:S02]  /*bbd0*/  PRMT R164, R174, 0x7632, R164 ;  /* 0x00007632aea47816 */ /* 0x008fe400000000a4 */
[----:B----4-:R-:W-:Y:S03]  /*bbe0*/  F2FP.F16.F32.PACK_AB R155, R208, R158 ;  /* 0x0000009ed09b723e */ /* 0x010fe600000000ff */
[----:B------:R-:W-:Y:S02]  /*bbf0*/  @!P3 HADD2 R218, -R164.H0_H0, -RZ.H0_H0 ;  /* 0xa00000ffa4dab230 */ /* 0x000fe40000000900 */
[----:B--2---:R-:W-:Y:S02]  /*bc00*/  FFMA.FTZ R136, R3, R148, R149 ;  /* 0x0000009403887223 */ /* 0x004fe40000010095 */
[----:B------:R-:W1:Y:S02]  /*bc10*/  LDSM.16.MT88.4 R148, [R173+0x6000] ;  /* 0x00600000ad94783b */ /* 0x000e640000004200 */
[----:B------:R-:W-:Y:S06]  /*bc20*/  FADD.FTZ R3, R137, R136 ;  /* 0x0000008889037221 */ /* 0x000fec0000010000 */
[----:B------:R-:W2:Y:S01]  /*bc30*/  LDSM.16.MT88.4 R136, [R211+0x10800] ;  /* 0x01080000d388783b */ /* 0x000ea20000004200 */
[C---:B-1----:R-:W-:Y:S03]  /*bc40*/  HMMA.16816.F32 R24, R168.reuse, R148, R24 ;  /* 0x00000094a818723c */ /* 0x042fe60000001818 */
[----:B------:R-:W-:Y:S01]  /*bc50*/  FADD.FTZ R149, R144, R3 ;  /* 0x0000000390957221 */ /* 0x000fe20000010000 */
[C---:B------:R-:W-:Y:S02]  /*bc60*/  LOP3.LUT R148, R207.reuse, 0xff, RZ, 0xc0, !PT ;  /* 0x000000ffcf947812 */ /* 0x040fe400078ec0ff */
[C---:B------:R-:W-:Y:S01]  /*bc70*/  LOP3.LUT R144, R207.reuse, 0xffff, RZ, 0xc0, !PT ;  /* 0x0000ffffcf907812 */ /* 0x040fe200078ec0ff */
[----:B------:R-:W-:Y:S01]  /*bc80*/  FADD.FTZ R149, R212, R149 ;  /* 0x00000095d4957221 */ /* 0x000fe20000010000 */
[----:B------:R-:W-:Y:S01]  /*bc90*/  HMMA.16816.F32 R28, R168, R150, R28 ;  /* 0x00000096a81c723c */ /* 0x000fe2000000181c */
[----:B------:R3:W5:Y:S02]  /*bca0*/  LDL.LU R212, [R1+0x40] ;  /* 0x0000400001d47983 */ /* 0x0007640000300800 */
[----:B------:R-:W-:Y:S01]  /*bcb0*/  PRMT R170, R207, 0x7632, R170 ;  /* 0x00007632cfaa7816 */ /* 0x000fe200000000aa */
[----:B------:R-:W-:Y:S01]  /*bcc0*/  IMAD.MOV.U32 R171, RZ, RZ, R206 ;  /* 0x000000ffffab7224 */ /* 0x000fe200078e00ce */
[----:B------:R-:W-:Y:S01]  /*bcd0*/  SHF.R.U32.HI R169, RZ, 0x18, R207 ;  /* 0x00000018ffa97819 */ /* 0x000fe200000116cf */
[----:B------:R-:W-:Y:S01]  /*bce0*/  FADD.FTZ R150, R142, R152 ;  /* 0x000000988e967221 */ /* 0x000fe20000010000 */
[----:B------:R-:W4:Y:S01]  /*bcf0*/  LDL.LU.64 R206, [R1+0x10] ;  /* 0x0000100001ce7983 */ /* 0x000f220000300a00 */
[----:B------:R-:W-:Y:S01]  /*bd00*/  SHF.R.U32.HI R144, RZ, 0x8, R144 ;  /* 0x00000008ff907819 */ /* 0x000fe20000011690 */
[----:B------:R-:W-:Y:S01]  /*bd10*/  FADD.FTZ R149, R140, R149 ;  /* 0x000000958c957221 */ /* 0x000fe20000010000 */
[----:B------:R-:W-:Y:S01]  /*bd20*/  LOP3.LUT R170, R170, 0xff, RZ, 0xc0, !PT ;  /* 0x000000ffaaaa7812 */ /* 0x000fe200078ec0ff */
[----:B------:R-:W-:Y:S01]  /*bd30*/  FADD.FTZ R150, R145, R150 ;  /* 0x0000009691967221 */ /* 0x000fe20000010000 */
[----:B------:R-:W-:Y:S02]  /*bd40*/  PRMT R3, R148, 0x5410, R144 ;  /* 0x0000541094037816 */ /* 0x000fe40000000090 */
[----:B------:R-:W-:Y:S01]  /*bd50*/  MOV R151, R32 ;  /* 0x0000002000977202 */ /* 0x000fe20000000f00 */
[----:B------:R-:W-:Y:S01]  /*bd60*/  FADD.FTZ R150, R33, R150 ;  /* 0x0000009621967221 */ /* 0x000fe20000010000 */
[----:B------:R-:W-:Y:S01]  /*bd70*/  PRMT R32, R174, 0x5410, R164 ;  /* 0x00005410ae207816 */ /* 0x000fe200000000a4 */
[----:B------:R-:W-:Y:S01]  /*bd80*/  LDSM.16.MT88.4 R144, [R173+0x4800] ;  /* 0x00480000ad90783b */ /* 0x000fe20000004200 */
[--C-:B------:R-:W-:Y:S01]  /*bd90*/  HSET2.LE.AND R3, R3, R204.reuse, PT ;  /* 0x000000cc03037233 */ /* 0x100fe20003803000 */
[----:B------:R-:W-:Y:S01]  /*bda0*/  FADD.FTZ R149, R151, R149 ;  /* 0x0000009597957221 */ /* 0x000fe20000010000 */
[----:B------:R-:W-:Y:S02]  /*bdb0*/  PRMT R34, R170, 0x5410, R169 ;  /* 0x00005410aa227816 */ /* 0x000fe400000000a9 */
[----:B------:R-:W-:Y:S01]  /*bdc0*/  PRMT R33, R157, 0x5410, R156 ;  /* 0x000054109d217816 */ /* 0x000fe2000000009c */
[----:B------:R-:W-:Y:S01]  /*bdd0*/  FADD.FTZ R149, R158, R149 ;  /* 0x000000959e957221 */ /* 0x000fe20000010000 */
[----:B------:R-:W-:Y:S02]  /*bde0*/  LOP3.LUT R32, R32, R3, RZ, 0xc0, !PT ;  /* 0x0000000320207212 */ /* 0x000fe400078ec0ff */
[--C-:B------:R-:W-:Y:S02]  /*bdf0*/  HSET2.LE.AND R34, R34, R204.reuse, PT ;  /* 0x000000cc22227233 */ /* 0x100fe40003803000 */
[----:B------:R-:W-:Y:S02]  /*be00*/  PRMT R3, R203, 0x5410, R186 ;  /* 0x00005410cb037816 */ /* 0x000fe400000000ba */
[----:B------:R-:W-:Y:S02]  /*be10*/  PRMT R152, R155, 0x7632, R152 ;  /* 0x000076329b987816 */ /* 0x000fe40000000098 */
[----:B------:R-:W-:Y:S02]  /*be20*/  LOP3.LUT R33, R33, R34, RZ, 0xc0, !PT ;  /* 0x0000002221217212 */ /* 0x000fe400078ec0ff */
[----:B------:R-:W-:Y:S02]  /*be30*/  HSET2.LE.AND R3, R3, R204, PT ;  /* 0x000000cc03037233 */ /* 0x000fe40003803000 */
[----:B------:R-:W-:Y:S02]  /*be40*/  PRMT R34, R154, 0x5410, R153 ;  /* 0x000054109a227816 */ /* 0x000fe40000000099 */
[----:B------:R-:W-:Y:S02]  /*be50*/  @!P3 PRMT R164, R218, 0x5410, RZ ;  /* 0x00005410daa4b816 */ /* 0x000fe400000000ff */
[----:B------:R-:W-:Y:S02]  /*be60*/  LOP3.LUT R34, R34, R3, RZ, 0xc0, !PT ;  /* 0x0000000322227212 */ /* 0x000fe400078ec0ff */
[----:B------:R-:W-:Y:S02]  /*be70*/  PRMT R3, R155, 0x5410, R152 ;  /* 0x000054109b037816 */ /* 0x000fe40000000098 */
[----:B------:R-:W-:Y:S02]  /*be80*/  @P4 PRMT R153, R232, 0x5410, RZ ;  /* 0x00005410e8994816 */ /* 0x000fe400000000ff */
[----:B------:R-:W-:Y:S02]  /*be90*/  LOP3.LUT R35, R3, R35, RZ, 0xc0, !PT ;  /* 0x0000002303237212 */ /* 0x000fe400078ec0ff */
[----:B------:R-:W-:Y:S02]  /*bea0*/  ISETP.LE.U32.AND P6, PT, R148, UR7, PT ;  /* 0x0000000794007c0c */ /* 0x000fe4000bfc3070 */
[----:B------:R-:W-:Y:S02]  /*beb0*/  ISETP.LE.U32.AND P3, PT, R203, UR7, PT ;  /* 0x00000007cb007c0c */ /* 0x000fe4000bf63070 */
[----:B------:R-:W-:Y:S01]  /*bec0*/  ISETP.LE.U32.AND P5, PT, R169, UR7, PT ;  /* 0x00000007a9007c0c */ /* 0x000fe2000bfa3070 */
[C---:B--2---:R-:W-:Y:S08]  /*bed0*/  HMMA.16816.F32 R4, R32.reuse, R136, R4 ;  /* 0x000000882004723c */ /* 0x044ff00000001804 */
[C---:B------:R-:W-:Y:S01]  /*bee0*/  HMMA.16816.F32 R8, R32.reuse, R138, R8 ;  /* 0x0000008a2008723c */ /* 0x040fe20000001808 */
[----:B------:R-:W-:Y:S02]  /*bef0*/  LDSM.16.MT88.4 R136, [R172+0x800] ;  /* 0x00080000ac88783b */ /* 0x000fe40000004200 */
[----:B------:R-:W-:Y:S02]  /*bf00*/  @!P6 HADD2 R219, -R174.H0_H0, -RZ.H0_H0 ;  /* 0xa00000ffaedbe230 */ /* 0x000fe40000000900 */
[----:B------:R-:W-:Y:S02]  /*bf10*/  @!P3 HADD2 R233, -R154.H0_H0, -RZ.H0_H0 ;  /* 0xa00000ff9ae9b230 */ /* 0x000fe40000000900 */
[----:B------:R-:W-:Y:S01]  /*bf20*/  @!P5 HADD2 R224, -R156.H0_H0, -RZ.H0_H0 ;  /* 0xa00000ff9ce0d230 */ /* 0x000fe20000000900 */
[----:B------:R-:W-:Y:S02]  /*bf30*/  @!P6 PRMT R174, R219, 0x5410, RZ ;  /* 0x00005410dbaee816 */ /* 0x000fe400000000ff */
[----:B------:R-:W-:Y:S02]  /*bf40*/  @!P3 PRMT R154, R233, 0x5410, RZ ;  /* 0x00005410e99ab816 */ /* 0x000fe400000000ff */
[----:B------:R-:W-:Y:S02]  /*bf50*/  @!P5 PRMT R156, R224, 0x5410, RZ ;  /* 0x00005410e09cd816 */ /* 0x000fe400000000ff */
[----:B------:R-:W-:Y:S02]  /*bf60*/  ISETP.LE.U32.AND P6, PT, R170, UR7, PT ;  /* 0x00000007aa007c0c */ /* 0x000fe4000bfc3070 */
[----:B------:R-:W-:Y:S02]  /*bf70*/  ISETP.GT.U32.AND P5, PT, R184, UR7, PT ;  /* 0x00000007b8007c0c */ /* 0x000fe4000bfa4070 */
[----:B------:R-:W-:Y:S04]  /*bf80*/  F2FP.F16.F32.PACK_AB R170, R187, R188 ;  /* 0x000000bcbbaa723e */ /* 0x000fe800000000ff */
[----:B------:R-:W-:Y:S05]  /*bf90*/  PRMT R169, R170, 0x7632, R169 ;  /* 0x00007632aaa97816 */ /* 0x000fea00000000a9 */
[----:B------:R-:W-:Y:S02]  /*bfa0*/  @!P6 HADD2 R225, -R157.H0_H0, -RZ.H0_H0 ;  /* 0xa00000ff9de1e230 */ /* 0x000fe40000000900 */
[----:B------:R-:W-:Y:S03]  /*bfb0*/  @P5 HADD2 R230, -R152.H0_H0, -RZ.H0_H0 ;  /* 0xa00000ff98e65230 */ /* 0x000fe60000000900 */
[----:B------:R-:W-:Y:S02]  /*bfc0*/  @!P6 PRMT R157, R225, 0x5410, RZ ;  /* 0x00005410e19de816 */ /* 0x000fe400000000ff */
[----:B------:R-:W-:Y:S02]  /*bfd0*/  @P5 PRMT R152, R230, 0x5410, RZ ;  /* 0x00005410e6985816 */ /* 0x000fe400000000ff */
[----:B------:R-:W-:Y:S11]  /*bfe0*/  ISETP.GT.U32.AND P6, PT, R185, UR7, PT ;  /* 0x00000007b9007c0c */ /* 0x000ff6000bfc4070 */
[----:B------:R-:W-:Y:S02]  /*bff0*/  @!UPT UIADD3 URZ, UPT, UPT, URZ, URZ, URZ ;  /* 0x000000fffffff290 */ /* 0x000fe4000fffe0ff */
[----:B------:R-:W-:Y:S05]  /*c000*/  @P6 HADD2 R231, -R155.H0_H0, -RZ.H0_H0 ;  /* 0xa00000ff9be76230 */ /* 0x000fea0000000900 */
[----:B------:R-:W-:Y:S01]  /*c010*/  @P6 PRMT R155, R231, 0x5410, RZ ;  /* 0x00005410e79b6816 */ /* 0x000fe200000000ff */
[----:B----4-:R1:W-:Y:S04]  /*c020*/  STG.E.U16 desc[UR22][R206.64+-0x80], R180 ;  /* 0xffff80b4ce007986 */ /* 0x0103e8000c101516 */
[----:B------:R2:W-:Y:S01]  /*c030*/  STG.E.U16 desc[UR22][R206.64+-0x7e], R179 ;  /* 0xffff82b3ce007986 */ /* 0x0005e2000c101516 */
[----:B-1----:R-:W-:Y:S03]  /*c040*/  MOV R180, R141 ;  /* 0x0000008d00b47202 */ /* 0x002fe60000000f00 */
[----:B------:R-:W1:Y:S01]  /*c050*/  LDSM.16.MT88.4 R140, [R210+0x10800] ;  /* 0x01080000d28c783b */ /* 0x000e620000004200 */
[----:B--2---:R-:W-:Y:S01]  /*c060*/  PRMT R179, R160, 0x7773, RZ ;  /* 0x00007773a0b37816 */ /* 0x004fe200000000ff */
[----:B------:R-:W-:Y:S01]  /*c070*/  FADD.FTZ R3, R180, R150 ;  /* 0x00000096b4037221 */ /* 0x000fe20000010000 */
[----:B------:R-:W-:Y:S01]  /*c080*/  PRMT R180, R160, 0x7772, RZ ;  /* 0x00007772a0b47816 */ /* 0x000fe200000000ff */
[----:B------:R2:W4:Y:S02]  /*c090*/  MUFU.EX2 R150, R194 ;  /* 0x000000c200967308 */ /* 0x0005240000000800 */
[----:B------:R-:W-:Y:S04]  /*c0a0*/  FADD.FTZ R3, R159, R3 ;  /* 0x000000039f037221 */ /* 0x000fe80000010000 */
[----:B------:R-:W-:Y:S01]  /*c0b0*/  FADD.FTZ R148, R209, R3 ;  /* 0x00000003d1947221 */ /* 0x000fe20000010000 */
[----:B------:R-:W-:Y:S02]  /*c0c0*/  MOV R209, 0x40 ;  /* 0x0000004000d17802 */ /* 0x000fe40000000f00 */
[----:B--2---:R-:W-:Y:S02]  /*c0d0*/  LEA R194, P2, R195, R206, 0x1 ;  /* 0x000000cec3c27211 */ /* 0x004fe400078408ff */
[----:B----4-:R-:W-:Y:S04]  /*c0e0*/  F2FP.F16.F32.PACK_AB R159, R193, R150 ;  /* 0x00000096c19f723e */ /* 0x010fe800000000ff */
[----:B------:R-:W-:Y:S01]  /*c0f0*/  PRMT R158, R159, 0x7632, R158 ;  /* 0x000076329f9e7816 */ /* 0x000fe2000000009e */
[C---:B-1----:R-:W-:Y:S08]  /*c100*/  HMMA.16816.F32 R36, R32.reuse, R140, R36 ;  /* 0x0000008c2024723c */ /* 0x042ff00000001824 */
[C---:B------:R-:W-:Y:S01]  /*c110*/  HMMA.16816.F32 R40, R32.reuse, R142, R40 ;  /* 0x0000008e2028723c */ /* 0x040fe20000001828 */
[----:B------:R-:W1:Y:S07]  /*c120*/  LDSM.16.MT88.4 R140, [R173+0x800] ;  /* 0x00080000ad8c783b */ /* 0x000e6e0000004200 */
[C---:B------:R-:W-:Y:S08]  /*c130*/  HMMA.16816.F32 R44, R32.reuse, R136, R44 ;  /* 0x00000088202c723c */ /* 0x040ff0000000182c */
        /* <DEDUP_REMOVED lines=20> */
[C---:B-1----:R-:W-:Y:S01]  /*c280*/  HMMA.16816.F32 R100, R32.reuse, R140, R100 ;  /* 0x0000008c2064723c */ /* 0x042fe20000001864 */
[----:B------:R-:W-:Y:S04]  /*c290*/  MOV R140, UR15 ;  /* 0x0000000f008c7c02 */ /* 0x000fe80008000f00 */
[----:B------:R-:W-:Y:S02]  /*c2a0*/  LEA.HI.X.SX32 R195, R140, R207, 0x1, P2 ;  /* 0x000000cf8cc37211 */ /* 0x000fe400010f0eff */
[----:B------:R-:W-:Y:S01]  /*c2b0*/  ISETP.LE.U32.AND P2, PT, R197, UR7, PT ;  /* 0x00000007c5007c0c */ /* 0x000fe2000bf43070 */
[C---:B------:R-:W-:Y:S01]  /*c2c0*/  HMMA.16816.F32 R104, R32.reuse, R142, R104 ;  /* 0x0000008e2068723c */ /* 0x040fe20000001868 */
[----:B------:R-:W1:Y:S01]  /*c2d0*/  LDSM.16.MT88.4 R140, [R211+0x16800] ;  /* 0x01680000d38c783b */ /* 0x000e620000004200 */
[----:B------:R-:W4:Y:S06]  /*c2e0*/  MUFU.EX2 R197, R171 ;  /* 0x000000ab00c57308 */ /* 0x000f2c0000000800 */
[C---:B--2---:R-:W-:Y:S01]  /*c2f0*/  HMMA.16816.F32 R108, R32.reuse, R136, R108 ;  /* 0x00000088206c723c */ /* 0x044fe2000000186c */
[----:B------:R2:W-:Y:S03]  /*c300*/  STG.E.U16 desc[UR22][R194.64+-0x80], R178 ;  /* 0xffff80b2c2007986 */ /* 0x0005e6000c101516 */
[----:B------:R3:W1:Y:S01]  /*c310*/  MUFU.EX2 R171, R161 ;  /* 0x000000a100ab7308 */ /* 0x0006620000000800 */
[----:B------:R-:W-:Y:S01]  /*c320*/  @!P2 HADD2 R235, -R176.H0_H0, -RZ.H0_H0 ;  /* 0xa00000ffb0eba230 */ /* 0x000fe20000000900 */
[----:B------:R1:W-:Y:S02]  /*c330*/  STG.E.U16 desc[UR22][R194.64+-0x7e], R177 ;  /* 0xffff82b1c2007986 */ /* 0x0003e4000c101516 */
[C---:B------:R-:W-:Y:S02]  /*c340*/  HMMA.16816.F32 R112, R32.reuse, R138, R112 ;  /* 0x0000008a2070723c */ /* 0x040fe40000001870 */
[----:B------:R-:W1:Y:S01]  /*c350*/  LDSM.16.MT88.4 R136, [R210+0x16800] ;  /* 0x01680000d288783b */ /* 0x000e620000004200 */
[----:B------:R-:W-:Y:S02]  /*c360*/  @!P2 PRMT R176, R235, 0x5410, RZ ;  /* 0x00005410ebb0a816 */ /* 0x000fe400000000ff */
[----:B----4-:R-:W-:Y:S03]  /*c370*/  F2FP.F16.F32.PACK_AB R163, R191, R197 ;  /* 0x000000c5bfa3723e */ /* 0x010fe600000000ff */
[C---:B------:R-:W-:Y:S02]  /*c380*/  HMMA.16816.F32 R116, R32.reuse, R144, R116 ;  /* 0x000000902074723c */ /* 0x040fe40000001874 */
[----:B------:R4:W-:Y:S01]  /*c390*/  STG.E.U16 desc[UR22][R206.64+-0x70], R176 ;  /* 0xffff90b0ce007986 */ /* 0x0009e2000c101516 */
[----:B------:R-:W-:Y:S03]  /*c3a0*/  LOP3.LUT R144, R192, 0xffff, RZ, 0xc0, !PT ;  /* 0x0000ffffc0907812 */ /* 0x000fe600078ec0ff */
[----:B------:R4:W-:Y:S01]  /*c3b0*/  STG.E.U16 desc[UR22][R206.64+-0x6e], R167 ;  /* 0xffff92a7ce007986 */ /* 0x0009e2000c101516 */
[----:B---3--:R-:W-:Y:S01]  /*c3c0*/  F2FP.F16.F32.PACK_AB R161, R189, R190 ;  /* 0x000000bebda1723e */ /* 0x008fe200000000ff */
[C---:B------:R-:W-:Y:S02]  /*c3d0*/  HMMA.16816.F32 R120, R32.reuse, R146, R120 ;  /* 0x000000922078723c */ /* 0x040fe40000001878 */
[----:B------:R3:W-:Y:S01]  /*c3e0*/  STG.E.U16 desc[UR22][R194.64+-0x70], R166 ;  /* 0xffff90a6c2007986 */ /* 0x0007e2000c101516 */
[----:B------:R-:W-:Y:S03]  /*c3f0*/  ISETP.LE.U32.AND P2, PT, R144, UR7, PT ;  /* 0x0000000790007c0c */ /* 0x000fe6000bf43070 */
[----:B------:R3:W-:Y:S01]  /*c400*/  STG.E.U16 desc[UR22][R194.64+-0x6e], R165 ;  /* 0xffff92a5c2007986 */ /* 0x0007e2000c101516 */
[----:B--2---:R-:W-:Y:S02]  /*c410*/  PRMT R178, R160, 0x7771, RZ ;  /* 0x00007771a0b27816 */ /* 0x004fe400000000ff */
[----:B------:R-:W-:Y:S01]  /*c420*/  PRMT R160, R161, 0x7632, R160 ;  /* 0x00007632a1a07816 */ /* 0x000fe200000000a0 */
[C---:B-1----:R-:W-:Y:S01]  /*c430*/  HMMA.16816.F32 R124, R32.reuse, R140, R124 ;  /* 0x0000008c207c723c */ /* 0x042fe2000000187c */
[----:B------:R-:W1:Y:S01]  /*c440*/  LDSM.16.MT88.4 R144, [R172+0x6800] ;  /* 0x00680000ac90783b */ /* 0x000e620000004200 */
[----:B------:R2:W2:Y:S01]  /*c450*/  MUFU.EX2 R177, R162 ;  /* 0x000000a200b17308 */ /* 0x0004a20000000800 */
[----:B------:R-:W-:Y:S03]  /*c460*/  ISETP.GT.U32.AND P4, PT, R178, UR7, PT ;  /* 0x00000007b2007c0c */ /* 0x000fe6000bf84070 */
[----:B------:R-:W-:Y:S02]  /*c470*/  @!P2 HADD2 R227, -R158.H0_H0, -RZ.H0_H0 ;  /* 0xa00000ff9ee3a230 */ /* 0x000fe40000000900 */
[C---:B------:R-:W-:Y:S01]  /*c480*/  HMMA.16816.F32 R128, R32.reuse, R142, R128 ;  /* 0x0000008e2080723c */ /* 0x040fe20000001880 */
[----:B------:R-:W2:Y:S02]  /*c490*/  LDSM.16.MT88.4 R140, [R173+0x6800] ;  /* 0x00680000ad8c783b */ /* 0x000ea40000004200 */
[----:B----4-:R-:W-:Y:S01]  /*c4a0*/  FADD.FTZ R176, R208, R149 ;  /* 0x00000095d0b07221 */ /* 0x010fe20000010000 */
[C---:B------:R-:W-:Y:S04]  /*c4b0*/  LOP3.LUT R167, R196.reuse, 0xff, RZ, 0xc0, !PT ;  /* 0x000000ffc4a77812 */ /* 0x040fe800078ec0ff */
[C---:B------:R-:W-:Y:S01]  /*c4c0*/  HMMA.16816.F32 R132, R32.reuse, R136, R132 ;  /* 0x000000882084723c */ /* 0x040fe20000001884 */
[----:B------:R-:W-:Y:S02]  /*c4d0*/  STG.E.U16 desc[UR22][R206.64+-0x60], R174 ;  /* 0xffffa0aece007986 */ /* 0x000fe4000c101516 */
[----:B------:R-:W-:Y:S01]  /*c4e0*/  PRMT R137, R167, 0x5410, R192 ;  /* 0x00005410a7897816 */ /* 0x000fe200000000c0 */
[----:B------:R-:W-:Y:S01]  /*c4f0*/  FADD.FTZ R176, R197, R176 ;  /* 0x000000b0c5b07221 */ /* 0x000fe20000010000 */
[----:B---3--:R-:W-:Y:S01]  /*c500*/  MOV R166, R204 ;  /* 0x000000cc00a67202 */ /* 0x008fe20000000f00 */
[----:B------:R3:W-:Y:S01]  /*c510*/  STG.E.U16 desc[UR22][R206.64+-0x5e], R164 ;  /* 0xffffa2a4ce007986 */ /* 0x0007e2000c101516 */
[----:B------:R-:W-:Y:S01]  /*c520*/  PRMT R165, R196, 0x7632, R165 ;  /* 0x00007632c4a57816 */ /* 0x000fe200000000a5 */
[C---:B------:R-:W-:Y:S02]  /*c530*/  HMMA.16816.F32 R12, R32.reuse, R138, R12 ;  /* 0x0000008a200c723c */ /* 0x040fe4000000180c */
[----:B------:R-:W-:Y:S01]  /*c540*/  STG.E.U16 desc[UR22][R194.64+-0x60], R157 ;  /* 0xffffa09dc2007986 */ /* 0x000fe2000c101516 */
[--C-:B------:R-:W-:Y:S01]  /*c550*/  HSET2.LE.AND R137, R137, R166.reuse, PT ;  /* 0x000000a689897233 */ /* 0x100fe20003803000 */
[----:B------:R-:W-:Y:S01]  /*c560*/  FADD.FTZ R204, R150, R148 ;  /* 0x0000009496cc7221 */ /* 0x000fe20000010000 */
[----:B------:R-:W-:Y:S01]  /*c570*/  PRMT R136, R159, 0x5410, R158 ;  /* 0x000054109f887816 */ /* 0x000fe2000000009e */
[----:B------:R-:W4:Y:S01]  /*c580*/  LDSM.16.MT88.4 R148, [R211+0x11000] ;  /* 0x01100000d394783b */ /* 0x000f220000004200 */
[----:B------:R-:W-:Y:S01]  /*c590*/  LOP3.LUT R165, R165, 0xff, RZ, 0xc0, !PT ;  /* 0x000000ffa5a57812 */ /* 0x000fe200078ec0ff */
[----:B------:R-:W-:Y:S01]  /*c5a0*/  FADD.FTZ R176, R191, R176 ;  /* 0x000000b0bfb07221 */ /* 0x000fe20000010000 */
[----:B------:R-:W-:Y:S01]  /*c5b0*/  SHF.R.U32.HI R196, RZ, 0x18, R196 ;  /* 0x00000018ffc47819 */ /* 0x000fe200000116c4 */
[----:B------:R-:W-:Y:S01]  /*c5c0*/  @P4 HADD2 R221, -R160.H0_H0, -RZ.H0_H0 ;  /* 0xa00000ffa0dd4230 */ /* 0x000fe20000000900 */
[----:B------:R-:W-:Y:S01]  /*c5d0*/  LOP3.LUT R136, R136, R137, RZ, 0xc0, !PT ;  /* 0x0000008988887212 */ /* 0x000fe200078ec0ff */
[----:B------:R-:W-:Y:S01]  /*c5e0*/  FADD.FTZ R176, R171, R176 ;  /* 0x000000b0abb07221 */ /* 0x000fe20000010000 */
[----:B------:R-:W-:Y:S01]  /*c5f0*/  PRMT R137, R165, 0x5410, R196 ;  /* 0x00005410a5897816 */ /* 0x000fe200000000c4 */
[----:B------:R-:W-:Y:S01]  /*c600*/  STG.E.U16 desc[UR22][R194.64+-0x5e], R156 ;  /* 0xffffa29cc2007986 */ /* 0x000fe2000c101516 */
[----:B------:R-:W-:Y:S01]  /*c610*/  ISETP.LE.U32.AND P3, PT, R167, UR7, PT ;  /* 0x00000007a7007c0c */ /* 0x000fe2000bf63070 */
[C---:B-1----:R-:W-:Y:S01]  /*c620*/  HMMA.16816.F32 R16, R32.reuse, R144, R16 ;  /* 0x000000902010723c */ /* 0x042fe20000001810 */
[----:B------:R-:W1:Y:S02]  /*c630*/  S2R R208, SR_TID.X ;  /* 0x0000000000d07919 */ /* 0x000e640000002100 */
[----:B------:R-:W-:Y:S02]  /*c640*/  HSET2.LE.AND R137, R137, R166, PT ;  /* 0x000000a689897233 */ /* 0x000fe40003803000 */
[----:B------:R-:W-:Y:S02]  /*c650*/  LOP3.LUT R166, R198, 0xff, RZ, 0xc0, !PT ;  /* 0x000000ffc6a67812 */ /* 0x000fe400078ec0ff */
[----:B------:R-:W4:Y:S01]  /*c660*/  LDL R198, [R1+0x18] ;  /* 0x0000180001c67983 */ /* 0x000f220000100800 */
[C---:B------:R-:W-:Y:S03]  /*c670*/  HMMA.16816.F32 R20, R32.reuse, R146, R20 ;  /* 0x000000922014723c */ /* 0x040fe60000001814 */
[C---:B--2---:R-:W-:Y:S01]  /*c680*/  PRMT R162, R163.reuse, 0x7632, R162 ;  /* 0x00007632a3a27816 */ /* 0x044fe200000000a2 */
[----:B------:R-:W2:Y:S01]  /*c690*/  LDSM.16.MT88.4 R144, [R210+0x11000] ;  /* 0x01100000d290783b */ /* 0x000ea20000004200 */
[----:B------:R-:W-:Y:S01]  /*c6a0*/  PRMT R139, R180, 0x5410, R179 ;  /* 0x00005410b48b7816 */ /* 0x000fe200000000b3 */
[----:B------:R-:W-:Y:S01]  /*c6b0*/  @!P3 HADD2 R217, -R159.H0_H0, -RZ.H0_H0 ;  /* 0xa00000ff9fd9b230 */ /* 0x000fe20000000900 */
[----:B------:R-:W-:Y:S01]  /*c6c0*/  PRMT R138, R163, 0x5410, R162 ;  /* 0x00005410a38a7816 */ /* 0x000fe200000000a2 */
[C---:B------:R-:W-:Y:S03]  /*c6d0*/  HMMA.16816.F32 R24, R32.reuse, R140, R24 ;  /* 0x0000008c2018723c */ /* 0x040fe60000001818 */
[----:B------:R-:W-:Y:S01]  /*c6e0*/  LOP3.LUT R137, R138, R137, RZ, 0xc0, !PT ;  /* 0x000000898a897212 */ /* 0x000fe200078ec0ff */
[----:B---3--:R-:W-:Y:S01]  /*c6f0*/  FADD.FTZ R164, R193, R204 ;  /* 0x000000ccc1a47221 */ /* 0x008fe20000010000 */
[----:B------:R-:W-:Y:S01]  /*c700*/  PRMT R138, R166, 0x5410, R178 ;  /* 0x00005410a68a7816 */ /* 0x000fe200000000b2 */
[----:B------:R-:W3:Y:S01]  /*c710*/  S2R R204, SR_TID.X ;  /* 0x0000000000cc7919 */ /* 0x000ee20000002100 */
[----:B------:R-:W-:Y:S01]  /*c720*/  F2FP.F16.F32.PACK_AB R168, R177, R171 ;  /* 0x000000abb1a8723e */ /* 0x000fe200000000ff */
[----:B------:R-:W-:Y:S01]  /*c730*/  HMMA.16816.F32 R28, R32, R142, R28 ;  /* 0x0000008e201c723c */ /* 0x000fe2000000181c */
[----:B------:R-:W3:Y:S02]  /*c740*/  LDSM.16.MT88.4 R32, [R172+0x1000] ;  /* 0x00100000ac20783b */ /* 0x000ee40000004200 */
[----:B------:R-:W-:Y:S01]  /*c750*/  LOP3.LUT R140, R139, 0xff00ff, RZ, 0xc0, !PT ;  /* 0x00ff00ff8b8c7812 */ /* 0x000fe200078ec0ff */
[----:B------:R-:W-:Y:S01]  /*c760*/  FADD.FTZ R164, R190, R164 ;  /* 0x000000a4bea47221 */ /* 0x000fe20000010000 */
[----:B------:R-:W-:Y:S02]  /*c770*/  PRMT R139, R161, 0x5410, R160 ;  /* 0x00005410a18b7816 */ /* 0x000fe400000000a0 */
[----:B------:R-:W-:Y:S01]  /*c780*/  PRMT R3, R168, 0x7632, R3 ;  /* 0x00007632a8037816 */ /* 0x000fe20000000003 */
[----:B------:R-:W-:Y:S01]  /*c790*/  FADD.FTZ R189, R189, R164 ;  /* 0x000000a4bdbd7221 */ /* 0x000fe20000010000 */
[----:B------:R-:W-:Y:S01]  /*c7a0*/  @!P3 PRMT R159, R217, 0x5410, RZ ;  /* 0x00005410d99fb816 */ /* 0x000fe200000000ff */
[----:B-1----:R-:W-:Y:S01]  /*c7b0*/  IMAD.SHL.U32 R208, R208, 0x40, RZ ;  /* 0x00000040d0d07824 */ /* 0x002fe200078e00ff */
[----:B------:R-:W-:Y:S01]  /*c7c0*/  @!P2 PRMT R158, R227, 0x5410, RZ ;  /* 0x00005410e39ea816 */ /* 0x000fe200000000ff */
[----:B------:R-:W-:Y:S01]  /*c7d0*/  FADD.FTZ R189, R188, R189 ;  /* 0x000000bdbcbd7221 */ /* 0x000fe20000010000 */
[----:B------:R-:W-:Y:S02]  /*c7e0*/  ISETP.LE.U32.AND P2, PT, R165, UR7, PT ;  /* 0x00000007a5007c0c */ /* 0x000fe4000bf43070 */
[----:B------:R-:W-:Y:S01]  /*c7f0*/  ISETP.LE.U32.AND P5, PT, R166, UR7, PT ;  /* 0x00000007a6007c0c */ /* 0x000fe2000bfa3070 */
[----:B------:R-:W-:Y:S01]  /*c800*/  FADD.FTZ R189, R187, R189 ;  /* 0x000000bdbbbd7221 */ /* 0x000fe20000010000 */
[----:B------:R-:W-:Y:S01]  /*c810*/  LDSM.16.MT88.4 R164, [R210+0x15800] ;  /* 0x01580000d2a4783b */ /* 0x000fe20000004200 */
[----:B------:R-:W-:Y:S02]  /*c820*/  @P4 PRMT R160, R221, 0x5410, RZ ;  /* 0x00005410dda04816 */ /* 0x000fe400000000ff */
[----:B------:R-:W-:Y:S01]  /*c830*/  ISETP.LE.U32.AND P6, PT, R196, UR7, PT ;  /* 0x00000007c4007c0c */ /* 0x000fe2000bfc3070 */
[----:B------:R-:W-:Y:S01]  /*c840*/  FADD.FTZ R189, R183, R189 ;  /* 0x000000bdb7bd7221 */ /* 0x000fe20000010000 */
[----:B------:R-:W-:Y:S02]  /*c850*/  F2FP.F16.F32.PACK_AB R174, R201, R202 ;  /* 0x000000cac9ae723e */ /* 0x000fe400000000ff */
[----:B------:R-:W-:Y:S02]  /*c860*/  F2FP.F16.F32.PACK_AB R178, R181, R183 ;  /* 0x000000b7b5b2723e */ /* 0x000fe400000000ff */
[----:B------:R-:W-:Y:S01]  /*c870*/  @!P2 HADD2 R216, -R163.H0_H0, -RZ.H0_H0 ;  /* 0xa00000ffa3d8a230 */ /* 0x000fe20000000900 */
[----:B------:R-:W-:Y:S01]  /*c880*/  PRMT R171, R174, 0x7632, R171 ;  /* 0x00007632aeab7816 */ /* 0x000fe200000000ab */
[----:B------:R-:W-:Y:S01]  /*c890*/  @!P5 HADD2 R222, -R161.H0_H0, -RZ.H0_H0 ;  /* 0xa00000ffa1ded230 */ /* 0x000fe20000000900 */
[----:B------:R-:W-:Y:S02]  /*c8a0*/  ISETP.GT.U32.AND P4, PT, R180, UR7, PT ;  /* 0x00000007b4007c0c */ /* 0x000fe4000bf84070 */
[----:B------:R-:W-:Y:S02]  /*c8b0*/  @!P2 PRMT R163, R216, 0x5410, RZ ;  /* 0x00005410d8a3a816 */ /* 0x000fe400000000ff */
[----:B------:R-:W-:Y:S01]  /*c8c0*/  @!P5 PRMT R161, R222, 0x5410, RZ ;  /* 0x00005410dea1d816 */ /* 0x000fe200000000ff */
[----:B------:R-:W-:Y:S01]  /*c8d0*/  @!P6 HADD2 R223, -R162.H0_H0, -RZ.H0_H0 ;  /* 0xa00000ffa2dfe230 */ /* 0x000fe20000000900 */
[----:B------:R-:W-:Y:S04]  /*c8e0*/  ISETP.GT.U32.AND P5, PT, R179, UR7, PT ;  /* 0x00000007b3007c0c */ /* 0x000fe8000bfa4070 */
[----:B------:R-:W-:Y:S03]  /*c8f0*/  @!P6 PRMT R162, R223, 0x5410, RZ ;  /* 0x00005410dfa2e816 */ /* 0x000fe600000000ff */
[----:B------:R-:W-:Y:S06]  /*c900*/  @P4 HADD2 R238, -R168.H0_H0, -RZ.H0_H0 ;  /* 0xa00000ffa8ee4230 */ /* 0x000fec0000000900 */
[----:B------:R-:W-:Y:S01]  /*c910*/  @P5 HADD2 R241, -R3.H0_H0, -RZ.H0_H0 ;  /* 0xa00000ff03f15230 */ /* 0x000fe20000000900 */
[--C-:B----4-:R-:W-:Y:S05]  /*c920*/  HSET2.LE.AND R138, R138, R198.reuse, PT ;  /* 0x000000c68a8a7233 */ /* 0x110fea0003803000 */
[----:B------:R-:W-:Y:S02]  /*c930*/  LOP3.LUT R138, R139, R138, RZ, 0xc0, !PT ;  /* 0x0000008a8b8a7212 */ /* 0x000fe400078ec0ff */
[--C-:B------:R-:W-:Y:S02]  /*c940*/  HSET2.LE.AND R139, R140, R198.reuse, PT ;  /* 0x000000c68c8b7233 */ /* 0x100fe40003803000 */
[----:B------:R-:W-:Y:S02]  /*c950*/  PRMT R140, R168, 0x5410, R3 ;  /* 0x00005410a88c7816 */ /* 0x000fe40000000003 */
[----:B------:R-:W-:Y:S02]  /*c960*/  @P5 PRMT R3, R241, 0x5410, RZ ;  /* 0x00005410f1035816 */ /* 0x000fe400000000ff */
[----:B------:R-:W-:Y:S02]  /*c970*/  LOP3.LUT R139, R140, R139, RZ, 0xc0, !PT ;  /* 0x0000008b8c8b7212 */ /* 0x000fe400078ec0ff */
[----:B------:R-:W1:Y:S01]  /*c980*/  LDSM.16.MT88.4 R140, [R173+0x1000] ;  /* 0x00100000ad8c783b */ /* 0x000e620000004200 */
[----:B------:R-:W-:Y:S04]  /*c990*/  @P4 PRMT R168, R238, 0x5410, RZ ;  /* 0x00005410eea84816 */ /* 0x000fe800000000ff */
        /* <DEDUP_REMOVED lines=21> */
[C---:B-1----:R-:W-:Y:S03]  /*caf0*/  HMMA.16816.F32 R84, R136.reuse, R140, R84 ;  /* 0x0000008c8854723c */ /* 0x042fe60000001854 */
[----:B------:R-:W-:Y:S01]  /*cb00*/  IMAD.MOV.U32 R140, RZ, RZ, R206 ;  /* 0x000000ffff8c7224 */ /* 0x000fe200078e00ce */
[----:B------:R-:W-:Y:S02]  /*cb10*/  MOV R141, R207 ;  /* 0x000000cf008d7202 */ /* 0x000fe40000000f00 */
[----:B------:R1:W5:Y:S02]  /*cb20*/  LDL.LU.64 R206, [R1+0x38] ;  /* 0x0000380001ce7983 */ /* 0x0003640000300a00 */
[C---:B------:R-:W-:Y:S08]  /*cb30*/  HMMA.16816.F32 R88, R136.reuse, R142, R88 ;  /* 0x0000008e8858723c */ /* 0x040ff00000001858 */
[C---:B----4-:R-:W-:Y:S03]  /*cb40*/  HMMA.16816.F32 R92, R136.reuse, R148, R92 ;  /* 0x00000094885c723c */ /* 0x050fe6000000185c */
[----:B------:R-:W-:Y:S01]  /*cb50*/  IMAD.MOV.U32 R148, RZ, RZ, R140 ;  /* 0x000000ffff947224 */ /* 0x000fe200078e008c */
[----:B------:R-:W-:Y:S02]  /*cb60*/  MOV R149, R141 ;  /* 0x0000008d00957202 */ /* 0x000fe40000000f00 */
[----:B------:R-:W4:Y:S01]  /*cb70*/  LDSM.16.MT88.4 R140, [R173+0x5000] ;  /* 0x00500000ad8c783b */ /* 0x000f220000004200 */
[----:B------:R-:W-:Y:S01]  /*cb80*/  IMAD.MOV.U32 R184, RZ, RZ, R148 ;  /* 0x000000ffffb87224 */ /* 0x000fe200078e0094 */
[C---:B------:R-:W-:Y:S03]  /*cb90*/  HMMA.16816.F32 R96, R136.reuse, R150, R96 ;  /* 0x000000968860723c */ /* 0x040fe60000001860 */
[----:B------:R-:W-:Y:S01]  /*cba0*/  IMAD.WIDE.U32 R150, R175, -0x2daee0ad, RZ ;  /* 0xd2511f53af967825 */ /* 0x000fe200078e00ff */
[----:B------:R-:W-:Y:S03]  /*cbb0*/  MOV R185, R149 ;  /* 0x0000009500b97202 */ /* 0x000fe60000000f00 */
[----:B------:R-:W-:Y:S01]  /*cbc0*/  IMAD.MOV.U32 R196, RZ, RZ, R184 ;  /* 0x000000ffffc47224 */ /* 0x000fe200078e00b8 */
[C---:B--2---:R-:W-:Y:S03]  /*cbd0*/  HMMA.16816.F32 R100, R136.reuse, R144, R100 ;  /* 0x000000908864723c */ /* 0x044fe60000001864 */
[----:B------:R-:W-:Y:S01]  /*cbe0*/  LOP3.LUT R148, R182, UR10, R151, 0x96, !PT ;  /* 0x0000000ab6947c12 */ /* 0x000fe2000f8e9697 */
[----:B------:R-:W-:Y:S01]  /*cbf0*/  IMAD.MOV.U32 R191, RZ, RZ, R150 ;  /* 0x000000ffffbf7224 */ /* 0x000fe200078e0096 */
[----:B------:R-:W-:Y:S01]  /*cc00*/  MOV R197, R185 ;  /* 0x000000b900c57202 */ /* 0x000fe20000000f00 */
[----:B------:R-:W-:Y:S01]  /*cc10*/  FADD.FTZ R182, R177, R176 ;  /* 0x000000b0b1b67221 */ /* 0x000fe20000010000 */
[----:B------:R-:W-:Y:S01]  /*cc20*/  LOP3.LUT R149, R148, 0xffff, RZ, 0xc0, !PT ;  /* 0x0000ffff94957812 */ /* 0x000fe200078ec0ff */
[C---:B------:R-:W-:Y:S01]  /*cc30*/  HMMA.16816.F32 R104, R136.reuse, R146, R104 ;  /* 0x000000928868723c */ /* 0x040fe20000001868 */
[----:B------:R-:W2:Y:S02]  /*cc40*/  LDSM.16.MT88.4 R144, [R211+0x17000] ;  /* 0x01700000d390783b */ /* 0x000ea40000004200 */
[----:B------:R-:W-:Y:S01]  /*cc50*/  SHF.R.U32.HI R149, RZ, 0x8, R149 ;  /* 0x00000008ff957819 */ /* 0x000fe20000011695 */
[----:B------:R-:W-:Y:S01]  /*cc60*/  FADD.FTZ R182, R202, R182 ;  /* 0x000000b6cab67221 */ /* 0x000fe20000010000 */
[C---:B------:R-:W-:Y:S02]  /*cc70*/  LOP3.LUT R192, R148.reuse, 0xff, RZ, 0xc0, !PT ;  /* 0x000000ff94c07812 */ /* 0x040fe400078ec0ff */
[----:B------:R-:W-:Y:S01]  /*cc80*/  PRMT R193, R148, 0x7632, R193 ;  /* 0x0000763294c17816 */ /* 0x000fe200000000c1 */
[C---:B---3--:R-:W-:Y:S01]  /*cc90*/  HMMA.16816.F32 R108, R136.reuse, R32, R108 ;  /* 0x00000020886c723c */ /* 0x048fe2000000186c */
[----:B------:R-:W-:Y:S02]  /*cca0*/  STG.E.U16 desc[UR22][R196.64+-0x50], R154 ;  /* 0xffffb09ac4007986 */ /* 0x000fe4000c101516 */
[----:B------:R-:W-:Y:S01]  /*ccb0*/  SHF.R.U32.HI R190, RZ, 0x18, R148 ;  /* 0x00000018ffbe7819 */ /* 0x000fe20000011694 */
[----:B------:R-:W-:Y:S01]  /*ccc0*/  FADD.FTZ R182, R201, R182 ;  /* 0x000000b6c9b67221 */ /* 0x000fe20000010000 */
[----:B------:R-:W-:Y:S01]  /*ccd0*/  STG.E.U16 desc[UR22][R196.64+-0x4e], R153 ;  /* 0xffffb299c4007986 */ /* 0x000fe2000c101516 */
[C---:B------:R-:W-:Y:S02]  /*cce0*/  PRMT R186, R150.reuse, 0x7771, RZ ;  /* 0x0000777196ba7816 */ /* 0x040fe400000000ff */
[C---:B------:R-:W-:Y:S01]  /*ccf0*/  HMMA.16816.F32 R112, R136.reuse, R34, R112 ;  /* 0x000000228870723c */ /* 0x040fe20000001870 */
[----:B------:R-:W3:Y:S02]  /*cd00*/  LDSM.16.MT88.4 R32, [R210+0x17000] ;  /* 0x01700000d220783b */ /* 0x000ee40000004200 */
[----:B------:R-:W-:Y:S01]  /*cd10*/  PRMT R185, R150, 0x7772, RZ ;  /* 0x0000777296b97816 */ /* 0x000fe200000000ff */
[----:B------:R-:W-:Y:S01]  /*cd20*/  FADD.FTZ R182, R200, R182 ;  /* 0x000000b6c8b67221 */ /* 0x000fe20000010000 */
[----:B------:R-:W-:Y:S02]  /*cd30*/  PRMT R184, R150, 0x7773, RZ ;  /* 0x0000777396b87816 */ /* 0x000fe400000000ff */
[----:B------:R-:W-:Y:S01]  /*cd40*/  PRMT R177, R178, 0x7632, R177 ;  /* 0x00007632b2b17816 */ /* 0x000fe200000000b1 */
[C---:B----4-:R-:W-:Y:S01]  /*cd50*/  HMMA.16816.F32 R116, R136.reuse, R140, R116 ;  /* 0x0000008c8874723c */ /* 0x050fe20000001874 */
[----:B------:R-:W-:Y:S02]  /*cd60*/  STG.E.U16 desc[UR22][R194.64+-0x50], R155 ;  /* 0xffffb09bc2007986 */ /* 0x000fe4000c101516 */
[----:B------:R-:W-:Y:S02]  /*cd70*/  LOP3.LUT R140, R149, 0xffff, RZ, 0xc0, !PT ;  /* 0x0000ffff958c7812 */ /* 0x000fe400078ec0ff */
[----:B------:R4:W-:Y:S01]  /*cd80*/  STG.E.U16 desc[UR22][R194.64+-0x4e], R152 ;  /* 0xffffb298c2007986 */ /* 0x0009e2000c101516 */
[----:B------:R-:W-:Y:S02]  /*cd90*/  F2FP.F16.F32.PACK_AB R176, R199, R200 ;  /* 0x000000c8c7b0723e */ /* 0x000fe400000000ff */
[C---:B------:R-:W-:Y:S01]  /*cda0*/  HMMA.16816.F32 R120, R136.reuse, R142, R120 ;  /* 0x0000008e8878723c */ /* 0x040fe20000001878 */
[----:B------:R-:W-:Y:S02]  /*cdb0*/  STG.E.U16 desc[UR22][R196.64+-0x40], R159 ;  /* 0xffffc09fc4007986 */ /* 0x000fe4000c101516 */
[----:B------:R-:W-:Y:S02]  /*cdc0*/  ISETP.LE.U32.AND P3, PT, R140, UR7, PT ;  /* 0x000000078c007c0c */ /* 0x000fe4000bf63070 */
[----:B------:R-:W1:Y:S01]  /*cdd0*/  LDSM.16.MT88.4 R140, [R172+0x7000] ;  /* 0x00700000ac8c783b */ /* 0x000e620000004200 */
[----:B------:R-:W-:Y:S02]  /*cde0*/  PRMT R175, R176, 0x7632, R175 ;  /* 0x00007632b0af7816 */ /* 0x000fe400000000af */
[----:B------:R-:W-:Y:S01]  /*cdf0*/  ISETP.LE.U32.AND P2, PT, R192, UR7, PT ;  /* 0x00000007c0007c0c */ /* 0x000fe2000bf43070 */
[C---:B--2---:R-:W-:Y:S03]  /*ce00*/  HMMA.16816.F32 R124, R136.reuse, R144, R124 ;  /* 0x00000090887c723c */ /* 0x044fe6000000187c */
[----:B------:R-:W-:Y:S01]  /*ce10*/  ISETP.LE.U32.AND P5, PT, R190, UR7, PT ;  /* 0x00000007be007c0c */ /* 0x000fe2000bfa3070 */
[----:B------:R-:W-:Y:S01]  /*ce20*/  STG.E.U16 desc[UR22][R196.64+-0x3e], R158 ;  /* 0xffffc29ec4007986 */ /* 0x000fe2000c101516 */
[----:B------:R-:W-:Y:S02]  /*ce30*/  ISETP.GT.U32.AND P4, PT, R186, UR7, PT ;  /* 0x00000007ba007c0c */ /* 0x000fe4000bf84070 */
[----:B------:R-:W-:Y:S01]  /*ce40*/  @!P3 HADD2 R228, -R169.H0_H0, -RZ.H0_H0 ;  /* 0xa00000ffa9e4b230 */ /* 0x000fe20000000900 */
[C---:B------:R-:W-:Y:S01]  /*ce50*/  HMMA.16816.F32 R128, R136.reuse, R146, R128 ;  /* 0x000000928880723c */ /* 0x040fe20000001880 */
[----:B------:R-:W2:Y:S02]  /*ce60*/  LDSM.16.MT88.4 R144, [R173+0x7000] ;  /* 0x00700000ad90783b */ /* 0x000ea40000004200 */
[----:B------:R-:W-:Y:S01]  /*ce70*/  LOP3.LUT R193, R193, 0xff, RZ, 0xc0, !PT ;  /* 0x000000ffc1c17812 */ /* 0x000fe200078ec0ff */
[----:B------:R-:W-:Y:S01]  /*ce80*/  @!P2 HADD2 R229, -R170.H0_H0, -RZ.H0_H0 ;  /* 0xa00000ffaae5a230 */ /* 0x000fe20000000900 */
[----:B------:R-:W-:Y:S02]  /*ce90*/  LOP3.LUT R191, R191, 0xff, RZ, 0xc0, !PT ;  /* 0x000000ffbfbf7812 */ /* 0x000fe400078ec0ff */
[----:B----4-:R-:W-:Y:S01]  /*cea0*/  PRMT R152, R176, 0x5410, R175 ;  /* 0x00005410b0987816 */ /* 0x010fe200000000af */
[C---:B---3--:R-:W-:Y:S01]  /*ceb0*/  HMMA.16816.F32 R132, R136.reuse, R32, R132 ;  /* 0x000000208884723c */ /* 0x048fe20000001884 */
[----:B------:R-:W3:Y:S02]  /*cec0*/  LDSM.16.MT88.4 R156, [R211+0x11800] ;  /* 0x01180000d39c783b */ /* 0x000ee40000004200 */
[----:B------:R-:W-:Y:S01]  /*ced0*/  PRMT R32, R192, 0x5410, R149 ;  /* 0x00005410c0207816 */ /* 0x000fe20000000095 */
[----:B------:R-:W-:Y:S01]  /*cee0*/  @!P5 HADD2 R243, -R171.H0_H0, -RZ.H0_H0 ;  /* 0xa00000ffabf3d230 */ /* 0x000fe20000000900 */
[----:B------:R-:W-:Y:S01]  /*cef0*/  PRMT R33, R170, 0x5410, R169 ;  /* 0x00005410aa217816 */ /* 0x000fe200000000a9 */
[----:B------:R-:W-:Y:S01]  /*cf00*/  @P4 HADD2 R242, -R177.H0_H0, -RZ.H0_H0 ;  /* 0xa00000ffb1f24230 */ /* 0x000fe20000000900 */
[----:B------:R-:W-:Y:S01]  /*cf10*/  @!P2 PRMT R170, R229, 0x5410, RZ ;  /* 0x00005410e5aaa816 */ /* 0x000fe200000000ff */
[C---:B------:R-:W-:Y:S01]  /*cf20*/  HMMA.16816.F32 R12, R136.reuse, R34, R12 ;  /* 0x00000022880c723c */ /* 0x040fe2000000180c */
[----:B------:R-:W4:Y:S02]  /*cf30*/  LDSM.16.MT88.4 R148, [R210+0x11800] ;  /* 0x01180000d294783b */ /* 0x000f240000004200 */
[--C-:B------:R-:W-:Y:S02]  /*cf40*/  HSET2.LE.AND R32, R32, R198.reuse, PT ;  /* 0x000000c620207233 */ /* 0x100fe40003803000 */
[----:B------:R-:W-:Y:S02]  /*cf50*/  @!P3 PRMT R169, R228, 0x5410, RZ ;  /* 0x00005410e4a9b816 */ /* 0x000fe400000000ff */
[----:B------:R-:W-:Y:S02]  /*cf60*/  PRMT R34, R174, 0x5410, R171 ;  /* 0x00005410ae227816 */ /* 0x000fe400000000ab */
[----:B------:R-:W-:Y:S01]  /*cf70*/  STG.E.U16 desc[UR22][R194.64+-0x40], R163 ;  /* 0xffffc0a3c2007986 */ /* 0x000fe2000c101516 */
[----:B------:R-:W-:Y:S01]  /*cf80*/  @!P5 PRMT R171, R243, 0x5410, RZ ;  /* 0x00005410f3abd816 */ /* 0x000fe200000000ff */
[C---:B-1----:R-:W-:Y:S02]  /*cf90*/  HMMA.16816.F32 R16, R136.reuse, R140, R16 ;  /* 0x0000008c8810723c */ /* 0x042fe40000001810 */
[----:B------:R-:W-:Y:S01]  /*cfa0*/  STG.E.U16 desc[UR22][R194.64+-0x3e], R162 ;  /* 0xffffc2a2c2007986 */ /* 0x000fe2000c101516 */
[----:B------:R-:W-:Y:S02]  /*cfb0*/  LOP3.LUT R32, R33, R32, RZ, 0xc0, !PT ;  /* 0x0000002021207212 */ /* 0x000fe400078ec0ff */
[C---:B------:R-:W-:Y:S01]  /*cfc0*/  PRMT R33, R193.reuse, 0x5410, R190 ;  /* 0x00005410c1217816 */ /* 0x040fe200000000be */
[----:B------:R-:W-:Y:S01]  /*cfd0*/  STG.E.U16 desc[UR22][R196.64+-0x30], R161 ;  /* 0xffffd0a1c4007986 */ /* 0x000fe2000c101516 */
[----:B------:R-:W-:Y:S01]  /*cfe0*/  PRMT R35, R178, 0x5410, R177 ;  /* 0x00005410b2237816 */ /* 0x000fe200000000b1 */
[C---:B------:R-:W-:Y:S02]  /*cff0*/  HMMA.16816.F32 R20, R136.reuse, R142, R20 ;  /* 0x0000008e8814723c */ /* 0x040fe40000001814 */
[----:B------:R3:W-:Y:S01]  /*d000*/  STG.E.U16 desc[UR22][R196.64+-0x2e], R160 ;  /* 0xffffd2a0c4007986 */ /* 0x0007e2000c101516 */
[--C-:B------:R-:W-:Y:S02]  /*d010*/  HSET2.LE.AND R33, R33, R198.reuse, PT ;  /* 0x000000c621217233 */ /* 0x100fe40003803000 */
[----:B------:R-:W-:Y:S01]  /*d020*/  @P4 PRMT R177, R242, 0x5410, RZ ;  /* 0x00005410f2b14816 */ /* 0x000fe200000000ff */
[----:B------:R-:W1:Y:S01]  /*d030*/  LDSM.16.MT88.4 R140, [R172+0x1800] ;  /* 0x00180000ac8c783b */ /* 0x000e620000004200 */
[----:B------:R-:W-:Y:S01]  /*d040*/  ISETP.LE.U32.AND P6, PT, R193, UR7, PT ;  /* 0x00000007c1007c0c */ /* 0x000fe2000bfc3070 */
[C---:B--2---:R-:W-:Y:S03]  /*d050*/  HMMA.16816.F32 R24, R136.reuse, R144, R24 ;  /* 0x000000908818723c */ /* 0x044fe60000001818 */
[----:B------:R-:W-:Y:S02]  /*d060*/  LOP3.LUT R33, R34, R33, RZ, 0xc0, !PT ;  /* 0x0000002122217212 */ /* 0x000fe400078ec0ff */
[----:B------:R-:W-:Y:S01]  /*d070*/  PRMT R34, R191, 0x5410, R186 ;  /* 0x00005410bf227816 */ /* 0x000fe200000000ba */
[----:B------:R2:W-:Y:S01]  /*d080*/  STG.E.U16 desc[UR22][R194.64+-0x2e], R3 ;  /* 0xffffd203c2007986 */ /* 0x0005e2000c101516 */
[C---:B------:R-:W-:Y:S01]  /*d090*/  PRMT R144, R185.reuse, 0x5410, R184 ;  /* 0x00005410b9907816 */ /* 0x040fe200000000b8 */
[----:B------:R-:W-:Y:S02]  /*d0a0*/  HMMA.16816.F32 R28, R136, R146, R28 ;  /* 0x00000092881c723c */ /* 0x000fe4000000181c */
[----:B------:R-:W1:Y:S01]  /*d0b0*/  LDSM.16.MT88.4 R136, [R173+0x1800] ;  /* 0x00180000ad88783b */ /* 0x000e620000004200 */
[--C-:B------:R-:W-:Y:S01]  /*d0c0*/  HSET2.LE.AND R34, R34, R198.reuse, PT ;  /* 0x000000c622227233 */ /* 0x100fe20003803000 */
[----:B------:R-:W-:Y:S01]  /*d0d0*/  @!P6 HADD2 R240, -R174.H0_H0, -RZ.H0_H0 ;  /* 0xa00000ffaef0e230 */ /* 0x000fe20000000900 */
[----:B------:R-:W-:Y:S02]  /*d0e0*/  LOP3.LUT R144, R144, 0xff00ff, RZ, 0xc0, !PT ;  /* 0x00ff00ff90907812 */ /* 0x000fe400078ec0ff */
[----:B------:R-:W-:Y:S02]  /*d0f0*/  ISETP.GT.U32.AND P2, PT, R185, UR7, PT ;  /* 0x00000007b9007c0c */ /* 0x000fe4000bf44070 */
[----:B------:R-:W-:Y:S01]  /*d100*/  LOP3.LUT R34, R35, R34, RZ, 0xc0, !PT ;  /* 0x0000002223227212 */ /* 0x000fe200078ec0ff */
[----:B------:R-:W-:Y:S01]  /*d110*/  STG.E.U16 desc[UR22][R194.64+-0x30], R168 ;  /* 0xffffd0a8c2007986 */ /* 0x000fe2000c101516 */
[----:B------:R-:W-:Y:S02]  /*d120*/  HSET2.LE.AND R35, R144, R198, PT ;  /* 0x000000c690237233 */ /* 0x000fe40003803000 */
[----:B------:R-:W-:Y:S01]  /*d130*/  @!P6 PRMT R174, R240, 0x5410, RZ ;  /* 0x00005410f0aee816 */ /* 0x000fe200000000ff */
[----:B------:R-:W1:Y:S01]  /*d140*/  LDSM.16.MT88.4 R144, [R211+0x13800] ;  /* 0x01380000d390783b */ /* 0x000e620000004200 */
[----:B------:R-:W-:Y:S02]  /*d150*/  ISETP.LE.U32.AND P3, PT, R191, UR7, PT ;  /* 0x00000007bf007c0c */ /* 0x000fe4000bf63070 */
[----:B------:R-:W-:Y:S02]  /*d160*/  LOP3.LUT R35, R152, R35, RZ, 0xc0, !PT ;  /* 0x0000002398237212 */ /* 0x000fe400078ec0ff */
[----:B------:R-:W-:Y:S01]  /*d170*/  ISETP.GT.U32.AND P6, PT, R184, UR7, PT ;  /* 0x00000007b8007c0c */ /* 0x000fe2000bfc4070 */
[----:B------:R-:W-:Y:S02]  /*d180*/  @P2 HADD2 R245, -R176.H0_H0, -RZ.H0_H0 ;  /* 0xa00000ffb0f52230 */ /* 0x000fe40000000900 */
[----:B------:R-:W-:Y:S02]  /*d190*/  LDSM.16.MT88.4 R152, [R211+0x15800] ;  /* 0x01580000d398783b */ /* 0x000fe40000004200 */
[C---:B---3--:R-:W-:Y:S05]  /*d1a0*/  HMMA.16816.F32 R160, R32.reuse, R156, R4 ;  /* 0x0000009c20a0723c */ /* 0x048fea0000001804 */
[----:B--2---:R-:W-:Y:S01]  /*d1b0*/  FADD.FTZ R3, R181, R189 ;  /* 0x000000bdb5037221 */ /* 0x004fe20000010000 */
[----:B------:R-:W2:Y:S01]  /*d1c0*/  LDSM.16.MT88.4 R4, [R210+0x13800] ;  /* 0x01380000d204783b */ /* 0x000ea20000004200 */
[----:B------:R-:W-:Y:S01]  /*d1d0*/  @P2 PRMT R176, R245, 0x5410, RZ ;  /* 0x00005410f5b02816 */ /* 0x000fe200000000ff */
[C---:B------:R-:W-:Y:S03]  /*d1e0*/  HMMA.16816.F32 R156, R32.reuse, R158, R8 ;  /* 0x0000009e209c723c */ /* 0x040fe60000001808 */
[----:B------:R-:W-:Y:S02]  /*d1f0*/  @!P3 HADD2 R246, -R178.H0_H0, -RZ.H0_H0 ;  /* 0xa00000ffb2f6b230 */ /* 0x000fe40000000900 */
[----:B------:R-:W-:Y:S01]  /*d200*/  @P6 HADD2 R247, -R175.H0_H0, -RZ.H0_H0 ;  /* 0xa00000ffaff76230 */ /* 0x000fe20000000900 */
[----:B------:R-:W3:Y:S02]  /*d210*/  LDSM.16.MT88.4 R8, [R172+0x3800] ;  /* 0x00380000ac08783b */ /* 0x000ee40000004200 */
[C---:B----4-:R-:W-:Y:S03]  /*d220*/  HMMA.16816.F32 R36, R32.reuse, R148, R36 ;  /* 0x000000942024723c */ /* 0x050fe60000001824 */
[----:B------:R-:W-:Y:S02]  /*d230*/  @!P3 PRMT R178, R246, 0x5410, RZ ;  /* 0x00005410f6b2b816 */ /* 0x000fe400000000ff */
[----:B------:R-:W-:Y:S01]  /*d240*/  @P6 PRMT R175, R247, 0x5410, RZ ;  /* 0x00005410f7af6816 */ /* 0x000fe200000000ff */
[----:B------:R-:W-:Y:S02]  /*d250*/  STG.E.U16 desc[UR22][R196.64+-0x20], R170 ;  /* 0xffffe0aac4007986 */ /* 0x000fe4000c101516 */
[C---:B------:R-:W-:Y:S02]  /*d260*/  HMMA.16816.F32 R40, R32.reuse, R150, R40 ;  /* 0x000000962028723c */ /* 0x040fe40000001828 */
[----:B------:R-:W4:Y:S06]  /*d270*/  LDSM.16.MT88.4 R148, [R173+0x3800] ;  /* 0x00380000ad94783b */ /* 0x000f2c0000004200 */
[C---:B-1----:R-:W-:Y:S02]  /*d280*/  HMMA.16816.F32 R44, R32.reuse, R140, R44 ;  /* 0x0000008c202c723c */ /* 0x042fe4000000182c */
[----:B------:R-:W-:Y:S04]  /*d290*/  STG.E.U16 desc[UR22][R196.64+-0x1e], R169 ;  /* 0xffffe2a9c4007986 */ /* 0x000fe8000c101516 */
[----:B------:R-:W-:Y:S02]  /*d2a0*/  STG.E.U16 desc[UR22][R194.64+-0x20], R174 ;  /* 0xffffe0aec2007986 */ /* 0x000fe4000c101516 */
[C---:B------:R-:W-:Y:S02]  /*d2b0*/  HMMA.16816.F32 R48, R32.reuse, R142, R48 ;  /* 0x0000008e2030723c */ /* 0x040fe40000001830 */
[----:B------:R-:W1:Y:S06]  /*d2c0*/  LDSM.16.MT88.4 R140, [R172+0x5800] ;  /* 0x00580000ac8c783b */ /* 0x000e6c0000004200 */
[C---:B------:R-:W-:Y:S02]  /*d2d0*/  HMMA.16816.F32 R52, R32.reuse, R136, R52 ;  /* 0x000000882034723c */ /* 0x040fe40000001834 */
[----:B------:R-:W-:Y:S04]  /*d2e0*/  STG.E.U16 desc[UR22][R194.64+-0x1e], R171 ;  /* 0xffffe2abc2007986 */ /* 0x000fe8000c101516 */
[----:B------:R-:W-:Y:S02]  /*d2f0*/  STG.E.U16 desc[UR22][R196.64+-0xe], R177 ;  /* 0xfffff2b1c4007986 */ /* 0x000fe4000c101516 */
[C---:B------:R-:W-:Y:S02]  /*d300*/  HMMA.16816.F32 R56, R32.reuse, R138, R56 ;  /* 0x0000008a2038723c */ /* 0x040fe40000001838 */
[----:B------:R-:W1:Y:S06]  /*d310*/  LDSM.16.MT88.4 R136, [R173+0x5800] ;  /* 0x00580000ad88783b */ /* 0x000e6c0000004200 */
[C---:B------:R-:W-:Y:S02]  /*d320*/  HMMA.16816.F32 R60, R32.reuse, R144, R60 ;  /* 0x00000090203c723c */ /* 0x040fe4000000183c */
[----:B------:R3:W-:Y:S04]  /*d330*/  STL [R1+0x2c], R3 ;  /* 0x00002c0301007387 */ /* 0x0007e80000100800 */
[----:B------:R-:W-:Y:S02]  /*d340*/  STG.E.U16 desc[UR22][R196.64+-0x10], R178 ;  /* 0xfffff0b2c4007986 */ /* 0x000fe4000c101516 */
[C---:B------:R-:W-:Y:S02]  /*d350*/  HMMA.16816.F32 R64, R32.reuse, R146, R64 ;  /* 0x000000922040723c */ /* 0x040fe40000001840 */
[----:B------:R-:W-:Y:S06]  /*d360*/  LDSM.16.MT88.4 R144, [R173+0x7800] ;  /* 0x00780000ad90783b */ /* 0x000fec0000004200 */
[C---:B--2---:R-:W-:Y:S02]  /*d370*/  HMMA.16816.F32 R68, R32.reuse, R4, R68 ;  /* 0x000000042044723c */ /* 0x044fe40000001844 */
[----:B------:R-:W-:Y:S04]  /*d380*/  STG.E.U16 desc[UR22][R194.64+-0x10], R176 ;  /* 0xfffff0b0c2007986 */ /* 0x000fe8000c101516 */
[----:B------:R-:W-:Y:S02]  /*d390*/  STG.E.U16 desc[UR22][R194.64+-0xe], R175 ;  /* 0xfffff2afc2007986 */ /* 0x000fe4000c101516 */
[C---:B------:R-:W-:Y:S02]  /*d3a0*/  HMMA.16816.F32 R72, R32.reuse, R6, R72 ;  /* 0x000000062048723c */ /* 0x040fe40000001848 */
[----:B------:R-:W2:Y:S01]  /*d3b0*/  LDSM.16.MT88.4 R4, [R211+0x17800] ;  /* 0x01780000d304783b */ /* 0x000ea20000004200 */
[----:B---3--:R-:W-:Y:S05]  /*d3c0*/  IMAD.MOV.U32 R3, RZ, RZ, R2 ;  /* 0x000000ffff037224 */ /* 0x008fea00078e0002 */
[C---:B------:R-:W-:Y:S08]  /*d3d0*/  HMMA.16816.F32 R76, R32.reuse, R8, R76 ;  /* 0x00000008204c723c */ /* 0x040ff0000000184c */
[C---:B------:R-:W-:Y:S08]  /*d3e0*/  HMMA.16816.F32 R80, R32.reuse, R10, R80 ;  /* 0x0000000a2050723c */ /* 0x040ff00000001850 */
[C---:B----4-:R-:W-:Y:S08]  /*d3f0*/  HMMA.16816.F32 R84, R32.reuse, R148, R84 ;  /* 0x000000942054723c */ /* 0x050ff00000001854 */
[C---:B------:R-:W-:Y:S08]  /*d400*/  HMMA.16816.F32 R88, R32.reuse, R150, R88 ;  /* 0x000000962058723c */ /* 0x040ff00000001858 */
[C---:B------:R-:W-:Y:S08]  /*d410*/  HMMA.16816.F32 R92, R32.reuse, R152, R92 ;  /* 0x00000098205c723c */ /* 0x040ff0000000185c */
[C---:B------:R-:W-:Y:S01]  /*d420*/  HMMA.16816.F32 R96, R32.reuse, R154, R96 ;  /* 0x0000009a2060723c */ /* 0x040fe20000001860 */
[----:B------:R-:W3:Y:S07]  /*d430*/  LDSM.16.MT88.4 R152, [R210+0x17800] ;  /* 0x01780000d298783b */ /* 0x000eee0000004200 */
[C---:B------:R-:W-:Y:S03]  /*d440*/  HMMA.16816.F32 R100, R32.reuse, R164, R100 ;  /* 0x000000a42064723c */ /* 0x040fe60000001864 */
[----:B------:R-:W-:Y:S05]  /*d450*/  MOV R164, R0 ;  /* 0x0000000000a47202 */ /* 0x000fea0000000f00 */
[C---:B------:R-:W-:Y:S08]  /*d460*/  HMMA.16816.F32 R104, R32.reuse, R166, R104 ;  /* 0x000000a62068723c */ /* 0x040ff00000001868 */
[C---:B-1----:R-:W-:Y:S08]  /*d470*/  HMMA.16816.F32 R108, R32.reuse, R140, R108 ;  /* 0x0000008c206c723c */ /* 0x042ff0000000186c */
[C---:B------:R-:W-:Y:S01]  /*d480*/  HMMA.16816.F32 R112, R32.reuse, R142, R112 ;  /* 0x0000008e2070723c */ /* 0x040fe20000001870 */
[----:B------:R-:W1:Y:S07]  /*d490*/  LDSM.16.MT88.4 R140, [R172+0x7800] ;  /* 0x00780000ac8c783b */ /* 0x000e6e0000004200 */
[C---:B------:R-:W-:Y:S08]  /*d4a0*/  HMMA.16816.F32 R116, R32.reuse, R136, R116 ;  /* 0x000000882074723c */ /* 0x040ff00000001874 */
[C---:B------:R-:W-:Y:S08]  /*d4b0*/  HMMA.16816.F32 R120, R32.reuse, R138, R120 ;  /* 0x0000008a2078723c */ /* 0x040ff00000001878 */
[C---:B--2---:R-:W-:Y:S03]  /*d4c0*/  HMMA.16816.F32 R124, R32.reuse, R4, R124 ;  /* 0x00000004207c723c */ /* 0x044fe6000000187c */
[----:B------:R-:W-:Y:S04]  /*d4d0*/  IADD3 R4, P2, PT, R196, -0x80, RZ ;  /* 0xffffff80c4047810 */ /* 0x000fe80007f5e0ff */
[----:B------:R-:W-:Y:S01]  /*d4e0*/  IADD3.X R5, PT, PT, R197, -0x1, RZ, P2, !PT ;  /* 0xffffffffc5057810 */ /* 0x000fe200017fe4ff */
[C---:B------:R-:W-:Y:S03]  /*d4f0*/  HMMA.16816.F32 R128, R32.reuse, R6, R128 ;  /* 0x000000062080723c */ /* 0x040fe60000001880 */
[----:B------:R-:W-:Y:S05]  /*d500*/  FADD.FTZ R6, R199, R182 ;  /* 0x000000b6c7067221 */ /* 0x000fea0000010000 */
[C---:B---3--:R-:W-:Y:S01]  /*d510*/  HMMA.16816.F32 R132, R32.reuse, R152, R132 ;  /* 0x000000982084723c */ /* 0x048fe20000001884 */
[----:B------:R3:W-:Y:S04]  /*d520*/  STL [R1+0x28], R6 ;  /* 0x0000280601007387 */ /* 0x0007e80000100800 */
[----:B------:R3:W-:Y:S03]  /*d530*/  STL.64 [R1+0x10], R4 ;  /* 0x0000100401007387 */ /* 0x0007e60000100a00 */
[C---:B------:R-:W-:Y:S08]  /*d540*/  HMMA.16816.F32 R152, R32.reuse, R154, R12 ;  /* 0x0000009a2098723c */ /* 0x040ff0000000180c */
[C---:B-1----:R-:W-:Y:S08]  /*d550*/  HMMA.16816.F32 R148, R32.reuse, R140, R16 ;  /* 0x0000008c2094723c */ /* 0x042ff00000001810 */
[C---:B------:R-:W-:Y:S08]  /*d560*/  HMMA.16816.F32 R140, R32.reuse, R142, R20 ;  /* 0x0000008e208c723c */ /* 0x040ff00000001814 */
[C---:B------:R-:W-:Y:S08]  /*d570*/  HMMA.16816.F32 R136, R32.reuse, R144, R24 ;  /* 0x000000902088723c */ /* 0x040ff00000001818 */
[----:B------:R-:W-:Y:S01]  /*d580*/  HMMA.16816.F32 R144, R32, R146, R28 ;  /* 0x000000922090723c */ /* 0x000fe2000000181c */
[----:B------:R-:W-:Y:S08]  /*d590*/  @!UPT UIADD3 URZ, UPT, UPT, URZ, URZ, URZ ;  /* 0x000000fffffff290 */ /* 0x000ff0000fffe0ff */
[----:B---3--:R-:W-:Y:S11]  /*d5a0*/  BRA.U UP0, `(.L_x_927) ;  /* 0xffffffb5001c7547 */ /* 0x008ff6000b83ffff */
.L_x_926:
[----:B------:R-:W3:Y:S01]  /*d5b0*/  LDL.LU R5, [R1+0x2c] ;  /* 0x00002c0001057983 */ /* 0x000ee20000300800 */
[----:B------:R-:W1:Y:S01]  /*d5c0*/  S2UR UR6, SR_CgaCtaId ;  /* 0x00000000000679c3 */ /* 0x000e620000008800 */
[----:B------:R-:W4:Y:S02]  /*d5d0*/  LDCU UR4, c[0x0][0x4fc] ;  /* 0x00009f80ff0477ac */ /* 0x000f240008000800 */
[----:B--2---:R-:W2:Y:S01]  /*d5e0*/  LDL.LU R4, [R1+0x28] ;  /* 0x0000280001047983 */ /* 0x004ea20000300800 */
[----:B------:R-:W-:Y:S01]  /*d5f0*/  MOV R10, 0x10 ;  /* 0x00000010000a7802 */ /* 0x000fe20000000f00 */
[----:B------:R-:W-:Y:S01]  /*d600*/  UISETP.NE.AND UP3, UPT, UR20, -0x1, UPT ;  /* 0xffffffff1400788c */ /* 0x000fe2000bf65270 */
[----:B------:R-:W4:Y:S02]  /*d610*/  LDCU.U8 UR9, c[0x0][0x549] ;  /* 0x0000a920ff0977ac */ /* 0x000f240008000000 */
[----:B------:R-:W1:Y:S01]  /*d620*/  S2UR UR7, SR_CTAID.Y ;  /* 0x00000000000779c3 */ /* 0x000e620000002600 */
[----:B------:R-:W-:Y:S01]  /*d630*/  SEL R10, R10, 0xfffffff0, !P0 ;  /* 0xfffffff00a0a7807 */ /* 0x000fe20004000000 */
[----:B------:R-:W1:Y:S01]  /*d640*/  LDCU UR10, c[0x0][0x434] ;  /* 0x00008680ff0a77ac */ /* 0x000e620008000800 */
[----:B------:R-:W1:Y:S01]  /*d650*/  LDCU.U8 UR11, c[0x0][0x548] ;  /* 0x0000a900ff0b77ac */ /* 0x000e620008000000 */
[----:B------:R-:W-:Y:S01]  /*d660*/  UISETP.NE.AND UP2, UPT, UR20, -0x1, UPT ;  /* 0xffffffff1400788c */ /* 0x000fe2000bf45270 */
[----:B------:R-:W1:Y:S01]  /*d670*/  LDCU UR13, c[0x0][0x434] ;  /* 0x00008680ff0d77ac */ /* 0x000e620008000800 */
[----:B----4-:R-:W-:-:S04]  /*d680*/  UISETP.NE.AND UP1, UPT, UR9, URZ, UPT ;  /* 0x000000ff0900728c */ /* 0x010fc8000bf25270 */
[----:B-1----:R-:W-:-:S07]  /*d690*/  UISETP.NE.AND UP0, UPT, UR11, URZ, !UP1 ;  /* 0x000000ff0b00728c */ /* 0x002fce000cf05270 */
[----:B------:R-:W1:Y:S02]  /*d6a0*/  @UP1 LDCU UR9, c[0x0][0x430] ;  /* 0x00008600ff0917ac */ /* 0x000e640008000800 */
[----:B-1----:R-:W-:Y:S01]  /*d6b0*/  @UP1 UIMAD UR13, UR9, UR10, URZ ;  /* 0x0000000a090d12a4 */ /* 0x002fe2000f8e02ff */
[----:B---3--:R-:W1:Y:S04]  /*d6c0*/  SHFL.BFLY PT, R7, R5, 0x2, 0x1f ;  /* 0x0c401f0005077f89 */ /* 0x008e6800000e0000 */
[----:B--2---:R-:W2:Y:S01]  /*d6d0*/  SHFL.BFLY PT, R3, R4, 0x2, 0x1f ;  /* 0x0c401f0004037f89 */ /* 0x004ea200000e0000 */
[----:B-1----:R-:W-:Y:S01]  /*d6e0*/  FADD.FTZ R7, R7, R5 ;  /* 0x0000000507077221 */ /* 0x002fe20000010000 */
[----:B--2---:R-:W-:-:S04]  /*d6f0*/  FADD.FTZ R3, R3, R4 ;  /* 0x0000000403037221 */ /* 0x004fc80000010000 */
[----:B------:R-:W1:Y:S04]  /*d700*/  SHFL.BFLY PT, R5, R7, 0x1, 0x1f ;  /* 0x0c201f0007057f89 */ /* 0x000e6800000e0000 */
[----:B------:R-:W2:Y:S01]  /*d710*/  SHFL.BFLY PT, R6, R3, 0x1, 0x1f ;  /* 0x0c201f0003067f89 */ /* 0x000ea200000e0000 */
[----:B------:R-:W3:Y:S01]  /*d720*/  S2R R4, SR_TID.X ;  /* 0x0000000000047919 */ /* 0x000ee20000002100 */
[----:B-1----:R-:W-:Y:S01]  /*d730*/  FADD.FTZ R7, R7, R5 ;  /* 0x0000000507077221 */ /* 0x002fe20000010000 */
[----:B--2---:R-:W-:-:S03]  /*d740*/  FADD.FTZ R6, R3, R6 ;  /* 0x0000000603067221 */ /* 0x004fc60000010000 */
[----:B------:R-:W1:Y:S01]  /*d750*/  MUFU.RCP R5, R7 ;  /* 0x0000000700057308 */ /* 0x000e620000001000 */
[----:B------:R-:W-:Y:S02]  /*d760*/  FSETP.NE.FTZ.AND P4, PT, R7, RZ, PT ;  /* 0x000000ff0700720b */ /* 0x000fe40003f95000 */
[----:B------:R-:W-:-:S05]  /*d770*/  FSETP.NE.FTZ.AND P3, PT, R6, RZ, PT ;  /* 0x000000ff0600720b */ /* 0x000fca0003f75000 */
[----:B------:R-:W2:Y:S01]  /*d780*/  MUFU.RCP R9, R6 ;  /* 0x0000000600097308 */ /* 0x000ea20000001000 */
[C---:B---3--:R-:W-:Y:S02]  /*d790*/  SHF.L.U32 R8, R4.reuse, 0x4, RZ ;  /* 0x0000000404087819 */ /* 0x048fe400000006ff */
[----:B------:R-:W-:Y:S02]  /*d7a0*/  SHF.L.U32 R3, R4, 0x1, RZ ;  /* 0x0000000104037819 */ /* 0x000fe400000006ff */
[----:B------:R-:W-:Y:S02]  /*d7b0*/  LOP3.LUT R8, R8, 0x1c0, RZ, 0xc0, !PT ;  /* 0x000001c008087812 */ /* 0x000fe400078ec0ff */
[----:B-1----:R-:W-:Y:S02]  /*d7c0*/  FSEL R5, R5, 1, P4 ;  /* 0x3f80000005057808 */ /* 0x002fe40002000000 */
[--C-:B-----5:R-:W-:Y:S02]  /*d7d0*/  LOP3.LUT R212, R212, 0x6, R3.reuse, 0xf8, !PT ;  /* 0x00000006d4d47812 */ /* 0x120fe400078ef803 */
[----:B------:R-:W-:Y:S01]  /*d7e0*/  LOP3.LUT R8, R8, 0x38, R3, 0xf8, !PT ;  /* 0x0000003808087812 */ /* 0x000fe200078ef803 */
[----:B------:R-:W-:Y:S01]  /*d7f0*/  FMUL.FTZ R5, R5, UR4 ;  /* 0x0000000405057c20 */ /* 0x000fe20008410000 */
[----:B------:R-:W-:-:S02]  /*d800*/  LOP3.LUT P1, RZ, R4, 0x10, RZ, 0xc0, !PT ;  /* 0x0000001004ff7812 */ /* 0x000fc4000782c0ff */
[----:B--2---:R-:W-:Y:S01]  /*d810*/  FSEL R9, R9, 1, P3 ;  /* 0x3f80000009097808 */ /* 0x004fe20001800000 */
[C---:B------:R-:W-:Y:S01]  /*d820*/  FMUL.FTZ R160, R5.reuse, R160 ;  /* 0x000000a005a07220 */ /* 0x040fe20000410000 */
[----:B------:R-:W-:Y:S01]  /*d830*/  LOP3.LUT R8, R212, R8, RZ, 0xfc, !PT ;  /* 0x00000008d4087212 */ /* 0x000fe200078efcff */
[----:B------:R-:W-:Y:S01]  /*d840*/  FMUL.FTZ R161, R5, R161 ;  /* 0x000000a105a17220 */ /* 0x000fe20000410000 */
[----:B------:R-:W-:Y:S01]  /*d850*/  MOV R3, 0x20 ;  /* 0x0000002000037802 */ /* 0x000fe20000000f00 */
[----:B------:R-:W-:Y:S01]  /*d860*/  FMUL.FTZ R9, R9, UR4 ;  /* 0x0000000409097c20 */ /* 0x000fe20008410000 */
[----:B------:R-:W-:Y:S01]  /*d870*/  UMOV UR4, 0x400 ;  /* 0x0000040000047882 */ /* 0x000fe20000000000 */
[----:B------:R-:W-:Y:S01]  /*d880*/  LOP3.LUT P2, RZ, R4, 0x8, RZ, 0xc0, !PT ;  /* 0x0000000804ff7812 */ /* 0x000fe2000784c0ff */
[----:B------:R-:W-:Y:S01]  /*d890*/  ULEA UR6, UR6, UR4, 0x18 ;  /* 0x0000000406067291 */ /* 0x000fe2000f8ec0ff */
[C---:B------:R-:W-:Y:S01]  /*d8a0*/  FMUL.FTZ R162, R9.reuse, R162 ;  /* 0x000000a209a27220 */ /* 0x040fe20000410000 */
[----:B------:R-:W1:Y:S01]  /*d8b0*/  @!UP3 LDCU.64 UR4, c[0x0][0x400] ;  /* 0x00008000ff04b7ac */ /* 0x000e620008000a00 */
[----:B------:R-:W-:Y:S01]  /*d8c0*/  FMUL.FTZ R163, R9, R163 ;  /* 0x000000a309a37220 */ /* 0x000fe20000410000 */
[----:B------:R-:W-:Y:S01]  /*d8d0*/  SEL R3, R3, 0xffffffe0, !P2 ;  /* 0xffffffe003037807 */ /* 0x000fe20005000000 */
[C---:B------:R-:W-:Y:S01]  /*d8e0*/  FMUL.FTZ R156, R5.reuse, R156 ;  /* 0x0000009c059c7220 */ /* 0x040fe20000410000 */
[----:B------:R-:W-:Y:S01]  /*d8f0*/  LEA R8, R8, UR6, 0x1 ;  /* 0x0000000608087c11 */ /* 0x000fe2000f8e08ff */
        /* <DEDUP_REMOVED lines=11> */
[C---:B------:R-:W-:Y:S01]  /*d9b0*/  IADD3 R13, PT, PT, R8.reuse, 0x40, RZ ;  /* 0x00000040080d7810 */ /* 0x040fe20007ffe0ff */
[C---:B------:R-:W-:Y:S01]  /*d9c0*/  FMUL.FTZ R44, R5.reuse, R44 ;  /* 0x0000002c052c7220 */ /* 0x040fe20000410000 */
[----:B-1----:R-:W-:Y:S01]  /*d9d0*/  @!UP3 UIMAD.WIDE.U32 UR14, UR7, UR4, URZ ;  /* 0x00000004070eb2a5 */ /* 0x002fe2000f8e00ff */
[----:B------:R-:W-:Y:S01]  /*d9e0*/  FMUL.FTZ R45, R5, R45 ;  /* 0x0000002d052d7220 */ /* 0x000fe20000410000 */
[C---:B------:R-:W-:Y:S01]  /*d9f0*/  FMUL.FTZ R46, R9.reuse, R46 ;  /* 0x0000002e092e7220 */ /* 0x040fe20000410000 */
[----:B------:R-:W-:Y:S01]  /*da00*/  FMUL.FTZ R47, R9, R47 ;  /* 0x0000002f092f7220 */ /* 0x000fe20000410000 */
[----:B------:R-:W-:Y:S01]  /*da10*/  @!UP3 UIMAD UR12, UR7, UR5, UR15 ;  /* 0x00000005070cb2a4 */ /* 0x000fe2000f8e020f */
[C---:B------:R-:W-:Y:S01]  /*da20*/  IADD3 R12, PT, PT, R8.reuse, R3, RZ ;  /* 0x00000003080c7210 */ /* 0x040fe20007ffe0ff */
[----:B------:R-:W1:Y:S01]  /*da30*/  @UP3 LDCU.64 UR4, c[0x0][0x408] ;  /* 0x00008100ff0437ac */ /* 0x000e620008000a00 */
[C---:B------:R-:W-:Y:S01]  /*da40*/  @P1 IADD3 R13, PT, PT, R8.reuse, -0x40, RZ ;  /* 0xffffffc0080d1810 */ /* 0x040fe20007ffe0ff */
[C---:B------:R-:W-:Y:S01]  /*da50*/  FMUL.FTZ R48, R5.reuse, R48 ;  /* 0x0000003005307220 */ /* 0x040fe20000410000 */
[----:B------:R-:W-:Y:S01]  /*da60*/  FMUL.FTZ R49, R5, R49 ;  /* 0x0000003105317220 */ /* 0x000fe20000410000 */
[C---:B------:R-:W-:Y:S01]  /*da70*/  FMUL.FTZ R50, R9.reuse, R50 ;  /* 0x0000003209327220 */ /* 0x040fe20000410000 */
[----:B------:R-:W-:Y:S01]  /*da80*/  FMUL.FTZ R51, R9, R51 ;  /* 0x0000003309337220 */ /* 0x000fe20000410000 */
        /* <DEDUP_REMOVED lines=23> */
[C---:B------:R-:W-:Y:S01]  /*dc00*/  IADD3 R14, PT, PT, R10.reuse, R12, RZ ;  /* 0x0000000c0a0e7210 */ /* 0x040fe20007ffe0ff */
[----:B------:R-:W-:Y:S01]  /*dc10*/  FMUL.FTZ R66, R9, R66 ;  /* 0x0000004209427220 */ /* 0x000fe20000410000 */
[----:B------:R-:W-:Y:S01]  /*dc20*/  IADD3 R3, PT, PT, R3, R13, RZ ;  /* 0x0000000d03037210 */ /* 0x000fe20007ffe0ff */
        /* <DEDUP_REMOVED lines=11> */
[C---:B------:R-:W-:Y:S01]  /*dce0*/  IADD3 R15, PT, PT, R10.reuse, R13, RZ ;  /* 0x0000000d0a0f7210 */ /* 0x040fe20007ffe0ff */
        /* <DEDUP_REMOVED lines=137> */
[----:B------:R-:W-:Y:S01]  /*e580*/  @UP3 UIMAD UR12, UR20, UR5, UR17 ;  /* 0x00000005140c32a4 */ /* 0x000fe2000f8e0211 */
        /* <DEDUP_REMOVED lines=11> */
[----:B------:R-:W-:Y:S01]  /*e640*/  @!UP3 UMOV UR17, UR14 ;  /* 0x0000000e0011bc82 */ /* 0x000fe20008000000 */
[C---:B------:R-:W-:Y:S01]  /*e650*/  FMUL.FTZ R140, R5.reuse, R140 ;  /* 0x0000008c058c7220 */ /* 0x040fe20000410000 */
[----:B------:R-:W-:Y:S01]  /*e660*/  STS [R14+0x4000], R104 ;  /* 0x004000680e007388 */ /* 0x000fe20000000800 */
[----:B------:R-:W-:Y:S01]  /*e670*/  FMUL.FTZ R141, R5, R141 ;  /* 0x0000008d058d7220 */ /* 0x000fe20000410000 */
[C---:B------:R-:W-:Y:S01]  /*e680*/  FMUL.FTZ R142, R9.reuse, R142 ;  /* 0x0000008e098e7220 */ /* 0x040fe20000410000 */
[----:B------:R-:W-:Y:S01]  /*e690*/  FMUL.FTZ R143, R9, R143 ;  /* 0x0000008f098f7220 */ /* 0x000fe20000410000 */
[----:B------:R-:W-:Y:S01]  /*e6a0*/  STS [R14+0x4400], R106 ;  /* 0x0044006a0e007388 */ /* 0x000fe20000000800 */
[----:B------:R-:W-:Y:S01]  /*e6b0*/  F2FP.F16.F32.PACK_AB R128, R129, R128 ;  /* 0x000000808180723e */ /* 0x000fe200000000ff */
[----:B------:R-:W1:Y:S01]  /*e6c0*/  S2UR UR14, SR_CTAID.Z ;  /* 0x00000000000e79c3 */ /* 0x000e620000002700 */
[----:B------:R-:W-:Y:S01]  /*e6d0*/  F2FP.F16.F32.PACK_AB R130, R131, R130 ;  /* 0x000000828382723e */ /* 0x000fe200000000ff */
[----:B------:R-:W-:Y:S01]  /*e6e0*/  STS [R13+0x4000], R108 ;  /* 0x0040006c0d007388 */ /* 0x000fe20000000800 */
[C---:B------:R-:W-:Y:S01]  /*e6f0*/  FMUL.FTZ R136, R5.reuse, R136 ;  /* 0x0000008805887220 */ /* 0x040fe20000410000 */
[----:B------:R-:W-:Y:S01]  /*e700*/  FMUL.FTZ R137, R5, R137 ;  /* 0x0000008905897220 */ /* 0x000fe20000410000 */
[C---:B------:R-:W-:Y:S01]  /*e710*/  FMUL.FTZ R138, R9.reuse, R138 ;  /* 0x0000008a098a7220 */ /* 0x040fe20000410000 */
[----:B------:R-:W-:Y:S01]  /*e720*/  STS [R13+0x4400], R110 ;  /* 0x0044006e0d007388 */ /* 0x000fe20000000800 */
[----:B------:R-:W-:Y:S01]  /*e730*/  FMUL.FTZ R139, R9, R139 ;  /* 0x0000008b098b7220 */ /* 0x000fe20000410000 */
        /* <DEDUP_REMOVED lines=21> */
[----:B------:R-:W2:Y:S01]  /*e890*/  @UP1 LDCU UR5, c[0x0][0x430] ;  /* 0x00008600ff0517ac */ /* 0x000ea20008000800 */
[----:B------:R-:W-:Y:S01]  /*e8a0*/  F2FP.F16.F32.PACK_AB R9, R9, R146 ;  /* 0x000000920909723e */ /* 0x000fe200000000ff */
[----:B------:R-:W-:Y:S01]  /*e8b0*/  STS [R10+0x4400], R122 ;  /* 0x0044007a0a007388 */ /* 0x000fe20000000800 */
[----:B------:R-:W-:Y:S01]  /*e8c0*/  @UP1 UMOV UR4, 0x1 ;  /* 0x0000000100041882 */ /* 0x000fe20000000000 */
[----:B------:R-:W-:-:S02]  /*e8d0*/  @UP3 UMOV UR17, UR16 ;  /* 0x0000001000113c82 */ /* 0x000fc40008000000 */
[----:B------:R-:W-:Y:S01]  /*e8e0*/  STS [R8+0x6000], R124 ;  /* 0x0060007c08007388 */ /* 0x000fe20000000800 */
[----:B------:R-:W-:-:S03]  /*e8f0*/  USHF.R.S32.HI UR9, URZ, 0x1f, UR20 ;  /* 0x0000001fff097899 */ /* 0x000fc60008011414 */
[----:B------:R-:W-:Y:S04]  /*e900*/  STS [R8+0x6400], R126 ;  /* 0x0064007e08007388 */ /* 0x000fe80000000800 */
[----:B------:R-:W-:Y:S04]  /*e910*/  STS [R11+0x6000], R128 ;  /* 0x006000800b007388 */ /* 0x000fe80000000800 */
[----:B------:R-:W-:Y:S04]  /*e920*/  STS [R11+0x6400], R130 ;  /* 0x006400820b007388 */ /* 0x000fe80000000800 */
[----:B------:R-:W-:Y:S04]  /*e930*/  STS [R12+0x6000], R132 ;  /* 0x006000840c007388 */ /* 0x000fe80000000800 */
[----:B------:R-:W-:Y:S04]  /*e940*/  STS [R12+0x6400], R134 ;  /* 0x006400860c007388 */ /* 0x000fe80000000800 */
[----:B------:R-:W-:Y:S04]  /*e950*/  STS [R14+0x6000], R152 ;  /* 0x006000980e007388 */ /* 0x000fe80000000800 */
[----:B------:R3:W-:Y:S04]  /*e960*/  STS [R14+0x6400], R154 ;  /* 0x0064009a0e007388 */ /* 0x0007e80000000800 */
[----:B------:R-:W-:Y:S04]  /*e970*/  STS [R13+0x6000], R148 ;  /* 0x006000940d007388 */ /* 0x000fe80000000800 */
[----:B------:R-:W-:Y:S04]  /*e980*/  STS [R13+0x6400], R150 ;  /* 0x006400960d007388 */ /* 0x000fe80000000800 */
[----:B------:R-:W-:Y:S04]  /*e990*/  STS [R15+0x6000], R140 ;  /* 0x0060008c0f007388 */ /* 0x000fe80000000800 */
[----:B------:R-:W-:Y:S04]  /*e9a0*/  STS [R15+0x6400], R142 ;  /* 0x0064008e0f007388 */ /* 0x000fe80000000800 */
[----:B------:R-:W-:Y:S04]  /*e9b0*/  STS [R3+0x6000], R136 ;  /* 0x0060008803007388 */ /* 0x000fe80000000800 */
[----:B------:R4:W-:Y:S01]  /*e9c0*/  STS [R3+0x6400], R138 ;  /* 0x0064008a03007388 */ /* 0x0009e20000000800 */
[----:B---3--:R-:W-:-:S04]  /*e9d0*/  SHF.L.U32 R14, R4, 0x3, RZ ;  /* 0x00000003040e7819 */ /* 0x008fc800000006ff */
[----:B----4-:R-:W-:-:S04]  /*e9e0*/  LOP3.LUT R3, R14, 0x1f8, RZ, 0xc0, !PT ;  /* 0x000001f80e037812 */ /* 0x010fc800078ec0ff */
[----:B------:R-:W-:-:S04]  /*e9f0*/  LOP3.LUT R3, R3, 0x38, R4, 0x78, !PT ;  /* 0x0000003803037812 */ /* 0x000fc800078e7804 */
[----:B------:R-:W-:Y:S01]  /*ea00*/  LOP3.LUT R3, R3, 0x1e00, R14, 0xf8, !PT ;  /* 0x00001e0003037812 */ /* 0x000fe200078ef80e */
[----:B-12---:R-:W-:Y:S06]  /*ea10*/  BRA.U UP1, `(.L_x_930) ;  /* 0x0000000101207547 */ /* 0x006fec000b800000 */
        /* <DEDUP_REMOVED lines=8> */
.L_x_930:
        /* <DEDUP_REMOVED lines=10> */
[----:B------:R-:W-:Y:S01]  /*eb40*/  MOV R15, 0x7f800000 ;  /* 0x7f800000000f7802 */ /* 0x000fe20000000f00 */
[----:B------:R-:W-:Y:S02]  /*eb50*/  USEL UR9, UR9, URZ, UP0 ;  /* 0x000000ff09097287 */ /* 0x000fe40008000000 */
[----:B------:R-:W-:-:S03]  /*eb60*/  USHF.R.S32.HI UR7, URZ, 0x1f, UR13 ;  /* 0x0000001fff077899 */ /* 0x000fc6000801140d */
[----:B------:R-:W5:Y:S01]  /*eb70*/  @P4 LDC R12, c[0x0][0x458] ;  /* 0x00011600ff0c4b82 */ /* 0x000f620000000800 */
[----:B------:R-:W4:Y:S01]  /*eb80*/  @P3 MUFU.LG2 R6, R6 ;  /* 0x0000000600063308 */ /* 0x000f220000000c00 */
[----:B------:R-:W5:Y:S01]  /*eb90*/  S2R R24, SR_CTAID.X ;  /* 0x0000000000187919 */ /* 0x000f620000002500 */
[----:B------:R-:W-:Y:S01]  /*eba0*/  BSSY.RECONVERGENT B0, `(.L_x_931) ;  /* 0x0000022000007945 */ /* 0x000fe20003800200 */
[----:B---3--:R-:W-:-:S04]  /*ebb0*/  @P4 FMUL.FTZ R13, R13, 0.69314718246459960938 ;  /* 0x3f3172180d0d4820 */ /* 0x008fc80000410000 */
[----:B------:R-:W3:Y:S01]  /*ebc0*/  @P3 LDC R7, c[0x0][0x458] ;  /* 0x00011600ff073b82 */ /* 0x000ee20000000800 */
[----:B-1----:R-:W-:Y:S01]  /*ebd0*/  MOV R5, 0x7f800000 ;  /* 0x7f80000000057802 */ /* 0x002fe20000000f00 */
[----:B--2---:R-:W-:-:S04]  /*ebe0*/  UIMAD UR10, UR6, UR5, URZ ;  /* 0x00000005060a72a4 */ /* 0x004fc8000f8e02ff */
[----:B------:R-:W-:Y:S01]  /*ebf0*/  USHF.L.U32 UR10, UR10, 0x6, URZ ;  /* 0x000000060a0a7899 */ /* 0x000fe200080006ff */
[----:B------:R1:W2:Y:S01]  /*ec00*/  LDS.128 R8, [R3+0x1800] ;  /* 0x0018000003087984 */ /* 0x0002a20000000c00 */
[----:B----4-:R-:W-:Y:S02]  /*ec10*/  @P3 FMUL.FTZ R6, R6, 0.69314718246459960938 ;  /* 0x3f31721806063820 */ /* 0x010fe40000410000 */
[----:B------:R-:W-:Y:S02]  /*ec20*/  USHF.R.S32.HI UR4, URZ, 0x1f, UR10 ;  /* 0x0000001fff047899 */ /* 0x000fe4000801140a */
[----:B------:R-:W-:Y:S01]  /*ec30*/  UIADD3 UR20, UP1, UP0, UR10, UR20, UR13 ;  /* 0x000000140a147290 */ /* 0x000fe2000f83e00d */
[----:B-----5:R-:W-:-:S03]  /*ec40*/  @P4 FFMA.FTZ R15, R2, R12, R13 ;  /* 0x0000000c020f4223 */ /* 0x020fc6000001000d */
[----:B------:R-:W-:Y:S01]  /*ec50*/  UIADD3.X UR4, UPT, UPT, UR4, UR9, UR7, UP1, UP0 ;  /* 0x0000000904047290 */ /* 0x000fe20008fe0407 */
[----:B---3--:R-:W-:Y:S01]  /*ec60*/  @P3 FFMA.FTZ R5, R0, R7, R6 ;  /* 0x0000000700053223 */ /* 0x008fe20000010006 */
[----:B-12---:R-:W-:Y:S10]  /*ec70*/  @P0 BRA `(.L_x_932) ;  /* 0x0000000000500947 */ /* 0x006ff40003800000 */
[----:B------:R-:W-:Y:S02]  /*ec80*/  LOP3.LUT R213, R213, 0x30, RZ, 0xc0, !PT ;  /* 0x00000030d5d57812 */ /* 0x000fe400078ec0ff */
[----:B------:R-:W-:-:S04]  /*ec90*/  LOP3.LUT R0, R4, 0x1f, RZ, 0xc0, !PT ;  /* 0x0000001f04007812 */ /* 0x000fc800078ec0ff */
[----:B------:R-:W-:-:S04]  /*eca0*/  LEA.HI R0, R0, R213, RZ, 0x1e ;  /* 0x000000d500007211 */ /* 0x000fc800078ff0ff */
[C---:B------:R-:W-:Y:S01]  /*ecb0*/  ISETP.GE.AND P3, PT, R0.reuse, UR8, PT ;  /* 0x0000000800007c0c */ /* 0x040fe2000bf66270 */
[----:B------:R-:W-:-:S05]  /*ecc0*/  VIADD R17, R0, 0x8 ;  /* 0x0000000800117836 */ /* 0x000fca0000000000 */
[----:B------:R-:W-:-:S07]  /*ecd0*/  ISETP.GE.AND P2, PT, R17, UR8, PT ;  /* 0x0000000811007c0c */ /* 0x000fce000bf46270 */
[----:B------:R-:W1:Y:S01]  /*ece0*/  @!P3 LDC.64 R12, c[0x0][0x420] ;  /* 0x00010800ff0cbb82 */ /* 0x000e620000000a00 */
[----:B------:R-:W-:-:S05]  /*ecf0*/  @!P3 IMAD R0, R0, UR5, RZ ;  /* 0x000000050000bc24 */ /* 0x000fca000f8e02ff */
[----:B------:R-:W-:Y:S01]  /*ed00*/  @!P2 IMAD R17, R17, UR5, RZ ;  /* 0x000000051111ac24 */ /* 0x000fe2000f8e02ff */
[C---:B------:R-:W-:Y:S01]  /*ed10*/  @!P3 IADD3 R2, P1, PT, R0.reuse, UR20, RZ ;  /* 0x000000140002bc10 */ /* 0x040fe2000ff3e0ff */
[----:B------:R-:W2:Y:S03]  /*ed20*/  @!P2 LDC.64 R6, c[0x0][0x420] ;  /* 0x00010800ff06ab82 */ /* 0x000ea60000000a00 */
        /* <DEDUP_REMOVED lines=9> */
.L_x_932:
[----:B------:R-:W-:Y:S05]  /*edc0*/  BSYNC.RECONVERGENT B0 ;  /* 0x0000000000007941 */ /* 0x000fea0003800200 */
.L_x_931:
[----:B------:R2:W5:Y:S01]  /*edd0*/  LDL R34, [R1+0x1c] ;  /* 0x00001c0001227983 */ /* 0x0005620000100800 */
[----:B------:R-:W3:Y:S03]  /*ede0*/  LDCU.64 UR4, c[0x0][0x410] ;  /* 0x00008200ff0477ac */ /* 0x000ee60008000a00 */
[----:B------:R2:W5:Y:S04]  /*edf0*/  LDL R35, [R1+0x20] ;  /* 0x0000200001237983 */ /* 0x0005680000100800 */
[----:B------:R2:W5:Y:S01]  /*ee00*/  LDL R36, [R1+0x24] ;  /* 0x0000240001247983 */ /* 0x0005620000100800 */
[----:B------:R-:W-:Y:S01]  /*ee10*/  LOP3.LUT R0, R14, 0x38, RZ, 0xc0, !PT ;  /* 0x000000380e007812 */ /* 0x000fe200078ec0ff */
[----:B-1----:R-:W-:Y:S01]  /*ee20*/  IMAD.MOV.U32 R7, RZ, RZ, RZ ;  /* 0x000000ffff077224 */ /* 0x002fe200078e00ff */
[----:B------:R-:W-:Y:S01]  /*ee30*/  SHF.R.U32.HI R6, RZ, 0x3, R4 ;  /* 0x00000003ff067819 */ /* 0x000fe20000011604 */
[----:B------:R2:W1:Y:S01]  /*ee40*/  LDS.128 R20, [R3] ;  /* 0x0000000003147984 */ /* 0x0004620000000c00 */
[----:B------:R-:W-:Y:S01]  /*ee50*/  IADD3 R12, P0, PT, R0, UR17, RZ ;  /* 0x00000011000c7c10 */ /* 0x000fe2000ff1e0ff */
[----:B------:R-:W-:Y:S01]  /*ee60*/  BSSY.RECONVERGENT B0, `(.L_x_933) ;  /* 0x0000024000007945 */ /* 0x000fe20003800200 */
[C---:B------:R-:W-:Y:S01]  /*ee70*/  IADD3 R4, PT, PT, R6.reuse, 0x20, RZ ;  /* 0x0000002006047810 */ /* 0x040fe20007ffe0ff */
[----:B------:R-:W-:Y:S01]  /*ee80*/  VIADD R5, R6, 0x10 ;  /* 0x0000001006057836 */ /* 0x000fe20000000000 */
[----:B------:R-:W-:Y:S01]  /*ee90*/  IADD3.X R13, PT, PT, RZ, UR12, RZ, P0, !PT ;  /* 0x0000000cff0d7c10 */ /* 0x000fe200087fe4ff */
[----:B------:R-:W-:Y:S01]  /*eea0*/  IMAD.WIDE.U32 R24, R24, 0x40, R6 ;  /* 0x0000004018187825 */ /* 0x000fe200078e0006 */
[----:B------:R-:W-:Y:S01]  /*eeb0*/  ISETP.GE.AND P3, PT, R6, UR8, PT ;  /* 0x0000000806007c0c */ /* 0x000fe2000bf66270 */
[----:B------:R2:W4:Y:S01]  /*eec0*/  LDS.128 R16, [R3+0x2000] ;  /* 0x0020000003107984 */ /* 0x0005220000000c00 */
[----:B------:R-:W-:Y:S01]  /*eed0*/  ISETP.GE.AND P2, PT, R5, UR8, PT ;  /* 0x0000000805007c0c */ /* 0x000fe2000bf46270 */
[----:B---3--:R-:W-:Y:S01]  /*eee0*/  IMAD.U32 R26, RZ, RZ, UR4 ;  /* 0x00000004ff1a7e24 */ /* 0x008fe2000f8e00ff */
[----:B------:R-:W-:Y:S01]  /*eef0*/  ISETP.GE.AND P1, PT, R4, UR8, PT ;  /* 0x0000000804007c0c */ /* 0x000fe2000bf26270 */
[----:B------:R-:W-:Y:S01]  /*ef00*/  VIADD R2, R6, 0x30 ;  /* 0x0000003006027836 */ /* 0x000fe20000000000 */
[----:B------:R-:W-:Y:S01]  /*ef10*/  MOV R28, UR5 ;  /* 0x00000005001c7c02 */ /* 0x000fe20008000f00 */
[----:B------:R-:W-:Y:S01]  /*ef20*/  IMAD.WIDE.U32 R26, R26, UR14, R12 ;  /* 0x0000000e1a1a7c25 */ /* 0x000fe2000f8e000c */
[----:B------:R2:W3:Y:S02]  /*ef30*/  LDS.128 R4, [R3+0x6000] ;  /* 0x0060000003047984 */ /* 0x0004e40000000c00 */
[----:B------:R-:W-:Y:S01]  /*ef40*/  ISETP.GE.AND P0, PT, R2, UR8, PT ;  /* 0x0000000802007c0c */ /* 0x000fe2000bf06270 */
[----:B------:R-:W-:Y:S01]  /*ef50*/  IMAD R29, R28, UR14, R27 ;  /* 0x0000000e1c1d7c24 */ /* 0x000fe2000f8e021b */
[----:B------:R2:W1:Y:S01]  /*ef60*/  LDS.128 R12, [R3+0x4000] ;  /* 0x00400000030c7984 */ /* 0x0004620000000c00 */
[----:B------:R-:W-:Y:S10]  /*ef70*/  @P3 BRA `(.L_x_934) ;  /* 0x0000000000483947 */ /* 0x000ff40003800000 */
[----:B------:R-:W2:Y:S01]  /*ef80*/  LDCU.64 UR6, c[0x0][0x408] ;  /* 0x00008100ff0677ac */ /* 0x000ea20008000a00 */
[----:B------:R-:W-:Y:S01]  /*ef90*/  IMAD.MOV.U32 R28, RZ, RZ, R26 ;  /* 0x000000ffff1c7224 */ /* 0x000fe200078e001a */
[----:B------:R-:W4:Y:S01]  /*efa0*/  LDCU.64 UR4, c[0x0][0x3f0] ;  /* 0x00007e00ff0477ac */ /* 0x000f220008000a00 */
[----:B------:R-:W4:Y:S01]  /*efb0*/  LDCU UR9, c[0x0][0x440] ;  /* 0x00008800ff0977ac */ /* 0x000f220008000800 */
[----:B--2---:R-:W-:Y:S02]  /*efc0*/  IMAD R2, R25, UR6, RZ ;  /* 0x0000000619027c24 */ /* 0x004fe4000f8e02ff */
[----:B------:R-:W-:-:S04]  /*efd0*/  IMAD.WIDE.U32 R30, R24, UR6, R28 ;  /* 0x00000006181e7c25 */ /* 0x000fc8000f8e001c */
[----:B------:R-:W-:Y:S01]  /*efe0*/  IMAD R2, R24, UR7, R2 ;  /* 0x0000000718027c24 */ /* 0x000fe2000f8e0202 */
[----:B----4-:R-:W-:Y:S02]  /*eff0*/  LEA R32, P3, R30, UR4, 0x1 ;  /* 0x000000041e207c11 */ /* 0x010fe4000f8608ff */
[----:B------:R-:W-:Y:S01]  /*f000*/  ISETP.GE.AND P6, PT, R0, UR9, PT ;  /* 0x0000000900007c0c */ /* 0x000fe2000bfc6270 */
[----:B------:R-:W-:Y:S01]  /*f010*/  IMAD.IADD R2, R2, 0x1, R31 ;  /* 0x0000000102027824 */ /* 0x000fe200078e021f */
[----:B-----5:R-:W-:Y:S02]  /*f020*/  ISETP.GE.AND P5, PT, R36, UR9, PT ;  /* 0x0000000924007c0c */ /* 0x020fe4000bfa6270 */
[----:B------:R-:W-:Y:S02]  /*f030*/  ISETP.GE.AND P4, PT, R35, UR9, PT ;  /* 0x0000000923007c0c */ /* 0x000fe4000bf86270 */
[----:B------:R-:W-:Y:S02]  /*f040*/  LEA.HI.X R33, R30, UR5, R2, 0x1, P3 ;  /* 0x000000051e217c11 */ /* 0x000fe400098f0c02 */
[----:B------:R-:W-:-:S05]  /*f050*/  ISETP.GE.AND P3, PT, R34, UR9, PT ;  /* 0x0000000922007c0c */ /* 0x000fca000bf66270 */
[----:B-1----:R1:W-:Y:S04]  /*f060*/  @!P6 STG.E.128 desc[UR22][R32.64], R20 ;  /* 0x000000142000e986 */ /* 0x0023e8000c101d16 */
[----:B------:R1:W-:Y:S04]  /*f070*/  @!P5 STG.E.128 desc[UR22][R32.64+0x80], R16 ;  /* 0x000080102000d986 */ /* 0x0003e8000c101d16 */
[----:B------:R1:W-:Y:S04]  /*f080*/  @!P4 STG.E.128 desc[UR22][R32.64+0x100], R12 ;  /* 0x0001000c2000c986 */ /* 0x0003e8000c101d16 */
[----:B---3--:R1:W-:Y:S02]  /*f090*/  @!P3 STG.E.128 desc[UR22][R32.64+0x180], R4 ;  /* 0x000180042000b986 */ /* 0x0083e4000c101d16 */
.L_x_934:
[----:B------:R-:W-:Y:S05]  /*f0a0*/  BSYNC.RECONVERGENT B0 ;  /* 0x0000000000007941 */ /* 0x000fea0003800200 */
.L_x_933:
[----:B-1----:R1:W1:Y:S01]  /*f0b0*/  LDS.128 R20, [R3+0x800] ;  /* 0x0008000003147984 */ /* 0x0022620000000c00 */
[----:B------:R-:W-:Y:S03]  /*f0c0*/  BSSY.RECONVERGENT B0, `(.L_x_935) ;  /* 0x000001a000007945 */ /* 0x000fe60003800200 */
[----:B----4-:R4:W1:Y:S04]  /*f0d0*/  LDS.128 R16, [R3+0x2800] ;  /* 0x0028000003107984 */ /* 0x0108680000000c00 */
[----:B------:R4:W1:Y:S04]  /*f0e0*/  LDS.128 R12, [R3+0x4800] ;  /* 0x00480000030c7984 */ /* 0x0008680000000c00 */
[----:B---3--:R4:W3:Y:S01]  /*f0f0*/  LDS.128 R4, [R3+0x6800] ;  /* 0x0068000003047984 */ /* 0x0088e20000000c00 */
[----:B------:R-:W-:Y:S05]  /*f100*/  @P2 BRA `(.L_x_936) ;  /* 0x0000000000542947 */ /* 0x000fea0003800000 */
[----:B------:R-:W2:Y:S01]  /*f110*/  LDCU.64 UR6, c[0x0][0x408] ;  /* 0x00008100ff0677ac */ /* 0x000ea20008000a00 */
[----:B------:R-:W-:Y:S01]  /*f120*/  IADD3 R30, P2, PT, R24, 0x10, RZ ;  /* 0x00000010181e7810 */ /* 0x000fe20007f5e0ff */
[----:B------:R-:W-:Y:S01]  /*f130*/  IMAD.MOV.U32 R32, RZ, RZ, R26 ;  /* 0x000000ffff207224 */ /* 0x000fe200078e001a */
[----:B------:R-:W4:Y:S01]  /*f140*/  LDCU UR9, c[0x0][0x440] ;  /* 0x00008800ff0977ac */ /* 0x000f220008000800 */
[----:B------:R-:W-:Y:S02]  /*f150*/  IMAD.MOV.U32 R33, RZ, RZ, R29 ;  /* 0x000000ffff217224 */ /* 0x000fe400078e001d */
[----:B------:R-:W-:Y:S01]  /*f160*/  IMAD.X R2, RZ, RZ, R25, P2 ;  /* 0x000000ffff027224 */ /* 0x000fe200010e0619 */
[----:B------:R-:W1:Y:S03]  /*f170*/  LDCU.64 UR4, c[0x0][0x3f0] ;  /* 0x00007e00ff0477ac */ /* 0x000e660008000a00 */
[----:B--2---:R-:W-:-:S02]  /*f180*/  IMAD R2, R2, UR6, RZ ;  /* 0x0000000602027c24 */ /* 0x004fc4000f8e02ff */
[----:B------:R-:W-:Y:S01]  /*f190*/  IMAD.WIDE.U32 R32, R30, UR6, R32 ;  /* 0x000000061e207c25 */ /* 0x000fe2000f8e0020 */
[----:B----4-:R-:W-:-:S03]  /*f1a0*/  ISETP.GE.AND P5, PT, R0, UR9, PT ;  /* 0x0000000900007c0c */ /* 0x010fc6000bfa6270 */
[----:B------:R-:W-:Y:S01]  /*f1b0*/  IMAD R2, R30, UR7, R2 ;  /* 0x000000071e027c24 */ /* 0x000fe2000f8e0202 */
[----:B-----5:R-:W-:Y:S02]  /*f1c0*/  ISETP.GE.AND P4, PT, R36, UR9, PT ;  /* 0x0000000924007c0c */ /* 0x020fe4000bf86270 */
[----:B------:R-:W-:Y:S01]  /*f1d0*/  ISETP.GE.AND P3, PT, R35, UR9, PT ;  /* 0x0000000923007c0c */ /* 0x000fe2000bf66270 */
[----:B------:R-:W-:Y:S01]  /*f1e0*/  IMAD.IADD R2, R2, 0x1, R33 ;  /* 0x0000000102027824 */ /* 0x000fe200078e0221 */
[----:B------:R-:W-:Y:S02]  /*f1f0*/  ISETP.GE.AND P2, PT, R34, UR9, PT ;  /* 0x0000000922007c0c */ /* 0x000fe4000bf46270 */
[----:B-1----:R-:W-:-:S04]  /*f200*/  LEA R30, P6, R32, UR4, 0x1 ;  /* 0x00000004201e7c11 */ /* 0x002fc8000f8c08ff */
[----:B------:R-:W-:-:S05]  /*f210*/  LEA.HI.X R31, R32, UR5, R2, 0x1, P6 ;  /* 0x00000005201f7c11 */ /* 0x000fca000b0f0c02 */
[----:B------:R1:W-:Y:S04]  /*f220*/  @!P5 STG.E.128 desc[UR22][R30.64], R20 ;  /* 0x000000141e00d986 */ /* 0x0003e8000c101d16 */
[----:B------:R1:W-:Y:S04]  /*f230*/  @!P4 STG.E.128 desc[UR22][R30.64+0x80], R16 ;  /* 0x000080101e00c986 */ /* 0x0003e8000c101d16 */
[----:B------:R1:W-:Y:S04]  /*f240*/  @!P3 STG.E.128 desc[UR22][R30.64+0x100], R12 ;  /* 0x0001000c1e00b986 */ /* 0x0003e8000c101d16 */
[----:B---3--:R1:W-:Y:S02]  /*f250*/  @!P2 STG.E.128 desc[UR22][R30.64+0x180], R4 ;  /* 0x000180041e00a986 */ /* 0x0083e4000c101d16 */
.L_x_936:
[----:B------:R-:W-:Y:S05]  /*f260*/  BSYNC.RECONVERGENT B0 ;  /* 0x0000000000007941 */ /* 0x000fea0003800200 */
.L_x_935:
[----:B-1----:R1:W1:Y:S01]  /*f270*/  LDS.128 R20, [R3+0x1000] ;  /* 0x0010000003147984 */ /* 0x0022620000000c00 */
[----:B------:R-:W-:Y:S03]  /*f280*/  BSSY.RECONVERGENT B0, `(.L_x_937) ;  /* 0x000001a000007945 */ /* 0x000fe60003800200 */
[----:B------:R1:W1:Y:S04]  /*f290*/  LDS.128 R16, [R3+0x3000] ;  /* 0x0030000003107984 */ /* 0x0002680000000c00 */
[----:B------:R1:W1:Y:S04]  /*f2a0*/  LDS.128 R12, [R3+0x5000] ;  /* 0x00500000030c7984 */ /* 0x0002680000000c00 */
[----:B---3--:R3:W1:Y:S01]  /*f2b0*/  LDS.128 R4, [R3+0x7000] ;  /* 0x0070000003047984 */ /* 0x0086620000000c00 */
[----:B------:R-:W-:Y:S05]  /*f2c0*/  @P1 BRA `(.L_x_938) ;  /* 0x0000000000541947 */ /* 0x000fea0003800000 */
[----:B------:R-:W2:Y:S01]  /*f2d0*/  LDCU.64 UR6, c[0x0][0x408] ;  /* 0x00008100ff0677ac */ /* 0x000ea20008000a00 */
[----:B------:R-:W-:Y:S01]  /*f2e0*/  IADD3 R30, P1, PT, R24, 0x20, RZ ;  /* 0x00000020181e7810 */ /* 0x000fe20007f3e0ff */
[----:B------:R-:W-:Y:S01]  /*f2f0*/  IMAD.MOV.U32 R32, RZ, RZ, R26 ;  /* 0x000000ffff207224 */ /* 0x000fe200078e001a */
[----:B------:R-:W4:Y:S01]  /*f300*/  LDCU UR9, c[0x0][0x440] ;  /* 0x00008800ff0977ac */ /* 0x000f220008000800 */
[----:B------:R-:W-:Y:S02]  /*f310*/  IMAD.MOV.U32 R33, RZ, RZ, R29 ;  /* 0x000000ffff217224 */ /* 0x000fe400078e001d */
[----:B------:R-:W-:Y:S01]  /*f320*/  IMAD.X R2, RZ, RZ, R25, P1 ;  /* 0x000000ffff027224 */ /* 0x000fe200008e0619 */
[----:B------:R-:W3:Y:S03]  /*f330*/  LDCU.64 UR4, c[0x0][0x3f0] ;  /* 0x00007e00ff0477ac */ /* 0x000ee60008000a00 */
        /* <DEDUP_REMOVED lines=8> */
[----:B---3--:R-:W-:-:S04]  /*f3c0*/  LEA R30, P5, R32, UR4, 0x1 ;  /* 0x00000004201e7c11 */ /* 0x008fc8000f8a08ff */
[----:B------:R-:W-:-:S05]  /*f3d0*/  LEA.HI.X R31, R32, UR5, R2, 0x1, P5 ;  /* 0x00000005201f7c11 */ /* 0x000fca000a8f0c02 */
[----:B-1----:R1:W-:Y:S04]  /*f3e0*/  @!P4 STG.E.128 desc[UR22][R30.64], R20 ;  /* 0x000000141e00c986 */ /* 0x0023e8000c101d16 */
[----:B------:R1:W-:Y:S04]  /*f3f0*/  @!P3 STG.E.128 desc[UR22][R30.64+0x80], R16 ;  /* 0x000080101e00b986 */ /* 0x0003e8000c101d16 */
[----:B------:R1:W-:Y:S04]  /*f400*/  @!P2 STG.E.128 desc[UR22][R30.64+0x100], R12 ;  /* 0x0001000c1e00a986 */ /* 0x0003e8000c101d16 */
[----:B------:R1:W-:Y:S02]  /*f410*/  @!P1 STG.E.128 desc[UR22][R30.64+0x180], R4 ;  /* 0x000180041e009986 */ /* 0x0003e4000c101d16 */
.L_x_938:
[----:B------:R-:W-:Y:S05]  /*f420*/  BSYNC.RECONVERGENT B0 ;  /* 0x0000000000007941 */ /* 0x000fea0003800200 */
.L_x_937:
[----:B-1----:R1:W1:Y:S04]  /*f430*/  LDS.128 R12, [R3+0x3800] ;  /* 0x00380000030c7984 */ /* 0x0022680000000c00 */
[----:B------:R1:W1:Y:S01]  /*f440*/  LDS.128 R4, [R3+0x5800] ;  /* 0x0058000003047984 */ /* 0x0002620000000c00 */
[----:B------:R-:W-:Y:S05]  /*f450*/  @P0 EXIT ;  /* 0x000000000000094d */ /* 0x000fea0003800000 */
[----:B------:R-:W2:Y:S01]  /*f460*/  LDCU.64 UR6, c[0x0][0x408] ;  /* 0x00008100ff0677ac */ /* 0x000ea20008000a00 */
[----:B------:R-:W-:Y:S01]  /*f470*/  IADD3 R2, P0, PT, R24, 0x30, RZ ;  /* 0x0000003018027810 */ /* 0x000fe20007f1e0ff */
[----:B------:R1:W1:Y:S01]  /*f480*/  LDS.128 R16, [R3+0x7800] ;  /* 0x0078000003107984 */ /* 0x0002620000000c00 */
[----:B------:R-:W-:Y:S01]  /*f490*/  IMAD.MOV.U32 R20, RZ, RZ, R26 ;  /* 0x000000ffff147224 */ /* 0x000fe200078e001a */
[----:B------:R-:W1:Y:S01]  /*f4a0*/  LDCU.64 UR4, c[0x0][0x3f0] ;  /* 0x00007e00ff0477ac */ /* 0x000e620008000a00 */
[----:B------:R-:W-:Y:S01]  /*f4b0*/  IMAD.MOV.U32 R21, RZ, RZ, R29 ;  /* 0x000000ffff157224 */ /* 0x000fe200078e001d */
[----:B------:R-:W1:Y:S01]  /*f4c0*/  LDCU UR8, c[0x0][0x440] ;  /* 0x00008800ff0877ac */ /* 0x000e620008000800 */
[----:B--2---:R-:W-:-:S04]  /*f4d0*/  IMAD.WIDE.U32 R20, R2, UR6, R20 ;  /* 0x0000000602147c25 */ /* 0x004fc8000f8e0014 */
[----:B-1-34-:R-:W-:Y:S01]  /*f4e0*/  IMAD.X R3, RZ, RZ, R25, P0 ;  /* 0x000000ffff037224 */ /* 0x01afe200000e0619 */
[----:B------:R-:W-:Y:S02]  /*f4f0*/  ISETP.GE.AND P3, PT, R0, UR8, PT ;  /* 0x0000000800007c0c */ /* 0x000fe4000bf66270 */
[----:B-----5:R-:W-:Y:S01]  /*f500*/  ISETP.GE.AND P2, PT, R36, UR8, PT ;  /* 0x0000000824007c0c */ /* 0x020fe2000bf46270 */
[----:B------:R-:W-:Y:S01]  /*f510*/  IMAD R3, R3, UR6, RZ ;  /* 0x0000000603037c24 */ /* 0x000fe2000f8e02ff */
[----:B------:R-:W-:-:S03]  /*f520*/  ISETP.GE.AND P1, PT, R35, UR8, PT ;  /* 0x0000000823007c0c */ /* 0x000fc6000bf26270 */
[----:B------:R-:W-:Y:S01]  /*f530*/  IMAD R3, R2, UR7, R3 ;  /* 0x0000000702037c24 */ /* 0x000fe2000f8e0203 */
[----:B------:R-:W-:-:S03]  /*f540*/  LEA R2, P0, R20, UR4, 0x1 ;  /* 0x0000000414027c11 */ /* 0x000fc6000f8008ff */
[----:B------:R-:W-:-:S05]  /*f550*/  IMAD.IADD R3, R3, 0x1, R21 ;  /* 0x0000000103037824 */ /* 0x000fca00078e0215 */
[----:B------:R-:W-:Y:S02]  /*f560*/  LEA.HI.X R3, R20, UR5, R3, 0x1, P0 ;  /* 0x0000000514037c11 */ /* 0x000fe400080f0c03 */
[----:B------:R-:W-:-:S03]  /*f570*/  ISETP.GE.AND P0, PT, R34, UR8, PT ;  /* 0x0000000822007c0c */ /* 0x000fc6000bf06270 */
[----:B------:R1:W-:Y:S04]  /*f580*/  @!P3 STG.E.128 desc[UR22][R2.64], R8 ;  /* 0x000000080200b986 */ /* 0x0003e8000c101d16 */
[----:B------:R1:W-:Y:S04]  /*f590*/  @!P2 STG.E.128 desc[UR22][R2.64+0x80], R12 ;  /* 0x0000800c0200a986 */ /* 0x0003e8000c101d16 */
[----:B------:R1:W-:Y:S02]  /*f5a0*/  @!P1 STG.E.128 desc[UR22][R2.64+0x100], R4 ;  /* 0x0001000402009986 */ /* 0x0003e4000c101d16 */
[----:B------:R-:W-:Y:S05]  /*f5b0*/  @P0 EXIT ;  /* 0x000000000000094d */ /* 0x000fea0003800000 */
[----:B------:R-:W-:Y:S01]  /*f5c0*/  STG.E.128 desc[UR22][R2.64+0x180], R16 ;  /* 0x0001801002007986 */ /* 0x000fe2000c101d16 */
[----:B------:R-:W-:Y:S05]  /*f5d0*/  EXIT ;  /* 0x000000000000794d */ /* 0x000fea0003800000 */
.L_x_939:
        /* <DEDUP_REMOVED lines=10> */
.L_x_2350:


//--------------------- .text._ZN5flash16flash_fwd_kernelI23Flash_fwd_kernel_traitsILi256ELi64ELi64ELi4ELb0ELb0EN7cutlass6half_tE19Flash_kernel_traitsILi256ELi64ELi64ELi4ES3_EELb0ELb0ELb0ELb0ELb0ELb0ELb1ELb0EEEvNS_16Flash_fwd_paramsE --------------------------
	.section	.text._ZN5flash16flash_fwd_kernelI23Flash_fwd_kernel_traitsILi256ELi64ELi64ELi4ELb0ELb0EN7cutlass6half_tE19Flash_kernel_traitsILi256ELi64ELi64ELi4ES3_EELb0ELb0ELb0ELb0ELb0ELb0ELb1ELb0EEEvNS_16Flash_fwd_paramsE,"ax",@progbits
	.align	128
        .global         _ZN5flash16flash_fwd_kernelI23Flash_fwd_kernel_traitsILi256ELi64ELi64ELi4ELb0ELb0EN7cutlass6half_tE19Flash_kernel_traitsILi256ELi64ELi64ELi4ES3_EELb0ELb0ELb0ELb0ELb0ELb0ELb1ELb0EEEvNS_16Flash_fwd_paramsE
        .type           _ZN5flash16flash_fwd_kernelI23Flash_fwd_kernel_traitsILi256ELi64ELi64ELi4ELb0ELb0EN7cutlass6half_tE19Flash_kernel_traitsILi256ELi64ELi64ELi4ES3_EELb0ELb0ELb0ELb0ELb0ELb0ELb1ELb0EEEvNS_16Flash_fwd_paramsE,@function
        .size           _ZN5flash16flash_fwd_kernelI23Flash_fwd_kernel_traitsILi256ELi64ELi64ELi4ELb0ELb0EN7cutlass6half_tE19Flash_kernel_traitsILi256ELi64ELi64ELi4ES3_EELb0ELb0ELb0ELb0ELb0ELb0ELb1ELb0EEEvNS_16Flash_fwd_paramsE,(.L_x_2351 - _ZN5flash16flash_fwd_kernelI23Flash_fwd_kernel_traitsILi256ELi64ELi64ELi4ELb0ELb0EN7cutlass6half_tE19Flash_kernel_traitsILi256ELi64ELi64ELi4ES3_EELb0ELb0ELb0ELb0ELb0ELb0ELb1ELb0EEEvNS_16Flash_fwd_paramsE)
        .other          _ZN5flash16flash_fwd_kernelI23Flash_fwd_kernel_traitsILi256ELi64ELi64ELi4ELb0ELb0EN7cutlass6half_tE19Flash_kernel_traitsILi256ELi64ELi64ELi4ES3_EELb0ELb0ELb0ELb0ELb0ELb0ELb1ELb0EEEvNS_16Flash_fwd_paramsE,@"STO_CUDA_ENTRY STV_DEFAULT"
_ZN5flash16flash_fwd_kernelI23Flash_fwd_kernel_traitsILi256ELi64ELi64ELi4ELb0ELb0EN7cutlass6half_tE19Flash_kernel_traitsILi256ELi64ELi64ELi4ES3_EELb0ELb0ELb0ELb0ELb0ELb0ELb1ELb0EEEvNS_16Flash_fwd_paramsE:
.text._ZN5flash16flash_fwd_kernelI23Flash_fwd_kernel_traitsILi256ELi64ELi64ELi4ELb0ELb0EN7cutlass6half_tE19Flash_kernel_traitsILi256ELi64ELi64ELi4ES3_EELb0ELb0ELb0ELb0ELb0ELb0ELb1ELb0EEEvNS_16Flash_fwd_paramsE:
        /* <DEDUP_REMOVED lines=77> */
.L_x_940:
        /* <DEDUP_REMOVED lines=35> */
.L_x_942:
        /* <DEDUP_REMOVED lines=56> */
.L_x_944:
[----:B------:R-:W-:Y:S05]  /*0a80*/  BSYNC.RECONVERGENT B0 ;  /* 0x0000000000007941 */ /* 0x000fea0003800200 */
.L_x_943:
        /* <DEDUP_REMOVED lines=25> */
.L_x_946:
[----:B------:R-:W-:Y:S05]  /*0c20*/  BSYNC.RECONVERGENT B0 ;  /* 0x0000000000007941 */ /* 0x000fea0003800200 */
.L_x_945:
        /* <DEDUP_REMOVED lines=24> */
.L_x_948:
[----:B------:R-:W-:Y:S05]  /*0db0*/  BSYNC.RECONVERGENT B0 ;  /* 0x0000000000007941 */ /* 0x000fea0003800200 */
.L_x_947:
        /* <DEDUP_REMOVED lines=26> */
.L_x_950:
[----:B------:R-:W-:Y:S05]  /*0f60*/  BSYNC.RECONVERGENT B0 ;  /* 0x0000000000007941 */ /* 0x000fea0003800200 */
.L_x_949:
        /* <DEDUP_REMOVED lines=10> */
.L_x_952:
[----:B------:R-:W-:Y:S05]  /*1010*/  BSYNC.RECONVERGENT B0 ;  /* 0x0000000000007941 */ /* 0x000fea0003800200 */
.L_x_951:
        /* <DEDUP_REMOVED lines=10> */
.L_x_954:
[----:B------:R-:W-:Y:S05]  /*10c0*/  BSYNC.RECONVERGENT B0 ;  /* 0x0000000000007941 */ /* 0x000fea0003800200 */
.L_x_953:
        /* <DEDUP_REMOVED lines=10> */
.L_x_956:
[----:B------:R-:W-:Y:S05]  /*1170*/  BSYNC.RECONVERGENT B0 ;  /* 0x0000000000007941 */ /* 0x000fea0003800200 */
.L_x_955:
        /* <DEDUP_REMOVED lines=10> */
.L_x_941:
        /* <DEDUP_REMOVED lines=22> */
.L_x_957:
[----:B------:R-:W1:Y:S01]  /*1380*/  LDCU.64 UR10, c[0x0][0x3b8] ;  /* 0x00007700ff0a77ac */ /* 0x000e620008000a00 */
[----:B------:R-:W-:-:S04]  /*1390*/  UIADD3 UR6, UPT, UPT, UR13, UR14, URZ ;  /* 0x0000000e0d067290 */ /* 0x000fc8000fffe0ff */
[----:B-1----:R-:W-:Y:S02]  /*13a0*/  UIMAD.WIDE.U32 UR16, UR6, UR10, URZ ;  /* 0x0000000a061072a5 */ /* 0x002fe4000f8e00ff */
[----:B------:R-:W-:-:S04]  /*13b0*/  UIMAD UR6, UR6, UR11, URZ ;  /* 0x0000000b060672a4 */ /* 0x000fc8000f8e02ff */
[----:B------:R-:W-:Y:S02]  /*13c0*/  UIADD3 UR6, UPT, UPT, UR17, UR6, URZ ;  /* 0x0000000611067290 */ /* 0x000fe4000fffe0ff */
.L_x_958:
        /* <DEDUP_REMOVED lines=38> */
.L_x_959:
[----:B------:R-:W1:Y:S01]  /*1630*/  LDCU.64 UR8, c[0x0][0x3c0] ;  /* 0x00007800ff0877ac */ /* 0x000e620008000a00 */
[----:B------:R-:W-:-:S04]  /*1640*/  UIADD3 UR13, UPT, UPT, UR13, UR14, URZ ;  /* 0x0000000e0d0d7290 */ /* 0x000fc8000fffe0ff */
[----:B-1----:R-:W-:Y:S02]  /*1650*/  UIMAD.WIDE.U32 UR4, UR13, UR8, URZ ;  /* 0x000000080d0472a5 */ /* 0x002fe4000f8e00ff */
[----:B------:R-:W-:-:S04]  /*1660*/  UIMAD UR13, UR13, UR9, URZ ;  /* 0x000000090d0d72a4 */ /* 0x000fc8000f8e02ff */
[----:B------:R-:W-:-:S12]  /*1670*/  UIADD3 UR5, UPT, UPT, UR5, UR13, URZ ;  /* 0x0000000d05057290 */ /* 0x000fd8000fffe0ff */
.L_x_960:
[----:B------:R-:W-:Y:S01]  /*1680*/  IMAD.SHL.U32 R241, R222, 0x8, RZ ;  /* 0x00000008def17824 */ /* 0x000fe200078e00ff */
[----:B------:R-:W-:Y:S01]  /*1690*/  SHF.R.U32.HI R0, RZ, 0x3, R222 ;  /* 0x00000003ff007819 */ /* 0x000fe200000116de */
[----:B------:R-:W1:Y:S01]  /*16a0*/  LDCU.64 UR14, c[0x0][0x390] ;  /* 0x00007200ff0e77ac */ /* 0x000e620008000a00 */
[----:B------:R-:W-:Y:S01]  /*16b0*/  SHF.R.S32.HI R11, RZ, 0x1f, R2 ;  /* 0x0000001fff0b7819 */ /* 0x000fe20000011402 */
[----:B------:R-:W2:Y:S01]  /*16c0*/  S2R R9, SR_CTAID.X ;  /* 0x0000000000097919 */ /* 0x000ea20000002500 */
[C---:B------:R-:W-:Y:S01]  /*16d0*/  LOP3.LUT R223, R241.reuse, 0x38, RZ, 0xc0, !PT ;  /* 0x00000038f1df7812 */ /* 0x040fe200078ec0ff */
[----:B------:R-:W3:Y:S01]  /*16e0*/  S2UR UR28, SR_CgaCtaId ;  /* 0x00000000001c79c3 */ /* 0x000ee20000008800 */
[----:B------:R-:W-:Y:S01]  /*16f0*/  LOP3.LUT R3, R241, 0x1f8, RZ, 0xc0, !PT ;  /* 0x000001f8f1037812 */ /* 0x000fe200078ec0ff */
[----:B------:R-:W4:Y:S01]  /*1700*/  LDCU.64 UR12, c[0x0][0x3c8] ;  /* 0x00007900ff0c77ac */ /* 0x000f220008000a00 */
[C---:B------:R-:W-:Y:S01]  /*1710*/  IADD3 R4, P1, PT, R223.reuse, UR16, RZ ;  /* 0x00000010df047c10 */ /* 0x040fe2000ff3e0ff */
[----:B------:R-:W-:Y:S01]  /*1720*/  BSSY.RECONVERGENT B0, `(.L_x_961) ;  /* 0x0000051000007945 */ /* 0x000fe20003800200 */
[----:B------:R-:W-:Y:S01]  /*1730*/  IADD3 R14, P0, PT, R223, UR4, RZ ;  /* 0x00000004df0e7c10 */ /* 0x000fe2000ff1e0ff */
[----:B------:R-:W5:Y:S01]  /*1740*/  LDCU.64 UR16, c[0x0][0x388] ;  /* 0x00007100ff1077ac */ /* 0x000f620008000a00 */
[----:B------:R-:W-:Y:S01]  /*1750*/  LOP3.LUT R7, R241, 0x1e00, RZ, 0xc0, !PT ;  /* 0x00001e00f1077812 */ /* 0x000fe200078ec0ff */
[----:B------:R-:W-:Y:S01]  /*1760*/  IMAD.X R5, RZ, RZ, UR6, P1 ;  /* 0x00000006ff057e24 */ /* 0x000fe200088e06ff */
[----:B------:R-:W-:Y:S01]  /*1770*/  LOP3.LUT R236, R3, 0x38, R222, 0x78, !PT ;  /* 0x0000003803ec7812 */ /* 0x000fe200078e78de */
[----:B------:R-:W-:Y:S01]  /*1780*/  IMAD.X R15, RZ, RZ, UR5, P0 ;  /* 0x00000005ff0f7e24 */ /* 0x000fe200080e06ff */
[----:B------:R-:W1:Y:S01]  /*1790*/  LDCU.128 UR4, c[0x0][0x3d0] ;  /* 0x00007a00ff0477ac */ /* 0x000e620008000c00 */
[----:B------:R-:W-:Y:S01]  /*17a0*/  IMAD.WIDE.U32 R4, R0, UR10, R4 ;  /* 0x0000000a00047c25 */ /* 0x000fe2000f8e0004 */
[----:B------:R-:W-:-:S02]  /*17b0*/  IADD3 R6, P0, PT, R223, UR26, RZ ;  /* 0x0000001adf067c10 */ /* 0x000fc4000ff1e0ff */
[----:B------:R-:W-:Y:S01]  /*17c0*/  LOP3.LUT R236, R236, R7, RZ, 0xfc, !PT ;  /* 0x00000007ecec7212 */ /* 0x000fe200078efcff */
[C---:B------:R-:W-:Y:S01]  /*17d0*/  IMAD.WIDE.U32 R14, R0.reuse, UR8, R14 ;  /* 0x00000008000e7c25 */ /* 0x040fe2000f8e000e */
[C---:B------:R-:W-:Y:S02]  /*17e0*/  LOP3.LUT R240, R223.reuse, 0x40, RZ, 0xfc, !PT ;  /* 0x00000040dff07812 */ /* 0x040fe400078efcff */
[C---:B------:R-:W-:Y:S01]  /*17f0*/  LOP3.LUT R239, R223.reuse, 0x80, RZ, 0xfc, !PT ;  /* 0x00000080dfef7812 */ /* 0x040fe200078efcff */
[C---:B------:R-:W-:Y:S01]  /*1800*/  IMAD R5, R0.reuse, UR11, R5 ;  /* 0x0000000b00057c24 */ /* 0x040fe2000f8e0205 */
[----:B------:R-:W-:Y:S01]  /*1810*/  LOP3.LUT R238, R223, 0xc0, RZ, 0xfc, !PT ;  /* 0x000000c0dfee7812 */ /* 0x000fe200078efcff */
[----:B------:R-:W-:Y:S02]  /*1820*/  IMAD R15, R0, UR9, R15 ;  /* 0x00000009000f7c24 */ /* 0x000fe4000f8e020f */
[----:B------:R-:W-:Y:S02]  /*1830*/  IMAD.X R7, RZ, RZ, UR24, P0 ;  /* 0x00000018ff077e24 */ /* 0x000fe400080e06ff */
[----:B----4-:R-:W-:-:S02]  /*1840*/  IMAD.U32 R10, RZ, RZ, UR12 ;  /* 0x0000000cff0a7e24 */ /* 0x010fc4000f8e00ff */
[C---:B-1----:R-:W-:Y:S02]  /*1850*/  IMAD R13, R11.reuse, UR4, RZ ;  /* 0x000000040b0d7c24 */ /* 0x042fe4000f8e02ff */
[----:B------:R-:W-:Y:S02]  /*1860*/  IMAD R11, R11, UR6, RZ ;  /* 0x000000060b0b7c24 */ /* 0x000fe4000f8e02ff */
        /* <DEDUP_REMOVED lines=8> */
[----:B------:R-:W-:Y:S01]  /*18f0*/  IMAD.IADD R234, R5, 0x1, R13 ;  /* 0x0000000105ea7824 */ /* 0x000fe200078e020d */
[----:B------:R-:W-:Y:S01]  /*1900*/  LEA R233, P0, R2, UR14, 0x1 ;  /* 0x0000000e02e97c11 */ /* 0x000fe2000f8008ff */
[----:B------:R-:W-:Y:S01]  /*1910*/  UIADD3 UR14, UPT, UPT, -UR25, UR27, URZ ;  /* 0x0000001b190e7290 */ /* 0x000fe2000fffe1ff */
[----:B------:R-:W-:Y:S02]  /*1920*/  IMAD.IADD R232, R3, 0x1, R11 ;  /* 0x0000000103e87824 */ /* 0x000fe400078e020b */
[----:B------:R-:W-:Y:S01]  /*1930*/  IMAD.WIDE.U32 R10, R10, UR23, R6 ;  /* 0x000000170a0a7c25 */ /* 0x000fe2000f8e0006 */
[----:B------:R-:W-:-:S02]  /*1940*/  LEA.HI.X R234, R4, UR17, R234, 0x1, P1 ;  /* 0x0000001104ea7c11 */ /* 0x000fc400088f0cea */
[C---:B------:R-:W-:Y:S01]  /*1950*/  ISETP.GE.AND P2, PT, R0.reuse, UR14, PT ;  /* 0x0000000e00007c0c */ /* 0x040fe2000bf46270 */
[----:B------:R-:W-:Y:S01]  /*1960*/  IMAD.U32 R15, RZ, RZ, UR13 ;  /* 0x0000000dff0f7e24 */ /* 0x000fe2000f8e00ff */
[C---:B--2---:R-:W-:Y:S01]  /*1970*/  LEA R7, P1, R9.reuse, R0, 0x6 ;  /* 0x0000000009077211 */ /* 0x044fe200078230ff */
[----:B------:R-:W-:Y:S01]  /*1980*/  VIADD R5, R0, 0x10 ;  /* 0x0000001000057836 */ /* 0x000fe20000000000 */
[----:B------:R-:W-:Y:S01]  /*1990*/  LEA.HI.X R232, R2, UR15, R232, 0x1, P0 ;  /* 0x0000000f02e87c11 */ /* 0x000fe200080f0ce8 */
[C---:B------:R-:W-:Y:S01]  /*19a0*/  VIADD R4, R0.reuse, 0x20 ;  /* 0x0000002000047836 */ /* 0x040fe20000000000 */
[----:B------:R-:W-:Y:S01]  /*19b0*/  LEA.HI.X R6, R9, RZ, RZ, 0x6, P1 ;  /* 0x000000ff09067211 */ /* 0x000fe200008f34ff */
[----:B------:R-:W-:Y:S01]  /*19c0*/  IMAD R15, R15, UR23, R11 ;  /* 0x000000170f0f7c24 */ /* 0x000fe2000f8e020b */
[----:B------:R-:W-:Y:S01]  /*19d0*/  ISETP.GE.AND P0, PT, R5, UR14, PT ;  /* 0x0000000e05007c0c */ /* 0x000fe2000bf06270 */
[----:B------:R-:W-:Y:S01]  /*19e0*/  VIADD R3, R0, 0x30 ;  /* 0x0000003000037836 */ /* 0x000fe20000000000 */
[----:B------:R-:W-:-:S03]  /*19f0*/  ISETP.GE.AND P6, PT, R4, UR14, PT ;  /* 0x0000000e04007c0c */ /* 0x000fc6000bfc6270 */
        /* <DEDUP_REMOVED lines=35> */
.L_x_962:
[----:B------:R-:W-:Y:S05]  /*1c30*/  BSYNC.RECONVERGENT B0 ;  /* 0x0000000000007941 */ /* 0x000fea0003800200 */
.L_x_961:
        /* <DEDUP_REMOVED lines=40> */
.L_x_964:
[----:B------:R-:W-:Y:S05]  /*1ec0*/  BSYNC.RECONVERGENT B0 ;  /* 0x0000000000007941 */ /* 0x000fea0003800200 */
.L_x_963:
        /* <DEDUP_REMOVED lines=39> */
.L_x_966:
[----:B------:R-:W-:Y:S05]  /*2140*/  BSYNC.RECONVERGENT B0 ;  /* 0x0000000000007941 */ /* 0x000fea0003800200 */
.L_x_965:
        /* <DEDUP_REMOVED lines=39> */
.L_x_968:
[----:B------:R-:W-:Y:S05]  /*23c0*/  BSYNC.RECONVERGENT B0 ;  /* 0x0000000000007941 */ /* 0x000fea0003800200 */
.L_x_967:
        /* <DEDUP_REMOVED lines=43> */
.L_x_970:
[----:B------:R-:W-:Y:S05]  /*2680*/  BSYNC.RECONVERGENT B0 ;  /* 0x0000000000007941 */ /* 0x000fea0003800200 */
.L_x_969:
        /* <DEDUP_REMOVED lines=37> */
.L_x_972:
[----:B------:R-:W-:Y:S05]  /*28e0*/  BSYNC.RECONVERGENT B0 ;  /* 0x0000000000007941 */ /* 0x000fea0003800200 */
.L_x_971:
        /* <DEDUP_REMOVED lines=37> */
.L_x_974:
[----:B------:R-:W-:Y:S05]  /*2b40*/  BSYNC.RECONVERGENT B0 ;  /* 0x0000000000007941 */ /* 0x000fea0003800200 */
.L_x_973:
        /* <DEDUP_REMOVED lines=37> */
.L_x_976:
[----:B------:R-:W-:Y:S05]  /*2da0*/  BSYNC.RECONVERGENT B0 ;  /* 0x0000000000007941 */ /* 0x000fea0003800200 */
.L_x_975:
        /* <DEDUP_REMOVED lines=45> */
.L_x_978:
[----:B------:R1:W-:Y:S04]  /*3080*/  STS.128 [R236+0x10000], RZ ;  /* 0x010000ffec007388 */ /* 0x0003e80000000c00 */
[----:B------:R1:W-:Y:S04]  /*3090*/  STS.128 [R236+0x12000], RZ ;  /* 0x012000ffec007388 */ /* 0x0003e80000000c00 */
[----:B------:R1:W-:Y:S04]  /*30a0*/  STS.128 [R236+0x14000], RZ ;  /* 0x014000ffec007388 */ /* 0x0003e80000000c00 */
[----:B------:R1:W-:Y:S02]  /*30b0*/  STS.128 [R236+0x16000], RZ ;  /* 0x016000ffec007388 */ /* 0x0003e40000000c00 */
.L_x_979:
[----:B------:R-:W-:Y:S05]  /*30c0*/  BSYNC.RECONVERGENT B0 ;  /* 0x0000000000007941 */ /* 0x000fea0003800200 */
.L_x_977:
[----:B------:R-:W-:Y:S01]  /*30d0*/  ISETP.GE.AND P0, PT, R5, UR6, PT ;  /* 0x0000000605007c0c */ /* 0x000fe2000bf06270 */
[C---:B------:R-:W-:Y:S01]  /*30e0*/  IMAD.SHL.U32 R225, R222.reuse, 0x20, RZ ;  /* 0x00000020dee17824 */ /* 0x040fe200078e00ff */
[----:B------:R-:W-:Y:S01]  /*30f0*/  LOP3.LUT R5, R222, 0x8, RZ, 0xc0, !PT ;  /* 0x00000008de057812 */ /* 0x000fe200078ec0ff */
[----:B------:R-:W-:Y:S01]  /*3100*/  BSSY.RECONVERGENT B0, `(.L_x_980) ;  /* 0x000002c000007945 */ /* 0x000fe20003800200 */
[----:B------:R-:W-:Y:S02]  /*3110*/  LOP3.LUT R87, R2, 0x400, RZ, 0xc0, !PT ;  /* 0x0000040002577812 */ /* 0x000fe400078ec0ff */
[----:B----4-:R-:W-:Y:S02]  /*3120*/  LOP3.LUT R6, R0, R5, RZ, 0x3c, !PT ;  /* 0x0000000500067212 */ /* 0x010fe400078e3cff */
        /* <DEDUP_REMOVED lines=41> */
.L_x_981:
[----:B------:R-:W-:Y:S05]  /*33c0*/  BSYNC.RECONVERGENT B0 ;  /* 0x0000000000007941 */ /* 0x000fea0003800200 */
.L_x_980:
        /* <DEDUP_REMOVED lines=41> */
.L_x_983:
[----:B------:R-:W-:Y:S05]  /*3660*/  BSYNC.RECONVERGENT B0 ;  /* 0x0000000000007941 */ /* 0x000fea0003800200 */
.L_x_982:
        /* <DEDUP_REMOVED lines=41> */
.L_x_985:
[----:B------:R-:W-:Y:S05]  /*3900*/  BSYNC.RECONVERGENT B0 ;  /* 0x0000000000007941 */ /* 0x000fea0003800200 */
.L_x_984:
[----:B------:R-:W-:Y:S01]  /*3910*/  LDSM.16.M88.4 R48, [R90] ;  /* 0x000000005a30783b */ /* 0x000fe20000000200 */
[----:B------:R-:W-:Y:S01]  /*3920*/  IMAD.MOV.U32 R81, RZ, RZ, 0x20 ;  /* 0x00000020ff517424 */ /* 0x000fe200078e00ff */
[C---:B------:R-:W-:Y:S01]  /*3930*/  LOP3.LUT P2, RZ, R222.reuse, 0x2, RZ, 0xc0, !PT ;  /* 0x00000002deff7812 */ /* 0x040fe2000784c0ff */
[----:B------:R-:W-:Y:S01]  /*3940*/  VIADD R80, R87, UR5 ;  /* 0x0000000557507c36 */ /* 0x000fe20008000000 */
[----:B------:R-:W5:Y:S01]  /*3950*/  LDSM.16.M88.4 R32, [R87+UR5+0x8000] ;  /* 0x008000055720783b */ /* 0x000f620008000200 */
[----:B------:R-:W-:Y:S01]  /*3960*/  IMAD.MOV.U32 R83, RZ, RZ, 0x40 ;  /* 0x00000040ff537424 */ /* 0x000fe200078e00ff */
[----:B------:R-:W-:Y:S01]  /*3970*/  SEL R81, R81, 0xffffffe0, !P2 ;  /* 0xffffffe051517807 */ /* 0x000fe20005000000 */
[----:B------:R-:W4:Y:S01]  /*3980*/  LDCU UR4, c[0x0][0x50c] ;  /* 0x0000a180ff0477ac */ /* 0x000f220008000800 */
[----:B------:R-:W4:Y:S01]  /*3990*/  LDSM.16.M88.4 R24, [R87+UR5+0x8800] ;  /* 0x008800055718783b */ /* 0x000f220008000200 */
[----:B------:R-:W-:Y:S02]  /*39a0*/  LOP3.LUT P0, RZ, R222, 0x4, RZ, 0xc0, !PT ;  /* 0x00000004deff7812 */ /* 0x000fe4000780c0ff */
[--C-:B------:R-:W-:Y:S01]  /*39b0*/  IMAD.IADD R88, R90, 0x1, R81.reuse ;  /* 0x000000015a587824 */ /* 0x100fe200078e0251 */
[----:B------:R-:W4:Y:S01]  /*39c0*/  LDSM.16.M88.4 R56, [R87+UR5+0x9000] ;  /* 0x009000055738783b */ /* 0x000f220008000200 */
[----:B------:R-:W-:Y:S01]  /*39d0*/  IMAD.IADD R82, R80, 0x1, R81 ;  /* 0x0000000150527824 */ /* 0x000fe200078e0251 */
[----:B------:R-:W-:Y:S01]  /*39e0*/  SEL R83, R83, 0xffffffc0, !P0 ;  /* 0xffffffc053537807 */ /* 0x000fe20004000000 */
[----:B------:R-:W-:Y:S01]  /*39f0*/  UISETP.GE.U32.AND UP1, UPT, UR22, 0x41, UPT ;  /* 0x000000411600788c */ /* 0x000fe2000bf26070 */
[----:B-1----:R-:W1:Y:S03]  /*3a00*/  LDSM.16.M88.4 R4, [R87+UR5+0x9800] ;  /* 0x009800055704783b */ /* 0x002e660008000200 */
[--C-:B------:R-:W-:Y:S01]  /*3a10*/  IMAD.IADD R86, R90, 0x1, R83.reuse ;  /* 0x000000015a567824 */ /* 0x100fe200078e0253 */
[----:B------:R-:W-:Y:S01]  /*3a20*/  LDSM.16.M88.4 R16, [R88] ;  /* 0x000000005810783b */ /* 0x000fe20000000200 */
[----:B------:R-:W-:-:S02]  /*3a30*/  IMAD.IADD R80, R80, 0x1, R83 ;  /* 0x0000000150507824 */ /* 0x000fc400078e0253 */
[C---:B------:R-:W-:Y:S01]  /*3a40*/  IMAD.IADD R84, R81.reuse, 0x1, R86 ;  /* 0x0000000151547824 */ /* 0x040fe200078e0256 */
[----:B------:R-:W1:Y:S01]  /*3a50*/  LDSM.16.M88.4 R36, [R82+0x8000] ;  /* 0x008000005224783b */ /* 0x000e620000000200 */
[----:B------:R-:W-:-:S03]  /*3a60*/  IMAD.IADD R3, R81, 0x1, R80 ;  /* 0x0000000151037824 */ /* 0x000fc600078e0250 */
[----:B------:R-:W1:Y:S04]  /*3a70*/  LDSM.16.M88.4 R44, [R82+0x8800] ;  /* 0x00880000522c783b */ /* 0x000e680000000200 */
[----:B------:R-:W1:Y:S04]  /*3a80*/  LDSM.16.M88.4 R64, [R82+0x9000] ;  /* 0x009000005240783b */ /* 0x000e680000000200 */
[----:B------:R-:W1:Y:S04]  /*3a90*/  LDSM.16.M88.4 R40, [R82+0x9800] ;  /* 0x009800005228783b */ /* 0x000e680000000200 */
[----:B------:R-:W-:Y:S01]  /*3aa0*/  LDSM.16.M88.4 R20, [R86] ;  /* 0x000000005614783b */ /* 0x000fe20000000200 */
[C---:B-----5:R-:W-:Y:S03]  /*3ab0*/  HMMA.16816.F32 R12, R48.reuse, R32, RZ ;  /* 0x00000020300c723c */ /* 0x060fe600000018ff */
[----:B--23--:R-:W2:Y:S04]  /*3ac0*/  LDSM.16.M88.4 R8, [R80+0x8000] ;  /* 0x008000005008783b */ /* 0x00cea80000000200 */
[----:B------:R-:W-:Y:S01]  /*3ad0*/  LDSM.16.M88.4 R68, [R90+0x2000] ;  /* 0x002000005a44783b */ /* 0x000fe20000000200 */
[C---:B----4-:R-:W-:Y:S03]  /*3ae0*/  HMMA.16816.F32 R28, R48.reuse, R24, RZ ;  /* 0x00000018301c723c */ /* 0x050fe600000018ff */
[----:B------:R-:W-:Y:S04]  /*3af0*/  LDSM.16.M88.4 R72, [R87+UR5+0xb800] ;  /* 0x00b800055748783b */ /* 0x000fe80008000200 */
[----:B------:R-:W-:Y:S01]  /*3b00*/  LDSM.16.M88.4 R76, [R3+0xc000] ;  /* 0x00c00000034c783b */ /* 0x000fe20000000200 */
[C---:B------:R-:W-:Y:S03]  /*3b10*/  HMMA.16816.F32 R60, R48.reuse, R56, RZ ;  /* 0x00000038303c723c */ /* 0x040fe600000018ff */
        /* <DEDUP_REMOVED lines=31> */
[----:B------:R-:W4:Y:S04]  /*3d10*/  LDSM.16.M88.4 R20, [R87+UR5+0xa000] ;  /* 0x00a000055714783b */ /* 0x000f280008000200 */
[----:B------:R-:W-:Y:S03]  /*3d20*/  LDSM.16.M88.4 R44, [R82+0xa000] ;  /* 0x00a00000522c783b */ /* 0x000fe60000000200 */
[C---:B--2---:R-:W-:Y:S08]  /*3d30*/  HMMA.16816.F32 R12, R8.reuse, R16, R12 ;  /* 0x00000010080c723c */ /* 0x044ff0000000180c */
[C---:B------:R-:W-:Y:S01]  /*3d40*/  HMMA.16816.F32 R32, R8.reuse, R18, R32 ;  /* 0x000000120820723c */ /* 0x040fe20000001820 */
[----:B------:R-:W2:Y:S07]  /*3d50*/  LDSM.16.M88.4 R16, [R87+UR5+0xa800] ;  /* 0x00a800055710783b */ /* 0x000eae0008000200 */
[C---:B-1----:R-:W-:Y:S08]  /*3d60*/  HMMA.16816.F32 R28, R8.reuse, R4, R28 ;  /* 0x00000004081c723c */ /* 0x042ff0000000181c */
[C---:B------:R-:W-:Y:S01]  /*3d70*/  HMMA.16816.F32 R24, R8.reuse, R6, R24 ;  /* 0x000000060818723c */ /* 0x040fe20000001818 */
[----:B------:R-:W1:Y:S07]  /*3d80*/  LDSM.16.M88.4 R4, [R87+UR5+0xb000] ;  /* 0x00b000055704783b */ /* 0x000e6e0008000200 */
[C---:B------:R-:W-:Y:S08]  /*3d90*/  HMMA.16816.F32 R60, R8.reuse, R40, R60 ;  /* 0x00000028083c723c */ /* 0x040ff0000000183c */
[C---:B------:R-:W-:Y:S01]  /*3da0*/  HMMA.16816.F32 R56, R8.reuse, R42, R56 ;  /* 0x0000002a0838723c */ /* 0x040fe20000001838 */
[----:B------:R-:W-:Y:S07]  /*3db0*/  LDSM.16.M88.4 R40, [R82+0xa800] ;  /* 0x00a800005228783b */ /* 0x000fee0000000200 */
[C---:B---3--:R-:W-:Y:S08]  /*3dc0*/  HMMA.16816.F32 R52, R8.reuse, R36, R52 ;  /* 0x000000240834723c */ /* 0x048ff00000001834 */
[----:B------:R-:W-:Y:S01]  /*3dd0*/  HMMA.16816.F32 R48, R8, R38, R48 ;  /* 0x000000260830723c */ /* 0x000fe20000001830 */
[----:B------:R-:W3:Y:S04]  /*3de0*/  LDSM.16.M88.4 R36, [R88+0x2000] ;  /* 0x002000005824783b */ /* 0x000ee80000000200 */
[----:B------:R-:W5:Y:S03]  /*3df0*/  LDSM.16.M88.4 R8, [R82+0xb000] ;  /* 0x00b000005208783b */ /* 0x000f660000000200 */
        /* <DEDUP_REMOVED lines=11> */
[----:B------:R-:W4:Y:S04]  /*3eb0*/  LDSM.16.M88.4 R72, [R80+0xb000] ;  /* 0x00b000005048783b */ /* 0x000f280000000200 */
[----:B------:R-:W-:Y:S03]  /*3ec0*/  LDSM.16.M88.4 R68, [R3+0xa800] ;  /* 0x00a800000344783b */ /* 0x000fe60000000200 */
[C---:B---3--:R-:W-:Y:S08]  /*3ed0*/  HMMA.16816.F32 R12, R36.reuse, R44, R12 ;  /* 0x0000002c240c723c */ /* 0x048ff0000000180c */
[C---:B------:R-:W-:Y:S01]  /*3ee0*/  HMMA.16816.F32 R32, R36.reuse, R46, R32 ;  /* 0x0000002e2420723c */ /* 0x040fe20000001820 */
[----:B------:R-:W-:Y:S07]  /*3ef0*/  LDSM.16.M88.4 R44, [R3+0xa000] ;  /* 0x00a00000032c783b */ /* 0x000fee0000000200 */
[C---:B------:R-:W-:Y:S08]  /*3f00*/  HMMA.16816.F32 R28, R36.reuse, R40, R28 ;  /* 0x00000028241c723c */ /* 0x040ff0000000181c */
        /* <DEDUP_REMOVED lines=14> */
[----:B------:R-:W1:Y:S07]  /*3ff0*/  LDSM.16.M88.4 R4, [R87+UR5+0xc000] ;  /* 0x00c000055704783b */ /* 0x000e6e0008000200 */
[C---:B----4-:R-:W-:Y:S08]  /*4000*/  HMMA.16816.F32 R60, R16.reuse, R72, R60 ;  /* 0x00000048103c723c */ /* 0x050ff0000000183c */
[C---:B------:R-:W-:Y:S01]  /*4010*/  HMMA.16816.F32 R56, R16.reuse, R74, R56 ;  /* 0x0000004a1038723c */ /* 0x040fe20000001838 */
[----:B------:R-:W-:Y:S07]  /*4020*/  LDSM.16.M88.4 R72, [R86+0x4000] ;  /* 0x004000005648783b */ /* 0x000fee0000000200 */
        /* <DEDUP_REMOVED lines=15> */
[----:B------:R-:W-:Y:S04]  /*4120*/  LDSM.16.M88.4 R8, [R88+0x4000] ;  /* 0x004000005808783b */ /* 0x000fe80000000200 */
[----:B------:R-:W-:Y:S03]  /*4130*/  LDSM.16.M88.4 R20, [R82+0xc000] ;  /* 0x00c000005214783b */ /* 0x000fe60000000200 */
[C---:B-1----:R-:W-:Y:S08]  /*4140*/  HMMA.16816.F32 R12, R36.reuse, R4, R12 ;  /* 0x00000004240c723c */ /* 0x042ff0000000180c */
[C---:B------:R-:W-:Y:S01]  /*4150*/  HMMA.16816.F32 R32, R36.reuse, R6, R32 ;  /* 0x000000062420723c */ /* 0x040fe20000001820 */
[----:B------:R-:W1:Y:S07]  /*4160*/  LDSM.16.M88.4 R4, [R82+0xc800] ;  /* 0x00c800005204783b */ /* 0x000e6e0000000200 */
[C---:B---3--:R-:W-:Y:S08]  /*4170*/  HMMA.16816.F32 R28, R36.reuse, R16, R28 ;  /* 0x00000010241c723c */ /* 0x048ff0000000181c */
[C---:B------:R-:W-:Y:S01]  /*4180*/  HMMA.16816.F32 R24, R36.reuse, R18, R24 ;  /* 0x000000122418723c */ /* 0x040fe20000001818 */
[----:B------:R-:W2:Y:S07]  /*4190*/  LDSM.16.M88.4 R16, [R82+0xd000] ;  /* 0x00d000005210783b */ /* 0x000eae0000000200 */
[C---:B----4-:R-:W-:Y:S08]  /*41a0*/  HMMA.16816.F32 R60, R36.reuse, R40, R60 ;  /* 0x00000028243c723c */ /* 0x050ff0000000183c */
[C---:B------:R-:W-:Y:S01]  /*41b0*/  HMMA.16816.F32 R56, R36.reuse, R42, R56 ;  /* 0x0000002a2438723c */ /* 0x040fe20000001838 */
[----:B------:R-:W-:Y:S07]  /*41c0*/  LDSM.16.M88.4 R40, [R82+0xd800] ;  /* 0x00d800005228783b */ /* 0x000fee0000000200 */
[C---:B-----5:R-:W-:Y:S08]  /*41d0*/  HMMA.16816.F32 R52, R36.reuse, R44, R52 ;  /* 0x0000002c2434723c */ /* 0x060ff00000001834 */
[----:B------:R-:W-:Y:S01]  /*41e0*/  HMMA.16816.F32 R48, R36, R46, R48 ;  /* 0x0000002e2430723c */ /* 0x000fe20000001830 */
[----:B------:R-:W3:Y:S04]  /*41f0*/  LDSM.16.M88.4 R36, [R80+0xc000] ;  /* 0x00c000005024783b */ /* 0x000ee80000000200 */
[----:B------:R-:W-:Y:S03]  /*4200*/  LDSM.16.M88.4 R44, [R84+0x4000] ;  /* 0x00400000542c783b */ /* 0x000fe60000000200 */
        /* <DEDUP_REMOVED lines=8> */
[----:B------:R-:W2:Y:S07]  /*4290*/  LDSM.16.M88.4 R16, [R87+UR5+0xe000] ;  /* 0x00e000055710783b */ /* 0x000eae0008000200 */
[C---:B---3--:R-:W-:Y:S08]  /*42a0*/  HMMA.16816.F32 R12, R72.reuse, R36, R12 ;  /* 0x00000024480c723c */ /* 0x048ff0000000180c */
[----:B------:R-:W-:Y:S01]  /*42b0*/  HMMA.16816.F32 R32, R72, R38, R32 ;  /* 0x000000264820723c */ /* 0x000fe20000001820 */
[----:B------:R-:W3:Y:S07]  /*42c0*/  LDSM.16.M88.4 R36, [R3+0xd000] ;  /* 0x00d000000324783b */ /* 0x000eee0000000200 */
[C---:B------:R-:W-:Y:S08]  /*42d0*/  HMMA.16816.F32 R52, R8.reuse, R40, R52 ;  /* 0x000000280834723c */ /* 0x040ff00000001834 */
[----:B------:R-:W-:Y:S01]  /*42e0*/  HMMA.16816.F32 R48, R8, R42, R48 ;  /* 0x0000002a0830723c */ /* 0x000fe20000001830 */
[----:B------:R-:W4:Y:S04]  /*42f0*/  LDSM.16.M88.4 R40, [R3+0xc800] ;  /* 0x00c800000328783b */ /* 0x000f280000000200 */
[----:B------:R-:W-:Y:S03]  /*4300*/  LDSM.16.M88.4 R8, [R88+0x6000] ;  /* 0x006000005808783b */ /* 0x000fe60000000200 */
[C---:B-1----:R-:W-:Y:S01]  /*4310*/  HMMA.16816.F32 R28, R72.reuse, R4, R28 ;  /* 0x00000004481c723c */ /* 0x042fe2000000181c */
[----:B------:R-:W-:Y:S07]  /*4320*/  LDSM.16.M88.4 R88, [R87+UR5+0xf000] ;  /* 0x00f000055758783b */ /* 0x000fee0008000200 */
[----:B------:R-:W-:Y:S01]  /*4330*/  HMMA.16816.F32 R24, R72, R6, R24 ;  /* 0x000000064818723c */ /* 0x000fe20000001818 */
[----:B------:R-:W1:Y:S07]  /*4340*/  LDSM.16.M88.4 R4, [R82+0xe000] ;  /* 0x00e000005204783b */ /* 0x000e6e0000000200 */
[----:B------:R-:W-:Y:S08]  /*4350*/  HMMA.16816.F32 R12, R44, R76, R12 ;  /* 0x0000004c2c0c723c */ /* 0x000ff0000000180c */
[C---:B------:R-:W-:Y:S08]  /*4360*/  HMMA.16816.F32 R60, R72.reuse, R68, R60 ;  /* 0x00000044483c723c */ /* 0x040ff0000000183c */
[----:B------:R-:W-:Y:S01]  /*4370*/  HMMA.16816.F32 R56, R72, R70, R56 ;  /* 0x000000464838723c */ /* 0x000fe20000001838 */
[----:B------:R-:W-:Y:S07]  /*4380*/  LDSM.16.M88.4 R68, [R80+0xe000] ;  /* 0x00e000005044783b */ /* 0x000fee0000000200 */
[----:B------:R-:W-:Y:S01]  /*4390*/  HMMA.16816.F32 R32, R44, R78, R32 ;  /* 0x0000004e2c20723c */ /* 0x000fe20000001820 */
[----:B------:R-:W-:Y:S07]  /*43a0*/  LDSM.16.M88.4 R76, [R84+0x6000] ;  /* 0x00600000544c783b */ /* 0x000fee0000000200 */
[C---:B------:R-:W-:Y:S08]  /*43b0*/  HMMA.16816.F32 R52, R72.reuse, R64, R52 ;  /* 0x000000404834723c */ /* 0x040ff00000001834 */
[----:B------:R-:W-:Y:S01]  /*43c0*/  HMMA.16816.F32 R48, R72, R66, R48 ;  /* 0x000000424830723c */ /* 0x000fe20000001830 */
[----:B------:R-:W-:Y:S04]  /*43d0*/  LDSM.16.M88.4 R72, [R86+0x6000] ;  /* 0x006000005648783b */ /* 0x000fe80000000200 */
[----:B------:R-:W-:Y:S03]  /*43e0*/  LDSM.16.M88.4 R64, [R3+0xd800] ;  /* 0x00d800000340783b */ /* 0x000fe60000000200 */
[----:B--2---:R-:W-:Y:S08]  /*43f0*/  HMMA.16816.F32 R12, R20, R16, R12 ;  /* 0x00000010140c723c */ /* 0x004ff0000000180c */
[C---:B---3--:R-:W-:Y:S08]  /*4400*/  HMMA.16816.F32 R60, R44.reuse, R36, R60 ;  /* 0x000000242c3c723c */ /* 0x048ff0000000183c */
[----:B------:R-:W-:Y:S01]  /*4410*/  HMMA.16816.F32 R56, R44, R38, R56 ;  /* 0x000000262c38723c */ /* 0x000fe20000001838 */
[----:B------:R-:W2:Y:S07]  /*4420*/  LDSM.16.M88.4 R36, [R87+UR5+0xe800] ;  /* 0x00e800055724783b */ /* 0x000eae0008000200 */
[----:B------:R-:W-:Y:S01]  /*4430*/  HMMA.16816.F32 R32, R20, R18, R32 ;  /* 0x000000121420723c */ /* 0x000fe20000001820 */
[----:B------:R-:W-:Y:S07]  /*4440*/  LDSM.16.M88.4 R16, [R82+0xe800] ;  /* 0x00e800005210783b */ /* 0x000fee0000000200 */
[C---:B----4-:R-:W-:Y:S08]  /*4450*/  HMMA.16816.F32 R28, R44.reuse, R40, R28 ;  /* 0x000000282c1c723c */ /* 0x050ff0000000181c */
[----:B------:R-:W-:Y:S01]  /*4460*/  HMMA.16816.F32 R24, R44, R42, R24 ;  /* 0x0000002a2c18723c */ /* 0x000fe20000001818 */
[----:B------:R-:W3:Y:S07]  /*4470*/  LDSM.16.M88.4 R40, [R3+0xe000] ;  /* 0x00e000000328783b */ /* 0x000eee0000000200 */
[C---:B-1----:R-:W-:Y:S08]  /*4480*/  HMMA.16816.F32 R12, R8.reuse, R4, R12 ;  /* 0x00000004080c723c */ /* 0x042ff0000000180c */
[----:B------:R-:W-:Y:S01]  /*4490*/  HMMA.16816.F32 R32, R8, R6, R32 ;  /* 0x000000060820723c */ /* 0x000fe20000001820 */
[----:B------:R-:W1:Y:S07]  /*44a0*/  LDSM.16.M88.4 R4, [R80+0xe800] ;  /* 0x00e800005004783b */ /* 0x000e6e0000000200 */
[----:B--2---:R-:W-:Y:S08]  /*44b0*/  HMMA.16816.F32 R28, R20, R36, R28 ;  /* 0x00000024141c723c */ /* 0x004ff0000000181c */
[C---:B------:R-:W-:Y:S08]  /*44c0*/  HMMA.16816.F32 R12, R72.reuse, R68, R12 ;  /* 0x00000044480c723c */ /* 0x040ff0000000180c */
[----:B------:R-:W-:Y:S08]  /*44d0*/  HMMA.16816.F32 R32, R72, R70, R32 ;  /* 0x000000464820723c */ /* 0x000ff00000001820 */
[----:B------:R-:W-:Y:S08]  /*44e0*/  HMMA.16816.F32 R24, R20, R38, R24 ;  /* 0x000000261418723c */ /* 0x000ff00000001818 */
[----:B---3--:R-:W-:Y:S08]  /*44f0*/  HMMA.16816.F32 R12, R76, R40, R12 ;  /* 0x000000284c0c723c */ /* 0x008ff0000000180c */
[----:B------:R-:W-:Y:S01]  /*4500*/  HMMA.16816.F32 R36, R8, R16, R28 ;  /* 0x000000100824723c */ /* 0x000fe2000000181c */
[----:B------:R-:W2:Y:S07]  /*4510*/  LDSM.16.M88.4 R28, [R3+0xe800] ;  /* 0x00e80000031c783b */ /* 0x000eae0000000200 */
[----:B------:R-:W-:Y:S01]  /*4520*/  HMMA.16816.F32 R32, R76, R42, R32 ;  /* 0x0000002a4c20723c */ /* 0x000fe20000001820 */
[----:B------:R-:W3:Y:S02]  /*4530*/  LDSM.16.M88.4 R40, [R82+0xf000] ;  /* 0x00f000005228783b */ /* 0x000ee40000000200 */
[----:B------:R-:W-:Y:S01]  /*4540*/  FMUL.FTZ R12, R12, UR4 ;  /* 0x000000040c0c7c20 */ /* 0x000fe20008410000 */
[----:B------:R-:W-:Y:S01]  /*4550*/  FMUL.FTZ R68, R14, UR4 ;  /* 0x000000040e447c20 */ /* 0x000fe20008410000 */
[----:B------:R-:W-:-:S03]  /*4560*/  FMUL.FTZ R69, R15, UR4 ;  /* 0x000000040f457c20 */ /* 0x000fc60008410000 */
[----:B------:R-:W-:Y:S01]  /*4570*/  HMMA.16816.F32 R24, R8, R18, R24 ;  /* 0x000000120818723c */ /* 0x000fe20000001818 */
[----:B------:R-:W-:Y:S01]  /*4580*/  LDSM.16.M88.4 R16, [R87+UR5+0xf800] ;  /* 0x00f800055710783b */ /* 0x000fe20008000200 */
[----:B------:R-:W4:Y:S06]  /*4590*/  MUFU.TANH R68, R68 ;  /* 0x0000004400447308 */ /* 0x000f2c0000002400 */
[----:B------:R-:W-:Y:S01]  /*45a0*/  HMMA.16816.F32 R52, R44, R64, R52 ;  /* 0x000000402c34723c */ /* 0x000fe20000001834 */
[----:B------:R-:W-:Y:S01]  /*45b0*/  FMUL.FTZ R65, R13, UR4 ;  /* 0x000000040d417c20 */ /* 0x000fe20008410000 */
[----:B------:R5:W-:Y:S01]  /*45c0*/  MUFU.TANH R64, R12 ;  /* 0x0000000c00407308 */ /* 0x000be20000002400 */
[----:B------:R-:W-:Y:S01]  /*45d0*/  FMUL.FTZ R32, R32, UR4 ;  /* 0x0000000420207c20 */ /* 0x000fe20008410000 */
[----:B------:R-:W-:Y:S01]  /*45e0*/  FMUL.FTZ R33, R33, UR4 ;  /* 0x0000000421217c20 */ /* 0x000fe20008410000 */
[----:B------:R-:W-:Y:S01]  /*45f0*/  FMUL.FTZ R34, R34, UR4 ;  /* 0x0000000422227c20 */ /* 0x000fe20008410000 */
[----:B------:R-:W-:-:S02]  /*4600*/  FMUL.FTZ R35, R35, UR4 ;  /* 0x0000000423237c20 */ /* 0x000fc40008410000 */
[----:B------:R-:W-:Y:S02]  /*4610*/  HMMA.16816.F32 R60, R20, R88, R60 ;  /* 0x00000058143c723c */ /* 0x000fe4000000183c */
[----:B------:R-:W-:Y:S06]  /*4620*/  MUFU.TANH R70, R32 ;  /* 0x0000002000467308 */ /* 0x000fec0000002400 */
[----:B-1----:R-:W-:Y:S02]  /*4630*/  HMMA.16816.F32 R36, R72, R4, R36 ;  /* 0x000000044824723c */ /* 0x002fe40000001824 */
[----:B------:R-:W-:Y:S01]  /*4640*/  MUFU.TANH R71, R33 ;  /* 0x0000002100477308 */ /* 0x000fe20000002400 */
[----:B-----5:R-:W1:Y:S05]  /*4650*/  LDSM.16.M88.4 R12, [R80+0xf000] ;  /* 0x00f00000500c783b */ /* 0x020e6a0000000200 */
[----:B------:R-:W-:Y:S02]  /*4660*/  HMMA.16816.F32 R56, R20, R90, R56 ;  /* 0x0000005a1438723c */ /* 0x000fe40000001838 */
[----:B------:R-:W-:Y:S06]  /*4670*/  MUFU.TANH R84, R34 ;  /* 0x0000002200547308 */ /* 0x000fec0000002400 */
[----:B------:R-:W-:Y:S01]  /*4680*/  HMMA.16816.F32 R24, R72, R6, R24 ;  /* 0x000000064818723c */ /* 0x000fe20000001818 */
[----:B------:R-:W5:Y:S01]  /*4690*/  LDSM.16.M88.4 R4, [R3+0xf000] ;  /* 0x00f000000304783b */ /* 0x000f620000000200 */
[----:B------:R-:W4:Y:S06]  /*46a0*/  MUFU.TANH R65, R65 ;  /* 0x0000004100417308 */ /* 0x000f2c0000002400 */
[----:B--2---:R-:W-:Y:S02]  /*46b0*/  HMMA.16816.F32 R36, R76, R28, R36 ;  /* 0x0000001c4c24723c */ /* 0x004fe40000001824 */
[----:B------:R-:W2:Y:S06]  /*46c0*/  MUFU.TANH R69, R69 ;  /* 0x0000004500457308 */ /* 0x000eac0000002400 */
[C---:B---3--:R-:W-:Y:S02]  /*46d0*/  HMMA.16816.F32 R60, R8.reuse, R40, R60 ;  /* 0x00000028083c723c */ /* 0x048fe4000000183c */
[----:B------:R3:W2:Y:S06]  /*46e0*/  MUFU.TANH R40, R35 ;  /* 0x0000002300287308 */ /* 0x0006ac0000002400 */
[----:B------:R-:W-:Y:S03]  /*46f0*/  HMMA.16816.F32 R56, R8, R42, R56 ;  /* 0x0000002a0838723c */ /* 0x000fe60000001838 */
[----:B------:R-:W-:Y:S01]  /*4700*/  FMUL.FTZ R36, R36, UR4 ;  /* 0x0000000424247c20 */ /* 0x000fe20008410000 */
[----:B------:R-:W-:Y:S01]  /*4710*/  FMUL.FTZ R38, R38, UR4 ;  /* 0x0000000426267c20 */ /* 0x000fe20008410000 */
[----:B------:R-:W-:-:S03]  /*4720*/  FMUL.FTZ R37, R37, UR4 ;  /* 0x0000000425257c20 */ /* 0x000fc60008410000 */
[----:B------:R-:W-:Y:S01]  /*4730*/  HMMA.16816.F32 R24, R76, R30, R24 ;  /* 0x0000001e4c18723c */ /* 0x000fe20000001818 */
[----:B------:R-:W4:Y:S01]  /*4740*/  LDSM.16.M88.4 R28, [R82+0xf800] ;  /* 0x00f80000521c783b */ /* 0x000f220000000200 */
[----:B------:R-:W-:Y:S03]  /*4750*/  MUFU.TANH R36, R36 ;  /* 0x0000002400247308 */ /* 0x000fe60000002400 */
[----:B---3--:R3:W-:Y:S03]  /*4760*/  LDSM.16.M88.4 R32, [R3+0xf800] ;  /* 0x00f800000320783b */ /* 0x0087e60000000200 */
[----:B------:R-:W-:Y:S02]  /*4770*/  HMMA.16816.F32 R48, R44, R66, R48 ;  /* 0x000000422c30723c */ /* 0x000fe40000001830 */
[----:B------:R-:W-:Y:S06]  /*4780*/  MUFU.TANH R38, R38 ;  /* 0x0000002600267308 */ /* 0x000fec0000002400 */
[C---:B-1----:R-:W-:Y:S02]  /*4790*/  HMMA.16816.F32 R60, R72.reuse, R12, R60 ;  /* 0x0000000c483c723c */ /* 0x042fe4000000183c */
[----:B------:R-:W-:Y:S06]  /*47a0*/  MUFU.TANH R37, R37 ;  /* 0x0000002500257308 */ /* 0x000fec0000002400 */
[----:B------:R-:W-:Y:S01]  /*47b0*/  HMMA.16816.F32 R56, R72, R14, R56 ;  /* 0x0000000e4838723c */ /* 0x000fe20000001838 */
[----:B------:R-:W1:Y:S01]  /*47c0*/  LDSM.16.M88.4 R12, [R80+0xf800] ;  /* 0x00f80000500c783b */ /* 0x000e620000000200 */
[----:B------:R-:W-:-:S04]  /*47d0*/  DEPBAR.LE SB0, 0x0 ;  /* 0x000080000000791a */ /* 0x000fc80000000000 */
[----:B---3--:R-:W-:Y:S02]  /*47e0*/  IMAD.U32 R3, RZ, RZ, UR13 ;  /* 0x0000000dff037e24 */ /* 0x008fe4000f8e00ff */
[----:B------:R-:W-:Y:S01]  /*47f0*/  HMMA.16816.F32 R52, R20, R16, R52 ;  /* 0x000000101434723c */ /* 0x000fe20000001834 */
[----:B------:R-:W-:Y:S01]  /*4800*/  FMUL.FTZ R16, R39, UR4 ;  /* 0x0000000427107c20 */ /* 0x000fe20008410000 */
[----:B------:R-:W-:Y:S01]  /*4810*/  FMUL.FTZ R17, R24, UR4 ;  /* 0x0000000418117c20 */ /* 0x000fe20008410000 */
[----:B------:R-:W-:-:S04]  /*4820*/  FMUL.FTZ R24, R27, UR4 ;  /* 0x000000041b187c20 */ /* 0x000fc80008410000 */
[----:B------:R-:W-:Y:S01]  /*4830*/  MUFU.TANH R16, R16 ;  /* 0x0000001000107308 */ /* 0x000fe20000002400 */
[----:B------:R-:W-:Y:S07]  /*4840*/  HMMA.16816.F32 R48, R20, R18, R48 ;  /* 0x000000121430723c */ /* 0x000fee0000001830 */
[----:B------:R-:W-:Y:S01]  /*4850*/  MUFU.TANH R17, R17 ;  /* 0x0000001100117308 */ /* 0x000fe20000002400 */
[----:B-----5:R-:W-:Y:S01]  /*4860*/  HMMA.16816.F32 R56, R76, R6, R56 ;  /* 0x000000064c38723c */ /* 0x020fe20000001838 */
[----:B------:R-:W-:-:S05]  /*4870*/  IMAD.SHL.U32 R6, R222, 0x2, RZ ;  /* 0x00000002de067824 */ /* 0x000fca00078e00ff */
[----:B------:R-:W-:Y:S01]  /*4880*/  LOP3.LUT R6, R6, 0x6, RZ, 0xc0, !PT ;  /* 0x0000000606067812 */ /* 0x000fe200078ec0ff */
[----:B------:R-:W-:Y:S01]  /*4890*/  MUFU.TANH R24, R24 ;  /* 0x0000001800187308 */ /* 0x000fe20000002400 */
[----:B----4-:R-:W-:Y:S03]  /*48a0*/  HMMA.16816.F32 R52, R8, R28, R52 ;  /* 0x0000001c0834723c */ /* 0x010fe60000001834 */
[----:B------:R-:W-:-:S04]  /*48b0*/  IMAD R3, R3, 0x40, R6 ;  /* 0x0000004003037824 */ /* 0x000fc800078e0206 */
[C---:B------:R-:W-:Y:S01]  /*48c0*/  VIADD R6, R3.reuse, 0x1 ;  /* 0x0000000103067836 */ /* 0x040fe20000000000 */
[----:B------:R-:W-:Y:S01]  /*48d0*/  HMMA.16816.F32 R48, R8, R30, R48 ;  /* 0x0000001e0830723c */ /* 0x000fe20000001830 */
[C---:B------:R-:W-:Y:S01]  /*48e0*/  VIADD R7, R3.reuse, 0x9 ;  /* 0x0000000903077836 */ /* 0x040fe20000000000 */
[C---:B------:R-:W-:Y:S01]  /*48f0*/  ISETP.GE.AND P1, PT, R3.reuse, UR22, PT ;  /* 0x0000001603007c0c */ /* 0x040fe2000bf26270 */
[----:B------:R-:W-:Y:S01]  /*4900*/  FMUL.FTZ R56, R56, UR4 ;  /* 0x0000000438387c20 */ /* 0x000fe20008410000 */
[----:B------:R-:W-:Y:S01]  /*4910*/  ISETP.GE.AND P6, PT, R6, UR22, PT ;  /* 0x0000001606007c0c */ /* 0x000fe2000bfc6270 */
[----:B------:R-:W-:Y:S01]  /*4920*/  VIADD R6, R3, 0x8 ;  /* 0x0000000803067836 */ /* 0x000fe20000000000 */
[----:B------:R-:W-:Y:S01]  /*4930*/  ISETP.GE.AND P4, PT, R7, UR22, PT ;  /* 0x0000001607007c0c */ /* 0x000fe2000bf86270 */
[----:B------:R-:W-:Y:S01]  /*4940*/  VIADD R7, R3, 0x18 ;  /* 0x0000001803077836 */ /* 0x000fe20000000000 */
[----:B------:R-:W-:Y:S01]  /*4950*/  HMMA.16816.F32 R60, R76, R4, R60 ;  /* 0x000000044c3c723c */ /* 0x000fe2000000183c */
[----:B------:R-:W-:Y:S01]  /*4960*/  FMUL.FTZ R4, R25, UR4 ;  /* 0x0000000419047c20 */ /* 0x000fe20008410000 */
[----:B------:R-:W-:Y:S01]  /*4970*/  ISETP.GE.AND P5, PT, R6, UR22, PT ;  /* 0x0000001606007c0c */ /* 0x000fe2000bfa6270 */
[----:B------:R-:W-:Y:S01]  /*4980*/  VIADD R6, R3, 0x10 ;  /* 0x0000001003067836 */ /* 0x000fe20000000000 */
[----:B------:R-:W-:Y:S01]  /*4990*/  FSEL R68, R68, -INF , !P1 ;  /* 0xff80000044447808 */ /* 0x000fe20004800000 */
[----:B------:R-:W-:Y:S01]  /*49a0*/  FMUL.FTZ R5, R26, UR4 ;  /* 0x000000041a057c20 */ /* 0x000fe20008410000 */
[----:B------:R-:W-:Y:S01]  /*49b0*/  FSEL R65, R65, -INF , !P6 ;  /* 0xff80000041417808 */ /* 0x000fe20007000000 */
[----:B------:R-:W3:Y:S01]  /*49c0*/  MUFU.TANH R4, R4 ;  /* 0x0000000400047308 */ /* 0x000ee20000002400 */
[C---:B-1----:R-:W-:Y:S01]  /*49d0*/  HMMA.16816.F32 R52, R72.reuse, R12, R52 ;  /* 0x0000000c4834723c */ /* 0x042fe20000001834 */
[----:B------:R-:W-:Y:S01]  /*49e0*/  ISETP.GE.AND P3, PT, R6, UR22, PT ;  /* 0x0000001606007c0c */ /* 0x000fe2000bf66270 */
[----:B------:R-:W-:Y:S01]  /*49f0*/  VIADD R6, R3, 0x11 ;  /* 0x0000001103067836 */ /* 0x000fe20000000000 */
[----:B------:R-:W-:Y:S01]  /*4a00*/  FSEL R13, R64, -INF , !P1 ;  /* 0xff800000400d7808 */ /* 0x000fe20004800000 */
[----:B------:R-:W-:Y:S01]  /*4a10*/  FMUL.FTZ R57, R57, UR4 ;  /* 0x0000000439397c20 */ /* 0x000fe20008410000 */
[----:B------:R-:W-:Y:S01]  /*4a20*/  FSEL R84, R84, -INF , !P5 ;  /* 0xff80000054547808 */ /* 0x000fe20006800000 */
[----:B------:R-:W-:Y:S01]  /*4a30*/  FMUL.FTZ R58, R58, UR4 ;  /* 0x000000043a3a7c20 */ /* 0x000fe20008410000 */
[----:B------:R-:W-:Y:S01]  /*4a40*/  ISETP.GE.AND P1, PT, R6, UR22, PT ;  /* 0x0000001606007c0c */ /* 0x000fe2000bf26270 */
[----:B------:R-:W-:Y:S01]  /*4a50*/  HMMA.16816.F32 R48, R72, R14, R48 ;  /* 0x0000000e4830723c */ /* 0x000fe20000001830 */
[----:B--2---:R-:W-:Y:S01]  /*4a60*/  FSEL R6, R69, -INF , !P6 ;  /* 0xff80000045067808 */ /* 0x004fe20007000000 */
[----:B------:R-:W-:Y:S01]  /*4a70*/  MUFU.TANH R5, R5 ;  /* 0x0000000500057308 */ /* 0x000fe20000002400 */
[----:B------:R-:W-:Y:S01]  /*4a80*/  FMUL.FTZ R60, R60, UR4 ;  /* 0x000000043c3c7c20 */ /* 0x000fe20008410000 */
[----:B------:R-:W-:Y:S01]  /*4a90*/  FMUL.FTZ R62, R62, UR4 ;  /* 0x000000043e3e7c20 */ /* 0x000fe20008410000 */
[----:B------:R-:W-:Y:S01]  /*4aa0*/  ISETP.GE.AND P6, PT, R7, UR22, PT ;  /* 0x0000001607007c0c */ /* 0x000fe2000bfc6270 */
[----:B------:R-:W-:Y:S01]  /*4ab0*/  FMUL.FTZ R61, R61, UR4 ;  /* 0x000000043d3d7c20 */ /* 0x000fe20008410000 */
[----:B------:R-:W-:Y:S01]  /*4ac0*/  FMUL.FTZ R63, R63, UR4 ;  /* 0x000000043f3f7c20 */ /* 0x000fe20008410000 */
[----:B------:R-:W-:Y:S01]  /*4ad0*/  VIADD R7, R3, 0x19 ;  /* 0x0000001903077836 */ /* 0x000fe20000000000 */
[----:B------:R-:W-:Y:S01]  /*4ae0*/  FSEL R15, R70, -INF , !P5 ;  /* 0xff800000460f7808 */ /* 0x000fe20006800000 */
[----:B------:R-:W1:Y:S01]  /*4af0*/  MUFU.TANH R199, R60 ;  /* 0x0000003c00c77308 */ /* 0x000e620000002400 */
[----:B------:R-:W-:Y:S01]  /*4b00*/  FSEL R40, R40, -INF , !P4 ;  /* 0xff80000028287808 */ /* 0x000fe20006000000 */
[C---:B------:R-:W-:Y:S01]  /*4b10*/  HMMA.16816.F32 R52, R76.reuse, R32, R52 ;  /* 0x000000204c34723c */ /* 0x040fe20000001834 */
[----:B------:R-:W-:Y:S01]  /*4b20*/  ISETP.GE.AND P5, PT, R7, UR22, PT ;  /* 0x0000001607007c0c */ /* 0x000fe2000bfa6270 */
[----:B------:R-:W-:Y:S01]  /*4b30*/  VIADD R7, R3, 0x20 ;  /* 0x0000002003077836 */ /* 0x000fe20000000000 */
[----:B------:R-:W-:Y:S01]  /*4b40*/  FSEL R71, R71, -INF , !P4 ;  /* 0xff80000047477808 */ /* 0x000fe20006000000 */
[----:B------:R-:W-:Y:S01]  /*4b50*/  VIADD R8, R3, 0x28 ;  /* 0x0000002803087836 */ /* 0x000fe20000000000 */
[----:B---3--:R-:W-:Y:S01]  /*4b60*/  FSEL R9, R4, -INF , !P5 ;  /* 0xff80000004097808 */ /* 0x008fe20006800000 */
[----:B------:R-:W2:Y:S01]  /*4b70*/  MUFU.TANH R214, R62 ;  /* 0x0000003e00d67308 */ /* 0x000ea20000002400 */
[----:B------:R-:W-:Y:S01]  /*4b80*/  ISETP.GE.AND P4, PT, R7, UR22, PT ;  /* 0x0000001607007c0c */ /* 0x000fe2000bf86270 */
[----:B------:R-:W-:Y:S01]  /*4b90*/  HMMA.16816.F32 R48, R76, R34, R48 ;  /* 0x000000224c30723c */ /* 0x000fe20000001830 */
[C---:B------:R-:W-:Y:S01]  /*4ba0*/  VIADD R4, R3.reuse, 0x31 ;  /* 0x0000003103047836 */ /* 0x040fe20000000000 */
[----:B------:R-:W-:Y:S01]  /*4bb0*/  FSEL R14, R38, -INF , !P3 ;  /* 0xff800000260e7808 */ /* 0x000fe20005800000 */
[----:B------:R-:W-:Y:S01]  /*4bc0*/  VIADD R7, R3, 0x21 ;  /* 0x0000002103077836 */ /* 0x000fe20000000000 */
[----:B------:R-:W-:Y:S01]  /*4bd0*/  FSEL R11, R36, -INF , !P3 ;  /* 0xff800000240b7808 */ /* 0x000fe20005800000 */
[----:B------:R-:W-:Y:S01]  /*4be0*/  FMUL.FTZ R59, R59, UR4 ;  /* 0x000000043b3b7c20 */ /* 0x000fe20008410000 */
[----:B------:R-:W3:Y:S01]  /*4bf0*/  MUFU.TANH R193, R61 ;  /* 0x0000003d00c17308 */ /* 0x000ee20000002400 */
[----:B-1----:R-:W-:-:S02]  /*4c00*/  FSEL R199, R199, -INF , !P4 ;  /* 0xff800000c7c77808 */ /* 0x002fc40006000000 */
[----:B------:R-:W-:Y:S02]  /*4c10*/  ISETP.GE.AND P3, PT, R7, UR22, PT ;  /* 0x0000001607007c0c */ /* 0x000fe4000bf66270 */
[----:B------:R-:W-:Y:S01]  /*4c20*/  FMUL.FTZ R52, R52, UR4 ;  /* 0x0000000434347c20 */ /* 0x000fe20008410000 */
[----:B------:R-:W-:Y:S01]  /*4c30*/  FMUL.FTZ R53, R53, UR4 ;  /* 0x0000000435357c20 */ /* 0x000fe20008410000 */
[----:B------:R-:W-:Y:S01]  /*4c40*/  FSEL R12, R16, -INF , !P1 ;  /* 0xff800000100c7808 */ /* 0x000fe20004800000 */
[----:B------:R-:W1:Y:S01]  /*4c50*/  MUFU.TANH R198, R63 ;  /* 0x0000003f00c67308 */ /* 0x000e620000002400 */
[----:B--2---:R-:W-:Y:S01]  /*4c60*/  FSEL R214, R214, -INF , !P4 ;  /* 0xff800000d6d67808 */ /* 0x004fe20006000000 */
[C---:B------:R-:W-:Y:S01]  /*4c70*/  VIADD R16, R3.reuse, 0x30 ;  /* 0x0000003003107836 */ /* 0x040fe20000000000 */
[----:B------:R-:W-:Y:S01]  /*4c80*/  ISETP.GE.AND P4, PT, R4, UR22, PT ;  /* 0x0000001604007c0c */ /* 0x000fe2000bf86270 */
[----:B------:R-:W-:Y:S02]  /*4c90*/  VIADD R4, R3, 0x38 ;  /* 0x0000003803047836 */ /* 0x000fe40000000000 */
[----:B------:R-:W-:Y:S01]  /*4ca0*/  FMUL.FTZ R48, R48, UR4 ;  /* 0x0000000430307c20 */ /* 0x000fe20008410000 */
[----:B------:R-:W-:Y:S01]  /*4cb0*/  FSEL R7, R37, -INF , !P1 ;  /* 0xff80000025077808 */ /* 0x000fe20004800000 */
[----:B------:R-:W-:Y:S01]  /*4cc0*/  FMUL.FTZ R49, R49, UR4 ;  /* 0x0000000431317c20 */ /* 0x000fe20008410000 */
[----:B------:R-:W2:Y:S01]  /*4cd0*/  MUFU.TANH R197, R56 ;  /* 0x0000003800c57308 */ /* 0x000ea20000002400 */
[----:B---3--:R-:W-:Y:S01]  /*4ce0*/  FSEL R193, R193, -INF , !P3 ;  /* 0xff800000c1c17808 */ /* 0x008fe20005800000 */
[----:B------:R-:W-:Y:S01]  /*4cf0*/  FMUL.FTZ R54, R54, UR4 ;  /* 0x0000000436367c20 */ /* 0x000fe20008410000 */
[----:B------:R-:W-:Y:S01]  /*4d00*/  ISETP.GE.AND P1, PT, R8, UR22, PT ;  /* 0x0000001608007c0c */ /* 0x000fe2000bf26270 */
[----:B------:R-:W-:Y:S01]  /*4d10*/  VIADD R8, R3, 0x29 ;  /* 0x0000002903087836 */ /* 0x000fe20000000000 */
[----:B------:R-:W-:Y:S01]  /*4d20*/  FSEL R10, R5, -INF , !P6 ;  /* 0xff800000050a7808 */ /* 0x000fe20007000000 */
[----:B------:R-:W-:Y:S01]  /*4d30*/  FMUL.FTZ R55, R55, UR4 ;  /* 0x0000000437377c20 */ /* 0x000fe20008410000 */
[----:B------:R-:W-:Y:S01]  /*4d40*/  FSEL R5, R17, -INF , !P6 ;  /* 0xff80000011057808 */ /* 0x000fe20007000000 */
[----:B------:R-:W3:Y:S01]  /*4d50*/  MUFU.TANH R195, R57 ;  /* 0x0000003900c37308 */ /* 0x000ee20000002400 */
[----:B-1----:R-:W-:Y:S01]  /*4d60*/  FSEL R198, R198, -INF , !P3 ;  /* 0xff800000c6c67808 */ /* 0x002fe20005800000 */
[----:B------:R-:W-:Y:S01]  /*4d70*/  FMUL.FTZ R50, R50, UR4 ;  /* 0x0000000432327c20 */ /* 0x000fe20008410000 */
[----:B------:R-:W-:Y:S01]  /*4d80*/  ISETP.GE.AND P3, PT, R4, UR22, PT ;  /* 0x0000001604007c0c */ /* 0x000fe2000bf66270 */
[----:B------:R-:W-:Y:S01]  /*4d90*/  FMUL.FTZ R51, R51, UR4 ;  /* 0x0000000433337c20 */ /* 0x000fe20008410000 */
[----:B------:R-:W-:Y:S01]  /*4da0*/  FMNMX3.FTZ R4, R13, R65, R15, !PT ;  /* 0x000000410d047276 */ /* 0x000fe2000781000f */
[----:B------:R-:W-:Y:S01]  /*4db0*/  VIADD R3, R3, 0x39 ;  /* 0x0000003903037836 */ /* 0x000fe20000000000 */
[----:B------:R-:W-:Y:S01]  /*4dc0*/  ISETP.GE.AND P6, PT, R8, UR22, PT ;  /* 0x0000001608007c0c */ /* 0x000fe2000bfc6270 */
[----:B------:R-:W1:Y:S01]  /*4dd0*/  MUFU.TANH R209, R52 ;  /* 0x0000003400d17308 */ /* 0x000e620000002400 */
[----:B------:R-:W-:-:S02]  /*4de0*/  FMNMX3.FTZ R4, R4, R71, R11, !PT ;  /* 0x0000004704047276 */ /* 0x000fc4000781000b */
[----:B------:R-:W-:Y:S02]  /*4df0*/  FSEL R8, R24, -INF , !P5 ;  /* 0xff80000018087808 */ /* 0x000fe40006800000 */
[----:B------:R-:W-:Y:S02]  /*4e00*/  FMNMX3.FTZ R4, R4, R7, R5, !PT ;  /* 0x0000000704047276 */ /* 0x000fe40007810005 */
[----:B------:R-:W-:Y:S01]  /*4e10*/  ISETP.GE.AND P5, PT, R16, UR22, PT ;  /* 0x0000001610007c0c */ /* 0x000fe2000bfa6270 */
[----:B------:R-:W4:Y:S01]  /*4e20*/  MUFU.TANH R212, R58 ;  /* 0x0000003a00d47308 */ /* 0x000f220000002400 */
[----:B--2---:R-:W-:Y:S02]  /*4e30*/  FSEL R197, R197, -INF , !P1 ;  /* 0xff800000c5c57808 */ /* 0x004fe40004800000 */
[----:B------:R-:W-:Y:S02]  /*4e40*/  FMNMX3.FTZ R16, R4, R9, R199, !PT ;  /* 0x0000000904107276 */ /* 0x000fe400078100c7 */
[----:B---3--:R-:W-:-:S02]  /*4e50*/  FSEL R195, R195, -INF , !P6 ;  /* 0xff800000c3c37808 */ /* 0x008fc40007000000 */
[----:B------:R-:W-:Y:S01]  /*4e60*/  FMNMX3.FTZ R16, R16, R193, R197, !PT ;  /* 0x000000c110107276 */ /* 0x000fe200078100c5 */
[----:B------:R-:W2:Y:S01]  /*4e70*/  MUFU.TANH R207, R53 ;  /* 0x0000003500cf7308 */ /* 0x000ea20000002400 */
[----:B-1----:R-:W-:Y:S02]  /*4e80*/  FSEL R209, R209, -INF , !P5 ;  /* 0xff800000d1d17808 */ /* 0x002fe40006800000 */
[----:B------:R-:W-:Y:S02]  /*4e90*/  FMNMX3.FTZ R19, R68, R6, R84, !PT ;  /* 0x0000000644137276 */ /* 0x000fe40007810054 */
[----:B------:R-:W-:Y:S02]  /*4ea0*/  FMNMX3.FTZ R16, R16, R195, R209, !PT ;  /* 0x000000c310107276 */ /* 0x000fe400078100d1 */
[----:B------:R-:W-:Y:S01]  /*4eb0*/  FMNMX3.FTZ R19, R19, R40, R14, !PT ;  /* 0x0000002813137276 */ /* 0x000fe2000781000e */
[----:B------:R-:W1:Y:S01]  /*4ec0*/  MUFU.TANH R205, R48 ;  /* 0x0000003000cd7308 */ /* 0x000e620000002400 */
[----:B----4-:R-:W-:-:S02]  /*4ed0*/  FSEL R212, R212, -INF , !P1 ;  /* 0xff800000d4d47808 */ /* 0x010fc40004800000 */
[----:B------:R-:W-:Y:S02]  /*4ee0*/  ISETP.GE.AND P1, PT, R3, UR22, PT ;  /* 0x0000001603007c0c */ /* 0x000fe4000bf26270 */
[----:B------:R-:W-:-:S03]  /*4ef0*/  FMNMX3.FTZ R19, R19, R12, R10, !PT ;  /* 0x0000000c13137276 */ /* 0x000fc6000781000a */
[----:B------:R-:W3:Y:S01]  /*4f00*/  MUFU.TANH R203, R49 ;  /* 0x0000003100cb7308 */ /* 0x000ee20000002400 */
[----:B--2---:R-:W-:-:S07]  /*4f10*/  FSEL R207, R207, -INF , !P4 ;  /* 0xff800000cfcf7808 */ /* 0x004fce0006000000 */
[----:B------:R-:W2:Y:S01]  /*4f20*/  MUFU.TANH R202, R59 ;  /* 0x0000003b00ca7308 */ /* 0x000ea20000002400 */
[----:B-1----:R-:W-:-:S04]  /*4f30*/  FSEL R205, R205, -INF , !P3 ;  /* 0xff800000cdcd7808 */ /* 0x002fc80005800000 */
[----:B------:R-:W-:-:S03]  /*4f40*/  FMNMX3.FTZ R16, R16, R207, R205, !PT ;  /* 0x000000cf10107276 */ /* 0x000fc600078100cd */
[----:B------:R-:W1:Y:S01]  /*4f50*/  MUFU.TANH R208, R54 ;  /* 0x0000003600d07308 */ /* 0x000e620000002400 */
[----:B---3--:R-:W-:-:S04]  /*4f60*/  FSEL R203, R203, -INF , !P1 ;  /* 0xff800000cbcb7808 */ /* 0x008fc80004800000 */
[----:B------:R-:W-:-:S03]  /*4f70*/  FMNMX.FTZ R16, R203, R16, !PT ;  /* 0x00000010cb107209 */ /* 0x000fc60007810000 */
[----:B------:R-:W3:Y:S01]  /*4f80*/  MUFU.TANH R206, R55 ;  /* 0x0000003700ce7308 */ /* 0x000ee20000002400 */
[----:B--2---:R-:W-:-:S07]  /*4f90*/  FSEL R202, R202, -INF , !P6 ;  /* 0xff800000caca7808 */ /* 0x004fce0007000000 */
[----:B------:R-:W2:Y:S01]  /*4fa0*/  MUFU.TANH R204, R50 ;  /* 0x0000003200cc7308 */ /* 0x000ea20000002400 */
[----:B-1----:R-:W-:-:S07]  /*4fb0*/  FSEL R208, R208, -INF , !P5 ;  /* 0xff800000d0d07808 */ /* 0x002fce0006800000 */
[----:B------:R-:W1:Y:S01]  /*4fc0*/  MUFU.TANH R200, R51 ;  /* 0x0000003300c87308 */ /* 0x000e620000002400 */
[----:B---3--:R-:W-:Y:S02]  /*4fd0*/  FSEL R206, R206, -INF , !P4 ;  /* 0xff800000cece7808 */ /* 0x008fe40006000000 */
[----:B--2---:R-:W-:Y:S02]  /*4fe0*/  FSEL R204, R204, -INF , !P3 ;  /* 0xff800000cccc7808 */ /* 0x004fe40005800000 */
[----:B-1----:R-:W-:Y:S01]  /*4ff0*/  FSEL R200, R200, -INF , !P1 ;  /* 0xff800000c8c87808 */ /* 0x002fe20004800000 */
[----:B------:R-:W-:Y:S06]  /*5000*/  BAR.SYNC.DEFER_BLOCKING 0x0 ;  /* 0x0000000000007b1d */ /* 0x000fec0000010000 */
[----:B------:R-:W-:Y:S05]  /*5010*/  BRA.U !UP1, `(.L_x_986) ;  /* 0x0000000509c47547 */ /* 0x000fea000b800000 */
        /* <DEDUP_REMOVED lines=113> */
.L_x_986:
[----:B------:R-:W-:Y:S01]  /*5730*/  FMNMX3.FTZ R19, R19, R8, R214, !PT ;  /* 0x0000000813137276 */ /* 0x000fe200078100d6 */
[----:B------:R-:W2:Y:S01]  /*5740*/  SHFL.BFLY PT, R17, R16, 0x2, 0x1f ;  /* 0x0c401f0010117f89 */ /* 0x000ea200000e0000 */
[----:B------:R-:W3:Y:S01]  /*5750*/  LDCU UR4, c[0x0][0x45c] ;  /* 0x00008b80ff0477ac */ /* 0x000ee20008000800 */
        /* <DEDUP_REMOVED lines=13> */
[----:B--2---:R-:W-:-:S03]  /*5830*/  FMNMX.FTZ R17, R16, R17, !PT ;  /* 0x0000001110117209 */ /* 0x004fc60007810000 */
[----:B------:R-:W-:Y:S04]  /*5840*/  LDSM.16.MT88.4 R132, [R189+0x10000] ;  /* 0x01000000bd84783b */ /* 0x000fe80000004200 */
[----:B------:R-:W2:Y:S04]  /*5850*/  SHFL.BFLY PT, R164, R17, 0x1, 0x1f ;  /* 0x0c201f0011a47f89 */ /* 0x000ea800000e0000 */
[----:B------:R-:W-:Y:S04]  /*5860*/  LDSM.16.MT88.4 R48, [R191+0x12000] ;  /* 0x01200000bf30783b */ /* 0x000fe80000004200 */
[----:B------:R-:W-:Y:S04]  /*5870*/  LDSM.16.MT88.4 R56, [R190+0x12000] ;  /* 0x01200000be38783b */ /* 0x000fe80000004200 */
[----:B------:R-:W-:Y:S01]  /*5880*/  LDSM.16.MT88.4 R72, [R196+0x14000] ;  /* 0x01400000c448783b */ /* 0x000fe20000004200 */
[----:B----4-:R-:W-:-:S03]  /*5890*/  FMNMX.FTZ R4, R19, R4, !PT ;  /* 0x0000000413047209 */ /* 0x010fc60007810000 */
[----:B------:R-:W-:Y:S04]  /*58a0*/  LDSM.16.MT88.4 R80, [R191+0x14000] ;  /* 0x01400000bf50783b */ /* 0x000fe80000004200 */
[----:B------:R-:W4:Y:S01]  /*58b0*/  SHFL.BFLY PT, R3, R4, 0x1, 0x1f ;  /* 0x0c201f0004037f89 */ /* 0x000f2200000e0000 */
[----:B--2---:R-:W-:-:S03]  /*58c0*/  FMNMX.FTZ R164, R17, R164, !PT ;  /* 0x000000a411a47209 */ /* 0x004fc60007810000 */
[----:B------:R-:W-:Y:S01]  /*58d0*/  LDSM.16.MT88.4 R88, [R190+0x14000] ;  /* 0x01400000be58783b */ /* 0x000fe20000004200 */
[C---:B------:R-:W-:Y:S01]  /*58e0*/  FSETP.NEU.FTZ.AND P1, PT, R164.reuse, -INF , PT ;  /* 0xff800000a400780b */ /* 0x040fe20003f3d000 */
[----:B---3--:R-:W-:Y:S02]  /*58f0*/  FMUL.FTZ R210, R164, UR4 ;  /* 0x00000004a4d27c20 */ /* 0x008fe40008410000 */
        /* <DEDUP_REMOVED lines=21> */
[----:B------:R-:W-:Y:S01]  /*5a50*/  LDSM.16.MT88.4 R16, [R196+0x10800] ;  /* 0x01080000c410783b */ /* 0x000fe20000004200 */
[--C-:B------:R-:W-:Y:S01]  /*5a60*/  FFMA.FTZ R194, R197, UR4, -R210.reuse ;  /* 0x00000004c5c27c23 */ /* 0x100fe200080108d2 */
[--C-:B------:R-:W-:Y:S01]  /*5a70*/  FFMA.FTZ R193, R193, UR4, -R210.reuse ;  /* 0x00000004c1c17c23 */ /* 0x100fe200080108d2 */
[--C-:B------:R-:W-:Y:S01]  /*5a80*/  FFMA.FTZ R186, R68, UR4, -R201.reuse ;  /* 0x0000000444ba7c23 */ /* 0x100fe200080108c9 */
[--C-:B------:R-:W-:Y:S01]  /*5a90*/  FFMA.FTZ R185, R6, UR4, -R201.reuse ;  /* 0x0000000406b97c23 */ /* 0x100fe200080108c9 */
[--C-:B------:R-:W-:Y:S01]  /*5aa0*/  FFMA.FTZ R182, R84, UR4, -R201.reuse ;  /* 0x0000000454b67c23 */ /* 0x100fe200080108c9 */
[--C-:B------:R-:W-:Y:S01]  /*5ab0*/  FFMA.FTZ R181, R40, UR4, -R201.reuse ;  /* 0x0000000428b57c23 */ /* 0x100fe200080108c9 */
[----:B------:R-:W-:Y:S01]  /*5ac0*/  LDSM.16.MT88.4 R4, [R189+0x16000] ;  /* 0x01600000bd04783b */ /* 0x000fe20000004200 */
        /* <DEDUP_REMOVED lines=15> */
[----:B-1----:R-:W1:Y:S01]  /*5bc0*/  LDSM.16.MT88.4 R20, [R191+0x12800] ;  /* 0x01280000bf14783b */ /* 0x002e620000004200 */
        /* <DEDUP_REMOVED lines=8> */
[----:B------:R-:W3:Y:S01]  /*5c50*/  MUFU.EX2 R185, R185 ;  /* 0x000000b900b97308 */ /* 0x000ee20000000800 */
        /* <DEDUP_REMOVED lines=93> */
[C---:B---3--:R-:W-:Y:S08]  /*6230*/  HMMA.16816.F32 R92, R4.reuse, R8, R92 ;  /* 0x00000008045c723c */ /* 0x048ff0000000185c */
        /* <DEDUP_REMOVED lines=181> */
.L_x_990:
[----:B------:R-:W1:Y:S01]  /*6d90*/  LDC.64 R2, c[0x0][0x3b8] ;  /* 0x0000ee00ff027b82 */ /* 0x000e620000000a00 */
[----:B------:R-:W-:Y:S06]  /*6da0*/  UIADD3 UR7, UPT, UPT, UR19, -0x1, URZ ;  /* 0xffffffff13077890 */ /* 0x000fec000fffe0ff */
[C---:B-1----:R-:W-:Y:S01]  /*6db0*/  IMAD.WIDE.U32 R16, R2.reuse, UR7, RZ ;  /* 0x0000000702107c25 */ /* 0x042fe2000f8e00ff */
[C---:B------:R-:W-:Y:S03]  /*6dc0*/  SHF.L.U64.HI R5, R2.reuse, 0x4, R3 ;  /* 0x0000000402057819 */ /* 0x040fe60000010203 */
[----:B------:R-:W-:Y:S01]  /*6dd0*/  IMAD.SHL.U32 R13, R2, 0x10, RZ ;  /* 0x00000010020d7824 */ /* 0x000fe200078e00ff */
[C---:B------:R-:W-:Y:S01]  /*6de0*/  LEA R14, P6, R16.reuse, R235, 0x7 ;  /* 0x000000eb100e7211 */ /* 0x040fe200078c38ff */
[----:B------:R-:W-:Y:S01]  /*6df0*/  IMAD R8, R3, UR7, R17 ;  /* 0x0000000703087c24 */ /* 0x000fe2000f8e0211 */
[----:B------:R-:W-:Y:S02]  /*6e00*/  LOP3.LUT R17, R241, 0x1f8, RZ, 0xc0, !PT ;  /* 0x000001f8f1117812 */ /* 0x000fe400078ec0ff */
[C---:B------:R-:W-:Y:S02]  /*6e10*/  LEA R12, P5, R16.reuse, R13, 0x6 ;  /* 0x0000000d100c7211 */ /* 0x040fe400078a30ff */
[CCC-:B------:R-:W-:Y:S02]  /*6e20*/  LEA.HI.X R15, R16.reuse, R234.reuse, R8.reuse, 0x7, P6 ;  /* 0x000000ea100f7211 */ /* 0x1c0fe400030f3c08 */
[----:B------:R-:W-:Y:S02]  /*6e30*/  LEA.HI.X R11, R16, R5, R8, 0x6, P5 ;  /* 0x00000005100b7211 */ /* 0x000fe400028f3408 */
[----:B------:R-:W-:Y:S02]  /*6e40*/  LOP3.LUT R8, R17, 0x38, R222, 0x78, !PT ;  /* 0x0000003811087812 */ /* 0x000fe400078e78de */
[----:B------:R-:W-:Y:S02]  /*6e50*/  LEA R16, P6, R12, R235, 0x1 ;  /* 0x000000eb0c107211 */ /* 0x000fe400078c08ff */
[----:B------:R-:W-:Y:S02]  /*6e60*/  LOP3.LUT R8, R8, 0x1e00, R241, 0xf8, !PT ;  /* 0x00001e0008087812 */ /* 0x000fe400078ef8f1 */
[----:B------:R-:W-:Y:S02]  /*6e70*/  LEA.HI.X R17, R12, R234, R11, 0x1, P6 ;  /* 0x000000ea0c117211 */ /* 0x000fe400030f0c0b */
[----:B------:R-:W-:Y:S02]  /*6e80*/  LEA R236, R8, UR5, 0x1 ;  /* 0x0000000508ec7c11 */ /* 0x000fe4000f8e08ff */
[CC--:B------:R-:W-:Y:S03]  /*6e90*/  LEA R4, P5, R2.reuse, R12.reuse, 0x5 ;  /* 0x0000000c02047211 */ /* 0x0c0fe600078a28ff */
[----:B------:R-:W-:Y:S01]  /*6ea0*/  @!PT LDS RZ, [RZ] ;  /* 0x00000000fffff984 */ /* 0x000fe20000000800 */
[----:B------:R-:W-:Y:S01]  /*6eb0*/  @!PT LDS RZ, [RZ] ;  /* 0x00000000fffff984 */ /* 0x000fe20000000800 */
[----:B------:R-:W-:Y:S01]  /*6ec0*/  @!PT LDS RZ, [RZ] ;  /* 0x00000000fffff984 */ /* 0x000fe20000000800 */
[----:B------:R1:W-:Y:S01]  /*6ed0*/  @!P1 LDGSTS.E.BYPASS.LTC128B.128 [R236+0x8000], desc[UR20][R14.64] ;  /* 0x080000000eec9fae */ /* 0x0003e2000b981a14 */
[----:B------:R-:W-:Y:S02]  /*6ee0*/  LEA.HI.X R3, R2, R11, R3, 0x5, P5 ;  /* 0x0000000b02037211 */ /* 0x000fe400028f2c03 */
[----:B------:R-:W-:Y:S01]  /*6ef0*/  IADD3 R2, P5, PT, R13, R12, RZ ;  /* 0x0000000c0d027210 */ /* 0x000fe20007fbe0ff */
[----:B------:R1:W-:Y:S03]  /*6f00*/  @P1 STS.128 [R236+0x8000], RZ ;  /* 0x008000ffec001388 */ /* 0x0003e60000000c00 */
[-C--:B------:R-:W-:Y:S01]  /*6f10*/  LEA R18, P6, R2, R235.reuse, 0x1 ;  /* 0x000000eb02127211 */ /* 0x080fe200078c08ff */
[----:B------:R-:W-:Y:S01]  /*6f20*/  @!PT LDS RZ, [RZ] ;  /* 0x00000000fffff984 */ /* 0x000fe20000000800 */
[----:B------:R-:W-:Y:S01]  /*6f30*/  @!PT LDS RZ, [RZ] ;  /* 0x00000000fffff984 */ /* 0x000fe20000000800 */
[----:B------:R-:W-:Y:S01]  /*6f40*/  @!PT LDS RZ, [RZ] ;  /* 0x00000000fffff984 */ /* 0x000fe20000000800 */
[----:B------:R1:W-:Y:S01]  /*6f50*/  @!P4 LDGSTS.E.BYPASS.LTC128B.128 [R236+0xa000], desc[UR20][R14.64+0x80] ;  /* 0x0a0000800eeccfae */ /* 0x0003e2000b981a14 */
[----:B------:R-:W-:Y:S01]  /*6f60*/  IMAD.X R5, R5, 0x1, R11, P5 ;  /* 0x0000000105057824 */ /* 0x000fe200028e060b */
[----:B------:R-:W-:Y:S02]  /*6f70*/  LEA R12, P5, R4, R235, 0x1 ;  /* 0x000000eb040c7211 */ /* 0x000fe400078a08ff */
[----:B------:R1:W-:Y:S02]  /*6f80*/  @P4 STS.128 [R236+0xa000], RZ ;  /* 0x00a000ffec004388 */ /* 0x0003e40000000c00 */
[-C--:B------:R-:W-:Y:S02]  /*6f90*/  LEA.HI.X R19, R2, R234.reuse, R5, 0x1, P6 ;  /* 0x000000ea02137211 */ /* 0x080fe400030f0c05 */
        /* <DEDUP_REMOVED lines=73> */
.L_x_988:
        /* <DEDUP_REMOVED lines=12> */
[-CC-:B------:R-:W-:Y:S02]  /*74f0*/  LEA.HI.X R211, R164, R232.reuse, R165.reuse, 0x7, P0 ;  /* 0x000000e8a4d37211 */ /* 0x180fe400000f3ca5 */
        /* <DEDUP_REMOVED lines=9> */
[----:B------:R-:W-:Y:S01]  /*7590*/  LEA R167, P0, R230, R167, 0x4 ;  /* 0x000000a7e6a77211 */ /* 0x000fe200078020ff */
[----:B------:R-:W-:Y:S01]  /*75a0*/  UMOV UR5, UR6 ;  /* 0x0000000600057c82 */ /* 0x000fe20008000000 */
[----:B------:R-:W-:Y:S02]  /*75b0*/  SHF.L.U64.HI R165, R164, 0x6, R165 ;  /* 0x00000006a4a57819 */ /* 0x000fe400000102a5 */
[----:B------:R-:W-:Y:S01]  /*75c0*/  @P1 STS.128 [R236+0x10000], RZ ;  /* 0x010000ffec001388 */ /* 0x000fe20000000c00 */
[----:B------:R-:W-:Y:S02]  /*75d0*/  ISETP.GE.AND P1, PT, R223, UR9, PT ;  /* 0x00000009df007c0c */ /* 0x000fe4000bf26270 */
[C---:B------:R-:W-:Y:S02]  /*75e0*/  LEA R208, P6, R167.reuse, R233, 0x1 ;  /* 0x000000e9a7d07211 */ /* 0x040fe400078c08ff */
[----:B------:R-:W-:Y:S01]  /*75f0*/  @!PT LDS RZ, [RZ] ;  /* 0x00000000fffff984 */ /* 0x000fe20000000800 */
[----:B------:R-:W-:Y:S01]  /*7600*/  @!PT LDS RZ, [RZ] ;  /* 0x00000000fffff984 */ /* 0x000fe20000000800 */
[----:B------:R-:W-:Y:S01]  /*7610*/  @!PT LDS RZ, [RZ] ;  /* 0x00000000fffff984 */ /* 0x000fe20000000800 */
[----:B------:R-:W-:Y:S01]  /*7620*/  @!P4 LDGSTS.E.BYPASS.LTC128B.128 [R236+0x12000], desc[UR20][R210.64+0x80] ;  /* 0x12000080d2eccfae */ /* 0x000fe2000b981a14 */
[C---:B------:R-:W-:Y:S02]  /*7630*/  LEA.HI.X R165, R230.reuse, R165, R231, 0x4, P0 ;  /* 0x000000a5e6a57211 */ /* 0x040fe400000f24e7 */
[C---:B------:R-:W-:Y:S02]  /*7640*/  LEA R166, P5, R230.reuse, R167, 0x4 ;  /* 0x000000a7e6a67211 */ /* 0x040fe400078a20ff */
[----:B------:R-:W-:Y:S01]  /*7650*/  @P4 STS.128 [R236+0x12000], RZ ;  /* 0x012000ffec004388 */ /* 0x000fe20000000c00 */
[-C--:B------:R-:W-:Y:S02]  /*7660*/  LEA.HI.X R209, R167, R232.reuse, R165, 0x1, P6 ;  /* 0x000000e8a7d17211 */ /* 0x080fe400030f0ca5 */
[----:B------:R-:W-:Y:S02]  /*7670*/  LEA.HI.X R205, R230, R165, R231, 0x4, P5 ;  /* 0x000000a5e6cd7211 */ /* 0x000fe400028f24e7 */
[----:B------:R-:W-:Y:S01]  /*7680*/  @!PT LDS RZ, [RZ] ;  /* 0x00000000fffff984 */ /* 0x000fe20000000800 */
[----:B------:R-:W-:Y:S01]  /*7690*/  @!PT LDS RZ, [RZ] ;  /* 0x00000000fffff984 */ /* 0x000fe20000000800 */
[----:B------:R-:W-:Y:S01]  /*76a0*/  @!PT LDS RZ, [RZ] ;  /* 0x00000000fffff984 */ /* 0x000fe20000000800 */
[----:B------:R-:W-:Y:S01]  /*76b0*/  @!P3 LDGSTS.E.BYPASS.LTC128B.128 [R236+0x14000], desc[UR20][R210.64+0x100] ;  /* 0x14000100d2ecbfae */ /* 0x000fe2000b981a14 */
[----:B------:R-:W-:Y:S02]  /*76c0*/  LEA R204, P5, R166, R233, 0x1 ;  /* 0x000000e9a6cc7211 */ /* 0x000fe400078a08ff */
[----:B------:R-:W-:Y:S02]  /*76d0*/  LEA R168, P0, R230, R167, 0x5 ;  /* 0x000000a7e6a87211 */ /* 0x000fe400078028ff */
[----:B------:R-:W-:Y:S01]  /*76e0*/  @P3 STS.128 [R236+0x14000], RZ ;  /* 0x014000ffec003388 */ /* 0x000fe20000000c00 */
[-C--:B------:R-:W-:Y:S02]  /*76f0*/  LEA.HI.X R205, R166, R232.reuse, R205, 0x1, P5 ;  /* 0x000000e8a6cd7211 */ /* 0x080fe400028f0ccd */
[----:B------:R-:W-:Y:S02]  /*7700*/  LEA.HI.X R207, R230, R165, R231, 0x5, P0 ;  /* 0x000000a5e6cf7211 */ /* 0x000fe400000f2ce7 */
[----:B------:R-:W-:Y:S01]  /*7710*/  @!PT LDS RZ, [RZ] ;  /* 0x00000000fffff984 */ /* 0x000fe20000000800 */
[----:B------:R-:W-:Y:S01]  /*7720*/  @!PT LDS RZ, [RZ] ;  /* 0x00000000fffff984 */ /* 0x000fe20000000800 */
[----:B------:R-:W-:Y:S01]  /*7730*/  @!PT LDS RZ, [RZ] ;  /* 0x00000000fffff984 */ /* 0x000fe20000000800 */
[----:B------:R-:W-:Y:S01]  /*7740*/  @!P2 LDGSTS.E.BYPASS.LTC128B.128 [R236+0x16000], desc[UR20][R210.64+0x180] ;  /* 0x16000180d2ecafae */ /* 0x000fe2000b981a14 */
[C---:B------:R-:W-:Y:S02]  /*7750*/  LEA R164, P0, R168.reuse, R233, 0x1 ;  /* 0x000000e9a8a47211 */ /* 0x040fe400078008ff */
[--C-:B------:R-:W-:Y:S02]  /*7760*/  LOP3.LUT R171, R223, 0x1c0, R218.reuse, 0xf8, !PT ;  /* 0x000001c0dfab7812 */ /* 0x100fe400078ef8da */
[----:B------:R-:W-:Y:S01]  /*7770*/  @P2 STS.128 [R236+0x16000], RZ ;  /* 0x016000ffec002388 */ /* 0x000fe20000000c00 */
[----:B------:R-:W-:Y:S02]  /*7780*/  LEA.HI.X R165, R168, R232, R207, 0x1, P0 ;  /* 0x000000e8a8a57211 */ /* 0x000fe400000f0ccf */
        /* <DEDUP_REMOVED lines=16> */
[----:B------:R-:W-:Y:S01]  /*7890*/  IMAD R227, R2, 0x2, R217 ;  /* 0x0000000202e37824 */ /* 0x000fe200078e02d9 */
[----:B------:R-:W-:Y:S01]  /*78a0*/  SEL R2, R219, 0xffffffc0, !P0 ;  /* 0xffffffc0db027807 */ /* 0x000fe20004000000 */
[--C-:B------:R-:W-:Y:S02]  /*78b0*/  IMAD.IADD R226, R216, 0x1, R229.reuse ;  /* 0x00000001d8e27824 */ /* 0x100fe400078e02e5 */
        /* <DEDUP_REMOVED lines=65> */
[----:B-1----:R-:W-:Y:S01]  /*7cd0*/  LDSM.16.M88.4 R164, [R171] ;  /* 0x00000000aba4783b */ /* 0x002fe20000000200 */
[C---:B--2---:R-:W-:Y:S04]  /*7ce0*/  HMMA.16816.F32 R4, R172.reuse, R176, RZ ;  /* 0x000000b0ac04723c */ /* 0x044fe800000018ff */
[----:B------:R-:W-:Y:S04]  /*7cf0*/  LDSM.16.M88.4 R204, [R2+0x8000] ;  /* 0x0080000002cc783b */ /* 0x000fe80000000200 */
[C---:B------:R-:W-:Y:S01]  /*7d00*/  HMMA.16816.F32 R8, R172.reuse, R178, RZ ;  /* 0x000000b2ac08723c */ /* 0x040fe200000018ff */
[----:B------:R-:W-:Y:S05]  /*7d10*/  LDSM.16.M88.4 R176, [R170+0x9800] ;  /* 0x00980000aab0783b */ /* 0x000fea0000000200 */
[----:B------:R-:W-:Y:S02]  /*7d20*/  LDSM.16.M88.4 R208, [R3+0xa000] ;  /* 0x00a0000003d0783b */ /* 0x000fe40000000200 */
        /* <DEDUP_REMOVED lines=13> */
[----:B------:R-:W3:Y:S07]  /*7e00*/  LDSM.16.M88.4 R196, [R3+0x9800] ;  /* 0x0098000003c4783b */ /* 0x000eee0000000200 */
[C---:B------:R-:W-:Y:S08]  /*7e10*/  HMMA.16816.F32 R12, R192.reuse, R200, R12 ;  /* 0x000000c8c00c723c */ /* 0x040ff0000000180c */
[C---:B------:R-:W-:Y:S01]  /*7e20*/  HMMA.16816.F32 R16, R192.reuse, R202, R16 ;  /* 0x000000cac010723c */ /* 0x040fe20000001810 */
[----:B------:R-:W4:Y:S07]  /*7e30*/  LDSM.16.M88.4 R200, [R168] ;  /* 0x00000000a8c8783b */ /* 0x000f2e0000000200 */
[C---:B-1----:R-:W-:Y:S08]  /*7e40*/  HMMA.16816.F32 R20, R192.reuse, R172, R20 ;  /* 0x000000acc014723c */ /* 0x042ff00000001814 */
[C---:B------:R-:W-:Y:S01]  /*7e50*/  HMMA.16816.F32 R24, R192.reuse, R174, R24 ;  /* 0x000000aec018723c */ /* 0x040fe20000001818 */
[----:B------:R-:W1:Y:S07]  /*7e60*/  LDSM.16.M88.4 R172, [R2+0x8800] ;  /* 0x0088000002ac783b */ /* 0x000e6e0000000200 */
[C---:B------:R-:W-:Y:S08]  /*7e70*/  HMMA.16816.F32 R28, R192.reuse, R176, R28 ;  /* 0x000000b0c01c723c */ /* 0x040ff0000000181c */
[----:B------:R-:W-:Y:S01]  /*7e80*/  HMMA.16816.F32 R32, R192, R178, R32 ;  /* 0x000000b2c020723c */ /* 0x000fe20000001820 */
[----:B------:R-:W5:Y:S05]  /*7e90*/  LDSM.16.M88.4 R176, [R2+0x9000] ;  /* 0x0090000002b0783b */ /* 0x000f6a0000000200 */
[----:B------:R-:W-:Y:S02]  /*7ea0*/  LDSM.16.M88.4 R192, [R227+UR5+0xb000] ;  /* 0x00b00005e3c0783b */ /* 0x000fe40008000200 */
[C---:B------:R-:W-:Y:S08]  /*7eb0*/  HMMA.16816.F32 R4, R164.reuse, R180, R4 ;  /* 0x000000b4a404723c */ /* 0x040ff00000001804 */
[C---:B------:R-:W-:Y:S01]  /*7ec0*/  HMMA.16816.F32 R8, R164.reuse, R182, R8 ;  /* 0x000000b6a408723c */ /* 0x040fe20000001808 */
[----:B------:R-:W-:Y:S07]  /*7ed0*/  LDSM.16.M88.4 R180, [R229+0x2000] ;  /* 0x00200000e5b4783b */ /* 0x000fee0000000200 */
        /* <DEDUP_REMOVED lines=8> */
[----:B------:R-:W2:Y:S05]  /*7f60*/  LDSM.16.M88.4 R164, [R2+0x9800] ;  /* 0x0098000002a4783b */ /* 0x000eaa0000000200 */
[----:B------:R-:W-:Y:S02]  /*7f70*/  LDSM.16.M88.4 R196, [R226+0x2000] ;  /* 0x00200000e2c4783b */ /* 0x000fe40000000200 */
[C---:B----4-:R-:W-:Y:S08]  /*7f80*/  HMMA.16816.F32 R4, R200.reuse, R204, R4 ;  /* 0x000000ccc804723c */ /* 0x050ff00000001804 */
[C---:B------:R-:W-:Y:S01]  /*7f90*/  HMMA.16816.F32 R8, R200.reuse, R206, R8 ;  /* 0x000000cec808723c */ /* 0x040fe20000001808 */
[----:B------:R-:W-:Y:S07]  /*7fa0*/  LDSM.16.M88.4 R204, [R170+0xa000] ;  /* 0x00a00000aacc783b */ /* 0x000fee0000000200 */
[C---:B-1----:R-:W-:Y:S08]  /*7fb0*/  HMMA.16816.F32 R12, R200.reuse, R172, R12 ;  /* 0x000000acc80c723c */ /* 0x042ff0000000180c */
[C---:B------:R-:W-:Y:S01]  /*7fc0*/  HMMA.16816.F32 R16, R200.reuse, R174, R16 ;  /* 0x000000aec810723c */ /* 0x040fe20000001810 */
[----:B------:R-:W1:Y:S07]  /*7fd0*/  LDSM.16.M88.4 R172, [R227+UR5+0xb800] ;  /* 0x00b80005e3ac783b */ /* 0x000e6e0008000200 */
[C---:B-----5:R-:W-:Y:S08]  /*7fe0*/  HMMA.16816.F32 R20, R200.reuse, R176, R20 ;  /* 0x000000b0c814723c */ /* 0x060ff00000001814 */
[C---:B------:R-:W-:Y:S01]  /*7ff0*/  HMMA.16816.F32 R24, R200.reuse, R178, R24 ;  /* 0x000000b2c818723c */ /* 0x040fe20000001818 */
[----:B------:R-:W3:Y:S07]  /*8000*/  LDSM.16.M88.4 R176, [R170+0xa800] ;  /* 0x00a80000aab0783b */ /* 0x000eee0000000200 */
[C---:B--2---:R-:W-:Y:S08]  /*8010*/  HMMA.16816.F32 R28, R200.reuse, R164, R28 ;  /* 0x000000a4c81c723c */ /* 0x044ff0000000181c */
[----:B------:R-:W-:Y:S01]  /*8020*/  HMMA.16816.F32 R32, R200, R166, R32 ;  /* 0x000000a6c820723c */ /* 0x000fe20000001820 */
[----:B------:R-:W2:Y:S05]  /*8030*/  LDSM.16.M88.4 R164, [R170+0xb000] ;  /* 0x00b00000aaa4783b */ /* 0x000eaa0000000200 */
[----:B------:R-:W-:Y:S02]  /*8040*/  LDSM.16.M88.4 R200, [R171+0x2000] ;  /* 0x00200000abc8783b */ /* 0x000fe40000000200 */
[C---:B------:R-:W-:Y:S08]  /*8050*/  HMMA.16816.F32 R4, R180.reuse, R184, R4 ;  /* 0x000000b8b404723c */ /* 0x040ff00000001804 */
        /* <DEDUP_REMOVED lines=15> */
[C---:B---3--:R-:W-:Y:S08]  /*8150*/  HMMA.16816.F32 R12, R196.reuse, R176, R12 ;  /* 0x000000b0c40c723c */ /* 0x048ff0000000180c */
[C---:B------:R-:W-:Y:S01]  /*8160*/  HMMA.16816.F32 R16, R196.reuse, R178, R16 ;  /* 0x000000b2c410723c */ /* 0x040fe20000001810 */
[----:B------:R-:W-:Y:S07]  /*8170*/  LDSM.16.M88.4 R176, [R2+0xb000] ;  /* 0x00b0000002b0783b */ /* 0x000fee0000000200 */
[C---:B--2---:R-:W-:Y:S08]  /*8180*/  HMMA.16816.F32 R20, R196.reuse, R164, R20 ;  /* 0x000000a4c414723c */ /* 0x044ff00000001814 */
[C---:B------:R-:W-:Y:S01]  /*8190*/  HMMA.16816.F32 R24, R196.reuse, R166, R24 ;  /* 0x000000a6c418723c */ /* 0x040fe20000001818 */
[----:B------:R-:W2:Y:S07]  /*81a0*/  LDSM.16.M88.4 R164, [R2+0xa800] ;  /* 0x00a8000002a4783b */ /* 0x000eae0000000200 */
[C---:B----4-:R-:W-:Y:S08]  /*81b0*/  HMMA.16816.F32 R28, R196.reuse, R184, R28 ;  /* 0x000000b8c41c723c */ /* 0x050ff0000000181c */
        /* <DEDUP_REMOVED lines=118> */
[----:B------:R-:W-:Y:S01]  /*8920*/  FMUL.FTZ R205, R5, UR8 ;  /* 0x0000000805cd7c20 */ /* 0x000fe20008410000 */
[----:B------:R2:W-:Y:S01]  /*8930*/  MUFU.TANH R197, R168 ;  /* 0x000000a800c57308 */ /* 0x0005e20000002400 */
[C---:B------:R-:W-:Y:S03]  /*8940*/  HMMA.16816.F32 R16, R200.reuse, R166, R16 ;  /* 0x000000a6c810723c */ /* 0x040fe60000001810 */
[----:B------:R-:W-:Y:S01]  /*8950*/  FMUL.FTZ R165, R10, UR8 ;  /* 0x000000080aa57c20 */ /* 0x000fe20008410000 */
[----:B------:R-:W-:Y:S01]  /*8960*/  FMUL.FTZ R164, R11, UR8 ;  /* 0x000000080ba47c20 */ /* 0x000fe20008410000 */
[----:B------:R-:W-:Y:S04]  /*8970*/  FMUL.FTZ R204, R8, UR8 ;  /* 0x0000000808cc7c20 */ /* 0x000fe80008410000 */
[----:B------:R-:W-:Y:S01]  /*8980*/  MUFU.TANH R194, R165 ;  /* 0x000000a500c27308 */ /* 0x000fe20000002400 */
[C---:B-1----:R-:W-:Y:S03]  /*8990*/  HMMA.16816.F32 R20, R200.reuse, R172, R20 ;  /* 0x000000acc814723c */ /* 0x042fe60000001814 */
[----:B------:R-:W-:Y:S01]  /*89a0*/  FMUL.FTZ R246, R14, UR8 ;  /* 0x000000080ef67c20 */ /* 0x000fe20008410000 */
[----:B------:R-:W-:Y:S01]  /*89b0*/  FMUL.FTZ R244, R15, UR8 ;  /* 0x000000080ff47c20 */ /* 0x000fe20008410000 */
[----:B------:R-:W-:Y:S04]  /*89c0*/  FMUL.FTZ R248, R12, UR8 ;  /* 0x000000080cf87c20 */ /* 0x000fe80008410000 */
[----:B------:R1:W-:Y:S01]  /*89d0*/  MUFU.TANH R10, R164 ;  /* 0x000000a4000a7308 */ /* 0x0003e20000002400 */
[C---:B------:R-:W-:Y:S03]  /*89e0*/  HMMA.16816.F32 R24, R200.reuse, R174, R24 ;  /* 0x000000aec818723c */ /* 0x040fe60000001818 */
[----:B------:R-:W-:Y:S01]  /*89f0*/  FMUL.FTZ R242, R18, UR8 ;  /* 0x0000000812f27c20 */ /* 0x000fe20008410000 */
[----:B------:R-:W-:Y:S01]  /*8a00*/  FMUL.FTZ R214, R19, UR8 ;  /* 0x0000000813d67c20 */ /* 0x000fe20008410000 */
[----:B--2---:R-:W-:Y:S01]  /*8a10*/  FMUL.FTZ R168, R9, UR8 ;  /* 0x0000000809a87c20 */ /* 0x004fe20008410000 */
[----:B------:R-:W-:Y:S03]  /*8a20*/  FMUL.FTZ R251, R16, UR8 ;  /* 0x0000000810fb7c20 */ /* 0x000fe60008410000 */
[----:B------:R2:W-:Y:S01]  /*8a30*/  MUFU.TANH R199, R204 ;  /* 0x000000cc00c77308 */ /* 0x0005e20000002400 */
[----:B------:R-:W-:Y:S01]  /*8a40*/  FMUL.FTZ R249, R17, UR8 ;  /* 0x0000000811f97c20 */ /* 0x000fe20008410000 */
[----:B------:R-:W-:Y:S01]  /*8a50*/  FMUL.FTZ R212, R22, UR8 ;  /* 0x0000000816d47c20 */ /* 0x000fe20008410000 */
[----:B------:R-:W-:Y:S01]  /*8a60*/  FMUL.FTZ R210, R23, UR8 ;  /* 0x0000000817d27c20 */ /* 0x000fe20008410000 */
[----:B------:R-:W-:Y:S01]  /*8a70*/  FMUL.FTZ R247, R20, UR8 ;  /* 0x0000000814f77c20 */ /* 0x000fe20008410000 */
[----:B------:R-:W-:Y:S05]  /*8a80*/  FMUL.FTZ R215, R21, UR8 ;  /* 0x0000000815d77c20 */ /* 0x000fea0008410000 */
[----:B------:R-:W-:Y:S01]  /*8a90*/  MUFU.TANH R252, R252 ;  /* 0x000000fc00fc7308 */ /* 0x000fe20000002400 */
[----:B-1----:R-:W1:Y:S01]  /*8aa0*/  LDSM.16.M88.4 R164, [R2+0xf800] ;  /* 0x00f8000002a4783b */ /* 0x002e620000000200 */
[----:B------:R-:W-:Y:S04]  /*8ab0*/  DEPBAR.LE SB0, 0x0 ;  /* 0x000080000000791a */ /* 0x000fe80000000000 */
[----:B------:R-:W-:Y:S01]  /*8ac0*/  FMUL.FTZ R213, R24, UR8 ;  /* 0x0000000818d57c20 */ /* 0x000fe20008410000 */
[----:B------:R-:W-:Y:S03]  /*8ad0*/  FMUL.FTZ R211, R25, UR8 ;  /* 0x0000000819d37c20 */ /* 0x000fe60008410000 */
[----:B------:R-:W3:Y:S01]  /*8ae0*/  MUFU.TANH R250, R250 ;  /* 0x000000fa00fa7308 */ /* 0x000ee20000002400 */
[----:B------:R-:W-:Y:S01]  /*8af0*/  BAR.SYNC.DEFER_BLOCKING 0x0 ;  /* 0x0000000000007b1d */ /* 0x000fe20000010000 */
[----:B--2---:R-:W-:Y:S01]  /*8b00*/  FMUL.FTZ R204, R13, UR8 ;  /* 0x000000080dcc7c20 */ /* 0x004fe20008410000 */
[----:B------:R-:W-:Y:S01]  /*8b10*/  FMUL.FTZ R208, R26, UR8 ;  /* 0x000000081ad07c20 */ /* 0x000fe20008410000 */
[----:B------:R-:W-:Y:S06]  /*8b20*/  FMUL.FTZ R206, R27, UR8 ;  /* 0x000000081bce7c20 */ /* 0x000fec0008410000 */
[----:B------:R-:W-:Y:S10]  /*8b30*/  MUFU.TANH R246, R246 ;  /* 0x000000f600f67308 */ /* 0x000ff40000002400 */
[----:B------:R-:W-:Y:S10]  /*8b40*/  MUFU.TANH R244, R244 ;  /* 0x000000f400f47308 */ /* 0x000ff40000002400 */
[----:B------:R-:W2:Y:S10]  /*8b50*/  MUFU.TANH R195, R205 ;  /* 0x000000cd00c37308 */ /* 0x000eb40000002400 */
[----:B------:R-:W4:Y:S01]  /*8b60*/  MUFU.TANH R9, R168 ;  /* 0x000000a800097308 */ /* 0x000f220000002400 */
[C---:B-1----:R-:W-:Y:S05]  /*8b70*/  HMMA.16816.F32 R28, R200.reuse, R164, R28 ;  /* 0x000000a4c81c723c */ /* 0x042fea000000181c */
[----:B---3--:R-:W-:Y:S04]  /*8b80*/  FMNMX3.FTZ R165, R0, R252, R250, !PT ;  /* 0x000000fc00a57276 */ /* 0x008fe800078100fa */
[----:B------:R1:W-:Y:S01]  /*8b90*/  MUFU.TANH R193, R204 ;  /* 0x000000cc00c17308 */ /* 0x0003e20000002400 */
[----:B------:R-:W-:Y:S03]  /*8ba0*/  HMMA.16816.F32 R32, R200, R166, R32 ;  /* 0x000000a6c820723c */ /* 0x000fe60000001820 */
[----:B------:R-:W-:Y:S02]  /*8bb0*/  FMNMX3.FTZ R165, R165, R194, R10, !PT ;  /* 0x000000c2a5a57276 */ /* 0x000fe4000781000a */
[----:B--2---:R-:W-:Y:S04]  /*8bc0*/  FMNMX3.FTZ R164, R169, R197, R195, !PT ;  /* 0x000000c5a9a47276 */ /* 0x004fe800078100c3 */
[----:B------:R-:W-:Y:S01]  /*8bd0*/  MUFU.TANH R242, R242 ;  /* 0x000000f200f27308 */ /* 0x000fe20000002400 */
[----:B------:R-:W-:Y:S02]  /*8be0*/  FMNMX3.FTZ R165, R165, R246, R244, !PT ;  /* 0x000000f6a5a57276 */ /* 0x000fe400078100f4 */
[----:B----4-:R-:W-:Y:S01]  /*8bf0*/  FMNMX3.FTZ R164, R164, R199, R9, !PT ;  /* 0x000000c7a4a47276 */ /* 0x010fe20007810009 */
[----:B------:R-:W-:Y:S01]  /*8c00*/  FMUL.FTZ R209, R28, UR8 ;  /* 0x000000081cd17c20 */ /* 0x000fe20008410000 */
[----:B------:R-:W-:Y:S01]  /*8c10*/  FMUL.FTZ R207, R29, UR8 ;  /* 0x000000081dcf7c20 */ /* 0x000fe20008410000 */
[----:B------:R-:W-:Y:S01]  /*8c20*/  FMUL.FTZ R168, R30, UR8 ;  /* 0x000000081ea87c20 */ /* 0x000fe20008410000 */
[----:B------:R-:W-:Y:S03]  /*8c30*/  FMUL.FTZ R167, R31, UR8 ;  /* 0x000000081fa77c20 */ /* 0x000fe60008410000 */
[----:B------:R-:W2:Y:S01]  /*8c40*/  MUFU.TANH R214, R214 ;  /* 0x000000d600d67308 */ /* 0x000ea20000002400 */
[----:B------:R-:W-:Y:S01]  /*8c50*/  FMUL.FTZ R205, R32, UR8 ;  /* 0x0000000820cd7c20 */ /* 0x000fe20008410000 */
[----:B-1----:R-:W-:Y:S01]  /*8c60*/  FMUL.FTZ R204, R33, UR8 ;  /* 0x0000000821cc7c20 */ /* 0x002fe20008410000 */
[----:B------:R-:W-:Y:S01]  /*8c70*/  FMUL.FTZ R34, R34, UR8 ;  /* 0x0000000822227c20 */ /* 0x000fe20008410000 */
[----:B------:R-:W-:Y:S06]  /*8c80*/  FMUL.FTZ R35, R35, UR8 ;  /* 0x0000000823237c20 */ /* 0x000fec0008410000 */
[----:B------:R-:W-:Y:S10]  /*8c90*/  MUFU.TANH R212, R212 ;  /* 0x000000d400d47308 */ /* 0x000ff40000002400 */
[----:B------:R-:W1:Y:S01]  /*8ca0*/  MUFU.TANH R210, R210 ;  /* 0x000000d200d27308 */ /* 0x000e620000002400 */
[----:B--2---:R-:W-:Y:S09]  /*8cb0*/  FMNMX3.FTZ R165, R165, R242, R214, !PT ;  /* 0x000000f2a5a57276 */ /* 0x004ff200078100d6 */
[----:B------:R-:W2:Y:S10]  /*8cc0*/  MUFU.TANH R248, R248 ;  /* 0x000000f800f87308 */ /* 0x000eb40000002400 */
[----:B------:R-:W-:Y:S01]  /*8cd0*/  MUFU.TANH R251, R251 ;  /* 0x000000fb00fb7308 */ /* 0x000fe20000002400 */
[----:B-1----:R-:W-:Y:S09]  /*8ce0*/  FMNMX3.FTZ R7, R165, R212, R210, !PT ;  /* 0x000000d4a5077276 */ /* 0x002ff200078100d2 */
        /* <DEDUP_REMOVED lines=24> */
.L_x_989:
[----:B------:R-:W5:Y:S01]  /*8e70*/  SHFL.BFLY PT, R3, R6, 0x2, 0x1f ;  /* 0x0c401f0006037f89 */ /* 0x000f6200000e0000 */
[----:B---34-:R-:W-:Y:S01]  /*8e80*/  FMNMX3.FTZ R7, R7, R166, R165, !PT ;  /* 0x000000a607077276 */ /* 0x018fe200078100a5 */
[----:B------:R-:W-:Y:S01]  /*8e90*/  UISETP.GT.AND UP0, UPT, UR19, URZ, UPT ;  /* 0x000000ff1300728c */ /* 0x000fe2000bf04270 */
[----:B------:R-:W-:Y:S05]  /*8ea0*/  IADD3 R181, PT, PT, R221, 0x10040, RZ ;  /* 0x00010040ddb57810 */ /* 0x000fea0007ffe0ff */
[----:B-1----:R-:W-:Y:S01]  /*8eb0*/  LDSM.16.MT88.4 R12, [R221+0x10000] ;  /* 0x01000000dd0c783b */ /* 0x002fe20000004200 */
[----:B------:R-:W-:Y:S01]  /*8ec0*/  @P0 IADD3 R181, PT, PT, R237, -0x40, RZ ;  /* 0xffffffc0edb50810 */ /* 0x000fe20007ffe0ff */
[----:B------:R-:W-:Y:S03]  /*8ed0*/  UIADD3 UR7, UPT, UPT, UR19, -0x1, URZ ;  /* 0xffffffff13077890 */ /* 0x000fe6000fffe0ff */
[----:B------:R-:W-:Y:S03]  /*8ee0*/  IADD3 R180, PT, PT, R216, R181, RZ ;  /* 0x000000b5d8b47210 */ /* 0x000fe60007ffe0ff */
[----:B------:R-:W1:Y:S01]  /*8ef0*/  SHFL.BFLY PT, R2, R7, 0x2, 0x1f ;  /* 0x0c401f0007027f89 */ /* 0x000e6200000e0000 */
[----:B------:R-:W-:Y:S07]  /*8f00*/  UMOV UR19, UR7 ;  /* 0x0000000700137c82 */ /* 0x000fee0008000000 */
[----:B------:R-:W-:Y:S08]  /*8f10*/  LDSM.16.MT88.4 R20, [R220+0x10000] ;  /* 0x01000000dc14783b */ /* 0x000ff00000004200 */
        /* <DEDUP_REMOVED lines=233> */
[----:B------:R-:W-:Y:S01]  /*9db0*/  FFMA.FTZ R187, R0, R243, R187 ;  /* 0x000000f300bb7223 */ /* 0x000fe200000100bb */
[C---:B------:R-:W-:Y:S05]  /*9dc0*/  HMMA.16816.F32 R60, R160.reuse, R140, R60 ;  /* 0x0000008ca03c723c */ /* 0x040fea000000183c */
[----:B------:R-:W-:Y:S01]  /*9dd0*/  MUFU.EX2 R196, R196 ;  /* 0x000000c400c47308 */ /* 0x000fe20000000800 */
[----:B------:R-:W-:Y:S01]  /*9de0*/  FADD.FTZ R189, R188, R189 ;  /* 0x000000bdbcbd7221 */ /* 0x000fe20000010000 */
[----:B------:R-:W-:Y:S03]  /*9df0*/  FADD.FTZ R184, R184, R187 ;  /* 0x000000bbb8b87221 */ /* 0x000fe60000010000 */
        /* <DEDUP_REMOVED lines=115> */
[----:B------:R-:W-:Y:S03]  /*a530*/  FADD.FTZ R208, R211, R208 ;  /* 0x000000d0d3d07221 */ /* 0x000fe60000010000 */
[----:B------:R-:W-:Y:S01]  /*a540*/  FADD.FTZ R0, R206, R203 ;  /* 0x000000cbce007221 */ /* 0x000fe20000010000 */
[C---:B------:R-:W-:Y:S01]  /*a550*/  HMMA.16816.F32 R8, R132.reuse, R138, R8 ;  /* 0x0000008a8408723c */ /* 0x040fe20000001808 */
[----:B------:R-:W1:Y:S02]  /*a560*/  LDSM.16.MT88.4 R136, [R221+0x15000] ;  /* 0x01500000dd88783b */ /* 0x000e640000004200 */
[----:B------:R-:W-:Y:S01]  /*a570*/  FADD.FTZ R209, R209, R208 ;  /* 0x000000d0d1d17221 */ /* 0x000fe20000010000 */
[----:B------:R-:W-:Y:S03]  /*a580*/  FADD.FTZ R0, R207, R0 ;  /* 0x00000000cf007221 */ /* 0x000fe60000010000 */
[----:B------:R-:W-:Y:S01]  /*a590*/  FADD.FTZ R209, R210, R209 ;  /* 0x000000d1d2d17221 */ /* 0x000fe20000010000 */
[C---:B------:R-:W-:Y:S03]  /*a5a0*/  HMMA.16816.F32 R12, R132.reuse, R148, R12 ;  /* 0x00000094840c723c */ /* 0x040fe6000000180c */
[----:B------:R-:W-:Y:S01]  /*a5b0*/  FADD.FTZ R167, R167, R0 ;  /* 0x00000000a7a77221 */ /* 0x000fe20000010000 */
[----:B------:R-:W-:Y:S01]  /*a5c0*/  MOV R0, R3 ;  /* 0x0000000300007202 */ /* 0x000fe20000000f00 */
[----:B------:R-:W-:Y:S02]  /*a5d0*/  FADD.FTZ R166, R166, R209 ;  /* 0x000000d1a6a67221 */ /* 0x000fe40000010000 */
[----:B------:R-:W-:Y:S01]  /*a5e0*/  FADD.FTZ R245, R204, R167 ;  /* 0x000000a7ccf57221 */ /* 0x000fe20000010000 */
[C---:B------:R-:W-:Y:S01]  /*a5f0*/  HMMA.16816.F32 R16, R132.reuse, R150, R16 ;  /* 0x000000968410723c */ /* 0x040fe20000001810 */
[----:B------:R-:W4:Y:S02]  /*a600*/  LDSM.16.MT88.4 R148, [R181+0x5000] ;  /* 0x00500000b594783b */ /* 0x000f240000004200 */
[----:B------:R-:W-:Y:S05]  /*a610*/  FADD.FTZ R243, R165, R166 ;  /* 0x000000a6a5f37221 */ /* 0x000fea0000010000 */
        /* <DEDUP_REMOVED lines=77> */
[C---:B-----5:R-:W-:Y:S08]  /*aaf0*/  HMMA.16816.F32 R116, R168.reuse, R8, R116 ;  /* 0x00000008a874723c */ /* 0x060ff00000001874 */
[C---:B------:R-:W-:Y:S08]  /*ab00*/  HMMA.16816.F32 R120, R168.reuse, R10, R120 ;  /* 0x0000000aa878723c */ /* 0x040ff00000001878 */
[C---:B---3--:R-:W-:Y:S08]  /*ab10*/  HMMA.16816.F32 R124, R168.reuse, R12, R124 ;  /* 0x0000000ca87c723c */ /* 0x048ff0000000187c */
[----:B------:R-:W-:Y:S03]  /*ab20*/  HMMA.16816.F32 R128, R168, R14, R128 ;  /* 0x0000000ea880723c */ /* 0x000fe60000001880 */
[----:B------:R-:W-:Y:S05]  /*ab30*/  MOV R169, R164 ;  /* 0x000000a400a97202 */ /* 0x000fea0000000f00 */
[----:B------:R-:W-:Y:S01]  /*ab40*/  @!UPT UIADD3 URZ, UPT, UPT, URZ, URZ, URZ ;  /* 0x000000fffffff290 */ /* 0x000fe2000fffe0ff */
[----:B------:R-:W-:Y:S11]  /*ab50*/  BRA.U UP0, `(.L_x_988) ;  /* 0xffffffc900347547 */ /* 0x000ff6000b83ffff */
.L_x_987:
        /* <DEDUP_REMOVED lines=328> */
.L_x_991:
        /* <DEDUP_REMOVED lines=46> */
.L_x_993:
[----:B------:R-:W-:Y:S05]  /*c2c0*/  BSYNC.RECONVERGENT B0 ;  /* 0x0000000000007941 */ /* 0x000fea0003800200 */
.L_x_992:
        /* <DEDUP_REMOVED lines=41> */
.L_x_995:
[----:B------:R-:W-:Y:S05]  /*c560*/  BSYNC.RECONVERGENT B0 ;  /* 0x0000000000007941 */ /* 0x000fea0003800200 */
.L_x_994:
        /* <DEDUP_REMOVED lines=27> */
.L_x_997:
[----:B------:R-:W-:Y:S05]  /*c720*/  BSYNC.RECONVERGENT B0 ;  /* 0x0000000000007941 */ /* 0x000fea0003800200 */
.L_x_996:
        /* <DEDUP_REMOVED lines=27> */
.L_x_999:
[----:B------:R-:W-:Y:S05]  /*c8e0*/  BSYNC.RECONVERGENT B0 ;  /* 0x0000000000007941 */ /* 0x000fea0003800200 */
.L_x_998:
        /* <DEDUP_REMOVED lines=27> */
.L_x_1000:
        /* <DEDUP_REMOVED lines=14> */
.L_x_2351:


//--------------------- .text._ZN5flash16flash_fwd_kernelI23Flash_fwd_kernel_traitsILi256ELi64ELi64ELi4ELb0ELb0EN7cutlass6half_tE19Flash_kernel_traitsILi256ELi64ELi64ELi4ES3_EELb1ELb0ELb0ELb1ELb0ELb0ELb0ELb1EEEvNS_16Flash_fwd_paramsE --------------------------
	.section	.text._ZN5flash16flash_fwd_kernelI23Flash_fwd_kernel_traitsILi256ELi64ELi64ELi4ELb0ELb0EN7cutlass6half_tE19Flash_kernel_traitsILi256ELi64ELi64ELi4ES3_EELb1ELb0ELb0ELb1ELb0ELb0ELb0ELb1EEEvNS_16Flash_fwd_paramsE,"ax",@progbits
	.align	128
        .global         _ZN5flash16flash_fwd_kernelI23Flash_fwd_kernel_traitsILi256ELi64ELi64ELi4ELb0ELb0EN7cutlass6half_tE19Flash_kernel_traitsILi256ELi64ELi64ELi4ES3_EELb1ELb0ELb0ELb1ELb0ELb0ELb0ELb1EEEvNS_16Flash_fwd_paramsE
        .type           _ZN5flash16flash_fwd_kernelI23Flash_fwd_kernel_traitsILi256ELi64ELi64ELi4ELb0ELb0EN7cutlass6half_tE19Flash_kernel_traitsILi256ELi64ELi64ELi4ES3_EELb1ELb0ELb0ELb1ELb0ELb0ELb0ELb1EEEvNS_16Flash_fwd_paramsE,@function
        .size           _ZN5flash16flash_fwd_kernelI23Flash_fwd_kernel_traitsILi256ELi64ELi64ELi4ELb0ELb0EN7cutlass6half_tE19Flash_kernel_traitsILi256ELi64ELi64ELi4ES3_EELb1ELb0ELb0ELb1ELb0ELb0ELb0ELb1EEEvNS_16Flash_fwd_paramsE,(.L_x_2352 - _ZN5flash16flash_fwd_kernelI23Flash_fwd_kernel_traitsILi256ELi64ELi64ELi4ELb0ELb0EN7cutlass6half_tE19Flash_kernel_traitsILi256ELi64ELi64ELi4ES3_EELb1ELb0ELb0ELb1ELb0ELb0ELb0ELb1EEEvNS_16Flash_fwd_paramsE)
        .other          _ZN5flash16flash_fwd_kernelI23Flash_fwd_kernel_traitsILi256ELi64ELi64ELi4ELb0ELb0EN7cutlass6half_tE19Flash_kernel_traitsILi256ELi64ELi64ELi4ES3_EELb1ELb0ELb0ELb1ELb0ELb0ELb0ELb1EEEvNS_16Flash_fwd_paramsE,@"STO_CUDA_ENTRY STV_DEFAULT"
_ZN5flash16flash_fwd_kernelI23Flash_fwd_kernel_traitsILi256ELi64ELi64ELi4ELb0ELb0EN7cutlass6half_tE19Flash_kernel_traitsILi256ELi64ELi64ELi4ES3_EELb1ELb0ELb0ELb1ELb0ELb0ELb0ELb1EEEvNS_16Flash_fwd_paramsE:
.text._ZN5flash16flash_fwd_kernelI23Flash_fwd_kernel_traitsILi256ELi64ELi64ELi4ELb0ELb0EN7cutlass6half_tE19Flash_kernel_traitsILi256ELi64ELi64ELi4ES3_EELb1ELb0ELb0ELb1ELb0ELb0ELb0ELb1EEEvNS_16Flash_fwd_paramsE:
[----:B------:R-:W1:Y:S01]  /*0000*/  LDC R1, c[0x0][0x37c] ;  /* 0x0000df00ff017b82 */ /* 0x000e620000000800 */
[----:B------:R-:W2:Y:S07]  /*0010*/  LDCU.U8 UR4, c[0x0][0x524] ;  /* 0x0000a480ff0477ac */ /* 0x000eae0008000000 */
[----:B------:R-:W3:Y:S01]  /*0020*/  LDC R107, c[0x0][0x518] ;  /* 0x00014600ff6b7b82 */ /* 0x000ee20000000800 */
[----:B-1----:R-:W-:Y:S01]  /*0030*/  VIADD R1, R1, 0xffffff70 ;  /* 0xffffff7001017836 */ /* 0x002fe20000000000 */
[----:B------:R-:W1:Y:S01]  /*0040*/  LDCU.64 UR26, c[0x0][0x510] ;  /* 0x0000a200ff1a77ac */ /* 0x000e620008000a00 */
[----:B------:R-:W4:Y:S05]  /*0050*/  LDCU.64 UR24, c[0x0][0x358] ;  /* 0x00006b00ff1877ac */ /* 0x000f2a0008000a00 */
[----:B------:R-:W5:Y:S01]  /*0060*/  LDC R108, c[0x0][0x51c] ;  /* 0x00014700ff6c7b82 */ /* 0x000f620000000800 */
[----:B------:R-:W5:Y:S01]  /*0070*/  S2R R208, SR_TID.X ;  /* 0x0000000000d07919 */ /* 0x000f620000002100 */
[----:B------:R-:W5:Y:S01]  /*0080*/  LDCU.64 UR10, c[0x0][0x460] ;  /* 0x00008c00ff0a77ac */ /* 0x000f620008000a00 */
[----:B------:R-:W5:Y:S01]  /*0090*/  LDCU.64 UR8, c[0x0][0x470] ;  /* 0x00008e00ff0877ac */ /* 0x000f620008000a00 */
[----:B--2---:R-:W-:-:S04]  /*00a0*/  ISETP.NE.AND P2, PT, RZ, UR4, PT ;  /* 0x00000004ff007c0c */ /* 0x004fc8000bf45270 */
[----:B------:R-:W-:Y:S01]  /*00b0*/  S2UR UR21, SR_CTAID.X ;  /* 0x00000000001579c3 */ /* 0x000fe20000002500 */
[----:B------:R-:W2:Y:S01]  /*00c0*/  LDCU.64 UR6, c[0x0][0x478] ;  /* 0x00008f00ff0677ac */ /* 0x000ea20008000a00 */
[----:B-1----:R-:W-:Y:S02]  /*00d0*/  IMAD.U32 R2, RZ, RZ, UR26 ;  /* 0x0000001aff027e24 */ /* 0x002fe4000f8e00ff */
[----:B------:R-:W-:Y:S01]  /*00e0*/  IMAD.U32 R3, RZ, RZ, UR27 ;  /* 0x0000001bff037e24 */ /* 0x000fe2000f8e00ff */
[----:B------:R-:W1:Y:S04]  /*00f0*/  LDCU.64 UR14, c[0x0][0x460] ;  /* 0x00008c00ff0e77ac */ /* 0x000e680008000a00 */
[----:B----4-:R3:W4:Y:S01]  /*0100*/  @P2 LDG.E.64 R4, desc[UR24][R2.64] ;  /* 0x0000001802042981 */ /* 0x010722000c1e1b00 */
[----:B------:R-:W-:Y:S08]  /*0110*/  S2UR UR33, SR_CTAID.Y ;  /* 0x00000000002179c3 */ /* 0x000ff00000002600 */
[----:B------:R-:W2:Y:S08]  /*0120*/  S2UR UR32, SR_CTAID.Z ;  /* 0x00000000002079c3 */ /* 0x000eb00000002700 */
[----:B------:R-:W4:Y:S01]  /*0130*/  @P2 LDC R0, c[0x0][0x520] ;  /* 0x00014800ff002b82 */ /* 0x000f220000000800 */
[----:B---3--:R-:W-:-:S02]  /*0140*/  @P2 IMAD.MOV.U32 R2, RZ, RZ, R107 ;  /* 0x000000ffff022224 */ /* 0x008fc400078e006b */
[----:B-----5:R-:W-:-:S06]  /*0150*/  @P2 IMAD.MOV.U32 R3, RZ, RZ, R108 ;  /* 0x000000ffff032224 */ /* 0x020fcc00078e006c */
[----:B------:R-:W3:Y:S01]  /*0160*/  @P2 LDG.E.64 R2, desc[UR24][R2.64] ;  /* 0x0000001802022981 */ /* 0x000ee2000c1e1b00 */
[----:B--2---:R-:W-:Y:S01]  /*0170*/  ULOP3.LUT UR4, UR32, UR21, UR33, 0xfe, !UPT ;  /* 0x0000001520047292 */ /* 0x004fe2000f8efe21 */
[----:B------:R-:W-:Y:S01]  /*0180*/  ISETP.NE.U32.AND P4, PT, RZ, UR10, PT ;  /* 0x0000000aff007c0c */ /* 0x000fe2000bf85070 */
[----:B------:R-:W-:Y:S02]  /*0190*/  UISETP.NE.U32.AND UP0, UPT, UR10, URZ, UPT ;  /* 0x000000ff0a00728c */ /* 0x000fe4000bf05070 */
[----:B------:R-:W-:Y:S01]  /*01a0*/  UISETP.NE.U32.AND UP4, UPT, UR8, URZ, UPT ;  /* 0x000000ff0800728c */ /* 0x000fe2000bf85070 */
[----:B------:R-:W-:Y:S01]  /*01b0*/  ISETP.NE.AND.EX P4, PT, RZ, UR11, PT, P4 ;  /* 0x0000000bff007c0c */ /* 0x000fe2000bf85340 */
[----:B------:R-:W2:Y:S01]  /*01c0*/  LDCU.U8 UR12, c[0x0][0x532] ;  /* 0x0000a640ff0c77ac */ /* 0x000ea20008000000 */
[----:B------:R-:W-:Y:S01]  /*01d0*/  LOP3.LUT P0, RZ, R208, UR4, RZ, 0xfc, !PT ;  /* 0x00000004d0ff7c12 */ /* 0x000fe2000f80fcff */
[----:B------:R-:W-:-:S03]  /*01e0*/  UISETP.NE.AND.EX UP0, UPT, UR11, URZ, UPT, UP0 ;  /* 0x000000ff0b00728c */ /* 0x000fc6000bf05300 */
[----:B------:R-:W5:Y:S01]  /*01f0*/  LDCU.64 UR4, c[0x0][0x468] ;  /* 0x00008d00ff0477ac */ /* 0x000f620008000a00 */
[----:B------:R-:W-:Y:S02]  /*0200*/  UISETP.NE.AND.EX UP4, UPT, UR9, URZ, UPT, UP4 ;  /* 0x000000ff0900728c */ /* 0x000fe4000bf85340 */
[----:B------:R-:W-:-:S06]  /*0210*/  UISETP.NE.U32.AND UP3, UPT, UR6, URZ, UPT ;  /* 0x000000ff0600728c */ /* 0x000fcc000bf65070 */
[----:B------:R-:W2:Y:S01]  /*0220*/  @!P0 LDC.64 R6, c[0x0][0x528] ;  /* 0x00014a00ff068b82 */ /* 0x000ea20000000a00 */
[----:B------:R-:W-:Y:S02]  /*0230*/  USHF.L.U32 UR11, UR33, 0x2, URZ ;  /* 0x00000002210b7899 */ /* 0x000fe400080006ff */
[----:B------:R-:W-:Y:S02]  /*0240*/  UISETP.NE.AND.EX UP3, UPT, UR7, URZ, UPT, UP3 ;  /* 0x000000ff0700728c */ /* 0x000fe4000bf65330 */
[----:B-1----:R-:W-:Y:S02]  /*0250*/  UIMAD.WIDE.U32 UR14, UR33, 0x4, UR14 ;  /* 0x00000004210e78a5 */ /* 0x002fe4000f8e000e */
[----:B------:R-:W-:Y:S02]  /*0260*/  USHF.R.U32.HI UR10, URZ, 0x1e, UR33 ;  /* 0x0000001eff0a7899 */ /* 0x000fe40008011621 */
[----:B------:R-:W-:-:S04]  /*0270*/  @UP4 UIADD3 UR8, UP2, UPT, UR11, UR8, URZ ;  /* 0x000000080b084290 */ /* 0x000fc8000ff5e0ff */
[----:B------:R-:W-:Y:S02]  /*0280*/  @UP4 UIADD3.X UR9, UPT, UPT, UR10, UR9, URZ, UP2, !UPT ;  /* 0x000000090a094290 */ /* 0x000fe400097fe4ff */
[----:B-----5:R-:W-:Y:S02]  /*0290*/  UISETP.EQ.U32.AND UP2, UPT, UR4, URZ, UPT ;  /* 0x000000ff0400728c */ /* 0x020fe4000bf42070 */
[----:B------:R-:W-:-:S04]  /*02a0*/  @UP3 UIADD3 UR6, UP1, UPT, UR11, UR6, URZ ;  /* 0x000000060b063290 */ /* 0x000fc8000ff3e0ff */
[----:B------:R-:W-:Y:S02]  /*02b0*/  @UP3 UIADD3.X UR7, UPT, UPT, UR10, UR7, URZ, UP1, !UPT ;  /* 0x000000070a073290 */ /* 0x000fe40008ffe4ff */
[----:B------:R-:W-:-:S04]  /*02c0*/  UIADD3 UR11, UP1, UPT, UR11, UR4, URZ ;  /* 0x000000040b0b7290 */ /* 0x000fc8000ff3e0ff */
[----:B------:R-:W-:Y:S01]  /*02d0*/  UIADD3.X UR10, UPT, UPT, UR10, UR5, URZ, UP1, !UPT ;  /* 0x000000050a0a7290 */ /* 0x000fe20008ffe4ff */
[----:B----4-:R-:W-:Y:S02]  /*02e0*/  @P2 R2UR UR26, R4 ;  /* 0x00000000041a22ca */ /* 0x010fe400000e0000 */
[----:B------:R-:W-:Y:S02]  /*02f0*/  @P2 R2UR UR27, R5 ;  /* 0x00000000051b22ca */ /* 0x000fe400000e0000 */
[----:B---3--:R-:W-:-:S09]  /*0300*/  @P2 IADD3 R107, P1, PT, R2, R0, RZ ;  /* 0x00000000026b2210 */ /* 0x008fd20007f3e0ff */
[----:B------:R-:W-:Y:S02]  /*0310*/  IMAD.U32 R2, RZ, RZ, UR26 ;  /* 0x0000001aff027e24 */ /* 0x000fe4000f8e00ff */
[----:B------:R-:W-:Y:S01]  /*0320*/  @P2 IMAD.X R108, RZ, RZ, R3, P1 ;  /* 0x000000ffff6c2224 */ /* 0x000fe200008e0603 */
[----:B------:R-:W-:Y:S01]  /*0330*/  PLOP3.LUT P2, PT, PT, PT, UP0, 0x80, 0x8 ;  /* 0x000000000008781c */ /* 0x000fe20003f4f008 */
[----:B------:R-:W-:Y:S01]  /*0340*/  IMAD.U32 R3, RZ, RZ, UR27 ;  /* 0x0000001bff037e24 */ /* 0x000fe2000f8e00ff */
[----:B------:R-:W-:-:S04]  /*0350*/  PLOP3.LUT P1, PT, PT, PT, UP4, 0x80, 0x8 ;  /* 0x000000000008781c */ /* 0x000fc80003f2f048 */
[----:B--2---:R1:W-:Y:S01]  /*0360*/  @!P0 STG.E.64 desc[UR24][R6.64], R2 ;  /* 0x0000000206008986 */ /* 0x0043e2000c101b18 */
[----:B------:R-:W-:-:S04]  /*0370*/  UISETP.NE.AND UP4, UPT, UR12, URZ, UPT ;  /* 0x000000ff0c00728c */ /* 0x000fc8000bf85270 */
[----:B------:R-:W-:-:S06]  /*0380*/  UISETP.EQ.OR.EX UP2, UPT, UR5, URZ, !UP4, UP2 ;  /* 0x000000ff0500728c */ /* 0x000fcc000e742720 */
[----:B------:R-:W-:Y:S01]  /*0390*/  PLOP3.LUT P3, PT, PT, PT, UP2, 0x80, 0x8 ;  /* 0x000000000008781c */ /* 0x000fe20003f6f028 */
[----:B-1----:R-:W-:Y:S01]  /*03a0*/  @!P0 IMAD.MOV.U32 R2, RZ, RZ, R107 ;  /* 0x000000ffff028224 */ /* 0x002fe200078e006b */
[----:B------:R-:W-:-:S05]  /*03b0*/  @!P0 MOV R3, R108 ;  /* 0x0000006c00038202 */ /* 0x000fca0000000f00 */
[----:B------:R1:W-:Y:S01]  /*03c0*/  @!P0 STG.E.64 desc[UR24][R6.64+0x8], R2 ;  /* 0x0000080206008986 */ /* 0x0003e2000c101b18 */
[----:B------:R-:W-:Y:S01]  /*03d0*/  PLOP3.LUT P0, PT, PT, PT, UP3, 0x80, 0x8 ;  /* 0x000000000008781c */ /* 0x000fe20003f0f038 */
[----:B------:R-:W-:Y:S02]  /*03e0*/  IMAD.U32 R5, RZ, RZ, UR9 ;  /* 0x00000009ff057e24 */ /* 0x000fe4000f8e00ff */
[----:B------:R-:W-:Y:S01]  /*03f0*/  IMAD.U32 R4, RZ, RZ, UR8 ;  /* 0x00000008ff047e24 */ /* 0x000fe2000f8e00ff */
[----:B------:R-:W-:Y:S01]  /*0400*/  UMOV UR20, 0xffffffff ;  /* 0xffffffff00147882 */ /* 0x000fe20000000000 */
[----:B------:R-:W2:Y:S03]  /*0410*/  @!UP0 LDCU UR23, c[0x0][0x434] ;  /* 0x00008680ff1787ac */ /* 0x000ea60008000800 */
[----:B------:R-:W3:Y:S01]  /*0420*/  @P1 LDG.E R5, desc[UR24][R4.64] ;  /* 0x0000001804051981 */ /* 0x000ee2000c1e1900 */
[----:B------:R-:W4:Y:S01]  /*0430*/  @!UP3 LDCU UR8, c[0x0][0x43c] ;  /* 0x00008780ff08b7ac */ /* 0x000f220008000800 */
[----:B-1----:R-:W-:-:S02]  /*0440*/  IMAD.U32 R2, RZ, RZ, UR14 ;  /* 0x0000000eff027e24 */ /* 0x002fc4000f8e00ff */
[----:B------:R-:W-:-:S05]  /*0450*/  IMAD.U32 R3, RZ, RZ, UR15 ;  /* 0x0000000fff037e24 */ /* 0x000fca000f8e00ff */
[----:B------:R-:W5:Y:S04]  /*0460*/  @P4 LDG.E R7, desc[UR24][R2.64] ;  /* 0x0000001802074981 */ /* 0x000f68000c1e1900 */
[----:B------:R1:W2:Y:S02]  /*0470*/  @P2 LDG.E R6, desc[UR24][R2.64+0x4] ;  /* 0x0000041802062981 */ /* 0x0002a4000c1e1900 */
[----:B-1----:R-:W-:Y:S01]  /*0480*/  MOV R2, UR6 ;  /* 0x0000000600027c02 */ /* 0x002fe20008000f00 */
[----:B------:R-:W-:Y:S01]  /*0490*/  IMAD.U32 R3, RZ, RZ, UR7 ;  /* 0x00000007ff037e24 */ /* 0x000fe2000f8e00ff */
[----:B------:R-:W1:Y:S04]  /*04a0*/  @!UP3 LDCU.64 UR6, c[0x0][0x488] ;  /* 0x00009100ff06b7ac */ /* 0x000e680008000a00 */
[----:B------:R4:W2:Y:S02]  /*04b0*/  @P0 LDG.E R0, desc[UR24][R2.64] ;  /* 0x0000001802000981 */ /* 0x0008a4000c1e1900 */
[----:B----4-:R-:W-:Y:S01]  /*04c0*/  IMAD.U32 R2, RZ, RZ, UR11 ;  /* 0x0000000bff027e24 */ /* 0x010fe2000f8e00ff */
[----:B------:R-:W4:Y:S01]  /*04d0*/  LDCU UR11, c[0x0][0x3e0] ;  /* 0x00007c00ff0b77ac */ /* 0x000f220008000800 */
[----:B------:R-:W-:-:S05]  /*04e0*/  IMAD.U32 R3, RZ, RZ, UR10 ;  /* 0x0000000aff037e24 */ /* 0x000fca000f8e00ff */
[----:B------:R-:W2:Y:S01]  /*04f0*/  @!P3 LDG.E R4, desc[UR24][R2.64] ;  /* 0x000000180204b981 */ /* 0x000ea2000c1e1900 */
[----:B------:R-:W-:Y:S01]  /*0500*/  UMOV UR9, URZ ;  /* 0x000000ff00097c82 */ /* 0x000fe20008000000 */
[----:B------:R-:W-:Y:S02]  /*0510*/  USHF.L.U32 UR34, UR21, 0x6, URZ ;  /* 0x0000000615227899 */ /* 0x000fe400080006ff */
[----:B-1----:R-:W-:-:S04]  /*0520*/  @!UP3 UISETP.NE.U32.AND UP2, UPT, UR6, URZ, UPT ;  /* 0x000000ff0600b28c */ /* 0x002fc8000bf45070 */
[----:B------:R-:W-:Y:S02]  /*0530*/  @!UP3 UISETP.NE.AND.EX UP2, UPT, UR7, URZ, UPT, UP2 ;  /* 0x000000ff0700b28c */ /* 0x000fe4000bf45320 */
[----:B----4-:R-:W-:Y:S02]  /*0540*/  UIMAD UR35, UR33, UR11, UR32 ;  /* 0x0000000b212372a4 */ /* 0x010fe4000f8e0220 */
[----:B------:R-:W-:Y:S01]  /*0550*/  @!UP3 USEL UR8, UR8, URZ, UP2 ;  /* 0x000000ff0808b287 */ /* 0x000fe20009000000 */
[----:B---3--:R-:W-:Y:S02]  /*0560*/  @P1 R2UR UR9, R5 ;  /* 0x00000000050912ca */ /* 0x008fe400000e0000 */
[----:B-----5:R-:W-:Y:S02]  /*0570*/  @P4 R2UR UR20, R7 ;  /* 0x00000000071442ca */ /* 0x020fe400000e0000 */
[----:B--2---:R-:W-:-:S13]  /*0580*/  @P2 R2UR UR10, R6 ;  /* 0x00000000060a22ca */ /* 0x004fda00000e0000 */
[----:B------:R-:W-:Y:S02]  /*0590*/  @UP0 UIADD3 UR23, UPT, UPT, UR10, -UR20, URZ ;  /* 0x800000140a170290 */ /* 0x000fe4000fffe0ff */
[----:B------:R-:W-:Y:S01]  /*05a0*/  UISETP.NE.U32.AND UP0, UPT, UR4, URZ, UPT ;  /* 0x000000ff0400728c */ /* 0x000fe2000bf05070 */
[----:B------:R-:W-:-:S03]  /*05b0*/  UMOV UR10, 0xffffffff ;  /* 0xffffffff000a7882 */ /* 0x000fc60000000000 */
[----:B------:R-:W-:Y:S02]  /*05c0*/  UISETP.NE.AND.EX UP0, UPT, UR5, URZ, UPT, UP0 ;  /* 0x000000ff0500728c */ /* 0x000fe4000bf05300 */
[----:B------:R-:W-:Y:S01]  /*05d0*/  UISETP.GT.AND UP1, UPT, UR23, UR34, UPT ;  /* 0x000000221700728c */ /* 0x000fe2000bf24270 */
[----:B------:R-:W-:-:S05]  /*05e0*/  @P0 R2UR UR22, R0 ;  /* 0x00000000001602ca */ /* 0x000fca00000e0000 */
[----:B------:R-:W-:-:S03]  /*05f0*/  PLOP3.LUT P0, PT, PT, PT, UP1, 0x80, 0x8 ;  /* 0x000000000008781c */ /* 0x000fc60003f0f018 */
[----:B------:R-:W1:Y:S05]  /*0600*/  @!UP0 LDCU UR4, c[0x0][0x438] ;  /* 0x00008700ff0487ac */ /* 0x000e6a0008000800 */
[----:B------:R-:W-:Y:S01]  /*0610*/  @UP3 UIADD3 UR22, UPT, UPT, UR22, -UR9, URZ ;  /* 0x8000000916163290 */ /* 0x000fe2000fffe0ff */
[----:B------:R-:W-:Y:S01]  /*0620*/  @!P3 R2UR UR10, R4 ;  /* 0x00000000040ab2ca */ /* 0x000fe200000e0000 */
[----:B-1----:R-:W-:-:S14]  /*0630*/  BRA.U !UP0, `(.L_x_1001) ;  /* 0x0000000108187547 */ /* 0x002fdc000b800000 */
[----:B------:R-:W-:-:S13]  /*0640*/  PLOP3.LUT P1, PT, PT, PT, UP4, 0x80, 0x8 ;  /* 0x000000000008781c */ /* 0x000fda0003f2f048 */
[----:B------:R-:W2:Y:S04]  /*0650*/  @P1 LDG.E R0, desc[UR24][R2.64+0x4] ;  /* 0x0000041802001981 */ /* 0x000ea8000c1e1900 */
[----:B------:R-:W3:Y:S01]  /*0660*/  @!P1 LDG.E R2, desc[UR24][R2.64] ;  /* 0x0000001802029981 */ /* 0x000ee2000c1e1900 */
[----:B--2---:R-:W-:-:S13]  /*0670*/  @P1 R2UR UR4, R0 ;  /* 0x00000000000412ca */ /* 0x004fda00000e0000 */
[----:B------:R-:W-:-:S07]  /*0680*/  @UP4 UIADD3 UR4, UPT, UPT, UR4, -UR10, URZ ;  /* 0x8000000a04044290 */ /* 0x000fce000fffe0ff */
[----:B---3--:R-:W-:-:S15]  /*0690*/  @!P1 R2UR UR4, R2 ;  /* 0x00000000020492ca */ /* 0x008fde00000e0000 */
.L_x_1001:
[----:B------:R-:W-:Y:S01]  /*06a0*/  @!UP3 UIADD3 UR22, UPT, UPT, UR8, UR4, -UR9 ;  /* 0x000000040816b290 */ /* 0x000fe2000fffe809 */
        /* <DEDUP_REMOVED lines=29> */
.L_x_1003:
        /* <DEDUP_REMOVED lines=11> */
[C---:B------:R-:W-:Y:S01]  /*0930*/  IADD3 R2, P0, PT, R13.reuse, UR12, RZ ;  /* 0x0000000c0d027c10 */ /* 0x040fe2000ff1e0ff */
        /* <DEDUP_REMOVED lines=46> */
.L_x_1005:
[----:B------:R-:W-:Y:S05]  /*0c20*/  BSYNC.RECONVERGENT B0 ;  /* 0x0000000000007941 */ /* 0x000fea0003800200 */
.L_x_1004:
        /* <DEDUP_REMOVED lines=8> */
[----:B-1----:R-:W-:Y:S01]  /*0cb0*/  IMAD.X R2, RZ, RZ, R7, P2 ;  /* 0x000000ffff027224 */ /* 0x002fe200010e0607 */
        /* <DEDUP_REMOVED lines=15> */
.L_x_1007:
[----:B------:R-:W-:Y:S05]  /*0db0*/  BSYNC.RECONVERGENT B0 ;  /* 0x0000000000007941 */ /* 0x000fea0003800200 */
.L_x_1006:
        /* <DEDUP_REMOVED lines=8> */
[----:B-12---:R-:W-:Y:S01]  /*0e40*/  IMAD.X R2, RZ, RZ, R7, P1 ;  /* 0x000000ffff027224 */ /* 0x006fe200008e0607 */
        /* <DEDUP_REMOVED lines=15> */
.L_x_1009:
[----:B------:R-:W-:Y:S05]  /*0f40*/  BSYNC.RECONVERGENT B0 ;  /* 0x0000000000007941 */ /* 0x000fea0003800200 */
.L_x_1008:
        /* <DEDUP_REMOVED lines=8> */
[----:B-123--:R-:W-:Y:S01]  /*0fd0*/  IMAD.MOV.U32 R2, RZ, RZ, R10 ;  /* 0x000000ffff027224 */ /* 0x00efe200078e000a */
[----:B------:R-:W1:Y:S01]  /*0fe0*/  LDCU UR11, c[0x0][0x440] ;  /* 0x00008800ff0b77ac */ /* 0x000e620008000800 */
[----:B------:R-:W-:Y:S02]  /*0ff0*/  IMAD.MOV.U32 R3, RZ, RZ, R9 ;  /* 0x000000ffff037224 */ /* 0x000fe400078e0009 */
[----:B------:R-:W-:Y:S01]  /*1000*/  IMAD.X R6, RZ, RZ, R7, P0 ;  /* 0x000000ffff067224 */ /* 0x000fe200000e0607 */
[----:B------:R-:W2:Y:S03]  /*1010*/  LDCU.64 UR4, c[0x0][0x3f0] ;  /* 0x00007e00ff0477ac */ /* 0x000ea60008000a00 */
[----:B----4-:R-:W-:-:S02]  /*1020*/  IMAD R6, R6, UR8, RZ ;  /* 0x0000000806067c24 */ /* 0x010fc4000f8e02ff */
[----:B------:R-:W-:Y:S01]  /*1030*/  IMAD.WIDE.U32 R4, R0, UR8, R2 ;  /* 0x0000000800047c25 */ /* 0x000fe2000f8e0002 */
[----:B-1----:R-:W-:-:S03]  /*1040*/  ISETP.GE.AND P0, PT, R13, UR11, PT ;  /* 0x0000000b0d007c0c */ /* 0x002fc6000bf06270 */
[----:B------:R-:W-:Y:S01]  /*1050*/  IMAD R0, R0, UR9, R6 ;  /* 0x0000000900007c24 */ /* 0x000fe2000f8e0206 */
[----:B------:R-:W-:Y:S02]  /*1060*/  ISETP.GE.AND P2, PT, R18, UR11, PT ;  /* 0x0000000b12007c0c */ /* 0x000fe4000bf46270 */
[----:B--2---:R-:W-:Y:S01]  /*1070*/  LEA R2, P1, R4, UR4, 0x1 ;  /* 0x0000000404027c11 */ /* 0x004fe2000f8208ff */
        /* <DEDUP_REMOVED lines=8> */
.L_x_1011:
[----:B------:R-:W-:Y:S05]  /*1100*/  BSYNC.RECONVERGENT B0 ;  /* 0x0000000000007941 */ /* 0x000fea0003800200 */
.L_x_1010:
[----:B------:R-:W-:Y:S04]  /*1110*/  BSSY.RECONVERGENT B0, `(.L_x_1012) ;  /* 0x000000a000007945 */ /* 0x000fe80003800200 */
[----:B------:R-:W-:Y:S05]  /*1120*/  @P6 BRA `(.L_x_1013) ;  /* 0x0000000000206947 */ /* 0x000fea0003800000 */
[----:B------:R-:W5:Y:S01]  /*1130*/  LDCU.64 UR4, c[0x0][0x420] ;  /* 0x00008400ff0477ac */ /* 0x000f620008000a00 */
[----:B------:R-:W-:-:S05]  /*1140*/  IMAD R0, R208, UR6, RZ ;  /* 0x00000006d0007c24 */ /* 0x000fca000f8e02ff */
[----:B-1234-:R-:W-:-:S04]  /*1150*/  IADD3 R3, P0, PT, R0, UR7, RZ ;  /* 0x0000000700037c10 */ /* 0x01efc8000ff1e0ff */
[----:B------:R-:W-:Y:S02]  /*1160*/  LEA.HI.X.SX32 R0, R0, UR10, 0x1, P0 ;  /* 0x0000000a00007c11 */ /* 0x000fe400080f0eff */
[----:B-----5:R-:W-:-:S04]  /*1170*/  LEA R2, P0, R3, UR4, 0x2 ;  /* 0x0000000403027c11 */ /* 0x020fc8000f8010ff */
[----:B------:R-:W-:Y:S01]  /*1180*/  LEA.HI.X R3, R3, UR5, R0, 0x2, P0 ;  /* 0x0000000503037c11 */ /* 0x000fe200080f1400 */
[----:B------:R-:W-:-:S05]  /*1190*/  IMAD.MOV.U32 R0, RZ, RZ, 0x7f800000 ;  /* 0x7f800000ff007424 */ /* 0x000fca00078e00ff */
[----:B------:R1:W-:Y:S03]  /*11a0*/  STG.E desc[UR24][R2.64], R0 ;  /* 0x0000000002007986 */ /* 0x0003e6000c101918 */
.L_x_1013:
[----:B------:R-:W-:Y:S05]  /*11b0*/  BSYNC.RECONVERGENT B0 ;  /* 0x0000000000007941 */ /* 0x000fea0003800200 */
.L_x_1012:
[----:B------:R-:W-:Y:S04]  /*11c0*/  BSSY.RECONVERGENT B0, `(.L_x_1014) ;  /* 0x000000a000007945 */ /* 0x000fe80003800200 */
[----:B------:R-:W-:Y:S05]  /*11d0*/  @P5 BRA `(.L_x_1015) ;  /* 0x0000000000205947 */ /* 0x000fea0003800000 */
[----:B------:R-:W5:Y:S01]  /*11e0*/  LDCU.64 UR4, c[0x0][0x420] ;  /* 0x00008400ff0477ac */ /* 0x000f620008000a00 */
[----:B-1----:R-:W-:-:S05]  /*11f0*/  IMAD R0, R12, UR6, RZ ;  /* 0x000000060c007c24 */ /* 0x002fca000f8e02ff */
[----:B--234-:R-:W-:-:S04]  /*1200*/  IADD3 R3, P0, PT, R0, UR7, RZ ;  /* 0x0000000700037c10 */ /* 0x01cfc8000ff1e0ff */
[----:B------:R-:W-:Y:S02]  /*1210*/  LEA.HI.X.SX32 R0, R0, UR10, 0x1, P0 ;  /* 0x0000000a00007c11 */ /* 0x000fe400080f0eff */
[----:B-----5:R-:W-:-:S04]  /*1220*/  LEA R2, P0, R3, UR4, 0x2 ;  /* 0x0000000403027c11 */ /* 0x020fc8000f8010ff */
[----:B------:R-:W-:Y:S01]  /*1230*/  LEA.HI.X R3, R3, UR5, R0, 0x2, P0 ;  /* 0x0000000503037c11 */ /* 0x000fe200080f1400 */
[----:B------:R-:W-:-:S05]  /*1240*/  IMAD.MOV.U32 R0, RZ, RZ, 0x7f800000 ;  /* 0x7f800000ff007424 */ /* 0x000fca00078e00ff */
[----:B------:R1:W-:Y:S03]  /*1250*/  STG.E desc[UR24][R2.64], R0 ;  /* 0x0000000002007986 */ /* 0x0003e6000c101918 */
.L_x_1015:
[----:B------:R-:W-:Y:S05]  /*1260*/  BSYNC.RECONVERGENT B0 ;  /* 0x0000000000007941 */ /* 0x000fea0003800200 */
.L_x_1014:
        /* <DEDUP_REMOVED lines=10> */
.L_x_1017:
[----:B------:R-:W-:Y:S05]  /*1310*/  BSYNC.RECONVERGENT B0 ;  /* 0x0000000000007941 */ /* 0x000fea0003800200 */
.L_x_1016:
[----:B------:R-:W-:Y:S05]  /*1320*/  @P3 EXIT ;  /* 0x000000000000394d */ /* 0x000fea0003800000 */
[----:B------:R-:W5:Y:S01]  /*1330*/  LDCU.64 UR4, c[0x0][0x420] ;  /* 0x00008400ff0477ac */ /* 0x000f620008000a00 */
[----:B-1----:R-:W-:-:S05]  /*1340*/  IMAD R0, R15, UR6, RZ ;  /* 0x000000060f007c24 */ /* 0x002fca000f8e02ff */
[----:B--234-:R-:W-:-:S04]  /*1350*/  IADD3 R3, P0, PT, R0, UR7, RZ ;  /* 0x0000000700037c10 */ /* 0x01cfc8000ff1e0ff */
[----:B------:R-:W-:Y:S02]  /*1360*/  LEA.HI.X.SX32 R0, R0, UR10, 0x1, P0 ;  /* 0x0000000a00007c11 */ /* 0x000fe400080f0eff */
[----:B-----5:R-:W-:-:S04]  /*1370*/  LEA R2, P0, R3, UR4, 0x2 ;  /* 0x0000000403027c11 */ /* 0x020fc8000f8010ff */
[----:B------:R-:W-:Y:S01]  /*1380*/  LEA.HI.X R3, R3, UR5, R0, 0x2, P0 ;  /* 0x0000000503037c11 */ /* 0x000fe200080f1400 */
[----:B------:R-:W-:-:S05]  /*1390*/  IMAD.MOV.U32 R0, RZ, RZ, 0x7f800000 ;  /* 0x7f800000ff007424 */ /* 0x000fca00078e00ff */
[----:B------:R-:W-:Y:S01]  /*13a0*/  STG.E desc[UR24][R2.64], R0 ;  /* 0x0000000002007986 */ /* 0x000fe2000c101918 */
[----:B------:R-:W-:Y:S05]  /*13b0*/  EXIT ;  /* 0x000000000000794d */ /* 0x000fea0003800000 */
.L_x_1002:
        /* <DEDUP_REMOVED lines=24> */
.L_x_1018:
[----:B------:R-:W1:Y:S01]  /*1540*/  LDCU.64 UR16, c[0x0][0x3b8] ;  /* 0x00007700ff1077ac */ /* 0x000e620008000a00 */
[----:B------:R-:W-:-:S04]  /*1550*/  UIADD3 UR8, UPT, UPT, UR9, UR10, URZ ;  /* 0x0000000a09087290 */ /* 0x000fc8000fffe0ff */
[----:B-1----:R-:W-:Y:S02]  /*1560*/  UIMAD.WIDE.U32 UR38, UR8, UR16, URZ ;  /* 0x00000010082672a5 */ /* 0x002fe4000f8e00ff */
[----:B------:R-:W-:-:S04]  /*1570*/  UIMAD UR8, UR8, UR17, URZ ;  /* 0x00000011080872a4 */ /* 0x000fc8000f8e02ff */
[----:B------:R-:W-:Y:S02]  /*1580*/  UIADD3 UR8, UPT, UPT, UR39, UR8, URZ ;  /* 0x0000000827087290 */ /* 0x000fe4000fffe0ff */
.L_x_1019:
        /* <DEDUP_REMOVED lines=23> */
[C---:B------:R-:W-:Y:S02]  /*1700*/  ISETP.NE.AND P1, PT, R5.reuse, RZ, PT ;  /* 0x000000ff0500720c */ /* 0x040fe40003f25270 */
        /* <DEDUP_REMOVED lines=18> */
.L_x_1020:
[----:B------:R-:W1:Y:S01]  /*1830*/  LDCU.64 UR14, c[0x0][0x3c0] ;  /* 0x00007800ff0e77ac */ /* 0x000e620008000a00 */
[----:B------:R-:W-:-:S04]  /*1840*/  UIADD3 UR9, UPT, UPT, UR9, UR10, URZ ;  /* 0x0000000a09097290 */ /* 0x000fc8000fffe0ff */
[----:B-1----:R-:W-:Y:S02]  /*1850*/  UIMAD.WIDE.U32 UR10, UR9, UR14, URZ ;  /* 0x0000000e090a72a5 */ /* 0x002fe4000f8e00ff */
[----:B------:R-:W-:-:S04]  /*1860*/  UIMAD UR9, UR9, UR15, URZ ;  /* 0x0000000f090972a4 */ /* 0x000fc8000f8e02ff */
[----:B------:R-:W-:-:S12]  /*1870*/  UIADD3 UR9, UPT, UPT, UR11, UR9, URZ ;  /* 0x000000090b097290 */ /* 0x000fd8000fffe0ff */
.L_x_1021:
[----:B------:R-:W1:Y:S01]  /*1880*/  LDCU.64 UR18, c[0x0][0x3c8] ;  /* 0x00007900ff1277ac */ /* 0x000e620008000a00 */
[C---:B------:R-:W-:Y:S01]  /*1890*/  IMAD.SHL.U32 R16, R208.reuse, 0x8, RZ ;  /* 0x00000008d0107824 */ /* 0x040fe200078e00ff */
[----:B------:R-:W-:Y:S01]  /*18a0*/  SHF.R.U32.HI R2, RZ, 0x3, R208 ;  /* 0x00000003ff027819 */ /* 0x000fe200000116d0 */
[----:B------:R-:W-:Y:S01]  /*18b0*/  IMAD.SHL.U32 R14, R208, 0x2, RZ ;  /* 0x00000002d00e7824 */ /* 0x000fe200078e00ff */
[----:B------:R-:W2:Y:S01]  /*18c0*/  LDCU.64 UR12, c[0x0][0x388] ;  /* 0x00007100ff0c77ac */ /* 0x000ea20008000a00 */
[----:B------:R-:W-:Y:S01]  /*18d0*/  SHF.R.S32.HI R10, RZ, 0x1f, R0 ;  /* 0x0000001fff0a7819 */ /* 0x000fe20000011400 */
[----:B------:R-:W-:Y:S01]  /*18e0*/  IMAD.U32 R4, RZ, RZ, UR21 ;  /* 0x00000015ff047e24 */ /* 0x000fe2000f8e00ff */
[----:B------:R-:W-:Y:S01]  /*18f0*/  LOP3.LUT R105, R16, 0x38, RZ, 0xc0, !PT ;  /* 0x0000003810697812 */ /* 0x000fe200078ec0ff */
[----:B------:R-:W-:Y:S01]  /*1900*/  USHF.R.S32.HI UR37, URZ, 0x1f, UR36 ;  /* 0x0000001fff257899 */ /* 0x000fe20008011424 */
[----:B------:R-:W-:Y:S01]  /*1910*/  LOP3.LUT R111, R14, 0x6, RZ, 0xc0, !PT ;  /* 0x000000060e6f7812 */ /* 0x000fe200078ec0ff */
[----:B------:R-:W-:Y:S01]  /*1920*/  IMAD.MOV.U32 R3, RZ, RZ, RZ ;  /* 0x000000ffff037224 */ /* 0x000fe200078e00ff */
[C---:B------:R-:W-:Y:S01]  /*1930*/  IADD3 R6, P0, PT, R105.reuse, UR6, RZ ;  /* 0x0000000669067c10 */ /* 0x040fe2000ff1e0ff */
[----:B------:R-:W-:Y:S01]  /*1940*/  BSSY.RECONVERGENT B0, `(.L_x_1022) ;  /* 0x0000061000007945 */ /* 0x000fe20003800200 */
[----:B------:R-:W-:Y:S01]  /*1950*/  SHF.R.U32.HI R205, RZ, 0x1, R208 ;  /* 0x00000001ffcd7819 */ /* 0x000fe200000116d0 */
[----:B------:R-:W-:Y:S01]  /*1960*/  IMAD.WIDE.U32 R4, R4, 0x40, R2 ;  /* 0x0000004004047825 */ /* 0x000fe200078e0002 */
[----:B------:R-:W-:-:S02]  /*1970*/  LOP3.LUT R119, R105, 0x40, RZ, 0xfc, !PT ;  /* 0x0000004069777812 */ /* 0x000fc400078efcff */
[----:B------:R-:W-:Y:S01]  /*1980*/  LOP3.LUT R11, R205, 0x30, RZ, 0xc0, !PT ;  /* 0x00000030cd0b7812 */ /* 0x000fe200078ec0ff */
[----:B------:R-:W-:Y:S01]  /*1990*/  IMAD.X R7, RZ, RZ, UR7, P0 ;  /* 0x00000007ff077e24 */ /* 0x000fe200080e06ff */
[----:B------:R-:W3:Y:S01]  /*19a0*/  LDCU.128 UR4, c[0x0][0x3d0] ;  /* 0x00007a00ff0477ac */ /* 0x000ee20008000c00 */
[----:B-1----:R-:W-:Y:S01]  /*19b0*/  IMAD.U32 R8, RZ, RZ, UR18 ;  /* 0x00000012ff087e24 */ /* 0x002fe2000f8e00ff */
[----:B------:R-:W1:Y:S01]  /*19c0*/  S2UR UR18, SR_CgaCtaId ;  /* 0x00000000001279c3 */ /* 0x000e620000008800 */
[----:B------:R-:W-:Y:S02]  /*19d0*/  LEA.HI R11, R112, R11, RZ, 0x1e ;  /* 0x0000000b700b7211 */ /* 0x000fe400078ff0ff */
[----:B------:R-:W-:Y:S01]  /*19e0*/  IMAD.WIDE.U32 R12, R8, UR32, R6 ;  /* 0x00000020080c7c25 */ /* 0x000fe2000f8e0006 */
[C---:B------:R-:W-:Y:S02]  /*19f0*/  IADD3 R8, P1, PT, R105.reuse, UR38, RZ ;  /* 0x0000002669087c10 */ /* 0x040fe4000ff3e0ff */
[C---:B------:R-:W-:Y:S01]  /*1a00*/  IADD3 R6, P0, PT, R105.reuse, UR10, RZ ;  /* 0x0000000a69067c10 */ /* 0x040fe2000ff1e0ff */
[----:B------:R-:W4:Y:S01]  /*1a10*/  LDCU.64 UR10, c[0x0][0x390] ;  /* 0x00007200ff0a77ac */ /* 0x000f220008000a00 */
[C---:B------:R-:W-:Y:S01]  /*1a20*/  LOP3.LUT R118, R105.reuse, 0x80, RZ, 0xfc, !PT ;  /* 0x0000008069767812 */ /* 0x040fe200078efcff */
[----:B------:R-:W-:Y:S01]  /*1a30*/  IMAD.X R9, RZ, RZ, UR8, P1 ;  /* 0x00000008ff097e24 */ /* 0x000fe200088e06ff */
[----:B------:R-:W-:Y:S01]  /*1a40*/  LOP3.LUT R117, R105, 0xc0, RZ, 0xfc, !PT ;  /* 0x000000c069757812 */ /* 0x000fe200078efcff */
[----:B------:R-:W-:Y:S01]  /*1a50*/  IMAD.X R7, RZ, RZ, UR9, P0 ;  /* 0x00000009ff077e24 */ /* 0x000fe200080e06ff */
[----:B------:R-:W5:Y:S01]  /*1a60*/  LDCU.64 UR8, c[0x0][0x418] ;  /* 0x00008300ff0877ac */ /* 0x000f620008000a00 */
[----:B------:R-:W-:-:S04]  /*1a70*/  IMAD.WIDE.U32 R8, R2, UR16, R8 ;  /* 0x0000001002087c25 */ /* 0x000fc8000f8e0008 */
[----:B------:R-:W-:-:S04]  /*1a80*/  IMAD.WIDE.U32 R6, R2, UR14, R6 ;  /* 0x0000000e02067c25 */ /* 0x000fc8000f8e0006 */
[----:B------:R-:W-:Y:S02]  /*1a90*/  IMAD R9, R2, UR17, R9 ;  /* 0x0000001102097c24 */ /* 0x000fe4000f8e0209 */
[----:B---3--:R-:W-:Y:S02]  /*1aa0*/  IMAD R15, R10, UR4, RZ ;  /* 0x000000040a0f7c24 */ /* 0x008fe4000f8e02ff */
[----:B------:R-:W-:Y:S02]  /*1ab0*/  IMAD R7, R2, UR15, R7 ;  /* 0x0000000f02077c24 */ /* 0x000fe4000f8e0207 */
[----:B------:R-:W-:Y:S02]  /*1ac0*/  IMAD R14, R10, UR6, RZ ;  /* 0x000000060a0e7c24 */ /* 0x000fe4000f8e02ff */
[C---:B------:R-:W-:Y:S02]  /*1ad0*/  IMAD R15, R0.reuse, UR5, R15 ;  /* 0x00000005000f7c24 */ /* 0x040fe4000f8e020f */
[----:B------:R-:W-:-:S04]  /*1ae0*/  IMAD.WIDE.U32 R8, R0, UR4, R8 ;  /* 0x0000000400087c25 */ /* 0x000fc8000f8e0008 */
[----:B------:R-:W-:Y:S01]  /*1af0*/  IMAD R14, R0, UR7, R14 ;  /* 0x00000007000e7c24 */ /* 0x000fe2000f8e020e */
[----:B--2---:R-:W-:Y:S01]  /*1b00*/  LEA R116, P2, R8, UR12, 0x1 ;  /* 0x0000000c08747c11 */ /* 0x004fe2000f8408ff */
[----:B------:R-:W-:-:S04]  /*1b10*/  IMAD.WIDE.U32 R6, R0, UR6, R6 ;  /* 0x0000000600067c25 */ /* 0x000fc8000f8e0006 */
[----:B------:R-:W-:Y:S01]  /*1b20*/  IMAD.IADD R0, R9, 0x1, R15 ;  /* 0x0000000109007824 */ /* 0x000fe200078e020f */
[----:B----4-:R-:W-:Y:S01]  /*1b30*/  LEA R20, P1, R6, UR10, 0x1 ;  /* 0x0000000a06147c11 */ /* 0x010fe2000f8208ff */
[----:B------:R-:W-:Y:S01]  /*1b40*/  IMAD.IADD R7, R7, 0x1, R14 ;  /* 0x0000000107077824 */ /* 0x000fe200078e020e */
[----:B------:R2:W-:Y:S01]  /*1b50*/  STL [R1+0x40], R116 ;  /* 0x0000407401007387 */ /* 0x0005e20000100800 */
[----:B------:R-:W-:Y:S01]  /*1b60*/  IMAD R11, R11, UR31, R111 ;  /* 0x0000001f0b0b7c24 */ /* 0x000fe2000f8e026f */
[----:B------:R-:W-:Y:S01]  /*1b70*/  LEA.HI.X R115, R8, UR13, R0, 0x1, P2 ;  /* 0x0000000d08737c11 */ /* 0x000fe200090f0c00 */
[----:B------:R-:W-:Y:S01]  /*1b80*/  VIADD R14, R2, 0x10 ;  /* 0x00000010020e7836 */ /* 0x000fe20000000000 */
[----:B------:R-:W-:Y:S01]  /*1b90*/  LEA.HI.X R19, R6, UR11, R7, 0x1, P1 ;  /* 0x0000000b06137c11 */ /* 0x000fe200088f0c07 */
[----:B------:R2:W-:Y:S01]  /*1ba0*/  STL [R1+0x74], R20 ;  /* 0x0000741401007387 */ /* 0x0005e20000100800 */
[----:B------:R-:W-:Y:S01]  /*1bb0*/  UIADD3 UR11, UPT, UPT, -UR34, UR23, URZ ;  /* 0x00000017220b7290 */ /* 0x000fe2000fffe1ff */
[C---:B------:R-:W-:Y:S01]  /*1bc0*/  IADD3 R10, P0, PT, R11.reuse, UR36, RZ ;  /* 0x000000240b0a7c10 */ /* 0x040fe2000ff1e0ff */
[----:B------:R-:W-:Y:S01]  /*1bd0*/  IMAD.U32 R8, RZ, RZ, UR19 ;  /* 0x00000013ff087e24 */ /* 0x000fe2000f8e00ff */
[----:B------:R2:W-:Y:S01]  /*1be0*/  STL [R1+0x38], R115 ;  /* 0x0000387301007387 */ /* 0x0005e20000100800 */
[----:B------:R-:W-:Y:S01]  /*1bf0*/  LOP3.LUT R0, R16, 0x1f8, RZ, 0xc0, !PT ;  /* 0x000001f810007812 */ /* 0x000fe200078ec0ff */
[C---:B------:R-:W-:Y:S01]  /*1c00*/  VIADD R15, R2.reuse, 0x20 ;  /* 0x00000020020f7836 */ /* 0x040fe20000000000 */
[----:B------:R-:W-:Y:S01]  /*1c10*/  ISETP.GE.AND P1, PT, R2, UR11, PT ;  /* 0x0000000b02007c0c */ /* 0x000fe2000bf26270 */
[----:B------:R2:W-:Y:S01]  /*1c20*/  STL [R1+0x70], R19 ;  /* 0x0000701301007387 */ /* 0x0005e20000100800 */
[----:B------:R-:W-:Y:S01]  /*1c30*/  LEA.HI.X.SX32 R11, R11, UR37, 0x1, P0 ;  /* 0x000000250b0b7c11 */ /* 0x000fe200080f0eff */
[----:B------:R-:W-:Y:S01]  /*1c40*/  IMAD R9, R8, UR32, R13 ;  /* 0x0000002008097c24 */ /* 0x000fe2000f8e020d */
[----:B-----5:R-:W-:Y:S01]  /*1c50*/  LEA R213, P0, R10, UR8, 0x1 ;  /* 0x000000080ad57c11 */ /* 0x020fe2000f8008ff */
[----:B------:R2:W-:Y:S01]  /*1c60*/  STL [R1+0x7c], R119 ;  /* 0x00007c7701007387 */ /* 0x0005e20000100800 */
[----:B------:R-:W-:Y:S01]  /*1c70*/  LOP3.LUT R0, R0, 0x38, R208, 0x78, !PT ;  /* 0x0000003800007812 */ /* 0x000fe200078e78d0 */
[----:B------:R-:W-:Y:S01]  /*1c80*/  UIADD3 UR8, UPT, UPT, -UR28, UR22, URZ ;  /* 0x000000161c087290 */ /* 0x000fe2000fffe1ff */
[----:B------:R-:W-:Y:S01]  /*1c90*/  LEA.HI.X R212, R10, UR9, R11, 0x1, P0 ;  /* 0x000000090ad47c11 */ /* 0x000fe200080f0c0b */
[----:B------:R2:W-:Y:S01]  /*1ca0*/  STL [R1+0x78], R118 ;  /* 0x0000787601007387 */ /* 0x0005e20000100800 */
[----:B------:R-:W-:Y:S01]  /*1cb0*/  UMOV UR9, 0x400 ;  /* 0x0000040000097882 */ /* 0x000fe20000000000 */
[----:B------:R-:W-:Y:S01]  /*1cc0*/  LOP3.LUT R0, R0, 0x1e00, R16, 0xf8, !PT ;  /* 0x00001e0000007812 */ /* 0x000fe200078ef810 */
[----:B-1----:R-:W-:Y:S01]  /*1cd0*/  ULEA UR9, UR18, UR9, 0x18 ;  /* 0x0000000912097291 */ /* 0x002fe2000f8ec0ff */
[----:B------:R2:W-:Y:S01]  /*1ce0*/  STL [R1+0x80], R117 ;  /* 0x0000807501007387 */ /* 0x0005e20000100800 */
[----:B------:R-:W-:-:S02]  /*1cf0*/  ISETP.GE.AND P6, PT, R2, UR8, PT ;  /* 0x0000000802007c0c */ /* 0x000fc4000bfc6270 */
[----:B------:R-:W-:Y:S02]  /*1d00*/  ISETP.GE.AND P0, PT, R14, UR11, PT ;  /* 0x0000000b0e007c0c */ /* 0x000fe4000bf06270 */
[----:B------:R-:W-:Y:S01]  /*1d10*/  LEA R0, R0, UR9, 0x1 ;  /* 0x0000000900007c11 */ /* 0x000fe2000f8e08ff */
[----:B------:R-:W-:Y:S10]  /*1d20*/  @P1 BRA `(.L_x_1023) ;  /* 0x0000000000881947 */ /* 0x000ff40003800000 */
[----:B------:R-:W1:Y:S01]  /*1d30*/  LDCU.64 UR4, c[0x0][0x3b0] ;  /* 0x00007600ff0477ac */ /* 0x000e620008000a00 */
[----:B------:R-:W-:Y:S01]  /*1d40*/  IMAD.MOV.U32 R8, RZ, RZ, R12 ;  /* 0x000000ffff087224 */ /* 0x000fe200078e000c */
[----:B------:R-:W3:Y:S01]  /*1d50*/  LDCU UR10, c[0x0][0x440] ;  /* 0x00008800ff0a77ac */ /* 0x000ee20008000800 */
[----:B------:R-:W4:Y:S01]  /*1d60*/  LDCU.64 UR6, c[0x0][0x380] ;  /* 0x00007000ff0677ac */ /* 0x000f220008000a00 */
[----:B-1----:R-:W-:Y:S02]  /*1d70*/  IMAD R6, R5, UR4, RZ ;  /* 0x0000000405067c24 */ /* 0x002fe4000f8e02ff */
        /* <DEDUP_REMOVED lines=29> */
.L_x_1023:
[----:B------:R-:W-:Y:S05]  /*1f50*/  BSYNC.RECONVERGENT B0 ;  /* 0x0000000000007941 */ /* 0x000fea0003800200 */
.L_x_1022:
[----:B------:R-:W-:Y:S01]  /*1f60*/  USHF.L.U64.HI UR10, UR16, 0x6, UR17 ;  /* 0x00000006100a7899 */ /* 0x000fe20008010211 */
[----:B------:R-:W-:Y:S01]  /*1f70*/  BSSY.RECONVERGENT B0, `(.L_x_1024) ;  /* 0x0000029000007945 */ /* 0x000fe20003800200 */
[----:B------:R-:W-:Y:S02]  /*1f80*/  ISETP.GE.AND P1, PT, R15, UR11, PT ;  /* 0x0000000b0f007c0c */ /* 0x000fe4000bf26270 */
[----:B------:R-:W-:Y:S01]  /*1f90*/  IADD3 R10, PT, PT, R2, 0x30, RZ ;  /* 0x00000030020a7810 */ /* 0x000fe20007ffe0ff */
[----:B------:R-:W-:Y:S10]  /*1fa0*/  @P0 BRA `(.L_x_1025) ;  /* 0x0000000000940947 */ /* 0x000ff40003800000 */
[----:B------:R-:W3:Y:S01]  /*1fb0*/  LDCU.64 UR6, c[0x0][0x3b0] ;  /* 0x00007600ff0677ac */ /* 0x000ee20008000a00 */
[----:B------:R-:W-:Y:S01]  /*1fc0*/  IADD3 R2, P0, PT, R4, 0x10, RZ ;  /* 0x0000001004027810 */ /* 0x000fe20007f1e0ff */
[----:B-1----:R-:W-:Y:S01]  /*1fd0*/  IMAD.MOV.U32 R6, RZ, RZ, R12 ;  /* 0x000000ffff067224 */ /* 0x002fe200078e000c */
[----:B------:R-:W1:Y:S01]  /*1fe0*/  LDCU UR12, c[0x0][0x440] ;  /* 0x00008800ff0c77ac */ /* 0x000e620008000800 */
[----:B------:R-:W-:Y:S02]  /*1ff0*/  IMAD.MOV.U32 R7, RZ, RZ, R9 ;  /* 0x000000ffff077224 */ /* 0x000fe400078e0009 */
[----:B------:R-:W-:Y:S01]  /*2000*/  IMAD.X R3, RZ, RZ, R5, P0 ;  /* 0x000000ffff037224 */ /* 0x000fe200000e0605 */
        /* <DEDUP_REMOVED lines=31> */
.L_x_1025:
[----:B------:R-:W-:Y:S05]  /*2200*/  BSYNC.RECONVERGENT B0 ;  /* 0x0000000000007941 */ /* 0x000fea0003800200 */
.L_x_1024:
[----:B------:R-:W-:Y:S01]  /*2210*/  USHF.L.U32 UR12, UR16, 0x6, URZ ;  /* 0x00000006100c7899 */ /* 0x000fe200080006ff */
[----:B------:R-:W-:Y:S01]  /*2220*/  BSSY.RECONVERGENT B0, `(.L_x_1026) ;  /* 0x0000028000007945 */ /* 0x000fe20003800200 */
[----:B------:R-:W-:-:S03]  /*2230*/  ISETP.GE.AND P0, PT, R10, UR11, PT ;  /* 0x0000000b0a007c0c */ /* 0x000fc6000bf06270 */
[----:B------:R-:W-:Y:S10]  /*2240*/  @P1 BRA `(.L_x_1027) ;  /* 0x0000000000941947 */ /* 0x000ff40003800000 */
[----:B------:R-:W4:Y:S01]  /*2250*/  LDCU.64 UR6, c[0x0][0x3b0] ;  /* 0x00007600ff0677ac */ /* 0x000f220008000a00 */
[----:B---3--:R-:W-:Y:S01]  /*2260*/  IADD3 R2, P1, PT, R4, 0x20, RZ ;  /* 0x0000002004027810 */ /* 0x008fe20007f3e0ff */
[----:B-1----:R-:W-:Y:S01]  /*2270*/  IMAD.MOV.U32 R6, RZ, RZ, R12 ;  /* 0x000000ffff067224 */ /* 0x002fe200078e000c */
[----:B------:R-:W1:Y:S01]  /*2280*/  LDCU UR13, c[0x0][0x440] ;  /* 0x00008800ff0d77ac */ /* 0x000e620008000800 */
[----:B------:R-:W-:Y:S02]  /*2290*/  IMAD.MOV.U32 R7, RZ, RZ, R9 ;  /* 0x000000ffff077224 */ /* 0x000fe400078e0009 */
[----:B------:R-:W-:Y:S01]  /*22a0*/  IMAD.X R3, RZ, RZ, R5, P1 ;  /* 0x000000ffff037224 */ /* 0x000fe200008e0605 */
[----:B------:R-:W3:Y:S03]  /*22b0*/  LDCU.64 UR4, c[0x0][0x380] ;  /* 0x00007000ff0477ac */ /* 0x000ee60008000a00 */
[----:B----4-:R-:W-:-:S02]  /*22c0*/  IMAD R3, R3, UR6, RZ ;  /* 0x0000000603037c24 */ /* 0x010fc4000f8e02ff */
        /* <DEDUP_REMOVED lines=29> */
.L_x_1027:
[----:B------:R-:W-:Y:S05]  /*24a0*/  BSYNC.RECONVERGENT B0 ;  /* 0x0000000000007941 */ /* 0x000fea0003800200 */
.L_x_1026:
[----:B------:R-:W-:Y:S01]  /*24b0*/  UIMAD.WIDE.U32 UR18, UR12, UR29, URZ ;  /* 0x0000001d0c1272a5 */ /* 0x000fe2000f8e00ff */
[----:B------:R-:W-:Y:S01]  /*24c0*/  BSSY.RECONVERGENT B0, `(.L_x_1028) ;  /* 0x0000027000007945 */ /* 0x000fe20003800200 */
[----:B------:R-:W-:-:S03]  /*24d0*/  ISETP.GE.AND P1, PT, R14, UR8, PT ;  /* 0x000000080e007c0c */ /* 0x000fc6000bf26270 */
[----:B------:R-:W-:Y:S10]  /*24e0*/  @P0 BRA `(.L_x_1029) ;  /* 0x0000000000900947 */ /* 0x000ff40003800000 */
[----:B------:R-:W5:Y:S01]  /*24f0*/  LDCU.64 UR6, c[0x0][0x3b0] ;  /* 0x00007600ff0677ac */ /* 0x000f620008000a00 */
[----:B---34-:R-:W-:Y:S01]  /*2500*/  IADD3 R2, P0, PT, R4, 0x30, RZ ;  /* 0x0000003004027810 */ /* 0x018fe20007f1e0ff */
[----:B------:R-:W-:Y:S01]  /*2510*/  IMAD.MOV.U32 R8, RZ, RZ, R12 ;  /* 0x000000ffff087224 */ /* 0x000fe200078e000c */
[----:B------:R-:W3:Y:S03]  /*2520*/  LDCU UR11, c[0x0][0x440] ;  /* 0x00008800ff0b77ac */ /* 0x000ee60008000800 */
[----:B------:R-:W-:Y:S01]  /*2530*/  IMAD.X R4, RZ, RZ, R5, P0 ;  /* 0x000000ffff047224 */ /* 0x000fe200000e0605 */
[----:B------:R-:W4:Y:S03]  /*2540*/  LDCU.64 UR4, c[0x0][0x380] ;  /* 0x00007000ff0477ac */ /* 0x000f260008000a00 */
[----:B-----5:R-:W-:-:S02]  /*2550*/  IMAD R3, R4, UR6, RZ ;  /* 0x0000000604037c24 */ /* 0x020fc4000f8e02ff */
        /* <DEDUP_REMOVED lines=29> */
.L_x_1029:
[----:B------:R-:W-:Y:S05]  /*2730*/  BSYNC.RECONVERGENT B0 ;  /* 0x0000000000007941 */ /* 0x000fea0003800200 */
.L_x_1028:
[----:B------:R-:W-:Y:S01]  /*2740*/  UIMAD UR5, UR10, UR29, URZ ;  /* 0x0000001d0a0572a4 */ /* 0x000fe2000f8e02ff */
[----:B------:R-:W-:Y:S03]  /*2750*/  BSSY.RECONVERGENT B0, `(.L_x_1030) ;  /* 0x0000021000007945 */ /* 0x000fe60003800200 */
[----:B------:R-:W-:Y:S01]  /*2760*/  UIADD3 UR5, UPT, UPT, UR19, UR5, URZ ;  /* 0x0000000513057290 */ /* 0x000fe2000fffe0ff */
[----:B------:R-:W-:Y:S11]  /*2770*/  @P6 BRA `(.L_x_1031) ;  /* 0x0000000000786947 */ /* 0x000ff60003800000 */
[----:B------:R-:W5:Y:S01]  /*2780*/  LDCU UR4, c[0x0][0x440] ;  /* 0x00008800ff0477ac */ /* 0x000f620008000800 */
[----:B------:R-:W-:Y:S02]  /*2790*/  IMAD.U32 R4, RZ, RZ, UR18 ;  /* 0x00000012ff047e24 */ /* 0x000fe4000f8e00ff */
[----:B---34-:R-:W-:Y:S02]  /*27a0*/  IMAD.U32 R3, RZ, RZ, UR5 ;  /* 0x00000005ff037e24 */ /* 0x018fe4000f8e00ff */
        /* <DEDUP_REMOVED lines=27> */
.L_x_1031:
[----:B------:R-:W-:Y:S05]  /*2960*/  BSYNC.RECONVERGENT B0 ;  /* 0x0000000000007941 */ /* 0x000fea0003800200 */
.L_x_1030:
        /* <DEDUP_REMOVED lines=8> */
[----:B---34-:R-:W-:-:S04]  /*29f0*/  IMAD.U32 R3, RZ, RZ, UR7 ;  /* 0x00000007ff037e24 */ /* 0x018fc8000f8e00ff */
        /* <DEDUP_REMOVED lines=27> */
.L_x_1033:
[----:B------:R-:W-:Y:S05]  /*2bb0*/  BSYNC.RECONVERGENT B0 ;  /* 0x0000000000007941 */ /* 0x000fea0003800200 */
.L_x_1032:
        /* <DEDUP_REMOVED lines=8> */
[----:B---34-:R-:W-:Y:S01]  /*2c40*/  IMAD.U32 R3, RZ, RZ, UR7 ;  /* 0x00000007ff037e24 */ /* 0x018fe2000f8e00ff */
        /* <DEDUP_REMOVED lines=27> */
.L_x_1035:
[----:B------:R-:W-:Y:S05]  /*2e00*/  BSYNC.RECONVERGENT B0 ;  /* 0x0000000000007941 */ /* 0x000fea0003800200 */
.L_x_1034:
        /* <DEDUP_REMOVED lines=11> */
[----:B---34-:R-:W-:Y:S01]  /*2ec0*/  IMAD.U32 R3, RZ, RZ, UR6 ;  /* 0x00000006ff037e24 */ /* 0x018fe2000f8e00ff */
        /* <DEDUP_REMOVED lines=25> */
.L_x_1037:
[----:B------:R-:W-:Y:S05]  /*3060*/  BSYNC.RECONVERGENT B0 ;  /* 0x0000000000007941 */ /* 0x000fea0003800200 */
.L_x_1036:
[----:B------:R-:W5:Y:S01]  /*3070*/  LDCU.64 UR6, c[0x0][0x538] ;  /* 0x0000a700ff0677ac */ /* 0x000f620008000a00 */
[----:B------:R-:W0:Y:S01]  /*3080*/  LDGDEPBAR ;  /* 0x00000000000079af */ /* 0x000e220000000000 */
[----:B-----5:R-:W-:-:S04]  /*3090*/  UISETP.NE.U32.AND UP1, UPT, UR6, URZ, UPT ;  /* 0x000000ff0600728c */ /* 0x020fc8000bf25070 */
[----:B------:R-:W-:Y:S01]  /*30a0*/  UISETP.NE.AND.EX UP1, UPT, UR7, URZ, UPT, UP1 ;  /* 0x000000ff0700728c */ /* 0x000fe2000bf25310 */
[----:B------:R-:W-:Y:S01]  /*30b0*/  IMAD.SHL.U32 R110, R208, 0x40, RZ ;  /* 0x00000040d06e7824 */ /* 0x000fe200078e00ff */
[----:B------:R-:W-:Y:S01]  /*30c0*/  LOP3.LUT R213, R213, R212, RZ, 0x3c, !PT ;  /* 0x000000d4d5d57212 */ /* 0x000fe200078e3cff */
        /* <DEDUP_REMOVED lines=10> */
[----:B---34-:R-:W-:-:S04]  /*3170*/  IMAD.U32 R2, RZ, RZ, UR6 ;  /* 0x00000006ff027e24 */ /* 0x018fc8000f8e00ff */
[----:B------:R-:W-:-:S06]  /*3180*/  IMAD.U32 R3, RZ, RZ, UR7 ;  /* 0x00000007ff037e24 */ /* 0x000fcc000f8e00ff */
[----:B------:R5:W3:Y:S01]  /*3190*/  @P0 LDG.E R3, desc[UR24][R2.64] ;  /* 0x0000001802030981 */ /* 0x000ae2000c1e1900 */
[----:B------:R-:W-:Y:S01]  /*31a0*/  USHF.L.U32 UR32, UR14, 0x6, URZ ;  /* 0x000000060e207899 */ /* 0x000fe200080006ff */
[----:B-1----:R-:W-:Y:S01]  /*31b0*/  LOP3.LUT R6, R110, 0x1c0, RZ, 0xc0, !PT ;  /* 0x000001c06e067812 */ /* 0x002fe200078ec0ff */
[----:B------:R-:W-:Y:S01]  /*31c0*/  USHF.L.U64.HI UR5, UR14, 0x6, UR15 ;  /* 0x000000060e057899 */ /* 0x000fe2000801020f */
[C---:B------:R-:W-:Y:S01]  /*31d0*/  LOP3.LUT R212, R213.reuse, R212, RZ, 0x3c, !PT ;  /* 0x000000d4d5d47212 */ /* 0x040fe200078e3cff */
[----:B------:R-:W-:Y:S01]  /*31e0*/  UIMAD.WIDE.U32 UR32, UR32, UR29, URZ ;  /* 0x0000001d202072a5 */ /* 0x000fe2000f8e00ff */
[----:B------:R-:W-:Y:S01]  /*31f0*/  BSSY.RECONVERGENT B0, `(.L_x_1038) ;  /* 0x0000030000007945 */ /* 0x000fe20003800200 */
[----:B------:R-:W-:Y:S01]  /*3200*/  UIMAD UR5, UR5, UR29, URZ ;  /* 0x0000001d050572a4 */ /* 0x000fe2000f8e02ff */
[----:B------:R-:W-:Y:S01]  /*3210*/  LOP3.LUT R6, R6, 0x38, R16, 0xf8, !PT ;  /* 0x0000003806067812 */ /* 0x000fe200078ef810 */
[----:B------:R-:W-:Y:S01]  /*3220*/  UMOV UR7, URZ ;  /* 0x000000ff00077c82 */ /* 0x000fe20008000000 */
[----:B------:R-:W-:Y:S01]  /*3230*/  SHF.R.U32.HI R113, RZ, 0x5, R208 ;  /* 0x00000005ff717819 */ /* 0x000fe200000116d0 */
[----:B------:R-:W-:Y:S01]  /*3240*/  UIADD3 UR5, UPT, UPT, UR33, UR5, URZ ;  /* 0x0000000521057290 */ /* 0x000fe2000fffe0ff */
[----:B------:R-:W-:Y:S01]  /*3250*/  LOP3.LUT R213, R213, R212, RZ, 0x3c, !PT ;  /* 0x000000d4d5d57212 */ /* 0x000fe200078e3cff */
[----:B-----5:R-:W3:Y:S01]  /*3260*/  @P0 MUFU.RCP R2, UR4 ;  /* 0x0000000400020d08 */ /* 0x020ee20008001000 */
[----:B------:R-:W-:Y:S01]  /*3270*/  BAR.SYNC.DEFER_BLOCKING 0x0 ;  /* 0x0000000000007b1d */ /* 0x000fe20000010000 */
[----:B---3--:R-:W-:-:S05]  /*3280*/  @P0 FMUL.FTZ R2, R3, R2 ;  /* 0x0000000203020220 */ /* 0x008fca0000410000 */
[----:B------:R-:W-:-:S13]  /*3290*/  @P0 R2UR UR4, R2 ;  /* 0x00000000020402ca */ /* 0x000fda00000e0000 */
        /* <DEDUP_REMOVED lines=33> */
.L_x_1039:
[----:B------:R3:W-:Y:S04]  /*34b0*/  STS.128 [R0+0x10000], RZ ;  /* 0x010000ff00007388 */ /* 0x0007e80000000c00 */
[----:B------:R3:W-:Y:S04]  /*34c0*/  STS.128 [R0+0x12000], RZ ;  /* 0x012000ff00007388 */ /* 0x0007e80000000c00 */
[----:B------:R3:W-:Y:S04]  /*34d0*/  STS.128 [R0+0x14000], RZ ;  /* 0x014000ff00007388 */ /* 0x0007e80000000c00 */
[----:B------:R3:W-:Y:S02]  /*34e0*/  STS.128 [R0+0x16000], RZ ;  /* 0x016000ff00007388 */ /* 0x0007e40000000c00 */
.L_x_1040:
[----:B------:R-:W-:Y:S05]  /*34f0*/  BSYNC.RECONVERGENT B0 ;  /* 0x0000000000007941 */ /* 0x000fea0003800200 */
.L_x_1038:
[----:B------:R-:W-:Y:S01]  /*3500*/  ISETP.GE.AND P0, PT, R14, UR8, PT ;  /* 0x000000080e007c0c */ /* 0x000fe2000bf06270 */
[----:B------:R-:W-:Y:S01]  /*3510*/  IMAD.SHL.U32 R206, R208, 0x20, RZ ;  /* 0x00000020d0ce7824 */ /* 0x000fe200078e00ff */
[----:B------:R-:W-:Y:S01]  /*3520*/  LOP3.LUT R17, R6, 0x8, R208, 0x78, !PT ;  /* 0x0000000806117812 */ /* 0x000fe200078e78d0 */
[----:B------:R-:W-:Y:S01]  /*3530*/  BSSY.RECONVERGENT B0, `(.L_x_1041) ;  /* 0x000002c000007945 */ /* 0x000fe20003800200 */
[----:B-1----:R-:W-:Y:S02]  /*3540*/  LOP3.LUT R2, R110, 0x400, RZ, 0xc0, !PT ;  /* 0x000004006e027812 */ /* 0x002fe400078ec0ff */
        /* <DEDUP_REMOVED lines=42> */
.L_x_1042:
[----:B------:R-:W-:Y:S05]  /*37f0*/  BSYNC.RECONVERGENT B0 ;  /* 0x0000000000007941 */ /* 0x000fea0003800200 */
.L_x_1041:
[----:B------:R1:W-:Y:S01]  /*3800*/  @P6 STS.128 [R0+0x11000], RZ ;  /* 0x011000ff00006388 */ /* 0x0003e20000000c00 */
[----:B----4-:R-:W-:Y:S01]  /*3810*/  IADD3 R2, PT, PT, R4, R109, RZ ;  /* 0x0000006d04027210 */ /* 0x010fe20007ffe0ff */
[----:B------:R-:W-:Y:S02]  /*3820*/  BSSY.RECONVERGENT B0, `(.L_x_1043) ;  /* 0x0000027000007945 */ /* 0x000fe40003800200 */
[----:B------:R1:W-:Y:S01]  /*3830*/  @P6 STS.128 [R0+0x13000], RZ ;  /* 0x013000ff00006388 */ /* 0x0003e20000000c00 */
[----:B------:R-:W-:-:S03]  /*3840*/  LEA R18, R2, UR9, 0x1 ;  /* 0x0000000902127c11 */ /* 0x000fc6000f8e08ff */
[----:B------:R1:W-:Y:S04]  /*3850*/  @P6 STS.128 [R0+0x15000], RZ ;  /* 0x015000ff00006388 */ /* 0x0003e80000000c00 */
[----:B------:R1:W-:Y:S01]  /*3860*/  @P6 STS.128 [R0+0x17000], RZ ;  /* 0x017000ff00006388 */ /* 0x0003e20000000c00 */
[----:B------:R-:W-:Y:S05]  /*3870*/  @P6 BRA `(.L_x_1044) ;  /* 0x0000000000846947 */ /* 0x000fea0003800000 */
[----:B------:R-:W4:Y:S01]  /*3880*/  LDCU UR4, c[0x0][0x440] ;  /* 0x00008800ff0477ac */ /* 0x000f220008000800 */
[----:B------:R-:W-:Y:S02]  /*3890*/  UIMAD.WIDE.U32 UR18, UR14, 0x20, URZ ;  /* 0x000000200e1278a5 */ /* 0x000fe4000f8e00ff */
[----:B------:R-:W-:Y:S02]  /*38a0*/  USHF.L.U32 UR6, UR15, 0x5, URZ ;  /* 0x000000050f067899 */ /* 0x000fe400080006ff */
[----:B------:R-:W-:-:S04]  /*38b0*/  UIADD3 UR18, UP0, UPT, UR32, UR18, URZ ;  /* 0x0000001220127290 */ /* 0x000fc8000ff1e0ff */
[----:B------:R-:W-:Y:S02]  /*38c0*/  UIADD3.X UR6, UPT, UPT, UR5, UR19, UR6, UP0, !UPT ;  /* 0x0000001305067290 */ /* 0x000fe400087fe406 */
[----:B------:R-:W-:Y:S01]  /*38d0*/  IMAD.U32 R3, RZ, RZ, UR18 ;  /* 0x00000012ff037e24 */ /* 0x000fe2000f8e00ff */
[----:B----4-:R-:W-:-:S03]  /*38e0*/  ISETP.GE.AND P3, PT, R105, UR4, PT ;  /* 0x0000000469007c0c */ /* 0x010fc6000bf66270 */
        /* <DEDUP_REMOVED lines=26> */
.L_x_1044:
[----:B------:R-:W-:Y:S05]  /*3a90*/  BSYNC.RECONVERGENT B0 ;  /* 0x0000000000007941 */ /* 0x000fea0003800200 */
.L_x_1043:
        /* <DEDUP_REMOVED lines=15> */
[----:B----4-:R-:W-:Y:S01]  /*3b90*/  IMAD.U32 R3, RZ, RZ, UR6 ;  /* 0x00000006ff037e24 */ /* 0x010fe2000f8e00ff */
        /* <DEDUP_REMOVED lines=25> */
.L_x_1046:
[----:B------:R-:W-:Y:S05]  /*3d30*/  BSYNC.RECONVERGENT B0 ;  /* 0x0000000000007941 */ /* 0x000fea0003800200 */
.L_x_1045:
[----:B------:R-:W-:Y:S01]  /*3d40*/  LDSM.16.M88.4 R4, [R18] ;  /* 0x000000001204783b */ /* 0x000fe20000000200 */
[----:B------:R-:W-:Y:S01]  /*3d50*/  IMAD.MOV.U32 R114, RZ, RZ, 0x20 ;  /* 0x00000020ff727424 */ /* 0x000fe200078e00ff */
[----:B------:R-:W-:Y:S01]  /*3d60*/  LOP3.LUT P2, RZ, R208, 0x2, RZ, 0xc0, !PT ;  /* 0x00000002d0ff7812 */ /* 0x000fe2000784c0ff */
[----:B----4-:R-:W-:Y:S01]  /*3d70*/  VIADD R3, R17, UR9 ;  /* 0x0000000911037c36 */ /* 0x010fe20008000000 */
[----:B------:R-:W4:Y:S01]  /*3d80*/  LDSM.16.M88.4 R12, [R17+UR9+0x8000] ;  /* 0x00800009110c783b */ /* 0x000f220008000200 */
[----:B------:R-:W-:Y:S01]  /*3d90*/  IMAD.MOV.U32 R2, RZ, RZ, 0x40 ;  /* 0x00000040ff027424 */ /* 0x000fe200078e00ff */
[----:B------:R-:W-:Y:S01]  /*3da0*/  SEL R114, R114, 0xffffffe0, !P2 ;  /* 0xffffffe072727807 */ /* 0x000fe20005000000 */
[----:B------:R-:W-:Y:S01]  /*3db0*/  UISETP.GE.U32.AND UP1, UPT, UR22, 0x41, UPT ;  /* 0x000000411600788c */ /* 0x000fe2000bf26070 */
[----:B------:R-:W5:Y:S01]  /*3dc0*/  LDSM.16.M88.4 R24, [R17+UR9+0x8800] ;  /* 0x008800091118783b */ /* 0x000f620008000200 */
[----:B------:R-:W-:Y:S01]  /*3dd0*/  LOP3.LUT P0, RZ, R208, 0x4, RZ, 0xc0, !PT ;  /* 0x00000004d0ff7812 */ /* 0x000fe2000780c0ff */
[----:B------:R-:W1:Y:S01]  /*3de0*/  LDCU.U8 UR4, c[0x0][0x4f8] ;  /* 0x00009f00ff0477ac */ /* 0x000e620008000000 */
[--C-:B------:R-:W-:Y:S01]  /*3df0*/  IMAD.IADD R106, R18, 0x1, R114.reuse ;  /* 0x00000001126a7824 */ /* 0x100fe200078e0272 */
[----:B------:R-:W3:Y:S01]  /*3e00*/  LDSM.16.M88.4 R40, [R17+UR9+0x9000] ;  /* 0x009000091128783b */ /* 0x000ee20008000200 */
[----:B------:R-:W-:Y:S01]  /*3e10*/  IMAD.IADD R16, R3, 0x1, R114 ;  /* 0x0000000103107824 */ /* 0x000fe200078e0272 */
[----:B------:R-:W-:-:S02]  /*3e20*/  SEL R2, R2, 0xffffffc0, !P0 ;  /* 0xffffffc002027807 */ /* 0x000fc40004000000 */
[----:B------:R-:W1:Y:S01]  /*3e30*/  LDSM.16.M88.4 R36, [R17+UR9+0x9800] ;  /* 0x009800091124783b */ /* 0x000e620008000200 */
[----:B------:R-:W-:Y:S02]  /*3e40*/  LOP3.LUT R120, R205, 0x1f0, RZ, 0xc0, !PT ;  /* 0x000001f0cd787812 */ /* 0x000fe400078ec0ff */
[--C-:B--2---:R-:W-:Y:S01]  /*3e50*/  IMAD.IADD R19, R18, 0x1, R2.reuse ;  /* 0x0000000112137824 */ /* 0x104fe200078e0202 */
[----:B------:R-:W-:Y:S01]  /*3e60*/  LDSM.16.M88.4 R8, [R106] ;  /* 0x000000006a08783b */ /* 0x000fe20000000200 */
[----:B------:R-:W-:Y:S02]  /*3e70*/  IMAD.IADD R2, R3, 0x1, R2 ;  /* 0x0000000103027824 */ /* 0x000fe400078e0202 */
[C---:B------:R-:W-:Y:S01]  /*3e80*/  IMAD.IADD R104, R114.reuse, 0x1, R19 ;  /* 0x0000000172687824 */ /* 0x040fe200078e0213 */
[----:B------:R-:W2:Y:S01]  /*3e90*/  LDSM.16.M88.4 R32, [R16+0x8000] ;  /* 0x008000001020783b */ /* 0x000ea20000000200 */
[----:B------:R-:W-:-:S03]  /*3ea0*/  IMAD.IADD R3, R114, 0x1, R2 ;  /* 0x0000000172037824 */ /* 0x000fc600078e0202 */
[----:B------:R-:W2:Y:S04]  /*3eb0*/  LDSM.16.M88.4 R44, [R16+0x8800] ;  /* 0x00880000102c783b */ /* 0x000ea80000000200 */
[----:B------:R-:W2:Y:S04]  /*3ec0*/  LDSM.16.M88.4 R56, [R16+0x9000] ;  /* 0x009000001038783b */ /* 0x000ea80000000200 */
[----:B------:R-:W2:Y:S04]  /*3ed0*/  LDSM.16.M88.4 R60, [R16+0x9800] ;  /* 0x00980000103c783b */ /* 0x000ea80000000200 */
[----:B------:R-:W-:Y:S01]  /*3ee0*/  LDSM.16.M88.4 R48, [R2+0x8000] ;  /* 0x008000000230783b */ /* 0x000fe20000000200 */
[C---:B----4-:R-:W-:Y:S03]  /*3ef0*/  HMMA.16816.F32 R28, R4.reuse, R12, RZ ;  /* 0x0000000c041c723c */ /* 0x050fe600000018ff */
[----:B------:R-:W-:Y:S04]  /*3f00*/  LDSM.16.M88.4 R72, [R2+0x8800] ;  /* 0x008800000248783b */ /* 0x000fe80000000200 */
[----:B------:R-:W-:Y:S01]  /*3f10*/  LDSM.16.M88.4 R96, [R16+0xa000] ;  /* 0x00a000001060783b */ /* 0x000fe20000000200 */
[C---:B------:R-:W-:Y:S03]  /*3f20*/  HMMA.16816.F32 R12, R4.reuse, R14, RZ ;  /* 0x0000000e040c723c */ /* 0x040fe600000018ff */
[----:B------:R-:W-:Y:S04]  /*3f30*/  LDSM.16.M88.4 R92, [R16+0xa800] ;  /* 0x00a80000105c783b */ /* 0x000fe80000000200 */
[----:B------:R-:W-:Y:S01]  /*3f40*/  LDSM.16.M88.4 R100, [R16+0xb800] ;  /* 0x00b800001064783b */ /* 0x000fe20000000200 */
[C---:B-----5:R-:W-:Y:S03]  /*3f50*/  HMMA.16816.F32 R20, R4.reuse, R24, RZ ;  /* 0x000000180414723c */ /* 0x060fe600000018ff */
[----:B------:R-:W0:Y:S04]  /*3f60*/  LDGDEPBAR ;  /* 0x00000000000079af */ /* 0x000e280000000000 */
[----:B------:R-:W-:Y:S01]  /*3f70*/  STL [R1+0x24], R120 ;  /* 0x0000247801007387 */ /* 0x000fe20000100800 */
[C---:B------:R-:W-:Y:S08]  /*3f80*/  HMMA.16816.F32 R24, R4.reuse, R26, RZ ;  /* 0x0000001a0418723c */ /* 0x040ff000000018ff */
[C---:B---3--:R-:W-:Y:S08]  /*3f90*/  HMMA.16816.F32 R52, R4.reuse, R40, RZ ;  /* 0x000000280434723c */ /* 0x048ff000000018ff */
[C---:B------:R-:W-:Y:S01]  /*3fa0*/  HMMA.16816.F32 R64, R4.reuse, R42, RZ ;  /* 0x0000002a0440723c */ /* 0x040fe200000018ff */
[----:B------:R-:W-:Y:S07]  /*3fb0*/  LDSM.16.M88.4 R40, [R2+0x9000] ;  /* 0x009000000228783b */ /* 0x000fee0000000200 */
[C---:B-1----:R-:W-:Y:S08]  /*3fc0*/  HMMA.16816.F32 R84, R4.reuse, R36, RZ ;  /* 0x000000240454723c */ /* 0x042ff000000018ff */
[----:B------:R-:W-:Y:S01]  /*3fd0*/  HMMA.16816.F32 R88, R4, R38, RZ ;  /* 0x000000260458723c */ /* 0x000fe200000018ff */
[----:B------:R-:W1:Y:S04]  /*3fe0*/  LDSM.16.M88.4 R4, [R19] ;  /* 0x000000001304783b */ /* 0x000e680000000200 */
[----:B------:R-:W3:Y:S03]  /*3ff0*/  LDSM.16.M88.4 R36, [R2+0x9800] ;  /* 0x009800000224783b */ /* 0x000ee60000000200 */
[C---:B--2---:R-:W-:Y:S08]  /*4000*/  HMMA.16816.F32 R80, R8.reuse, R32, R28 ;  /* 0x000000200850723c */ /* 0x044ff0000000181c */
[C---:B------:R-:W-:Y:S01]  /*4010*/  HMMA.16816.F32 R76, R8.reuse, R34, R12 ;  /* 0x00000022084c723c */ /* 0x040fe2000000180c */
[----:B------:R-:W-:Y:S07]  /*4020*/  LDSM.16.M88.4 R12, [R104] ;  /* 0x00000000680c783b */ /* 0x000fee0000000200 */
[C---:B------:R-:W-:Y:S08]  /*4030*/  HMMA.16816.F32 R68, R8.reuse, R44, R20 ;  /* 0x0000002c0844723c */ /* 0x040ff00000001814 */
[C---:B------:R-:W-:Y:S08]  /*4040*/  HMMA.16816.F32 R32, R8.reuse, R46, R24 ;  /* 0x0000002e0820723c */ /* 0x040ff00000001818 */
[C---:B------:R-:W-:Y:S08]  /*4050*/  HMMA.16816.F32 R28, R8.reuse, R56, R52 ;  /* 0x00000038081c723c */ /* 0x040ff00000001834 */
[C---:B------:R-:W-:Y:S01]  /*4060*/  HMMA.16816.F32 R24, R8.reuse, R58, R64 ;  /* 0x0000003a0818723c */ /* 0x040fe20000001840 */
[----:B------:R-:W-:Y:S07]  /*4070*/  LDSM.16.M88.4 R56, [R3+0x9000] ;  /* 0x009000000338783b */ /* 0x000fee0000000200 */
[C---:B------:R-:W-:Y:S01]  /*4080*/  HMMA.16816.F32 R20, R8.reuse, R60, R84 ;  /* 0x0000003c0814723c */ /* 0x040fe20000001854 */
[----:B------:R-:W2:Y:S07]  /*4090*/  LDSM.16.M88.4 R84, [R3+0x8000] ;  /* 0x008000000354783b */ /* 0x000eae0000000200 */
[----:B------:R-:W-:Y:S01]  /*40a0*/  HMMA.16816.F32 R8, R8, R62, R88 ;  /* 0x0000003e0808723c */ /* 0x000fe20000001858 */
[----:B------:R-:W4:Y:S07]  /*40b0*/  LDSM.16.M88.4 R88, [R3+0x8800] ;  /* 0x008800000358783b */ /* 0x000f2e0000000200 */
[C---:B-1----:R-:W-:Y:S01]  /*40c0*/  HMMA.16816.F32 R44, R4.reuse, R48, R80 ;  /* 0x00000030042c723c */ /* 0x042fe20000001850 */
[----:B------:R-:W-:Y:S07]  /*40d0*/  LDSM.16.M88.4 R80, [R16+0xb000] ;  /* 0x00b000001050783b */ /* 0x000fee0000000200 */
[C---:B------:R-:W-:Y:S01]  /*40e0*/  HMMA.16816.F32 R48, R4.reuse, R50, R76 ;  /* 0x000000320430723c */ /* 0x040fe2000000184c */
[----:B------:R-:W-:Y:S07]  /*40f0*/  LDSM.16.M88.4 R76, [R17+UR9+0xb000] ;  /* 0x00b00009114c783b */ /* 0x000fee0008000200 */
[C---:B------:R-:W-:Y:S08]  /*4100*/  HMMA.16816.F32 R68, R4.reuse, R72, R68 ;  /* 0x000000480444723c */ /* 0x040ff00000001844 */
[C---:B------:R-:W-:Y:S01]  /*4110*/  HMMA.16816.F32 R72, R4.reuse, R74, R32 ;  /* 0x0000004a0448723c */ /* 0x040fe20000001820 */
[----:B------:R-:W-:Y:S07]  /*4120*/  LDSM.16.M88.4 R32, [R17+UR9+0xa000] ;  /* 0x00a000091120783b */ /* 0x000fee0008000200 */
[C---:B------:R-:W-:Y:S08]  /*4130*/  HMMA.16816.F32 R60, R4.reuse, R40, R28 ;  /* 0x00000028043c723c */ /* 0x040ff0000000181c */
[C---:B------:R-:W-:Y:S01]  /*4140*/  HMMA.16816.F32 R64, R4.reuse, R42, R24 ;  /* 0x0000002a0440723c */ /* 0x040fe20000001818 */
[----:B------:R-:W1:Y:S07]  /*4150*/  LDSM.16.M88.4 R40, [R3+0x9800] ;  /* 0x009800000328783b */ /* 0x000e6e0000000200 */
[C---:B---3--:R-:W-:Y:S08]  /*4160*/  HMMA.16816.F32 R52, R4.reuse, R36, R20 ;  /* 0x000000240434723c */ /* 0x048ff00000001814 */
[----:B------:R-:W-:Y:S01]  /*4170*/  HMMA.16816.F32 R36, R4, R38, R8 ;  /* 0x000000260424723c */ /* 0x000fe20000001808 */
[----:B------:R-:W3:Y:S04]  /*4180*/  LDSM.16.M88.4 R8, [R18+0x2000] ;  /* 0x002000001208783b */ /* 0x000ee80000000200 */
[----:B------:R-:W-:Y:S03]  /*4190*/  LDSM.16.M88.4 R4, [R106+0x2000] ;  /* 0x002000006a04783b */ /* 0x000fe60000000200 */
[C---:B--2---:R-:W-:Y:S01]  /*41a0*/  HMMA.16816.F32 R28, R12.reuse, R84, R44 ;  /* 0x000000540c1c723c */ /* 0x044fe2000000182c */
[----:B------:R-:W2:Y:S07]  /*41b0*/  LDSM.16.M88.4 R44, [R17+UR9+0xa800] ;  /* 0x00a80009112c783b */ /* 0x000eae0008000200 */
[C---:B------:R-:W-:Y:S01]  /*41c0*/  HMMA.16816.F32 R24, R12.reuse, R86, R48 ;  /* 0x000000560c18723c */ /* 0x040fe20000001830 */
[----:B------:R-:W-:Y:S07]  /*41d0*/  LDSM.16.M88.4 R84, [R2+0xa000] ;  /* 0x00a000000254783b */ /* 0x000fee0000000200 */
[C---:B----4-:R-:W-:Y:S01]  /*41e0*/  HMMA.16816.F32 R48, R12.reuse, R90, R72 ;  /* 0x0000005a0c30723c */ /* 0x050fe20000001848 */
[----:B------:R-:W4:Y:S07]  /*41f0*/  LDSM.16.M88.4 R72, [R17+UR9+0xb800] ;  /* 0x00b800091148783b */ /* 0x000f2e0008000200 */
[C---:B------:R-:W-:Y:S01]  /*4200*/  HMMA.16816.F32 R20, R12.reuse, R88, R68 ;  /* 0x000000580c14723c */ /* 0x040fe20000001844 */
[----:B------:R-:W-:Y:S07]  /*4210*/  LDSM.16.M88.4 R88, [R2+0xb000] ;  /* 0x00b000000258783b */ /* 0x000fee0000000200 */
[C---:B------:R-:W-:Y:S08]  /*4220*/  HMMA.16816.F32 R60, R12.reuse, R56, R60 ;  /* 0x000000380c3c723c */ /* 0x040ff0000000183c */
[C---:B------:R-:W-:Y:S08]  /*4230*/  HMMA.16816.F32 R64, R12.reuse, R58, R64 ;  /* 0x0000003a0c40723c */ /* 0x040ff00000001840 */
[C---:B-1----:R-:W-:Y:S08]  /*4240*/  HMMA.16816.F32 R68, R12.reuse, R40, R52 ;  /* 0x000000280c44723c */ /* 0x042ff00000001834 */
[----:B------:R-:W-:Y:S01]  /*4250*/  HMMA.16816.F32 R56, R12, R42, R36 ;  /* 0x0000002a0c38723c */ /* 0x000fe20000001824 */
[----:B------:R-:W-:Y:S07]  /*4260*/  LDSM.16.M88.4 R12, [R19+0x2000] ;  /* 0x00200000130c783b */ /* 0x000fee0000000200 */
[C---:B---3--:R-:W-:Y:S08]  /*4270*/  HMMA.16816.F32 R52, R8.reuse, R32, R28 ;  /* 0x000000200834723c */ /* 0x048ff0000000181c */
[C---:B------:R-:W-:Y:S08]  /*4280*/  HMMA.16816.F32 R40, R8.reuse, R34, R24 ;  /* 0x000000220828723c */ /* 0x040ff00000001818 */
[C---:B--2---:R-:W-:Y:S08]  /*4290*/  HMMA.16816.F32 R36, R8.reuse, R44, R20 ;  /* 0x0000002c0824723c */ /* 0x044ff00000001814 */
[C---:B------:R-:W-:Y:S08]  /*42a0*/  HMMA.16816.F32 R28, R8.reuse, R76, R60 ;  /* 0x0000004c081c723c */ /* 0x040ff0000000183c */
[C---:B------:R-:W-:Y:S01]  /*42b0*/  HMMA.16816.F32 R24, R8.reuse, R78, R64 ;  /* 0x0000004e0818723c */ /* 0x040fe20000001840 */
[----:B------:R-:W1:Y:S07]  /*42c0*/  LDSM.16.M88.4 R76, [R2+0xa800] ;  /* 0x00a80000024c783b */ /* 0x000e6e0000000200 */
[C---:B------:R-:W-:Y:S08]  /*42d0*/  HMMA.16816.F32 R32, R8.reuse, R46, R48 ;  /* 0x0000002e0820723c */ /* 0x040ff00000001830 */
[C---:B----4-:R-:W-:Y:S08]  /*42e0*/  HMMA.16816.F32 R20, R8.reuse, R72, R68 ;  /* 0x000000480814723c */ /* 0x050ff00000001844 */
[----:B------:R-:W-:Y:S01]  /*42f0*/  HMMA.16816.F32 R8, R8, R74, R56 ;  /* 0x0000004a0808723c */ /* 0x000fe20000001838 */
[----:B------:R-:W2:Y:S07]  /*4300*/  LDSM.16.M88.4 R72, [R2+0xb800] ;  /* 0x00b800000248783b */ /* 0x000eae0000000200 */
[C---:B------:R-:W-:Y:S08]  /*4310*/  HMMA.16816.F32 R68, R4.reuse, R96, R52 ;  /* 0x000000600444723c */ /* 0x040ff00000001834 */
[C---:B------:R-:W-:Y:S01]  /*4320*/  HMMA.16816.F32 R64, R4.reuse, R98, R40 ;  /* 0x000000620440723c */ /* 0x040fe20000001828 */
[----:B------:R-:W-:Y:S07]  /*4330*/  LDSM.16.M88.4 R96, [R17+UR9+0xc800] ;  /* 0x00c800091160783b */ /* 0x000fee0008000200 */
[C---:B------:R-:W-:Y:S01]  /*4340*/  HMMA.16816.F32 R60, R4.reuse, R92, R36 ;  /* 0x0000005c043c723c */ /* 0x040fe20000001824 */
[----:B------:R-:W-:Y:S07]  /*4350*/  LDSM.16.M88.4 R36, [R3+0xa000] ;  /* 0x00a000000324783b */ /* 0x000fee0000000200 */
[C---:B------:R-:W-:Y:S01]  /*4360*/  HMMA.16816.F32 R56, R4.reuse, R94, R32 ;  /* 0x0000005e0438723c */ /* 0x040fe20000001820 */
[----:B------:R-:W-:Y:S07]  /*4370*/  LDSM.16.M88.4 R92, [R3+0xb000] ;  /* 0x00b00000035c783b */ /* 0x000fee0000000200 */
[C---:B------:R-:W-:Y:S08]  /*4380*/  HMMA.16816.F32 R52, R4.reuse, R80, R28 ;  /* 0x000000500434723c */ /* 0x040ff0000000181c */
[C---:B------:R-:W-:Y:S01]  /*4390*/  HMMA.16816.F32 R48, R4.reuse, R82, R24 ;  /* 0x000000520430723c */ /* 0x040fe20000001818 */
[----:B------:R-:W-:Y:S07]  /*43a0*/  LDSM.16.M88.4 R80, [R3+0xa800] ;  /* 0x00a800000350783b */ /* 0x000fee0000000200 */
[C---:B------:R-:W-:Y:S01]  /*43b0*/  HMMA.16816.F32 R40, R4.reuse, R102, R8 ;  /* 0x000000660428723c */ /* 0x040fe20000001808 */
[----:B------:R-:W3:Y:S07]  /*43c0*/  LDSM.16.M88.4 R8, [R104+0x2000] ;  /* 0x002000006808783b */ /* 0x000eee0000000200 */
[----:B------:R-:W-:Y:S01]  /*43d0*/  HMMA.16816.F32 R44, R4, R100, R20 ;  /* 0x00000064042c723c */ /* 0x000fe20000001814 */
[----:B------:R-:W-:Y:S07]  /*43e0*/  LDSM.16.M88.4 R4, [R18+0x4000] ;  /* 0x004000001204783b */ /* 0x000fee0000000200 */
[C---:B-1----:R-:W-:Y:S08]  /*43f0*/  HMMA.16816.F32 R24, R12.reuse, R76, R60 ;  /* 0x0000004c0c18723c */ /* 0x042ff0000000183c */
[C---:B------:R-:W-:Y:S08]  /*4400*/  HMMA.16816.F32 R20, R12.reuse, R78, R56 ;  /* 0x0000004e0c14723c */ /* 0x040ff00000001838 */
[C---:B------:R-:W-:Y:S08]  /*4410*/  HMMA.16816.F32 R32, R12.reuse, R84, R68 ;  /* 0x000000540c20723c */ /* 0x040ff00000001844 */
[C---:B------:R-:W-:Y:S01]  /*4420*/  HMMA.16816.F32 R28, R12.reuse, R86, R64 ;  /* 0x000000560c1c723c */ /* 0x040fe20000001840 */
[----:B------:R-:W1:Y:S07]  /*4430*/  LDSM.16.M88.4 R84, [R3+0xb800] ;  /* 0x00b800000354783b */ /* 0x000e6e0000000200 */
[C---:B------:R-:W-:Y:S08]  /*4440*/  HMMA.16816.F32 R56, R12.reuse, R88, R52 ;  /* 0x000000580c38723c */ /* 0x040ff00000001834 */
[C---:B------:R-:W-:Y:S01]  /*4450*/  HMMA.16816.F32 R76, R12.reuse, R90, R48 ;  /* 0x0000005a0c4c723c */ /* 0x040fe20000001830 */
[----:B------:R-:W4:Y:S07]  /*4460*/  LDSM.16.M88.4 R88, [R17+UR9+0xc000] ;  /* 0x00c000091158783b */ /* 0x000f2e0008000200 */
[----:B--2---:R-:W-:Y:S01]  /*4470*/  HMMA.16816.F32 R68, R12, R72, R44 ;  /* 0x000000480c44723c */ /* 0x004fe2000000182c */
[----:B------:R-:W2:Y:S07]  /*4480*/  LDSM.16.M88.4 R44, [R17+UR9+0xd000] ;  /* 0x00d00009112c783b */ /* 0x000eae0008000200 */
[----:B---3--:R-:W-:Y:S08]  /*4490*/  HMMA.16816.F32 R60, R8, R36, R32 ;  /* 0x00000024083c723c */ /* 0x008ff00000001820 */
[----:B------:R-:W-:Y:S01]  /*44a0*/  HMMA.16816.F32 R64, R12, R74, R40 ;  /* 0x0000004a0c40723c */ /* 0x000fe20000001828 */
[----:B------:R-:W3:Y:S04]  /*44b0*/  LDSM.16.M88.4 R40, [R17+UR9+0xd800] ;  /* 0x00d800091128783b */ /* 0x000ee80008000200 */
[----:B------:R-:W-:Y:S03]  /*44c0*/  LDSM.16.M88.4 R12, [R106+0x4000] ;  /* 0x004000006a0c783b */ /* 0x000fe60000000200 */
[C---:B------:R-:W-:Y:S01]  /*44d0*/  HMMA.16816.F32 R48, R8.reuse, R38, R28 ;  /* 0x000000260830723c */ /* 0x040fe2000000181c */
[----:B------:R-:W5:Y:S07]  /*44e0*/  LDSM.16.M88.4 R72, [R16+0xc000] ;  /* 0x00c000001048783b */ /* 0x000f6e0000000200 */
[C---:B------:R-:W-:Y:S08]  /*44f0*/  HMMA.16816.F32 R52, R8.reuse, R80, R24 ;  /* 0x000000500834723c */ /* 0x040ff00000001818 */
[C---:B------:R-:W-:Y:S01]  /*4500*/  HMMA.16816.F32 R36, R8.reuse, R82, R20 ;  /* 0x000000520824723c */ /* 0x040fe20000001814 */
[----:B------:R-:W-:Y:S07]  /*4510*/  LDSM.16.M88.4 R80, [R3+0xd000] ;  /* 0x00d000000350783b */ /* 0x000fee0000000200 */
[C---:B------:R-:W-:Y:S08]  /*4520*/  HMMA.16816.F32 R32, R8.reuse, R92, R56 ;  /* 0x0000005c0820723c */ /* 0x040ff00000001838 */
[----:B-1----:R-:W-:Y:S01]  /*4530*/  HMMA.16816.F32 R24, R8, R84, R68 ;  /* 0x000000540818723c */ /* 0x002fe20000001844 */
[----:B------:R-:W1:Y:S07]  /*4540*/  LDSM.16.M88.4 R68, [R16+0xc800] ;  /* 0x00c800001044783b */ /* 0x000e6e0000000200 */
[----:B----4-:R-:W-:Y:S01]  /*4550*/  HMMA.16816.F32 R20, R4, R88, R60 ;  /* 0x000000580414723c */ /* 0x010fe2000000183c */
[----:B------:R-:W4:Y:S07]  /*4560*/  LDSM.16.M88.4 R60, [R16+0xd000] ;  /* 0x00d00000103c783b */ /* 0x000f2e0000000200 */
[C---:B------:R-:W-:Y:S01]  /*4570*/  HMMA.16816.F32 R28, R8.reuse, R94, R76 ;  /* 0x0000005e081c723c */ /* 0x040fe2000000184c */
[----:B------:R-:W4:Y:S07]  /*4580*/  LDSM.16.M88.4 R76, [R16+0xd800] ;  /* 0x00d80000104c783b */ /* 0x000f2e0000000200 */
[----:B------:R-:W-:Y:S01]  /*4590*/  HMMA.16816.F32 R8, R8, R86, R64 ;  /* 0x000000560808723c */ /* 0x000fe20000001840 */
[----:B------:R-:W-:Y:S07]  /*45a0*/  LDSM.16.M88.4 R84, [R3+0xc800] ;  /* 0x00c800000354783b */ /* 0x000fee0000000200 */
[C---:B------:R-:W-:Y:S08]  /*45b0*/  HMMA.16816.F32 R48, R4.reuse, R90, R48 ;  /* 0x0000005a0430723c */ /* 0x040ff00000001830 */
[C---:B--2---:R-:W-:Y:S08]  /*45c0*/  HMMA.16816.F32 R56, R4.reuse, R44, R32 ;  /* 0x0000002c0438723c */ /* 0x044ff00000001820 */
[C---:B------:R-:W-:Y:S08]  /*45d0*/  HMMA.16816.F32 R52, R4.reuse, R96, R52 ;  /* 0x000000600434723c */ /* 0x040ff00000001834 */
[C---:B------:R-:W-:Y:S01]  /*45e0*/  HMMA.16816.F32 R32, R4.reuse, R46, R28 ;  /* 0x0000002e0420723c */ /* 0x040fe2000000181c */
[----:B------:R-:W-:Y:S07]  /*45f0*/  LDSM.16.M88.4 R44, [R2+0xc800] ;  /* 0x00c80000022c783b */ /* 0x000fee0000000200 */
[C---:B------:R-:W-:Y:S08]  /*4600*/  HMMA.16816.F32 R36, R4.reuse, R98, R36 ;  /* 0x000000620424723c */ /* 0x040ff00000001824 */
[C---:B---3--:R-:W-:Y:S01]  /*4610*/  HMMA.16816.F32 R64, R4.reuse, R40, R24 ;  /* 0x000000280440723c */ /* 0x048fe20000001818 */
[----:B------:R-:W-:Y:S07]  /*4620*/  LDSM.16.M88.4 R24, [R2+0xc000] ;  /* 0x00c000000218783b */ /* 0x000fee0000000200 */
[----:B------:R-:W-:Y:S01]  /*4630*/  HMMA.16816.F32 R8, R4, R42, R8 ;  /* 0x0000002a0408723c */ /* 0x000fe20000001808 */
[----:B------:R-:W2:Y:S07]  /*4640*/  LDSM.16.M88.4 R4, [R19+0x4000] ;  /* 0x004000001304783b */ /* 0x000eae0000000200 */
[C---:B-----5:R-:W-:Y:S08]  /*4650*/  HMMA.16816.F32 R28, R12.reuse, R74, R48 ;  /* 0x0000004a0c1c723c */ /* 0x060ff00000001830 */
[C---:B-1----:R-:W-:Y:S01]  /*4660*/  HMMA.16816.F32 R40, R12.reuse, R68, R52 ;  /* 0x000000440c28723c */ /* 0x042fe20000001834 */
[----:B------:R-:W1:Y:S07]  /*4670*/  LDSM.16.M88.4 R52, [R2+0xd000] ;  /* 0x00d000000234783b */ /* 0x000e6e0000000200 */
[C---:B----4-:R-:W-:Y:S08]  /*4680*/  HMMA.16816.F32 R56, R12.reuse, R60, R56 ;  /* 0x0000003c0c38723c */ /* 0x050ff00000001838 */
[C---:B------:R-:W-:Y:S01]  /*4690*/  HMMA.16816.F32 R48, R12.reuse, R62, R32 ;  /* 0x0000003e0c30723c */ /* 0x040fe20000001820 */
[----:B------:R-:W3:Y:S07]  /*46a0*/  LDSM.16.M88.4 R60, [R2+0xd800] ;  /* 0x00d80000023c783b */ /* 0x000eee0000000200 */
[C---:B------:R-:W-:Y:S01]  /*46b0*/  HMMA.16816.F32 R20, R12.reuse, R72, R20 ;  /* 0x000000480c14723c */ /* 0x040fe20000001814 */
[----:B------:R-:W-:Y:S07]  /*46c0*/  LDSM.16.M88.4 R72, [R3+0xc000] ;  /* 0x00c000000348783b */ /* 0x000fee0000000200 */
[C---:B------:R-:W-:Y:S01]  /*46d0*/  HMMA.16816.F32 R36, R12.reuse, R70, R36 ;  /* 0x000000460c24723c */ /* 0x040fe20000001824 */
[----:B------:R-:W-:Y:S07]  /*46e0*/  LDSM.16.M88.4 R68, [R3+0xd800] ;  /* 0x00d800000344783b */ /* 0x000fee0000000200 */
[C---:B------:R-:W-:Y:S08]  /*46f0*/  HMMA.16816.F32 R64, R12.reuse, R76, R64 ;  /* 0x0000004c0c40723c */ /* 0x040ff00000001840 */
[----:B------:R-:W-:Y:S01]  /*4700*/  HMMA.16816.F32 R32, R12, R78, R8 ;  /* 0x0000004e0c20723c */ /* 0x000fe20000001808 */
[----:B------:R-:W4:Y:S07]  /*4710*/  LDSM.16.M88.4 R12, [R104+0x4000] ;  /* 0x00400000680c783b */ /* 0x000f2e0000000200 */
[C---:B--2---:R-:W-:Y:S08]  /*4720*/  HMMA.16816.F32 R20, R4.reuse, R24, R20 ;  /* 0x000000180414723c */ /* 0x044ff00000001814 */
[C---:B------:R-:W-:Y:S08]  /*4730*/  HMMA.16816.F32 R8, R4.reuse, R26, R28 ;  /* 0x0000001a0408723c */ /* 0x040ff0000000181c */
[C---:B------:R-:W-:Y:S08]  /*4740*/  HMMA.16816.F32 R76, R4.reuse, R44, R40 ;  /* 0x0000002c044c723c */ /* 0x040ff00000001828 */
[C---:B------:R-:W-:Y:S01]  /*4750*/  HMMA.16816.F32 R28, R4.reuse, R46, R36 ;  /* 0x0000002e041c723c */ /* 0x040fe20000001824 */
[----:B------:R-:W-:Y:S07]  /*4760*/  LDSM.16.M88.4 R44, [R17+UR9+0xe800] ;  /* 0x00e80009112c783b */ /* 0x000fee0008000200 */
[C---:B-1----:R-:W-:Y:S08]  /*4770*/  HMMA.16816.F32 R24, R4.reuse, R52, R56 ;  /* 0x000000340418723c */ /* 0x042ff00000001838 */
[C---:B---3--:R-:W-:Y:S08]  /*4780*/  HMMA.16816.F32 R64, R4.reuse, R60, R64 ;  /* 0x0000003c0440723c */ /* 0x048ff00000001840 */
[C---:B------:R-:W-:Y:S01]  /*4790*/  HMMA.16816.F32 R52, R4.reuse, R54, R48 ;  /* 0x000000360434723c */ /* 0x040fe20000001830 */
[----:B------:R-:W-:Y:S07]  /*47a0*/  LDSM.16.M88.4 R48, [R17+UR9+0xe000] ;  /* 0x00e000091130783b */ /* 0x000fee0008000200 */
[----:B------:R-:W-:Y:S01]  /*47b0*/  HMMA.16816.F32 R60, R4, R62, R32 ;  /* 0x0000003e043c723c */ /* 0x000fe20000001820 */
[----:B------:R-:W1:Y:S07]  /*47c0*/  LDSM.16.M88.4 R4, [R18+0x6000] ;  /* 0x006000001204783b */ /* 0x000e6e0000000200 */
[C---:B----4-:R-:W-:Y:S08]  /*47d0*/  HMMA.16816.F32 R56, R12.reuse, R72, R20 ;  /* 0x000000480c38723c */ /* 0x050ff00000001814 */
[C---:B------:R-:W-:Y:S01]  /*47e0*/  HMMA.16816.F32 R40, R12.reuse, R74, R8 ;  /* 0x0000004a0c28723c */ /* 0x040fe20000001808 */
[----:B------:R-:W2:Y:S04]  /*47f0*/  LDSM.16.M88.4 R72, [R17+UR9+0xf000] ;  /* 0x00f000091148783b */ /* 0x000ea80008000200 */
[----:B------:R-:W-:Y:S03]  /*4800*/  LDSM.16.M88.4 R8, [R106+0x6000] ;  /* 0x006000006a08783b */ /* 0x000fe60000000200 */
[C---:B------:R-:W-:Y:S01]  /*4810*/  HMMA.16816.F32 R36, R12.reuse, R84, R76 ;  /* 0x000000540c24723c */ /* 0x040fe2000000184c */
[----:B------:R-:W3:Y:S07]  /*4820*/  LDSM.16.M88.4 R76, [R17+UR9+0xf800] ;  /* 0x00f80009114c783b */ /* 0x000eee0008000200 */
[C---:B------:R-:W-:Y:S01]  /*4830*/  HMMA.16816.F32 R32, R12.reuse, R86, R28 ;  /* 0x000000560c20723c */ /* 0x040fe2000000181c */
[----:B------:R-:W-:Y:S07]  /*4840*/  LDSM.16.M88.4 R84, [R16+0xe800] ;  /* 0x00e800001054783b */ /* 0x000fee0000000200 */
[C---:B------:R-:W-:Y:S08]  /*4850*/  HMMA.16816.F32 R28, R12.reuse, R80, R24 ;  /* 0x000000500c1c723c */ /* 0x040ff00000001818 */
[C---:B------:R-:W-:Y:S01]  /*4860*/  HMMA.16816.F32 R24, R12.reuse, R82, R52 ;  /* 0x000000520c18723c */ /* 0x040fe20000001834 */
[----:B------:R-:W4:Y:S07]  /*4870*/  LDSM.16.M88.4 R80, [R16+0xe000] ;  /* 0x00e000001050783b */ /* 0x000f2e0000000200 */
[C---:B------:R-:W-:Y:S08]  /*4880*/  HMMA.16816.F32 R20, R12.reuse, R68, R64 ;  /* 0x000000440c14723c */ /* 0x040ff00000001840 */
[----:B------:R-:W-:Y:S01]  /*4890*/  HMMA.16816.F32 R12, R12, R70, R60 ;  /* 0x000000460c0c723c */ /* 0x000fe2000000183c */
[----:B------:R-:W-:Y:S07]  /*48a0*/  LDSM.16.M88.4 R68, [R2+0xf000] ;  /* 0x00f000000244783b */ /* 0x000fee0000000200 */
[C---:B-1----:R-:W-:Y:S08]  /*48b0*/  HMMA.16816.F32 R64, R4.reuse, R48, R56 ;  /* 0x000000300440723c */ /* 0x042ff00000001838 */
[C---:B------:R-:W-:Y:S01]  /*48c0*/  HMMA.16816.F32 R60, R4.reuse, R50, R40 ;  /* 0x00000032043c723c */ /* 0x040fe20000001828 */
[----:B------:R-:W1:Y:S07]  /*48d0*/  LDSM.16.M88.4 R40, [R16+0xf000] ;  /* 0x00f000001028783b */ /* 0x000e6e0000000200 */
[C---:B------:R-:W-:Y:S08]  /*48e0*/  HMMA.16816.F32 R56, R4.reuse, R44, R36 ;  /* 0x0000002c0438723c */ /* 0x040ff00000001824 */
[C---:B------:R-:W-:Y:S08]  /*48f0*/  HMMA.16816.F32 R52, R4.reuse, R46, R32 ;  /* 0x0000002e0434723c */ /* 0x040ff00000001820 */
[C---:B--2---:R-:W-:Y:S01]  /*4900*/  HMMA.16816.F32 R44, R4.reuse, R74, R24 ;  /* 0x0000004a042c723c */ /* 0x044fe20000001818 */
[----:B------:R-:W2:Y:S07]  /*4910*/  LDSM.16.M88.4 R24, [R16+0xf800] ;  /* 0x00f800001018783b */ /* 0x000eae0000000200 */
[C---:B------:R-:W-:Y:S01]  /*4920*/  HMMA.16816.F32 R48, R4.reuse, R72, R28 ;  /* 0x000000480430723c */ /* 0x040fe2000000181c */
[----:B------:R-:W-:Y:S04]  /*4930*/  LDSM.16.M88.4 R72, [R2+0xf800] ;  /* 0x00f800000248783b */ /* 0x000fe80000000200 */
[----:B------:R-:W-:Y:S03]  /*4940*/  LDSM.16.M88.4 R28, [R104+0x6000] ;  /* 0x00600000681c783b */ /* 0x000fe60000000200 */
[C---:B---3--:R-:W-:Y:S01]  /*4950*/  HMMA.16816.F32 R36, R4.reuse, R76, R20 ;  /* 0x0000004c0424723c */ /* 0x048fe20000001814 */
[----:B------:R-:W-:Y:S07]  /*4960*/  LDSM.16.M88.4 R20, [R2+0xe000] ;  /* 0x00e000000214783b */ /* 0x000fee0000000200 */
[----:B------:R-:W-:Y:S01]  /*4970*/  HMMA.16816.F32 R32, R4, R78, R12 ;  /* 0x0000004e0420723c */ /* 0x000fe2000000180c */
[----:B------:R3:W5:Y:S04]  /*4980*/  LDSM.16.M88.4 R4, [R19+0x6000] ;  /* 0x006000001304783b */ /* 0x0007680000000200 */
[----:B------:R-:W-:Y:S03]  /*4990*/  LDSM.16.M88.4 R76, [R3+0xe000] ;  /* 0x00e00000034c783b */ /* 0x000fe60000000200 */
[C---:B----4-:R-:W-:Y:S08]  /*49a0*/  HMMA.16816.F32 R12, R8.reuse, R82, R60 ;  /* 0x00000052080c723c */ /* 0x050ff0000000183c */
[C---:B------:R-:W-:Y:S08]  /*49b0*/  HMMA.16816.F32 R60, R8.reuse, R84, R56 ;  /* 0x00000054083c723c */ /* 0x040ff00000001838 */
[C---:B---3--:R-:W-:Y:S01]  /*49c0*/  HMMA.16816.F32 R16, R8.reuse, R80, R64 ;  /* 0x000000500810723c */ /* 0x048fe20000001840 */
[----:B------:R3:W4:Y:S04]  /*49d0*/  LDSM.16.M88.4 R64, [R2+0xe800] ;  /* 0x00e800000240783b */ /* 0x0007280000000200 */
[----:B------:R-:W4:Y:S03]  /*49e0*/  LDSM.16.M88.4 R80, [R3+0xe800] ;  /* 0x00e800000350783b */ /* 0x000f260000000200 */
[C---:B------:R-:W-:Y:S08]  /*49f0*/  HMMA.16816.F32 R56, R8.reuse, R86, R52 ;  /* 0x000000560838723c */ /* 0x040ff00000001834 */
[C---:B-1----:R-:W-:Y:S08]  /*4a00*/  HMMA.16816.F32 R52, R8.reuse, R40, R48 ;  /* 0x000000280834723c */ /* 0x042ff00000001830 */
[----:B------:R-:W-:Y:S01]  /*4a10*/  HMMA.16816.F32 R48, R8, R42, R44 ;  /* 0x0000002a0830723c */ /* 0x000fe2000000182c */
[----:B---3--:R-:W-:-:S07]  /*4a20*/  IMAD.U32 R2, RZ, RZ, UR22 ;  /* 0x00000016ff027e24 */ /* 0x008fce000f8e00ff */
[----:B--2---:R-:W-:Y:S08]  /*4a30*/  HMMA.16816.F32 R40, R8, R24, R36 ;  /* 0x000000180828723c */ /* 0x004ff00000001824 */
[----:B-----5:R-:W-:Y:S08]  /*4a40*/  HMMA.16816.F32 R36, R4, R20, R16 ;  /* 0x000000140424723c */ /* 0x020ff00000001810 */
[----:B------:R-:W-:Y:S01]  /*4a50*/  HMMA.16816.F32 R44, R8, R26, R32 ;  /* 0x0000001a082c723c */ /* 0x000fe20000001820 */
[----:B------:R-:W1:Y:S07]  /*4a60*/  LDSM.16.M88.4 R24, [R3+0xf000] ;  /* 0x00f000000318783b */ /* 0x000e6e0000000200 */
[C---:B------:R-:W-:Y:S08]  /*4a70*/  HMMA.16816.F32 R16, R4.reuse, R22, R12 ;  /* 0x000000160410723c */ /* 0x040ff0000000180c */
[C---:B----4-:R-:W-:Y:S08]  /*4a80*/  HMMA.16816.F32 R12, R4.reuse, R64, R60 ;  /* 0x00000040040c723c */ /* 0x050ff0000000183c */
[----:B------:R-:W-:Y:S01]  /*4a90*/  HMMA.16816.F32 R8, R4, R66, R56 ;  /* 0x000000420408723c */ /* 0x000fe20000001838 */
[----:B------:R2:W3:Y:S01]  /*4aa0*/  LDSM.16.M88.4 R56, [R3+0xf800] ;  /* 0x00f800000338783b */ /* 0x0004e20000000200 */
[----:B------:R-:W-:-:S06]  /*4ab0*/  DEPBAR.LE SB0, 0x0 ;  /* 0x000080000000791a */ /* 0x000fcc0000000000 */
[----:B------:R-:W-:Y:S08]  /*4ac0*/  HMMA.16816.F32 R84, R4, R74, R44 ;  /* 0x0000004a0454723c */ /* 0x000ff0000000182c */
[----:B------:R-:W-:Y:S01]  /*4ad0*/  HMMA.16816.F32 R44, R28, R80, R12 ;  /* 0x000000501c2c723c */ /* 0x000fe2000000180c */
[----:B------:R-:W-:-:S04]  /*4ae0*/  VIADD R14, R111, UR28 ;  /* 0x0000001c6f0e7c36 */ /* 0x000fc80008000000 */
[C---:B------:R-:W-:Y:S01]  /*4af0*/  VIADD R13, R14.reuse, 0x10 ;  /* 0x000000100e0d7836 */ /* 0x040fe20000000000 */
[C---:B------:R-:W-:Y:S01]  /*4b00*/  ISETP.GE.AND P1, PT, R14.reuse, UR22, PT ;  /* 0x000000160e007c0c */ /* 0x040fe2000bf26270 */
[C---:B------:R-:W-:Y:S01]  /*4b10*/  VIADD R15, R14.reuse, 0x11 ;  /* 0x000000110e0f7836 */ /* 0x040fe20000000000 */
[----:B--2---:R-:W-:Y:S01]  /*4b20*/  SHF.R.U32.HI R3, RZ, 0x2, R208 ;  /* 0x00000002ff037819 */ /* 0x004fe200000116d0 */
[----:B------:R-:W-:Y:S01]  /*4b30*/  HMMA.16816.F32 R32, R4, R70, R48 ;  /* 0x000000460420723c */ /* 0x000fe20000001830 */
[C---:B------:R-:W-:Y:S01]  /*4b40*/  VIADD R12, R14.reuse, 0x28 ;  /* 0x000000280e0c7836 */ /* 0x040fe20000000000 */
[----:B------:R-:W-:Y:S01]  /*4b50*/  BAR.SYNC.DEFER_BLOCKING 0x0 ;  /* 0x0000000000007b1d */ /* 0x000fe20000010000 */
[----:B------:R-:W-:Y:S02]  /*4b60*/  LOP3.LUT R3, R3, 0x7, RZ, 0xc0, !PT ;  /* 0x0000000703037812 */ /* 0x000fe400078ec0ff */
[----:B------:R-:W-:Y:S02]  /*4b70*/  ISETP.GE.AND P3, PT, R13, UR22, PT ;  /* 0x000000160d007c0c */ /* 0x000fe4000bf66270 */
[----:B------:R-:W-:Y:S01]  /*4b80*/  IADD3 R3, PT, PT, R3, UR34, R120 ;  /* 0x0000002203037c10 */ /* 0x000fe2000fffe078 */
[----:B------:R-:W-:Y:S01]  /*4b90*/  HMMA.16816.F32 R48, R28, R76, R36 ;  /* 0x0000004c1c30723c */ /* 0x000fe20000001824 */
[----:B------:R-:W-:-:S02]  /*4ba0*/  VIADD R36, R14, 0x1 ;  /* 0x000000010e247836 */ /* 0x000fc40000000000 */
[----:B------:R-:W-:-:S03]  /*4bb0*/  IADD3 R2, PT, PT, R2, -UR23, R3 ;  /* 0x8000001702027c10 */ /* 0x000fc6000fffe003 */
[----:B------:R-:W-:Y:S02]  /*4bc0*/  ISETP.GE.AND P6, PT, R36, UR22, PT ;  /* 0x0000001624007c0c */ /* 0x000fe4000bfc6270 */
[----:B------:R-:W-:Y:S01]  /*4bd0*/  IMAD.IADD R3, R2, 0x1, -R36 ;  /* 0x0000000102037824 */ /* 0x000fe200078e0a24 */
[----:B------:R-:W-:Y:S04]  /*4be0*/  HMMA.16816.F32 R20, R4, R68, R52 ;  /* 0x000000440414723c */ /* 0x000fe80000001834 */
[----:B------:R-:W-:-:S04]  /*4bf0*/  IABS R3, R3 ;  /* 0x0000000300037213 */ /* 0x000fc80000000000 */
[----:B------:R-:W-:Y:S01]  /*4c00*/  I2FP.F32.S32 R3, R3 ;  /* 0x0000000300037245 */ /* 0x000fe20000201400 */
[----:B-1----:R-:W-:Y:S04]  /*4c10*/  HMMA.16816.F32 R68, R28, R26, R32 ;  /* 0x0000001a1c44723c */ /* 0x002fe80000001820 */
[----:B------:R-:W-:Y:S01]  /*4c20*/  FFMA.FTZ R27, R3, -UR7, R49 ;  /* 0x80000007031b7c23 */ /* 0x000fe20008010031 */
[----:B------:R-:W-:-:S03]  /*4c30*/  VIADD R3, R14, 0x8 ;  /* 0x000000080e037836 */ /* 0x000fc60000000000 */
[----:B------:R-:W-:Y:S01]  /*4c40*/  HMMA.16816.F32 R64, R28, R82, R8 ;  /* 0x000000521c40723c */ /* 0x000fe20000001808 */
[----:B------:R-:W-:Y:S01]  /*4c50*/  VIADD R10, R14, 0x9 ;  /* 0x000000090e0a7836 */ /* 0x000fe20000000000 */
[----:B------:R-:W-:Y:S02]  /*4c60*/  ISETP.GE.AND P5, PT, R3, UR22, PT ;  /* 0x0000001603007c0c */ /* 0x000fe4000bfa6270 */
[----:B------:R-:W-:Y:S02]  /*4c70*/  FSEL R34, R27, -INF , !P6 ;  /* 0xff8000001b227808 */ /* 0x000fe40007000000 */
[----:B------:R-:W-:Y:S02]  /*4c80*/  ISETP.GE.AND P4, PT, R10, UR22, PT ;  /* 0x000000160a007c0c */ /* 0x000fe4000bf86270 */
[----:B------:R-:W-:Y:S01]  /*4c90*/  HMMA.16816.F32 R40, R4, R72, R40 ;  /* 0x000000480428723c */ /* 0x000fe20000001828 */
[C---:B------:R-:W-:Y:S02]  /*4ca0*/  IMAD.IADD R4, R2.reuse, 0x1, -R3 ;  /* 0x0000000102047824 */ /* 0x040fe400078e0a03 */
[----:B------:R-:W-:-:S02]  /*4cb0*/  IMAD.IADD R3, R2, 0x1, -R10 ;  /* 0x0000000102037824 */ /* 0x000fc400078e0a0a */
[C---:B------:R-:W-:Y:S01]  /*4cc0*/  IMAD.IADD R5, R2.reuse, 0x1, -R13 ;  /* 0x0000000102057824 */ /* 0x040fe200078e0a0d */
[----:B------:R-:W-:Y:S01]  /*4cd0*/  IABS R6, R4 ;  /* 0x0000000400067213 */ /* 0x000fe20000000000 */
[----:B------:R-:W-:Y:S01]  /*4ce0*/  IMAD.IADD R7, R2, 0x1, -R15 ;  /* 0x0000000102077824 */ /* 0x000fe200078e0a0f */
[C---:B------:R-:W-:Y:S01]  /*4cf0*/  HMMA.16816.F32 R60, R28.reuse, R24, R20 ;  /* 0x000000181c3c723c */ /* 0x040fe20000001814 */
[----:B------:R-:W-:Y:S01]  /*4d00*/  VIADD R24, R14, 0x18 ;  /* 0x000000180e187836 */ /* 0x000fe20000000000 */
[----:B------:R-:W-:Y:S02]  /*4d10*/  IABS R4, R3 ;  /* 0x0000000300047213 */ /* 0x000fe40000000000 */
[----:B------:R-:W-:Y:S01]  /*4d20*/  IABS R3, R5 ;  /* 0x0000000500037213 */ /* 0x000fe20000000000 */
[----:B------:R-:W-:Y:S01]  /*4d30*/  IMAD.IADD R8, R2, 0x1, -R24 ;  /* 0x0000000102087824 */ /* 0x000fe200078e0a18 */
[----:B------:R-:W-:Y:S01]  /*4d40*/  IABS R5, R7 ;  /* 0x0000000700057213 */ /* 0x000fe20000000000 */
[----:B------:R-:W-:Y:S01]  /*4d50*/  IMAD.MOV.U32 R7, RZ, RZ, R6 ;  /* 0x000000ffff077224 */ /* 0x000fe200078e0006 */
[C---:B------:R-:W-:Y:S01]  /*4d60*/  HMMA.16816.F32 R52, R28.reuse, R78, R16 ;  /* 0x0000004e1c34723c */ /* 0x040fe20000001810 */
[----:B------:R-:W-:Y:S01]  /*4d70*/  IMAD.MOV.U32 R6, RZ, RZ, R4 ;  /* 0x000000ffff067224 */ /* 0x000fe200078e0004 */
[----:B------:R-:W-:Y:S01]  /*4d80*/  IABS R8, R8 ;  /* 0x0000000800087213 */ /* 0x000fe20000000000 */
[----:B------:R-:W-:Y:S01]  /*4d90*/  IMAD.MOV.U32 R4, RZ, RZ, R5 ;  /* 0x000000ffff047224 */ /* 0x000fe200078e0005 */
[----:B------:R-:W-:Y:S01]  /*4da0*/  I2FP.F32.S32 R5, R3 ;  /* 0x0000000300057245 */ /* 0x000fe20000201400 */
[C---:B------:R-:W-:Y:S01]  /*4db0*/  VIADD R16, R14.reuse, 0x19 ;  /* 0x000000190e107836 */ /* 0x040fe20000000000 */
[----:B------:R-:W-:Y:S01]  /*4dc0*/  I2FP.F32.S32 R7, R7 ;  /* 0x0000000700077245 */ /* 0x000fe20000201400 */
[----:B------:R-:W-:Y:S01]  /*4dd0*/  IMAD.MOV.U32 R3, RZ, RZ, R8 ;  /* 0x000000ffff037224 */ /* 0x000fe200078e0008 */
[----:B------:R-:W-:Y:S01]  /*4de0*/  I2FP.F32.S32 R4, R4 ;  /* 0x0000000400047245 */ /* 0x000fe20000201400 */
[C---:B------:R-:W-:Y:S01]  /*4df0*/  VIADD R17, R14.reuse, 0x20 ;  /* 0x000000200e117836 */ /* 0x040fe20000000000 */
[----:B------:R-:W-:Y:S01]  /*4e00*/  I2FP.F32.S32 R6, R6 ;  /* 0x0000000600067245 */ /* 0x000fe20000201400 */
[----:B------:R-:W-:Y:S01]  /*4e10*/  VIADD R18, R14, 0x21 ;  /* 0x000000210e127836 */ /* 0x000fe20000000000 */
[----:B------:R-:W-:Y:S01]  /*4e20*/  I2FP.F32.S32 R3, R3 ;  /* 0x0000000300037245 */ /* 0x000fe20000201400 */
[----:B------:R-:W-:Y:S01]  /*4e30*/  FFMA.FTZ R20, R5, -UR7, R44 ;  /* 0x8000000705147c23 */ /* 0x000fe2000801002c */
[----:B------:R-:W-:Y:S01]  /*4e40*/  FFMA.FTZ R19, R4, -UR7, R45 ;  /* 0x8000000704137c23 */ /* 0x000fe2000801002d */
[C---:B------:R-:W-:Y:S01]  /*4e50*/  IMAD.IADD R5, R2.reuse, 0x1, -R16 ;  /* 0x0000000102057824 */ /* 0x040fe200078e0a10 */
[----:B---3--:R-:W-:Y:S01]  /*4e60*/  HMMA.16816.F32 R72, R28, R56, R40 ;  /* 0x000000381c48723c */ /* 0x008fe20000001828 */
[----:B------:R-:W-:-:S02]  /*4e70*/  IMAD.IADD R4, R2, 0x1, -R17 ;  /* 0x0000000102047824 */ /* 0x000fc400078e0a11 */
[----:B------:R-:W-:Y:S01]  /*4e80*/  FFMA.FTZ R33, R3, -UR7, R64 ;  /* 0x8000000703217c23 */ /* 0x000fe20008010040 */
[----:B------:R-:W-:Y:S01]  /*4e90*/  FFMA.FTZ R22, R7, -UR7, R52 ;  /* 0x8000000707167c23 */ /* 0x000fe20008010034 */
[----:B------:R-:W-:Y:S02]  /*4ea0*/  IMAD.IADD R7, R2, 0x1, -R18 ;  /* 0x0000000102077824 */ /* 0x000fe400078e0a12 */
[----:B------:R-:W-:Y:S01]  /*4eb0*/  FFMA.FTZ R21, R6, -UR7, R53 ;  /* 0x8000000706157c23 */ /* 0x000fe20008010035 */
[C---:B------:R-:W-:Y:S01]  /*4ec0*/  VIADD R3, R2.reuse, 0x8 ;  /* 0x0000000802037836 */ /* 0x040fe20000000000 */
[----:B------:R-:W-:Y:S01]  /*4ed0*/  IABS R6, R5 ;  /* 0x0000000500067213 */ /* 0x000fe20000000000 */
[--C-:B------:R-:W-:Y:S01]  /*4ee0*/  IMAD.IADD R8, R2, 0x1, -R14.reuse ;  /* 0x0000000102087824 */ /* 0x100fe200078e0a0e */
[----:B------:R-:W-:Y:S01]  /*4ef0*/  IABS R5, R4 ;  /* 0x0000000400057213 */ /* 0x000fe20000000000 */
[----:B------:R-:W-:Y:S01]  /*4f00*/  IMAD.IADD R4, R3, 0x1, -R14 ;  /* 0x0000000103047824 */ /* 0x000fe200078e0a0e */
[----:B------:R-:W-:Y:S01]  /*4f10*/  IABS R7, R7 ;  /* 0x0000000700077213 */ /* 0x000fe20000000000 */
[----:B------:R-:W-:Y:S01]  /*4f20*/  HMMA.16816.F32 R28, R28, R58, R84 ;  /* 0x0000003a1c1c723c */ /* 0x000fe20000001854 */
[----:B------:R-:W-:Y:S01]  /*4f30*/  IABS R9, R8 ;  /* 0x0000000800097213 */ /* 0x000fe20000000000 */
[----:B------:R-:W-:Y:S01]  /*4f40*/  IMAD.MOV.U32 R8, RZ, RZ, R6 ;  /* 0x000000ffff087224 */ /* 0x000fe200078e0006 */
[----:B------:R-:W-:Y:S01]  /*4f50*/  IABS R4, R4 ;  /* 0x0000000400047213 */ /* 0x000fe20000000000 */
[----:B------:R-:W-:Y:S01]  /*4f60*/  IMAD.MOV.U32 R6, RZ, RZ, R5 ;  /* 0x000000ffff067224 */ /* 0x000fe200078e0005 */
[----:B------:R-:W-:Y:S01]  /*4f70*/  FSEL R41, R20, -INF , !P3 ;  /* 0xff80000014297808 */ /* 0x000fe20005800000 */
[----:B------:R-:W-:Y:S01]  /*4f80*/  IMAD.MOV.U32 R5, RZ, RZ, R7 ;  /* 0x000000ffff057224 */ /* 0x000fe200078e0007 */
[----:B------:R-:W-:-:S02]  /*4f90*/  I2FP.F32.S32 R4, R4 ;  /* 0x0000000400047245 */ /* 0x000fc40000201400 */
[----:B------:R-:W-:Y:S01]  /*4fa0*/  I2FP.F32.S32 R7, R6 ;  /* 0x0000000600077245 */ /* 0x000fe20000201400 */
[----:B------:R-:W-:Y:S01]  /*4fb0*/  IMAD.MOV.U32 R6, RZ, RZ, R9 ;  /* 0x000000ffff067224 */ /* 0x000fe200078e0009 */
[----:B------:R-:W-:Y:S01]  /*4fc0*/  I2FP.F32.S32 R5, R5 ;  /* 0x0000000500057245 */ /* 0x000fe20000201400 */
[----:B------:R-:W-:Y:S01]  /*4fd0*/  FFMA.FTZ R4, R4, -UR7, R50 ;  /* 0x8000000704047c23 */ /* 0x000fe20008010032 */
[----:B------:R-:W-:Y:S01]  /*4fe0*/  I2FP.F32.S32 R8, R8 ;  /* 0x0000000800087245 */ /* 0x000fe20000201400 */
[----:B------:R-:W-:Y:S01]  /*4ff0*/  FFMA.FTZ R25, R7, -UR7, R60 ;  /* 0x8000000707197c23 */ /* 0x000fe2000801003c */
[----:B------:R-:W-:Y:S01]  /*5000*/  I2FP.F32.S32 R11, R6 ;  /* 0x00000006000b7245 */ /* 0x000fe20000201400 */
[----:B------:R-:W-:Y:S01]  /*5010*/  FFMA.FTZ R23, R5, -UR7, R61 ;  /* 0x8000000705177c23 */ /* 0x000fe2000801003d */
[----:B------:R-:W-:Y:S01]  /*5020*/  IMAD.IADD R5, R2, 0x1, -R12 ;  /* 0x0000000102057824 */ /* 0x000fe200078e0a0c */
[----:B------:R-:W-:Y:S01]  /*5030*/  FSEL R37, R4, -INF , !P1 ;  /* 0xff80000004257808 */ /* 0x000fe20004800000 */
[----:B------:R-:W-:Y:S01]  /*5040*/  FFMA.FTZ R26, R8, -UR7, R65 ;  /* 0x80000007081a7c23 */ /* 0x000fe20008010041 */
[----:B------:R-:W-:Y:S01]  /*5050*/  FFMA.FTZ R6, R11, -UR7, R48 ;  /* 0x800000070b067c23 */ /* 0x000fe20008010030 */
[C---:B------:R-:W-:Y:S01]  /*5060*/  IMAD.IADD R7, R3.reuse, 0x1, -R10 ;  /* 0x0000000103077824 */ /* 0x040fe200078e0a0a */
[----:B------:R-:W-:Y:S01]  /*5070*/  IABS R4, R5 ;  /* 0x0000000500047213 */ /* 0x000fe20000000000 */
[C---:B------:R-:W-:Y:S01]  /*5080*/  IMAD.IADD R5, R3.reuse, 0x1, -R36 ;  /* 0x0000000103057824 */ /* 0x040fe200078e0a24 */
[----:B------:R-:W-:Y:S01]  /*5090*/  FSEL R35, R22, -INF , !P5 ;  /* 0xff80000016237808 */ /* 0x000fe20006800000 */
[C---:B------:R-:W-:Y:S01]  /*50a0*/  IMAD.IADD R8, R3.reuse, 0x1, -R13 ;  /* 0x0000000103087824 */ /* 0x040fe200078e0a0d */
[----:B------:R-:W-:Y:S01]  /*50b0*/  FSEL R39, R6, -INF , !P1 ;  /* 0xff80000006277808 */ /* 0x000fe20004800000 */
[----:B------:R-:W-:Y:S01]  /*50c0*/  IMAD.IADD R10, R3, 0x1, -R15 ;  /* 0x00000001030a7824 */ /* 0x000fe200078e0a0f */
[----:B------:R-:W-:Y:S01]  /*50d0*/  IABS R6, R5 ;  /* 0x0000000500067213 */ /* 0x000fe20000000000 */
[----:B------:R-:W-:Y:S01]  /*50e0*/  IMAD.MOV.U32 R9, RZ, RZ, R4 ;  /* 0x000000ffff097224 */ /* 0x000fe200078e0004 */
[----:B------:R-:W-:Y:S01]  /*50f0*/  IABS R5, R7 ;  /* 0x0000000700057213 */ /* 0x000fe20000000000 */
[----:B------:R-:W-:Y:S01]  /*5100*/  VIADD R13, R14, 0x31 ;  /* 0x000000310e0d7836 */ /* 0x000fe20000000000 */
[----:B------:R-:W-:Y:S01]  /*5110*/  IABS R4, R8 ;  /* 0x0000000800047213 */ /* 0x000fe20000000000 */
[----:B------:R-:W-:Y:S01]  /*5120*/  IMAD.MOV.U32 R8, RZ, RZ, R6 ;  /* 0x000000ffff087224 */ /* 0x000fe200078e0006 */
[----:B------:R-:W-:Y:S01]  /*5130*/  IABS R7, R10 ;  /* 0x0000000a00077213 */ /* 0x000fe20000000000 */
[----:B------:R-:W-:Y:S01]  /*5140*/  IMAD.MOV.U32 R6, RZ, RZ, R5 ;  /* 0x000000ffff067224 */ /* 0x000fe200078e0005 */
[----:B------:R-:W-:Y:S01]  /*5150*/  ISETP.GE.AND P1, PT, R15, UR22, PT ;  /* 0x000000160f007c0c */ /* 0x000fe2000bf26270 */
[----:B------:R-:W-:Y:S01]  /*5160*/  IMAD.MOV.U32 R5, RZ, RZ, R4 ;  /* 0x000000ffff057224 */ /* 0x000fe200078e0004 */
[----:B------:R-:W-:Y:S01]  /*5170*/  I2FP.F32.S32 R9, R9 ;  /* 0x0000000900097245 */ /* 0x000fe20000201400 */
[----:B------:R-:W-:Y:S01]  /*5180*/  IMAD.MOV.U32 R4, RZ, RZ, R7 ;  /* 0x000000ffff047224 */ /* 0x000fe200078e0007 */
[----:B------:R-:W-:Y:S01]  /*5190*/  I2FP.F32.S32 R7, R8 ;  /* 0x0000000800077245 */ /* 0x000fe20000201400 */
[----:B------:R-:W-:Y:S01]  /*51a0*/  IMAD.IADD R10, R3, 0x1, -R12 ;  /* 0x00000001030a7824 */ /* 0x000fe200078e0a0c */
[----:B------:R-:W-:Y:S01]  /*51b0*/  I2FP.F32.S32 R5, R5 ;  /* 0x0000000500057245 */ /* 0x000fe20000201400 */
[----:B------:R-:W-:Y:S01]  /*51c0*/  FFMA.FTZ R15, R9, -UR7, R68 ;  /* 0x80000007090f7c23 */ /* 0x000fe20008010044 */
[----:B------:R-:W-:Y:S01]  /*51d0*/  I2FP.F32.S32 R4, R4 ;  /* 0x0000000400047245 */ /* 0x000fe20000201400 */
[----:B------:R-:W-:Y:S01]  /*51e0*/  FFMA.FTZ R8, R7, -UR7, R51 ;  /* 0x8000000707087c23 */ /* 0x000fe20008010033 */
[----:B------:R-:W-:Y:S01]  /*51f0*/  I2FP.F32.S32 R6, R6 ;  /* 0x0000000600067245 */ /* 0x000fe20000201400 */
[----:B------:R-:W-:Y:S01]  /*5200*/  FFMA.FTZ R5, R5, -UR7, R46 ;  /* 0x8000000705057c23 */ /* 0x000fe2000801002e */
[----:B------:R-:W-:Y:S01]  /*5210*/  FFMA.FTZ R7, R11, -UR7, R54 ;  /* 0x800000070b077c23 */ /* 0x000fe20008010036 */
[----:B------:R-:W-:Y:S01]  /*5220*/  FFMA.FTZ R4, R4, -UR7, R47 ;  /* 0x8000000704047c23 */ /* 0x000fe2000801002f */
[----:B------:R-:W-:Y:S01]  /*5230*/  FSEL R32, R8, -INF , !P6 ;  /* 0xff80000008207808 */ /* 0x000fe20007000000 */
[----:B------:R-:W-:Y:S01]  /*5240*/  FFMA.FTZ R6, R6, -UR7, R55 ;  /* 0x8000000706067c23 */ /* 0x000fe20008010037 */
[----:B------:R-:W-:Y:S01]  /*5250*/  FSEL R20, R5, -INF , !P3 ;  /* 0xff80000005147808 */ /* 0x000fe20005800000 */
[C---:B------:R-:W-:Y:S01]  /*5260*/  IMAD.IADD R5, R3.reuse, 0x1, -R24 ;  /* 0x0000000103057824 */ /* 0x040fe200078e0a18 */
[----:B------:R-:W-:Y:S01]  /*5270*/  FSEL R38, R4, -INF , !P1 ;  /* 0xff80000004267808 */ /* 0x000fe20004800000 */
[----:B------:R-:W-:Y:S01]  /*5280*/  IMAD.IADD R4, R3, 0x1, -R16 ;  /* 0x0000000103047824 */ /* 0x000fe200078e0a10 */
[----:B------:R-:W-:Y:S01]  /*5290*/  FSEL R22, R7, -INF , !P5 ;  /* 0xff80000007167808 */ /* 0x000fe20006800000 */
[----:B------:R-:W-:Y:S01]  /*52a0*/  IMAD.IADD R7, R3, 0x1, -R17 ;  /* 0x0000000103077824 */ /* 0x000fe200078e0a11 */
[----:B------:R-:W-:Y:S01]  /*52b0*/  FSEL R36, R21, -INF , !P4 ;  /* 0xff80000015247808 */ /* 0x000fe20006000000 */
[----:B------:R-:W-:Y:S01]  /*52c0*/  IMAD.IADD R8, R3, 0x1, -R18 ;  /* 0x0000000103087824 */ /* 0x000fe200078e0a12 */
[----:B------:R-:W-:Y:S01]  /*52d0*/  FSEL R21, R6, -INF , !P4 ;  /* 0xff80000006157808 */ /* 0x000fe20006000000 */
[----:B------:R-:W-:Y:S01]  /*52e0*/  VIADD R11, R14, 0x39 ;  /* 0x000000390e0b7836 */ /* 0x000fe20000000000 */
[----:B------:R-:W-:-:S02]  /*52f0*/  IABS R9, R5 ;  /* 0x0000000500097213 */ /* 0x000fc40000000000 */
[----:B------:R-:W-:Y:S02]  /*5300*/  IABS R6, R4 ;  /* 0x0000000400067213 */ /* 0x000fe40000000000 */
[----:B------:R-:W-:Y:S02]  /*5310*/  IABS R5, R7 ;  /* 0x0000000700057213 */ /* 0x000fe40000000000 */
        /* <DEDUP_REMOVED lines=9> */
[----:B------:R-:W-:Y:S01]  /*53b0*/  VIADD R10, R14, 0x29 ;  /* 0x000000290e0a7836 */ /* 0x000fe20000000000 */
        /* <DEDUP_REMOVED lines=10> */
[----:B------:R-:W-:Y:S01]  /*5460*/  FSEL R101, R5, -INF , !P3 ;  /* 0xff80000005657808 */ /* 0x000fe20005800000 */
[----:B------:R-:W-:Y:S01]  /*5470*/  IMAD.IADD R5, R2, 0x1, -R10 ;  /* 0x0000000102057824 */ /* 0x000fe200078e0a0a */
[----:B------:R-:W-:Y:S01]  /*5480*/  ISETP.GE.AND P6, PT, R24, UR22, PT ;  /* 0x0000001618007c0c */ /* 0x000fe2000bfc6270 */
[----:B------:R-:W-:Y:S01]  /*5490*/  VIADD R9, R14, 0x30 ;  /* 0x000000300e097836 */ /* 0x000fe20000000000 */
[----:B------:R-:W-:Y:S01]  /*54a0*/  ISETP.GE.AND P5, PT, R16, UR22, PT ;  /* 0x0000001610007c0c */ /* 0x000fe2000bfa6270 */
[----:B------:R-:W-:Y:S01]  /*54b0*/  VIADD R12, R14, 0x38 ;  /* 0x000000380e0c7836 */ /* 0x000fe20000000000 */
[----:B------:R-:W-:Y:S01]  /*54c0*/  ISETP.GE.AND P4, PT, R17, UR22, PT ;  /* 0x0000001611007c0c */ /* 0x000fe2000bf86270 */
[C-C-:B------:R-:W-:Y:S01]  /*54d0*/  IMAD.IADD R16, R3.reuse, 0x1, -R9.reuse ;  /* 0x0000000103107824 */ /* 0x140fe200078e0a09 */
[----:B------:R-:W-:Y:S01]  /*54e0*/  FSEL R91, R4, -INF , !P1 ;  /* 0xff800000045b7808 */ /* 0x000fe20004800000 */
[--C-:B------:R-:W-:Y:S01]  /*54f0*/  IMAD.IADD R14, R3, 0x1, -R12.reuse ;  /* 0x00000001030e7824 */ /* 0x100fe200078e0a0c */
[----:B------:R-:W-:Y:S01]  /*5500*/  IABS R4, R5 ;  /* 0x0000000500047213 */ /* 0x000fe20000000000 */
[----:B------:R-:W-:Y:S01]  /*5510*/  IMAD.IADD R5, R2, 0x1, -R9 ;  /* 0x0000000102057824 */ /* 0x000fe200078e0a09 */
[----:B------:R-:W-:Y:S01]  /*5520*/  FSEL R40, R8, -INF , !P6 ;  /* 0xff80000008287808 */ /* 0x000fe20007000000 */
[C---:B------:R-:W-:Y:S01]  /*5530*/  IMAD.IADD R8, R2.reuse, 0x1, -R12 ;  /* 0x0000000102087824 */ /* 0x040fe200078e0a0c */
[----:B------:R-:W-:Y:S01]  /*5540*/  FSEL R43, R7, -INF , !P5 ;  /* 0xff800000072b7808 */ /* 0x000fe20006800000 */
[----:B------:R-:W-:Y:S01]  /*5550*/  IMAD.IADD R7, R2, 0x1, -R13 ;  /* 0x0000000102077824 */ /* 0x000fe200078e0a0d */
[----:B------:R-:W-:Y:S01]  /*5560*/  FSEL R90, R6, -INF , !P4 ;  /* 0xff800000065a7808 */ /* 0x000fe20006000000 */
[----:B------:R-:W-:Y:S01]  /*5570*/  IMAD.IADD R6, R2, 0x1, -R11 ;  /* 0x0000000102067824 */ /* 0x000fe200078e0a0b */
[----:B------:R-:W-:-:S02]  /*5580*/  I2FP.F32.S32 R2, R4 ;  /* 0x0000000400027245 */ /* 0x000fc40000201400 */
[----:B------:R-:W-:Y:S02]  /*5590*/  FSEL R18, R33, -INF , !P6 ;  /* 0xff80000021127808 */ /* 0x000fe40007000000 */
[----:B------:R-:W-:Y:S01]  /*55a0*/  FSEL R99, R25, -INF , !P4 ;  /* 0xff80000019637808 */ /* 0x000fe20006000000 */
[----:B------:R-:W-:Y:S01]  /*55b0*/  FFMA.FTZ R17, R2, -UR7, R69 ;  /* 0x8000000702117c23 */ /* 0x000fe20008010045 */
[----:B------:R-:W-:Y:S01]  /*55c0*/  FSEL R93, R15, -INF , !P1 ;  /* 0xff8000000f5d7808 */ /* 0x000fe20004800000 */
[C---:B------:R-:W-:Y:S01]  /*55d0*/  IMAD.IADD R15, R3.reuse, 0x1, -R13 ;  /* 0x00000001030f7824 */ /* 0x040fe200078e0a0d */
[----:B------:R-:W-:Y:S01]  /*55e0*/  ISETP.GE.AND P6, PT, R10, UR22, PT ;  /* 0x000000160a007c0c */ /* 0x000fe2000bfc6270 */
[----:B------:R-:W-:Y:S01]  /*55f0*/  IMAD.IADD R10, R3, 0x1, -R10 ;  /* 0x00000001030a7824 */ /* 0x000fe200078e0a0a */
[----:B------:R-:W-:Y:S01]  /*5600*/  ISETP.GE.AND P4, PT, R13, UR22, PT ;  /* 0x000000160d007c0c */ /* 0x000fe2000bf86270 */
[----:B------:R-:W-:Y:S01]  /*5610*/  IMAD.IADD R13, R3, 0x1, -R11 ;  /* 0x00000001030d7824 */ /* 0x000fe200078e0a0b */
[----:B------:R-:W-:-:S02]  /*5620*/  IABS R4, R5 ;  /* 0x0000000500047213 */ /* 0x000fc40000000000 */
[----:B------:R-:W-:Y:S02]  /*5630*/  IABS R3, R7 ;  /* 0x0000000700037213 */ /* 0x000fe40000000000 */
[----:B------:R-:W-:Y:S02]  /*5640*/  IABS R2, R8 ;  /* 0x0000000800027213 */ /* 0x000fe40000000000 */
[----:B------:R-:W-:Y:S01]  /*5650*/  IABS R5, R6 ;  /* 0x0000000600057213 */ /* 0x000fe20000000000 */
[----:B------:R-:W-:Y:S01]  /*5660*/  IMAD.MOV.U32 R6, RZ, RZ, R4 ;  /* 0x000000ffff067224 */ /* 0x000fe200078e0004 */
[----:B------:R-:W-:Y:S01]  /*5670*/  FSEL R19, R26, -INF , !P5 ;  /* 0xff8000001a137808 */ /* 0x000fe20006800000 */
[----:B------:R-:W-:Y:S01]  /*5680*/  IMAD.MOV.U32 R4, RZ, RZ, R3 ;  /* 0x000000ffff047224 */ /* 0x000fe200078e0003 */
[----:B------:R-:W-:Y:S01]  /*5690*/  ISETP.GE.AND P5, PT, R9, UR22, PT ;  /* 0x0000001609007c0c */ /* 0x000fe2000bfa6270 */
[----:B------:R-:W-:Y:S01]  /*56a0*/  IMAD.MOV.U32 R3, RZ, RZ, R2 ;  /* 0x000000ffff037224 */ /* 0x000fe200078e0002 */
[----:B------:R-:W-:-:S02]  /*56b0*/  IABS R2, R10 ;  /* 0x0000000a00027213 */ /* 0x000fc40000000000 */
[----:B------:R-:W-:Y:S02]  /*56c0*/  I2FP.F32.S32 R7, R6 ;  /* 0x0000000600077245 */ /* 0x000fe40000201400 */
[----:B------:R-:W-:Y:S02]  /*56d0*/  I2FP.F32.S32 R6, R4 ;  /* 0x0000000400067245 */ /* 0x000fe40000201400 */
[----:B------:R-:W-:Y:S02]  /*56e0*/  I2FP.F32.S32 R4, R3 ;  /* 0x0000000300047245 */ /* 0x000fe40000201400 */
[----:B------:R-:W-:Y:S02]  /*56f0*/  I2FP.F32.S32 R3, R5 ;  /* 0x0000000500037245 */ /* 0x000fe40000201400 */
[----:B------:R-:W-:Y:S01]  /*5700*/  I2FP.F32.S32 R2, R2 ;  /* 0x0000000200027245 */ /* 0x000fe20000201400 */
[----:B------:R-:W-:Y:S01]  /*5710*/  FFMA.FTZ R10, R4, -UR7, R28 ;  /* 0x80000007040a7c23 */ /* 0x000fe2000801001c */
[----:B------:R-:W-:Y:S01]  /*5720*/  IABS R4, R16 ;  /* 0x0000001000047213 */ /* 0x000fe20000000000 */
[----:B------:R-:W-:Y:S01]  /*5730*/  FFMA.FTZ R9, R3, -UR7, R29 ;  /* 0x8000000703097c23 */ /* 0x000fe2000801001d */
[----:B------:R-:W-:Y:S01]  /*5740*/  IABS R3, R15 ;  /* 0x0000000f00037213 */ /* 0x000fe20000000000 */
[----:B------:R-:W-:Y:S01]  /*5750*/  FFMA.FTZ R8, R2, -UR7, R71 ;  /* 0x8000000702087c23 */ /* 0x000fe20008010047 */
[----:B------:R-:W-:-:S02]  /*5760*/  FSEL R100, R23, -INF , !P3 ;  /* 0xff80000017647808 */ /* 0x000fc40005800000 */
[----:B------:R-:W-:Y:S02]  /*5770*/  IABS R2, R14 ;  /* 0x0000000e00027213 */ /* 0x000fe40000000000 */
[----:B------:R-:W-:Y:S01]  /*5780*/  ISETP.GE.AND P3, PT, R12, UR22, PT ;  /* 0x000000160c007c0c */ /* 0x000fe2000bf66270 */
[----:B------:R-:W-:Y:S01]  /*5790*/  FFMA.FTZ R12, R7, -UR7, R72 ;  /* 0x80000007070c7c23 */ /* 0x000fe20008010048 */
[----:B------:R-:W-:Y:S02]  /*57a0*/  IABS R5, R13 ;  /* 0x0000000d00057213 */ /* 0x000fe40000000000 */
[----:B------:R-:W-:Y:S01]  /*57b0*/  ISETP.GE.AND P1, PT, R11, UR22, PT ;  /* 0x000000160b007c0c */ /* 0x000fe2000bf26270 */
[----:B------:R-:W-:Y:S01]  /*57c0*/  FFMA.FTZ R11, R6, -UR7, R73 ;  /* 0x80000007060b7c23 */ /* 0x000fe20008010049 */
[----:B------:R-:W-:Y:S01]  /*57d0*/  I2FP.F32.S32 R7, R4 ;  /* 0x0000000400077245 */ /* 0x000fe20000201400 */
[----:B------:R-:W-:Y:S01]  /*57e0*/  IMAD.MOV.U32 R6, RZ, RZ, R3 ;  /* 0x000000ffff067224 */ /* 0x000fe200078e0003 */
[----:B------:R-:W-:Y:S01]  /*57f0*/  FMNMX3.FTZ R4, R37, R32, R22, !PT ;  /* 0x0000002025047276 */ /* 0x000fe20007810016 */
[----:B------:R-:W-:Y:S01]  /*5800*/  IMAD.MOV.U32 R3, RZ, RZ, R2 ;  /* 0x000000ffff037224 */ /* 0x000fe200078e0002 */
[----:B------:R-:W-:Y:S01]  /*5810*/  FSEL R89, R8, -INF , !P6 ;  /* 0xff80000008597808 */ /* 0x000fe20007000000 */
[----:B------:R-:W-:Y:S01]  /*5820*/  IMAD.MOV.U32 R2, RZ, RZ, R5 ;  /* 0x000000ffff027224 */ /* 0x000fe200078e0005 */
[----:B------:R-:W-:Y:S01]  /*5830*/  FMNMX3.FTZ R4, R4, R21, R20, !PT ;  /* 0x0000001504047276 */ /* 0x000fe20007810014 */
[----:B------:R-:W-:Y:S01]  /*5840*/  FFMA.FTZ R7, R7, -UR7, R74 ;  /* 0x8000000707077c23 */ /* 0x000fe2000801004a */
[----:B------:R-:W-:-:S02]  /*5850*/  I2FP.F32.S32 R5, R3 ;  /* 0x0000000300057245 */ /* 0x000fc40000201400 */
[----:B------:R-:W-:Y:S02]  /*5860*/  I2FP.F32.S32 R3, R2 ;  /* 0x0000000200037245 */ /* 0x000fe40000201400 */
[----:B------:R-:W-:Y:S01]  /*5870*/  FMNMX3.FTZ R2, R4, R38, R40, !PT ;  /* 0x0000002604027276 */ /* 0x000fe20007810028 */
[----:B------:R-:W-:Y:S01]  /*5880*/  FFMA.FTZ R5, R5, -UR7, R30 ;  /* 0x8000000705057c23 */ /* 0x000fe2000801001e */
[----:B------:R-:W-:Y:S01]  /*5890*/  I2FP.F32.S32 R6, R6 ;  /* 0x0000000600067245 */ /* 0x000fe20000201400 */
[----:B------:R-:W-:Y:S01]  /*58a0*/  FFMA.FTZ R3, R3, -UR7, R31 ;  /* 0x8000000703037c23 */ /* 0x000fe2000801001f */
[----:B------:R-:W-:Y:S02]  /*58b0*/  FMNMX3.FTZ R2, R2, R43, R90, !PT ;  /* 0x0000002b02027276 */ /* 0x000fe4000781005a */
[----:B------:R-:W-:Y:S01]  /*58c0*/  FSEL R92, R7, -INF , !P5 ;  /* 0xff800000075c7808 */ /* 0x000fe20006800000 */
[----:B------:R-:W-:Y:S01]  /*58d0*/  FFMA.FTZ R6, R6, -UR7, R75 ;  /* 0x8000000706067c23 */ /* 0x000fe2000801004b */
[----:B------:R-:W-:-:S02]  /*58e0*/  FMNMX3.FTZ R2, R2, R101, R91, !PT ;  /* 0x0000006502027276 */ /* 0x000fc4000781005b */
[----:B------:R-:W-:Y:S02]  /*58f0*/  FSEL R95, R5, -INF , !P3 ;  /* 0xff800000055f7808 */ /* 0x000fe40005800000 */
[----:B------:R-:W-:Y:S02]  /*5900*/  FSEL R94, R6, -INF , !P4 ;  /* 0xff800000065e7808 */ /* 0x000fe40006000000 */
[----:B------:R-:W-:Y:S02]  /*5910*/  FMNMX3.FTZ R2, R2, R89, R92, !PT ;  /* 0x0000005902027276 */ /* 0x000fe4000781005c */
[----:B------:R-:W-:Y:S02]  /*5920*/  FSEL R103, R3, -INF , !P1 ;  /* 0xff80000003677808 */ /* 0x000fe40004800000 */
[----:B------:R-:W-:Y:S02]  /*5930*/  FMNMX3.FTZ R2, R2, R94, R95, !PT ;  /* 0x0000005e02027276 */ /* 0x000fe4000781005f */
[----:B------:R-:W-:-:S02]  /*5940*/  FSEL R98, R10, -INF , !P3 ;  /* 0xff8000000a627808 */ /* 0x000fc40005800000 */
[----:B------:R-:W-:Y:S02]  /*5950*/  FSEL R25, R17, -INF , !P6 ;  /* 0xff80000011197808 */ /* 0x000fe40007000000 */
[----:B------:R-:W-:Y:S02]  /*5960*/  FSEL R96, R12, -INF , !P5 ;  /* 0xff8000000c607808 */ /* 0x000fe40006800000 */
[----:B------:R-:W-:Y:S02]  /*5970*/  FSEL R97, R11, -INF , !P4 ;  /* 0xff8000000b617808 */ /* 0x000fe40006000000 */
[----:B------:R-:W-:Y:S02]  /*5980*/  FSEL R102, R9, -INF , !P1 ;  /* 0xff80000009667808 */ /* 0x000fe40004800000 */
[----:B------:R-:W-:Y:S01]  /*5990*/  FMNMX.FTZ R10, R103, R2, !PT ;  /* 0x00000002670a7209 */ /* 0x000fe20007810000 */
[----:B------:R-:W-:Y:S06]  /*59a0*/  BRA.U !UP1, `(.L_x_1047) ;  /* 0x0000000509c47547 */ /* 0x000fec000b800000 */
[----:B------:R-:W-:Y:S01]  /*59b0*/  ULEA.HI UR30, UR30, 0xfffffffe, URZ, 0x1a ;  /* 0xfffffffe1e1e7891 */ /* 0x000fe2000f8fd0ff */
[----:B------:R-:W1:Y:S03]  /*59c0*/  LDCU UR5, c[0x0][0x440] ;  /* 0x00008800ff0577ac */ /* 0x000e660008000800 */
[----:B------:R-:W-:Y:S02]  /*59d0*/  UIMAD.WIDE.U32 UR14, UR12, UR30, URZ ;  /* 0x0000001e0c0e72a5 */ /* 0x000fe4000f8e00ff */
[----:B------:R-:W-:Y:S02]  /*59e0*/  UIMAD UR10, UR10, UR30, URZ ;  /* 0x0000001e0a0a72a4 */ /* 0x000fe4000f8e02ff */
[----:B------:R-:W-:Y:S02]  /*59f0*/  UIADD3 UR8, UP0, UPT, UR13, UR14, URZ ;  /* 0x0000000e0d087290 */ /* 0x000fe4000ff1e0ff */
[----:B------:R-:W-:Y:S01]  /*5a00*/  UIADD3 UR10, UPT, UPT, UR15, UR10, URZ ;  /* 0x0000000a0f0a7290 */ /* 0x000fe2000fffe0ff */
[----:B------:R-:W-:-:S02]  /*5a10*/  IMAD.U32 R2, RZ, RZ, UR14 ;  /* 0x0000000eff027e24 */ /* 0x000fc4000f8e00ff */
[----:B------:R-:W-:Y:S01]  /*5a20*/  IMAD.U32 R3, RZ, RZ, UR15 ;  /* 0x0000000fff037e24 */ /* 0x000fe2000f8e00ff */
[----:B------:R-:W-:Y:S01]  /*5a30*/  UIADD3.X UR6, UPT, UPT, UR11, UR10, URZ, UP0, !UPT ;  /* 0x0000000a0b067290 */ /* 0x000fe200087fe4ff */
[----:B------:R-:W-:Y:S01]  /*5a40*/  IMAD.U32 R5, RZ, RZ, UR8 ;  /* 0x00000008ff057e24 */ /* 0x000fe2000f8e00ff */
[----:B------:R-:W-:Y:S01]  /*5a50*/  UIADD3 UR13, UP0, UPT, UR13, UR8, URZ ;  /* 0x000000080d0d7290 */ /* 0x000fe2000ff1e0ff */
[----:B------:R-:W-:Y:S01]  /*5a60*/  IMAD.U32 R4, RZ, RZ, UR10 ;  /* 0x0000000aff047e24 */ /* 0x000fe2000f8e00ff */
[CC--:B------:R-:W-:Y:S02]  /*5a70*/  LEA R8, P3, R2.reuse, R116.reuse, 0x1 ;  /* 0x0000007402087211 */ /* 0x0c0fe400078608ff */
[----:B------:R-:W-:Y:S01]  /*5a80*/  UIADD3.X UR11, UPT, UPT, UR11, UR6, URZ, UP0, !UPT ;  /* 0x000000060b0b7290 */ /* 0x000fe200087fe4ff */
[----:B------:R-:W-:Y:S01]  /*5a90*/  IMAD.U32 R3, RZ, RZ, UR6 ;  /* 0x00000006ff037e24 */ /* 0x000fe2000f8e00ff */
[CC--:B------:R-:W-:Y:S01]  /*5aa0*/  LEA R6, P1, R5.reuse, R116.reuse, 0x1 ;  /* 0x0000007405067211 */ /* 0x0c0fe200078208ff */
[----:B------:R-:W-:Y:S01]  /*5ab0*/  ULEA UR8, UP0, UR16, UR8, 0x5 ;  /* 0x0000000810087291 */ /* 0x000fe2000f8028ff */
[-C--:B------:R-:W-:Y:S01]  /*5ac0*/  LEA.HI.X R9, R2, R115.reuse, R4, 0x1, P3 ;  /* 0x0000007302097211 */ /* 0x080fe200018f0c04 */
[----:B------:R-:W-:Y:S01]  /*5ad0*/  IMAD.U32 R2, RZ, RZ, UR13 ;  /* 0x0000000dff027e24 */ /* 0x000fe2000f8e00ff */
        /* <DEDUP_REMOVED lines=94> */
.L_x_1047:
[----:B-1----:R-:W-:Y:S01]  /*60c0*/  FMNMX3.FTZ R0, R39, R34, R35, !PT ;  /* 0x0000002227007276 */ /* 0x002fe20007810023 */
[----:B------:R-:W1:Y:S01]  /*60d0*/  SHFL.BFLY PT, R2, R10, 0x2, 0x1f ;  /* 0x0c401f000a027f89 */ /* 0x000e6200000e0000 */
[----:B------:R-:W-:Y:S01]  /*60e0*/  USHF.L.U32 UR35, UR35, 0x5, URZ ;  /* 0x0000000523237899 */ /* 0x000fe200080006ff */
[----:B------:R-:W-:Y:S01]  /*60f0*/  IMAD.U32 R4, RZ, RZ, UR21 ;  /* 0x00000015ff047e24 */ /* 0x000fe2000f8e00ff */
[----:B------:R-:W-:Y:S01]  /*6100*/  FMNMX3.FTZ R0, R0, R36, R41, !PT ;  /* 0x0000002400007276 */ /* 0x000fe20007810029 */
[----:B------:R-:W2:Y:S01]  /*6110*/  LDCU UR5, c[0x0][0x45c] ;  /* 0x00008b80ff0577ac */ /* 0x000ea20008000800 */
[----:B------:R-:W-:Y:S01]  /*6120*/  STL [R1+0x8c], R206 ;  /* 0x00008cce01007387 */ /* 0x000fe20000100800 */
[----:B------:R-:W-:Y:S01]  /*6130*/  IMAD R4, R4, 0x4, R113 ;  /* 0x0000000404047824 */ /* 0x000fe200078e0271 */
[----:B------:R-:W-:Y:S01]  /*6140*/  FMNMX3.FTZ R0, R0, R42, R18, !PT ;  /* 0x0000002a00007276 */ /* 0x000fe20007810012 */
[----:B------:R-:W-:Y:S01]  /*6150*/  USHF.R.S32.HI UR6, URZ, 0x1f, UR35 ;  /* 0x0000001fff067899 */ /* 0x000fe20008011423 */
[----:B------:R-:W-:Y:S01]  /*6160*/  IADD3 R6, P3, P1, R107, UR35, R112 ;  /* 0x000000236b067c10 */ /* 0x000fe2000f97e070 */
[----:B------:R-:W-:Y:S01]  /*6170*/  IMAD.WIDE.U32 R26, R4, -0x326172a9, RZ ;  /* 0xcd9e8d57041a7825 */ /* 0x000fe200078e00ff */
[----:B------:R-:W-:Y:S01]  /*6180*/  FMNMX3.FTZ R0, R0, R19, R99, !PT ;  /* 0x0000001300007276 */ /* 0x000fe20007810063 */
[----:B------:R-:W-:Y:S01]  /*6190*/  USHF.L.U32 UR29, UR29, 0x1, URZ ;  /* 0x000000011d1d7899 */ /* 0x000fe200080006ff */
[----:B------:R-:W-:Y:S01]  /*61a0*/  STL [R1+0x88], R205 ;  /* 0x000088cd01007387 */ /* 0x000fe20000100800 */
[----:B------:R-:W-:Y:S01]  /*61b0*/  IMAD.WIDE.U32 R104, R6, -0x2daee0ad, RZ ;  /* 0xd2511f5306687825 */ /* 0x000fe200078e00ff */
[----:B------:R-:W-:Y:S01]  /*61c0*/  FMNMX3.FTZ R0, R0, R100, R93, !PT ;  /* 0x0000006400007276 */ /* 0x000fe2000781005d */
[----:B------:R-:W-:-:S02]  /*61d0*/  UIADD3 UR18, UPT, UPT, UR26, -0x61c88647, URZ ;  /* 0x9e3779b91a127890 */ /* 0x000fc4000fffe0ff */
[----:B------:R-:W-:Y:S01]  /*61e0*/  UIADD3 UR17, UPT, UPT, UR26, 0x3c6ef372, URZ ;  /* 0x3c6ef3721a117890 */ /* 0x000fe2000fffe0ff */
[----:B------:R-:W-:Y:S01]  /*61f0*/  FMNMX3.FTZ R0, R0, R25, R96, !PT ;  /* 0x0000001900007276 */ /* 0x000fe20007810060 */
[----:B------:R-:W-:Y:S01]  /*6200*/  UIADD3 UR16, UPT, UPT, UR27, 0x76cf5d0a, URZ ;  /* 0x76cf5d0a1b107890 */ /* 0x000fe2000fffe0ff */
[----:B------:R-:W-:Y:S01]  /*6210*/  STL.64 [R1+0x68], R104 ;  /* 0x0000686801007387 */ /* 0x000fe20000100a00 */
[----:B------:R-:W-:Y:S01]  /*6220*/  UIADD3 UR14, UPT, UPT, UR27, 0x32370b8f, URZ ;  /* 0x32370b8f1b0e7890 */ /* 0x000fe2000fffe0ff */
[----:B------:R-:W-:Y:S01]  /*6230*/  FMNMX3.FTZ R0, R0, R97, R98, !PT ;  /* 0x0000006100007276 */ /* 0x000fe20007810062 */
[----:B------:R-:W-:Y:S01]  /*6240*/  UIADD3 UR15, UPT, UPT, UR26, -0x255992d5, URZ ;  /* 0xdaa66d2b1a0f7890 */ /* 0x000fe2000fffe0ff */
[----:B-1----:R-:W-:Y:S01]  /*6250*/  FMNMX.FTZ R2, R10, R2, !PT ;  /* 0x000000020a027209 */ /* 0x002fe20007810000 */
[----:B------:R-:W-:Y:S01]  /*6260*/  UIADD3 UR13, UPT, UPT, UR26, 0x78dde6e4, URZ ;  /* 0x78dde6e41a0d7890 */ /* 0x000fe2000fffe0ff */
[----:B------:R-:W-:Y:S01]  /*6270*/  FMNMX.FTZ R0, R102, R0, !PT ;  /* 0x0000000066007209 */ /* 0x000fe20007810000 */
[----:B------:R-:W-:-:S02]  /*6280*/  UIADD3 UR12, UPT, UPT, UR27, -0x126145ec, URZ ;  /* 0xed9eba141b0c7890 */ /* 0x000fc4000fffe0ff */
[----:B------:R-:W1:Y:S01]  /*6290*/  SHFL.BFLY PT, R3, R2, 0x1, 0x1f ;  /* 0x0c201f0002037f89 */ /* 0x000e6200000e0000 */
[----:B------:R-:W-:Y:S02]  /*62a0*/  UIADD3 UR11, UPT, UPT, UR26, 0x1715609d, URZ ;  /* 0x1715609d1a0b7890 */ /* 0x000fe4000fffe0ff */
[----:B------:R-:W-:Y:S01]  /*62b0*/  UIADD3 UR10, UPT, UPT, UR27, -0x56f99767, URZ ;  /* 0xa90668991b0a7890 */ /* 0x000fe2000fffe0ff */
[----:B------:R-:W3:Y:S01]  /*62c0*/  SHFL.BFLY PT, R5, R0, 0x2, 0x1f ;  /* 0x0c401f0000057f89 */ /* 0x000ee200000e0000 */
[----:B------:R-:W-:Y:S01]  /*62d0*/  UIADD3 UR8, UPT, UPT, UR26, -0x4ab325aa, URZ ;  /* 0xb54cda561a087890 */ /* 0x000fe2000fffe0ff */
[----:B-1----:R-:W-:Y:S02]  /*62e0*/  FMNMX.FTZ R2, R2, R3, !PT ;  /* 0x0000000302027209 */ /* 0x002fe40007810000 */
[----:B---3--:R-:W-:-:S03]  /*62f0*/  FMNMX.FTZ R8, R0, R5, !PT ;  /* 0x0000000500087209 */ /* 0x008fc60007810000 */
[----:B--2---:R-:W-:Y:S01]  /*6300*/  FMUL.FTZ R4, R2, UR5 ;  /* 0x0000000502047c20 */ /* 0x004fe20008410000 */
[----:B------:R-:W-:Y:S01]  /*6310*/  IADD3.X R0, PT, PT, R108, UR6, RZ, P3, P1 ;  /* 0x000000066c007c10 */ /* 0x000fe20009fe24ff */
[----:B------:R-:W-:Y:S01]  /*6320*/  UIADD3 UR6, UPT, UPT, UR27, -0x4498517b, URZ ;  /* 0xbb67ae851b067890 */ /* 0x000fe2000fffe0ff */
[----:B------:R-:W-:Y:S01]  /*6330*/  FSETP.NEU.FTZ.AND P4, PT, R2, -INF , PT ;  /* 0xff8000000200780b */ /* 0x000fe20003f9d000 */
[----:B------:R-:W1:Y:S01]  /*6340*/  SHFL.BFLY PT, R9, R8, 0x1, 0x1f ;  /* 0x0c201f0008097f89 */ /* 0x000e6200000e0000 */
[----:B------:R-:W-:Y:S01]  /*6350*/  LOP3.LUT R3, R0, UR26, R27, 0x96, !PT ;  /* 0x0000001a00037c12 */ /* 0x000fe2000f8e961b */
[----:B------:R-:W-:Y:S01]  /*6360*/  IMAD.U32 R0, RZ, RZ, UR29 ;  /* 0x0000001dff007e24 */ /* 0x000fe2000f8e00ff */
[----:B------:R-:W-:Y:S01]  /*6370*/  FSEL R4, R4, RZ, P4 ;  /* 0x000000ff04047208 */ /* 0x000fe20002000000 */
[----:B------:R-:W-:Y:S02]  /*6380*/  UIADD3 UR29, UPT, UPT, UR29, 0x1, URZ ;  /* 0x000000011d1d7890 */ /* 0x000fe4000fffe0ff */
[----:B------:R-:W-:Y:S01]  /*6390*/  IMAD.WIDE.U32 R130, R3, -0x2daee0ad, RZ ;  /* 0xd2511f5303827825 */ /* 0x000fe200078e00ff */
[----:B------:R-:W-:-:S03]  /*63a0*/  LOP3.LUT R0, R0, UR27, R105, 0x96, !PT ;  /* 0x0000001b00007c12 */ /* 0x000fc6000f8e9669 */
[--C-:B------:R-:W-:Y:S01]  /*63b0*/  FFMA.FTZ R5, R37, UR5, -R4.reuse ;  /* 0x0000000525057c23 */ /* 0x100fe20008010804 */
[----:B------:R-:W-:Y:S01]  /*63c0*/  LOP3.LUT R3, R104, UR6, R131, 0x96, !PT ;  /* 0x0000000668037c12 */ /* 0x000fe2000f8e9683 */
[----:B------:R-:W-:Y:S02]  /*63d0*/  IMAD.WIDE.U32 R6, R0, -0x326172a9, RZ ;  /* 0xcd9e8d5700067825 */ /* 0x000fe400078e00ff */
[----:B------:R2:W-:Y:S02]  /*63e0*/  MUFU.EX2 R122, R5 ;  /* 0x00000005007a7308 */ /* 0x0005e40000000800 */
[----:B------:R-:W-:Y:S01]  /*63f0*/  FFMA.FTZ R0, R22, UR5, -R4 ;  /* 0x0000000516007c23 */ /* 0x000fe20008010804 */
[----:B------:R-:W-:Y:S01]  /*6400*/  UIADD3 UR6, UPT, UPT, UR27, 0x646e171e, URZ ;  /* 0x646e171e1b067890 */ /* 0x000fe2000fffe0ff */
[----:B------:R-:W-:Y:S01]  /*6410*/  IMAD.WIDE.U32 R112, R3, -0x326172a9, RZ ;  /* 0xcd9e8d5703707825 */ /* 0x000fe200078e00ff */
[----:B------:R-:W-:Y:S01]  /*6420*/  LOP3.LUT R10, R26, UR18, R7, 0x96, !PT ;  /* 0x000000121a0a7c12 */ /* 0x000fe2000f8e9607 */
[----:B------:R-:W-:Y:S02]  /*6430*/  STL.64 [R1+0x60], R130 ;  /* 0x0000608201007387 */ /* 0x000fe40000100a00 */
[----:B------:R3:W-:Y:S02]  /*6440*/  MUFU.EX2 R136, R0 ;  /* 0x0000000000887308 */ /* 0x0007e40000000800 */
[----:B------:R-:W-:Y:S01]  /*6450*/  IMAD.WIDE.U32 R10, R10, -0x2daee0ad, RZ ;  /* 0xd2511f530a0a7825 */ /* 0x000fe200078e00ff */
[----:B-1----:R-:W-:-:S02]  /*6460*/  FMNMX.FTZ R3, R8, R9, !PT ;  /* 0x0000000908037209 */ /* 0x002fc40007810000 */
[----:B------:R-:W-:Y:S02]  /*6470*/  LOP3.LUT R8, R6, UR17, R113, 0x96, !PT ;  /* 0x0000001106087c12 */ /* 0x000fe4000f8e9671 */
[----:B------:R-:W-:Y:S01]  /*6480*/  FSETP.NEU.FTZ.AND P1, PT, R3, -INF , PT ;  /* 0xff8000000300780b */ /* 0x000fe20003f3d000 */
[----:B--2---:R-:W-:Y:S01]  /*6490*/  FFMA.FTZ R5, R32, UR5, -R4 ;  /* 0x0000000520057c23 */ /* 0x004fe20008010804 */
[----:B------:R-:W-:Y:S01]  /*64a0*/  LOP3.LUT R6, R130, UR16, R11, 0x96, !PT ;  /* 0x0000001082067c12 */ /* 0x000fe2000f8e960b */
[----:B------:R-:W-:Y:S02]  /*64b0*/  IMAD.WIDE.U32 R8, R8, -0x2daee0ad, RZ ;  /* 0xd2511f5308087825 */ /* 0x000fe400078e00ff */
[----:B------:R1:W-:Y:S02]  /*64c0*/  MUFU.EX2 R142, R5 ;  /* 0x00000005008e7308 */ /* 0x0003e40000000800 */
[----:B------:R-:W-:Y:S01]  /*64d0*/  IMAD.WIDE.U32 R6, R6, -0x326172a9, RZ ;  /* 0xcd9e8d5706067825 */ /* 0x000fe200078e00ff */
[----:B------:R-:W-:-:S03]  /*64e0*/  LOP3.LUT R10, R10, UR14, R9, 0x96, !PT ;  /* 0x0000000e0a0a7c12 */ /* 0x000fc6000f8e9609 */
[----:B---3--:R-:W-:Y:S01]  /*64f0*/  FFMA.FTZ R0, R21, UR5, -R4 ;  /* 0x0000000515007c23 */ /* 0x008fe20008010804 */
[----:B------:R-:W-:-:S03]  /*6500*/  LOP3.LUT R12, R112, UR15, R7, 0x96, !PT ;  /* 0x0000000f700c7c12 */ /* 0x000fc6000f8e9607 */
[----:B------:R2:W-:Y:S01]  /*6510*/  MUFU.EX2 R129, R0 ;  /* 0x0000000000817308 */ /* 0x0005e20000000800 */
[----:B------:R-:W-:-:S04]  /*6520*/  IMAD.WIDE.U32 R10, R10, -0x326172a9, RZ ;  /* 0xcd9e8d570a0a7825 */ /* 0x000fc800078e00ff */
[----:B------:R-:W-:Y:S01]  /*6530*/  IMAD.WIDE.U32 R12, R12, -0x2daee0ad, RZ ;  /* 0xd2511f530c0c7825 */ /* 0x000fe200078e00ff */
[----:B------:R-:W-:-:S03]  /*6540*/  LOP3.LUT R9, R6, UR13, R11, 0x96, !PT ;  /* 0x0000000d06097c12 */ /* 0x000fc6000f8e960b */
[----:B-1----:R-:W-:Y:S01]  /*6550*/  FMUL.FTZ R5, R3, UR5 ;  /* 0x0000000503057c20 */ /* 0x002fe20008410000 */
[----:B------:R-:W-:Y:S01]  /*6560*/  LOP3.LUT R6, R8, UR12, R13, 0x96, !PT ;  /* 0x0000000c08067c12 */ /* 0x000fe2000f8e960d */
[----:B------:R-:W-:Y:S01]  /*6570*/  IMAD.WIDE.U32 R8, R9, -0x2daee0ad, RZ ;  /* 0xd2511f5309087825 */ /* 0x000fe200078e00ff */
[----:B------:R-:W1:Y:S02]  /*6580*/  LDC R13, c[0x0][0x4f8] ;  /* 0x00013e00ff0d7b82 */ /* 0x000e640000000800 */
[----:B------:R-:W-:Y:S01]  /*6590*/  FSEL R5, R5, RZ, P1 ;  /* 0x000000ff05057208 */ /* 0x000fe20000800000 */
[----:B------:R-:W-:Y:S01]  /*65a0*/  IMAD.WIDE.U32 R6, R6, -0x326172a9, RZ ;  /* 0xcd9e8d5706067825 */ /* 0x000fe200078e00ff */
[----:B------:R-:W-:-:S03]  /*65b0*/  LOP3.LUT R12, R12, UR10, R9, 0x96, !PT ;  /* 0x0000000a0c0c7c12 */ /* 0x000fc6000f8e9609 */
[----:B--2---:R-:W-:Y:S01]  /*65c0*/  FFMA.FTZ R0, R39, UR5, -R5 ;  /* 0x0000000527007c23 */ /* 0x004fe20008010805 */
[----:B------:R-:W-:Y:S01]  /*65d0*/  LOP3.LUT R10, R10, UR11, R7, 0x96, !PT ;  /* 0x0000000b0a0a7c12 */ /* 0x000fe2000f8e9607 */
[----:B------:R-:W-:Y:S01]  /*65e0*/  FFMA.FTZ R7, R38, UR5, -R4 ;  /* 0x0000000526077c23 */ /* 0x000fe20008010804 */
[----:B------:R-:W-:Y:S01]  /*65f0*/  IMAD.WIDE.U32 R72, R12, -0x326172a9, RZ ;  /* 0xcd9e8d570c487825 */ /* 0x000fe200078e00ff */
[----:B------:R2:W-:Y:S03]  /*6600*/  MUFU.EX2 R128, R0 ;  /* 0x0000000000807308 */ /* 0x0005e60000000800 */
[----:B------:R-:W-:Y:S01]  /*6610*/  IMAD.WIDE.U32 R74, R10, -0x2daee0ad, RZ ;  /* 0xd2511f530a4a7825 */ /* 0x000fe200078e00ff */
[C---:B------:R-:W-:Y:S02]  /*6620*/  PRMT R150, R72.reuse, 0x7771, RZ ;  /* 0x0000777148967816 */ /* 0x040fe400000000ff */
[----:B------:R-:W-:-:S02]  /*6630*/  PRMT R149, R72, 0x7773, RZ ;  /* 0x0000777348957816 */ /* 0x000fc400000000ff */
[----:B------:R3:W-:Y:S01]  /*6640*/  MUFU.EX2 R115, R7 ;  /* 0x0000000700737308 */ /* 0x0007e20000000800 */
[----:B------:R-:W-:Y:S02]  /*6650*/  LOP3.LUT R11, R8, UR6, R75, 0x96, !PT ;  /* 0x00000006080b7c12 */ /* 0x000fe4000f8e964b */
[----:B------:R-:W-:Y:S02]  /*6660*/  PRMT R165, R72, 0x7772, RZ ;  /* 0x0000777248a57816 */ /* 0x000fe400000000ff */
[----:B-1----:R-:W-:Y:S02]  /*6670*/  LOP3.LUT R8, R13, 0xff, RZ, 0xc0, !PT ;  /* 0x000000ff0d087812 */ /* 0x002fe400078ec0ff */
[----:B------:R-:W-:Y:S01]  /*6680*/  LOP3.LUT R6, R6, UR8, R73, 0x96, !PT ;  /* 0x0000000806067c12 */ /* 0x000fe2000f8e9649 */
[----:B--2---:R-:W-:Y:S01]  /*6690*/  FFMA.FTZ R0, R34, UR5, -R5 ;  /* 0x0000000522007c23 */ /* 0x004fe20008010805 */
[----:B------:R-:W-:Y:S02]  /*66a0*/  LOP3.LUT R10, R109, 0x200, R110, 0xf8, !PT ;  /* 0x000002006d0a7812 */ /* 0x000fe400078ef86e */
[----:B------:R-:W-:Y:S01]  /*66b0*/  LOP3.LUT R75, R6, 0xff, RZ, 0xc0, !PT ;  /* 0x000000ff064b7812 */ /* 0x000fe200078ec0ff */
[----:B------:R1:W2:Y:S01]  /*66c0*/  MUFU.EX2 R143, R0 ;  /* 0x00000000008f7308 */ /* 0x0002a20000000800 */
[----:B------:R-:W-:-:S02]  /*66d0*/  SHF.R.U32.HI R148, RZ, 0x18, R6 ;  /* 0x00000018ff947819 */ /* 0x000fc40000011606 */
[----:B------:R-:W-:Y:S01]  /*66e0*/  LEA R88, R10, UR9, 0x1 ;  /* 0x000000090a587c11 */ /* 0x000fe2000f8e08ff */
[----:B---3--:R-:W-:Y:S01]  /*66f0*/  FFMA.FTZ R7, R41, UR5, -R5 ;  /* 0x0000000529077c23 */ /* 0x008fe20008010805 */
[C---:B------:R-:W-:Y:S02]  /*6700*/  PRMT R119, R74.reuse, 0x7771, RZ ;  /* 0x000077714a777816 */ /* 0x040fe400000000ff */
[----:B------:R-:W-:Y:S01]  /*6710*/  PRMT R151, R74, 0x7772, RZ ;  /* 0x000077724a977816 */ /* 0x000fe200000000ff */
[----:B------:R3:W-:Y:S01]  /*6720*/  MUFU.EX2 R160, R7 ;  /* 0x0000000700a07308 */ /* 0x0007e20000000800 */
[----:B------:R-:W-:Y:S01]  /*6730*/  IMAD.IADD R24, R114, 0x1, R88 ;  /* 0x0000000172187824 */ /* 0x000fe200078e0258 */
[----:B------:R-:W-:Y:S02]  /*6740*/  PRMT R164, R74, 0x7773, RZ ;  /* 0x000077734aa47816 */ /* 0x000fe400000000ff */
[----:B------:R-:W-:Y:S02]  /*6750*/  LOP3.LUT R117, R11, 0xff, RZ, 0xc0, !PT ;  /* 0x000000ff0b757812 */ /* 0x000fe400078ec0ff */
[----:B------:R-:W4:Y:S01]  /*6760*/  LDSM.16.MT88.4 R12, [R24+0x10000] ;  /* 0x01000000180c783b */ /* 0x000f220000004200 */
[----:B------:R-:W-:Y:S01]  /*6770*/  SHF.R.U32.HI R118, RZ, 0x18, R11 ;  /* 0x00000018ff767819 */ /* 0x000fe2000001160b */
[----:B-1----:R-:W-:Y:S01]  /*6780*/  FFMA.FTZ R0, R35, UR5, -R5 ;  /* 0x0000000523007c23 */ /* 0x002fe20008010805 */
[----:B--2---:R-:W-:Y:S01]  /*6790*/  F2FP.F16.F32.PACK_AB R9, R143, R128 ;  /* 0x000000808f09723e */ /* 0x004fe200000000ff */
[----:B------:R-:W-:Y:S01]  /*67a0*/  LDSM.16.MT88.4 R64, [R24+0x16000] ;  /* 0x016000001840783b */ /* 0x000fe20000004200 */
[----:B------:R-:W-:Y:S01]  /*67b0*/  ISETP.LE.U32.AND P6, PT, R75, UR4, PT ;  /* 0x000000044b007c0c */ /* 0x000fe2000bfc3070 */
[----:B------:R1:W-:Y:S01]  /*67c0*/  MUFU.EX2 R138, R0 ;  /* 0x00000000008a7308 */ /* 0x0003e20000000800 */
[C---:B------:R-:W-:Y:S01]  /*67d0*/  PRMT R190, R9.reuse, 0x7610, R190 ;  /* 0x0000761009be7816 */ /* 0x040fe200000000be */
[----:B------:R-:W2:Y:S01]  /*67e0*/  LDSM.16.MT88.4 R32, [R24+0x12000] ;  /* 0x012000001820783b */ /* 0x000ea20000004200 */
[----:B------:R-:W-:Y:S01]  /*67f0*/  PRMT R196, R9, 0x7632, R196 ;  /* 0x0000763209c47816 */ /* 0x000fe200000000c4 */
[----:B---3--:R-:W-:-:S02]  /*6800*/  IMAD.MOV.U32 R7, RZ, RZ, R72 ;  /* 0x000000ffff077224 */ /* 0x008fc400078e0048 */
[--C-:B------:R-:W-:Y:S01]  /*6810*/  FFMA.FTZ R9, R42, UR5, -R5.reuse ;  /* 0x000000052a097c23 */ /* 0x100fe20008010805 */
[----:B------:R-:W-:Y:S01]  /*6820*/  LDSM.16.MT88.4 R44, [R24+0x16800] ;  /* 0x01680000182c783b */ /* 0x000fe20000004200 */
[----:B------:R-:W-:Y:S02]  /*6830*/  ISETP.GT.U32.AND P3, PT, R149, UR4, PT ;  /* 0x0000000495007c0c */ /* 0x000fe4000bf64070 */
[----:B------:R-:W-:Y:S01]  /*6840*/  LOP3.LUT R7, R7, 0xff, RZ, 0xc0, !PT ;  /* 0x000000ff07077812 */ /* 0x000fe200078ec0ff */
[----:B------:R3:W-:Y:S01]  /*6850*/  MUFU.EX2 R147, R9 ;  /* 0x0000000900937308 */ /* 0x0007e20000000800 */
[----:B------:R-:W-:Y:S01]  /*6860*/  LDSM.16.MT88.4 R60, [R24+0x10800] ;  /* 0x01080000183c783b */ /* 0x000fe20000004200 */
[----:B------:R-:W-:Y:S02]  /*6870*/  ISETP.GT.U32.AND P1, PT, R150, UR4, PT ;  /* 0x0000000496007c0c */ /* 0x000fe4000bf24070 */
[----:B------:R-:W-:Y:S01]  /*6880*/  PRMT R7, R7, 0x5410, R150 ;  /* 0x0000541007077816 */ /* 0x000fe20000000096 */
[----:B------:R-:W-:Y:S01]  /*6890*/  LDSM.16.MT88.4 R56, [R24+0x12800] ;  /* 0x012800001838783b */ /* 0x000fe20000004200 */
[----:B-1----:R-:W-:-:S03]  /*68a0*/  FFMA.FTZ R0, R36, UR5, -R5 ;  /* 0x0000000524007c23 */ /* 0x002fc60008010805 */
[----:B------:R-:W-:Y:S01]  /*68b0*/  LDSM.16.MT88.4 R36, [R88+0x10000] ;  /* 0x010000005824783b */ /* 0x000fe20000004200 */
[----:B------:R1:W4:Y:S03]  /*68c0*/  MUFU.EX2 R145, R0 ;  /* 0x0000000000917308 */ /* 0x0003260000000800 */
[----:B------:R-:W-:Y:S01]  /*68d0*/  LDSM.16.MT88.4 R52, [R24+0x14800] ;  /* 0x014800001834783b */ /* 0x000fe20000004200 */
[----:B---3--:R-:W-:-:S03]  /*68e0*/  FFMA.FTZ R9, R18, UR5, -R5 ;  /* 0x0000000512097c23 */ /* 0x008fc60008010805 */
[----:B------:R-:W-:Y:S01]  /*68f0*/  LDSM.16.MT88.4 R152, [R24+0x11800] ;  /* 0x011800001898783b */ /* 0x000fe20000004200 */
[----:B------:R3:W-:Y:S01]  /*6900*/  MUFU.EX2 R161, R9 ;  /* 0x0000000900a17308 */ /* 0x0007e20000000800 */
[----:B-1----:R-:W-:Y:S02]  /*6910*/  FFMA.FTZ R0, R20, UR5, -R4 ;  /* 0x0000000514007c23 */ /* 0x002fe40008010804 */
[----:B------:R-:W1:Y:S05]  /*6920*/  LDSM.16.MT88.4 R20, [R24+0x14000] ;  /* 0x014000001814783b */ /* 0x000e6a0000004200 */
[----:B------:R4:W2:Y:S01]  /*6930*/  MUFU.EX2 R144, R0 ;  /* 0x0000000000907308 */ /* 0x0008a20000000800 */
[----:B---3--:R-:W-:-:S07]  /*6940*/  FFMA.FTZ R9, R19, UR5, -R5 ;  /* 0x0000000513097c23 */ /* 0x008fce0008010805 */
[----:B------:R-:W3:Y:S01]  /*6950*/  MUFU.EX2 R121, R9 ;  /* 0x0000000900797308 */ /* 0x000ee20000000800 */
[----:B----4-:R-:W-:-:S04]  /*6960*/  F2FP.F16.F32.PACK_AB R0, R142, R122 ;  /* 0x0000007a8e00723e */ /* 0x010fc800000000ff */
[C---:B------:R-:W-:Y:S02]  /*6970*/  PRMT R198, R0.reuse, 0x7610, R198 ;  /* 0x0000761000c67816 */ /* 0x040fe400000000c6 */
[----:B------:R-:W-:Y:S02]  /*6980*/  PRMT R195, R0, 0x7632, R195 ;  /* 0x0000763200c37816 */ /* 0x000fe400000000c3 */
[----:B------:R-:W-:-:S04]  /*6990*/  F2FP.F16.F32.PACK_AB R0, R145, R138 ;  /* 0x0000008a9100723e */ /* 0x000fc800000000ff */
[C---:B------:R-:W-:Y:S02]  /*69a0*/  PRMT R199, R0.reuse, 0x7610, R199 ;  /* 0x0000761000c77816 */ /* 0x040fe400000000c7 */
[----:B------:R-:W-:Y:S01]  /*69b0*/  PRMT R197, R0, 0x7632, R197 ;  /* 0x0000763200c57816 */ /* 0x000fe200000000c5 */
[----:B------:R-:W-:Y:S01]  /*69c0*/  IMAD R0, R8, 0x10000, R8 ;  /* 0x0001000008007824 */ /* 0x000fe200078e0208 */
[----:B------:R-:W-:-:S03]  /*69d0*/  F2FP.F16.F32.PACK_AB R8, R129, R136 ;  /* 0x000000888108723e */ /* 0x000fc600000000ff */
[----:B------:R-:W-:Y:S01]  /*69e0*/  @P1 HADD2 R166, -R197.H0_H0, -RZ.H0_H0 ;  /* 0xa00000ffc5a61230 */ /* 0x000fe20000000900 */
[C---:B------:R-:W-:Y:S02]  /*69f0*/  PRMT R194, R8.reuse, 0x7632, R194 ;  /* 0x0000763208c27816 */ /* 0x040fe400000000c2 */
[----:B------:R-:W-:Y:S02]  /*6a00*/  PRMT R193, R8, 0x7610, R193 ;  /* 0x0000761008c17816 */ /* 0x000fe400000000c1 */
[----:B------:R-:W-:Y:S02]  /*6a10*/  HSET2.LE.AND R7, R7, R0, PT ;  /* 0x0000000007077233 */ /* 0x000fe40003803000 */
[----:B------:R-:W-:Y:S02]  /*6a20*/  PRMT R8, R199, 0x5410, R197 ;  /* 0x00005410c7087816 */ /* 0x000fe400000000c5 */
[----:B------:R-:W-:Y:S02]  /*6a30*/  @P1 PRMT R197, R166, 0x5410, RZ ;  /* 0x00005410a6c51816 */ /* 0x000fe400000000ff */
[----:B------:R-:W-:-:S02]  /*6a40*/  LOP3.LUT R18, R8, R7, RZ, 0xc0, !PT ;  /* 0x0000000708127212 */ /* 0x000fc400078ec0ff */
[----:B------:R-:W-:Y:S02]  /*6a50*/  PRMT R7, R165, 0x5410, R149 ;  /* 0x00005410a5077816 */ /* 0x000fe40000000095 */
[C---:B------:R-:W-:Y:S02]  /*6a60*/  LOP3.LUT R8, R6.reuse, 0xffff, RZ, 0xc0, !PT ;  /* 0x0000ffff06087812 */ /* 0x040fe400078ec0ff */
[----:B------:R-:W-:Y:S02]  /*6a70*/  LOP3.LUT R7, R7, 0xff00ff, RZ, 0xc0, !PT ;  /* 0x00ff00ff07077812 */ /* 0x000fe400078ec0ff */
[--C-:B------:R-:W-:Y:S02]  /*6a80*/  SHF.R.U32.HI R241, RZ, 0x8, R8.reuse ;  /* 0x00000008fff17819 */ /* 0x100fe40000011608 */
[----:B------:R-:W-:Y:S02]  /*6a90*/  PRMT R8, R6, 0x7632, R8 ;  /* 0x0000763206087816 */ /* 0x000fe40000000008 */
[----:B------:R-:W-:-:S02]  /*6aa0*/  HSET2.LE.AND R6, R7, R0, PT ;  /* 0x0000000007067233 */ /* 0x000fc40003803000 */
[----:B------:R-:W-:Y:S02]  /*6ab0*/  PRMT R7, R75, 0x5410, R241 ;  /* 0x000054104b077816 */ /* 0x000fe400000000f1 */
[----:B------:R-:W-:Y:S02]  /*6ac0*/  LOP3.LUT R73, R8, 0xff, RZ, 0xc0, !PT ;  /* 0x000000ff08497812 */ /* 0x000fe400078ec0ff */
[----:B------:R-:W-:Y:S02]  /*6ad0*/  PRMT R8, R193, 0x5410, R194 ;  /* 0x00005410c1087816 */ /* 0x000fe400000000c2 */
[----:B------:R-:W-:Y:S02]  /*6ae0*/  HSET2.LE.AND R7, R7, R0, PT ;  /* 0x0000000007077233 */ /* 0x000fe40003803000 */
[----:B------:R-:W-:Y:S02]  /*6af0*/  LOP3.LUT R19, R8, R6, RZ, 0xc0, !PT ;  /* 0x0000000608137212 */ /* 0x000fe400078ec0ff */
[----:B------:R-:W-:-:S02]  /*6b00*/  PRMT R6, R190, 0x5410, R196 ;  /* 0x00005410be067816 */ /* 0x000fc400000000c4 */
[----:B------:R-:W-:Y:S02]  /*6b10*/  F2FP.F16.F32.PACK_AB R8, R147, R160 ;  /* 0x000000a09308723e */ /* 0x000fe400000000ff */
[----:B------:R-:W-:Y:S01]  /*6b20*/  LOP3.LUT R16, R6, R7, RZ, 0xc0, !PT ;  /* 0x0000000706107212 */ /* 0x000fe200078ec0ff */
[----:B------:R-:W-:Y:S01]  /*6b30*/  FFMA.FTZ R7, R40, UR5, -R4 ;  /* 0x0000000528077c23 */ /* 0x000fe20008010804 */
[----:B------:R-:W-:Y:S02]  /*6b40*/  PRMT R6, R73, 0x5410, R148 ;  /* 0x0000541049067816 */ /* 0x000fe40000000094 */
[C---:B------:R-:W-:Y:S01]  /*6b50*/  PRMT R192, R8.reuse, 0x7610, R192 ;  /* 0x0000761008c07816 */ /* 0x040fe200000000c0 */
[----:B------:R4:W-:Y:S01]  /*6b60*/  MUFU.EX2 R139, R7 ;  /* 0x00000007008b7308 */ /* 0x0009e20000000800 */
[----:B------:R-:W-:Y:S02]  /*6b70*/  PRMT R191, R8, 0x7632, R191 ;  /* 0x0000763208bf7816 */ /* 0x000fe400000000bf */
[----:B------:R-:W-:-:S02]  /*6b80*/  HSET2.LE.AND R6, R6, R0, PT ;  /* 0x0000000006067233 */ /* 0x000fc40003803000 */
[----:B------:R-:W-:Y:S02]  /*6b90*/  PRMT R8, R151, 0x5410, R164 ;  /* 0x0000541097087816 */ /* 0x000fe400000000a4 */
[----:B------:R-:W-:Y:S02]  /*6ba0*/  ISETP.LE.U32.AND P4, PT, R73, UR4, PT ;  /* 0x0000000449007c0c */ /* 0x000fe4000bf83070 */
[----:B------:R-:W-:Y:S02]  /*6bb0*/  ISETP.LE.U32.AND P1, PT, R117, UR4, PT ;  /* 0x0000000475007c0c */ /* 0x000fe4000bf23070 */
[----:B----4-:R-:W-:-:S04]  /*6bc0*/  PRMT R7, R198, 0x5410, R195 ;  /* 0x00005410c6077816 */ /* 0x010fc800000000c3 */
[----:B------:R-:W-:Y:S01]  /*6bd0*/  LOP3.LUT R17, R7, R6, RZ, 0xc0, !PT ;  /* 0x0000000607117212 */ /* 0x000fe200078ec0ff */
[----:B------:R-:W-:Y:S01]  /*6be0*/  FFMA.FTZ R6, R43, UR5, -R4 ;  /* 0x000000052b067c23 */ /* 0x000fe20008010804 */
[----:B--2---:R-:W-:-:S05]  /*6bf0*/  F2FP.F16.F32.PACK_AB R7, R115, R144 ;  /* 0x000000907307723e */ /* 0x004fca00000000ff */
[----:B------:R-:W-:Y:S01]  /*6c00*/  @!P1 HADD2 R236, -R192.H0_H0, -RZ.H0_H0 ;  /* 0xa00000ffc0ec9230 */ /* 0x000fe20000000900 */
[----:B------:R3:W2:Y:S01]  /*6c10*/  MUFU.EX2 R120, R6 ;  /* 0x0000000600787308 */ /* 0x0006a20000000800 */
[C---:B------:R-:W-:Y:S01]  /*6c20*/  PRMT R189, R7.reuse, 0x7610, R189 ;  /* 0x0000761007bd7816 */ /* 0x040fe200000000bd */
[----:B------:R-:W-:Y:S01]  /*6c30*/  HMMA.16816.F32 R48, R16, R14, RZ ;  /* 0x0000000e1030723c */ /* 0x000fe200000018ff */
[----:B------:R-:W-:-:S07]  /*6c40*/  PRMT R188, R7, 0x7632, R188 ;  /* 0x0000763207bc7816 */ /* 0x000fce00000000bc */
[----:B------:R-:W-:Y:S01]  /*6c50*/  HMMA.16816.F32 R68, R16, R12, RZ ;  /* 0x0000000c1044723c */ /* 0x000fe200000018ff */
[----:B---3--:R-:W-:-:S07]  /*6c60*/  F2FP.F16.F32.PACK_AB R6, R121, R161 ;  /* 0x000000a17906723e */ /* 0x008fce00000000ff */
[C---:B------:R-:W-:Y:S01]  /*6c70*/  HMMA.16816.F32 R40, R16.reuse, R32, RZ ;  /* 0x000000201028723c */ /* 0x040fe200000018ff */
[----:B--2---:R-:W-:Y:S02]  /*6c80*/  F2FP.F16.F32.PACK_AB R7, R120, R139 ;  /* 0x0000008b7807723e */ /* 0x004fe400000000ff */
[C---:B------:R-:W-:Y:S02]  /*6c90*/  PRMT R187, R6.reuse, 0x7610, R187 ;  /* 0x0000761006bb7816 */ /* 0x040fe400000000bb */
[----:B------:R-:W-:Y:S01]  /*6ca0*/  PRMT R186, R6, 0x7632, R186 ;  /* 0x0000763206ba7816 */ /* 0x000fe200000000ba */
[----:B------:R-:W-:Y:S01]  /*6cb0*/  IMAD.MOV.U32 R6, RZ, RZ, R74 ;  /* 0x000000ffff067224 */ /* 0x000fe200078e004a */
[C---:B------:R-:W-:Y:S01]  /*6cc0*/  PRMT R185, R7.reuse, 0x7610, R185 ;  /* 0x0000761007b97816 */ /* 0x040fe200000000b9 */
[----:B------:R-:W-:Y:S01]  /*6cd0*/  HMMA.16816.F32 R32, R16, R34, RZ ;  /* 0x000000221020723c */ /* 0x000fe200000018ff */
[----:B------:R-:W-:Y:S02]  /*6ce0*/  PRMT R184, R7, 0x7632, R184 ;  /* 0x0000763207b87816 */ /* 0x000fe400000000b8 */
[----:B------:R-:W-:-:S02]  /*6cf0*/  LOP3.LUT R6, R6, 0xff, RZ, 0xc0, !PT ;  /* 0x000000ff06067812 */ /* 0x000fc400078ec0ff */
[----:B------:R-:W-:Y:S02]  /*6d00*/  PRMT R7, R187, 0x5410, R186 ;  /* 0x00005410bb077816 */ /* 0x000fe400000000ba */
[----:B------:R-:W-:Y:S01]  /*6d10*/  PRMT R6, R6, 0x5410, R119 ;  /* 0x0000541006067816 */ /* 0x000fe20000000077 */
[----:B-1----:R-:W-:Y:S04]  /*6d20*/  HMMA.16816.F32 R28, R16, R20, RZ ;  /* 0x00000014101c723c */ /* 0x002fe800000018ff */
[----:B------:R-:W-:-:S04]  /*6d30*/  HSET2.LE.AND R6, R6, R0, PT ;  /* 0x0000000006067233 */ /* 0x000fc80003803000 */
[----:B------:R-:W-:Y:S01]  /*6d40*/  HMMA.16816.F32 R20, R16, R22, RZ ;  /* 0x000000161014723c */ /* 0x000fe200000018ff */
[----:B------:R-:W-:Y:S02]  /*6d50*/  LOP3.LUT R14, R7, R6, RZ, 0xc0, !PT ;  /* 0x00000006070e7212 */ /* 0x000fe400078ec0ff */
[----:B------:R-:W-:Y:S02]  /*6d60*/  LOP3.LUT R6, R8, 0xff00ff, RZ, 0xc0, !PT ;  /* 0x00ff00ff08067812 */ /* 0x000fe400078ec0ff */
[C---:B------:R-:W-:Y:S02]  /*6d70*/  LOP3.LUT R7, R11.reuse, 0xffff, RZ, 0xc0, !PT ;  /* 0x0000ffff0b077812 */ /* 0x040fe400078ec0ff */
[----:B------:R-:W-:Y:S02]  /*6d80*/  PRMT R8, R11, 0x7632, R8 ;  /* 0x000076320b087816 */ /* 0x000fe40000000008 */
[----:B------:R-:W-:Y:S02]  /*6d90*/  HSET2.LE.AND R6, R6, R0, PT ;  /* 0x0000000006067233 */ /* 0x000fe40003803000 */
[----:B------:R-:W-:-:S02]  /*6da0*/  SHF.R.U32.HI R231, RZ, 0x8, R7 ;  /* 0x00000008ffe77819 */ /* 0x000fc40000011607 */
[----:B------:R-:W-:Y:S02]  /*6db0*/  PRMT R7, R185, 0x5410, R184 ;  /* 0x00005410b9077816 */ /* 0x000fe400000000b8 */
[----:B------:R-:W-:Y:S02]  /*6dc0*/  LOP3.LUT R116, R8, 0xff, RZ, 0xc0, !PT ;  /* 0x000000ff08747812 */ /* 0x000fe400078ec0ff */
[----:B------:R-:W-:Y:S02]  /*6dd0*/  LOP3.LUT R15, R7, R6, RZ, 0xc0, !PT ;  /* 0x00000006070f7212 */ /* 0x000fe400078ec0ff */
[----:B------:R-:W-:Y:S02]  /*6de0*/  PRMT R6, R117, 0x5410, R231 ;  /* 0x0000541075067816 */ /* 0x000fe400000000e7 */
[----:B------:R-:W-:Y:S02]  /*6df0*/  PRMT R7, R116, 0x5410, R118 ;  /* 0x0000541074077816 */ /* 0x000fe40000000076 */
[----:B------:R-:W-:-:S02]  /*6e00*/  PRMT R8, R192, 0x5410, R191 ;  /* 0x00005410c0087816 */ /* 0x000fc400000000bf */
[--C-:B------:R-:W-:Y:S02]  /*6e10*/  HSET2.LE.AND R6, R6, R0.reuse, PT ;  /* 0x0000000006067233 */ /* 0x100fe40003803000 */
[----:B------:R-:W-:Y:S02]  /*6e20*/  HSET2.LE.AND R7, R7, R0, PT ;  /* 0x0000000007077233 */ /* 0x000fe40003803000 */
[----:B------:R-:W-:Y:S02]  /*6e30*/  @!P1 PRMT R192, R236, 0x5410, RZ ;  /* 0x00005410ecc09816 */ /* 0x000fe400000000ff */
[----:B------:R-:W-:Y:S02]  /*6e40*/  LOP3.LUT R12, R8, R6, RZ, 0xc0, !PT ;  /* 0x00000006080c7212 */ /* 0x000fe400078ec0ff */
[----:B------:R-:W-:Y:S01]  /*6e50*/  HMMA.16816.F32 R8, R16, R64, RZ ;  /* 0x000000401008723c */ /* 0x000fe200000018ff */
[----:B------:R-:W-:Y:S02]  /*6e60*/  PRMT R6, R189, 0x5410, R188 ;  /* 0x00005410bd067816 */ /* 0x000fe400000000bc */
[----:B------:R-:W-:-:S02]  /*6e70*/  ISETP.GT.U32.AND P1, PT, R151, UR4, PT ;  /* 0x0000000497007c0c */ /* 0x000fc4000bf24070 */
[----:B------:R-:W-:Y:S01]  /*6e80*/  LOP3.LUT R13, R6, R7, RZ, 0xc0, !PT ;  /* 0x00000007060d7212 */ /* 0x000fe200078ec0ff */
[C---:B------:R-:W-:Y:S02]  /*6e90*/  VIADD R6, R88.reuse, 0x10000 ;  /* 0x0001000058067836 */ /* 0x040fe40000000000 */
[----:B------:R-:W-:Y:S02]  /*6ea0*/  VIADD R7, R88, 0x10040 ;  /* 0x0001004058077836 */ /* 0x000fe40000000000 */
[----:B------:R-:W-:Y:S02]  /*6eb0*/  @P0 VIADD R7, R6, 0xffffffc0 ;  /* 0xffffffc006070836 */ /* 0x000fe40000000000 */
[----:B------:R-:W-:Y:S01]  /*6ec0*/  IMAD.U32 R6, RZ, RZ, UR29 ;  /* 0x0000001dff067e24 */ /* 0x000fe2000f8e00ff */
[----:B------:R-:W-:Y:S01]  /*6ed0*/  HMMA.16816.F32 R156, R12, R60, R68 ;  /* 0x0000003c0c9c723c */ /* 0x000fe20000001844 */
[----:B------:R-:W-:Y:S02]  /*6ee0*/  IMAD.IADD R64, R114, 0x1, R7 ;  /* 0x0000000172407824 */ /* 0x000fe400078e0207 */
[----:B------:R-:W-:Y:S01]  /*6ef0*/  @P1 HADD2 R243, -R185.H0_H0, -RZ.H0_H0 ;  /* 0xa00000ffb9f31230 */ /* 0x000fe20000000900 */
[----:B------:R-:W-:-:S04]  /*6f00*/  LOP3.LUT R6, R6, UR27, R105, 0x96, !PT ;  /* 0x0000001b06067c12 */ /* 0x000fc8000f8e9669 */
[----:B------:R-:W-:Y:S01]  /*6f10*/  HMMA.16816.F32 R108, R12, R44, R8 ;  /* 0x0000002c0c6c723c */ /* 0x000fe20000001808 */
[----:B------:R-:W-:-:S04]  /*6f20*/  IMAD.WIDE.U32 R8, R6, -0x326172a9, RZ ;  /* 0xcd9e8d5706087825 */ /* 0x000fc800078e00ff */
[--C-:B------:R-:W-:Y:S01]  /*6f30*/  FFMA.FTZ R6, R90, UR5, -R4.reuse ;  /* 0x000000055a067c23 */ /* 0x100fe20008010804 */
[----:B------:R-:W-:Y:S01]  /*6f40*/  FFMA.FTZ R10, R91, UR5, -R4 ;  /* 0x000000055b0a7c23 */ /* 0x000fe20008010804 */
[----:B------:R-:W-:Y:S02]  /*6f50*/  @P1 PRMT R185, R243, 0x5410, RZ ;  /* 0x00005410f3b91816 */ /* 0x000fe400000000ff */
[----:B------:R-:W-:Y:S01]  /*6f60*/  LOP3.LUT R9, R26, UR18, R9, 0x96, !PT ;  /* 0x000000121a097c12 */ /* 0x000fe2000f8e9609 */
[----:B------:R-:W-:Y:S01]  /*6f70*/  MUFU.EX2 R228, R10 ;  /* 0x0000000a00e47308 */ /* 0x000fe20000000800 */
[C---:B------:R-:W-:Y:S01]  /*6f80*/  HMMA.16816.F32 R68, R12.reuse, R56, R40 ;  /* 0x000000380c44723c */ /* 0x040fe20000001828 */
[----:B------:R-:W1:Y:S06]  /*6f90*/  LDSM.16.MT88.4 R40, [R88+0x10800] ;  /* 0x010800005828783b */ /* 0x000e6c0000004200 */
[----:B------:R2:W-:Y:S01]  /*6fa0*/  MUFU.EX2 R56, R6 ;  /* 0x0000000600387308 */ /* 0x0005e20000000800 */
[C---:B------:R-:W-:Y:S01]  /*6fb0*/  HMMA.16816.F32 R76, R12.reuse, R62, R48 ;  /* 0x0000003e0c4c723c */ /* 0x040fe20000001830 */
[----:B------:R-:W3:Y:S07]  /*6fc0*/  LDSM.16.MT88.4 R48, [R7] ;  /* 0x000000000730783b */ /* 0x000eee0000004200 */
[----:B------:R-:W-:Y:S01]  /*6fd0*/  HMMA.16816.F32 R60, R12, R58, R32 ;  /* 0x0000003a0c3c723c */ /* 0x000fe20000001820 */
[----:B--2---:R-:W-:Y:S01]  /*6fe0*/  LOP3.LUT R6, R8, UR17, R113, 0x96, !PT ;  /* 0x0000001108067c12 */ /* 0x004fe2000f8e9671 */
[----:B------:R-:W-:-:S06]  /*6ff0*/  IMAD.WIDE.U32 R8, R9, -0x2daee0ad, RZ ;  /* 0xd2511f5309087825 */ /* 0x000fcc00078e00ff */
[----:B------:R-:W-:Y:S01]  /*7000*/  HMMA.16816.F32 R32, R16, R38, RZ ;  /* 0x000000261020723c */ /* 0x000fe200000018ff */
[----:B------:R-:W-:-:S04]  /*7010*/  IMAD.WIDE.U32 R10, R6, -0x2daee0ad, RZ ;  /* 0xd2511f53060a7825 */ /* 0x000fc800078e00ff */
[----:B------:R-:W-:Y:S01]  /*7020*/  FFMA.FTZ R6, R93, UR5, -R5 ;  /* 0x000000055d067c23 */ /* 0x000fe20008010805 */
[----:B------:R-:W-:-:S03]  /*7030*/  LOP3.LUT R9, R130, UR16, R9, 0x96, !PT ;  /* 0x0000001082097c12 */ /* 0x000fc6000f8e9609 */
[----:B------:R2:W-:Y:S01]  /*7040*/  MUFU.EX2 R141, R6 ;  /* 0x00000006008d7308 */ /* 0x0005e20000000800 */
[----:B------:R-:W-:Y:S01]  /*7050*/  HMMA.16816.F32 R84, R12, R54, R20 ;  /* 0x000000360c54723c */ /* 0x000fe20000001814 */
[----:B------:R-:W-:-:S07]  /*7060*/  IMAD.WIDE.U32 R26, R9, -0x326172a9, RZ ;  /* 0xcd9e8d57091a7825 */ /* 0x000fce00078e00ff */
[----:B------:R-:W-:Y:S01]  /*7070*/  HMMA.16816.F32 R80, R12, R52, R28 ;  /* 0x000000340c50723c */ /* 0x000fe2000000181c */
[----:B------:R-:W4:Y:S01]  /*7080*/  LDSM.16.MT88.4 R52, [R7+0x800] ;  /* 0x000800000734783b */ /* 0x000f220000004200 */
[----:B--2---:R-:W-:Y:S01]  /*7090*/  LOP3.LUT R6, R8, UR14, R11, 0x96, !PT ;  /* 0x0000000e08067c12 */ /* 0x004fe2000f8e960b */
[----:B------:R-:W-:-:S05]  /*70a0*/  FFMA.FTZ R8, R25, UR5, -R5 ;  /* 0x0000000519087c23 */ /* 0x000fca0008010805 */
[----:B------:R-:W-:Y:S01]  /*70b0*/  HMMA.16816.F32 R20, R16, R66, RZ ;  /* 0x000000421014723c */ /* 0x000fe200000018ff */
[----:B------:R-:W-:Y:S01]  /*70c0*/  IMAD.WIDE.U32 R38, R6, -0x326172a9, RZ ;  /* 0xcd9e8d5706267825 */ /* 0x000fe200078e00ff */
[----:B------:R2:W-:Y:S01]  /*70d0*/  MUFU.EX2 R146, R8 ;  /* 0x0000000800927308 */ /* 0x0005e20000000800 */
[----:B------:R-:W-:-:S03]  /*70e0*/  LOP3.LUT R6, R112, UR15, R27, 0x96, !PT ;  /* 0x0000000f70067c12 */ /* 0x000fc6000f8e961b */
[----:B------:R-:W-:Y:S02]  /*70f0*/  LOP3.LUT R11, R26, UR13, R39, 0x96, !PT ;  /* 0x0000000d1a0b7c12 */ /* 0x000fe4000f8e9627 */
[----:B------:R-:W-:Y:S03]  /*7100*/  HMMA.16816.F32 R28, R16, R36, RZ ;  /* 0x00000024101c723c */ /* 0x000fe600000018ff */
[----:B------:R-:W-:-:S05]  /*7110*/  IMAD.WIDE.U32 R36, R11, -0x2daee0ad, RZ ;  /* 0xd2511f530b247825 */ /* 0x000fca00078e00ff */
[----:B-1----:R-:W-:Y:S01]  /*7120*/  HMMA.16816.F32 R224, R12, R42, R32 ;  /* 0x0000002a0ce0723c */ /* 0x002fe20000001820 */
[----:B------:R-:W1:Y:S01]  /*7130*/  LDSM.16.MT88.4 R32, [R24+0x13000] ;  /* 0x013000001820783b */ /* 0x000e620000004200 */
[----:B--2---:R-:W-:-:S04]  /*7140*/  FFMA.FTZ R8, R89, UR5, -R4 ;  /* 0x0000000559087c23 */ /* 0x004fc80008010804 */
[----:B------:R2:W4:Y:S02]  /*7150*/  MUFU.EX2 R93, R8 ;  /* 0x00000008005d7308 */ /* 0x0005240000000800 */
[----:B------:R-:W-:Y:S01]  /*7160*/  HMMA.16816.F32 R104, R12, R46, R20 ;  /* 0x0000002e0c68723c */ /* 0x000fe20000001814 */
[----:B------:R-:W1:Y:S07]  /*7170*/  LDSM.16.MT88.4 R44, [R24+0x11000] ;  /* 0x01100000182c783b */ /* 0x000e6e0000004200 */
[----:B---3--:R-:W-:Y:S01]  /*7180*/  HMMA.16816.F32 R20, R16, R48, RZ ;  /* 0x000000301014723c */ /* 0x008fe200000018ff */
[----:B--2---:R-:W-:-:S04]  /*7190*/  IMAD.WIDE.U32 R8, R6, -0x2daee0ad, RZ ;  /* 0xd2511f5306087825 */ /* 0x004fc800078e00ff */
[----:B------:R-:W-:-:S03]  /*71a0*/  FFMA.FTZ R6, R99, UR5, -R5 ;  /* 0x0000000563067c23 */ /* 0x000fc60008010805 */
[----:B------:R-:W-:Y:S01]  /*71b0*/  HMMA.16816.F32 R232, R12, R40, R28 ;  /* 0x000000280ce8723c */ /* 0x000fe2000000181c */
[----:B------:R-:W2:Y:S01]  /*71c0*/  LDSM.16.MT88.4 R40, [R24+0x15000] ;  /* 0x015000001828783b */ /* 0x000ea20000004200 */
[----:B------:R-:W-:Y:S01]  /*71d0*/  LOP3.LUT R8, R8, UR10, R37, 0x96, !PT ;  /* 0x0000000a08087c12 */ /* 0x000fe2000f8e9625 */
[----:B------:R3:W-:Y:S01]  /*71e0*/  MUFU.EX2 R162, R6 ;  /* 0x0000000600a27308 */ /* 0x0007e20000000800 */
[----:B------:R-:W-:Y:S01]  /*71f0*/  LOP3.LUT R25, R10, UR12, R9, 0x96, !PT ;  /* 0x0000000c0a197c12 */ /* 0x000fe2000f8e9609 */
[----:B------:R-:W-:Y:S01]  /*7200*/  FFMA.FTZ R9, R100, UR5, -R5 ;  /* 0x0000000564097c23 */ /* 0x000fe20008010805 */
[----:B------:R-:W-:Y:S01]  /*7210*/  FFMA.FTZ R10, R101, UR5, -R4 ;  /* 0x00000005650a7c23 */ /* 0x000fe20008010804 */
[----:B------:R-:W-:Y:S01]  /*7220*/  IMAD.WIDE.U32 R26, R8, -0x326172a9, RZ ;  /* 0xcd9e8d57081a7825 */ /* 0x000fe200078e00ff */
[----:B----4-:R-:W-:-:S04]  /*7230*/  F2FP.F16.F32.PACK_AB R8, R93, R228 ;  /* 0x000000e45d08723e */ /* 0x010fc800000000ff */
[----:B------:R-:W-:Y:S01]  /*7240*/  HMMA.16816.F32 R220, R12, R52, R20 ;  /* 0x000000340cdc723c */ /* 0x000fe20000001814 */
[----:B------:R-:W-:Y:S01]  /*7250*/  @!P6 HADD2 R101, -R190.H0_H0, -RZ.H0_H0 ;  /* 0xa00000ffbe65e230 */ /* 0x000fe20000000900 */
[----:B------:R-:W4:Y:S01]  /*7260*/  MUFU.EX2 R137, R9 ;  /* 0x0000000900897308 */ /* 0x000f220000000800 */
[C---:B------:R-:W-:Y:S01]  /*7270*/  PRMT R90, R26.reuse, 0x7772, RZ ;  /* 0x000077721a5a7816 */ /* 0x040fe200000000ff */
[----:B------:R-:W-:Y:S01]  /*7280*/  IMAD.WIDE.U32 R20, R25, -0x326172a9, RZ ;  /* 0xcd9e8d5719147825 */ /* 0x000fe200078e00ff */
[----:B------:R-:W-:-:S03]  /*7290*/  PRMT R91, R26, 0x7773, RZ ;  /* 0x000077731a5b7816 */ /* 0x000fc600000000ff */
[----:B------:R-:W-:Y:S01]  /*72a0*/  @!P4 HADD2 R100, -R198.H0_H0, -RZ.H0_H0 ;  /* 0xa00000ffc664c230 */ /* 0x000fe20000000900 */
[----:B------:R-:W-:Y:S01]  /*72b0*/  PRMT R89, R26, 0x7771, RZ ;  /* 0x000077711a597816 */ /* 0x000fe200000000ff */
[----:B------:R-:W-:Y:S01]  /*72c0*/  IMAD.MOV.U32 R25, RZ, RZ, R122 ;  /* 0x000000ffff197224 */ /* 0x000fe200078e007a */
[----:B------:R-:W-:Y:S01]  /*72d0*/  PRMT R173, R8, 0x7610, R173 ;  /* 0x0000761008ad7816 */ /* 0x000fe200000000ad */
[----:B------:R1:W2:Y:S01]  /*72e0*/  MUFU.EX2 R123, R10 ;  /* 0x0000000a007b7308 */ /* 0x0002a20000000800 */
[----:B---3--:R-:W-:Y:S01]  /*72f0*/  F2FP.F16.F32.PACK_AB R6, R146, R141 ;  /* 0x0000008d9206723e */ /* 0x008fe200000000ff */
[----:B------:R-:W-:Y:S01]  /*7300*/  HMMA.16816.F32 R28, R16, R50, RZ ;  /* 0x00000032101c723c */ /* 0x000fe200000018ff */
[----:B------:R-:W-:Y:S01]  /*7310*/  PRMT R172, R8, 0x7632, R172 ;  /* 0x0000763208ac7816 */ /* 0x000fe200000000ac */
[----:B------:R-:W-:Y:S01]  /*7320*/  LDSM.16.MT88.4 R48, [R24+0x13800] ;  /* 0x013800001830783b */ /* 0x000fe20000004200 */
[C---:B------:R-:W-:Y:S02]  /*7330*/  PRMT R174, R6.reuse, 0x7610, R174 ;  /* 0x0000761006ae7816 */ /* 0x040fe400000000ae */
[----:B------:R-:W-:Y:S01]  /*7340*/  PRMT R175, R6, 0x7632, R175 ;  /* 0x0000763206af7816 */ /* 0x000fe200000000af */
[----:B------:R-:W-:Y:S01]  /*7350*/  IMAD.MOV.U32 R6, RZ, RZ, R26 ;  /* 0x000000ffff067224 */ /* 0x000fe200078e001a */
[----:B----4-:R-:W-:-:S02]  /*7360*/  F2FP.F16.F32.PACK_AB R8, R137, R162 ;  /* 0x000000a28908723e */ /* 0x010fc400000000ff */
[----:B------:R-:W-:Y:S02]  /*7370*/  @!P6 PRMT R190, R101, 0x5410, RZ ;  /* 0x0000541065bee816 */ /* 0x000fe400000000ff */
[----:B------:R-:W-:Y:S02]  /*7380*/  LOP3.LUT R9, R6, 0xff, RZ, 0xc0, !PT ;  /* 0x000000ff06097812 */ /* 0x000fe400078ec0ff */
[----:B------:R-:W-:Y:S02]  /*7390*/  PRMT R6, R90, 0x5410, R91 ;  /* 0x000054105a067816 */ /* 0x000fe4000000005b */
[----:B-1----:R-:W-:Y:S02]  /*73a0*/  PRMT R10, R174, 0x5410, R175 ;  /* 0x00005410ae0a7816 */ /* 0x002fe400000000af */
[----:B------:R-:W-:Y:S02]  /*73b0*/  LOP3.LUT R11, R6, 0xff00ff, RZ, 0xc0, !PT ;  /* 0x00ff00ff060b7812 */ /* 0x000fe400078ec0ff */
[----:B------:R-:W-:Y:S01]  /*73c0*/  PRMT R6, R9, 0x5410, R89 ;  /* 0x0000541009067816 */ /* 0x000fe20000000059 */
[----:B------:R-:W-:Y:S01]  /*73d0*/  HMMA.16816.F32 R216, R12, R54, R28 ;  /* 0x000000360cd8723c */ /* 0x000fe2000000181c */
[----:B------:R-:W-:Y:S01]  /*73e0*/  PRMT R171, R8, 0x7610, R171 ;  /* 0x0000761008ab7816 */ /* 0x000fe200000000ab */
[----:B------:R-:W1:Y:S01]  /*73f0*/  LDSM.16.MT88.4 R28, [R24+0x17000] ;  /* 0x01700000181c783b */ /* 0x000e620000004200 */
[----:B------:R-:W-:-:S02]  /*7400*/  HSET2.LE.AND R11, R11, R0, PT ;  /* 0x000000000b0b7233 */ /* 0x000fc40003803000 */
[----:B------:R-:W-:Y:S01]  /*7410*/  HSET2.LE.AND R6, R6, R0, PT ;  /* 0x0000000006067233 */ /* 0x000fe20003803000 */
[----:B------:R-:W-:Y:S01]  /*7420*/  LDSM.16.MT88.4 R52, [R64+0x800] ;  /* 0x000800004034783b */ /* 0x000fe20000004200 */
[----:B------:R-:W-:Y:S02]  /*7430*/  PRMT R170, R8, 0x7632, R170 ;  /* 0x0000763208aa7816 */ /* 0x000fe400000000aa */
[----:B--2---:R-:W-:Y:S02]  /*7440*/  F2FP.F16.F32.PACK_AB R8, R123, R56 ;  /* 0x000000387b08723e */ /* 0x004fe400000000ff */
[----:B------:R-:W-:Y:S02]  /*7450*/  LOP3.LUT R10, R10, R6, RZ, 0xc0, !PT ;  /* 0x000000060a0a7212 */ /* 0x000fe400078ec0ff */
[----:B------:R-:W-:Y:S02]  /*7460*/  PRMT R6, R173, 0x5410, R172 ;  /* 0x00005410ad067816 */ /* 0x000fe400000000ac */
[----:B------:R-:W-:-:S02]  /*7470*/  PRMT R169, R8, 0x7610, R169 ;  /* 0x0000761008a97816 */ /* 0x000fc400000000a9 */
[----:B------:R-:W-:Y:S02]  /*7480*/  LOP3.LUT R11, R6, R11, RZ, 0xc0, !PT ;  /* 0x0000000b060b7212 */ /* 0x000fe400078ec0ff */
[----:B------:R-:W-:Y:S02]  /*7490*/  LOP3.LUT R6, R20, UR8, R27, 0x96, !PT ;  /* 0x0000000814067c12 */ /* 0x000fe4000f8e961b */
[----:B------:R-:W-:Y:S02]  /*74a0*/  PRMT R168, R8, 0x7632, R168 ;  /* 0x0000763208a87816 */ /* 0x000fe400000000a8 */
[C---:B------:R-:W-:Y:S02]  /*74b0*/  LOP3.LUT R9, R6.reuse, 0xffff, RZ, 0xc0, !PT ;  /* 0x0000ffff06097812 */ /* 0x040fe400078ec0ff */
[----:B------:R-:W-:Y:S02]  /*74c0*/  LOP3.LUT R66, R6, 0xff, RZ, 0xc0, !PT ;  /* 0x000000ff06427812 */ /* 0x000fe400078ec0ff */
[----:B------:R-:W-:-:S02]  /*74d0*/  SHF.R.U32.HI R229, RZ, 0x8, R9 ;  /* 0x00000008ffe57819 */ /* 0x000fc40000011609 */
[----:B------:R-:W-:Y:S02]  /*74e0*/  PRMT R20, R6, 0x7632, R20 ;  /* 0x0000763206147816 */ /* 0x000fe40000000014 */
[----:B------:R-:W-:Y:S02]  /*74f0*/  SHF.R.U32.HI R67, RZ, 0x18, R6 ;  /* 0x00000018ff437819 */ /* 0x000fe40000011606 */
[----:B------:R-:W-:Y:S02]  /*7500*/  PRMT R6, R66, 0x5410, R229 ;  /* 0x0000541042067816 */ /* 0x000fe400000000e5 */
[----:B------:R-:W-:Y:S01]  /*7510*/  LOP3.LUT R65, R20, 0xff, RZ, 0xc0, !PT ;  /* 0x000000ff14417812 */ /* 0x000fe200078ec0ff */
[----:B------:R-:W-:Y:S01]  /*7520*/  FFMA.FTZ R20, R92, UR5, -R4 ;  /* 0x000000055c147c23 */ /* 0x000fe20008010804 */
[----:B------:R-:W-:Y:S02]  /*7530*/  PRMT R8, R171, 0x5410, R170 ;  /* 0x00005410ab087816 */ /* 0x000fe400000000aa */
[----:B------:R-:W-:Y:S01]  /*7540*/  HSET2.LE.AND R6, R6, R0, PT ;  /* 0x0000000006067233 */ /* 0x000fe20003803000 */
[----:B------:R2:W-:Y:S01]  /*7550*/  MUFU.EX2 R140, R20 ;  /* 0x00000014008c7308 */ /* 0x0005e20000000800 */
[----:B------:R-:W-:-:S02]  /*7560*/  PRMT R9, R65, 0x5410, R67 ;  /* 0x0000541041097816 */ /* 0x000fc40000000043 */
[----:B------:R-:W-:Y:S02]  /*7570*/  ISETP.LE.U32.AND P6, PT, R148, UR4, PT ;  /* 0x0000000494007c0c */ /* 0x000fe4000bfc3070 */
[----:B------:R-:W-:Y:S02]  /*7580*/  LOP3.LUT R8, R8, R6, RZ, 0xc0, !PT ;  /* 0x0000000608087212 */ /* 0x000fe400078ec0ff */
[----:B------:R-:W-:Y:S02]  /*7590*/  HSET2.LE.AND R9, R9, R0, PT ;  /* 0x0000000009097233 */ /* 0x000fe40003803000 */
[----:B------:R-:W-:Y:S02]  /*75a0*/  PRMT R6, R169, 0x5410, R168 ;  /* 0x00005410a9067816 */ /* 0x000fe400000000a8 */
[----:B------:R-:W-:Y:S02]  /*75b0*/  @!P4 PRMT R198, R100, 0x5410, RZ ;  /* 0x0000541064c6c816 */ /* 0x000fe400000000ff */
[----:B------:R-:W-:Y:S01]  /*75c0*/  LOP3.LUT R9, R6, R9, RZ, 0xc0, !PT ;  /* 0x0000000906097212 */ /* 0x000fe200078ec0ff */
[----:B------:R-:W-:Y:S01]  /*75d0*/  FFMA.FTZ R6, R94, UR5, -R4 ;  /* 0x000000055e067c23 */ /* 0x000fe20008010804 */
[----:B------:R-:W-:Y:S01]  /*75e0*/  IMAD.MOV.U32 R94, RZ, RZ, R56 ;  /* 0x000000ffff5e7224 */ /* 0x000fe200078e0038 */
[----:B------:R-:W-:Y:S01]  /*75f0*/  ISETP.GT.U32.AND P4, PT, R165, UR4, PT ;  /* 0x00000004a5007c0c */ /* 0x000fe2000bf84070 */
[----:B--2---:R-:W-:Y:S01]  /*7600*/  FFMA.FTZ R20, R98, UR5, -R5 ;  /* 0x0000000562147c23 */ /* 0x004fe20008010805 */
[----:B------:R2:W-:Y:S01]  /*7610*/  MUFU.EX2 R122, R6 ;  /* 0x00000006007a7308 */ /* 0x0005e20000000800 */
[----:B------:R-:W-:Y:S01]  /*7620*/  ISETP.GT.U32.AND P1, PT, R89, UR4, PT ;  /* 0x0000000459007c0c */ /* 0x000fe2000bf24070 */
[C---:B------:R-:W-:Y:S06]  /*7630*/  HMMA.16816.F32 R56, R8.reuse, R32, R68 ;  /* 0x000000200838723c */ /* 0x040fec0000001844 */
[----:B------:R-:W-:Y:S02]  /*7640*/  MUFU.EX2 R206, R20 ;  /* 0x0000001400ce7308 */ /* 0x000fe40000000800 */
[----:B------:R-:W-:Y:S01]  /*7650*/  HMMA.16816.F32 R32, R8, R34, R60 ;  /* 0x000000220820723c */ /* 0x000fe2000000183c */
[----:B------:R-:W-:Y:S01]  /*7660*/  LDSM.16.MT88.4 R60, [R88+0x12000] ;  /* 0x01200000583c783b */ /* 0x000fe20000004200 */
[----:B------:R-:W-:-:S02]  /*7670*/  @P4 HADD2 R167, -R193.H0_H0, -RZ.H0_H0 ;  /* 0xa00000ffc1a74230 */ /* 0x000fc40000000900 */
[----:B------:R-:W-:Y:S02]  /*7680*/  @P1 HADD2 R250, -R175.H0_H0, -RZ.H0_H0 ;  /* 0xa00000ffaffa1230 */ /* 0x000fe40000000900 */
[----:B--2---:R-:W-:Y:S02]  /*7690*/  FFMA.FTZ R6, R95, UR5, -R4 ;  /* 0x000000055f067c23 */ /* 0x004fe40008010804 */
[----:B------:R-:W-:Y:S01]  /*76a0*/  HMMA.16816.F32 R156, R8, R44, R156 ;  /* 0x0000002c089c723c */ /* 0x000fe2000000189c */
[----:B------:R-:W-:Y:S01]  /*76b0*/  @P4 PRMT R193, R167, 0x5410, RZ ;  /* 0x00005410a7c14816 */ /* 0x000fe200000000ff */
[----:B------:R2:W3:Y:S01]  /*76c0*/  MUFU.EX2 R92, R6 ;  /* 0x00000006005c7308 */ /* 0x0004e20000000800 */
[----:B------:R-:W-:Y:S02]  /*76d0*/  ISETP.LE.U32.AND P4, PT, R116, UR4, PT ;  /* 0x0000000474007c0c */ /* 0x000fe4000bf83070 */
[----:B------:R-:W-:-:S03]  /*76e0*/  @P1 PRMT R175, R250, 0x5410, RZ ;  /* 0x00005410faaf1816 */ /* 0x000fc600000000ff */
[C---:B------:R-:W-:Y:S08]  /*76f0*/  HMMA.16816.F32 R44, R8.reuse, R46, R76 ;  /* 0x0000002e082c723c */ /* 0x040ff0000000184c */
[----:B------:R-:W-:Y:S01]  /*7700*/  HMMA.16816.F32 R76, R8, R40, R80 ;  /* 0x00000028084c723c */ /* 0x000fe20000001850 */
[----:B------:R-:W-:Y:S01]  /*7710*/  LDSM.16.MT88.4 R80, [R24+0x15800] ;  /* 0x015800001850783b */ /* 0x000fe20000004200 */
[----:B------:R-:W-:-:S02]  /*7720*/  @!P4 HADD2 R239, -R189.H0_H0, -RZ.H0_H0 ;  /* 0xa00000ffbdefc230 */ /* 0x000fc40000000900 */
[----:B--2---:R-:W-:-:S03]  /*7730*/  FFMA.FTZ R6, R96, UR5, -R5 ;  /* 0x0000000560067c23 */ /* 0x004fc60008010805 */
[----:B------:R-:W-:Y:S01]  /*7740*/  @!P4 PRMT R189, R239, 0x5410, RZ ;  /* 0x00005410efbdc816 */ /* 0x000fe200000000ff */
[----:B------:R2:W-:Y:S01]  /*7750*/  MUFU.EX2 R95, R6 ;  /* 0x00000006005f7308 */ /* 0x0005e20000000800 */
[----:B------:R-:W-:Y:S01]  /*7760*/  HMMA.16816.F32 R84, R8, R42, R84 ;  /* 0x0000002a0854723c */ /* 0x000fe20000001854 */
[----:B------:R-:W-:Y:S01]  /*7770*/  LDSM.16.MT88.4 R40, [R88+0x12800] ;  /* 0x012800005828783b */ /* 0x000fe20000004200 */
[----:B------:R-:W-:-:S06]  /*7780*/  ISETP.GT.U32.AND P4, PT, R164, UR4, PT ;  /* 0x00000004a4007c0c */ /* 0x000fcc000bf84070 */
[C---:B-1----:R-:W-:Y:S07]  /*7790*/  HMMA.16816.F32 R108, R8.reuse, R28, R108 ;  /* 0x0000001c086c723c */ /* 0x042fee000000186c */
[----:B------:R-:W-:Y:S02]  /*77a0*/  @P4 HADD2 R242, -R184.H0_H0, -RZ.H0_H0 ;  /* 0xa00000ffb8f24230 */ /* 0x000fe40000000900 */
[--C-:B--2---:R-:W-:Y:S01]  /*77b0*/  FFMA.FTZ R6, R97, UR5, -R5.reuse ;  /* 0x0000000561067c23 */ /* 0x104fe20008010805 */
[----:B------:R-:W-:Y:S01]  /*77c0*/  FFMA.FTZ R5, R102, UR5, -R5 ;  /* 0x0000000566057c23 */ /* 0x000fe20008010805 */
[----:B------:R-:W-:Y:S01]  /*77d0*/  HMMA.16816.F32 R68, R8, R30, R104 ;  /* 0x0000001e0844723c */ /* 0x000fe20000001868 */
[----:B------:R-:W-:Y:S01]  /*77e0*/  IMAD.MOV.U32 R104, RZ, RZ, R129 ;  /* 0x000000ffff687224 */ /* 0x000fe200078e0081 */
[----:B------:R1:W-:Y:S01]  /*77f0*/  MUFU.EX2 R99, R6 ;  /* 0x0000000600637308 */ /* 0x0003e20000000800 */
[----:B------:R-:W-:-:S02]  /*7800*/  IMAD.MOV.U32 R107, RZ, RZ, R161 ;  /* 0x000000ffff6b7224 */ /* 0x000fc400078e00a1 */
[----:B------:R-:W-:Y:S02]  /*7810*/  @!P6 HADD2 R102, -R195.H0_H0, -RZ.H0_H0 ;  /* 0xa00000ffc366e230 */ /* 0x000fe40000000900 */
[----:B------:R-:W-:Y:S01]  /*7820*/  IMAD.MOV.U32 R105, RZ, RZ, R160 ;  /* 0x000000ffff697224 */ /* 0x000fe200078e00a0 */
[----:B------:R-:W-:Y:S01]  /*7830*/  @P4 PRMT R184, R242, 0x5410, RZ ;  /* 0x00005410f2b84816 */ /* 0x000fe200000000ff */
[----:B---3--:R-:W-:Y:S01]  /*7840*/  IMAD.MOV.U32 R106, RZ, RZ, R92 ;  /* 0x000000ffff6a7224 */ /* 0x008fe200078e005c */
[----:B------:R-:W-:Y:S01]  /*7850*/  ISETP.GT.U32.AND P4, PT, R90, UR4, PT ;  /* 0x000000045a007c0c */ /* 0x000fe2000bf84070 */
[----:B------:R2:W3:Y:S01]  /*7860*/  MUFU.EX2 R208, R5 ;  /* 0x0000000500d07308 */ /* 0x0004e20000000800 */
[----:B------:R-:W-:Y:S02]  /*7870*/  @!P6 PRMT R195, R102, 0x5410, RZ ;  /* 0x0000541066c3e816 */ /* 0x000fe400000000ff */
[----:B-1----:R-:W-:-:S09]  /*7880*/  LOP3.LUT R6, R38, UR11, R21, 0x96, !PT ;  /* 0x0000000b26067c12 */ /* 0x002fd2000f8e9615 */
[----:B------:R-:W-:Y:S02]  /*7890*/  @P4 HADD2 R249, -R173.H0_H0, -RZ.H0_H0 ;  /* 0xa00000ffadf94230 */ /* 0x000fe40000000900 */
[----:B------:R-:W-:-:S03]  /*78a0*/  IMAD.WIDE.U32 R20, R6, -0x2daee0ad, RZ ;  /* 0xd2511f5306147825 */ /* 0x000fc600078e00ff */
[----:B------:R-:W-:Y:S01]  /*78b0*/  @P4 PRMT R173, R249, 0x5410, RZ ;  /* 0x00005410f9ad4816 */ /* 0x000fe200000000ff */
[----:B--2---:R-:W-:Y:S01]  /*78c0*/  FFMA.FTZ R5, R103, UR5, -R4 ;  /* 0x0000000567057c23 */ /* 0x004fe20008010804 */
[----:B---3--:R-:W-:Y:S01]  /*78d0*/  F2FP.F16.F32.PACK_AB R23, R208, R206 ;  /* 0x000000ced017723e */ /* 0x008fe200000000ff */
[----:B------:R-:W-:Y:S01]  /*78e0*/  @P3 HADD2 R103, -R194.H0_H0, -RZ.H0_H0 ;  /* 0xa00000ffc2673230 */ /* 0x000fe20000000900 */
[----:B------:R-:W-:Y:S01]  /*78f0*/  LOP3.LUT R4, R36, UR6, R21, 0x96, !PT ;  /* 0x0000000624047c12 */ /* 0x000fe2000f8e9615 */
[----:B------:R1:W2:Y:S01]  /*7900*/  MUFU.EX2 R205, R5 ;  /* 0x0000000500cd7308 */ /* 0x0002a20000000800 */
[----:B------:R-:W3:Y:S01]  /*7910*/  LDSM.16.MT88.4 R36, [R64] ;  /* 0x000000004024783b */ /* 0x000ee20000004200 */
[C---:B------:R-:W-:Y:S02]  /*7920*/  PRMT R211, R20.reuse, 0x7772, RZ ;  /* 0x0000777214d37816 */ /* 0x040fe400000000ff */
[----:B------:R-:W-:Y:S02]  /*7930*/  PRMT R214, R20, 0x7773, RZ ;  /* 0x0000777314d67816 */ /* 0x000fe400000000ff */
[----:B------:R-:W-:-:S02]  /*7940*/  LOP3.LUT R207, R4, 0xff, RZ, 0xc0, !PT ;  /* 0x000000ff04cf7812 */ /* 0x000fc400078ec0ff */
[C---:B------:R-:W-:Y:S02]  /*7950*/  LOP3.LUT R6, R4.reuse, 0xffff, RZ, 0xc0, !PT ;  /* 0x0000ffff04067812 */ /* 0x040fe400078ec0ff */
[----:B------:R-:W-:Y:S02]  /*7960*/  PRMT R21, R4, 0x7632, R21 ;  /* 0x0000763204157816 */ /* 0x000fe40000000015 */
[----:B------:R-:W-:Y:S02]  /*7970*/  SHF.R.U32.HI R209, RZ, 0x18, R4 ;  /* 0x00000018ffd17819 */ /* 0x000fe40000011604 */
[----:B------:R-:W-:Y:S02]  /*7980*/  PRMT R4, R211, 0x5410, R214 ;  /* 0x00005410d3047816 */ /* 0x000fe400000000d6 */
[----:B------:R-:W-:Y:S01]  /*7990*/  LOP3.LUT R204, R21, 0xff, RZ, 0xc0, !PT ;  /* 0x000000ff15cc7812 */ /* 0x000fe200078ec0ff */
[----:B-1----:R-:W-:Y:S01]  /*79a0*/  IMAD.MOV.U32 R5, RZ, RZ, R20 ;  /* 0x000000ffff057224 */ /* 0x002fe200078e0014 */
[----:B------:R-:W-:-:S02]  /*79b0*/  PRMT R210, R20, 0x7771, RZ ;  /* 0x0000777114d27816 */ /* 0x000fc400000000ff */
[----:B------:R-:W-:Y:S02]  /*79c0*/  LOP3.LUT R21, R4, 0xff00ff, RZ, 0xc0, !PT ;  /* 0x00ff00ff04157812 */ /* 0x000fe400078ec0ff */
[----:B------:R-:W-:Y:S02]  /*79d0*/  LOP3.LUT R5, R5, 0xff, RZ, 0xc0, !PT ;  /* 0x000000ff05057812 */ /* 0x000fe400078ec0ff */
[----:B------:R-:W-:Y:S02]  /*79e0*/  SHF.R.U32.HI R215, RZ, 0x8, R6 ;  /* 0x00000008ffd77819 */ /* 0x000fe40000011606 */
[----:B------:R-:W-:Y:S02]  /*79f0*/  PRMT R4, R5, 0x5410, R210 ;  /* 0x0000541005047816 */ /* 0x000fe400000000d2 */
[----:B------:R-:W-:Y:S02]  /*7a00*/  HSET2.LE.AND R5, R21, R0, PT ;  /* 0x0000000015057233 */ /* 0x000fe40003803000 */
[----:B------:R-:W-:-:S02]  /*7a10*/  F2FP.F16.F32.PACK_AB R21, R99, R95 ;  /* 0x0000005f6315723e */ /* 0x000fc400000000ff */
[----:B------:R-:W-:Y:S02]  /*7a20*/  PRMT R135, R23, 0x7610, R135 ;  /* 0x0000761017877816 */ /* 0x000fe40000000087 */
[C---:B------:R-:W-:Y:S02]  /*7a30*/  PRMT R127, R21.reuse, 0x7610, R127 ;  /* 0x00007610157f7816 */ /* 0x040fe4000000007f */
[----:B------:R-:W-:Y:S02]  /*7a40*/  PRMT R126, R21, 0x7632, R126 ;  /* 0x00007632157e7816 */ /* 0x000fe4000000007e */
[----:B--2---:R-:W-:Y:S01]  /*7a50*/  F2FP.F16.F32.PACK_AB R21, R205, R92 ;  /* 0x0000005ccd15723e */ /* 0x004fe200000000ff */
[----:B------:R-:W-:Y:S01]  /*7a60*/  IMAD.MOV.U32 R92, RZ, RZ, R137 ;  /* 0x000000ffff5c7224 */ /* 0x000fe200078e0089 */
[----:B------:R-:W-:Y:S01]  /*7a70*/  PRMT R134, R23, 0x7632, R134 ;  /* 0x0000763217867816 */ /* 0x000fe20000000086 */
[----:B---3--:R-:W-:Y:S01]  /*7a80*/  HMMA.16816.F32 R28, R16, R38, RZ ;  /* 0x00000026101c723c */ /* 0x008fe200000018ff */
[----:B------:R-:W-:Y:S01]  /*7a90*/  HSET2.LE.AND R4, R4, R0, PT ;  /* 0x0000000004047233 */ /* 0x000fe20003803000 */
[----:B------:R-:W-:Y:S01]  /*7aa0*/  IMAD.MOV.U32 R23, RZ, RZ, R136 ;  /* 0x000000ffff177224 */ /* 0x000fe200078e0088 */
[----:B------:R-:W-:-:S02]  /*7ab0*/  PRMT R133, R21, 0x7610, R133 ;  /* 0x0000761015857816 */ /* 0x000fc40000000085 */
[----:B------:R-:W-:Y:S02]  /*7ac0*/  PRMT R132, R21, 0x7632, R132 ;  /* 0x0000763215847816 */ /* 0x000fe40000000084 */
[----:B------:R-:W-:Y:S02]  /*7ad0*/  PRMT R6, R207, 0x5410, R215 ;  /* 0x00005410cf067816 */ /* 0x000fe400000000d7 */
[----:B------:R-:W-:Y:S02]  /*7ae0*/  PRMT R21, R135, 0x5410, R134 ;  /* 0x0000541087157816 */ /* 0x000fe40000000086 */
[----:B------:R-:W-:Y:S02]  /*7af0*/  PRMT R22, R204, 0x5410, R209 ;  /* 0x00005410cc167816 */ /* 0x000fe400000000d1 */
[----:B------:R-:W-:Y:S02]  /*7b00*/  LOP3.LUT R130, R21, R4, RZ, 0xc0, !PT ;  /* 0x0000000415827212 */ /* 0x000fe400078ec0ff */
[----:B------:R-:W-:-:S02]  /*7b10*/  HSET2.LE.AND R6, R6, R0, PT ;  /* 0x0000000006067233 */ /* 0x000fc40003803000 */
[----:B------:R-:W-:Y:S02]  /*7b20*/  PRMT R4, R133, 0x5410, R132 ;  /* 0x0000541085047816 */ /* 0x000fe40000000084 */
[----:B------:R-:W-:Y:S01]  /*7b30*/  HSET2.LE.AND R0, R22, R0, PT ;  /* 0x0000000016007233 */ /* 0x000fe20003803000 */
[----:B------:R-:W-:Y:S01]  /*7b40*/  HMMA.16816.F32 R180, R12, R54, R28 ;  /* 0x000000360cb4723c */ /* 0x000fe2000000181c */
[----:B------:R-:W-:Y:S02]  /*7b50*/  F2FP.F16.F32.PACK_AB R22, R122, R140 ;  /* 0x0000008c7a16723e */ /* 0x000fe400000000ff */
[----:B------:R-:W-:Y:S01]  /*7b60*/  LOP3.LUT R131, R4, R5, RZ, 0xc0, !PT ;  /* 0x0000000504837212 */ /* 0x000fe200078ec0ff */
[----:B------:R-:W-:Y:S01]  /*7b70*/  IMAD.MOV.U32 R5, RZ, RZ, R128 ;  /* 0x000000ffff057224 */ /* 0x000fe200078e0080 */
[----:B------:R-:W-:Y:S02]  /*7b80*/  PRMT R4, R127, 0x5410, R126 ;  /* 0x000054107f047816 */ /* 0x000fe4000000007e */
[C---:B------:R-:W-:Y:S01]  /*7b90*/  PRMT R125, R22.reuse, 0x7610, R125 ;  /* 0x00007610167d7816 */ /* 0x040fe2000000007d */
[----:B------:R-:W-:Y:S01]  /*7ba0*/  HMMA.16816.F32 R28, R16, R62, RZ ;  /* 0x0000003e101c723c */ /* 0x000fe200000018ff */
[----:B------:R-:W-:Y:S01]  /*7bb0*/  PRMT R124, R22, 0x7632, R124 ;  /* 0x00007632167c7816 */ /* 0x000fe2000000007c */
[----:B------:R-:W-:Y:S01]  /*7bc0*/  IMAD.MOV.U32 R22, RZ, RZ, R93 ;  /* 0x000000ffff167224 */ /* 0x000fe200078e005d */
[----:B------:R-:W-:Y:S01]  /*7bd0*/  LOP3.LUT R128, R4, R6, RZ, 0xc0, !PT ;  /* 0x0000000604807212 */ /* 0x000fe200078ec0ff */
[----:B------:R-:W-:Y:S01]  /*7be0*/  IMAD.MOV.U32 R6, RZ, RZ, R162 ;  /* 0x000000ffff067224 */ /* 0x000fe200078e00a2 */
[----:B------:R-:W-:Y:S01]  /*7bf0*/  PRMT R4, R125, 0x5410, R124 ;  /* 0x000054107d047816 */ /* 0x000fe2000000007c */
[----:B------:R-:W-:Y:S01]  /*7c00*/  IMAD.MOV.U32 R93, RZ, RZ, R138 ;  /* 0x000000ffff5d7224 */ /* 0x000fe200078e008a */
[----:B------:R-:W-:-:S02]  /*7c10*/  @P3 PRMT R194, R103, 0x5410, RZ ;  /* 0x0000541067c23816 */ /* 0x000fc400000000ff */
[----:B------:R-:W-:Y:S01]  /*7c20*/  LOP3.LUT R129, R4, R0, RZ, 0xc0, !PT ;  /* 0x0000000004817212 */ /* 0x000fe200078ec0ff */
[----:B------:R-:W-:Y:S01]  /*7c30*/  IMAD.MOV.U32 R4, RZ, RZ, R115 ;  /* 0x000000ffff047224 */ /* 0x000fe200078e0073 */
[----:B------:R-:W-:Y:S01]  /*7c40*/  ISETP.LE.U32.AND P3, PT, R118, UR4, PT ;  /* 0x0000000476007c0c */ /* 0x000fe2000bf63070 */
[----:B------:R1:W-:Y:S01]  /*7c50*/  LDSM.16.MT88.4 R112, [R24+0x17800] ;  /* 0x017800001870783b */ /* 0x0003e20000004200 */
[----:B------:R-:W-:Y:S01]  /*7c60*/  IMAD.MOV.U32 R0, RZ, RZ, R147 ;  /* 0x000000ffff007224 */ /* 0x000fe200078e0093 */
[----:B------:R-:W-:Y:S02]  /*7c70*/  ISETP.LE.U32.AND P1, PT, R204, UR4, PT ;  /* 0x00000004cc007c0c */ /* 0x000fe4000bf23070 */
[----:B------:R-:W-:Y:S01]  /*7c80*/  HMMA.16816.F32 R156, R128, R152, R156 ;  /* 0x00000098809c723c */ /* 0x000fe2000000189c */
[----:B------:R-:W-:-:S07]  /*7c90*/  ISETP.GT.U32.AND P4, PT, R210, UR4, PT ;  /* 0x00000004d2007c0c */ /* 0x000fce000bf84070 */
[----:B------:R-:W-:Y:S01]  /*7ca0*/  HMMA.16816.F32 R152, R128, R154, R44 ;  /* 0x0000009a8098723c */ /* 0x000fe2000000182c */
[----:B------:R-:W-:Y:S02]  /*7cb0*/  @!P3 HADD2 R238, -R188.H0_H0, -RZ.H0_H0 ;  /* 0xa00000ffbceeb230 */ /* 0x000fe40000000900 */
[----:B------:R-:W-:-:S03]  /*7cc0*/  @!P1 HADD2 R252, -R125.H0_H0, -RZ.H0_H0 ;  /* 0xa00000ff7dfc9230 */ /* 0x000fc60000000900 */
[----:B------:R-:W-:Y:S02]  /*7cd0*/  @!P3 PRMT R188, R238, 0x5410, RZ ;  /* 0x00005410eebcb816 */ /* 0x000fe400000000ff */
[----:B------:R-:W-:Y:S01]  /*7ce0*/  HMMA.16816.F32 R44, R128, R48, R56 ;  /* 0x00000030802c723c */ /* 0x000fe20000001838 */
[----:B------:R-:W2:Y:S01]  /*7cf0*/  LDSM.16.MT88.4 R56, [R7+0x2000] ;  /* 0x002000000738783b */ /* 0x000ea20000004200 */
[----:B-1----:R-:W-:-:S06]  /*7d00*/  IMAD.MOV.U32 R24, RZ, RZ, R146 ;  /* 0x000000ffff187224 */ /* 0x002fcc00078e0092 */
[----:B------:R-:W-:Y:S08]  /*7d10*/  HMMA.16816.F32 R48, R128, R50, R32 ;  /* 0x000000328030723c */ /* 0x000ff00000001820 */
[C---:B------:R-:W-:Y:S08]  /*7d20*/  HMMA.16816.F32 R32, R16.reuse, R36, RZ ;  /* 0x000000241020723c */ /* 0x040ff000000018ff */
[----:B------:R-:W-:Y:S01]  /*7d30*/  HMMA.16816.F32 R36, R16, R60, RZ ;  /* 0x0000003c1024723c */ /* 0x000fe200000018ff */
[----:B------:R-:W-:Y:S07]  /*7d40*/  LDSM.16.MT88.4 R60, [R88+0x14000] ;  /* 0x01400000583c783b */ /* 0x000fee0000004200 */
[C---:B------:R-:W-:Y:S08]  /*7d50*/  HMMA.16816.F32 R160, R12.reuse, R42, R28 ;  /* 0x0000002a0ca0723c */ /* 0x040ff0000000181c */
[C---:B------:R-:W-:Y:S01]  /*7d60*/  HMMA.16816.F32 R200, R12.reuse, R52, R32 ;  /* 0x000000340cc8723c */ /* 0x040fe20000001820 */
[----:B------:R-:W-:Y:S07]  /*7d70*/  LDSM.16.MT88.4 R52, [R64+0x2800] ;  /* 0x002800004034783b */ /* 0x000fee0000004200 */
[----:B------:R-:W-:Y:S01]  /*7d80*/  HMMA.16816.F32 R176, R12, R40, R36 ;  /* 0x000000280cb0723c */ /* 0x000fe20000001824 */
[----:B------:R-:W1:Y:S04]  /*7d90*/  LDSM.16.MT88.4 R36, [R7+0x2800] ;  /* 0x002800000724783b */ /* 0x000e680000004200 */
[----:B------:R-:W3:Y:S03]  /*7da0*/  LDSM.16.MT88.4 R40, [R64+0x2000] ;  /* 0x002000004028783b */ /* 0x000ee60000004200 */
[C---:B--2---:R-:W-:Y:S08]  /*7db0*/  HMMA.16816.F32 R32, R16.reuse, R56, RZ ;  /* 0x000000381020723c */ /* 0x044ff000000018ff */
[----:B------:R-:W-:Y:S01]  /*7dc0*/  HMMA.16816.F32 R28, R16, R58, RZ ;  /* 0x0000003a101c723c */ /* 0x000fe200000018ff */
[----:B------:R-:W2:Y:S07]  /*7dd0*/  LDSM.16.MT88.4 R56, [R88+0x14800] ;  /* 0x014800005838783b */ /* 0x000eae0000004200 */
[C---:B------:R-:W-:Y:S08]  /*7de0*/  HMMA.16816.F32 R76, R128.reuse, R80, R76 ;  /* 0x00000050804c723c */ /* 0x040ff0000000184c */
[----:B------:R-:W-:Y:S01]  /*7df0*/  HMMA.16816.F32 R80, R128, R82, R84 ;  /* 0x000000528050723c */ /* 0x000fe20000001854 */
[----:B------:R-:W-:-:S02]  /*7e00*/  IMAD.MOV.U32 R85, RZ, RZ, R139 ;  /* 0x000000ffff557224 */ /* 0x000fc400078e008b */
[----:B------:R-:W-:Y:S02]  /*7e10*/  IMAD.MOV.U32 R84, RZ, RZ, R99 ;  /* 0x000000ffff547224 */ /* 0x000fe400078e0063 */
[----:B------:R-:W-:Y:S02]  /*7e20*/  IMAD.MOV.U32 R87, RZ, RZ, R145 ;  /* 0x000000ffff577224 */ /* 0x000fe400078e0091 */
[----:B------:R-:W-:Y:S01]  /*7e30*/  IMAD.MOV.U32 R86, RZ, RZ, R144 ;  /* 0x000000ffff567224 */ /* 0x000fe200078e0090 */
[----:B------:R-:W-:Y:S01]  /*7e40*/  HMMA.16816.F32 R108, R128, R112, R108 ;  /* 0x00000070806c723c */ /* 0x000fe2000000186c */
[----:B------:R-:W-:-:S07]  /*7e50*/  MOV R148, R84 ;  /* 0x0000005400947202 */ /* 0x000fce0000000f00 */
[C---:B-1----:R-:W-:Y:S08]  /*7e60*/  HMMA.16816.F32 R136, R12.reuse, R38, R28 ;  /* 0x000000260c88723c */ /* 0x042ff0000000181c */
[----:B------:R-:W-:Y:S08]  /*7e70*/  HMMA.16816.F32 R96, R12, R36, R32 ;  /* 0x000000240c60723c */ /* 0x000ff00000001820 */
[----:B------:R-:W-:Y:S01]  /*7e80*/  HMMA.16816.F32 R28, R16, R60, RZ ;  /* 0x0000003c101c723c */ /* 0x000fe200000018ff */
[----:B------:R-:W-:-:S02]  /*7e90*/  IMAD.MOV.U32 R60, RZ, RZ, R123 ;  /* 0x000000ffff3c7224 */ /* 0x000fc400078e007b */
[----:B------:R-:W-:-:S05]  /*7ea0*/  IMAD.MOV.U32 R61, RZ, RZ, R122 ;  /* 0x000000ffff3d7224 */ /* 0x000fca00078e007a */
[----:B---3--:R-:W-:Y:S01]  /*7eb0*/  HMMA.16816.F32 R32, R16, R42, RZ ;  /* 0x0000002a1020723c */ /* 0x008fe200000018ff */
[----:B------:R-:W-:Y:S02]  /*7ec0*/  IMAD.MOV.U32 R43, RZ, RZ, R141 ;  /* 0x000000ffff2b7224 */ /* 0x000fe400078e008d */
[----:B------:R-:W-:-:S05]  /*7ed0*/  IMAD.MOV.U32 R42, RZ, RZ, R140 ;  /* 0x000000ffff2a7224 */ /* 0x000fca00078e008c */
[----:B------:R-:W-:Y:S01]  /*7ee0*/  HMMA.16816.F32 R36, R16, R40, RZ ;  /* 0x000000281024723c */ /* 0x000fe200000018ff */
[----:B------:R-:W-:Y:S02]  /*7ef0*/  IMAD.MOV.U32 R40, RZ, RZ, R143 ;  /* 0x000000ffff287224 */ /* 0x000fe400078e008f */
[----:B------:R-:W-:-:S05]  /*7f00*/  IMAD.MOV.U32 R41, RZ, RZ, R142 ;  /* 0x000000ffff297224 */ /* 0x000fca00078e008e */
[----:B------:R-:W-:Y:S08]  /*7f10*/  HMMA.16816.F32 R112, R128, R114, R68 ;  /* 0x000000728070723c */ /* 0x000ff00000001844 */
[----:B--2---:R-:W-:Y:S01]  /*7f20*/  HMMA.16816.F32 R140, R12, R56, R28 ;  /* 0x000000380c8c723c */ /* 0x004fe2000000181c */
[----:B------:R-:W-:Y:S02]  /*7f30*/  IMAD.MOV.U32 R57, RZ, RZ, R60 ;  /* 0x000000ffff397224 */ /* 0x000fe400078e003c */
[----:B------:R-:W-:-:S05]  /*7f40*/  IMAD.MOV.U32 R60, RZ, RZ, R106 ;  /* 0x000000ffff3c7224 */ /* 0x000fca00078e006a */
[----:B------:R-:W-:Y:S01]  /*7f50*/  HMMA.16816.F32 R68, R12, R54, R32 ;  /* 0x000000360c44723c */ /* 0x000fe20000001820 */
[----:B------:R-:W1:Y:S01]  /*7f60*/  LDSM.16.MT88.4 R32, [R7+0x4000] ;  /* 0x004000000720783b */ /* 0x000e620000004200 */
[----:B------:R-:W-:Y:S02]  /*7f70*/  IMAD.MOV.U32 R55, RZ, RZ, R42 ;  /* 0x000000ffff377224 */ /* 0x000fe400078e002a */
[----:B------:R-:W-:Y:S02]  /*7f80*/  IMAD.MOV.U32 R42, RZ, RZ, R6 ;  /* 0x000000ffff2a7224 */ /* 0x000fe400078e0006 */
[----:B------:R-:W-:Y:S01]  /*7f90*/  IMAD.MOV.U32 R6, RZ, RZ, R5 ;  /* 0x000000ffff067224 */ /* 0x000fe200078e0005 */
[----:B------:R-:W-:Y:S01]  /*7fa0*/  PRMT R5, R26, 0x7770, RZ ;  /* 0x000077701a057816 */ /* 0x000fe200000000ff */
[----:B------:R-:W-:Y:S01]  /*7fb0*/  HMMA.16816.F32 R28, R16, R62, RZ ;  /* 0x0000003e101c723c */ /* 0x000fe200000018ff */
[----:B------:R-:W-:Y:S02]  /*7fc0*/  IMAD.MOV.U32 R54, RZ, RZ, R61 ;  /* 0x000000ffff367224 */ /* 0x000fe400078e003d */
[----:B------:R-:W-:Y:S01]  /*7fd0*/  IMAD.MOV.U32 R61, RZ, RZ, R107 ;  /* 0x000000ffff3d7224 */ /* 0x000fe200078e006b */
[----:B------:R-:W-:Y:S01]  /*7fe0*/  ISETP.LE.U32.AND P3, PT, R5, UR4, PT ;  /* 0x0000000405007c0c */ /* 0x000fe2000bf63070 */
[----:B------:R-:W-:-:S03]  /*7ff0*/  IMAD.MOV.U32 R62, RZ, RZ, R55 ;  /* 0x000000ffff3e7224 */ /* 0x000fc600078e0037 */
[----:B------:R-:W-:Y:S01]  /*8000*/  HMMA.16816.F32 R144, R12, R52, R36 ;  /* 0x000000340c90723c */ /* 0x000fe20000001824 */
[----:B------:R-:W-:Y:S02]  /*8010*/  IMAD.MOV.U32 R38, RZ, RZ, R121 ;  /* 0x000000ffff267224 */ /* 0x000fe400078e0079 */
[----:B------:R-:W-:Y:S02]  /*8020*/  IMAD.MOV.U32 R39, RZ, RZ, R120 ;  /* 0x000000ffff277224 */ /* 0x000fe400078e0078 */
[----:B------:R-:W-:Y:S02]  /*8030*/  IMAD.MOV.U32 R52, RZ, RZ, R24 ;  /* 0x000000ffff347224 */ /* 0x000fe400078e0018 */
[----:B------:R-:W-:Y:S02]  /*8040*/  IMAD.MOV.U32 R56, RZ, RZ, R39 ;  /* 0x000000ffff387224 */ /* 0x000fe400078e0027 */
[----:B------:R-:W-:Y:S02]  /*8050*/  IMAD.MOV.U32 R39, RZ, RZ, R41 ;  /* 0x000000ffff277224 */ /* 0x000fe400078e0029 */
[----:B------:R-:W-:-:S02]  /*8060*/  @!P3 HADD2 R246, -R174.H0_H0, -RZ.H0_H0 ;  /* 0xa00000ffaef6b230 */ /* 0x000fc40000000900 */
[----:B------:R-:W-:Y:S01]  /*8070*/  IMAD.MOV.U32 R41, RZ, RZ, R94 ;  /* 0x000000ffff297224 */ /* 0x000fe200078e005e */
[----:B------:R-:W-:Y:S01]  /*8080*/  HMMA.16816.F32 R120, R12, R58, R28 ;  /* 0x0000003a0c78723c */ /* 0x000fe2000000181c */
[----:B------:R-:W2:Y:S01]  /*8090*/  LDSM.16.MT88.4 R28, [R7+0x4800] ;  /* 0x00480000071c783b */ /* 0x000ea20000004200 */
[----:B------:R-:W-:Y:S01]  /*80a0*/  IMAD.MOV.U32 R94, RZ, RZ, R25 ;  /* 0x000000ffff5e7224 */ /* 0x000fe200078e0019 */
[----:B------:R-:W-:Y:S01]  /*80b0*/  @!P3 PRMT R174, R246, 0x5410, RZ ;  /* 0x00005410f6aeb816 */ /* 0x000fe200000000ff */
[----:B------:R-:W-:Y:S01]  /*80c0*/  IMAD.MOV.U32 R58, RZ, RZ, R38 ;  /* 0x000000ffff3a7224 */ /* 0x000fe200078e0026 */
[----:B------:R-:W-:Y:S01]  /*80d0*/  ISETP.LE.U32.AND P3, PT, R207, UR4, PT ;  /* 0x00000004cf007c0c */ /* 0x000fe2000bf63070 */
[----:B------:R-:W-:Y:S02]  /*80e0*/  IMAD.MOV.U32 R38, RZ, RZ, R104 ;  /* 0x000000ffff267224 */ /* 0x000fe400078e0068 */
[----:B------:R-:W-:Y:S02]  /*80f0*/  IMAD.MOV.U32 R53, RZ, RZ, R105 ;  /* 0x000000ffff357224 */ /* 0x000fe400078e0069 */
[----:B------:R-:W-:-:S02]  /*8100*/  IMAD.MOV.U32 R59, RZ, RZ, R54 ;  /* 0x000000ffff3b7224 */ /* 0x000fc400078e0036 */
[----:B------:R-:W-:Y:S01]  /*8110*/  IMAD.MOV.U32 R55, RZ, RZ, R53 ;  /* 0x000000ffff377224 */ /* 0x000fe200078e0035 */
[----:B-1----:R-:W-:Y:S01]  /*8120*/  HMMA.16816.F32 R24, R16, R32, RZ ;  /* 0x000000201018723c */ /* 0x002fe200000018ff */
[----:B------:R-:W-:Y:S02]  /*8130*/  IMAD.MOV.U32 R54, RZ, RZ, R42 ;  /* 0x000000ffff367224 */ /* 0x000fe400078e002a */
[----:B------:R-:W-:Y:S02]  /*8140*/  IMAD.MOV.U32 R42, RZ, RZ, R95 ;  /* 0x000000ffff2a7224 */ /* 0x000fe400078e005f */
[----:B------:R-:W-:Y:S02]  /*8150*/  IMAD.MOV.U32 R53, RZ, RZ, R93 ;  /* 0x000000ffff357224 */ /* 0x000fe400078e005d */
[----:B------:R-:W-:Y:S02]  /*8160*/  @!P3 HADD2 R251, -R127.H0_H0, -RZ.H0_H0 ;  /* 0xa00000ff7ffbb230 */ /* 0x000fe40000000900 */
[----:B------:R-:W-:Y:S01]  /*8170*/  IMAD.MOV.U32 R37, RZ, RZ, R0 ;  /* 0x000000ffff257224 */ /* 0x000fe200078e0000 */
[----:B------:R-:W-:Y:S01]  /*8180*/  PRMT R0, R72, 0x7770, RZ ;  /* 0x0000777048007816 */ /* 0x000fe200000000ff */
[----:B------:R-:W-:-:S02]  /*8190*/  IMAD.MOV.U32 R63, RZ, RZ, R52 ;  /* 0x000000ffff3f7224 */ /* 0x000fc400078e0034 */
[----:B------:R-:W-:Y:S01]  /*81a0*/  IMAD.MOV.U32 R52, RZ, RZ, R228 ;  /* 0x000000ffff347224 */ /* 0x000fe200078e00e4 */
[----:B------:R-:W-:Y:S01]  /*81b0*/  ISETP.LE.U32.AND P5, PT, R0, UR4, PT ;  /* 0x0000000400007c0c */ /* 0x000fe2000bfa3070 */
[----:B------:R-:W-:Y:S01]  /*81c0*/  IMAD.MOV.U32 R0, RZ, RZ, R59 ;  /* 0x000000ffff007224 */ /* 0x000fe200078e003b */
[----:B------:R-:W-:Y:S01]  /*81d0*/  PRMT R228, R20, 0x7770, RZ ;  /* 0x0000777014e47816 */ /* 0x000fe200000000ff */
[----:B------:R-:W-:Y:S01]  /*81e0*/  IMAD.MOV.U32 R59, RZ, RZ, R22 ;  /* 0x000000ffff3b7224 */ /* 0x000fe200078e0016 */
[----:B------:R-:W-:Y:S01]  /*81f0*/  @!P3 PRMT R127, R251, 0x5410, RZ ;  /* 0x00005410fb7fb816 */ /* 0x000fe200000000ff */
[----:B------:R-:W-:Y:S01]  /*8200*/  IMAD.MOV.U32 R33, RZ, RZ, R23 ;  /* 0x000000ffff217224 */ /* 0x000fe200078e0017 */
[----:B------:R-:W-:Y:S01]  /*8210*/  ISETP.GT.U32.AND P3, PT, R211, UR4, PT ;  /* 0x00000004d3007c0c */ /* 0x000fe2000bf64070 */
[----:B------:R-:W-:Y:S02]  /*8220*/  IMAD.MOV.U32 R149, RZ, RZ, R63 ;  /* 0x000000ffff957224 */ /* 0x000fe400078e003f */
[----:B------:R-:W-:-:S02]  /*8230*/  IMAD.MOV.U32 R150, RZ, RZ, R62 ;  /* 0x000000ffff967224 */ /* 0x000fc400078e003e */
[----:B------:R-:W-:Y:S02]  /*8240*/  IMAD.MOV.U32 R62, RZ, RZ, R87 ;  /* 0x000000ffff3e7224 */ /* 0x000fe400078e0057 */
[----:B------:R-:W-:Y:S01]  /*8250*/  IMAD.MOV.U32 R36, RZ, RZ, R4 ;  /* 0x000000ffff247224 */ /* 0x000fe200078e0004 */
[----:B------:R-:W-:Y:S01]  /*8260*/  PRMT R4, R74, 0x7770, RZ ;  /* 0x000077704a047816 */ /* 0x000fe200000000ff */
[----:B------:R-:W-:Y:S01]  /*8270*/  @!P5 HADD2 R230, -R199.H0_H0, -RZ.H0_H0 ;  /* 0xa00000ffc7e6d230 */ /* 0x000fe20000000900 */
[----:B--2---:R-:W-:Y:S01]  /*8280*/  HMMA.16816.F32 R104, R12, R28, R24 ;  /* 0x0000001c0c68723c */ /* 0x004fe20000001818 */
[----:B------:R-:W-:Y:S01]  /*8290*/  IMAD.MOV.U32 R116, RZ, RZ, R55 ;  /* 0x000000ffff747224 */ /* 0x000fe200078e0037 */
[----:B------:R-:W-:Y:S01]  /*82a0*/  ISETP.LE.U32.AND P6, PT, R4, UR4, PT ;  /* 0x0000000404007c0c */ /* 0x000fe2000bfc3070 */
[----:B------:R-:W-:Y:S01]  /*82b0*/  IMAD.MOV.U32 R166, RZ, RZ, R62 ;  /* 0x000000ffffa67224 */ /* 0x000fe200078e003e */
[----:B------:R-:W-:Y:S01]  /*82c0*/  @!P5 PRMT R199, R230, 0x5410, RZ ;  /* 0x00005410e6c7d816 */ /* 0x000fe200000000ff */
[----:B------:R-:W-:Y:S01]  /*82d0*/  IMAD.MOV.U32 R230, RZ, RZ, R33 ;  /* 0x000000ffffe67224 */ /* 0x000fe200078e0021 */
[----:B------:R-:W-:Y:S01]  /*82e0*/  ISETP.GT.U32.AND P5, PT, R119, UR4, PT ;  /* 0x0000000477007c0c */ /* 0x000fe2000bfa4070 */
[----:B------:R-:W-:Y:S01]  /*82f0*/  IMAD.MOV.U32 R119, RZ, RZ, R59 ;  /* 0x000000ffff777224 */ /* 0x000fe200078e003b */
[----:B------:R-:W-:Y:S01]  /*8300*/  HMMA.16816.F32 R24, R16, R34, RZ ;  /* 0x000000221018723c */ /* 0x000fe200000018ff */
[----:B------:R-:W-:-:S02]  /*8310*/  IMAD.MOV.U32 R35, RZ, RZ, R56 ;  /* 0x000000ffff237224 */ /* 0x000fc400078e0038 */
[----:B------:R-:W-:Y:S02]  /*8320*/  IMAD.MOV.U32 R34, RZ, RZ, R57 ;  /* 0x000000ffff227224 */ /* 0x000fe400078e0039 */
[----:B------:R-:W-:Y:S02]  /*8330*/  IMAD.MOV.U32 R56, RZ, RZ, R60 ;  /* 0x000000ffff387224 */ /* 0x000fe400078e003c */
[----:B------:R-:W-:Y:S02]  /*8340*/  IMAD.MOV.U32 R57, RZ, RZ, R61 ;  /* 0x000000ffff397224 */ /* 0x000fe400078e003d */
[----:B------:R-:W-:Y:S02]  /*8350*/  @!P6 HADD2 R237, -R187.H0_H0, -RZ.H0_H0 ;  /* 0xa00000ffbbede230 */ /* 0x000fe40000000900 */
[----:B------:R-:W-:Y:S02]  /*8360*/  IMAD.MOV.U32 R61, RZ, RZ, R94 ;  /* 0x000000ffff3d7224 */ /* 0x000fe400078e005e */
[----:B------:R-:W-:-:S02]  /*8370*/  IMAD.MOV.U32 R60, RZ, RZ, R92 ;  /* 0x000000ffff3c7224 */ /* 0x000fc400078e005c */
[----:B------:R-:W-:Y:S02]  /*8380*/  @P5 HADD2 R240, -R186.H0_H0, -RZ.H0_H0 ;  /* 0xa00000ffbaf05230 */ /* 0x000fe40000000900 */
[----:B------:R-:W-:Y:S01]  /*8390*/  IMAD.MOV.U32 R63, RZ, RZ, R57 ;  /* 0x000000ffff3f7224 */ /* 0x000fe200078e0039 */
[----:B------:R-:W-:Y:S01]  /*83a0*/  @!P6 PRMT R187, R237, 0x5410, RZ ;  /* 0x00005410edbbe816 */ /* 0x000fe200000000ff */
[----:B------:R-:W-:Y:S01]  /*83b0*/  IMAD.MOV.U32 R32, RZ, RZ, R56 ;  /* 0x000000ffff207224 */ /* 0x000fe200078e0038 */
[----:B------:R-:W-:Y:S01]  /*83c0*/  ISETP.LE.U32.AND P6, PT, R66, UR4, PT ;  /* 0x0000000442007c0c */ /* 0x000fe2000bfc3070 */
[----:B------:R-:W-:Y:S01]  /*83d0*/  IMAD.MOV.U32 R57, RZ, RZ, R52 ;  /* 0x000000ffff397224 */ /* 0x000fe200078e0034 */
[----:B------:R-:W-:Y:S01]  /*83e0*/  @P5 PRMT R186, R240, 0x5410, RZ ;  /* 0x00005410f0ba5816 */ /* 0x000fe200000000ff */
[----:B------:R-:W-:Y:S01]  /*83f0*/  IMAD.MOV.U32 R56, RZ, RZ, R54 ;  /* 0x000000ffff387224 */ /* 0x000fe200078e0036 */
[----:B------:R-:W-:Y:S01]  /*8400*/  HMMA.16816.F32 R92, R12, R30, R24 ;  /* 0x0000001e0c5c723c */ /* 0x000fe20000001818 */
[----:B------:R-:W1:Y:S01]  /*8410*/  LDSM.16.MT88.4 R24, [R64+0x4000] ;  /* 0x004000004018783b */ /* 0x000e620000004200 */
[----:B------:R-:W-:Y:S01]  /*8420*/  IMAD.MOV.U32 R52, RZ, RZ, R39 ;  /* 0x000000ffff347224 */ /* 0x000fe200078e0027 */
[----:B------:R-:W-:Y:S01]  /*8430*/  ISETP.LE.U32.AND P5, PT, R65, UR4, PT ;  /* 0x0000000441007c0c */ /* 0x000fe2000bfa3070 */
[----:B------:R-:W-:Y:S01]  /*8440*/  IMAD.MOV.U32 R54, RZ, RZ, R43 ;  /* 0x000000ffff367224 */ /* 0x000fe200078e002b */
[----:B------:R-:W2:Y:S01]  /*8450*/  LDSM.16.MT88.4 R28, [R64+0x4800] ;  /* 0x00480000401c783b */ /* 0x000ea20000004200 */
[----:B------:R-:W-:-:S02]  /*8460*/  IMAD.MOV.U32 R39, RZ, RZ, R40 ;  /* 0x000000ffff277224 */ /* 0x000fc400078e0028 */
[----:B------:R-:W-:Y:S02]  /*8470*/  IMAD.MOV.U32 R40, RZ, RZ, R85 ;  /* 0x000000ffff287224 */ /* 0x000fe400078e0055 */
[----:B------:R-:W-:Y:S02]  /*8480*/  @!P6 HADD2 R244, -R171.H0_H0, -RZ.H0_H0 ;  /* 0xa00000ffabf4e230 */ /* 0x000fe40000000900 */
[----:B------:R-:W-:Y:S02]  /*8490*/  IMAD.MOV.U32 R43, RZ, RZ, R86 ;  /* 0x000000ffff2b7224 */ /* 0x000fe400078e0056 */
[----:B------:R-:W-:Y:S02]  /*84a0*/  IMAD.MOV.U32 R165, RZ, RZ, R32 ;  /* 0x000000ffffa57224 */ /* 0x000fe400078e0020 */
[----:B------:R-:W-:Y:S01]  /*84b0*/  IMAD.MOV.U32 R167, RZ, RZ, R54 ;  /* 0x000000ffffa77224 */ /* 0x000fe200078e0036 */
[----:B------:R-:W-:Y:S01]  /*84c0*/  @!P6 PRMT R171, R244, 0x5410, RZ ;  /* 0x00005410f4abe816 */ /* 0x000fe200000000ff */
[----:B------:R-:W-:-:S02]  /*84d0*/  IMAD.MOV.U32 R33, RZ, RZ, R52 ;  /* 0x000000ffff217224 */ /* 0x000fc400078e0034 */
[----:B------:R-:W-:Y:S02]  /*84e0*/  @!P5 HADD2 R245, -R169.H0_H0, -RZ.H0_H0 ;  /* 0xa00000ffa9f5d230 */ /* 0x000fe40000000900 */
[----:B------:R-:W-:Y:S01]  /*84f0*/  IMAD.MOV.U32 R32, RZ, RZ, R53 ;  /* 0x000000ffff207224 */ /* 0x000fe200078e0035 */
[----:B------:R-:W-:Y:S01]  /*8500*/  ISETP.GT.U32.AND P6, PT, R91, UR4, PT ;  /* 0x000000045b007c0c */ /* 0x000fe2000bfc4070 */
[----:B------:R-:W-:Y:S02]  /*8510*/  IMAD.MOV.U32 R59, RZ, RZ, R56 ;  /* 0x000000ffff3b7224 */ /* 0x000fe400078e0038 */
[----:B------:R-:W-:Y:S01]  /*8520*/  IMAD.MOV.U32 R117, RZ, RZ, R63 ;  /* 0x000000ffff757224 */ /* 0x000fe200078e003f */
[----:B------:R-:W-:Y:S01]  /*8530*/  @!P5 PRMT R169, R245, 0x5410, RZ ;  /* 0x00005410f5a9d816 */ /* 0x000fe200000000ff */
[----:B------:R-:W-:Y:S01]  /*8540*/  IMAD.MOV.U32 R4, RZ, RZ, R60 ;  /* 0x000000ffff047224 */ /* 0x000fe200078e003c */
[----:B------:R-:W-:Y:S01]  /*8550*/  ISETP.LE.U32.AND P5, PT, R67, UR4, PT ;  /* 0x0000000443007c0c */ /* 0x000fe2000bfa3070 */
[----:B------:R-:W-:-:S02]  /*8560*/  IMAD.MOV.U32 R56, RZ, RZ, R61 ;  /* 0x000000ffff387224 */ /* 0x000fc400078e003d */
[----:B------:R-:W-:Y:S02]  /*8570*/  IMAD.MOV.U32 R118, RZ, RZ, R57 ;  /* 0x000000ffff767224 */ /* 0x000fe400078e0039 */
[----:B------:R-:W-:Y:S02]  /*8580*/  IMAD.MOV.U32 R57, RZ, RZ, R42 ;  /* 0x000000ffff397224 */ /* 0x000fe400078e002a */
[----:B------:R-:W-:Y:S02]  /*8590*/  IMAD.MOV.U32 R236, RZ, RZ, R43 ;  /* 0x000000ffffec7224 */ /* 0x000fe400078e002b */
[----:B------:R-:W-:Y:S02]  /*85a0*/  @P6 HADD2 R248, -R172.H0_H0, -RZ.H0_H0 ;  /* 0xa00000ffacf86230 */ /* 0x000fe40000000900 */
[----:B------:R-:W-:Y:S02]  /*85b0*/  IMAD.MOV.U32 R151, RZ, RZ, R40 ;  /* 0x000000ffff977224 */ /* 0x000fe400078e0028 */
[----:B------:R-:W-:-:S02]  /*85c0*/  IMAD.MOV.U32 R239, RZ, RZ, R41 ;  /* 0x000000ffffef7224 */ /* 0x000fc400078e0029 */
[----:B------:R-:W-:Y:S02]  /*85d0*/  IMAD.MOV.U32 R242, RZ, RZ, R116 ;  /* 0x000000fffff27224 */ /* 0x000fe400078e0074 */
[----:B------:R-:W-:Y:S02]  /*85e0*/  @!P5 HADD2 R247, -R168.H0_H0, -RZ.H0_H0 ;  /* 0xa00000ffa8f7d230 */ /* 0x000fe40000000900 */
[----:B------:R-:W-:Y:S01]  /*85f0*/  IMAD.MOV.U32 R91, RZ, RZ, R117 ;  /* 0x000000ffff5b7224 */ /* 0x000fe200078e0075 */
[----:B-1----:R-:W-:Y:S01]  /*8600*/  HMMA.16816.F32 R20, R16, R24, RZ ;  /* 0x000000181014723c */ /* 0x002fe200000018ff */
[----:B------:R-:W-:Y:S01]  /*8610*/  IMAD.MOV.U32 R116, RZ, RZ, R119 ;  /* 0x000000ffff747224 */ /* 0x000fe200078e0077 */
[----:B------:R-:W-:Y:S01]  /*8620*/  @P6 PRMT R172, R248, 0x5410, RZ ;  /* 0x00005410f8ac6816 */ /* 0x000fe200000000ff */
[----:B------:R-:W-:Y:S01]  /*8630*/  IMAD.MOV.U32 R117, RZ, RZ, R148 ;  /* 0x000000ffff757224 */ /* 0x000fe200078e0094 */
[----:B------:R-:W-:Y:S01]  /*8640*/  @!P5 PRMT R168, R247, 0x5410, RZ ;  /* 0x00005410f7a8d816 */ /* 0x000fe200000000ff */
[----:B------:R-:W-:Y:S01]  /*8650*/  IMAD.MOV.U32 R119, RZ, RZ, R149 ;  /* 0x000000ffff777224 */ /* 0x000fe200078e0095 */
[----:B------:R-:W-:Y:S01]  /*8660*/  ISETP.LE.U32.AND P5, PT, R228, UR4, PT ;  /* 0x00000004e4007c0c */ /* 0x000fe2000bfa3070 */
[----:B------:R-:W-:Y:S01]  /*8670*/  IMAD.MOV.U32 R148, RZ, RZ, R150 ;  /* 0x000000ffff947224 */ /* 0x000fe200078e0096 */
[----:B------:R-:W-:Y:S01]  /*8680*/  ISETP.LE.U32.AND P6, PT, R209, UR4, PT ;  /* 0x00000004d1007c0c */ /* 0x000fe2000bfc3070 */
[----:B------:R-:W-:-:S02]  /*8690*/  IMAD.MOV.U32 R149, RZ, RZ, R0 ;  /* 0x000000ffff957224 */ /* 0x000fc400078e0000 */
[----:B------:R-:W-:Y:S02]  /*86a0*/  IMAD.MOV.U32 R150, RZ, RZ, R34 ;  /* 0x000000ffff967224 */ /* 0x000fe400078e0022 */
[----:B------:R-:W-:Y:S02]  /*86b0*/  IMAD.MOV.U32 R0, RZ, RZ, R35 ;  /* 0x000000ffff007224 */ /* 0x000fe400078e0023 */
[----:B------:R-:W-:Y:S02]  /*86c0*/  IMAD.MOV.U32 R67, RZ, RZ, R32 ;  /* 0x000000ffff437224 */ /* 0x000fe400078e0020 */
[----:B------:R-:W-:Y:S02]  /*86d0*/  IMAD.MOV.U32 R5, RZ, RZ, R236 ;  /* 0x000000ffff057224 */ /* 0x000fe400078e00ec */
[----:B------:R-:W-:Y:S01]  /*86e0*/  IMAD.MOV.U32 R65, RZ, RZ, R118 ;  /* 0x000000ffff417224 */ /* 0x000fe200078e0076 */
[----:B--2---:R-:W-:Y:S01]  /*86f0*/  HMMA.16816.F32 R84, R12, R28, R20 ;  /* 0x0000001c0c54723c */ /* 0x004fe20000001814 */
[----:B------:R-:W-:-:S02]  /*8700*/  IMAD.MOV.U32 R236, RZ, RZ, R166 ;  /* 0x000000ffffec7224 */ /* 0x000fc400078e00a6 */
[----:B------:R-:W-:Y:S02]  /*8710*/  IMAD.MOV.U32 R118, RZ, RZ, R230 ;  /* 0x000000ffff767224 */ /* 0x000fe400078e00e6 */
[----:B------:R-:W-:Y:S02]  /*8720*/  IMAD.MOV.U32 R66, RZ, RZ, R167 ;  /* 0x000000ffff427224 */ /* 0x000fe400078e00a7 */
[----:B------:R-:W-:Y:S01]  /*8730*/  IMAD.MOV.U32 R230, RZ, RZ, R165 ;  /* 0x000000ffffe67224 */ /* 0x000fe200078e00a5 */
[----:B------:R-:W-:Y:S01]  /*8740*/  HMMA.16816.F32 R20, R16, R26, RZ ;  /* 0x0000001a1014723c */ /* 0x000fe200000018ff */
[----:B------:R-:W1:Y:S01]  /*8750*/  LDSM.16.MT88.4 R24, [R88+0x16000] ;  /* 0x016000005818783b */ /* 0x000e620000004200 */
[----:B------:R-:W-:Y:S02]  /*8760*/  IMAD.MOV.U32 R245, RZ, RZ, R59 ;  /* 0x000000fffff57224 */ /* 0x000fe400078e003b */
[----:B------:R-:W-:Y:S02]  /*8770*/  IMAD.MOV.U32 R238, RZ, RZ, R57 ;  /* 0x000000ffffee7224 */ /* 0x000fe400078e0039 */
[----:B------:R-:W-:-:S02]  /*8780*/  IMAD.MOV.U32 R89, RZ, RZ, R239 ;  /* 0x000000ffff597224 */ /* 0x000fc400078e00ef */
[----:B------:R-:W-:Y:S02]  /*8790*/  IMAD.MOV.U32 R90, RZ, RZ, R151 ;  /* 0x000000ffff5a7224 */ /* 0x000fe400078e0097 */
[----:B------:R-:W-:Y:S02]  /*87a0*/  IMAD.MOV.U32 R243, RZ, RZ, R116 ;  /* 0x000000fffff37224 */ /* 0x000fe400078e0074 */
[----:B------:R-:W-:Y:S02]  /*87b0*/  IMAD.MOV.U32 R240, RZ, RZ, R119 ;  /* 0x000000fffff07224 */ /* 0x000fe400078e0077 */
[----:B------:R-:W-:Y:S02]  /*87c0*/  IMAD.MOV.U32 R237, RZ, RZ, R148 ;  /* 0x000000ffffed7224 */ /* 0x000fe400078e0094 */
[----:B------:R-:W-:Y:S02]  /*87d0*/  IMAD.MOV.U32 R239, RZ, RZ, R149 ;  /* 0x000000ffffef7224 */ /* 0x000fe400078e0095 */
[----:B------:R-:W-:-:S02]  /*87e0*/  IMAD.MOV.U32 R244, RZ, RZ, R150 ;  /* 0x000000fffff47224 */ /* 0x000fc400078e0096 */
[----:B------:R-:W-:Y:S01]  /*87f0*/  HMMA.16816.F32 R72, R12, R30, R20 ;  /* 0x0000001e0c48723c */ /* 0x000fe20000001814 */
[----:B------:R-:W2:Y:S07]  /*8800*/  LDSM.16.MT88.4 R28, [R88+0x16800] ;  /* 0x01680000581c783b */ /* 0x000eae0000004200 */
[----:B-1----:R-:W-:-:S15]  /*8810*/  HMMA.16816.F32 R20, R16, R24, RZ ;  /* 0x000000181014723c */ /* 0x002fde00000018ff */
[----:B------:R-:W-:-:S05]  /*8820*/  NOP ;  /* 0x0000000000007918 */ /* 0x000fca0000000000 */
[----:B--2---:R-:W-:Y:S08]  /*8830*/  HMMA.16816.F32 R100, R12, R28, R20 ;  /* 0x0000001c0c64723c */ /* 0x004ff00000001814 */
[----:B------:R-:W-:Y:S01]  /*8840*/  HMMA.16816.F32 R20, R16, R26, RZ ;  /* 0x0000001a1014723c */ /* 0x000fe200000018ff */
[----:B------:R-:W1:-:S15]  /*8850*/  LDSM.16.MT88.4 R24, [R7+0x6000] ;  /* 0x006000000718783b */ /* 0x000e5e0000004200 */
[----:B------:R-:W-:-:S04]  /*8860*/  NOP ;  /* 0x0000000000007918 */ /* 0x000fc80000000000 */
[----:B------:R-:W-:Y:S01]  /*8870*/  HMMA.16816.F32 R52, R12, R30, R20 ;  /* 0x0000001e0c34723c */ /* 0x000fe20000001814 */
[----:B------:R-:W2:Y:S07]  /*8880*/  LDSM.16.MT88.4 R28, [R7+0x6800] ;  /* 0x00680000071c783b */ /* 0x000eae0000004200 */
[----:B-1----:R-:W-:-:S15]  /*8890*/  HMMA.16816.F32 R20, R16, R24, RZ ;  /* 0x000000181014723c */ /* 0x002fde00000018ff */
[----:B------:R-:W-:-:S05]  /*88a0*/  NOP ;  /* 0x0000000000007918 */ /* 0x000fca0000000000 */
[----:B--2---:R-:W-:Y:S01]  /*88b0*/  HMMA.16816.F32 R60, R12, R28, R20 ;  /* 0x0000001c0c3c723c */ /* 0x004fe20000001814 */
[----:B------:R-:W-:-:S07]  /*88c0*/  IMAD.MOV.U32 R29, RZ, RZ, R33 ;  /* 0x000000ffff1d7224 */ /* 0x000fce00078e0021 */
[----:B------:R-:W-:-:S15]  /*88d0*/  HMMA.16816.F32 R20, R16, R26, RZ ;  /* 0x0000001a1014723c */ /* 0x000fde00000018ff */
[----:B------:R-:W-:-:S05]  /*88e0*/  NOP ;  /* 0x0000000000007918 */ /* 0x000fca0000000000 */
[----:B------:R-:W-:Y:S01]  /*88f0*/  HMMA.16816.F32 R40, R12, R30, R20 ;  /* 0x0000001e0c28723c */ /* 0x000fe20000001814 */
[----:B------:R-:W1:Y:S07]  /*8900*/  LDSM.16.MT88.4 R20, [R64+0x6000] ;  /* 0x006000004014783b */ /* 0x000e6e0000004200 */
[C---:B-1----:R-:W-:Y:S08]  /*8910*/  HMMA.16816.F32 R24, R16.reuse, R20, RZ ;  /* 0x000000141018723c */ /* 0x042ff000000018ff */
[----:B------:R-:W-:Y:S01]  /*8920*/  HMMA.16816.F32 R16, R16, R22, RZ ;  /* 0x000000161010723c */ /* 0x000fe200000018ff */
[----:B------:R-:W1:Y:S11]  /*8930*/  LDSM.16.MT88.4 R20, [R64+0x6800] ;  /* 0x006800004014783b */ /* 0x000e760000004200 */
[C---:B-1----:R-:W-:Y:S08]  /*8940*/  HMMA.16816.F32 R32, R12.reuse, R20, R24 ;  /* 0x000000140c20723c */ /* 0x042ff00000001818 */
[----:B------:R-:W-:Y:S01]  /*8950*/  HMMA.16816.F32 R20, R12, R22, R16 ;  /* 0x000000160c14723c */ /* 0x000fe20000001810 */
[----:B------:R-:W1:Y:S04]  /*8960*/  LDSM.16.MT88.4 R16, [R88+0x11000] ;  /* 0x011000005810783b */ /* 0x000e680000004200 */
[----:B------:R-:W2:Y:S03]  /*8970*/  LDSM.16.MT88.4 R12, [R7+0x1000] ;  /* 0x00100000070c783b */ /* 0x000ea60000004200 */
[----:B-1----:R-:W-:Y:S01]  /*8980*/  HMMA.16816.F32 R164, R8, R16, R232 ;  /* 0x0000001008a4723c */ /* 0x002fe200000018e8 */
[----:B------:R-:W-:Y:S01]  /*8990*/  IMAD.MOV.U32 R234, RZ, RZ, R0 ;  /* 0x000000ffffea7224 */ /* 0x000fe200078e0000 */
[----:B------:R-:W-:Y:S01]  /*89a0*/  MOV R233, R236 ;  /* 0x000000ec00e97202 */ /* 0x000fe20000000f00 */
[----:B------:R-:W-:-:S02]  /*89b0*/  IMAD.MOV.U32 R235, RZ, RZ, R58 ;  /* 0x000000ffffeb7224 */ /* 0x000fc400078e003a */
[----:B------:R-:W-:Y:S02]  /*89c0*/  IMAD.MOV.U32 R0, RZ, RZ, R56 ;  /* 0x000000ffff007224 */ /* 0x000fe400078e0038 */
[----:B------:R-:W-:Y:S01]  /*89d0*/  IMAD.MOV.U32 R232, RZ, RZ, R118 ;  /* 0x000000ffffe87224 */ /* 0x000fe200078e0076 */
[C---:B------:R-:W-:Y:S01]  /*89e0*/  HMMA.16816.F32 R56, R8.reuse, R18, R224 ;  /* 0x000000120838723c */ /* 0x040fe200000018e0 */
[----:B------:R-:W-:Y:S01]  /*89f0*/  IMAD.MOV.U32 R236, RZ, RZ, R117 ;  /* 0x000000ffffec7224 */ /* 0x000fe200078e0075 */
[----:B------:R-:W1:Y:S06]  /*8a00*/  LDSM.16.MT88.4 R16, [R64+0x1000] ;  /* 0x001000004010783b */ /* 0x000e6c0000004200 */
[C---:B--2---:R-:W-:Y:S08]  /*8a10*/  HMMA.16816.F32 R148, R8.reuse, R12, R220 ;  /* 0x0000000c0894723c */ /* 0x044ff000000018dc */
[C---:B------:R-:W-:Y:S01]  /*8a20*/  HMMA.16816.F32 R116, R8.reuse, R14, R216 ;  /* 0x0000000e0874723c */ /* 0x040fe200000018d8 */
[----:B------:R-:W2:Y:S07]  /*8a30*/  LDSM.16.MT88.4 R12, [R88+0x13000] ;  /* 0x01300000580c783b */ /* 0x000eae0000004200 */
[----:B-1----:R-:W-:Y:S01]  /*8a40*/  HMMA.16816.F32 R224, R8, R18, R180 ;  /* 0x0000001208e0723c */ /* 0x002fe200000018b4 */
[----:B------:R-:W-:-:S02]  /*8a50*/  IMAD.MOV.U32 R180, RZ, RZ, R36 ;  /* 0x000000ffffb47224 */ /* 0x000fc400078e0024 */
[----:B------:R-:W-:Y:S02]  /*8a60*/  IMAD.MOV.U32 R181, RZ, RZ, R37 ;  /* 0x000000ffffb57224 */ /* 0x000fe400078e0025 */
[----:B------:R-:W-:Y:S02]  /*8a70*/  IMAD.MOV.U32 R182, RZ, RZ, R38 ;  /* 0x000000ffffb67224 */ /* 0x000fe400078e0026 */
[----:B------:R-:W-:Y:S01]  /*8a80*/  IMAD.MOV.U32 R183, RZ, RZ, R39 ;  /* 0x000000ffffb77224 */ /* 0x000fe200078e0027 */
[C---:B------:R-:W-:Y:S01]  /*8a90*/  HMMA.16816.F32 R220, R8.reuse, R16, R200 ;  /* 0x0000001008dc723c */ /* 0x040fe200000018c8 */
[----:B------:R-:W1:Y:S07]  /*8aa0*/  LDSM.16.MT88.4 R16, [R7+0x3000] ;  /* 0x003000000710783b */ /* 0x000e6e0000004200 */
[----:B--2---:R-:W-:Y:S01]  /*8ab0*/  HMMA.16816.F32 R36, R8, R12, R176 ;  /* 0x0000000c0824723c */ /* 0x004fe200000018b0 */
[----:B------:R-:W-:-:S07]  /*8ac0*/  IMAD.MOV.U32 R179, RZ, RZ, R29 ;  /* 0x000000ffffb37224 */ /* 0x000fce00078e001d */
[----:B------:R-:W-:Y:S01]  /*8ad0*/  HMMA.16816.F32 R28, R8, R14, R160 ;  /* 0x0000000e081c723c */ /* 0x000fe200000018a0 */
[----:B------:R-:W2:Y:S01]  /*8ae0*/  LDSM.16.MT88.4 R12, [R64+0x3000] ;  /* 0x00300000400c783b */ /* 0x000ea20000004200 */
[----:B------:R-:W-:-:S03]  /*8af0*/  @!P1 PRMT R125, R252, 0x5410, RZ ;  /* 0x00005410fc7d9816 */ /* 0x000fc600000000ff */
[----:B------:R-:W3:Y:S03]  /*8b00*/  LDSM.16.MT88.4 R160, [R88+0x11800] ;  /* 0x0118000058a0783b */ /* 0x000ee60000004200 */
[C---:B-1----:R-:W-:Y:S08]  /*8b10*/  HMMA.16816.F32 R96, R8.reuse, R16, R96 ;  /* 0x000000100860723c */ /* 0x042ff00000001860 */
[C---:B------:R-:W-:Y:S01]  /*8b20*/  HMMA.16816.F32 R136, R8.reuse, R18, R136 ;  /* 0x000000120888723c */ /* 0x040fe20000001888 */
[----:B------:R-:W1:Y:S07]  /*8b30*/  LDSM.16.MT88.4 R16, [R88+0x15000] ;  /* 0x015000005810783b */ /* 0x000e6e0000004200 */
[C---:B--2---:R-:W-:Y:S08]  /*8b40*/  HMMA.16816.F32 R200, R8.reuse, R12, R144 ;  /* 0x0000000c08c8723c */ /* 0x044ff00000001890 */
[----:B------:R-:W-:Y:S01]  /*8b50*/  HMMA.16816.F32 R216, R8, R14, R68 ;  /* 0x0000000e08d8723c */ /* 0x000fe20000001844 */
[----:B------:R-:W2:Y:S01]  /*8b60*/  LDSM.16.MT88.4 R12, [R7+0x5000] ;  /* 0x00500000070c783b */ /* 0x000ea20000004200 */
[----:B------:R-:W-:-:S03]  /*8b70*/  ISETP.GT.U32.AND P1, PT, R214, UR4, PT ;  /* 0x00000004d6007c0c */ /* 0x000fc6000bf24070 */
[----:B------:R-:W4:Y:S01]  /*8b80*/  LDSM.16.MT88.4 R144, [R7+0x1800] ;  /* 0x001800000790783b */ /* 0x000f220000004200 */
[----:B------:R-:W-:Y:S02]  /*8b90*/  USHF.L.U32 UR31, UR31, 0x3, URZ ;  /* 0x000000031f1f7899 */ /* 0x000fe400080006ff */
[C---:B---3--:R-:W-:Y:S08]  /*8ba0*/  HMMA.16816.F32 R164, R128.reuse, R160, R164 ;  /* 0x000000a080a4723c */ /* 0x048ff000000018a4 */
[----:B------:R-:W-:Y:S01]  /*8bb0*/  HMMA.16816.F32 R160, R128, R162, R56 ;  /* 0x000000a280a0723c */ /* 0x000fe20000001838 */
[----:B------:R-:W-:Y:S07]  /*8bc0*/  LDSM.16.MT88.4 R56, [R7+0x3800] ;  /* 0x003800000738783b */ /* 0x000fee0000004200 */
[C---:B-1----:R-:W-:Y:S08]  /*8bd0*/  HMMA.16816.F32 R68, R8.reuse, R16, R140 ;  /* 0x000000100844723c */ /* 0x042ff0000000188c */
[----:B------:R-:W-:Y:S01]  /*8be0*/  HMMA.16816.F32 R24, R8, R18, R120 ;  /* 0x000000120818723c */ /* 0x000fe20000001878 */
[----:B------:R-:W1:Y:S01]  /*8bf0*/  LDSM.16.MT88.4 R16, [R64+0x5000] ;  /* 0x005000004010783b */ /* 0x000e620000004200 */
[----:B------:R-:W-:-:S02]  /*8c00*/  IMAD.MOV.U32 R123, RZ, RZ, R180 ;  /* 0x000000ffff7b7224 */ /* 0x000fc400078e00b4 */
[----:B------:R-:W-:Y:S02]  /*8c10*/  IMAD.MOV.U32 R122, RZ, RZ, R181 ;  /* 0x000000ffff7a7224 */ /* 0x000fe400078e00b5 */
[----:B------:R-:W-:Y:S02]  /*8c20*/  IMAD.MOV.U32 R121, RZ, RZ, R182 ;  /* 0x000000ffff797224 */ /* 0x000fe400078e00b6 */
[----:B--2---:R-:W-:Y:S01]  /*8c30*/  HMMA.16816.F32 R140, R8, R12, R104 ;  /* 0x0000000c088c723c */ /* 0x004fe20000001868 */
[----:B------:R-:W-:Y:S01]  /*8c40*/  IMAD.MOV.U32 R120, RZ, RZ, R183 ;  /* 0x000000ffff787224 */ /* 0x000fe200078e00b7 */
[----:B------:R-:W-:Y:S03]  /*8c50*/  LDSM.16.MT88.4 R104, [R88+0x17800] ;  /* 0x017800005868783b */ /* 0x000fe60000004200 */
[----:B------:R-:W-:-:S03]  /*8c60*/  FADD.FTZ R6, R6, R120 ;  /* 0x0000007806067221 */ /* 0x000fc60000010000 */
[----:B------:R-:W-:Y:S01]  /*8c70*/  HMMA.16816.F32 R92, R8, R14, R92 ;  /* 0x0000000e085c723c */ /* 0x000fe2000000185c */
[----:B------:R-:W2:Y:S07]  /*8c80*/  LDSM.16.MT88.4 R12, [R88+0x17000] ;  /* 0x01700000580c783b */ /* 0x000eae0000004200 */
[C---:B----4-:R-:W-:Y:S08]  /*8c90*/  HMMA.16816.F32 R148, R128.reuse, R144, R148 ;  /* 0x000000908094723c */ /* 0x050ff00000001894 */
[----:B------:R-:W-:Y:S08]  /*8ca0*/  HMMA.16816.F32 R144, R128, R146, R116 ;  /* 0x000000928090723c */ /* 0x000ff00000001874 */
[----:B-1----:R-:W-:Y:S01]  /*8cb0*/  HMMA.16816.F32 R180, R8, R16, R84 ;  /* 0x0000001008b4723c */ /* 0x002fe20000001854 */
[----:B------:R-:W-:-:S02]  /*8cc0*/  IMAD.MOV.U32 R87, RZ, RZ, R179 ;  /* 0x000000ffff577224 */ /* 0x000fc400078e00b3 */
[----:B------:R-:W-:Y:S02]  /*8cd0*/  IMAD.MOV.U32 R84, RZ, RZ, R122 ;  /* 0x000000ffff547224 */ /* 0x000fe400078e007a */
[----:B------:R-:W-:Y:S01]  /*8ce0*/  FADD.FTZ R0, R0, R87 ;  /* 0x0000005700007221 */ /* 0x000fe20000010000 */
[----:B------:R-:W-:Y:S02]  /*8cf0*/  IMAD.MOV.U32 R87, RZ, RZ, R67 ;  /* 0x000000ffff577224 */ /* 0x000fe400078e0043 */
[C---:B------:R-:W-:Y:S01]  /*8d00*/  HMMA.16816.F32 R176, R8.reuse, R18, R72 ;  /* 0x0000001208b0723c */ /* 0x040fe20000001848 */
[----:B------:R-:W1:Y:S07]  /*8d10*/  LDSM.16.MT88.4 R16, [R7+0x7000] ;  /* 0x007000000710783b */ /* 0x000e6e0000004200 */
[C---:B--2---:R-:W-:Y:S08]  /*8d20*/  HMMA.16816.F32 R100, R8.reuse, R12, R100 ;  /* 0x0000000c0864723c */ /* 0x044ff00000001864 */
[----:B------:R-:W-:Y:S01]  /*8d30*/  HMMA.16816.F32 R52, R8, R14, R52 ;  /* 0x0000000e0834723c */ /* 0x000fe20000001834 */
[----:B------:R-:W2:Y:S01]  /*8d40*/  LDSM.16.MT88.4 R12, [R64+0x7000] ;  /* 0x00700000400c783b */ /* 0x000ea20000004200 */
[----:B------:R-:W-:Y:S01]  /*8d50*/  FADD.FTZ R6, R87, R6 ;  /* 0x0000000657067221 */ /* 0x000fe20000010000 */
[----:B------:R-:W-:-:S02]  /*8d60*/  IMAD.MOV.U32 R87, RZ, RZ, R242 ;  /* 0x000000ffff577224 */ /* 0x000fc400078e00f2 */
[----:B------:R-:W-:Y:S01]  /*8d70*/  IMAD.MOV.U32 R242, RZ, RZ, R4 ;  /* 0x000000fffff27224 */ /* 0x000fe200078e0004 */
[----:B------:R-:W3:Y:S01]  /*8d80*/  LDSM.16.MT88.4 R72, [R88+0x15800] ;  /* 0x015800005848783b */ /* 0x000ee20000004200 */
[----:B------:R-:W-:Y:S02]  /*8d90*/  IMAD.MOV.U32 R86, RZ, RZ, R233 ;  /* 0x000000ffff567224 */ /* 0x000fe400078e00e9 */
[----:B------:R-:W-:Y:S02]  /*8da0*/  IMAD.MOV.U32 R85, RZ, RZ, R121 ;  /* 0x000000ffff557224 */ /* 0x000fe400078e0079 */
[----:B------:R-:W-:Y:S01]  /*8db0*/  IMAD.MOV.U32 R67, RZ, RZ, R89 ;  /* 0x000000ffff437224 */ /* 0x000fe200078e0059 */
[----:B------:R-:W-:Y:S01]  /*8dc0*/  STG.E.U16 desc[UR24][R212.64], R190 ;  /* 0x000000bed4007986 */ /* 0x000fe2000c101518 */
[----:B------:R-:W-:Y:S08]  /*8dd0*/  HMMA.16816.F32 R100, R128, R104, R100 ;  /* 0x000000688064723c */ /* 0x000ff00000001864 */
[----:B-1----:R-:W-:Y:S01]  /*8de0*/  HMMA.16816.F32 R60, R8, R16, R60 ;  /* 0x00000010083c723c */ /* 0x002fe2000000183c */
[----:B------:R-:W-:-:S07]  /*8df0*/  IMAD.MOV.U32 R233, RZ, RZ, R91 ;  /* 0x000000ffffe97224 */ /* 0x000fce00078e005b */
[C---:B------:R-:W-:Y:S01]  /*8e00*/  HMMA.16816.F32 R16, R8.reuse, R18, R40 ;  /* 0x000000120810723c */ /* 0x040fe20000001828 */
[----:B------:R-:W1:Y:S07]  /*8e10*/  LDSM.16.MT88.4 R40, [R88+0x13800] ;  /* 0x013800005828783b */ /* 0x000e6e0000004200 */
[C---:B--2---:R-:W-:Y:S08]  /*8e20*/  HMMA.16816.F32 R32, R8.reuse, R12, R32 ;  /* 0x0000000c0820723c */ /* 0x044ff00000001820 */
[----:B------:R-:W-:Y:S01]  /*8e30*/  HMMA.16816.F32 R20, R8, R14, R20 ;  /* 0x0000000e0814723c */ /* 0x000fe20000001814 */
[----:B------:R2:W4:Y:S01]  /*8e40*/  LDL.LU.S16 R9, [R1] ;  /* 0x0000000001097983 */ /* 0x0005220000300600 */
[----:B------:R-:W-:-:S02]  /*8e50*/  IMAD.MOV.U32 R15, RZ, RZ, R123 ;  /* 0x000000ffff0f7224 */ /* 0x000fc400078e007b */
[----:B------:R-:W-:Y:S01]  /*8e60*/  IMAD.MOV.U32 R14, RZ, RZ, R232 ;  /* 0x000000ffff0e7224 */ /* 0x000fe200078e00e8 */
[----:B------:R2:W2:Y:S03]  /*8e70*/  LDL.LU.S16 R4, [R1+0x4] ;  /* 0x0000040001047983 */ /* 0x0004a60000300600 */
[----:B---3--:R-:W-:Y:S01]  /*8e80*/  HMMA.16816.F32 R68, R128, R72, R68 ;  /* 0x000000488044723c */ /* 0x008fe20000001844 */
[----:B------:R-:W-:-:S07]  /*8e90*/  FADD.FTZ R6, R86, R6 ;  /* 0x0000000656067221 */ /* 0x000fce0000010000 */
[C---:B------:R-:W-:Y:S08]  /*8ea0*/  HMMA.16816.F32 R104, R128.reuse, R106, R52 ;  /* 0x0000006a8068723c */ /* 0x040ff00000001834 */
[----:B-1----:R-:W-:Y:S01]  /*8eb0*/  HMMA.16816.F32 R36, R128, R40, R36 ;  /* 0x000000288024723c */ /* 0x002fe20000001824 */
[----:B----4-:R-:W-:-:S07]  /*8ec0*/  @!P6 HADD2 R9, -R124.H0_H0, -RZ.H0_H0 ;  /* 0xa00000ff7c09e230 */ /* 0x010fce0000000900 */
[C---:B------:R-:W-:Y:S01]  /*8ed0*/  HMMA.16816.F32 R72, R128.reuse, R74, R24 ;  /* 0x0000004a8048723c */ /* 0x040fe20000001818 */
[----:B------:R-:W-:Y:S02]  /*8ee0*/  IMAD.MOV.U32 R11, RZ, RZ, R15 ;  /* 0x000000ffff0b7224 */ /* 0x000fe400078e000f */
[----:B------:R-:W-:Y:S01]  /*8ef0*/  FADD.FTZ R0, R14, R0 ;  /* 0x000000000e007221 */ /* 0x000fe20000010000 */
[----:B--2---:R-:W-:Y:S01]  /*8f00*/  @!P5 HADD2 R4, -R135.H0_H0, -RZ.H0_H0 ;  /* 0xa00000ff8704d230 */ /* 0x004fe20000000900 */
[----:B------:R-:W-:Y:S01]  /*8f10*/  PRMT R10, R9, 0x7610, R10 ;  /* 0x00007610090a7816 */ /* 0x000fe2000000000a */
[----:B------:R-:W1:Y:S01]  /*8f20*/  LDSM.16.MT88.4 R120, [R7+0x7800] ;  /* 0x007800000778783b */ /* 0x000e620000004200 */
[----:B------:R-:W-:Y:S02]  /*8f30*/  IMAD.MOV.U32 R232, RZ, RZ, R90 ;  /* 0x000000ffffe87224 */ /* 0x000fe400078e005a */
[----:B------:R-:W-:Y:S01]  /*8f40*/  PRMT R8, R4, 0x7610, R8 ;  /* 0x0000761004087816 */ /* 0x000fe20000000008 */
[----:B------:R2:W3:Y:S01]  /*8f50*/  LDL.LU.S16 R9, [R1+0x8] ;  /* 0x0000080001097983 */ /* 0x0004e20000300600 */
[----:B------:R-:W-:Y:S01]  /*8f60*/  LOP3.LUT R4, R241, 0xffff, RZ, 0xc0, !PT ;  /* 0x0000fffff1047812 */ /* 0x000fe200078ec0ff */
[----:B------:R-:W-:Y:S01]  /*8f70*/  HMMA.16816.F32 R40, R128, R42, R28 ;  /* 0x0000002a8028723c */ /* 0x000fe2000000181c */
[----:B------:R-:W-:Y:S01]  /*8f80*/  @!P6 PRMT R124, R10, 0x5410, RZ ;  /* 0x000054100a7ce816 */ /* 0x000fe200000000ff */
[----:B------:R2:W4:Y:S01]  /*8f90*/  LDL.LU.S16 R25, [R1+0x10] ;  /* 0x0000100001197983 */ /* 0x0005220000300600 */
[----:B------:R-:W-:-:S03]  /*8fa0*/  ISETP.LE.U32.AND P6, PT, R4, UR4, PT ;  /* 0x0000000404007c0c */ /* 0x000fc6000bfc3070 */
[----:B------:R2:W2:Y:S01]  /*8fb0*/  LDL.LU.S16 R4, [R1+0xc] ;  /* 0x00000c0001047983 */ /* 0x0004a20000300600 */
[----:B------:R-:W-:Y:S01]  /*8fc0*/  IMAD.MOV.U32 R15, RZ, RZ, R84 ;  /* 0x000000ffff0f7224 */ /* 0x000fe200078e0054 */
[----:B------:R-:W-:Y:S01]  /*8fd0*/  HMMA.16816.F32 R52, R128, R56, R96 ;  /* 0x000000388034723c */ /* 0x000fe20000001860 */
[----:B------:R-:W-:Y:S02]  /*8fe0*/  IMAD.MOV.U32 R31, RZ, RZ, R11 ;  /* 0x000000ffff1f7224 */ /* 0x000fe400078e000b */
[----:B------:R-:W-:Y:S02]  /*8ff0*/  IMAD.MOV.U32 R14, RZ, RZ, R87 ;  /* 0x000000ffff0e7224 */ /* 0x000fe400078e0057 */
[----:B------:R-:W-:Y:S01]  /*9000*/  FADD.FTZ R0, R85, R0 ;  /* 0x0000000055007221 */ /* 0x000fe20000010000 */
[----:B------:R-:W-:Y:S01]  /*9010*/  IMAD.MOV.U32 R30, RZ, RZ, R31 ;  /* 0x000000ffff1e7224 */ /* 0x000fe200078e001f */
[----:B------:R-:W-:Y:S01]  /*9020*/  @!P5 PRMT R135, R8, 0x5410, RZ ;  /* 0x000054100887d816 */ /* 0x000fe200000000ff */
[----:B------:R-:W-:Y:S01]  /*9030*/  IMAD.MOV.U32 R31, RZ, RZ, R15 ;  /* 0x000000ffff1f7224 */ /* 0x000fe200078e000f */
[----:B------:R1:W1:Y:S04]  /*9040*/  LDSM.16.MT88.4 R88, [R7+0x5800] ;  /* 0x005800000758783b */ /* 0x0002680000004200 */
[----:B------:R1:W3:Y:S01]  /*9050*/  LDL.LU.S16 R15, [R1+0x1c] ;  /* 0x00001c00010f7983 */ /* 0x0002e20000300600 */
[----:B----4-:R-:W-:-:S02]  /*9060*/  @P3 HADD2 R25, -R133.H0_H0, -RZ.H0_H0 ;  /* 0xa00000ff85193230 */ /* 0x010fc40000000900 */
[----:B--2---:R-:W-:-:S03]  /*9070*/  @P1 HADD2 R4, -R132.H0_H0, -RZ.H0_H0 ;  /* 0xa00000ff84041230 */ /* 0x004fc60000000900 */
[----:B------:R-:W-:Y:S01]  /*9080*/  PRMT R13, R25, 0x7610, R13 ;  /* 0x00007610190d7816 */ /* 0x000fe2000000000d */
[----:B---3--:R-:W-:Y:S01]  /*9090*/  @P4 HADD2 R9, -R134.H0_H0, -RZ.H0_H0 ;  /* 0xa00000ff86094230 */ /* 0x008fe20000000900 */
[----:B-1----:R-:W-:Y:S01]  /*90a0*/  HMMA.16816.F32 R116, R128, R120, R60 ;  /* 0x000000788074723c */ /* 0x002fe2000000183c */
[----:B------:R-:W-:Y:S01]  /*90b0*/  LDSM.16.MT88.4 R96, [R64+0x5800] ;  /* 0x005800004060783b */ /* 0x000fe20000004200 */
[----:B------:R-:W-:Y:S01]  /*90c0*/  PRMT R24, R4, 0x7610, R24 ;  /* 0x0000761004187816 */ /* 0x000fe20000000018 */
[----:B------:R-:W-:Y:S01]  /*90d0*/  FADD.FTZ R4, R14, R6 ;  /* 0x000000060e047221 */ /* 0x000fe20000010000 */
[----:B------:R-:W-:Y:S01]  /*90e0*/  @P3 PRMT R133, R13, 0x5410, RZ ;  /* 0x000054100d853816 */ /* 0x000fe200000000ff */
[----:B------:R1:W2:Y:S04]  /*90f0*/  LDL.LU.S16 R14, [R1+0x18] ;  /* 0x00001800010e7983 */ /* 0x0002a80000300600 */
[----:B------:R1:W3:Y:S04]  /*9100*/  LDL.LU.S16 R13, [R1+0x14] ;  /* 0x00001400010d7983 */ /* 0x0002e80000300600 */
[----:B------:R1:W4:Y:S01]  /*9110*/  LDL.LU.S16 R6, [R1+0x20] ;  /* 0x0000200001067983 */ /* 0x0003220000300600 */
[----:B------:R-:W-:Y:S01]  /*9120*/  FADD.FTZ R5, R5, R0 ;  /* 0x0000000005057221 */ /* 0x000fe20000010000 */
[----:B------:R-:W-:-:S02]  /*9130*/  LOP3.LUT R0, R231, 0xffff, RZ, 0xc0, !PT ;  /* 0x0000ffffe7007812 */ /* 0x000fc400078ec0ff */
[----:B------:R-:W-:Y:S02]  /*9140*/  PRMT R26, R9, 0x7610, R26 ;  /* 0x00007610091a7816 */ /* 0x000fe4000000001a */
[----:B------:R-:W-:Y:S01]  /*9150*/  ISETP.LE.U32.AND P5, PT, R0, UR4, PT ;  /* 0x0000000400007c0c */ /* 0x000fe2000bfa3070 */
[----:B------:R-:W-:Y:S01]  /*9160*/  @!P6 HADD2 R15, -R196.H0_H0, -RZ.H0_H0 ;  /* 0xa00000ffc40fe230 */ /* 0x000fe20000000900 */
[----:B------:R-:W-:Y:S01]  /*9170*/  LOP3.LUT R0, R229, 0xffff, RZ, 0xc0, !PT ;  /* 0x0000ffffe5007812 */ /* 0x000fe200078ec0ff */
[----:B------:R-:W-:Y:S01]  /*9180*/  FADD.FTZ R5, R30, R5 ;  /* 0x000000051e057221 */ /* 0x000fe20000010000 */
[----:B------:R-:W-:Y:S01]  /*9190*/  @P4 PRMT R134, R26, 0x5410, RZ ;  /* 0x000054101a864816 */ /* 0x000fe200000000ff */
[----:B------:R-:W-:Y:S01]  /*91a0*/  HMMA.16816.F32 R120, R128, R122, R16 ;  /* 0x0000007a8078723c */ /* 0x000fe20000001810 */
[----:B------:R-:W-:Y:S01]  /*91b0*/  ISETP.LE.U32.AND P4, PT, R0, UR4, PT ;  /* 0x0000000400007c0c */ /* 0x000fe2000bf83070 */
[----:B------:R-:W-:Y:S01]  /*91c0*/  LDSM.16.MT88.4 R8, [R64+0x3800] ;  /* 0x003800004008783b */ /* 0x000fe20000004200 */
[----:B------:R-:W-:-:S04]  /*91d0*/  LOP3.LUT R0, R215, 0xffff, RZ, 0xc0, !PT ;  /* 0x0000ffffd7007812 */ /* 0x000fc800078ec0ff */
[----:B------:R-:W-:Y:S01]  /*91e0*/  ISETP.LE.U32.AND P3, PT, R0, UR4, PT ;  /* 0x0000000400007c0c */ /* 0x000fe2000bf63070 */
[----:B------:R-:W-:Y:S01]  /*91f0*/  FADD.FTZ R0, R31, R4 ;  /* 0x000000041f007221 */ /* 0x000fe20000010000 */
[----:B------:R-:W-:Y:S01]  /*9200*/  FADD.FTZ R5, R232, R5 ;  /* 0x00000005e8057221 */ /* 0x000fe20000010000 */
[----:B------:R-:W-:Y:S02]  /*9210*/  PRMT R12, R15, 0x7610, R12 ;  /* 0x000076100f0c7816 */ /* 0x000fe4000000000c */
[----:B------:R-:W-:Y:S02]  /*9220*/  FADD.FTZ R0, R233, R0 ;  /* 0x00000000e9007221 */ /* 0x000fe40000010000 */
[----:B------:R-:W-:-:S05]  /*9230*/  @!P6 PRMT R196, R12, 0x5410, RZ ;  /* 0x000054100cc4e816 */ /* 0x000fca00000000ff */
[----:B------:R-:W-:Y:S01]  /*9240*/  STG.E.U16 desc[UR24][R212.64+0x2], R196 ;  /* 0x000002c4d4007986 */ /* 0x000fe2000c101518 */
[----:B------:R-:W-:Y:S01]  /*9250*/  @P1 PRMT R132, R24, 0x5410, RZ ;  /* 0x0000541018841816 */ /* 0x000fe200000000ff */
[----:B---3--:R-:W-:Y:S02]  /*9260*/  @!P4 HADD2 R13, -R170.H0_H0, -RZ.H0_H0 ;  /* 0xa00000ffaa0dc230 */ /* 0x008fe40000000900 */
[----:B--2---:R-:W-:-:S03]  /*9270*/  @!P5 HADD2 R14, -R191.H0_H0, -RZ.H0_H0 ;  /* 0xa00000ffbf0ed230 */ /* 0x004fc60000000900 */
[----:B------:R-:W-:Y:S01]  /*9280*/  PRMT R4, R13, 0x7610, R4 ;  /* 0x000076100d047816 */ /* 0x000fe20000000004 */
[----:B----4-:R-:W-:-:S03]  /*9290*/  @!P3 HADD2 R6, -R126.H0_H0, -RZ.H0_H0 ;  /* 0xa00000ff7e06b230 */ /* 0x010fc60000000900 */
[----:B------:R-:W-:Y:S01]  /*92a0*/  @!P4 PRMT R170, R4, 0x5410, RZ ;  /* 0x0000541004aac816 */ /* 0x000fe200000000ff */
[----:B------:R-:W-:Y:S01]  /*92b0*/  IMAD.U32 R4, RZ, RZ, UR31 ;  /* 0x0000001fff047e24 */ /* 0x000fe2000f8e00ff */
[----:B------:R-:W-:Y:S02]  /*92c0*/  PRMT R7, R14, 0x7610, R7 ;  /* 0x000076100e077816 */ /* 0x000fe40000000007 */
[----:B------:R-:W-:Y:S01]  /*92d0*/  PRMT R16, R6, 0x7610, R16 ;  /* 0x0000761006107816 */ /* 0x000fe20000000010 */
[----:B------:R-:W-:Y:S01]  /*92e0*/  FADD.FTZ R6, R234, R5 ;  /* 0x00000005ea067221 */ /* 0x000fe20000010000 */
[----:B------:R-:W-:Y:S01]  /*92f0*/  IMAD.WIDE R4, R4, 0x2, R212 ;  /* 0x0000000204047825 */ /* 0x000fe200078e02d4 */
[----:B------:R-:W-:-:S03]  /*9300*/  @!P5 PRMT R191, R7, 0x5410, RZ ;  /* 0x0000541007bfd816 */ /* 0x000fc600000000ff */
[----:B------:R-:W-:Y:S01]  /*9310*/  FADD.FTZ R7, R235, R0 ;  /* 0x00000000eb077221 */ /* 0x000fe20000010000 */
[----:B------:R-:W-:Y:S01]  /*9320*/  FADD.FTZ R0, R67, R6 ;  /* 0x0000000643007221 */ /* 0x000fe20000010000 */
[----:B------:R-:W-:Y:S01]  /*9330*/  HMMA.16816.F32 R56, R128, R58, R136 ;  /* 0x0000003a8038723c */ /* 0x000fe20000001888 */
[----:B------:R-:W-:Y:S01]  /*9340*/  STG.E.U16 desc[UR24][R4.64], R198 ;  /* 0x000000c604007986 */ /* 0x000fe2000c101518 */
[----:B------:R-:W-:-:S03]  /*9350*/  FADD.FTZ R6, R245, R7 ;  /* 0x00000007f5067221 */ /* 0x000fc60000010000 */
[----:B------:R-:W-:Y:S01]  /*9360*/  STG.E.U16 desc[UR24][R4.64+0x2], R195 ;  /* 0x000002c304007986 */ /* 0x000fe2000c101518 */
[----:B------:R-:W-:-:S03]  /*9370*/  FADD.FTZ R0, R244, R0 ;  /* 0x00000000f4007221 */ /* 0x000fc60000010000 */
[----:B------:R-:W-:Y:S04]  /*9380*/  STG.E.U16 desc[UR24][R212.64+0x10], R199 ;  /* 0x000010c7d4007986 */ /* 0x000fe8000c101518 */
[----:B------:R-:W-:Y:S04]  /*9390*/  STG.E.U16 desc[UR24][R212.64+0x12], R197 ;  /* 0x000012c5d4007986 */ /* 0x000fe8000c101518 */
[----:B------:R-:W-:Y:S04]  /*93a0*/  STG.E.U16 desc[UR24][R4.64+0x12], R194 ;  /* 0x000012c204007986 */ /* 0x000fe8000c101518 */
[----:B------:R-:W-:Y:S01]  /*93b0*/  STG.E.U16 desc[UR24][R4.64+0x10], R193 ;  /* 0x000010c104007986 */ /* 0x000fe2000c101518 */
[----:B------:R-:W-:-:S03]  /*93c0*/  @!P3 PRMT R126, R16, 0x5410, RZ ;  /* 0x00005410107eb816 */ /* 0x000fc600000000ff */
[----:B------:R-:W-:Y:S01]  /*93d0*/  STG.E.U16 desc[UR24][R212.64+0x20], R192 ;  /* 0x000020c0d4007986 */ /* 0x000fe2000c101518 */
[----:B------:R-:W-:-:S03]  /*93e0*/  FADD.FTZ R6, R242, R6 ;  /* 0x00000006f2067221 */ /* 0x000fc60000010000 */
[----:B------:R-:W-:Y:S01]  /*93f0*/  STG.E.U16 desc[UR24][R212.64+0x22], R191 ;  /* 0x000022bfd4007986 */ /* 0x000fe2000c101518 */
[----:B------:R-:W-:-:S03]  /*9400*/  FADD.FTZ R0, R65, R0 ;  /* 0x0000000041007221 */ /* 0x000fc60000010000 */
[----:B------:R-:W-:Y:S04]  /*9410*/  STG.E.U16 desc[UR24][R4.64+0x20], R189 ;  /* 0x000020bd04007986 */ /* 0x000fe8000c101518 */
[----:B------:R-:W-:Y:S04]  /*9420*/  STG.E.U16 desc[UR24][R4.64+0x22], R188 ;  /* 0x000022bc04007986 */ /* 0x000fe8000c101518 */
[----:B------:R-:W-:Y:S04]  /*9430*/  STG.E.U16 desc[UR24][R212.64+0x30], R187 ;  /* 0x000030bbd4007986 */ /* 0x000fe8000c101518 */
[----:B------:R-:W-:Y:S04]  /*9440*/  STG.E.U16 desc[UR24][R212.64+0x32], R186 ;  /* 0x000032bad4007986 */ /* 0x000fe8000c101518 */
[----:B------:R-:W-:Y:S04]  /*9450*/  STG.E.U16 desc[UR24][R4.64+0x30], R185 ;  /* 0x000030b904007986 */ /* 0x000fe8000c101518 */
[----:B------:R-:W-:Y:S01]  /*9460*/  STG.E.U16 desc[UR24][R4.64+0x32], R184 ;  /* 0x000032b804007986 */ /* 0x000fe2000c101518 */
[----:B------:R-:W-:-:S03]  /*9470*/  FADD.FTZ R6, R66, R6 ;  /* 0x0000000642067221 */ /* 0x000fc60000010000 */
[----:B------:R-:W-:Y:S04]  /*9480*/  STG.E.U16 desc[UR24][R212.64+0x40], R171 ;  /* 0x000040abd4007986 */ /* 0x000fe8000c101518 */
        /* <DEDUP_REMOVED lines=14> */
[----:B------:R-:W-:Y:S04]  /*9570*/  STG.E.U16 desc[UR24][R212.64+0x72], R134 ;  /* 0x00007286d4007986 */ /* 0x000fe8000c101518 */
[----:B------:R-:W-:Y:S04]  /*9580*/  STG.E.U16 desc[UR24][R4.64+0x70], R133 ;  /* 0x0000708504007986 */ /* 0x000fe8000c101518 */
[----:B------:R2:W-:Y:S04]  /*9590*/  STG.E.U16 desc[UR24][R4.64+0x72], R132 ;  /* 0x0000728404007986 */ /* 0x0005e8000c101518 */
[----:B------:R-:W3:Y:S04]  /*95a0*/  LDSM.16.MT88.4 R136, [R64+0x1800] ;  /* 0x001800004088783b */ /* 0x000ee80000004200 */
[----:B------:R4:W1:Y:S01]  /*95b0*/  LDSM.16.MT88.4 R12, [R64+0x7800] ;  /* 0x00780000400c783b */ /* 0x0008620000004200 */
[----:B--2---:R-:W-:Y:S01]  /*95c0*/  FADD.FTZ R4, R237, R0 ;  /* 0x00000000ed047221 */ /* 0x004fe20000010000 */
[----:B------:R-:W-:-:S03]  /*95d0*/  FADD.FTZ R0, R238, R6 ;  /* 0x00000006ee007221 */ /* 0x000fc60000010000 */
[----:B------:R-:W-:Y:S01]  /*95e0*/  FADD.FTZ R242, R239, R4 ;  /* 0x00000004eff27221 */ /* 0x000fe20000010000 */
[----:B------:R-:W-:-:S03]  /*95f0*/  FADD.FTZ R0, R236, R0 ;  /* 0x00000000ec007221 */ /* 0x000fc60000010000 */
[----:B------:R-:W-:Y:S01]  /*9600*/  FADD.FTZ R242, R230, R242 ;  /* 0x000000f2e6f27221 */ /* 0x000fe20000010000 */
[----:B------:R-:W-:Y:S02]  /*9610*/  FADD.FTZ R239, R206, R0 ;  /* 0x00000000ceef7221 */ /* 0x000fe40000010000 */
[----:B------:R2:W5:Y:S01]  /*9620*/  LDL.LU R206, [R1+0x8c] ;  /* 0x00008c0001ce7983 */ /* 0x0005620000300800 */
[----:B------:R-:W-:-:S03]  /*9630*/  FADD.FTZ R242, R205, R242 ;  /* 0x000000f2cdf27221 */ /* 0x000fc60000010000 */
[----:B------:R2:W5:Y:S01]  /*9640*/  LDL.LU R205, [R1+0x88] ;  /* 0x0000880001cd7983 */ /* 0x0005620000300800 */
[C---:B------:R-:W-:Y:S01]  /*9650*/  HMMA.16816.F32 R84, R128.reuse, R88, R140 ;  /* 0x000000588054723c */ /* 0x040fe2000000188c */
[----:B------:R-:W-:Y:S02]  /*9660*/  FADD.FTZ R239, R208, R239 ;  /* 0x000000efd0ef7221 */ /* 0x000fe40000010000 */
[----:B------:R-:W1:Y:S05]  /*9670*/  S2R R208, SR_TID.X ;  /* 0x0000000000d07919 */ /* 0x000e6a0000002100 */
        /* <DEDUP_REMOVED lines=8> */
[----:B------:R-:W-:Y:S01]  /*9700*/  HMMA.16816.F32 R128, R128, R14, R20 ;  /* 0x0000000e8080723c */ /* 0x000fe20000001814 */
[----:B------:R-:W-:-:S04]  /*9710*/  NOP ;  /* 0x0000000000007918 */ /* 0x000fc80000000000 */
[----:B--2---:R-:W-:-:S15]  /*9720*/  BRA.U !UP1, `(.L_x_1048) ;  /* 0x0000005d09cc7547 */ /* 0x004fde000b800000 */
[----:B------:R-:W2:Y:S01]  /*9730*/  LDL.LU R230, [R1+0x24] ;  /* 0x0000240001e67983 */ /* 0x000ea20000300800 */
[C---:B------:R-:W-:Y:S01]  /*9740*/  IMAD.SHL.U32 R6, R208.reuse, 0x40, RZ ;  /* 0x00000040d0067824 */ /* 0x040fe200078e00ff */
[--C-:B------:R-:W-:Y:S01]  /*9750*/  SHF.R.U32.HI R7, RZ, 0x2, R208.reuse ;  /* 0x00000002ff077819 */ /* 0x100fe200000116d0 */
[----:B------:R-:W-:Y:S01]  /*9760*/  IMAD.SHL.U32 R4, R208, 0x8, RZ ;  /* 0x00000008d0047824 */ /* 0x000fe200078e00ff */
[----:B------:R-:W-:Y:S01]  /*9770*/  SHF.R.U32.HI R200, RZ, 0x1, R208 ;  /* 0x00000001ffc87819 */ /* 0x000fe200000116d0 */
[----:B------:R-:W-:Y:S01]  /*9780*/  IMAD.U32 R5, RZ, RZ, UR21 ;  /* 0x00000015ff057e24 */ /* 0x000fe2000f8e00ff */
[----:B------:R-:W-:Y:S01]  /*9790*/  LOP3.LUT R0, R6, 0x1c0, RZ, 0xc0, !PT ;  /* 0x000001c006007812 */ /* 0x000fe200078ec0ff */
[----:B------:R-:W-:Y:S01]  /*97a0*/  IMAD.SHL.U32 R209, R208, 0x40, RZ ;  /* 0x00000040d0d17824 */ /* 0x000fe200078e00ff */
[----:B------:R-:W-:Y:S01]  /*97b0*/  LOP3.LUT R7, R7, 0x7, RZ, 0xc0, !PT ;  /* 0x0000000707077812 */ /* 0x000fe200078ec0ff */
[----:B------:R-:W-:Y:S01]  /*97c0*/  IMAD.U32 R216, RZ, RZ, UR23 ;  /* 0x00000017ffd87e24 */ /* 0x000fe2000f8e00ff */
[----:B------:R-:W-:Y:S01]  /*97d0*/  LOP3.LUT R0, R0, 0x38, R4, 0xf8, !PT ;  /* 0x0000003800007812 */ /* 0x000fe200078ef804 */
[----:B------:R-:W1:Y:S01]  /*97e0*/  S2UR UR5, SR_CgaCtaId ;  /* 0x00000000000579c3 */ /* 0x000e620000008800 */
[----:B------:R-:W-:Y:S01]  /*97f0*/  LOP3.LUT R207, R209, 0x1c0, RZ, 0xc0, !PT ;  /* 0x000001c0d1cf7812 */ /* 0x000fe200078ec0ff */
[----:B------:R-:W3:Y:S01]  /*9800*/  LDCU UR4, c[0x0][0x440] ;  /* 0x00008800ff0477ac */ /* 0x000ee20008000800 */
[----:B------:R-:W-:Y:S01]  /*9810*/  LOP3.LUT R200, R0, 0x8, R200, 0x78, !PT ;  /* 0x0000000800c87812 */ /* 0x000fe200078e78c8 */
[----:B------:R-:W-:Y:S01]  /*9820*/  IMAD.U32 R0, RZ, RZ, UR22 ;  /* 0x00000016ff007e24 */ /* 0x000fe2000f8e00ff */
[----:B------:R-:W-:Y:S01]  /*9830*/  LOP3.LUT R207, R207, 0x38, R4, 0xf8, !PT ;  /* 0x00000038cfcf7812 */ /* 0x000fe200078ef804 */
[----:B------:R-:W4:Y:S01]  /*9840*/  LDCU UR11, c[0x0][0x448] ;  /* 0x00008900ff0b77ac */ /* 0x000f220008000800 */
[----:B------:R-:W-:Y:S01]  /*9850*/  IMAD.MOV.U32 R132, RZ, RZ, R2 ;  /* 0x000000ffff847224 */ /* 0x000fe200078e0002 */
[----:B------:R-:W4:Y:S01]  /*9860*/  LDC R214, c[0x0][0x4f8] ;  /* 0x00013e00ffd67b82 */ /* 0x000f220000000800 */
[----:B------:R-:W-:Y:S01]  /*9870*/  LOP3.LUT R201, R207, 0x8, R208, 0x78, !PT ;  /* 0x00000008cfc97812 */ /* 0x000fe200078e78d0 */
[----:B------:R-:W-:Y:S01]  /*9880*/  UMOV UR6, 0x400 ;  /* 0x0000040000067882 */ /* 0x000fe20000000000 */
[----:B------:R-:W-:Y:S01]  /*9890*/  LOP3.LUT R2, R4, 0x1f8, RZ, 0xc0, !PT ;  /* 0x000001f804027812 */ /* 0x000fe200078ec0ff */
[----:B------:R-:W-:Y:S01]  /*98a0*/  IMAD.MOV.U32 R202, RZ, RZ, 0x20 ;  /* 0x00000020ffca7424 */ /* 0x000fe200078e00ff */
[----:B------:R-:W-:Y:S01]  /*98b0*/  LOP3.LUT R200, R200, 0x200, R6, 0xf8, !PT ;  /* 0x00000200c8c87812 */ /* 0x000fe200078ef806 */
[----:B------:R-:W-:Y:S01]  /*98c0*/  IMAD.MOV.U32 R204, RZ, RZ, 0x20 ;  /* 0x00000020ffcc7424 */ /* 0x000fe200078e00ff */
[----:B------:R-:W-:Y:S01]  /*98d0*/  LOP3.LUT R2, R2, 0x38, R208, 0x78, !PT ;  /* 0x0000003802027812 */ /* 0x000fe200078e78d0 */
[----:B------:R-:W4:Y:S01]  /*98e0*/  LDC.64 R240, c[0x0][0x3c0] ;  /* 0x0000f000fff07b82 */ /* 0x000f220000000a00 */
[----:B------:R-:W-:Y:S01]  /*98f0*/  SEL R202, R202, 0xffffffe0, !P2 ;  /* 0xffffffe0caca7807 */ /* 0x000fe20005000000 */
[----:B------:R-:W-:Y:S01]  /*9900*/  UIADD3 UR10, UPT, UPT, UR22, 0x3f, URZ ;  /* 0x0000003f160a7890 */ /* 0x000fe2000fffe0ff */
[----:B------:R-:W-:Y:S01]  /*9910*/  LOP3.LUT R2, R2, 0x1e00, R4, 0xf8, !PT ;  /* 0x00001e0002027812 */ /* 0x000fe200078ef804 */
[----:B------:R-:W-:Y:S01]  /*9920*/  IMAD.MOV.U32 R210, RZ, RZ, 0x40 ;  /* 0x00000040ffd27424 */ /* 0x000fe200078e00ff */
[----:B------:R-:W-:Y:S01]  /*9930*/  LOP3.LUT P0, RZ, R208, 0x2, RZ, 0xc0, !PT ;  /* 0x00000002d0ff7812 */ /* 0x000fe2000780c0ff */
[----:B------:R-:W2:Y:S01]  /*9940*/  LDCU UR9, c[0x0][0x440] ;  /* 0x00008800ff0977ac */ /* 0x000ea20008000800 */
[----:B------:R-:W-:-:S02]  /*9950*/  LOP3.LUT R8, R4, 0x38, RZ, 0xc0, !PT ;  /* 0x0000003804087812 */ /* 0x000fc400078ec0ff */
[----:B------:R-:W-:Y:S01]  /*9960*/  SEL R204, R204, 0xffffffe0, !P0 ;  /* 0xffffffe0cccc7807 */ /* 0x000fe20004000000 */
[----:B-1----:R-:W-:Y:S01]  /*9970*/  ULEA UR5, UR5, UR6, 0x18 ;  /* 0x0000000605057291 */ /* 0x002fe2000f8ec0ff */
[----:B---3--:R-:W-:Y:S01]  /*9980*/  ISETP.GE.AND P1, PT, R8, UR4, PT ;  /* 0x0000000408007c0c */ /* 0x008fe2000bf26270 */
[----:B------:R-:W1:Y:S01]  /*9990*/  LDCU UR4, c[0x0][0x45c] ;  /* 0x00008b80ff0477ac */ /* 0x000e620008000800 */
[----:B----4-:R-:W-:Y:S01]  /*99a0*/  LOP3.LUT R214, R214, 0xff, RZ, 0xc0, !PT ;  /* 0x000000ffd6d67812 */ /* 0x010fe200078ec0ff */
[----:B------:R-:W3:Y:S02]  /*99b0*/  LDCU.U8 UR8, c[0x0][0x4f8] ;  /* 0x00009f00ff0877ac */ /* 0x000ee40008000000 */
[----:B------:R-:W-:Y:S02]  /*99c0*/  LEA R200, R200, UR5, 0x1 ;  /* 0x00000005c8c87c11 */ /* 0x000fe4000f8e08ff */
[----:B------:R-:W-:Y:S01]  /*99d0*/  LEA R211, R2, UR5, 0x1 ;  /* 0x0000000502d37c11 */ /* 0x000fe2000f8e08ff */
[----:B------:R-:W-:Y:S01]  /*99e0*/  IMAD R214, R214, 0x10000, R214 ;  /* 0x00010000d6d67824 */ /* 0x000fe200078e02d6 */
[----:B------:R-:W-:Y:S01]  /*99f0*/  ULEA.HI UR10, UR10, 0xfffffffe, URZ, 0x1a ;  /* 0xfffffffe0a0a7891 */ /* 0x000fe2000f8fd0ff */
[----:B------:R-:W-:Y:S01]  /*9a00*/  IMAD.IADD R202, R202, 0x1, R200 ;  /* 0x00000001caca7824 */ /* 0x000fe200078e02c8 */
[C---:B------:R-:W-:Y:S01]  /*9a10*/  SHF.L.U64.HI R6, R240.reuse, 0x4, R241 ;  /* 0x00000004f0067819 */ /* 0x040fe200000102f1 */
[----:B------:R-:W-:Y:S01]  /*9a20*/  IMAD.SHL.U32 R4, R240, 0x10, RZ ;  /* 0x00000010f0047824 */ /* 0x000fe200078e00ff */
[----:B------:R-:W-:Y:S01]  /*9a30*/  USHF.L.U32 UR6, UR11, 0x3, URZ ;  /* 0x000000030b067899 */ /* 0x000fe200080006ff */
[----:B------:R-:W-:-:S02]  /*9a40*/  VIADD R2, R200, 0x10000 ;  /* 0x00010000c8027836 */ /* 0x000fc40000000000 */
[----:B--2---:R-:W-:-:S04]  /*9a50*/  IMAD R5, R5, 0x40, R230 ;  /* 0x0000004005057824 */ /* 0x004fc800078e02e6 */
[----:B------:R-:W-:-:S04]  /*9a60*/  IMAD.IADD R5, R7, 0x1, R5 ;  /* 0x0000000107057824 */ /* 0x000fc800078e0205 */
[----:B------:R-:W-:Y:S01]  /*9a70*/  VIADD R215, R5, UR22 ;  /* 0x0000001605d77c36 */ /* 0x000fe20008000000 */
[----:B------:R-:W-:-:S04]  /*9a80*/  IADD3 R0, PT, PT, R0, -UR23, R5 ;  /* 0x8000001700007c10 */ /* 0x000fc8000fffe005 */
[----:B------:R-:W-:Y:S02]  /*9a90*/  IADD3 R216, PT, PT, R0, 0x8, R216 ;  /* 0x0000000800d87810 */ /* 0x000fe40007ffe0d8 */
[----:B------:R-:W-:-:S05]  /*9aa0*/  LOP3.LUT R0, R209, 0x400, RZ, 0xc0, !PT ;  /* 0x00000400d1007812 */ /* 0x000fca00078ec0ff */
[----:B------:R-:W-:Y:S02]  /*9ab0*/  IMAD R201, R201, 0x2, R0 ;  /* 0x00000002c9c97824 */ /* 0x000fe400078e0200 */
[----:B------:R-:W-:Y:S02]  /*9ac0*/  IMAD.MOV.U32 R0, RZ, RZ, R3 ;  /* 0x000000ffff007224 */ /* 0x000fe400078e0003 */
[----:B------:R-:W-:-:S05]  /*9ad0*/  IMAD.SHL.U32 R3, R208, 0x2, RZ ;  /* 0x00000002d0037824 */ /* 0x000fca00078e00ff */
[----:B------:R-:W-:-:S05]  /*9ae0*/  LOP3.LUT R3, R3, 0x6, RZ, 0xc0, !PT ;  /* 0x0000000603037812 */ /* 0x000fca00078ec0ff */
[----:B------:R-:W-:-:S05]  /*9af0*/  VIADD R3, R3, UR23 ;  /* 0x0000001703037c36 */ /* 0x000fca0008000000 */
[----:B------:R2:W-:Y:S01]  /*9b00*/  STL [R1+0x84], R3 ;  /* 0x0000840301007387 */ /* 0x0005e20000100800 */
[----:B-1-3--:R-:W-:Y:S05]  /*9b10*/  BRA `(.L_x_1049) ;  /* 0x0000000400a07947 */ /* 0x00afea0003800000 */
.L_x_1051:
[----:B------:R-:W2:Y:S01]  /*9b20*/  LDL R185, [R1+0x40] ;  /* 0x0000400001b97983 */ /* 0x000ea20000100800 */
[----:B------:R-:W1:Y:S01]  /*9b30*/  LDC.64 R134, c[0x0][0x3b8] ;  /* 0x0000ee00ff867b82 */ /* 0x000e620000000a00 */
[----:B------:R-:W-:Y:S02]  /*9b40*/  UIADD3 UR12, UPT, UPT, UR10, -0x1, URZ ;  /* 0xffffffff0a0c7890 */ /* 0x000fe4000fffe0ff */
[----:B------:R-:W3:Y:S04]  /*9b50*/  LDL R184, [R1+0x38] ;  /* 0x0000380001b87983 */ /* 0x000ee80000100800 */
[C---:B-1----:R-:W-:Y:S01]  /*9b60*/  IMAD.WIDE.U32 R2, R134.reuse, UR12, RZ ;  /* 0x0000000c86027c25 */ /* 0x042fe2000f8e00ff */
[C---:B------:R-:W-:Y:S03]  /*9b70*/  SHF.L.U64.HI R175, R134.reuse, 0x4, R135 ;  /* 0x0000000486af7819 */ /* 0x040fe60000010287 */
[----:B------:R-:W-:Y:S02]  /*9b80*/  IMAD R3, R135, UR12, R3 ;  /* 0x0000000c87037c24 */ /* 0x000fe4000f8e0203 */
[----:B------:R-:W-:Y:S05]  /*9b90*/  IMAD.SHL.U32 R168, R134, 0x10, RZ ;  /* 0x0000001086a87824 */ /* 0x000fea00078e00ff */
[C---:B------:R-:W-:Y:S04]  /*9ba0*/  LEA R133, P5, R2.reuse, R168, 0x6 ;  /* 0x000000a802857211 */ /* 0x040fe800078a30ff */
[----:B------:R-:W-:Y:S02]  /*9bb0*/  LEA.HI.X R169, R2, R175, R3, 0x6, P5 ;  /* 0x000000af02a97211 */ /* 0x000fe400028f3403 */
[C---:B------:R-:W-:Y:S04]  /*9bc0*/  LEA R172, P5, R134.reuse, R133, 0x5 ;  /* 0x0000008586ac7211 */ /* 0x040fe800078a28ff */
[----:B------:R-:W-:Y:S02]  /*9bd0*/  LEA.HI.X R176, R134, R169, R135, 0x5, P5 ;  /* 0x000000a986b07211 */ /* 0x000fe400028f2c87 */
[C---:B--2---:R-:W-:Y:S04]  /*9be0*/  LEA R170, P6, R2.reuse, R185, 0x7 ;  /* 0x000000b902aa7211 */ /* 0x044fe800078c38ff */
[-C--:B---3--:R-:W-:Y:S02]  /*9bf0*/  LEA.HI.X R171, R2, R184.reuse, R3, 0x7, P6 ;  /* 0x000000b802ab7211 */ /* 0x088fe400030f3c03 */
[----:B------:R-:W-:Y:S02]  /*9c00*/  IADD3 R3, P6, PT, R168, R133, RZ ;  /* 0x00000085a8037210 */ /* 0x000fe40007fde0ff */
[-C--:B------:R-:W-:Y:S01]  /*9c10*/  LEA R168, P5, R133, R185.reuse, 0x1 ;  /* 0x000000b985a87211 */ /* 0x080fe200078a08ff */
[----:B------:R-:W-:Y:S01]  /*9c20*/  @!PT LDS RZ, [RZ] ;  /* 0x00000000fffff984 */ /* 0x000fe20000000800 */
[----:B------:R-:W-:Y:S01]  /*9c30*/  @!PT LDS RZ, [RZ] ;  /* 0x00000000fffff984 */ /* 0x000fe20000000800 */
[----:B------:R-:W-:Y:S01]  /*9c40*/  @!PT LDS RZ, [RZ] ;  /* 0x00000000fffff984 */ /* 0x000fe20000000800 */
[----:B------:R1:W-:Y:S02]  /*9c50*/  @!P1 LDGSTS.E.BYPASS.LTC128B.128 [R211+0x8000], desc[UR24][R170.64] ;  /* 0x08000000aad39fae */ /* 0x0003e4000b981a18 */
[--C-:B------:R-:W-:Y:S01]  /*9c60*/  IMAD.X R175, R175, 0x1, R169.reuse, P6 ;  /* 0x00000001afaf7824 */ /* 0x100fe200030e06a9 */
[-C--:B------:R-:W-:Y:S01]  /*9c70*/  LEA.HI.X R169, R133, R184.reuse, R169, 0x1, P5 ;  /* 0x000000b885a97211 */ /* 0x080fe200028f0ca9 */
[----:B------:R1:W-:Y:S01]  /*9c80*/  @P1 STS.128 [R211+0x8000], RZ ;  /* 0x008000ffd3001388 */ /* 0x0003e20000000c00 */
[CC--:B------:R-:W-:Y:S02]  /*9c90*/  LEA R134, P6, R3.reuse, R185.reuse, 0x1 ;  /* 0x000000b903867211 */ /* 0x0c0fe400078c08ff */
[C---:B------:R-:W-:Y:S01]  /*9ca0*/  LEA R2, P5, R172.reuse, R185, 0x1 ;  /* 0x000000b9ac027211 */ /* 0x040fe200078a08ff */
[----:B------:R-:W-:Y:S01]  /*9cb0*/  @!PT LDS RZ, [RZ] ;  /* 0x00000000fffff984 */ /* 0x000fe20000000800 */
[----:B------:R-:W-:Y:S01]  /*9cc0*/  @!PT LDS RZ, [RZ] ;  /* 0x00000000fffff984 */ /* 0x000fe20000000800 */
[----:B------:R-:W-:Y:S01]  /*9cd0*/  @!PT LDS RZ, [RZ] ;  /* 0x00000000fffff984 */ /* 0x000fe20000000800 */
[----:B------:R1:W-:Y:S01]  /*9ce0*/  @!P4 LDGSTS.E.BYPASS.LTC128B.128 [R211+0xa000], desc[UR24][R170.64+0x80] ;  /* 0x0a000080aad3cfae */ /* 0x0003e2000b981a18 */
[-C--:B------:R-:W-:Y:S02]  /*9cf0*/  LEA.HI.X R135, R3, R184.reuse, R175, 0x1, P6 ;  /* 0x000000b803877211 */ /* 0x080fe400030f0caf */
        /* <DEDUP_REMOVED lines=74> */
.L_x_1049:
[----:B------:R-:W3:Y:S01]  /*a1a0*/  LDL R16, [R1+0x74] ;  /* 0x0000740001107983 */ /* 0x000ee20000100800 */
[----:B------:R-:W-:Y:S04]  /*a1b0*/  DEPBAR.LE SB0, 0x0 ;  /* 0x000080000000791a */ /* 0x000fe80000000000 */
[----:B------:R-:W4:Y:S01]  /*a1c0*/  LDL R15, [R1+0x70] ;  /* 0x00007000010f7983 */ /* 0x000f220000100800 */
[----:B------:R-:W-:Y:S01]  /*a1d0*/  IMAD.SHL.U32 R17, R208, 0x8, RZ ;  /* 0x00000008d0117824 */ /* 0x000fe200078e00ff */
[C---:B------:R-:W-:Y:S01]  /*a1e0*/  SHF.L.U64.HI R10, R240.reuse, 0x4, R241 ;  /* 0x00000004f00a7819 */ /* 0x040fe200000102f1 */
[C---:B------:R-:W-:Y:S01]  /*a1f0*/  IMAD.WIDE.U32 R8, R240.reuse, UR10, RZ ;  /* 0x0000000af0087c25 */ /* 0x040fe2000f8e00ff */
[----:B------:R-:W-:Y:S01]  /*a200*/  BAR.SYNC.DEFER_BLOCKING 0x0 ;  /* 0x0000000000007b1d */ /* 0x000fe20000010000 */
[----:B------:R-:W-:Y:S01]  /*a210*/  UISETP.NE.AND UP0, UPT, UR10, URZ, UPT ;  /* 0x000000ff0a00728c */ /* 0x000fe2000bf05270 */
[----:B------:R-:W-:Y:S01]  /*a220*/  LOP3.LUT R17, R17, 0x38, RZ, 0xc0, !PT ;  /* 0x0000003811117812 */ /* 0x000fe200078ec0ff */
[----:B------:R-:W-:Y:S01]  /*a230*/  IMAD R9, R241, UR10, R9 ;  /* 0x0000000af1097c24 */ /* 0x000fe2000f8e0209 */
[----:B-----5:R-:W-:Y:S01]  /*a240*/  SHF.R.U32.HI R205, RZ, 0x1, R208 ;  /* 0x00000001ffcd7819 */ /* 0x020fe200000116d0 */
[----:B------:R-:W-:Y:S01]  /*a250*/  IMAD.SHL.U32 R4, R240, 0x10, RZ ;  /* 0x00000010f0047824 */ /* 0x000fe200078e00ff */
[C---:B------:R-:W-:Y:S01]  /*a260*/  LOP3.LUT R11, R17.reuse, 0x40, RZ, 0xfc, !PT ;  /* 0x00000040110b7812 */ /* 0x040fe200078efcff */
[----:B------:R-:W-:Y:S01]  /*a270*/  IMAD.SHL.U32 R12, R208, 0x20, RZ ;  /* 0x00000020d00c7824 */ /* 0x000fe200078e00ff */
[----:B--2---:R-:W-:Y:S01]  /*a280*/  LOP3.LUT R3, R17, 0x80, RZ, 0xfc, !PT ;  /* 0x0000008011037812 */ /* 0x004fe200078efcff */
[----:B------:R-:W-:Y:S01]  /*a290*/  USHF.L.U32 UR13, UR10, 0x1, URZ ;  /* 0x000000010a0d7899 */ /* 0x000fe200080006ff */
[----:B------:R-:W-:Y:S01]  /*a2a0*/  ISETP.GE.AND P4, PT, R11, UR9, PT ;  /* 0x000000090b007c0c */ /* 0x000fe2000bf86270 */
[----:B------:R1:W-:Y:S01]  /*a2b0*/  STL [R1+0x7c], R11 ;  /* 0x00007c0b01007387 */ /* 0x0003e20000100800 */
[----:B------:R-:W-:Y:S01]  /*a2c0*/  ISETP.GE.AND P3, PT, R3, UR9, PT ;  /* 0x0000000903007c0c */ /* 0x000fe2000bf66270 */
[----:B------:R-:W-:Y:S01]  /*a2d0*/  UIADD3 UR11, UPT, UPT, UR27, -0x4498517b, URZ ;  /* 0xbb67ae851b0b7890 */ /* 0x000fe2000fffe0ff */
[----:B------:R-:W-:Y:S02]  /*a2e0*/  LOP3.LUT R2, R17, 0xc0, RZ, 0xfc, !PT ;  /* 0x000000c011027812 */ /* 0x000fe400078efcff */
[----:B------:R2:W-:Y:S01]  /*a2f0*/  STL [R1+0x78], R3 ;  /* 0x0000780301007387 */ /* 0x0005e20000100800 */
[-C--:B------:R-:W-:Y:S01]  /*a300*/  LEA R5, P0, R8, R4.reuse, 0x6 ;  /* 0x0000000408057211 */ /* 0x080fe200078030ff */
[----:B------:R-:W-:Y:S01]  /*a310*/  UIADD3 UR16, UPT, UPT, UR26, -0x61c88647, URZ ;  /* 0x9e3779b91a107890 */ /* 0x000fe2000fffe0ff */
[----:B------:R-:W-:Y:S02]  /*a320*/  LOP3.LUT R206, R12, 0x7c00, RZ, 0xc0, !PT ;  /* 0x00007c000cce7812 */ /* 0x000fe400078ec0ff */
[----:B------:R4:W-:Y:S01]  /*a330*/  STL [R1+0x80], R2 ;  /* 0x0000800201007387 */ /* 0x0009e20000100800 */
[----:B------:R-:W-:Y:S04]  /*a340*/  UIADD3 UR15, UPT, UPT, UR26, 0x3c6ef372, URZ ;  /* 0x3c6ef3721a0f7890 */ /* 0x000fe8000fffe0ff */
[----:B------:R-:W4:Y:S01]  /*a350*/  LDL R217, [R1+0x84] ;  /* 0x0000840001d97983 */ /* 0x000f220000100800 */
[C---:B-1----:R-:W-:Y:S02]  /*a360*/  IADD3 R11, P5, PT, R5.reuse, R4, RZ ;  /* 0x00000004050b7210 */ /* 0x042fe40007fbe0ff */
[----:B--2---:R-:W-:Y:S02]  /*a370*/  LOP3.LUT R3, R206, 0x200, R209, 0xf8, !PT ;  /* 0x00000200ce037812 */ /* 0x004fe400078ef8d1 */
[CC--:B---3--:R-:W-:Y:S02]  /*a380*/  LEA R6, P2, R8.reuse, R16.reuse, 0x7 ;  /* 0x0000001008067211 */ /* 0x0c8fe400078438ff */
[C---:B------:R-:W-:Y:S02]  /*a390*/  LEA R4, P6, R5.reuse, R16, 0x1 ;  /* 0x0000001005047211 */ /* 0x040fe400078c08ff */
[--C-:B----4-:R-:W-:Y:S02]  /*a3a0*/  LEA.HI.X R7, R8, R15, R9.reuse, 0x7, P2 ;  /* 0x0000000f08077211 */ /* 0x110fe400010f3c09 */
[----:B------:R-:W-:Y:S02]  /*a3b0*/  ISETP.GE.AND P2, PT, R2, UR9, PT ;  /* 0x0000000902007c0c */ /* 0x000fe4000bf46270 */
[----:B------:R-:W-:Y:S01]  /*a3c0*/  LEA.HI.X R9, R8, R10, R9, 0x6, P0 ;  /* 0x0000000a08097211 */ /* 0x000fe200000f3409 */
[----:B------:R-:W-:Y:S01]  /*a3d0*/  @!PT LDS RZ, [RZ] ;  /* 0x00000000fffff984 */ /* 0x000fe20000000800 */
[----:B------:R-:W-:Y:S01]  /*a3e0*/  @!PT LDS RZ, [RZ] ;  /* 0x00000000fffff984 */ /* 0x000fe20000000800 */
[----:B------:R-:W-:Y:S01]  /*a3f0*/  @!PT LDS RZ, [RZ] ;  /* 0x00000000fffff984 */ /* 0x000fe20000000800 */
[----:B------:R-:W-:Y:S01]  /*a400*/  @!P1 LDGSTS.E.BYPASS.LTC128B.128 [R211+0x10000], desc[UR24][R6.64] ;  /* 0x1000000006d39fae */ /* 0x000fe2000b981a18 */
[C---:B------:R-:W-:Y:S02]  /*a410*/  LEA R12, P0, R240.reuse, R5, 0x5 ;  /* 0x00000005f00c7211 */ /* 0x040fe400078028ff */
[----:B------:R-:W-:Y:S02]  /*a420*/  LEA.HI.X R5, R5, R15, R9, 0x1, P6 ;  /* 0x0000000f05057211 */ /* 0x000fe400030f0c09 */
[----:B------:R-:W-:Y:S01]  /*a430*/  @P1 STS.128 [R211+0x10000], RZ ;  /* 0x010000ffd3001388 */ /* 0x000fe20000000c00 */
[----:B------:R-:W-:Y:S01]  /*a440*/  ISETP.GE.AND P1, PT, R17, UR9, PT ;  /* 0x0000000911007c0c */ /* 0x000fe2000bf26270 */
[----:B------:R-:W-:Y:S01]  /*a450*/  IMAD.X R13, R9, 0x1, R10, P5 ;  /* 0x00000001090d7824 */ /* 0x000fe200028e060a */
[CC--:B------:R-:W-:Y:S02]  /*a460*/  LEA R10, P5, R11.reuse, R16.reuse, 0x1 ;  /* 0x000000100b0a7211 */ /* 0x0c0fe400078a08ff */
[----:B------:R-:W-:Y:S01]  /*a470*/  @!PT LDS RZ, [RZ] ;  /* 0x00000000fffff984 */ /* 0x000fe20000000800 */
[----:B------:R-:W-:Y:S01]  /*a480*/  @!PT LDS RZ, [RZ] ;  /* 0x00000000fffff984 */ /* 0x000fe20000000800 */
[----:B------:R-:W-:Y:S01]  /*a490*/  @!PT LDS RZ, [RZ] ;  /* 0x00000000fffff984 */ /* 0x000fe20000000800 */
[----:B------:R-:W-:Y:S01]  /*a4a0*/  @!P4 LDGSTS.E.BYPASS.LTC128B.128 [R211+0x12000], desc[UR24][R6.64+0x80] ;  /* 0x1200008006d3cfae */ /* 0x000fe2000b981a18 */
[----:B------:R-:W-:Y:S02]  /*a4b0*/  LEA.HI.X R14, R240, R9, R241, 0x5, P0 ;  /* 0x00000009f00e7211 */ /* 0x000fe400000f2cf1 */
[-C--:B------:R-:W-:Y:S02]  /*a4c0*/  LEA.HI.X R11, R11, R15.reuse, R13, 0x1, P5 ;  /* 0x0000000f0b0b7211 */ /* 0x080fe400028f0c0d */
[----:B------:R-:W-:Y:S01]  /*a4d0*/  @P4 STS.128 [R211+0x12000], RZ ;  /* 0x012000ffd3004388 */ /* 0x000fe20000000c00 */
[C---:B------:R-:W-:Y:S02]  /*a4e0*/  LEA R8, P0, R12.reuse, R16, 0x1 ;  /* 0x000000100c087211 */ /* 0x040fe400078008ff */
[----:B------:R-:W-:Y:S02]  /*a4f0*/  LOP3.LUT R2, R205, 0x8, RZ, 0xc0, !PT ;  /* 0x00000008cd027812 */ /* 0x000fe400078ec0ff */
[----:B------:R-:W-:Y:S01]  /*a500*/  @!PT LDS RZ, [RZ] ;  /* 0x00000000fffff984 */ /* 0x000fe20000000800 */
[----:B------:R-:W-:Y:S01]  /*a510*/  @!PT LDS RZ, [RZ] ;  /* 0x00000000fffff984 */ /* 0x000fe20000000800 */
[----:B------:R-:W-:Y:S01]  /*a520*/  @!PT LDS RZ, [RZ] ;  /* 0x00000000fffff984 */ /* 0x000fe20000000800 */
[----:B------:R-:W-:Y:S01]  /*a530*/  @!P3 LDGSTS.E.BYPASS.LTC128B.128 [R211+0x14000], desc[UR24][R6.64+0x100] ;  /* 0x1400010006d3bfae */ /* 0x000fe2000b981a18 */
[----:B------:R-:W-:Y:S02]  /*a540*/  LEA.HI.X R9, R12, R15, R14, 0x1, P0 ;  /* 0x0000000f0c097211 */ /* 0x000fe400000f0c0e */
[----:B------:R-:W-:Y:S02]  /*a550*/  LOP3.LUT R2, R3, R207, R2, 0xf6, !PT ;  /* 0x000000cf03027212 */ /* 0x000fe400078ef602 */
[----:B------:R-:W-:Y:S01]  /*a560*/  @P3 STS.128 [R211+0x14000], RZ ;  /* 0x014000ffd3003388 */ /* 0x000fe20000000c00 */
[----:B------:R-:W-:Y:S01]  /*a570*/  VIADD R3, R201, UR5 ;  /* 0x00000005c9037c36 */ /* 0x000fe20008000000 */
[----:B------:R-:W-:Y:S03]  /*a580*/  LOP3.LUT P0, RZ, R208, 0x4, RZ, 0xc0, !PT ;  /* 0x00000004d0ff7812 */ /* 0x000fe6000780c0ff */
[----:B------:R-:W-:Y:S01]  /*a590*/  @!PT LDS RZ, [RZ] ;  /* 0x00000000fffff984 */ /* 0x000fe20000000800 */
[----:B------:R-:W-:Y:S01]  /*a5a0*/  @!PT LDS RZ, [RZ] ;  /* 0x00000000fffff984 */ /* 0x000fe20000000800 */
[----:B------:R-:W-:Y:S01]  /*a5b0*/  @!PT LDS RZ, [RZ] ;  /* 0x00000000fffff984 */ /* 0x000fe20000000800 */
[----:B------:R-:W-:Y:S01]  /*a5c0*/  @!P2 LDGSTS.E.BYPASS.LTC128B.128 [R211+0x16000], desc[UR24][R6.64+0x180] ;  /* 0x1600018006d3afae */ /* 0x000fe2000b981a18 */
[----:B------:R-:W-:Y:S01]  /*a5d0*/  LEA R133, R2, UR5, 0x1 ;  /* 0x0000000502857c11 */ /* 0x000fe2000f8e08ff */
[C---:B------:R-:W-:Y:S01]  /*a5e0*/  IMAD.IADD R2, R3.reuse, 0x1, R204 ;  /* 0x0000000103027824 */ /* 0x040fe200078e02cc */
[----:B------:R-:W-:Y:S02]  /*a5f0*/  SEL R196, R210, 0xffffffc0, !P0 ;  /* 0xffffffc0d2c47807 */ /* 0x000fe40004000000 */
[----:B------:R-:W-:Y:S01]  /*a600*/  @P2 STS.128 [R211+0x16000], RZ ;  /* 0x016000ffd3002388 */ /* 0x000fe20000000c00 */
[--C-:B------:R-:W-:Y:S04]  /*a610*/  IMAD.IADD R135, R204, 0x1, R133.reuse ;  /* 0x00000001cc877824 */ /* 0x100fe800078e0285 */
        /* <DEDUP_REMOVED lines=65> */
[----:B------:R-:W-:Y:S05]  /*aa30*/  LDSM.16.M88.4 R16, [R201+UR5+0x8800] ;  /* 0x00880005c910783b */ /* 0x000fea0008000200 */
[----:B------:R-:W-:Y:S05]  /*aa40*/  LDSM.16.M88.4 R24, [R201+UR5+0x9000] ;  /* 0x00900005c918783b */ /* 0x000fea0008000200 */
[----:B------:R-:W-:Y:S05]  /*aa50*/  LDSM.16.M88.4 R168, [R201+UR5+0x9800] ;  /* 0x00980005c9a8783b */ /* 0x000fea0008000200 */
[----:B-1----:R-:W1:Y:S05]  /*aa60*/  LDSM.16.M88.4 R8, [R201+UR5+0x8000] ;  /* 0x00800005c908783b */ /* 0x002e6a0008000200 */
[----:B------:R-:W0:Y:S05]  /*aa70*/  LDGDEPBAR ;  /* 0x00000000000079af */ /* 0x000e2a0000000000 */
[----:B------:R-:W-:Y:S05]  /*aa80*/  LDSM.16.M88.4 R172, [R135] ;  /* 0x0000000087ac783b */ /* 0x000fea0000000200 */
[----:B------:R-:W2:Y:S05]  /*aa90*/  LDSM.16.M88.4 R176, [R2+0x8000] ;  /* 0x0080000002b0783b */ /* 0x000eaa0000000200 */
[----:B------:R-:W3:Y:S05]  /*aaa0*/  LDSM.16.M88.4 R180, [R2+0x8800] ;  /* 0x0088000002b4783b */ /* 0x000eea0000000200 */
[----:B------:R-:W4:Y:S05]  /*aab0*/  LDSM.16.M88.4 R184, [R2+0x9000] ;  /* 0x0090000002b8783b */ /* 0x000f2a0000000200 */
[----:B------:R-:W4:Y:S05]  /*aac0*/  LDSM.16.M88.4 R188, [R2+0x9800] ;  /* 0x0098000002bc783b */ /* 0x000f2a0000000200 */
[----:B------:R-:W-:Y:S01]  /*aad0*/  LDSM.16.M88.4 R192, [R196+0x8000] ;  /* 0x00800000c4c0783b */ /* 0x000fe20000000200 */
[C---:B-1----:R-:W-:Y:S08]  /*aae0*/  HMMA.16816.F32 R4, R32.reuse, R8, RZ ;  /* 0x000000082004723c */ /* 0x042ff000000018ff */
[C---:B------:R-:W-:Y:S08]  /*aaf0*/  HMMA.16816.F32 R8, R32.reuse, R10, RZ ;  /* 0x0000000a2008723c */ /* 0x040ff000000018ff */
[C---:B------:R-:W-:Y:S08]  /*ab00*/  HMMA.16816.F32 R12, R32.reuse, R16, RZ ;  /* 0x00000010200c723c */ /* 0x040ff000000018ff */
[C---:B------:R-:W-:Y:S08]  /*ab10*/  HMMA.16816.F32 R16, R32.reuse, R18, RZ ;  /* 0x000000122010723c */ /* 0x040ff000000018ff */
[C---:B------:R-:W-:Y:S08]  /*ab20*/  HMMA.16816.F32 R20, R32.reuse, R24, RZ ;  /* 0x000000182014723c */ /* 0x040ff000000018ff */
[C---:B------:R-:W-:Y:S08]  /*ab30*/  HMMA.16816.F32 R24, R32.reuse, R26, RZ ;  /* 0x0000001a2018723c */ /* 0x040ff000000018ff */
[C---:B------:R-:W-:Y:S08]  /*ab40*/  HMMA.16816.F32 R28, R32.reuse, R168, RZ ;  /* 0x000000a8201c723c */ /* 0x040ff000000018ff */
[----:B------:R-:W-:Y:S01]  /*ab50*/  HMMA.16816.F32 R32, R32, R170, RZ ;  /* 0x000000aa2020723c */ /* 0x000fe200000018ff */
[----:B------:R-:W1:Y:S07]  /*ab60*/  LDSM.16.M88.4 R168, [R134] ;  /* 0x0000000086a8783b */ /* 0x000e6e0000000200 */
        /* <DEDUP_REMOVED lines=8> */
[----:B------:R-:W-:Y:S07]  /*abf0*/  LDSM.16.M88.4 R184, [R203] ;  /* 0x00000000cbb8783b */ /* 0x000fee0000000200 */
[C---:B------:R-:W-:Y:S08]  /*ac00*/  HMMA.16816.F32 R28, R172.reuse, R188, R28 ;  /* 0x000000bcac1c723c */ /* 0x040ff0000000181c */
        /* <DEDUP_REMOVED lines=14> */
[----:B------:R-:W3:Y:S05]  /*acf0*/  LDSM.16.M88.4 R168, [R3+0x9800] ;  /* 0x0098000003a8783b */ /* 0x000eea0000000200 */
[----:B------:R-:W4:Y:S02]  /*ad00*/  LDSM.16.M88.4 R172, [R133+0x2000] ;  /* 0x0020000085ac783b */ /* 0x000f240000000200 */
        /* <DEDUP_REMOVED lines=8> */
[----:B------:R-:W2:Y:S07]  /*ad90*/  LDSM.16.M88.4 R176, [R201+UR5+0xb800] ;  /* 0x00b80005c9b0783b */ /* 0x000eae0008000200 */
[C---:B---3--:R-:W-:Y:S08]  /*ada0*/  HMMA.16816.F32 R28, R184.reuse, R168, R28 ;  /* 0x000000a8b81c723c */ /* 0x048ff0000000181c */
[----:B------:R-:W-:Y:S01]  /*adb0*/  HMMA.16816.F32 R32, R184, R170, R32 ;  /* 0x000000aab820723c */ /* 0x000fe20000001820 */
[----:B------:R-:W-:Y:S05]  /*adc0*/  LDSM.16.M88.4 R168, [R135+0x2000] ;  /* 0x0020000087a8783b */ /* 0x000fea0000000200 */
[----:B------:R-:W-:Y:S02]  /*add0*/  LDSM.16.M88.4 R184, [R2+0xa800] ;  /* 0x00a8000002b8783b */ /* 0x000fe40000000200 */
[C---:B----4-:R-:W-:Y:S08]  /*ade0*/  HMMA.16816.F32 R4, R172.reuse, R180, R4 ;  /* 0x000000b4ac04723c */ /* 0x050ff00000001804 */
[C---:B------:R-:W-:Y:S01]  /*adf0*/  HMMA.16816.F32 R8, R172.reuse, R182, R8 ;  /* 0x000000b6ac08723c */ /* 0x040fe20000001808 */
[----:B------:R-:W3:Y:S07]  /*ae00*/  LDSM.16.M88.4 R180, [R2+0xa000] ;  /* 0x00a0000002b4783b */ /* 0x000eee0000000200 */
[C---:B------:R-:W-:Y:S08]  /*ae10*/  HMMA.16816.F32 R12, R172.reuse, R188, R12 ;  /* 0x000000bcac0c723c */ /* 0x040ff0000000180c */
[C---:B------:R-:W-:Y:S01]  /*ae20*/  HMMA.16816.F32 R16, R172.reuse, R190, R16 ;  /* 0x000000beac10723c */ /* 0x040fe20000001810 */
[----:B------:R-:W4:Y:S07]  /*ae30*/  LDSM.16.M88.4 R188, [R2+0xb000] ;  /* 0x00b0000002bc783b */ /* 0x000f2e0000000200 */
[C---:B-1----:R-:W-:Y:S08]  /*ae40*/  HMMA.16816.F32 R20, R172.reuse, R192, R20 ;  /* 0x000000c0ac14723c */ /* 0x042ff00000001814 */
[C---:B------:R-:W-:Y:S01]  /*ae50*/  HMMA.16816.F32 R24, R172.reuse, R194, R24 ;  /* 0x000000c2ac18723c */ /* 0x040fe20000001818 */
[----:B------:R-:W1:Y:S07]  /*ae60*/  LDSM.16.M88.4 R192, [R2+0xb800] ;  /* 0x00b8000002c0783b */ /* 0x000e6e0000000200 */
[C---:B--2---:R-:W-:Y:S08]  /*ae70*/  HMMA.16816.F32 R28, R172.reuse, R176, R28 ;  /* 0x000000b0ac1c723c */ /* 0x044ff0000000181c */
[----:B------:R-:W-:Y:S01]  /*ae80*/  HMMA.16816.F32 R32, R172, R178, R32 ;  /* 0x000000b2ac20723c */ /* 0x000fe20000001820 */
[----:B------:R-:W-:Y:S05]  /*ae90*/  LDSM.16.M88.4 R172, [R134+0x2000] ;  /* 0x0020000086ac783b */ /* 0x000fea0000000200 */
[----:B------:R-:W2:Y:S02]  /*aea0*/  LDSM.16.M88.4 R176, [R196+0xa000] ;  /* 0x00a00000c4b0783b */ /* 0x000ea40000000200 */
        /* <DEDUP_REMOVED lines=11> */
[----:B------:R-:W-:Y:S05]  /*af60*/  LDSM.16.M88.4 R168, [R203+0x2000] ;  /* 0x00200000cba8783b */ /* 0x000fea0000000200 */
[----:B------:R-:W-:Y:S02]  /*af70*/  LDSM.16.M88.4 R192, [R3+0xa800] ;  /* 0x00a8000003c0783b */ /* 0x000fe40000000200 */
[C---:B--2---:R-:W-:Y:S08]  /*af80*/  HMMA.16816.F32 R4, R172.reuse, R176, R4 ;  /* 0x000000b0ac04723c */ /* 0x044ff00000001804 */
[C---:B------:R-:W-:Y:S01]  /*af90*/  HMMA.16816.F32 R8, R172.reuse, R178, R8 ;  /* 0x000000b2ac08723c */ /* 0x040fe20000001808 */
[----:B------:R-:W1:Y:S07]  /*afa0*/  LDSM.16.M88.4 R176, [R3+0xa000] ;  /* 0x00a0000003b0783b */ /* 0x000e6e0000000200 */
        /* <DEDUP_REMOVED lines=8> */
[----:B------:R-:W3:Y:S05]  /*b030*/  LDSM.16.M88.4 R172, [R3+0xb800] ;  /* 0x00b8000003ac783b */ /* 0x000eea0000000200 */
[----:B------:R-:W4:Y:S02]  /*b040*/  LDSM.16.M88.4 R188, [R201+UR5+0xc000] ;  /* 0x00c00005c9bc783b */ /* 0x000f240008000200 */
[C---:B-1----:R-:W-:Y:S08]  /*b050*/  HMMA.16816.F32 R4, R168.reuse, R176, R4 ;  /* 0x000000b0a804723c */ /* 0x042ff00000001804 */
[C---:B------:R-:W-:Y:S01]  /*b060*/  HMMA.16816.F32 R8, R168.reuse, R178, R8 ;  /* 0x000000b2a808723c */ /* 0x040fe20000001808 */
[----:B------:R-:W1:Y:S07]  /*b070*/  LDSM.16.M88.4 R176, [R201+UR5+0xc800] ;  /* 0x00c80005c9b0783b */ /* 0x000e6e0008000200 */
[C---:B------:R-:W-:Y:S08]  /*b080*/  HMMA.16816.F32 R12, R168.reuse, R192, R12 ;  /* 0x000000c0a80c723c */ /* 0x040ff0000000180c */
[C---:B------:R-:W-:Y:S01]  /*b090*/  HMMA.16816.F32 R16, R168.reuse, R194, R16 ;  /* 0x000000c2a810723c */ /* 0x040fe20000001810 */
[----:B------:R-:W1:Y:S07]  /*b0a0*/  LDSM.16.M88.4 R192, [R201+UR5+0xd000] ;  /* 0x00d00005c9c0783b */ /* 0x000e6e0008000200 */
[C---:B--2---:R-:W-:Y:S08]  /*b0b0*/  HMMA.16816.F32 R20, R168.reuse, R180, R20 ;  /* 0x000000b4a814723c */ /* 0x044ff00000001814 */
[C---:B------:R-:W-:Y:S01]  /*b0c0*/  HMMA.16816.F32 R24, R168.reuse, R182, R24 ;  /* 0x000000b6a818723c */ /* 0x040fe20000001818 */
[----:B------:R-:W-:Y:S07]  /*b0d0*/  LDSM.16.M88.4 R180, [R2+0xc000] ;  /* 0x00c0000002b4783b */ /* 0x000fee0000000200 */
[C---:B---3--:R-:W-:Y:S08]  /*b0e0*/  HMMA.16816.F32 R28, R168.reuse, R172, R28 ;  /* 0x000000aca81c723c */ /* 0x048ff0000000181c */
[----:B------:R-:W-:Y:S01]  /*b0f0*/  HMMA.16816.F32 R32, R168, R174, R32 ;  /* 0x000000aea820723c */ /* 0x000fe20000001820 */
[----:B------:R-:W2:Y:S05]  /*b100*/  LDSM.16.M88.4 R168, [R201+UR5+0xd800] ;  /* 0x00d80005c9a8783b */ /* 0x000eaa0008000200 */
[----:B------:R-:W3:Y:S02]  /*b110*/  LDSM.16.M88.4 R172, [R135+0x4000] ;  /* 0x0040000087ac783b */ /* 0x000ee40000000200 */
[C---:B----4-:R-:W-:Y:S08]  /*b120*/  HMMA.16816.F32 R4, R184.reuse, R188, R4 ;  /* 0x000000bcb804723c */ /* 0x050ff00000001804 */
[C---:B------:R-:W-:Y:S01]  /*b130*/  HMMA.16816.F32 R8, R184.reuse, R190, R8 ;  /* 0x000000beb808723c */ /* 0x040fe20000001808 */
[----:B------:R-:W4:Y:S07]  /*b140*/  LDSM.16.M88.4 R188, [R2+0xc800] ;  /* 0x00c8000002bc783b */ /* 0x000f2e0000000200 */
[C---:B-1----:R-:W-:Y:S08]  /*b150*/  HMMA.16816.F32 R12, R184.reuse, R176, R12 ;  /* 0x000000b0b80c723c */ /* 0x042ff0000000180c */
[C---:B------:R-:W-:Y:S01]  /*b160*/  HMMA.16816.F32 R16, R184.reuse, R178, R16 ;  /* 0x000000b2b810723c */ /* 0x040fe20000001810 */
[----:B------:R-:W1:Y:S07]  /*b170*/  LDSM.16.M88.4 R176, [R2+0xd000] ;  /* 0x00d0000002b0783b */ /* 0x000e6e0000000200 */
[C---:B------:R-:W-:Y:S08]  /*b180*/  HMMA.16816.F32 R20, R184.reuse, R192, R20 ;  /* 0x000000c0b814723c */ /* 0x040ff00000001814 */
[C---:B------:R-:W-:Y:S01]  /*b190*/  HMMA.16816.F32 R24, R184.reuse, R194, R24 ;  /* 0x000000c2b818723c */ /* 0x040fe20000001818 */
[----:B------:R-:W1:Y:S07]  /*b1a0*/  LDSM.16.M88.4 R192, [R2+0xd800] ;  /* 0x00d8000002c0783b */ /* 0x000e6e0000000200 */
[C---:B--2---:R-:W-:Y:S08]  /*b1b0*/  HMMA.16816.F32 R28, R184.reuse, R168, R28 ;  /* 0x000000a8b81c723c */ /* 0x044ff0000000181c */
[----:B------:R-:W-:Y:S01]  /*b1c0*/  HMMA.16816.F32 R32, R184, R170, R32 ;  /* 0x000000aab820723c */ /* 0x000fe20000001820 */
[----:B------:R-:W-:Y:S05]  /*b1d0*/  LDSM.16.M88.4 R168, [R134+0x4000] ;  /* 0x0040000086a8783b */ /* 0x000fea0000000200 */
[----:B------:R-:W-:Y:S02]  /*b1e0*/  LDSM.16.M88.4 R184, [R196+0xc800] ;  /* 0x00c80000c4b8783b */ /* 0x000fe40000000200 */
[C---:B---3--:R-:W-:Y:S08]  /*b1f0*/  HMMA.16816.F32 R4, R172.reuse, R180, R4 ;  /* 0x000000b4ac04723c */ /* 0x048ff00000001804 */
[C---:B------:R-:W-:Y:S01]  /*b200*/  HMMA.16816.F32 R8, R172.reuse, R182, R8 ;  /* 0x000000b6ac08723c */ /* 0x040fe20000001808 */
[----:B------:R-:W2:Y:S07]  /*b210*/  LDSM.16.M88.4 R180, [R196+0xc000] ;  /* 0x00c00000c4b4783b */ /* 0x000eae0000000200 */
[C---:B----4-:R-:W-:Y:S08]  /*b220*/  HMMA.16816.F32 R12, R172.reuse, R188, R12 ;  /* 0x000000bcac0c723c */ /* 0x050ff0000000180c */
[C---:B------:R-:W-:Y:S01]  /*b230*/  HMMA.16816.F32 R16, R172.reuse, R190, R16 ;  /* 0x000000beac10723c */ /* 0x040fe20000001810 */
[----:B------:R-:W3:Y:S07]  /*b240*/  LDSM.16.M88.4 R188, [R196+0xd000] ;  /* 0x00d00000c4bc783b */ /* 0x000eee0000000200 */
[C---:B-1----:R-:W-:Y:S08]  /*b250*/  HMMA.16816.F32 R20, R172.reuse, R176, R20 ;  /* 0x000000b0ac14723c */ /* 0x042ff00000001814 */
[C---:B------:R-:W-:Y:S01]  /*b260*/  HMMA.16816.F32 R24, R172.reuse, R178, R24 ;  /* 0x000000b2ac18723c */ /* 0x040fe20000001818 */
[----:B------:R-:W1:Y:S07]  /*b270*/  LDSM.16.M88.4 R176, [R196+0xd800] ;  /* 0x00d80000c4b0783b */ /* 0x000e6e0000000200 */
[C---:B------:R-:W-:Y:S08]  /*b280*/  HMMA.16816.F32 R28, R172.reuse, R192, R28 ;  /* 0x000000c0ac1c723c */ /* 0x040ff0000000181c */
[----:B------:R-:W-:Y:S01]  /*b290*/  HMMA.16816.F32 R32, R172, R194, R32 ;  /* 0x000000c2ac20723c */ /* 0x000fe20000001820 */
[----:B------:R-:W-:Y:S05]  /*b2a0*/  LDSM.16.M88.4 R172, [R203+0x4000] ;  /* 0x00400000cbac783b */ /* 0x000fea0000000200 */
[----:B------:R-:W-:Y:S02]  /*b2b0*/  LDSM.16.M88.4 R192, [R3+0xc800] ;  /* 0x00c8000003c0783b */ /* 0x000fe40000000200 */
[C---:B--2---:R-:W-:Y:S08]  /*b2c0*/  HMMA.16816.F32 R4, R168.reuse, R180, R4 ;  /* 0x000000b4a804723c */ /* 0x044ff00000001804 */
[C---:B------:R-:W-:Y:S01]  /*b2d0*/  HMMA.16816.F32 R8, R168.reuse, R182, R8 ;  /* 0x000000b6a808723c */ /* 0x040fe20000001808 */
[----:B------:R-:W2:Y:S07]  /*b2e0*/  LDSM.16.M88.4 R180, [R3+0xc000] ;  /* 0x00c0000003b4783b */ /* 0x000eae0000000200 */
[C---:B------:R-:W-:Y:S08]  /*b2f0*/  HMMA.16816.F32 R12, R168.reuse, R184, R12 ;  /* 0x000000b8a80c723c */ /* 0x040ff0000000180c */
[C---:B------:R-:W-:Y:S01]  /*b300*/  HMMA.16816.F32 R16, R168.reuse, R186, R16 ;  /* 0x000000baa810723c */ /* 0x040fe20000001810 */
[----:B------:R-:W4:Y:S07]  /*b310*/  LDSM.16.M88.4 R184, [R3+0xd000] ;  /* 0x00d0000003b8783b */ /* 0x000f2e0000000200 */
[C---:B---3--:R-:W-:Y:S08]  /*b320*/  HMMA.16816.F32 R20, R168.reuse, R188, R20 ;  /* 0x000000bca814723c */ /* 0x048ff00000001814 */
[C---:B------:R-:W-:Y:S01]  /*b330*/  HMMA.16816.F32 R24, R168.reuse, R190, R24 ;  /* 0x000000bea818723c */ /* 0x040fe20000001818 */
[----:B------:R-:W-:Y:S07]  /*b340*/  LDSM.16.M88.4 R188, [R201+UR5+0xe000] ;  /* 0x00e00005c9bc783b */ /* 0x000fee0008000200 */
[C---:B-1----:R-:W-:Y:S08]  /*b350*/  HMMA.16816.F32 R28, R168.reuse, R176, R28 ;  /* 0x000000b0a81c723c */ /* 0x042ff0000000181c */
[----:B------:R-:W-:Y:S01]  /*b360*/  HMMA.16816.F32 R32, R168, R178, R32 ;  /* 0x000000b2a820723c */ /* 0x000fe20000001820 */
[----:B------:R-:W1:Y:S05]  /*b370*/  LDSM.16.M88.4 R168, [R3+0xd800] ;  /* 0x00d8000003a8783b */ /* 0x000e6a0000000200 */
[----:B------:R-:W3:Y:S02]  /*b380*/  LDSM.16.M88.4 R176, [R133+0x6000] ;  /* 0x0060000085b0783b */ /* 0x000ee40000000200 */
[C---:B--2---:R-:W-:Y:S08]  /*b390*/  HMMA.16816.F32 R4, R172.reuse, R180, R4 ;  /* 0x000000b4ac04723c */ /* 0x044ff00000001804 */
[C---:B------:R-:W-:Y:S01]  /*b3a0*/  HMMA.16816.F32 R8, R172.reuse, R182, R8 ;  /* 0x000000b6ac08723c */ /* 0x040fe20000001808 */
[----:B------:R-:W2:Y:S07]  /*b3b0*/  LDSM.16.M88.4 R180, [R201+UR5+0xe800] ;  /* 0x00e80005c9b4783b */ /* 0x000eae0008000200 */
[C---:B------:R-:W-:Y:S08]  /*b3c0*/  HMMA.16816.F32 R12, R172.reuse, R192, R12 ;  /* 0x000000c0ac0c723c */ /* 0x040ff0000000180c */
[C---:B------:R-:W-:Y:S01]  /*b3d0*/  HMMA.16816.F32 R16, R172.reuse, R194, R16 ;  /* 0x000000c2ac10723c */ /* 0x040fe20000001810 */
[----:B------:R-:W2:Y:S07]  /*b3e0*/  LDSM.16.M88.4 R192, [R201+UR5+0xf000] ;  /* 0x00f00005c9c0783b */ /* 0x000eae0008000200 */
[C---:B----4-:R-:W-:Y:S08]  /*b3f0*/  HMMA.16816.F32 R20, R172.reuse, R184, R20 ;  /* 0x000000b8ac14723c */ /* 0x050ff00000001814 */
[C---:B------:R-:W-:Y:S01]  /*b400*/  HMMA.16816.F32 R24, R172.reuse, R186, R24 ;  /* 0x000000baac18723c */ /* 0x040fe20000001818 */
[----:B------:R-:W-:Y:S07]  /*b410*/  LDSM.16.M88.4 R184, [R2+0xe000] ;  /* 0x00e0000002b8783b */ /* 0x000fee0000000200 */
[C---:B-1----:R-:W-:Y:S08]  /*b420*/  HMMA.16816.F32 R28, R172.reuse, R168, R28 ;  /* 0x000000a8ac1c723c */ /* 0x042ff0000000181c */
[----:B------:R-:W-:Y:S01]  /*b430*/  HMMA.16816.F32 R32, R172, R170, R32 ;  /* 0x000000aaac20723c */ /* 0x000fe20000001820 */
[----:B------:R-:W1:Y:S05]  /*b440*/  LDSM.16.M88.4 R168, [R201+UR5+0xf800] ;  /* 0x00f80005c9a8783b */ /* 0x000e6a0008000200 */
[----:B------:R-:W4:Y:S02]  /*b450*/  LDSM.16.M88.4 R172, [R135+0x6000] ;  /* 0x0060000087ac783b */ /* 0x000f240000000200 */
[C---:B---3--:R-:W-:Y:S08]  /*b460*/  HMMA.16816.F32 R4, R176.reuse, R188, R4 ;  /* 0x000000bcb004723c */ /* 0x048ff00000001804 */
[C---:B------:R-:W-:Y:S01]  /*b470*/  HMMA.16816.F32 R8, R176.reuse, R190, R8 ;  /* 0x000000beb008723c */ /* 0x040fe20000001808 */
[----:B------:R-:W3:Y:S07]  /*b480*/  LDSM.16.M88.4 R188, [R2+0xe800] ;  /* 0x00e8000002bc783b */ /* 0x000eee0000000200 */
[C---:B--2---:R-:W-:Y:S08]  /*b490*/  HMMA.16816.F32 R12, R176.reuse, R180, R12 ;  /* 0x000000b4b00c723c */ /* 0x044ff0000000180c */
[C---:B------:R-:W-:Y:S01]  /*b4a0*/  HMMA.16816.F32 R16, R176.reuse, R182, R16 ;  /* 0x000000b6b010723c */ /* 0x040fe20000001810 */
[----:B------:R-:W2:Y:S07]  /*b4b0*/  LDSM.16.M88.4 R180, [R2+0xf000] ;  /* 0x00f0000002b4783b */ /* 0x000eae0000000200 */
[C---:B------:R-:W-:Y:S08]  /*b4c0*/  HMMA.16816.F32 R20, R176.reuse, R192, R20 ;  /* 0x000000c0b014723c */ /* 0x040ff00000001814 */
[C---:B------:R-:W-:Y:S01]  /*b4d0*/  HMMA.16816.F32 R24, R176.reuse, R194, R24 ;  /* 0x000000c2b018723c */ /* 0x040fe20000001818 */
[----:B------:R3:W2:Y:S07]  /*b4e0*/  LDSM.16.M88.4 R192, [R2+0xf800] ;  /* 0x00f8000002c0783b */ /* 0x0006ae0000000200 */
[C---:B-1----:R-:W-:Y:S08]  /*b4f0*/  HMMA.16816.F32 R28, R176.reuse, R168, R28 ;  /* 0x000000a8b01c723c */ /* 0x042ff0000000181c */
[----:B------:R-:W-:Y:S01]  /*b500*/  HMMA.16816.F32 R32, R176, R170, R32 ;  /* 0x000000aab020723c */ /* 0x000fe20000001820 */
[----:B------:R1:W-:Y:S05]  /*b510*/  LDSM.16.M88.4 R168, [R134+0x6000] ;  /* 0x0060000086a8783b */ /* 0x0003ea0000000200 */
[----:B------:R-:W2:Y:S02]  /*b520*/  LDSM.16.M88.4 R176, [R196+0xe000] ;  /* 0x00e00000c4b0783b */ /* 0x000ea40000000200 */
[C---:B----4-:R-:W-:Y:S01]  /*b530*/  HMMA.16816.F32 R4, R172.reuse, R184, R4 ;  /* 0x000000b8ac04723c */ /* 0x050fe20000001804 */
[----:B---3--:R-:W-:Y:S04]  /*b540*/  IMAD.U32 R2, RZ, RZ, UR10 ;  /* 0x0000000aff027e24 */ /* 0x008fe8000f8e00ff */
[----:B------:R-:W-:Y:S03]  /*b550*/  IMAD R2, R2, 0x40, R217 ;  /* 0x0000004002027824 */ /* 0x000fe600078e02d9 */
[C---:B------:R-:W-:Y:S01]  /*b560*/  HMMA.16816.F32 R8, R172.reuse, R186, R8 ;  /* 0x000000baac08723c */ /* 0x040fe20000001808 */
[----:B------:R-:W3:Y:S02]  /*b570*/  LDSM.16.M88.4 R184, [R196+0xe800] ;  /* 0x00e80000c4b8783b */ /* 0x000ee40000000200 */
[----:B------:R-:W-:Y:S05]  /*b580*/  LOP3.LUT R133, RZ, R2, RZ, 0x33, !PT ;  /* 0x00000002ff857212 */ /* 0x000fea00078e33ff */
[C---:B------:R-:W-:Y:S03]  /*b590*/  HMMA.16816.F32 R12, R172.reuse, R188, R12 ;  /* 0x000000bcac0c723c */ /* 0x040fe6000000180c */
[C---:B-1----:R-:W-:Y:S02]  /*b5a0*/  IMAD.IADD R134, R215.reuse, 0x1, -R2 ;  /* 0x00000001d7867824 */ /* 0x042fe400078e0a02 */
[----:B------:R-:W-:Y:S03]  /*b5b0*/  IMAD.IADD R133, R215, 0x1, R133 ;  /* 0x00000001d7857824 */ /* 0x000fe600078e0285 */
[C---:B------:R-:W-:Y:S01]  /*b5c0*/  HMMA.16816.F32 R16, R172.reuse, R190, R16 ;  /* 0x000000beac10723c */ /* 0x040fe20000001810 */
[----:B------:R-:W1:Y:S02]  /*b5d0*/  LDSM.16.M88.4 R188, [R196+0xf000] ;  /* 0x00f00000c4bc783b */ /* 0x000e640000000200 */
[----:B------:R-:W-:Y:S03]  /*b5e0*/  VIADD R135, R133, 0x8 ;  /* 0x0000000885877836 */ /* 0x000fe60000000000 */
[----:B------:R-:W4:Y:S02]  /*b5f0*/  LDSM.16.M88.4 R196, [R196+0xf800] ;  /* 0x00f80000c4c4783b */ /* 0x000f240000000200 */
[C---:B--2---:R-:W-:Y:S08]  /*b600*/  HMMA.16816.F32 R20, R172.reuse, R180, R20 ;  /* 0x000000b4ac14723c */ /* 0x044ff00000001814 */
[C---:B------:R-:W-:Y:S01]  /*b610*/  HMMA.16816.F32 R24, R172.reuse, R182, R24 ;  /* 0x000000b6ac18723c */ /* 0x040fe20000001818 */
[----:B------:R-:W-:Y:S07]  /*b620*/  LDSM.16.M88.4 R180, [R3+0xe000] ;  /* 0x00e0000003b4783b */ /* 0x000fee0000000200 */
[C---:B------:R-:W-:Y:S08]  /*b630*/  HMMA.16816.F32 R28, R172.reuse, R192, R28 ;  /* 0x000000c0ac1c723c */ /* 0x040ff0000000181c */
[----:B------:R-:W-:Y:S01]  /*b640*/  HMMA.16816.F32 R32, R172, R194, R32 ;  /* 0x000000c2ac20723c */ /* 0x000fe20000001820 */
[----:B------:R-:W2:Y:S07]  /*b650*/  LDSM.16.M88.4 R172, [R203+0x6000] ;  /* 0x00600000cbac783b */ /* 0x000eae0000000200 */
[C---:B------:R-:W-:Y:S08]  /*b660*/  HMMA.16816.F32 R4, R168.reuse, R176, R4 ;  /* 0x000000b0a804723c */ /* 0x040ff00000001804 */
[C---:B------:R-:W-:Y:S01]  /*b670*/  HMMA.16816.F32 R8, R168.reuse, R178, R8 ;  /* 0x000000b2a808723c */ /* 0x040fe20000001808 */
[----:B------:R-:W2:Y:S07]  /*b680*/  LDSM.16.M88.4 R176, [R3+0xe800] ;  /* 0x00e8000003b0783b */ /* 0x000eae0000000200 */
[C---:B---3--:R-:W-:Y:S03]  /*b690*/  HMMA.16816.F32 R12, R168.reuse, R184, R12 ;  /* 0x000000b8a80c723c */ /* 0x048fe6000000180c */
[----:B------:R-:W-:Y:S05]  /*b6a0*/  SHF.R.U32.HI R184, RZ, 0x5, R208 ;  /* 0x00000005ffb87819 */ /* 0x000fea00000116d0 */
[C---:B------:R-:W-:Y:S08]  /*b6b0*/  HMMA.16816.F32 R16, R168.reuse, R186, R16 ;  /* 0x000000baa810723c */ /* 0x040ff00000001810 */
[C---:B-1----:R-:W-:Y:S08]  /*b6c0*/  HMMA.16816.F32 R20, R168.reuse, R188, R20 ;  /* 0x000000bca814723c */ /* 0x042ff00000001814 */
[C---:B------:R-:W-:Y:S08]  /*b6d0*/  HMMA.16816.F32 R24, R168.reuse, R190, R24 ;  /* 0x000000bea818723c */ /* 0x040ff00000001818 */
[C---:B----4-:R-:W-:Y:S08]  /*b6e0*/  HMMA.16816.F32 R28, R168.reuse, R196, R28 ;  /* 0x000000c4a81c723c */ /* 0x050ff0000000181c */
[----:B------:R-:W-:Y:S01]  /*b6f0*/  HMMA.16816.F32 R32, R168, R198, R32 ;  /* 0x000000c6a820723c */ /* 0x000fe20000001820 */
[----:B------:R-:W1:Y:S07]  /*b700*/  LDSM.16.M88.4 R168, [R3+0xf000] ;  /* 0x00f0000003a8783b */ /* 0x000e6e0000000200 */
[C---:B--2---:R-:W-:Y:S05]  /*b710*/  HMMA.16816.F32 R4, R172.reuse, R180, R4 ;  /* 0x000000b4ac04723c */ /* 0x044fea0000001804 */
[----:B------:R-:W-:Y:S01]  /*b720*/  IABS R180, R133 ;  /* 0x0000008500b47213 */ /* 0x000fe20000000000 */
[----:B------:R-:W-:Y:S01]  /*b730*/  IMAD.IADD R181, R216, 0x1, -R2 ;  /* 0x00000001d8b57824 */ /* 0x000fe200078e0a02 */
[----:B------:R-:W-:Y:S01]  /*b740*/  IABS R133, R135 ;  /* 0x0000008700857213 */ /* 0x000fe20000000000 */
[C---:B------:R-:W-:Y:S03]  /*b750*/  HMMA.16816.F32 R8, R172.reuse, R182, R8 ;  /* 0x000000b6ac08723c */ /* 0x040fe60000001808 */
[----:B------:R-:W-:Y:S02]  /*b760*/  IABS R135, R181 ;  /* 0x000000b500877213 */ /* 0x000fe40000000000 */
[----:B------:R-:W-:Y:S02]  /*b770*/  I2FP.F32.S32 R182, R180 ;  /* 0x000000b400b67245 */ /* 0x000fe40000201400 */
[----:B------:R-:W-:Y:S01]  /*b780*/  I2FP.F32.S32 R135, R135 ;  /* 0x0000008700877245 */ /* 0x000fe20000201400 */
[C---:B------:R-:W-:Y:S03]  /*b790*/  HMMA.16816.F32 R12, R172.reuse, R176, R12 ;  /* 0x000000b0ac0c723c */ /* 0x040fe6000000180c */
[----:B------:R-:W-:Y:S01]  /*b7a0*/  I2FP.F32.S32 R180, R133 ;  /* 0x0000008500b47245 */ /* 0x000fe20000201400 */
[----:B------:R-:W-:Y:S01]  /*b7b0*/  FFMA.FTZ R6, R135, -UR7, R6 ;  /* 0x8000000787067c23 */ /* 0x000fe20008010006 */
[----:B------:R-:W-:Y:S01]  /*b7c0*/  IABS R181, R134 ;  /* 0x0000008600b57213 */ /* 0x000fe20000000000 */
[----:B------:R-:W-:Y:S01]  /*b7d0*/  VIADD R135, R134, 0xfffffff8 ;  /* 0xfffffff886877836 */ /* 0x000fe20000000000 */
[C-C-:B------:R-:W-:Y:S01]  /*b7e0*/  IADD3 R134, PT, PT, R215.reuse, -0x9, -R2.reuse ;  /* 0xfffffff7d7867810 */ /* 0x140fe20007ffe802 */
[C---:B------:R-:W-:Y:S03]  /*b7f0*/  HMMA.16816.F32 R16, R172.reuse, R178, R16 ;  /* 0x000000b2ac10723c */ /* 0x040fe60000001810 */
[--C-:B------:R-:W-:Y:S01]  /*b800*/  IADD3 R176, PT, PT, R216, -0x9, -R2.reuse ;  /* 0xfffffff7d8b07810 */ /* 0x100fe20007ffe802 */
[----:B------:R-:W-:Y:S01]  /*b810*/  FFMA.FTZ R7, R180, -UR7, R7 ;  /* 0x80000007b4077c23 */ /* 0x000fe20008010007 */
[----:B------:R-:W-:Y:S01]  /*b820*/  IADD3 R180, PT, PT, R215, -0x10, -R2 ;  /* 0xfffffff0d7b47810 */ /* 0x000fe20007ffe802 */
[----:B------:R-:W-:Y:S01]  /*b830*/  FFMA.FTZ R5, R182, -UR7, R5 ;  /* 0x80000007b6057c23 */ /* 0x000fe20008010005 */
[----:B------:R-:W-:Y:S02]  /*b840*/  IABS R177, R135 ;  /* 0x0000008700b17213 */ /* 0x000fe40000000000 */
[----:B------:R-:W-:Y:S01]  /*b850*/  IABS R134, R134 ;  /* 0x0000008600867213 */ /* 0x000fe20000000000 */
[C---:B-1----:R-:W-:Y:S03]  /*b860*/  HMMA.16816.F32 R20, R172.reuse, R168, R20 ;  /* 0x000000a8ac14723c */ /* 0x042fe60000001814 */
[----:B------:R-:W-:Y:S02]  /*b870*/  IABS R135, R176 ;  /* 0x000000b000877213 */ /* 0x000fe40000000000 */
[----:B------:R-:W-:Y:S02]  /*b880*/  IABS R176, R180 ;  /* 0x000000b400b07213 */ /* 0x000fe40000000000 */
[----:B------:R-:W-:Y:S01]  /*b890*/  I2FP.F32.S32 R180, R177 ;  /* 0x000000b100b47245 */ /* 0x000fe20000201400 */
[C---:B------:R-:W-:Y:S03]  /*b8a0*/  HMMA.16816.F32 R24, R172.reuse, R170, R24 ;  /* 0x000000aaac18723c */ /* 0x040fe60000001818 */
[----:B------:R-:W-:Y:S01]  /*b8b0*/  I2FP.F32.S32 R177, R134 ;  /* 0x0000008600b17245 */ /* 0x000fe20000201400 */
[----:B------:R-:W-:Y:S01]  /*b8c0*/  FFMA.FTZ R8, R180, -UR7, R8 ;  /* 0x80000007b4087c23 */ /* 0x000fe20008010008 */
[----:B------:R-:W-:Y:S02]  /*b8d0*/  I2FP.F32.S32 R133, R181 ;  /* 0x000000b500857245 */ /* 0x000fe40000201400 */
[----:B------:R-:W-:Y:S01]  /*b8e0*/  I2FP.F32.S32 R134, R135 ;  /* 0x0000008700867245 */ /* 0x000fe20000201400 */
[----:B------:R-:W-:Y:S01]  /*b8f0*/  FFMA.FTZ R9, R177, -UR7, R9 ;  /* 0x80000007b1097c23 */ /* 0x000fe20008010009 */
[----:B------:R-:W-:Y:S01]  /*b900*/  I2FP.F32.S32 R135, R176 ;  /* 0x000000b000877245 */ /* 0x000fe20000201400 */
[----:B------:R-:W-:Y:S01]  /*b910*/  FFMA.FTZ R4, R133, -UR7, R4 ;  /* 0x8000000785047c23 */ /* 0x000fe20008010004 */
[----:B------:R-:W-:Y:S01]  /*b920*/  IADD3 R176, PT, PT, R215, -0x18, -R2 ;  /* 0xffffffe8d7b07810 */ /* 0x000fe20007ffe802 */
[----:B------:R-:W-:Y:S01]  /*b930*/  FFMA.FTZ R10, R133, -UR7, R10 ;  /* 0x80000007850a7c23 */ /* 0x000fe2000801000a */
[----:B------:R-:W-:Y:S01]  /*b940*/  IADD3 R133, PT, PT, R215, -0x11, -R2 ;  /* 0xffffffefd7857810 */ /* 0x000fe20007ffe802 */
[----:B------:R-:W-:Y:S01]  /*b950*/  FFMA.FTZ R12, R135, -UR7, R12 ;  /* 0x80000007870c7c23 */ /* 0x000fe2000801000c */
[--C-:B------:R-:W-:Y:S01]  /*b960*/  IADD3 R135, PT, PT, R216, -0x10, -R2.reuse ;  /* 0xfffffff0d8877810 */ /* 0x100fe20007ffe802 */
[----:B------:R-:W-:Y:S01]  /*b970*/  FFMA.FTZ R11, R134, -UR7, R11 ;  /* 0x80000007860b7c23 */ /* 0x000fe2000801000b */
[----:B------:R-:W-:Y:S02]  /*b980*/  IABS R134, R133 ;  /* 0x0000008500867213 */ /* 0x000fe40000000000 */
[----:B------:R-:W-:Y:S02]  /*b990*/  IABS R133, R135 ;  /* 0x0000008700857213 */ /* 0x000fe40000000000 */
[----:B------:R-:W-:Y:S02]  /*b9a0*/  IABS R135, R176 ;  /* 0x000000b000877213 */ /* 0x000fe40000000000 */
[C-C-:B------:R-:W-:Y:S01]  /*b9b0*/  IADD3 R168, PT, PT, R216.reuse, -0x11, -R2.reuse ;  /* 0xffffffefd8a87810 */ /* 0x140fe20007ffe802 */
[----:B------:R1:W2:Y:S01]  /*b9c0*/  LDSM.16.M88.4 R176, [R3+0xf800] ;  /* 0x00f8000003b0783b */ /* 0x0002a20000000200 */
[--C-:B------:R-:W-:Y:S01]  /*b9d0*/  IADD3 R169, PT, PT, R215, -0x19, -R2.reuse ;  /* 0xffffffe7d7a97810 */ /* 0x100fe20007ffe802 */
[----:B------:R-:W-:Y:S04]  /*b9e0*/  DEPBAR.LE SB0, 0x0 ;  /* 0x000080000000791a */ /* 0x000fe80000000000 */
[----:B------:R-:W-:Y:S01]  /*b9f0*/  IABS R180, R168 ;  /* 0x000000a800b47213 */ /* 0x000fe20000000000 */
[----:B------:R-:W-:Y:S01]  /*ba00*/  BAR.SYNC.DEFER_BLOCKING 0x0 ;  /* 0x0000000000007b1d */ /* 0x000fe20000010000 */
[----:B------:R-:W-:Y:S02]  /*ba10*/  IABS R168, R169 ;  /* 0x000000a900a87213 */ /* 0x000fe40000000000 */
[----:B------:R-:W-:Y:S02]  /*ba20*/  I2FP.F32.S32 R169, R134 ;  /* 0x0000008600a97245 */ /* 0x000fe40000201400 */
[----:B------:R-:W-:Y:S02]  /*ba30*/  I2FP.F32.S32 R134, R133 ;  /* 0x0000008500867245 */ /* 0x000fe40000201400 */
[----:B------:R-:W-:Y:S01]  /*ba40*/  I2FP.F32.S32 R135, R135 ;  /* 0x0000008700877245 */ /* 0x000fe20000201400 */
[----:B------:R-:W-:Y:S01]  /*ba50*/  FFMA.FTZ R13, R169, -UR7, R13 ;  /* 0x80000007a90d7c23 */ /* 0x000fe2000801000d */
[----:B------:R-:W-:Y:S01]  /*ba60*/  IADD3 R169, PT, PT, R216, -0x20, -R2 ;  /* 0xffffffe0d8a97810 */ /* 0x000fe20007ffe802 */
[----:B------:R-:W-:Y:S01]  /*ba70*/  FFMA.FTZ R14, R134, -UR7, R14 ;  /* 0x80000007860e7c23 */ /* 0x000fe2000801000e */
[----:B------:R-:W-:Y:S01]  /*ba80*/  IADD3 R134, PT, PT, R215, -0x21, -R2 ;  /* 0xffffffdfd7867810 */ /* 0x000fe20007ffe802 */
[----:B------:R-:W-:Y:S01]  /*ba90*/  FFMA.FTZ R16, R135, -UR7, R16 ;  /* 0x8000000787107c23 */ /* 0x000fe20008010010 */
[----:B------:R-:W-:Y:S02]  /*baa0*/  IADD3 R135, PT, PT, R215, -0x20, -R2 ;  /* 0xffffffe0d7877810 */ /* 0x000fe40007ffe802 */
[----:B------:R-:W-:Y:S01]  /*bab0*/  IABS R134, R134 ;  /* 0x0000008600867213 */ /* 0x000fe20000000000 */
[----:B-1----:R-:W-:Y:S01]  /*bac0*/  IMAD.MOV.U32 R3, RZ, RZ, R180 ;  /* 0x000000ffff037224 */ /* 0x002fe200078e00b4 */
[----:B------:R-:W-:Y:S02]  /*bad0*/  IABS R135, R135 ;  /* 0x0000008700877213 */ /* 0x000fe40000000000 */
[C-C-:B------:R-:W-:Y:S02]  /*bae0*/  IADD3 R170, PT, PT, R216.reuse, -0x29, -R2.reuse ;  /* 0xffffffd7d8aa7810 */ /* 0x140fe40007ffe802 */
[----:B------:R-:W-:Y:S02]  /*baf0*/  I2FP.F32.S32 R133, R3 ;  /* 0x0000000300857245 */ /* 0x000fe40000201400 */
[----:B------:R-:W-:Y:S02]  /*bb00*/  I2FP.F32.S32 R3, R168 ;  /* 0x000000a800037245 */ /* 0x000fe40000201400 */
[----:B------:R-:W-:Y:S01]  /*bb10*/  I2FP.F32.S32 R135, R135 ;  /* 0x0000008700877245 */ /* 0x000fe20000201400 */
[----:B------:R-:W-:Y:S01]  /*bb20*/  FFMA.FTZ R15, R133, -UR7, R15 ;  /* 0x80000007850f7c23 */ /* 0x000fe2000801000f */
[C-C-:B------:R-:W-:Y:S01]  /*bb30*/  IADD3 R133, PT, PT, R216.reuse, -0x18, -R2.reuse ;  /* 0xffffffe8d8857810 */ /* 0x140fe20007ffe802 */
[----:B------:R-:W-:Y:S01]  /*bb40*/  FFMA.FTZ R17, R3, -UR7, R17 ;  /* 0x8000000703117c23 */ /* 0x000fe20008010011 */
[C---:B------:R-:W-:Y:S01]  /*bb50*/  IADD3 R3, PT, PT, R216.reuse, -0x19, -R2 ;  /* 0xffffffe7d8037810 */ /* 0x040fe20007ffe802 */
[----:B------:R-:W-:Y:S01]  /*bb60*/  FFMA.FTZ R20, R135, -UR7, R20 ;  /* 0x8000000787147c23 */ /* 0x000fe20008010014 */
[----:B------:R-:W-:Y:S02]  /*bb70*/  IABS R168, R133 ;  /* 0x0000008500a87213 */ /* 0x000fe40000000000 */
[----:B------:R-:W-:Y:S01]  /*bb80*/  IABS R3, R3 ;  /* 0x0000000300037213 */ /* 0x000fe20000000000 */
[C---:B--2---:R-:W-:Y:S05]  /*bb90*/  HMMA.16816.F32 R28, R172.reuse, R176, R28 ;  /* 0x000000b0ac1c723c */ /* 0x044fea000000181c */
[----:B------:R-:W-:Y:S02]  /*bba0*/  IABS R133, R169 ;  /* 0x000000a900857213 */ /* 0x000fe40000000000 */
[----:B------:R-:W-:Y:S01]  /*bbb0*/  I2FP.F32.S32 R3, R3 ;  /* 0x0000000300037245 */ /* 0x000fe20000201400 */
[----:B------:R-:W-:Y:S01]  /*bbc0*/  HMMA.16816.F32 R32, R172, R178, R32 ;  /* 0x000000b2ac20723c */ /* 0x000fe20000001820 */
[----:B------:R-:W-:Y:S02]  /*bbd0*/  IMAD.U32 R174, RZ, RZ, UR21 ;  /* 0x00000015ffae7e24 */ /* 0x000fe4000f8e00ff */
[----:B------:R-:W-:Y:S01]  /*bbe0*/  I2FP.F32.S32 R168, R168 ;  /* 0x000000a800a87245 */ /* 0x000fe20000201400 */
[----:B------:R-:W-:Y:S01]  /*bbf0*/  FFMA.FTZ R19, R3, -UR7, R19 ;  /* 0x8000000703137c23 */ /* 0x000fe20008010013 */
[----:B------:R-:W-:Y:S01]  /*bc00*/  I2FP.F32.S32 R133, R133 ;  /* 0x0000008500857245 */ /* 0x000fe20000201400 */
[----:B------:R-:W-:Y:S01]  /*bc10*/  IMAD.U32 R178, RZ, RZ, UR27 ;  /* 0x0000001bffb27e24 */ /* 0x000fe2000f8e00ff */
[----:B------:R-:W-:Y:S01]  /*bc20*/  IADD3 R3, PT, PT, R216, -0x21, -R2 ;  /* 0xffffffdfd8037810 */ /* 0x000fe20007ffe802 */
[----:B------:R-:W-:Y:S01]  /*bc30*/  FFMA.FTZ R18, R168, -UR7, R18 ;  /* 0x80000007a8127c23 */ /* 0x000fe20008010012 */
[----:B------:R-:W-:Y:S01]  /*bc40*/  IADD3 R168, PT, PT, R216, -0x28, -R2 ;  /* 0xffffffd8d8a87810 */ /* 0x000fe20007ffe802 */
[----:B------:R-:W-:Y:S01]  /*bc50*/  FFMA.FTZ R22, R133, -UR7, R22 ;  /* 0x8000000785167c23 */ /* 0x000fe20008010016 */
[C---:B------:R-:W-:Y:S01]  /*bc60*/  IADD3 R133, PT, PT, R215.reuse, -0x28, -R2 ;  /* 0xffffffd8d7857810 */ /* 0x040fe20007ffe802 */
[----:B------:R-:W-:Y:S01]  /*bc70*/  IMAD R174, R174, 0x4, R184 ;  /* 0x00000004aeae7824 */ /* 0x000fe200078e02b8 */
[----:B------:R-:W-:Y:S02]  /*bc80*/  I2FP.F32.S32 R134, R134 ;  /* 0x0000008600867245 */ /* 0x000fe40000201400 */
[----:B------:R-:W-:Y:S02]  /*bc90*/  IABS R169, R3 ;  /* 0x0000000300a97213 */ /* 0x000fe40000000000 */
[----:B------:R-:W-:Y:S01]  /*bca0*/  IABS R3, R168 ;  /* 0x000000a800037213 */ /* 0x000fe20000000000 */
[----:B------:R-:W-:Y:S01]  /*bcb0*/  FFMA.FTZ R21, R134, -UR7, R21 ;  /* 0x8000000786157c23 */ /* 0x000fe20008010015 */
[----:B------:R-:W-:Y:S02]  /*bcc0*/  IABS R135, R133 ;  /* 0x0000008500877213 */ /* 0x000fe40000000000 */
[----:B------:R-:W-:Y:S02]  /*bcd0*/  IABS R133, R170 ;  /* 0x000000aa00857213 */ /* 0x000fe40000000000 */
[----:B------:R-:W-:Y:S02]  /*bce0*/  I2FP.F32.S32 R3, R3 ;  /* 0x0000000300037245 */ /* 0x000fe40000201400 */
[----:B------:R-:W-:Y:S02]  /*bcf0*/  IADD3 R134, PT, PT, R215, -0x29, -R2 ;  /* 0xffffffd7d7867810 */ /* 0x000fe40007ffe802 */
[----:B------:R-:W-:Y:S01]  /*bd00*/  I2FP.F32.S32 R133, R133 ;  /* 0x0000008500857245 */ /* 0x000fe20000201400 */
[----:B------:R-:W-:Y:S01]  /*bd10*/  FFMA.FTZ R26, R3, -UR7, R26 ;  /* 0x80000007031a7c23 */ /* 0x000fe2000801001a */
[----:B------:R-:W-:Y:S02]  /*bd20*/  I2FP.F32.S32 R135, R135 ;  /* 0x0000008700877245 */ /* 0x000fe40000201400 */
[----:B------:R-:W-:Y:S01]  /*bd30*/  IABS R134, R134 ;  /* 0x0000008600867213 */ /* 0x000fe20000000000 */
[----:B------:R-:W-:Y:S01]  /*bd40*/  FFMA.FTZ R27, R133, -UR7, R27 ;  /* 0x80000007851b7c23 */ /* 0x000fe2000801001b */
[----:B------:R-:W-:Y:S01]  /*bd50*/  I2FP.F32.S32 R169, R169 ;  /* 0x000000a900a97245 */ /* 0x000fe20000201400 */
[----:B------:R-:W-:Y:S01]  /*bd60*/  FFMA.FTZ R24, R135, -UR7, R24 ;  /* 0x8000000787187c23 */ /* 0x000fe20008010018 */
[C-C-:B------:R-:W-:Y:S02]  /*bd70*/  IADD3 R3, PT, PT, R215.reuse, -0x30, -R2.reuse ;  /* 0xffffffd0d7037810 */ /* 0x140fe40007ffe802 */
[--C-:B------:R-:W-:Y:S01]  /*bd80*/  IADD3 R133, PT, PT, R215, -0x31, -R2.reuse ;  /* 0xffffffcfd7857810 */ /* 0x100fe20007ffe802 */
[----:B------:R-:W-:Y:S01]  /*bd90*/  FFMA.FTZ R23, R169, -UR7, R23 ;  /* 0x80000007a9177c23 */ /* 0x000fe20008010017 */
[----:B------:R-:W-:Y:S02]  /*bda0*/  I2FP.F32.S32 R134, R134 ;  /* 0x0000008600867245 */ /* 0x000fe40000201400 */
[--C-:B------:R-:W-:Y:S02]  /*bdb0*/  IADD3 R135, PT, PT, R216, -0x30, -R2.reuse ;  /* 0xffffffd0d8877810 */ /* 0x100fe40007ffe802 */
[----:B------:R-:W-:Y:S01]  /*bdc0*/  IABS R3, R3 ;  /* 0x0000000300037213 */ /* 0x000fe20000000000 */
[----:B------:R-:W-:Y:S01]  /*bdd0*/  FFMA.FTZ R25, R134, -UR7, R25 ;  /* 0x8000000786197c23 */ /* 0x000fe20008010019 */
[--C-:B------:R-:W-:Y:S02]  /*bde0*/  IADD3 R169, PT, PT, R216, -0x31, -R2.reuse ;  /* 0xffffffcfd8a97810 */ /* 0x100fe40007ffe802 */
[----:B------:R-:W-:Y:S01]  /*bdf0*/  IABS R168, R133 ;  /* 0x0000008500a87213 */ /* 0x000fe20000000000 */
[----:B------:R-:W-:Y:S01]  /*be00*/  IMAD.MOV.U32 R134, RZ, RZ, R3 ;  /* 0x000000ffff867224 */ /* 0x000fe200078e0003 */
[----:B------:R-:W-:Y:S02]  /*be10*/  IABS R133, R135 ;  /* 0x0000008700857213 */ /* 0x000fe40000000000 */
[----:B------:R-:W-:Y:S02]  /*be20*/  IABS R3, R169 ;  /* 0x000000a900037213 */ /* 0x000fe40000000000 */
[----:B------:R-:W-:Y:S02]  /*be30*/  I2FP.F32.S32 R135, R168 ;  /* 0x000000a800877245 */ /* 0x000fe40000201400 */
[--C-:B------:R-:W-:Y:S02]  /*be40*/  IADD3 R170, PT, PT, R215, -0x38, -R2.reuse ;  /* 0xffffffc8d7aa7810 */ /* 0x100fe40007ffe802 */
[----:B------:R-:W-:Y:S01]  /*be50*/  I2FP.F32.S32 R168, R133 ;  /* 0x0000008500a87245 */ /* 0x000fe20000201400 */
[----:B------:R-:W-:Y:S01]  /*be60*/  FFMA.FTZ R29, R135, -UR7, R29 ;  /* 0x80000007871d7c23 */ /* 0x000fe2000801001d */
[----:B------:R-:W-:Y:S02]  /*be70*/  IADD3 R133, PT, PT, R215, -0x39, -R2 ;  /* 0xffffffc7d7857810 */ /* 0x000fe40007ffe802 */
[----:B------:R-:W-:Y:S01]  /*be80*/  I2FP.F32.S32 R169, R134 ;  /* 0x0000008600a97245 */ /* 0x000fe20000201400 */
[----:B------:R-:W-:Y:S01]  /*be90*/  FFMA.FTZ R30, R168, -UR7, R30 ;  /* 0x80000007a81e7c23 */ /* 0x000fe2000801001e */
[----:B------:R-:W-:Y:S02]  /*bea0*/  I2FP.F32.S32 R3, R3 ;  /* 0x0000000300037245 */ /* 0x000fe40000201400 */
[----:B------:R-:W-:Y:S01]  /*beb0*/  IABS R134, R170 ;  /* 0x000000aa00867213 */ /* 0x000fe20000000000 */
[----:B------:R-:W-:Y:S01]  /*bec0*/  FFMA.FTZ R28, R169, -UR7, R28 ;  /* 0x80000007a91c7c23 */ /* 0x000fe2000801001c */
[----:B------:R-:W-:Y:S01]  /*bed0*/  IABS R133, R133 ;  /* 0x0000008500857213 */ /* 0x000fe20000000000 */
[----:B------:R-:W-:Y:S01]  /*bee0*/  FFMA.FTZ R31, R3, -UR7, R31 ;  /* 0x80000007031f7c23 */ /* 0x000fe2000801001f */
[----:B------:R-:W-:Y:S02]  /*bef0*/  I2FP.F32.S32 R135, R134 ;  /* 0x0000008600877245 */ /* 0x000fe40000201400 */
[C-C-:B------:R-:W-:Y:S02]  /*bf00*/  IADD3 R134, PT, PT, R216.reuse, -0x38, -R2.reuse ;  /* 0xffffffc8d8867810 */ /* 0x140fe40007ffe802 */
[----:B------:R-:W-:Y:S01]  /*bf10*/  IADD3 R3, PT, PT, R216, -0x39, -R2 ;  /* 0xffffffc7d8037810 */ /* 0x000fe20007ffe802 */
[----:B------:R-:W-:Y:S01]  /*bf20*/  IMAD.MOV.U32 R2, RZ, RZ, R133 ;  /* 0x000000ffff027224 */ /* 0x000fe200078e0085 */
[----:B------:R-:W-:Y:S01]  /*bf30*/  IABS R134, R134 ;  /* 0x0000008600867213 */ /* 0x000fe20000000000 */
[----:B------:R-:W-:Y:S01]  /*bf40*/  FFMA.FTZ R32, R135, -UR7, R32 ;  /* 0x8000000787207c23 */ /* 0x000fe20008010020 */
[----:B------:R-:W-:Y:S02]  /*bf50*/  IABS R133, R3 ;  /* 0x0000000300857213 */ /* 0x000fe40000000000 */
[----:B------:R-:W-:Y:S02]  /*bf60*/  I2FP.F32.S32 R3, R2 ;  /* 0x0000000200037245 */ /* 0x000fe40000201400 */
[----:B------:R-:W-:Y:S02]  /*bf70*/  FMNMX3.FTZ R2, R0, R4, R5, !PT ;  /* 0x0000000400027276 */ /* 0x000fe40007810005 */
[----:B------:R-:W-:Y:S01]  /*bf80*/  I2FP.F32.S32 R134, R134 ;  /* 0x0000008600867245 */ /* 0x000fe20000201400 */
[----:B------:R-:W-:Y:S01]  /*bf90*/  FFMA.FTZ R33, R3, -UR7, R33 ;  /* 0x8000000703217c23 */ /* 0x000fe20008010021 */
[----:B------:R-:W-:Y:S02]  /*bfa0*/  FMNMX3.FTZ R2, R2, R8, R9, !PT ;  /* 0x0000000802027276 */ /* 0x000fe40007810009 */
[----:B------:R-:W-:Y:S01]  /*bfb0*/  I2FP.F32.S32 R133, R133 ;  /* 0x0000008500857245 */ /* 0x000fe20000201400 */
[----:B------:R-:W-:Y:S01]  /*bfc0*/  FFMA.FTZ R34, R134, -UR7, R34 ;  /* 0x8000000786227c23 */ /* 0x000fe20008010022 */
[----:B------:R-:W-:Y:S02]  /*bfd0*/  FMNMX3.FTZ R3, R2, R12, R13, !PT ;  /* 0x0000000c02037276 */ /* 0x000fe4000781000d */
[----:B------:R-:W-:Y:S01]  /*bfe0*/  FMNMX3.FTZ R2, R132, R6, R7, !PT ;  /* 0x0000000684027276 */ /* 0x000fe20007810007 */
[----:B------:R-:W-:Y:S01]  /*bff0*/  FFMA.FTZ R35, R133, -UR7, R35 ;  /* 0x8000000785237c23 */ /* 0x000fe20008010023 */
[----:B------:R-:W-:Y:S02]  /*c000*/  FMNMX3.FTZ R3, R3, R16, R17, !PT ;  /* 0x0000001003037276 */ /* 0x000fe40007810011 */
[----:B------:R-:W-:Y:S02]  /*c010*/  FMNMX3.FTZ R2, R2, R10, R11, !PT ;  /* 0x0000000a02027276 */ /* 0x000fe4000781000b */
[----:B------:R-:W-:Y:S02]  /*c020*/  FMNMX3.FTZ R3, R3, R20, R21, !PT ;  /* 0x0000001403037276 */ /* 0x000fe40007810015 */
[----:B------:R-:W-:Y:S02]  /*c030*/  FMNMX3.FTZ R2, R2, R14, R15, !PT ;  /* 0x0000000e02027276 */ /* 0x000fe4000781000f */
[----:B------:R-:W-:Y:S02]  /*c040*/  FMNMX3.FTZ R3, R3, R24, R25, !PT ;  /* 0x0000001803037276 */ /* 0x000fe40007810019 */
[----:B------:R-:W-:Y:S02]  /*c050*/  FMNMX3.FTZ R2, R2, R18, R19, !PT ;  /* 0x0000001202027276 */ /* 0x000fe40007810013 */
[----:B------:R-:W-:Y:S02]  /*c060*/  FMNMX3.FTZ R173, R3, R28, R29, !PT ;  /* 0x0000001c03ad7276 */ /* 0x000fe4000781001d */
[----:B------:R-:W-:Y:S02]  /*c070*/  FMNMX3.FTZ R177, R2, R22, R23, !PT ;  /* 0x0000001602b17276 */ /* 0x000fe40007810017 */
[----:B------:R-:W-:Y:S01]  /*c080*/  FMNMX3.FTZ R173, R173, R32, R33, !PT ;  /* 0x00000020adad7276 */ /* 0x000fe20007810021 */
[----:B------:R-:W-:Y:S06]  /*c090*/  BRA.U.ANY UP0, `(.L_x_1051) ;  /* 0xffffffd900a07547 */ /* 0x000fec000b93ffff */
.L_x_1050:
[----:B-1----:R-:W2:Y:S01]  /*c0a0*/  LDL.64 R170, [R1+0x68] ;  /* 0x0000680001aa7983 */ /* 0x002ea20000100a00 */
[----:B------:R-:W-:Y:S01]  /*c0b0*/  FMNMX3.FTZ R133, R177, R26, R27, !PT ;  /* 0x0000001ab1857276 */ /* 0x000fe2000781001b */
[----:B------:R-:W-:Y:S01]  /*c0c0*/  IMAD R169, R174, -0x326172a9, RZ ;  /* 0xcd9e8d57aea97824 */ /* 0x000fe200078e02ff */
[----:B------:R-:W-:Y:S01]  /*c0d0*/  UIADD3 UR12, UPT, UPT, UR27, 0x76cf5d0a, URZ ;  /* 0x76cf5d0a1b0c7890 */ /* 0x000fe2000fffe0ff */
[----:B------:R-:W-:Y:S01]  /*c0e0*/  VIADD R198, R200, 0x10000 ;  /* 0x00010000c8c67836 */ /* 0x000fe20000000000 */
[----:B------:R-:W-:Y:S01]  /*c0f0*/  FMNMX3.FTZ R133, R133, R30, R31, !PT ;  /* 0x0000001e85857276 */ /* 0x000fe2000781001f */
[----:B------:R-:W2:Y:S01]  /*c100*/  LDL.64 R184, [R1+0x60] ;  /* 0x0000600001b87983 */ /* 0x000ea20000100a00 */
[----:B------:R-:W-:Y:S02]  /*c110*/  UIADD3 UR14, UPT, UPT, UR26, -0x255992d5, URZ ;  /* 0xdaa66d2b1a0e7890 */ /* 0x000fe4000fffe0ff */
[----:B------:R-:W-:Y:S01]  /*c120*/  FMNMX3.FTZ R133, R133, R34, R35, !PT ;  /* 0x0000002285857276 */ /* 0x000fe20007810023 */
[----:B------:R-:W-:Y:S02]  /*c130*/  UISETP.GT.AND UP0, UPT, UR10, URZ, UPT ;  /* 0x000000ff0a00728c */ /* 0x000fe4000bf04270 */
[----:B------:R-:W1:Y:S08]  /*c140*/  SHFL.BFLY PT, R172, R173, 0x2, 0x1f ;  /* 0x0c401f00adac7f89 */ /* 0x000e7000000e0000 */
[----:B------:R-:W3:Y:S01]  /*c150*/  SHFL.BFLY PT, R168, R133, 0x2, 0x1f ;  /* 0x0c401f0085a87f89 */ /* 0x000ee200000e0000 */
[----:B--2---:R-:W-:Y:S01]  /*c160*/  LOP3.LUT R2, R170, UR11, R185, 0x96, !PT ;  /* 0x0000000baa027c12 */ /* 0x004fe2000f8e96b9 */
[----:B------:R-:W-:Y:S01]  /*c170*/  UIADD3 UR11, UPT, UPT, UR27, 0x32370b8f, URZ ;  /* 0x32370b8f1b0b7890 */ /* 0x000fe2000fffe0ff */
[----:B------:R-:W-:Y:S01]  /*c180*/  LOP3.LUT R3, R171, UR13, R178, 0x96, !PT ;  /* 0x0000000dab037c12 */ /* 0x000fe2000f8e96b2 */
[----:B------:R-:W-:Y:S01]  /*c190*/  UIADD3 UR13, UPT, UPT, UR13, 0x1, URZ ;  /* 0x000000010d0d7890 */ /* 0x000fe2000fffe0ff */
[----:B-1----:R-:W-:Y:S01]  /*c1a0*/  FMNMX.FTZ R172, R173, R172, !PT ;  /* 0x000000acadac7209 */ /* 0x002fe20007810000 */
[----:B------:R-:W-:Y:S01]  /*c1b0*/  IMAD.WIDE.U32 R182, R2, -0x326172a9, RZ ;  /* 0xcd9e8d5702b67825 */ /* 0x000fe200078e00ff */
[----:B---3--:R-:W-:Y:S03]  /*c1c0*/  FMNMX.FTZ R173, R133, R168, !PT ;  /* 0x000000a885ad7209 */ /* 0x008fe60007810000 */
[----:B------:R-:W-:Y:S01]  /*c1d0*/  IMAD.WIDE.U32 R134, R3, -0x326172a9, RZ ;  /* 0xcd9e8d5703867825 */ /* 0x000fe200078e00ff */
[----:B------:R-:W1:Y:S04]  /*c1e0*/  SHFL.BFLY PT, R176, R172, 0x1, 0x1f ;  /* 0x0c201f00acb07f89 */ /* 0x000e6800000e0000 */
[----:B------:R-:W-:Y:S01]  /*c1f0*/  LOP3.LUT R2, R169, UR16, R135, 0x96, !PT ;  /* 0x00000010a9027c12 */ /* 0x000fe2000f8e9687 */
[----:B------:R-:W-:Y:S01]  /*c200*/  IMAD.U32 R135, RZ, RZ, UR13 ;  /* 0x0000000dff877e24 */ /* 0x000fe2000f8e00ff */
[----:B------:R-:W-:Y:S01]  /*c210*/  LOP3.LUT R134, R183, UR15, R134, 0x96, !PT ;  /* 0x0000000fb7867c12 */ /* 0x000fe2000f8e9686 */
[----:B------:R-:W-:Y:S02]  /*c220*/  UIADD3 UR13, UPT, UPT, UR26, 0x78dde6e4, URZ ;  /* 0x78dde6e41a0d7890 */ /* 0x000fe4000fffe0ff */
[----:B------:R-:W-:Y:S04]  /*c230*/  IMAD.WIDE.U32 R2, R2, -0x2daee0ad, RZ ;  /* 0xd2511f5302027825 */ /* 0x000fe800078e00ff */
[----:B------:R-:W-:Y:S01]  /*c240*/  IMAD.WIDE.U32 R178, R134, -0x2daee0ad, RZ ;  /* 0xd2511f5386b27825 */ /* 0x000fe200078e00ff */
[----:B------:R-:W-:Y:S02]  /*c250*/  LOP3.LUT R134, R171, UR27, R135, 0x96, !PT ;  /* 0x0000001bab867c12 */ /* 0x000fe4000f8e9687 */
[----:B------:R-:W-:Y:S02]  /*c260*/  LOP3.LUT R3, R184, UR12, R3, 0x96, !PT ;  /* 0x0000000cb8037c12 */ /* 0x000fe4000f8e9603 */
[----:B------:R-:W-:Y:S01]  /*c270*/  LOP3.LUT R170, R2, UR11, R179, 0x96, !PT ;  /* 0x0000000b02aa7c12 */ /* 0x000fe2000f8e96b3 */
[----:B------:R-:W-:Y:S04]  /*c280*/  IMAD.WIDE.U32 R174, R134, -0x326172a9, RZ ;  /* 0xcd9e8d5786ae7825 */ /* 0x000fe800078e00ff */
[----:B------:R-:W-:Y:S01]  /*c290*/  IMAD.WIDE.U32 R180, R3, -0x326172a9, RZ ;  /* 0xcd9e8d5703b47825 */ /* 0x000fe200078e00ff */
[----:B------:R-:W-:Y:S01]  /*c2a0*/  LOP3.LUT R134, R169, UR16, R175, 0x96, !PT ;  /* 0x00000010a9867c12 */ /* 0x000fe2000f8e96af */
[----:B------:R-:W-:Y:S01]  /*c2b0*/  UIADD3 UR16, UPT, UPT, UR27, -0x126145ec, URZ ;  /* 0xed9eba141b107890 */ /* 0x000fe2000fffe0ff */
[----:B------:R-:W-:Y:S01]  /*c2c0*/  LOP3.LUT R2, R183, UR15, R174, 0x96, !PT ;  /* 0x0000000fb7027c12 */ /* 0x000fe2000f8e96ae */
[----:B------:R-:W-:Y:S01]  /*c2d0*/  IMAD.WIDE.U32 R170, R170, -0x326172a9, RZ ;  /* 0xcd9e8d57aaaa7825 */ /* 0x000fe200078e00ff */
[----:B------:R-:W-:Y:S01]  /*c2e0*/  LOP3.LUT R3, R182, UR14, R181, 0x96, !PT ;  /* 0x0000000eb6037c12 */ /* 0x000fe2000f8e96b5 */
[----:B------:R-:W-:Y:S02]  /*c2f0*/  UIADD3 UR15, UPT, UPT, UR27, -0x56f99767, URZ ;  /* 0xa90668991b0f7890 */ /* 0x000fe4000fffe0ff */
[----:B------:R-:W-:Y:S01]  /*c300*/  IMAD.WIDE.U32 R134, R134, -0x2daee0ad, RZ ;  /* 0xd2511f5386867825 */ /* 0x000fe200078e00ff */
[----:B------:R-:W-:Y:S03]  /*c310*/  LOP3.LUT R174, R180, UR13, R171, 0x96, !PT ;  /* 0x0000000db4ae7c12 */ /* 0x000fe6000f8e96ab */
[----:B------:R-:W-:Y:S01]  /*c320*/  IMAD.WIDE.U32 R180, R2, -0x2daee0ad, RZ ;  /* 0xd2511f5302b47825 */ /* 0x000fe200078e00ff */
[----:B------:R-:W-:Y:S01]  /*c330*/  LOP3.LUT R133, R184, UR12, R135, 0x96, !PT ;  /* 0x0000000cb8857c12 */ /* 0x000fe2000f8e9687 */
[----:B------:R-:W-:Y:S02]  /*c340*/  UIADD3 UR12, UPT, UPT, UR26, 0x1715609d, URZ ;  /* 0x1715609d1a0c7890 */ /* 0x000fe4000fffe0ff */
[----:B------:R-:W-:Y:S01]  /*c350*/  IMAD.WIDE.U32 R2, R3, -0x2daee0ad, RZ ;  /* 0xd2511f5303027825 */ /* 0x000fe200078e00ff */
[----:B------:R-:W-:Y:S01]  /*c360*/  LOP3.LUT R134, R134, UR11, R181, 0x96, !PT ;  /* 0x0000000b86867c12 */ /* 0x000fe2000f8e96b5 */
[----:B------:R-:W-:Y:S02]  /*c370*/  UIADD3 UR11, UPT, UPT, UR26, -0x4ab325aa, URZ ;  /* 0xb54cda561a0b7890 */ /* 0x000fe4000fffe0ff */
[----:B------:R-:W-:Y:S01]  /*c380*/  IMAD.WIDE.U32 R174, R174, -0x2daee0ad, RZ ;  /* 0xd2511f53aeae7825 */ /* 0x000fe200078e00ff */
[----:B------:R-:W-:Y:S02]  /*c390*/  LOP3.LUT R168, R178, UR16, R3, 0x96, !PT ;  /* 0x00000010b2a87c12 */ /* 0x000fe4000f8e9603 */
[----:B-1----:R-:W-:Y:S01]  /*c3a0*/  FMNMX.FTZ R3, R172, R176, !PT ;  /* 0x000000b0ac037209 */ /* 0x002fe20007810000 */
[----:B------:R-:W-:Y:S01]  /*c3b0*/  IMAD.WIDE.U32 R178, R133, -0x326172a9, RZ ;  /* 0xcd9e8d5785b27825 */ /* 0x000fe200078e00ff */
[----:B------:R-:W-:Y:S02]  /*c3c0*/  LOP3.LUT R135, R2, UR15, R175, 0x96, !PT ;  /* 0x0000000f02877c12 */ /* 0x000fe4000f8e96af */
[C---:B------:R-:W-:Y:S01]  /*c3d0*/  FSETP.NEU.FTZ.AND P2, PT, R3.reuse, -INF , PT ;  /* 0xff8000000300780b */ /* 0x040fe20003f5d000 */
[----:B------:R-:W-:Y:S01]  /*c3e0*/  FMUL.FTZ R133, R3, UR4 ;  /* 0x0000000403857c20 */ /* 0x000fe20008410000 */
[----:B------:R-:W-:Y:S01]  /*c3f0*/  IMAD.WIDE.U32 R168, R168, -0x326172a9, RZ ;  /* 0xcd9e8d57a8a87825 */ /* 0x000fe200078e00ff */
[----:B------:R-:W1:Y:S02]  /*c400*/  SHFL.BFLY PT, R2, R173, 0x1, 0x1f ;  /* 0x0c201f00ad027f89 */ /* 0x000e6400000e0000 */
[----:B------:R-:W-:Y:S01]  /*c410*/  LOP3.LUT R171, R182, UR14, R179, 0x96, !PT ;  /* 0x0000000eb6ab7c12 */ /* 0x000fe2000f8e96b3 */
[----:B------:R-:W-:Y:S01]  /*c420*/  IMAD.WIDE.U32 R184, R134, -0x326172a9, RZ ;  /* 0xcd9e8d5786b87825 */ /* 0x000fe200078e00ff */
[----:B------:R-:W-:Y:S02]  /*c430*/  FSEL R133, R133, RZ, P2 ;  /* 0x000000ff85857208 */ /* 0x000fe40001000000 */
[----:B------:R-:W-:Y:S01]  /*c440*/  LOP3.LUT R169, R170, UR12, R169, 0x96, !PT ;  /* 0x0000000caaa97c12 */ /* 0x000fe2000f8e96a9 */
[----:B------:R-:W-:Y:S04]  /*c450*/  IMAD.WIDE.U32 R170, R171, -0x2daee0ad, RZ ;  /* 0xd2511f53abaa7825 */ /* 0x000fe800078e00ff */
[----:B------:R-:W-:Y:S01]  /*c460*/  FADD.FTZ R0, -R3, R0 ;  /* 0x0000000003007221 */ /* 0x000fe20000010100 */
[----:B------:R-:W-:Y:S01]  /*c470*/  FFMA.FTZ R4, R4, UR4, -R133 ;  /* 0x0000000404047c23 */ /* 0x000fe20008010885 */
[----:B------:R-:W-:Y:S01]  /*c480*/  IMAD.WIDE.U32 R134, R135, -0x326172a9, RZ ;  /* 0xcd9e8d5787867825 */ /* 0x000fe200078e00ff */
[----:B------:R-:W-:Y:S02]  /*c490*/  LOP3.LUT R182, R180, UR16, R171, 0x96, !PT ;  /* 0x00000010b4b67c12 */ /* 0x000fe4000f8e96ab */
[----:B------:R2:W-:Y:S01]  /*c4a0*/  MUFU.EX2 R171, R4 ;  /* 0x0000000400ab7308 */ /* 0x0005e20000000800 */
[----:B------:R-:W-:Y:S01]  /*c4b0*/  LOP3.LUT R172, R178, UR13, R185, 0x96, !PT ;  /* 0x0000000db2ac7c12 */ /* 0x000fe2000f8e96b9 */
[----:B------:R-:W-:Y:S01]  /*c4c0*/  FMUL.FTZ R0, R0, UR4 ;  /* 0x0000000400007c20 */ /* 0x000fe20008410000 */
[----:B------:R-:W-:Y:S01]  /*c4d0*/  IMAD.MOV.U32 R175, RZ, RZ, R134 ;  /* 0x000000ffffaf7224 */ /* 0x000fe200078e0086 */
[----:B------:R-:W-:Y:S01]  /*c4e0*/  LOP3.LUT R168, R168, UR11, R135, 0x96, !PT ;  /* 0x0000000ba8a87c12 */ /* 0x000fe2000f8e9687 */
[----:B------:R-:W-:Y:S01]  /*c4f0*/  UIADD3 UR13, UPT, UPT, UR27, 0x646e171e, URZ ;  /* 0x646e171e1b0d7890 */ /* 0x000fe2000fffe0ff */
[----:B------:R-:W-:Y:S01]  /*c500*/  PRMT R176, R134, 0x7772, RZ ;  /* 0x0000777286b07816 */ /* 0x000fe200000000ff */
[--C-:B------:R-:W-:Y:S01]  /*c510*/  FFMA.FTZ R8, R8, UR4, -R133.reuse ;  /* 0x0000000408087c23 */ /* 0x100fe20008010885 */
[C---:B------:R-:W-:Y:S01]  /*c520*/  PRMT R186, R134.reuse, 0x7773, RZ ;  /* 0x0000777386ba7816 */ /* 0x040fe200000000ff */
[--C-:B------:R-:W-:Y:S01]  /*c530*/  FFMA.FTZ R9, R9, UR4, -R133.reuse ;  /* 0x0000000409097c23 */ /* 0x100fe20008010885 */
[----:B-1----:R-:W-:Y:S01]  /*c540*/  FMNMX.FTZ R2, R173, R2, !PT ;  /* 0x00000002ad027209 */ /* 0x002fe20007810000 */
[----:B------:R-:W1:Y:S01]  /*c550*/  MUFU.EX2 R0, R0 ;  /* 0x0000000000007308 */ /* 0x000e620000000800 */
[----:B------:R-:W-:Y:S01]  /*c560*/  PRMT R185, R134, 0x7771, RZ ;  /* 0x0000777186b97816 */ /* 0x000fe200000000ff */
[----:B------:R-:W-:Y:S01]  /*c570*/  IMAD.WIDE.U32 R134, R169, -0x2daee0ad, RZ ;  /* 0xd2511f53a9867825 */ /* 0x000fe200078e00ff */
[C---:B------:R-:W-:Y:S03]  /*c580*/  FSETP.NEU.FTZ.AND P2, PT, R2.reuse, -INF , PT ;  /* 0xff8000000200780b */ /* 0x040fe60003f5d000 */
[----:B------:R-:W-:Y:S01]  /*c590*/  FFMA.FTZ R169, R5, UR4, -R133 ;  /* 0x0000000405a97c23 */ /* 0x000fe20008010885 */
[----:B--2---:R-:W-:Y:S01]  /*c5a0*/  FMUL.FTZ R4, R2, UR4 ;  /* 0x0000000402047c20 */ /* 0x004fe20008410000 */
[----:B------:R-:W-:Y:S02]  /*c5b0*/  LOP3.LUT R5, R168, 0xffff, RZ, 0xc0, !PT ;  /* 0x0000ffffa8057812 */ /* 0x000fe400078ec0ff */
[----:B------:R2:W-:Y:S01]  /*c5c0*/  MUFU.EX2 R227, R8 ;  /* 0x0000000800e37308 */ /* 0x0005e20000000800 */
[----:B------:R-:W-:Y:S01]  /*c5d0*/  LOP3.LUT R177, R174, UR13, R135, 0x96, !PT ;  /* 0x0000000daeb17c12 */ /* 0x000fe2000f8e9687 */
[----:B------:R-:W-:Y:S01]  /*c5e0*/  IMAD.WIDE.U32 R218, R172, -0x2daee0ad, RZ ;  /* 0xd2511f53acda7825 */ /* 0x000fe200078e00ff */
[----:B------:R-:W-:Y:S02]  /*c5f0*/  FSEL R4, R4, RZ, P2 ;  /* 0x000000ff04047208 */ /* 0x000fe40001000000 */
[----:B------:R-:W-:Y:S01]  /*c600*/  SHF.R.U32.HI R135, RZ, 0x8, R5 ;  /* 0x00000008ff877819 */ /* 0x000fe20000011605 */
[----:B------:R-:W-:Y:S01]  /*c610*/  FFMA.FTZ R188, R12, UR4, -R133 ;  /* 0x000000040cbc7c23 */ /* 0x000fe20008010885 */
[----:B------:R-:W-:Y:S03]  /*c620*/  LOP3.LUT R5, R177, 0xffff, RZ, 0xc0, !PT ;  /* 0x0000ffffb1057812 */ /* 0x000fe600078ec0ff */
[----:B------:R3:W-:Y:S01]  /*c630*/  MUFU.EX2 R229, R9 ;  /* 0x0000000900e57308 */ /* 0x0007e20000000800 */
[--C-:B------:R-:W-:Y:S01]  /*c640*/  FFMA.FTZ R6, R6, UR4, -R4.reuse ;  /* 0x0000000406067c23 */ /* 0x100fe20008010804 */
[--C-:B------:R-:W-:Y:S01]  /*c650*/  FFMA.FTZ R7, R7, UR4, -R4.reuse ;  /* 0x0000000407077c23 */ /* 0x100fe20008010804 */
[----:B------:R-:W-:Y:S01]  /*c660*/  SHF.R.U32.HI R178, RZ, 0x8, R5 ;  /* 0x00000008ffb27819 */ /* 0x000fe20000011605 */
[--C-:B------:R-:W-:Y:S01]  /*c670*/  FFMA.FTZ R10, R10, UR4, -R4.reuse ;  /* 0x000000040a0a7c23 */ /* 0x100fe20008010804 */
[--C-:B------:R-:W-:Y:S01]  /*c680*/  FFMA.FTZ R11, R11, UR4, -R4.reuse ;  /* 0x000000040b0b7c23 */ /* 0x100fe20008010804 */
[----:B------:R-:W-:Y:S01]  /*c690*/  LOP3.LUT R183, R170, UR15, R219, 0x96, !PT ;  /* 0x0000000faab77c12 */ /* 0x000fe2000f8e96db */
[--C-:B------:R-:W-:Y:S03]  /*c6a0*/  FFMA.FTZ R219, R20, UR4, -R133.reuse ;  /* 0x0000000414db7c23 */ /* 0x100fe60008010885 */
[----:B------:R-:W4:Y:S01]  /*c6b0*/  MUFU.EX2 R230, R169 ;  /* 0x000000a900e67308 */ /* 0x000f220000000800 */
[----:B------:R-:W-:Y:S01]  /*c6c0*/  LOP3.LUT R5, R178, 0xffff, RZ, 0xc0, !PT ;  /* 0x0000ffffb2057812 */ /* 0x000fe200078ec0ff */
[--C-:B------:R-:W-:Y:S01]  /*c6d0*/  FFMA.FTZ R187, R13, UR4, -R133.reuse ;  /* 0x000000040dbb7c23 */ /* 0x100fe20008010885 */
[--C-:B------:R-:W-:Y:S01]  /*c6e0*/  FFMA.FTZ R191, R16, UR4, -R133.reuse ;  /* 0x0000000410bf7c23 */ /* 0x100fe20008010885 */
[--C-:B------:R-:W-:Y:S01]  /*c6f0*/  FFMA.FTZ R192, R17, UR4, -R133.reuse ;  /* 0x0000000411c07c23 */ /* 0x100fe20008010885 */
[----:B------:R-:W-:Y:S01]  /*c700*/  ISETP.LE.U32.AND P5, PT, R5, UR8, PT ;  /* 0x0000000805007c0c */ /* 0x000fe2000bfa3070 */
[--C-:B------:R-:W-:Y:S01]  /*c710*/  FFMA.FTZ R217, R21, UR4, -R133.reuse ;  /* 0x0000000415d97c23 */ /* 0x100fe20008010885 */
        /* <DEDUP_REMOVED lines=9> */
[----:B------:R-:W5:Y:S01]  /*c7b0*/  MUFU.EX2 R228, R7 ;  /* 0x0000000700e47308 */ /* 0x000f620000000800 */
[--C-:B------:R-:W-:Y:S01]  /*c7c0*/  FFMA.FTZ R193, R19, UR4, -R4.reuse ;  /* 0x0000000413c17c23 */ /* 0x100fe20008010804 */
[--C-:B------:R-:W-:Y:S01]  /*c7d0*/  FFMA.FTZ R234, R31, UR4, -R4.reuse ;  /* 0x000000041fea7c23 */ /* 0x100fe20008010804 */
[--C-:B------:R-:W-:Y:S01]  /*c7e0*/  FFMA.FTZ R238, R35, UR4, -R4.reuse ;  /* 0x0000000423ee7c23 */ /* 0x100fe20008010804 */
[----:B-1----:R-:W-:Y:S01]  /*c7f0*/  FMUL.FTZ R20, R0, R148 ;  /* 0x0000009400147220 */ /* 0x002fe20000410000 */
[--C-:B------:R-:W-:Y:S01]  /*c800*/  FFMA.FTZ R189, R15, UR4, -R4.reuse ;  /* 0x000000040fbd7c23 */ /* 0x100fe20008010804 */
[--C-:B------:R-:W-:Y:S01]  /*c810*/  FFMA.FTZ R199, R22, UR4, -R4.reuse ;  /* 0x0000000416c77c23 */ /* 0x100fe20008010804 */
[--C-:B------:R-:W-:Y:S01]  /*c820*/  FFMA.FTZ R203, R23, UR4, -R4.reuse ;  /* 0x0000000417cb7c23 */ /* 0x100fe20008010804 */
[--C-:B------:R-:W-:Y:S01]  /*c830*/  FFMA.FTZ R221, R26, UR4, -R4.reuse ;  /* 0x000000041add7c23 */ /* 0x100fe20008010804 */
[--C-:B------:R-:W-:Y:S01]  /*c840*/  FFMA.FTZ R223, R27, UR4, -R4.reuse ;  /* 0x000000041bdf7c23 */ /* 0x100fe20008010804 */
[--C-:B------:R-:W-:Y:S01]  /*c850*/  FFMA.FTZ R231, R30, UR4, -R4.reuse ;  /* 0x000000041ee77c23 */ /* 0x100fe20008010804 */
[----:B------:R-:W-:Y:S01]  /*c860*/  FFMA.FTZ R236, R34, UR4, -R4 ;  /* 0x0000000422ec7c23 */ /* 0x000fe20008010804 */
[C---:B--2---:R-:W-:Y:S01]  /*c870*/  FMUL.FTZ R8, R0.reuse, R160 ;  /* 0x000000a000087220 */ /* 0x044fe20000410000 */
[----:B------:R-:W-:Y:S01]  /*c880*/  MUFU.EX2 R224, R10 ;  /* 0x0000000a00e07308 */ /* 0x000fe20000000800 */
[C---:B------:R-:W-:Y:S01]  /*c890*/  FMUL.FTZ R4, R0.reuse, R164 ;  /* 0x000000a400047220 */ /* 0x040fe20000410000 */
[C---:B------:R-:W-:Y:S01]  /*c8a0*/  FMUL.FTZ R5, R0.reuse, R165 ;  /* 0x000000a500057220 */ /* 0x040fe20000410000 */
[C---:B---3--:R-:W-:Y:S01]  /*c8b0*/  FMUL.FTZ R9, R0.reuse, R161 ;  /* 0x000000a100097220 */ /* 0x048fe20000410000 */
[C---:B------:R-:W-:Y:S01]  /*c8c0*/  FMUL.FTZ R12, R0.reuse, R156 ;  /* 0x0000009c000c7220 */ /* 0x040fe20000410000 */
[C---:B------:R-:W-:Y:S01]  /*c8d0*/  FMUL.FTZ R13, R0.reuse, R157 ;  /* 0x0000009d000d7220 */ /* 0x040fe20000410000 */
[C---:B------:R-:W-:Y:S01]  /*c8e0*/  FMUL.FTZ R16, R0.reuse, R152 ;  /* 0x0000009800107220 */ /* 0x040fe20000410000 */
[C---:B------:R-:W-:Y:S03]  /*c8f0*/  FMUL.FTZ R17, R0.reuse, R153 ;  /* 0x0000009900117220 */ /* 0x040fe60000410000 */
[----:B------:R-:W1:Y:S01]  /*c900*/  MUFU.EX2 R225, R11 ;  /* 0x0000000b00e17308 */ /* 0x000e620000000800 */
        /* <DEDUP_REMOVED lines=55> */
[----:B------:R-:W-:Y:S01]  /*cc80*/  LOP3.LUT R30, R168, 0xff, RZ, 0xc0, !PT ;  /* 0x000000ffa81e7812 */ /* 0x000fe200078ec0ff */
[----:B------:R-:W-:Y:S01]  /*cc90*/  FFMA.FTZ R148, R0, R239, R171 ;  /* 0x000000ef00947223 */ /* 0x000fe200000100ab */
[----:B------:R-:W-:Y:S01]  /*cca0*/  PRMT R0, R168, 0x7632, R0 ;  /* 0x00007632a8007816 */ /* 0x000fe20000000000 */
[----:B------:R-:W-:Y:S01]  /*ccb0*/  IMAD.MOV.U32 R194, RZ, RZ, R134 ;  /* 0x000000ffffc27224 */ /* 0x000fe200078e0086 */
[----:B----4-:R-:W-:Y:S01]  /*ccc0*/  F2FP.F16.F32.PACK_AB R140, R230, R171 ;  /* 0x000000abe68c723e */ /* 0x010fe200000000ff */
[----:B------:R3:W2:Y:S01]  /*ccd0*/  LDL.S16 R160, [R1+0x50] ;  /* 0x0000500001a07983 */ /* 0x0006a20000100600 */
[----:B------:R-:W-:Y:S01]  /*cce0*/  SHF.R.U32.HI R136, RZ, 0x18, R168 ;  /* 0x00000018ff887819 */ /* 0x000fe200000116a8 */
[----:B------:R-:W-:Y:S01]  /*ccf0*/  MUFU.EX2 R191, R191 ;  /* 0x000000bf00bf7308 */ /* 0x000fe20000000800 */
[----:B------:R-:W-:Y:S02]  /*cd00*/  PRMT R168, R30, 0x5410, R135 ;  /* 0x000054101ea87816 */ /* 0x000fe40000000087 */
[----:B------:R-:W-:Y:S02]  /*cd10*/  LOP3.LUT R141, R0, 0xff, RZ, 0xc0, !PT ;  /* 0x000000ff008d7812 */ /* 0x000fe400078ec0ff */
[----:B------:R-:W-:Y:S02]  /*cd20*/  PRMT R144, R140, 0x7632, R144 ;  /* 0x000076328c907816 */ /* 0x000fe40000000090 */
[----:B-----5:R-:W-:Y:S03]  /*cd30*/  F2FP.F16.F32.PACK_AB R145, R228, R226 ;  /* 0x000000e2e491723e */ /* 0x020fe600000000ff */
[----:B------:R-:W-:Y:S01]  /*cd40*/  MUFU.EX2 R192, R192 ;  /* 0x000000c000c07308 */ /* 0x000fe20000000800 */
[----:B------:R-:W-:Y:S02]  /*cd50*/  PRMT R169, R141, 0x5410, R136 ;  /* 0x000054108da97816 */ /* 0x000fe40000000088 */
[--C-:B------:R-:W-:Y:S02]  /*cd60*/  HSET2.LE.AND R168, R168, R214.reuse, PT ;  /* 0x000000d6a8a87233 */ /* 0x100fe40003803000 */
[----:B------:R-:W-:Y:S02]  /*cd70*/  LOP3.LUT R6, R135, 0xffff, RZ, 0xc0, !PT ;  /* 0x0000ffff87067812 */ /* 0x000fe400078ec0ff */
[----:B------:R-:W-:Y:S03]  /*cd80*/  LOP3.LUT R179, R175, 0xff, RZ, 0xc0, !PT ;  /* 0x000000ffafb37812 */ /* 0x000fe600078ec0ff */
[----:B------:R-:W-:Y:S01]  /*cd90*/  MUFU.EX2 R193, R193 ;  /* 0x000000c100c17308 */ /* 0x000fe20000000800 */
[----:B------:R-:W-:Y:S01]  /*cda0*/  PRMT R0, R140, 0x5410, R144 ;  /* 0x000054108c007816 */ /* 0x000fe20000000090 */
[----:B------:R-:W4:Y:S01]  /*cdb0*/  LDSM.16.MT88.4 R172, [R200+0x10000] ;  /* 0x01000000c8ac783b */ /* 0x000f220000004200 */
[----:B------:R-:W-:Y:S02]  /*cdc0*/  PRMT R149, R145, 0x7632, R149 ;  /* 0x0000763291957816 */ /* 0x000fe40000000095 */
[----:B------:R-:W-:Y:S02]  /*cdd0*/  F2FP.F16.F32.PACK_AB R156, R229, R227 ;  /* 0x000000e3e59c723e */ /* 0x000fe400000000ff */
[----:B------:R-:W-:Y:S03]  /*cde0*/  ISETP.LE.U32.AND P2, PT, R6, UR8, PT ;  /* 0x0000000806007c0c */ /* 0x000fe6000bf43070 */
[----:B------:R-:W-:Y:S01]  /*cdf0*/  MUFU.EX2 R190, R190 ;  /* 0x000000be00be7308 */ /* 0x000fe20000000800 */
[----:B------:R-:W-:Y:S02]  /*ce00*/  LOP3.LUT R168, R0, R168, RZ, 0xc0, !PT ;  /* 0x000000a800a87212 */ /* 0x000fe400078ec0ff */
[----:B------:R-:W-:Y:S02]  /*ce10*/  PRMT R170, R179, 0x5410, R185 ;  /* 0x00005410b3aa7816 */ /* 0x000fe400000000b9 */
[--C-:B------:R-:W-:Y:S02]  /*ce20*/  HSET2.LE.AND R169, R169, R214.reuse, PT ;  /* 0x000000d6a9a97233 */ /* 0x100fe40003803000 */
[----:B------:R-:W-:Y:S02]  /*ce30*/  PRMT R0, R145, 0x5410, R149 ;  /* 0x0000541091007816 */ /* 0x000fe40000000095 */
[----:B------:R-:W-:Y:S02]  /*ce40*/  PRMT R6, R176, 0x5410, R186 ;  /* 0x00005410b0067816 */ /* 0x000fe400000000ba */
[----:B------:R-:W-:Y:S02]  /*ce50*/  PRMT R157, R156, 0x7632, R157 ;  /* 0x000076329c9d7816 */ /* 0x000fe4000000009d */
[----:B-1----:R-:W-:Y:S02]  /*ce60*/  F2FP.F16.F32.PACK_AB R164, R225, R224 ;  /* 0x000000e0e1a4723e */ /* 0x002fe400000000ff */
[--C-:B------:R-:W-:Y:S02]  /*ce70*/  HSET2.LE.AND R170, R170, R214.reuse, PT ;  /* 0x000000d6aaaa7233 */ /* 0x100fe40003803000 */
[----:B------:R-:W-:Y:S02]  /*ce80*/  LOP3.LUT R169, R0, R169, RZ, 0xc0, !PT ;  /* 0x000000a900a97212 */ /* 0x000fe400078ec0ff */
[----:B------:R-:W-:Y:S02]  /*ce90*/  LOP3.LUT R6, R6, 0xff00ff, RZ, 0xc0, !PT ;  /* 0x00ff00ff06067812 */ /* 0x000fe400078ec0ff */
[----:B------:R-:W-:Y:S02]  /*cea0*/  PRMT R0, R156, 0x5410, R157 ;  /* 0x000054109c007816 */ /* 0x000fe4000000009d */
[----:B------:R-:W-:Y:S02]  /*ceb0*/  PRMT R165, R164, 0x7632, R165 ;  /* 0x00007632a4a57816 */ /* 0x000fe400000000a5 */
[----:B------:R-:W-:Y:S02]  /*cec0*/  LOP3.LUT R170, R0, R170, RZ, 0xc0, !PT ;  /* 0x000000aa00aa7212 */ /* 0x000fe400078ec0ff */
[--C-:B------:R-:W-:Y:S02]  /*ced0*/  HSET2.LE.AND R171, R6, R214.reuse, PT ;  /* 0x000000d606ab7233 */ /* 0x100fe40003803000 */
[----:B------:R-:W-:Y:S02]  /*cee0*/  PRMT R0, R164, 0x5410, R165 ;  /* 0x00005410a4007816 */ /* 0x000fe400000000a5 */
[----:B------:R-:W-:Y:S02]  /*cef0*/  PRMT R196, R134, 0x7771, RZ ;  /* 0x0000777186c47816 */ /* 0x000fe400000000ff */
[----:B------:R-:W-:Y:S01]  /*cf00*/  LOP3.LUT R171, R0, R171, RZ, 0xc0, !PT ;  /* 0x000000ab00ab7212 */ /* 0x000fe200078ec0ff */
[----:B------:R-:W-:Y:S01]  /*cf10*/  FADD.FTZ R0, -R2, R132 ;  /* 0x0000008402007221 */ /* 0x000fe20000010100 */
[C---:B------:R-:W-:Y:S02]  /*cf20*/  PRMT R197, R134.reuse, 0x7772, RZ ;  /* 0x0000777286c57816 */ /* 0x040fe400000000ff */
[----:B------:R-:W-:Y:S01]  /*cf30*/  PRMT R195, R134, 0x7773, RZ ;  /* 0x0000777386c37816 */ /* 0x000fe200000000ff */
[----:B------:R-:W-:Y:S01]  /*cf40*/  FMUL.FTZ R0, R0, UR4 ;  /* 0x0000000400007c20 */ /* 0x000fe20008410000 */
[----:B------:R-:W1:Y:S01]  /*cf50*/  LDSM.16.MT88.4 R132, [R202+0x10000] ;  /* 0x01000000ca84783b */ /* 0x000e620000004200 */
[----:B------:R-:W-:Y:S02]  /*cf60*/  ISETP.LE.U32.AND P6, PT, R30, UR8, PT ;  /* 0x000000081e007c0c */ /* 0x000fe4000bfc3070 */
[----:B------:R-:W-:Y:S01]  /*cf70*/  ISETP.LE.U32.AND P4, PT, R136, UR8, PT ;  /* 0x0000000888007c0c */ /* 0x000fe2000bf83070 */
[----:B------:R-:W-:Y:S01]  /*cf80*/  IMAD.WIDE.U32 R136, R182, -0x326172a9, RZ ;  /* 0xcd9e8d57b6887825 */ /* 0x000fe200078e00ff */
[----:B------:R-:W5:Y:S01]  /*cf90*/  MUFU.EX2 R0, R0 ;  /* 0x0000000000007308 */ /* 0x000f620000000800 */
[----:B------:R-:W-:Y:S02]  /*cfa0*/  ISETP.GT.U32.AND P3, PT, R176, UR8, PT ;  /* 0x00000008b0007c0c */ /* 0x000fe4000bf64070 */
[----:B------:R-:W-:Y:S07]  /*cfb0*/  IMAD.U32 R182, RZ, RZ, UR6 ;  /* 0x00000006ffb67e24 */ /* 0x000fee000f8e00ff */
[----:B------:R-:W-:Y:S01]  /*cfc0*/  MUFU.EX2 R176, R217 ;  /* 0x000000d900b07308 */ /* 0x000fe20000000800 */
[C---:B-----5:R-:W-:Y:S01]  /*cfd0*/  FMUL.FTZ R6, R0.reuse, R166 ;  /* 0x000000a600067220 */ /* 0x060fe20000410000 */
[C---:B------:R-:W-:Y:S01]  /*cfe0*/  FMUL.FTZ R7, R0.reuse, R167 ;  /* 0x000000a700077220 */ /* 0x040fe20000410000 */
[C---:B------:R-:W-:Y:S01]  /*cff0*/  FMUL.FTZ R14, R0.reuse, R158 ;  /* 0x0000009e000e7220 */ /* 0x040fe20000410000 */
[C---:B------:R-:W-:Y:S01]  /*d000*/  FMUL.FTZ R18, R0.reuse, R154 ;  /* 0x0000009a00127220 */ /* 0x040fe20000410000 */
[----:B------:R3:W5:Y:S01]  /*d010*/  LDL.S16 R158, [R1+0x4c] ;  /* 0x00004c00019e7983 */ /* 0x0007620000100600 */
[C---:B------:R-:W-:Y:S01]  /*d020*/  FMUL.FTZ R31, R0.reuse, R143 ;  /* 0x0000008f001f7220 */ /* 0x040fe20000410000 */
[----:B------:R-:W-:Y:S01]  /*d030*/  FMUL.FTZ R35, R0, R139 ;  /* 0x0000008b00237220 */ /* 0x000fe20000410000 */
[----:B------:R-:W-:Y:S01]  /*d040*/  F2FP.F16.F32.PACK_AB R167, R192, R191 ;  /* 0x000000bfc0a7723e */ /* 0x000fe200000000ff */
[C---:B----4-:R-:W-:Y:S01]  /*d050*/  HMMA.16816.F32 R4, R168.reuse, R172, R4 ;  /* 0x000000aca804723c */ /* 0x050fe20000001804 */
[----:B------:R3:W4:Y:S04]  /*d060*/  LDL.S16 R154, [R1+0x5c] ;  /* 0x00005c00019a7983 */ /* 0x0007280000100600 */
[C---:B------:R-:W-:Y:S01]  /*d070*/  FMUL.FTZ R10, R0.reuse, R162 ;  /* 0x000000a2000a7220 */ /* 0x040fe20000410000 */
[C---:B------:R-:W-:Y:S01]  /*d080*/  FMUL.FTZ R11, R0.reuse, R163 ;  /* 0x000000a3000b7220 */ /* 0x040fe20000410000 */
[----:B------:R-:W-:Y:S01]  /*d090*/  F2FP.F16.F32.PACK_AB R162, R193, R190 ;  /* 0x000000bec1a2723e */ /* 0x000fe200000000ff */
[C---:B------:R-:W-:Y:S01]  /*d0a0*/  FMUL.FTZ R15, R0.reuse, R159 ;  /* 0x0000009f000f7220 */ /* 0x040fe20000410000 */
[----:B------:R-:W-:Y:S01]  /*d0b0*/  FMUL.FTZ R19, R0, R155 ;  /* 0x0000009b00137220 */ /* 0x000fe20000410000 */
[----:B------:R-:W-:Y:S02]  /*d0c0*/  VIADD R172, R200, 0x10040 ;  /* 0x00010040c8ac7836 */ /* 0x000fe40000000000 */
[----:B------:R-:W-:Y:S01]  /*d0d0*/  FMUL.FTZ R22, R0, R150 ;  /* 0x0000009600167220 */ /* 0x000fe20000410000 */
[----:B------:R-:W-:Y:S01]  /*d0e0*/  @P0 VIADD R172, R198, 0xffffffc0 ;  /* 0xffffffc0c6ac0836 */ /* 0x000fe20000000000 */
[C---:B------:R-:W-:Y:S01]  /*d0f0*/  HMMA.16816.F32 R8, R168.reuse, R174, R8 ;  /* 0x000000aea808723c */ /* 0x040fe20000001808 */
[----:B------:R-:W-:Y:S02]  /*d100*/  MUFU.EX2 R155, R189 ;  /* 0x000000bd009b7308 */ /* 0x000fe40000000800 */
[----:B------:R-:W-:Y:S01]  /*d110*/  IMAD.IADD R180, R204, 0x1, R172 ;  /* 0x00000001ccb47824 */ /* 0x000fe200078e02ac */
[----:B------:R-:W-:Y:S01]  /*d120*/  LOP3.LUT R198, R184, UR12, R137, 0x96, !PT ;  /* 0x0000000cb8c67c12 */ /* 0x000fe2000f8e9689 */
[C---:B------:R-:W-:Y:S01]  /*d130*/  FMUL.FTZ R23, R0.reuse, R151 ;  /* 0x0000009700177220 */ /* 0x040fe20000410000 */
[C---:B------:R-:W-:Y:S01]  /*d140*/  FMUL.FTZ R26, R0.reuse, R146 ;  /* 0x00000092001a7220 */ /* 0x040fe20000410000 */
[C---:B------:R-:W-:Y:S01]  /*d150*/  FMUL.FTZ R27, R0.reuse, R147 ;  /* 0x00000093001b7220 */ /* 0x040fe20000410000 */
[C---:B-1----:R-:W-:Y:S03]  /*d160*/  HMMA.16816.F32 R12, R168.reuse, R132, R12 ;  /* 0x00000084a80c723c */ /* 0x042fe6000000180c */
[----:B------:R-:W-:Y:S01]  /*d170*/  MUFU.EX2 R146, R188 ;  /* 0x000000bc00927308 */ /* 0x000fe20000000800 */
[C---:B------:R-:W-:Y:S01]  /*d180*/  FMUL.FTZ R30, R0.reuse, R142 ;  /* 0x0000008e001e7220 */ /* 0x040fe20000410000 */
[C---:B------:R-:W-:Y:S01]  /*d190*/  FMUL.FTZ R34, R0.reuse, R138 ;  /* 0x0000008a00227220 */ /* 0x040fe20000410000 */
[C---:B------:R-:W-:Y:S01]  /*d1a0*/  FMUL.FTZ R38, R0.reuse, R38 ;  /* 0x0000002600267220 */ /* 0x040fe20000410000 */
[C---:B------:R-:W-:Y:S01]  /*d1b0*/  FMUL.FTZ R39, R0.reuse, R39 ;  /* 0x0000002700277220 */ /* 0x040fe20000410000 */
[C---:B------:R-:W-:Y:S01]  /*d1c0*/  FMUL.FTZ R42, R0.reuse, R42 ;  /* 0x0000002a002a7220 */ /* 0x040fe20000410000 */
[C---:B------:R-:W-:Y:S01]  /*d1d0*/  HMMA.16816.F32 R16, R168.reuse, R134, R16 ;  /* 0x00000086a810723c */ /* 0x040fe20000001810 */
[----:B------:R-:W1:Y:S03]  /*d1e0*/  LDSM.16.MT88.4 R132, [R172] ;  /* 0x00000000ac84783b */ /* 0x000e660000004200 */
[----:B------:R-:W3:Y:S01]  /*d1f0*/  MUFU.EX2 R147, R181 ;  /* 0x000000b500937308 */ /* 0x000ee20000000800 */
        /* <DEDUP_REMOVED lines=37> */
[----:B------:R-:W-:Y:S01]  /*d450*/  IMAD.WIDE.U32 R150, R183, -0x326172a9, RZ ;  /* 0xcd9e8d57b7967825 */ /* 0x000fe200078e00ff */
[C---:B-1----:R-:W-:Y:S01]  /*d460*/  HMMA.16816.F32 R20, R168.reuse, R132, R20 ;  /* 0x00000084a814723c */ /* 0x042fe20000001814 */
[----:B------:R-:W-:Y:S02]  /*d470*/  MUFU.EX2 R181, R220 ;  /* 0x000000dc00b57308 */ /* 0x000fe40000000800 */
[----:B------:R-:W-:Y:S01]  /*d480*/  FMUL.FTZ R118, R0, R118 ;  /* 0x0000007600767220 */ /* 0x000fe20000410000 */
[----:B------:R-:W-:Y:S01]  /*d490*/  LOP3.LUT R151, R136, UR11, R151, 0x96, !PT ;  /* 0x0000000b88977c12 */ /* 0x000fe2000f8e9697 */
[C---:B------:R-:W-:Y:S01]  /*d4a0*/  FMUL.FTZ R119, R0.reuse, R119 ;  /* 0x0000007700777220 */ /* 0x040fe20000410000 */
[C---:B------:R-:W-:Y:S01]  /*d4b0*/  FMUL.FTZ R122, R0.reuse, R122 ;  /* 0x0000007a007a7220 */ /* 0x040fe20000410000 */
[C---:B------:R-:W-:Y:S01]  /*d4c0*/  FMUL.FTZ R123, R0.reuse, R123 ;  /* 0x0000007b007b7220 */ /* 0x040fe20000410000 */
[C---:B------:R-:W-:Y:S01]  /*d4d0*/  HMMA.16816.F32 R24, R168.reuse, R134, R24 ;  /* 0x00000086a818723c */ /* 0x040fe20000001818 */
[----:B------:R-:W1:Y:S02]  /*d4e0*/  LDSM.16.MT88.4 R132, [R180] ;  /* 0x00000000b484783b */ /* 0x000e640000004200 */
[----:B------:R-:W-:Y:S01]  /*d4f0*/  MUFU.EX2 R189, R223 ;  /* 0x000000df00bd7308 */ /* 0x000fe20000000800 */
[C---:B------:R-:W-:Y:S01]  /*d500*/  FMUL.FTZ R126, R0.reuse, R126 ;  /* 0x0000007e007e7220 */ /* 0x040fe20000410000 */
[C---:B------:R-:W-:Y:S01]  /*d510*/  FMUL.FTZ R127, R0.reuse, R127 ;  /* 0x0000007f007f7220 */ /* 0x040fe20000410000 */
[C---:B------:R-:W-:Y:S01]  /*d520*/  FMUL.FTZ R130, R0.reuse, R130 ;  /* 0x0000008200827220 */ /* 0x040fe20000410000 */
[C---:B------:R-:W-:Y:S01]  /*d530*/  FMUL.FTZ R131, R0.reuse, R131 ;  /* 0x0000008300837220 */ /* 0x040fe20000410000 */
[----:B---3--:R-:W-:Y:S01]  /*d540*/  F2FP.F16.F32.PACK_AB R152, R155, R147 ;  /* 0x000000939b98723e */ /* 0x008fe200000000ff */
[----:B------:R-:W-:Y:S01]  /*d550*/  FFMA.FTZ R0, R0, R242, R226 ;  /* 0x000000f200007223 */ /* 0x000fe200000100e2 */
[----:B------:R-:W-:Y:S01]  /*d560*/  PRMT R163, R167, 0x7632, R163 ;  /* 0x00007632a7a37816 */ /* 0x000fe200000000a3 */
[----:B------:R-:W-:Y:S01]  /*d570*/  UIADD3 UR11, UPT, UPT, UR10, -0x1, URZ ;  /* 0xffffffff0a0b7890 */ /* 0x000fe2000fffe0ff */
[----:B------:R-:W-:Y:S01]  /*d580*/  PRMT R153, R152, 0x7632, R153 ;  /* 0x0000763298997816 */ /* 0x000fe20000000099 */
[----:B------:R-:W-:Y:S01]  /*d590*/  FADD.FTZ R142, R228, R0 ;  /* 0x00000000e48e7221 */ /* 0x000fe20000010000 */
[----:B------:R-:W-:Y:S02]  /*d5a0*/  PRMT R161, R162, 0x7632, R161 ;  /* 0x00007632a2a17816 */ /* 0x000fe400000000a1 */
[----:B------:R-:W-:Y:S01]  /*d5b0*/  PRMT R175, R150, 0x7773, RZ ;  /* 0x0000777396af7816 */ /* 0x000fe200000000ff */
[----:B------:R-:W-:Y:S01]  /*d5c0*/  FADD.FTZ R142, R224, R142 ;  /* 0x0000008ee08e7221 */ /* 0x000fe20000010000 */
[----:B------:R-:W-:Y:S01]  /*d5d0*/  UMOV UR10, UR11 ;  /* 0x0000000b000a7c82 */ /* 0x000fe20008000000 */
[C---:B-1----:R-:W-:Y:S08]  /*d5e0*/  HMMA.16816.F32 R28, R168.reuse, R132, R28 ;  /* 0x00000084a81c723c */ /* 0x042ff0000000181c */
[C---:B------:R-:W-:Y:S01]  /*d5f0*/  HMMA.16816.F32 R32, R168.reuse, R134, R32 ;  /* 0x00000086a820723c */ /* 0x040fe20000001820 */
[----:B------:R-:W1:Y:S07]  /*d600*/  LDSM.16.MT88.4 R132, [R200+0x12000] ;  /* 0x01200000c884783b */ /* 0x000e6e0000004200 */
[C---:B-1----:R-:W-:Y:S08]  /*d610*/  HMMA.16816.F32 R36, R168.reuse, R132, R36 ;  /* 0x00000084a824723c */ /* 0x042ff00000001824 */
[C---:B------:R-:W-:Y:S01]  /*d620*/  HMMA.16816.F32 R40, R168.reuse, R134, R40 ;  /* 0x00000086a828723c */ /* 0x040fe20000001828 */
[----:B------:R-:W1:Y:S02]  /*d630*/  LDSM.16.MT88.4 R132, [R202+0x12000] ;  /* 0x01200000ca84783b */ /* 0x000e640000004200 */
[----:B--2---:R-:W-:Y:S05]  /*d640*/  @!P2 HADD2 R160, -R144.H0_H0, -RZ.H0_H0 ;  /* 0xa00000ff90a0a230 */ /* 0x004fea0000000900 */
[----:B------:R-:W-:Y:S04]  /*d650*/  PRMT R174, R160, 0x7610, R174 ;  /* 0x00007610a0ae7816 */ /* 0x000fe800000000ae */
[----:B------:R-:W-:Y:S02]  /*d660*/  @!P2 PRMT R144, R174, 0x5410, RZ ;  /* 0x00005410ae90a816 */ /* 0x000fe400000000ff */
[----:B------:R-:W-:Y:S01]  /*d670*/  PRMT R174, R150, 0x7772, RZ ;  /* 0x0000777296ae7816 */ /* 0x000fe200000000ff */
[C---:B-1----:R-:W-:Y:S02]  /*d680*/  HMMA.16816.F32 R44, R168.reuse, R132, R44 ;  /* 0x00000084a82c723c */ /* 0x042fe4000000182c */
[----:B------:R1:W-:Y:S06]  /*d690*/  STG.E.U16 desc[UR24][R212.64+-0x7e], R144 ;  /* 0xffff8290d4007986 */ /* 0x0003ec000c101518 */
[C---:B------:R-:W-:Y:S01]  /*d6a0*/  HMMA.16816.F32 R48, R168.reuse, R134, R48 ;  /* 0x00000086a830723c */ /* 0x040fe20000001830 */
[----:B------:R-:W2:Y:S02]  /*d6b0*/  LDSM.16.MT88.4 R132, [R172+0x2000] ;  /* 0x00200000ac84783b */ /* 0x000ea40000004200 */
[----:B-1----:R-:W-:Y:S05]  /*d6c0*/  PRMT R144, R162, 0x5410, R161 ;  /* 0x00005410a2907816 */ /* 0x002fea00000000a1 */
[C---:B--2---:R-:W-:Y:S08]  /*d6d0*/  HMMA.16816.F32 R52, R168.reuse, R132, R52 ;  /* 0x00000084a834723c */ /* 0x044ff00000001834 */
[C---:B------:R-:W-:Y:S01]  /*d6e0*/  HMMA.16816.F32 R56, R168.reuse, R134, R56 ;  /* 0x00000086a838723c */ /* 0x040fe20000001838 */
[----:B------:R-:W1:Y:S02]  /*d6f0*/  LDSM.16.MT88.4 R132, [R180+0x2000] ;  /* 0x00200000b484783b */ /* 0x000e640000004200 */
[----:B----4-:R-:W-:Y:S06]  /*d700*/  @!P6 HADD2 R154, -R140.H0_H0, -RZ.H0_H0 ;  /* 0xa00000ff8c9ae230 */ /* 0x010fec0000000900 */
[----:B------:R2:W-:Y:S01]  /*d710*/  @!P6 STL.S16 [R1+0x5c], R154 ;  /* 0x00005c9a0100e387 */ /* 0x0005e20000100600 */
[----:B------:R-:W-:Y:S03]  /*d720*/  PRMT R138, R154, 0x7610, R138 ;  /* 0x000076109a8a7816 */ /* 0x000fe6000000008a */
[----:B------:R3:W4:Y:S01]  /*d730*/  LDL.S16 R143, [R1+0x48] ;  /* 0x00004800018f7983 */ /* 0x0007220000100600 */
[----:B------:R-:W-:Y:S02]  /*d740*/  @!P6 PRMT R140, R138, 0x5410, RZ ;  /* 0x000054108a8ce816 */ /* 0x000fe400000000ff */
[----:B------:R-:W-:Y:S01]  /*d750*/  ISETP.LE.U32.AND P6, PT, R141, UR8, PT ;  /* 0x000000088d007c0c */ /* 0x000fe2000bfc3070 */
[----:B------:R-:W-:Y:S01]  /*d760*/  LDSM.16.MT88.4 R136, [R180+0x6000] ;  /* 0x00600000b488783b */ /* 0x000fe20000004200 */
[C---:B-1----:R-:W-:Y:S03]  /*d770*/  HMMA.16816.F32 R60, R168.reuse, R132, R60 ;  /* 0x00000084a83c723c */ /* 0x042fe6000000183c */
[----:B------:R-:W-:Y:S04]  /*d780*/  FADD.FTZ R141, R230, R148 ;  /* 0x00000094e68d7221 */ /* 0x000fe80000010000 */
[----:B------:R-:W-:Y:S01]  /*d790*/  @!P2 STL.S16 [R1+0x50], R160 ;  /* 0x000050a00100a387 */ /* 0x000fe20000100600 */
[C---:B------:R-:W-:Y:S03]  /*d7a0*/  HMMA.16816.F32 R64, R168.reuse, R134, R64 ;  /* 0x00000086a840723c */ /* 0x040fe60000001840 */
[----:B------:R-:W1:Y:S01]  /*d7b0*/  LDSM.16.MT88.4 R132, [R200+0x14000] ;  /* 0x01400000c884783b */ /* 0x000e620000004200 */
[----:B-----5:R-:W-:Y:S01]  /*d7c0*/  @!P6 HADD2 R158, -R145.H0_H0, -RZ.H0_H0 ;  /* 0xa00000ff919ee230 */ /* 0x020fe20000000900 */
[----:B------:R-:W-:Y:S01]  /*d7d0*/  LEA R182, P2, R182, R212, 0x1 ;  /* 0x000000d4b6b67211 */ /* 0x000fe200078408ff */
[----:B------:R-:W-:Y:S01]  /*d7e0*/  FADD.FTZ R141, R227, R141 ;  /* 0x0000008de38d7221 */ /* 0x000fe20000010000 */
[----:B--2---:R-:W2:Y:S02]  /*d7f0*/  MUFU.EX2 R154, R187 ;  /* 0x000000bb009a7308 */ /* 0x004ea40000000800 */
[----:B------:R-:W-:Y:S01]  /*d800*/  PRMT R173, R158, 0x7610, R173 ;  /* 0x000076109ead7816 */ /* 0x000fe200000000ad */
[----:B------:R-:W-:Y:S01]  /*d810*/  FADD.FTZ R141, R229, R141 ;  /* 0x0000008de58d7221 */ /* 0x000fe20000010000 */
[----:B------:R5:W-:Y:S02]  /*d820*/  @!P6 STL.S16 [R1+0x4c], R158 ;  /* 0x00004c9e0100e387 */ /* 0x000be40000100600 */
[----:B------:R-:W-:Y:S02]  /*d830*/  @!P6 PRMT R145, R173, 0x5410, RZ ;  /* 0x00005410ad91e816 */ /* 0x000fe400000000ff */
[----:B------:R-:W-:Y:S01]  /*d840*/  STG.E.U16 desc[UR24][R212.64+-0x80], R140 ;  /* 0xffff808cd4007986 */ /* 0x000fe2000c101518 */
[----:B------:R-:W-:Y:S02]  /*d850*/  ISETP.GT.U32.AND P6, PT, R185, UR8, PT ;  /* 0x00000008b9007c0c */ /* 0x000fe4000bfc4070 */
[----:B--2---:R-:W-:Y:S01]  /*d860*/  F2FP.F16.F32.PACK_AB R148, R154, R146 ;  /* 0x000000929a94723e */ /* 0x004fe200000000ff */
[----:B------:R-:W-:Y:S03]  /*d870*/  FADD.FTZ R146, R146, R141 ;  /* 0x0000008d92927221 */ /* 0x000fe60000010000 */
[----:B------:R-:W-:Y:S01]  /*d880*/  PRMT R0, R148, 0x7632, R0 ;  /* 0x0000763294007816 */ /* 0x000fe20000000000 */
[----:B------:R-:W-:Y:S04]  /*d890*/  FADD.FTZ R154, R154, R146 ;  /* 0x000000929a9a7221 */ /* 0x000fe80000010000 */
[----:B------:R-:W-:Y:S01]  /*d8a0*/  FADD.FTZ R154, R191, R154 ;  /* 0x0000009abf9a7221 */ /* 0x000fe20000010000 */
[----:B-----5:R-:W-:Y:S03]  /*d8b0*/  LOP3.LUT R158, R177, 0xff, RZ, 0xc0, !PT ;  /* 0x000000ffb19e7812 */ /* 0x020fe600078ec0ff */
[----:B------:R-:W-:Y:S01]  /*d8c0*/  FADD.FTZ R154, R192, R154 ;  /* 0x0000009ac09a7221 */ /* 0x000fe20000010000 */
        /* <DEDUP_REMOVED lines=14> */
[----:B------:R-:W1:Y:S02]  /*d9b0*/  LDSM.16.MT88.4 R132, [R202+0x16000] ;  /* 0x01600000ca84783b */ /* 0x000e640000004200 */
[----:B----4-:R-:W-:Y:S05]  /*d9c0*/  @!P4 HADD2 R143, -R149.H0_H0, -RZ.H0_H0 ;  /* 0xa00000ff958fc230 */ /* 0x010fea0000000900 */
[C---:B-1----:R-:W-:Y:S01]  /*d9d0*/  HMMA.16816.F32 R108, R168.reuse, R132, R108 ;  /* 0x00000084a86c723c */ /* 0x042fe2000000186c */
[----:B------:R-:W-:Y:S02]  /*d9e0*/  @!P4 STL.S16 [R1+0x48], R143 ;  /* 0x0000488f0100c387 */ /* 0x000fe40000100600 */
[----:B------:R-:W-:Y:S05]  /*d9f0*/  PRMT R166, R143, 0x7610, R166 ;  /* 0x000076108fa67816 */ /* 0x000fea00000000a6 */
[C---:B------:R-:W-:Y:S01]  /*da00*/  HMMA.16816.F32 R112, R168.reuse, R134, R112 ;  /* 0x00000086a870723c */ /* 0x040fe20000001870 */
[----:B------:R-:W1:Y:S02]  /*da10*/  LDSM.16.MT88.4 R132, [R172+0x6000] ;  /* 0x00600000ac84783b */ /* 0x000e640000004200 */
[----:B------:R-:W-:Y:S02]  /*da20*/  @!P4 PRMT R149, R166, 0x5410, RZ ;  /* 0x00005410a695c816 */ /* 0x000fe400000000ff */
[----:B------:R-:W-:Y:S01]  /*da30*/  ISETP.GT.U32.AND P4, PT, R186, UR8, PT ;  /* 0x00000008ba007c0c */ /* 0x000fe2000bf84070 */
[----:B------:R-:W-:Y:S03]  /*da40*/  MUFU.EX2 R166, R199 ;  /* 0x000000c700a67308 */ /* 0x000fe60000000800 */
[----:B------:R3:W2:Y:S04]  /*da50*/  LDL.S16 R173, [R1+0x58] ;  /* 0x0000580001ad7983 */ /* 0x0006a80000100600 */
[----:B------:R3:W4:Y:S03]  /*da60*/  LDL.S16 R187, [R1+0x44] ;  /* 0x0000440001bb7983 */ /* 0x0007260000100600 */
[----:B------:R-:W-:Y:S01]  /*da70*/  MUFU.EX2 R199, R232 ;  /* 0x000000e800c77308 */ /* 0x000fe20000000800 */
[C---:B-1----:R-:W-:Y:S03]  /*da80*/  HMMA.16816.F32 R116, R168.reuse, R132, R116 ;  /* 0x00000084a874723c */ /* 0x042fe60000001874 */
[----:B------:R-:W-:Y:S02]  /*da90*/  PRMT R132, R177, 0x7632, R132 ;  /* 0x00007632b1847816 */ /* 0x000fe40000000084 */
[----:B------:R-:W-:Y:S02]  /*daa0*/  SHF.R.U32.HI R177, RZ, 0x18, R177 ;  /* 0x00000018ffb17819 */ /* 0x000fe400000116b1 */
[----:B------:R-:W-:Y:S01]  /*dab0*/  LOP3.LUT R160, R132, 0xff, RZ, 0xc0, !PT ;  /* 0x000000ff84a07812 */ /* 0x000fe200078ec0ff */
[C---:B------:R-:W-:Y:S03]  /*dac0*/  HMMA.16816.F32 R120, R168.reuse, R134, R120 ;  /* 0x00000086a878723c */ /* 0x040fe60000001878 */
[----:B------:R-:W-:Y:S01]  /*dad0*/  FADD.FTZ R135, R225, R142 ;  /* 0x0000008ee1877221 */ /* 0x000fe20000010000 */
[----:B------:R-:W-:Y:S01]  /*dae0*/  PRMT R133, R160, 0x5410, R177 ;  /* 0x00005410a0857816 */ /* 0x000fe200000000b1 */
[----:B------:R-:W1:Y:S01]  /*daf0*/  LDSM.16.MT88.4 R140, [R200+0x10800] ;  /* 0x01080000c88c783b */ /* 0x000e620000004200 */
[----:B------:R-:W-:Y:S01]  /*db00*/  PRMT R134, R148, 0x5410, R0 ;  /* 0x0000541094867816 */ /* 0x000fe20000000000 */
[----:B------:R-:W-:Y:S01]  /*db10*/  FADD.FTZ R147, R147, R135 ;  /* 0x0000008793937221 */ /* 0x000fe20000010000 */
[C---:B------:R-:W-:Y:S01]  /*db20*/  HMMA.16816.F32 R124, R168.reuse, R136, R124 ;  /* 0x00000088a87c723c */ /* 0x040fe2000000187c */
[----:B------:R-:W-:Y:S02]  /*db30*/  IMAD.U32 R135, RZ, RZ, UR6 ;  /* 0x00000006ff877e24 */ /* 0x000fe4000f8e00ff */
[----:B------:R-:W-:Y:S01]  /*db40*/  PRMT R136, R197, 0x5410, R195 ;  /* 0x00005410c5887816 */ /* 0x000fe200000000c3 */
[----:B------:R-:W-:Y:S01]  /*db50*/  FADD.FTZ R155, R155, R147 ;  /* 0x000000939b9b7221 */ /* 0x000fe20000010000 */
[--C-:B------:R-:W-:Y:S02]  /*db60*/  HSET2.LE.AND R133, R133, R214.reuse, PT ;  /* 0x000000d685857233 */ /* 0x100fe40003803000 */
[----:B------:R-:W-:Y:S01]  /*db70*/  LEA.HI.X.SX32 R183, R135, R213, 0x1, P2 ;  /* 0x000000d587b77211 */ /* 0x000fe200010f0eff */
[----:B------:R-:W-:Y:S01]  /*db80*/  HMMA.16816.F32 R128, R168, R138, R128 ;  /* 0x0000008aa880723c */ /* 0x000fe20000001880 */
[----:B------:R3:W5:Y:S01]  /*db90*/  LDL.S16 R170, [R1+0x3c] ;  /* 0x00003c0001aa7983 */ /* 0x0007620000100600 */
[----:B------:R-:W3:Y:S01]  /*dba0*/  MUFU.EX2 R168, R219 ;  /* 0x000000db00a87308 */ /* 0x000ee20000000800 */
[----:B------:R-:W-:Y:S01]  /*dbb0*/  PRMT R132, R158, 0x5410, R178 ;  /* 0x000054109e847816 */ /* 0x000fe200000000b2 */
[----:B------:R-:W-:Y:S01]  /*dbc0*/  FADD.FTZ R155, R190, R155 ;  /* 0x0000009bbe9b7221 */ /* 0x000fe20000010000 */
[----:B------:R1:W5:Y:S01]  /*dbd0*/  LDL.S16 R171, [R1+0x54] ;  /* 0x0000540001ab7983 */ /* 0x0003620000100600 */
[----:B------:R-:W-:Y:S02]  /*dbe0*/  LOP3.LUT R178, R194, 0xff, RZ, 0xc0, !PT ;  /* 0x000000ffc2b27812 */ /* 0x000fe400078ec0ff */
[--C-:B------:R-:W-:Y:S01]  /*dbf0*/  HSET2.LE.AND R132, R132, R214.reuse, PT ;  /* 0x000000d684847233 */ /* 0x100fe20003803000 */
[----:B------:R1:W-:Y:S01]  /*dc00*/  STG.E.U16 desc[UR24][R182.64+-0x7e], R149 ;  /* 0xffff8295b6007986 */ /* 0x0003e2000c101518 */
[----:B------:R-:W-:Y:S02]  /*dc10*/  PRMT R135, R167, 0x5410, R163 ;  /* 0x00005410a7877816 */ /* 0x000fe400000000a3 */
[----:B------:R-:W-:Y:S01]  /*dc20*/  MUFU.EX2 R190, R222 ;  /* 0x000000de00be7308 */ /* 0x000fe20000000800 */
[----:B------:R-:W-:Y:S01]  /*dc30*/  ISETP.LE.U32.AND P2, PT, R179, UR8, PT ;  /* 0x00000008b3007c0c */ /* 0x000fe2000bf43070 */
[----:B------:R-:W-:Y:S01]  /*dc40*/  STG.E.U16 desc[UR24][R182.64+-0x80], R145 ;  /* 0xffff8091b6007986 */ /* 0x000fe2000c101518 */
[----:B------:R-:W-:Y:S02]  /*dc50*/  LOP3.LUT R132, R134, R132, RZ, 0xc0, !PT ;  /* 0x0000008486847212 */ /* 0x000fe400078ec0ff */
[----:B------:R-:W-:Y:S05]  /*dc60*/  PRMT R134, R152, 0x5410, R153 ;  /* 0x0000541098867816 */ /* 0x000fea0000000099 */
[----:B------:R-:W5:Y:S01]  /*dc70*/  MUFU.EX2 R179, R203 ;  /* 0x000000cb00b37308 */ /* 0x000f620000000800 */
[----:B------:R-:W-:Y:S01]  /*dc80*/  LOP3.LUT R133, R134, R133, RZ, 0xc0, !PT ;  /* 0x0000008586857212 */ /* 0x000fe200078ec0ff */
[----:B---3--:R-:W-:Y:S01]  /*dc90*/  FADD.FTZ R154, R168, R154 ;  /* 0x0000009aa89a7221 */ /* 0x008fe20000010000 */
[----:B------:R-:W-:Y:S02]  /*dca0*/  PRMT R134, R178, 0x5410, R196 ;  /* 0x00005410b2867816 */ /* 0x000fe400000000c4 */
[C---:B------:R-:W-:Y:S01]  /*dcb0*/  F2FP.F16.F32.PACK_AB R159, R176.reuse, R168 ;  /* 0x000000a8b09f723e */ /* 0x040fe200000000ff */
[----:B------:R-:W-:Y:S01]  /*dcc0*/  FADD.FTZ R176, R176, R154 ;  /* 0x0000009ab0b07221 */ /* 0x000fe20000010000 */
[----:B------:R-:W-:Y:S03]  /*dcd0*/  LOP3.LUT R168, R151, 0xff, RZ, 0xc0, !PT ;  /* 0x000000ff97a87812 */ /* 0x000fe600078ec0ff */
[----:B------:R-:W-:Y:S01]  /*dce0*/  MUFU.EX2 R194, R235 ;  /* 0x000000eb00c27308 */ /* 0x000fe20000000800 */
[--C-:B------:R-:W-:Y:S05]  /*dcf0*/  HSET2.LE.AND R134, R134, R214.reuse, PT ;  /* 0x000000d686867233 */ /* 0x100fea0003803000 */
[----:B------:R-:W-:Y:S02]  /*dd00*/  LOP3.LUT R134, R135, R134, RZ, 0xc0, !PT ;  /* 0x0000008687867212 */ /* 0x000fe400078ec0ff */
[----:B------:R-:W-:Y:S02]  /*dd10*/  LOP3.LUT R135, R136, 0xff00ff, RZ, 0xc0, !PT ;  /* 0x00ff00ff88877812 */ /* 0x000fe400078ec0ff */
[----:B------:R-:W3:Y:S01]  /*dd20*/  LDSM.16.MT88.4 R136, [R202+0x10800] ;  /* 0x01080000ca88783b */ /* 0x000ee20000004200 */
[----:B-1----:R-:W-:Y:S02]  /*dd30*/  LOP3.LUT R149, R151, 0xffff, RZ, 0xc0, !PT ;  /* 0x0000ffff97957812 */ /* 0x002fe400078ec0ff */
[--C-:B------:R-:W-:Y:S02]  /*dd40*/  HSET2.LE.AND R135, R135, R214.reuse, PT ;  /* 0x000000d687877233 */ /* 0x100fe40003803000 */
[----:B------:R-:W-:Y:S03]  /*dd50*/  SHF.R.U32.HI R149, RZ, 0x8, R149 ;  /* 0x00000008ff957819 */ /* 0x000fe60000011695 */
[----:B------:R-:W-:Y:S02]  /*dd60*/  LOP3.LUT R135, R144, R135, RZ, 0xc0, !PT ;  /* 0x0000008790877212 */ /* 0x000fe400078ec0ff */
[----:B------:R-:W-:Y:S05]  /*dd70*/  LDSM.16.MT88.4 R144, [R200+0x16800] ;  /* 0x01680000c890783b */ /* 0x000fea0000004200 */
[C---:B------:R-:W-:Y:S08]  /*dd80*/  HMMA.16816.F32 R4, R132.reuse, R140, R4 ;  /* 0x0000008c8404723c */ /* 0x040ff00000001804 */
[C---:B------:R-:W-:Y:S01]  /*dd90*/  HMMA.16816.F32 R8, R132.reuse, R142, R8 ;  /* 0x0000008e8408723c */ /* 0x040fe20000001808 */
[----:B------:R-:W1:Y:S07]  /*dda0*/  LDSM.16.MT88.4 R140, [R172+0x800] ;  /* 0x00080000ac8c783b */ /* 0x000e6e0000004200 */
[C---:B---3--:R-:W-:Y:S08]  /*ddb0*/  HMMA.16816.F32 R12, R132.reuse, R136, R12 ;  /* 0x00000088840c723c */ /* 0x048ff0000000180c */
[C---:B------:R-:W-:Y:S01]  /*ddc0*/  HMMA.16816.F32 R16, R132.reuse, R138, R16 ;  /* 0x0000008a8410723c */ /* 0x040fe20000001810 */
[----:B------:R-:W3:Y:S07]  /*ddd0*/  LDSM.16.MT88.4 R136, [R180+0x800] ;  /* 0x00080000b488783b */ /* 0x000eee0000004200 */
[C---:B-1----:R-:W-:Y:S08]  /*dde0*/  HMMA.16816.F32 R20, R132.reuse, R140, R20 ;  /* 0x0000008c8414723c */ /* 0x042ff00000001814 */
        /* <DEDUP_REMOVED lines=16> */
[----:B------:R-:W3:Y:S02]  /*def0*/  LDSM.16.MT88.4 R136, [R202+0x14800] ;  /* 0x01480000ca88783b */ /* 0x000ee40000004200 */
[----:B--2---:R-:W-:Y:S05]  /*df00*/  @!P2 HADD2 R173, -R156.H0_H0, -RZ.H0_H0 ;  /* 0xa00000ff9cada230 */ /* 0x004fea0000000900 */
[C---:B-1----:R-:W-:Y:S01]  /*df10*/  HMMA.16816.F32 R68, R132.reuse, R140, R68 ;  /* 0x0000008c8444723c */ /* 0x042fe20000001844 */
[----:B------:R-:W-:Y:S02]  /*df20*/  @!P2 STL.S16 [R1+0x58], R173 ;  /* 0x000058ad0100a387 */ /* 0x000fe40000100600 */
[----:B----4-:R-:W-:Y:S05]  /*df30*/  @P3 HADD2 R187, -R164.H0_H0, -RZ.H0_H0 ;  /* 0xa00000ffa4bb3230 */ /* 0x010fea0000000900 */
[C---:B------:R-:W-:Y:S01]  /*df40*/  HMMA.16816.F32 R72, R132.reuse, R142, R72 ;  /* 0x0000008e8448723c */ /* 0x040fe20000001848 */
[----:B------:R-:W1:Y:S02]  /*df50*/  LDSM.16.MT88.4 R140, [R172+0x4800] ;  /* 0x00480000ac8c783b */ /* 0x000e640000004200 */
[----:B------:R-:W-:Y:S04]  /*df60*/  PRMT R169, R187, 0x7610, R169 ;  /* 0x00007610bba97816 */ /* 0x000fe800000000a9 */
[----:B------:R-:W-:Y:S01]  /*df70*/  @P3 PRMT R164, R169, 0x5410, RZ ;  /* 0x00005410a9a43816 */ /* 0x000fe200000000ff */
[C---:B---3--:R-:W-:Y:S08]  /*df80*/  HMMA.16816.F32 R76, R132.reuse, R136, R76 ;  /* 0x00000088844c723c */ /* 0x048ff0000000184c */
[C---:B------:R-:W-:Y:S01]  /*df90*/  HMMA.16816.F32 R80, R132.reuse, R138, R80 ;  /* 0x0000008a8450723c */ /* 0x040fe20000001850 */
[----:B------:R-:W2:Y:S07]  /*dfa0*/  LDSM.16.MT88.4 R136, [R180+0x4800] ;  /* 0x00480000b488783b */ /* 0x000eae0000004200 */
[C---:B-1----:R-:W-:Y:S03]  /*dfb0*/  HMMA.16816.F32 R84, R132.reuse, R140, R84 ;  /* 0x0000008c8454723c */ /* 0x042fe60000001854 */
[----:B------:R-:W-:Y:S01]  /*dfc0*/  PRMT R141, R173, 0x7610, R141 ;  /* 0x00007610ad8d7816 */ /* 0x000fe2000000008d */
[----:B-----5:R-:W-:Y:S01]  /*dfd0*/  @P6 HADD2 R170, -R157.H0_H0, -RZ.H0_H0 ;  /* 0xa00000ff9daa6230 */ /* 0x020fe20000000900 */
[----:B------:R-:W-:Y:S02]  /*dfe0*/  PRMT R173, R150, 0x7771, RZ ;  /* 0x0000777196ad7816 */ /* 0x000fe400000000ff */
[----:B------:R-:W-:Y:S01]  /*dff0*/  LOP3.LUT R140, R149, 0xffff, RZ, 0xc0, !PT ;  /* 0x0000ffff958c7812 */ /* 0x000fe200078ec0ff */
[C---:B------:R-:W-:Y:S01]  /*e000*/  HMMA.16816.F32 R88, R132.reuse, R142, R88 ;  /* 0x0000008e8458723c */ /* 0x040fe20000001858 */
[----:B------:R1:W-:Y:S02]  /*e010*/  @P6 STL.S16 [R1+0x3c], R170 ;  /* 0x00003caa01006387 */ /* 0x0003e40000100600 */
[----:B------:R-:W-:Y:S01]  /*e020*/  @P4 HADD2 R171, -R165.H0_H0, -RZ.H0_H0 ;  /* 0xa00000ffa5ab4230 */ /* 0x000fe20000000900 */
[----:B------:R-:W-:Y:S01]  /*e030*/  PRMT R184, R170, 0x7610, R184 ;  /* 0x00007610aab87816 */ /* 0x000fe200000000b8 */
[----:B------:R3:W-:Y:S01]  /*e040*/  @P3 STL.S16 [R1+0x44], R187 ;  /* 0x000044bb01003387 */ /* 0x0007e20000100600 */
[----:B------:R-:W-:Y:S02]  /*e050*/  ISETP.LE.U32.AND P3, PT, R177, UR8, PT ;  /* 0x00000008b1007c0c */ /* 0x000fe4000bf63070 */
[----:B------:R-:W-:Y:S01]  /*e060*/  @P6 PRMT R157, R184, 0x5410, RZ ;  /* 0x00005410b89d6816 */ /* 0x000fe200000000ff */
[----:B------:R4:W5:Y:S01]  /*e070*/  LDL.S16 R188, [R1+0x34] ;  /* 0x0000340001bc7983 */ /* 0x0009620000100600 */
[----:B------:R-:W-:Y:S01]  /*e080*/  ISETP.LE.U32.AND P6, PT, R158, UR8, PT ;  /* 0x000000089e007c0c */ /* 0x000fe2000bfc3070 */
[----:B------:R-:W4:Y:S01]  /*e090*/  MUFU.EX2 R184, R221 ;  /* 0x000000dd00b87308 */ /* 0x000f220000000800 */
[----:B------:R-:W-:Y:S01]  /*e0a0*/  @!P2 PRMT R156, R141, 0x5410, RZ ;  /* 0x000054108d9ca816 */ /* 0x000fe200000000ff */
[----:B------:R4:W-:Y:S01]  /*e0b0*/  @P4 STL.S16 [R1+0x54], R171 ;  /* 0x000054ab01004387 */ /* 0x0009e20000100600 */
[----:B------:R-:W-:Y:S02]  /*e0c0*/  ISETP.LE.U32.AND P2, PT, R140, UR8, PT ;  /* 0x000000088c007c0c */ /* 0x000fe4000bf43070 */
[----:B------:R-:W-:Y:S01]  /*e0d0*/  F2FP.F16.F32.PACK_AB R158, R179, R166 ;  /* 0x000000a6b39e723e */ /* 0x000fe200000000ff */
[C---:B--2---:R-:W-:Y:S01]  /*e0e0*/  HMMA.16816.F32 R92, R132.reuse, R136, R92 ;  /* 0x00000088845c723c */ /* 0x044fe2000000185c */
[----:B------:R2:W2:Y:S04]  /*e0f0*/  LDL.S16 R169, [R1+0x2c] ;  /* 0x00002c0001a97983 */ /* 0x0004a80000100600 */
[----:B------:R-:W4:Y:S03]  /*e100*/  LDSM.16.MT88.4 R140, [R202+0x16800] ;  /* 0x01680000ca8c783b */ /* 0x000f260000004200 */
[C---:B------:R-:W-:Y:S03]  /*e110*/  HMMA.16816.F32 R96, R132.reuse, R138, R96 ;  /* 0x0000008a8460723c */ /* 0x040fe60000001860 */
[--C-:B-1----:R-:W-:Y:S01]  /*e120*/  IMAD.MOV.U32 R170, RZ, RZ, R150.reuse ;  /* 0x000000ffffaa7224 */ /* 0x102fe200078e0096 */
[----:B------:R-:W-:Y:S01]  /*e130*/  PRMT R150, R171, 0x7610, R150 ;  /* 0x00007610ab967816 */ /* 0x000fe20000000096 */
[----:B---3--:R1:W3:Y:S03]  /*e140*/  LDL.S16 R187, [R1+0x30] ;  /* 0x0000300001bb7983 */ /* 0x0082e60000100600 */
[C---:B------:R-:W-:Y:S01]  /*e150*/  HMMA.16816.F32 R100, R132.reuse, R144, R100 ;  /* 0x000000908464723c */ /* 0x040fe20000001864 */
[----:B------:R-:W1:Y:S02]  /*e160*/  LDSM.16.MT88.4 R136, [R172+0x6800] ;  /* 0x00680000ac88783b */ /* 0x000e640000004200 */
[----:B------:R-:W-:Y:S01]  /*e170*/  @P4 PRMT R165, R150, 0x5410, RZ ;  /* 0x0000541096a54816 */ /* 0x000fe200000000ff */
[----:B------:R-:W-:Y:S01]  /*e180*/  FADD.FTZ R150, R193, R155 ;  /* 0x0000009bc1967221 */ /* 0x000fe20000010000 */
[----:B------:R-:W-:Y:S02]  /*e190*/  ISETP.LE.U32.AND P4, PT, R160, UR8, PT ;  /* 0x00000008a0007c0c */ /* 0x000fe4000bf83070 */
[----:B------:R-:W-:Y:S01]  /*e1a0*/  LOP3.LUT R170, R170, 0xff, RZ, 0xc0, !PT ;  /* 0x000000ffaaaa7812 */ /* 0x000fe200078ec0ff */
[C---:B------:R-:W-:Y:S01]  /*e1b0*/  HMMA.16816.F32 R104, R132.reuse, R146, R104 ;  /* 0x000000928468723c */ /* 0x040fe20000001868 */
[----:B----4-:R4:W4:Y:S02]  /*e1c0*/  LDL.S16 R171, [R1+0x28] ;  /* 0x0000280001ab7983 */ /* 0x0109240000100600 */
[----:B------:R-:W-:Y:S01]  /*e1d0*/  FADD.FTZ R150, R166, R150 ;  /* 0x00000096a6967221 */ /* 0x000fe20000010000 */
[----:B------:R-:W-:Y:S01]  /*e1e0*/  PRMT R160, R159, 0x7632, R160 ;  /* 0x000076329fa07816 */ /* 0x000fe200000000a0 */
[----:B------:R-:W1:Y:S02]  /*e1f0*/  LDSM.16.MT88.4 R144, [R180+0x6800] ;  /* 0x00680000b490783b */ /* 0x000e640000004200 */
[----:B------:R-:W-:Y:S06]  /*e200*/  FADD.FTZ R177, R179, R150 ;  /* 0x00000096b3b17221 */ /* 0x000fec0000010000 */
[----:B------:R1:W-:Y:S04]  /*e210*/  STG.E.U16 desc[UR24][R212.64+-0x70], R156 ;  /* 0xffff909cd4007986 */ /* 0x0003e8000c101518 */
[----:B------:R1:W-:Y:S01]  /*e220*/  STG.E.U16 desc[UR24][R212.64+-0x6e], R157 ;  /* 0xffff929dd4007986 */ /* 0x0003e2000c101518 */
[C---:B------:R-:W-:Y:S03]  /*e230*/  HMMA.16816.F32 R108, R132.reuse, R140, R108 ;  /* 0x0000008c846c723c */ /* 0x040fe6000000186c */
[----:B------:R1:W-:Y:S04]  /*e240*/  STG.E.U16 desc[UR24][R182.64+-0x70], R164 ;  /* 0xffff90a4b6007986 */ /* 0x0003e8000c101518 */
[----:B------:R1:W-:Y:S01]  /*e250*/  STG.E.U16 desc[UR24][R182.64+-0x6e], R165 ;  /* 0xffff92a5b6007986 */ /* 0x0003e2000c101518 */
[C---:B------:R-:W-:Y:S08]  /*e260*/  HMMA.16816.F32 R112, R132.reuse, R142, R112 ;  /* 0x0000008e8470723c */ /* 0x040ff00000001870 */
[C---:B-1----:R-:W-:Y:S03]  /*e270*/  HMMA.16816.F32 R116, R132.reuse, R136, R116 ;  /* 0x000000888474723c */ /* 0x042fe60000001874 */
[----:B------:R-:W-:Y:S02]  /*e280*/  PRMT R136, R168, 0x5410, R149 ;  /* 0x00005410a8887816 */ /* 0x000fe40000000095 */
[----:B------:R-:W-:Y:S02]  /*e290*/  F2FP.F16.F32.PACK_AB R156, R190, R181 ;  /* 0x000000b5be9c723e */ /* 0x000fe400000000ff */
[----:B------:R-:W-:Y:S01]  /*e2a0*/  PRMT R157, R158, 0x7632, R157 ;  /* 0x000076329e9d7816 */ /* 0x000fe2000000009d */
[C---:B------:R-:W-:Y:S03]  /*e2b0*/  HMMA.16816.F32 R120, R132.reuse, R138, R120 ;  /* 0x0000008a8478723c */ /* 0x040fe60000001878 */
[--C-:B------:R-:W-:Y:S02]  /*e2c0*/  HSET2.LE.AND R136, R136, R214.reuse, PT ;  /* 0x000000d688887233 */ /* 0x100fe40003803000 */
[----:B------:R-:W-:Y:S02]  /*e2d0*/  PRMT R138, R170, 0x5410, R173 ;  /* 0x00005410aa8a7816 */ /* 0x000fe400000000ad */
[----:B------:R-:W-:Y:S01]  /*e2e0*/  PRMT R164, R156, 0x7632, R164 ;  /* 0x000076329ca47816 */ /* 0x000fe200000000a4 */
[C---:B------:R-:W-:Y:S03]  /*e2f0*/  HMMA.16816.F32 R124, R132.reuse, R144, R124 ;  /* 0x00000090847c723c */ /* 0x040fe6000000187c */
[----:B------:R-:W-:Y:S02]  /*e300*/  F2FP.F16.F32.PACK_AB R165, R189, R184 ;  /* 0x000000b8bda5723e */ /* 0x000fe400000000ff */
[--C-:B------:R-:W-:Y:S02]  /*e310*/  HSET2.LE.AND R138, R138, R214.reuse, PT ;  /* 0x000000d68a8a7233 */ /* 0x100fe40003803000 */
[----:B------:R-:W-:Y:S01]  /*e320*/  PRMT R166, R165, 0x7632, R166 ;  /* 0x00007632a5a67816 */ /* 0x000fe200000000a6 */
[----:B------:R-:W-:Y:S01]  /*e330*/  HMMA.16816.F32 R128, R132, R146, R128 ;  /* 0x000000928480723c */ /* 0x000fe20000001880 */
[----:B------:R-:W-:Y:S08]  /*e340*/  LDSM.16.MT88.4 R132, [R172+0x1000] ;  /* 0x00100000ac84783b */ /* 0x000ff00000004200 */
[----:B------:R-:W-:Y:S01]  /*e350*/  LDSM.16.MT88.4 R144, [R180+0x1000] ;  /* 0x00100000b490783b */ /* 0x000fe20000004200 */
[----:B-----5:R-:W-:Y:S07]  /*e360*/  @!P6 HADD2 R188, -R148.H0_H0, -RZ.H0_H0 ;  /* 0xa00000ff94bce230 */ /* 0x020fee0000000900 */
[----:B------:R-:W-:Y:S01]  /*e370*/  @!P6 STL.S16 [R1+0x34], R188 ;  /* 0x000034bc0100e387 */ /* 0x000fe20000100600 */
[----:B------:R-:W-:Y:S01]  /*e380*/  PRMT R141, R188, 0x7610, R141 ;  /* 0x00007610bc8d7816 */ /* 0x000fe2000000008d */
[----:B--2---:R-:W-:Y:S03]  /*e390*/  @!P3 HADD2 R169, -R153.H0_H0, -RZ.H0_H0 ;  /* 0xa00000ff99a9b230 */ /* 0x004fe60000000900 */
[----:B------:R-:W-:Y:S02]  /*e3a0*/  @!P6 PRMT R148, R141, 0x5410, RZ ;  /* 0x000054108d94e816 */ /* 0x000fe400000000ff */
[----:B------:R-:W-:Y:S02]  /*e3b0*/  ISETP.GT.U32.AND P6, PT, R196, UR8, PT ;  /* 0x00000008c4007c0c */ /* 0x000fe4000bfc4070 */
[----:B------:R-:W-:Y:S01]  /*e3c0*/  PRMT R155, R169, 0x7610, R155 ;  /* 0x00007610a99b7816 */ /* 0x000fe2000000009b */
[----:B------:R-:W-:Y:S01]  /*e3d0*/  STG.E.U16 desc[UR24][R212.64+-0x60], R148 ;  /* 0xffffa094d4007986 */ /* 0x000fe2000c101518 */
[----:B------:R-:W-:Y:S02]  /*e3e0*/  MUFU.EX2 R196, R231 ;  /* 0x000000e700c47308 */ /* 0x000fe40000000800 */
[----:B------:R-:W-:Y:S01]  /*e3f0*/  @!P3 PRMT R153, R155, 0x5410, RZ ;  /* 0x000054109b99b816 */ /* 0x000fe200000000ff */
[----:B---3--:R-:W-:Y:S05]  /*e400*/  @!P5 HADD2 R187, -R0.H0_H0, -RZ.H0_H0 ;  /* 0xa00000ff00bbd230 */ /* 0x008fea0000000900 */
[----:B------:R-:W-:Y:S01]  /*e410*/  @!P5 STL.S16 [R1+0x30], R187 ;  /* 0x000030bb0100d387 */ /* 0x000fe20000100600 */
[----:B------:R-:W-:Y:S04]  /*e420*/  PRMT R140, R187, 0x7610, R140 ;  /* 0x00007610bb8c7816 */ /* 0x000fe8000000008c */
[----:B------:R-:W-:Y:S01]  /*e430*/  @!P5 PRMT R0, R140, 0x5410, RZ ;  /* 0x000054108c00d816 */ /* 0x000fe200000000ff */
[----:B----4-:R-:W-:Y:S01]  /*e440*/  @!P4 HADD2 R171, -R152.H0_H0, -RZ.H0_H0 ;  /* 0xa00000ff98abc230 */ /* 0x010fe20000000900 */
[----:B------:R-:W1:Y:S01]  /*e450*/  LDSM.16.MT88.4 R140, [R200+0x11000] ;  /* 0x01100000c88c783b */ /* 0x000e620000004200 */
[----:B------:R-:W-:Y:S02]  /*e460*/  ISETP.GT.U32.AND P5, PT, R195, UR8, PT ;  /* 0x00000008c3007c0c */ /* 0x000fe4000bfa4070 */
[----:B------:R-:W2:Y:S01]  /*e470*/  MUFU.EX2 R195, R234 ;  /* 0x000000ea00c37308 */ /* 0x000ea20000000800 */
[----:B------:R-:W-:Y:S04]  /*e480*/  PRMT R185, R171, 0x7610, R185 ;  /* 0x00007610abb97816 */ /* 0x000fe800000000b9 */
[----:B------:R3:W-:Y:S01]  /*e490*/  @!P4 STL.S16 [R1+0x28], R171 ;  /* 0x000028ab0100c387 */ /* 0x0007e20000100600 */
[----:B------:R-:W-:Y:S02]  /*e4a0*/  @!P4 PRMT R152, R185, 0x5410, RZ ;  /* 0x00005410b998c816 */ /* 0x000fe400000000ff */
[----:B------:R-:W-:Y:S01]  /*e4b0*/  ISETP.LE.U32.AND P4, PT, R178, UR8, PT ;  /* 0x00000008b2007c0c */ /* 0x000fe2000bf83070 */
[----:B------:R-:W-:Y:S01]  /*e4c0*/  @!P3 STL.S16 [R1+0x2c], R169 ;  /* 0x00002ca90100b387 */ /* 0x000fe20000100600 */
[----:B------:R-:W-:Y:S02]  /*e4d0*/  ISETP.GT.U32.AND P3, PT, R197, UR8, PT ;  /* 0x00000008c5007c0c */ /* 0x000fe4000bf64070 */
[----:B------:R-:W-:Y:S01]  /*e4e0*/  MUFU.EX2 R197, R233 ;  /* 0x000000e900c57308 */ /* 0x000fe20000000800 */
[----:B------:R4:W5:Y:S04]  /*e4f0*/  LDL.S16 R193, [R1+0x24] ;  /* 0x0000240001c17983 */ /* 0x0009680000100600 */
[----:B------:R4:W-:Y:S01]  /*e500*/  STG.E.U16 desc[UR24][R212.64+-0x5e], R0 ;  /* 0xffffa200d4007986 */ /* 0x0009e2000c101518 */
[----:B--2---:R-:W-:Y:S03]  /*e510*/  F2FP.F16.F32.PACK_AB R178, R195, R196 ;  /* 0x000000c4c3b2723e */ /* 0x004fe600000000ff */
[----:B------:R-:W-:Y:S04]  /*e520*/  STG.E.U16 desc[UR24][R182.64+-0x60], R152 ;  /* 0xffffa098b6007986 */ /* 0x000fe8000c101518 */
[----:B------:R-:W-:Y:S04]  /*e530*/  STG.E.U16 desc[UR24][R182.64+-0x5e], R153 ;  /* 0xffffa299b6007986 */ /* 0x000fe8000c101518 */
[----:B------:R-:W-:Y:S01]  /*e540*/  LDSM.16.MT88.4 R152, [R200+0x13000] ;  /* 0x01300000c898783b */ /* 0x000fe20000004200 */
[----:B---3--:R-:W-:Y:S07]  /*e550*/  SHF.R.U32.HI R171, RZ, 0x18, R151 ;  /* 0x00000018ffab7819 */ /* 0x008fee0000011697 */
[----:B------:R3:W2:Y:S04]  /*e560*/  LDL.S16 R192, [R1+0x20] ;  /* 0x0000200001c07983 */ /* 0x0006a80000100600 */
[----:B------:R3:W3:Y:S01]  /*e570*/  LDL.S16 R191, [R1+0x1c] ;  /* 0x00001c0001bf7983 */ /* 0x0006e20000100600 */
[----:B----4-:R-:W-:Y:S03]  /*e580*/  PRMT R0, R151, 0x7632, R0 ;  /* 0x0000763297007816 */ /* 0x010fe60000000000 */
[----:B------:R4:W4:Y:S01]  /*e590*/  LDL.S16 R188, [R1+0x14] ;  /* 0x0000140001bc7983 */ /* 0x0009220000100600 */
[----:B------:R-:W-:Y:S03]  /*e5a0*/  LOP3.LUT R169, R0, 0xff, RZ, 0xc0, !PT ;  /* 0x000000ff00a97812 */ /* 0x000fe600078ec0ff */
[----:B------:R-:W1:Y:S01]  /*e5b0*/  LDSM.16.MT88.4 R148, [R202+0x11000] ;  /* 0x01100000ca94783b */ /* 0x000e620000004200 */
[----:B------:R-:W-:Y:S02]  /*e5c0*/  PRMT R0, R159, 0x5410, R160 ;  /* 0x000054109f007816 */ /* 0x000fe400000000a0 */
[----:B------:R-:W-:Y:S02]  /*e5d0*/  PRMT R137, R169, 0x5410, R171 ;  /* 0x00005410a9897816 */ /* 0x000fe400000000ab */
[----:B------:R-:W-:Y:S02]  /*e5e0*/  LOP3.LUT R136, R0, R136, RZ, 0xc0, !PT ;  /* 0x0000008800887212 */ /* 0x000fe400078ec0ff */
[----:B------:R-:W-:Y:S01]  /*e5f0*/  PRMT R0, R158, 0x5410, R157 ;  /* 0x000054109e007816 */ /* 0x000fe2000000009d */
[----:B------:R1:W4:Y:S01]  /*e600*/  LDL.S16 R187, [R1+0x10] ;  /* 0x0000100001bb7983 */ /* 0x0003220000100600 */
[--C-:B------:R-:W-:Y:S03]  /*e610*/  HSET2.LE.AND R137, R137, R214.reuse, PT ;  /* 0x000000d689897233 */ /* 0x100fe60003803000 */
[----:B------:R1:W4:Y:S02]  /*e620*/  LDL.S16 R185, [R1+0x18] ;  /* 0x0000180001b97983 */ /* 0x0003240000100600 */
[----:B------:R-:W-:Y:S02]  /*e630*/  LOP3.LUT R137, R0, R137, RZ, 0xc0, !PT ;  /* 0x0000008900897212 */ /* 0x000fe400078ec0ff */
[----:B------:R-:W-:Y:S04]  /*e640*/  PRMT R0, R174, 0x5410, R175 ;  /* 0x00005410ae007816 */ /* 0x000fe800000000af */
[----:B------:R-:W-:Y:S02]  /*e650*/  LOP3.LUT R139, R0, 0xff00ff, RZ, 0xc0, !PT ;  /* 0x00ff00ff008b7812 */ /* 0x000fe400078ec0ff */
[----:B------:R-:W-:Y:S03]  /*e660*/  PRMT R0, R156, 0x5410, R164 ;  /* 0x000054109c007816 */ /* 0x000fe600000000a4 */
[--C-:B------:R-:W-:Y:S02]  /*e670*/  HSET2.LE.AND R139, R139, R214.reuse, PT ;  /* 0x000000d68b8b7233 */ /* 0x100fe40003803000 */
[----:B------:R-:W-:Y:S02]  /*e680*/  LOP3.LUT R138, R0, R138, RZ, 0xc0, !PT ;  /* 0x0000008a008a7212 */ /* 0x000fe400078ec0ff */
[----:B------:R-:W-:Y:S04]  /*e690*/  PRMT R0, R165, 0x5410, R166 ;  /* 0x00005410a5007816 */ /* 0x000fe800000000a6 */
[----:B------:R-:W-:Y:S07]  /*e6a0*/  LOP3.LUT R139, R0, R139, RZ, 0xc0, !PT ;  /* 0x0000008b008b7212 */ /* 0x000fee00078ec0ff */
        /* <DEDUP_REMOVED lines=9> */
[C---:B------:R-:W-:Y:S08]  /*e740*/  HMMA.16816.F32 R28, R136.reuse, R144, R28 ;  /* 0x00000090881c723c */ /* 0x040ff0000000181c */
[C---:B------:R-:W-:Y:S01]  /*e750*/  HMMA.16816.F32 R32, R136.reuse, R146, R32 ;  /* 0x000000928820723c */ /* 0x040fe20000001820 */
[----:B------:R-:W1:Y:S07]  /*e760*/  LDSM.16.MT88.4 R144, [R200+0x15000] ;  /* 0x01500000c890783b */ /* 0x000e6e0000004200 */
[C---:B------:R-:W-:Y:S08]  /*e770*/  HMMA.16816.F32 R36, R136.reuse, R152, R36 ;  /* 0x000000988824723c */ /* 0x040ff00000001824 */
[C---:B------:R-:W-:Y:S01]  /*e780*/  HMMA.16816.F32 R40, R136.reuse, R154, R40 ;  /* 0x0000009a8828723c */ /* 0x040fe20000001828 */
[----:B------:R-:W1:Y:S07]  /*e790*/  LDSM.16.MT88.4 R152, [R202+0x15000] ;  /* 0x01500000ca98783b */ /* 0x000e6e0000004200 */
[C---:B-1----:R-:W-:Y:S08]  /*e7a0*/  HMMA.16816.F32 R44, R136.reuse, R140, R44 ;  /* 0x0000008c882c723c */ /* 0x042ff0000000182c */
[C---:B------:R-:W-:Y:S01]  /*e7b0*/  HMMA.16816.F32 R48, R136.reuse, R142, R48 ;  /* 0x0000008e8830723c */ /* 0x040fe20000001830 */
[----:B------:R-:W-:Y:S07]  /*e7c0*/  LDSM.16.MT88.4 R140, [R180+0x5000] ;  /* 0x00500000b48c783b */ /* 0x000fee0000004200 */
[C---:B------:R-:W-:Y:S08]  /*e7d0*/  HMMA.16816.F32 R52, R136.reuse, R132, R52 ;  /* 0x000000848834723c */ /* 0x040ff00000001834 */
[C---:B------:R-:W-:Y:S01]  /*e7e0*/  HMMA.16816.F32 R56, R136.reuse, R134, R56 ;  /* 0x000000868838723c */ /* 0x040fe20000001838 */
[----:B------:R-:W1:Y:S07]  /*e7f0*/  LDSM.16.MT88.4 R132, [R172+0x5000] ;  /* 0x00500000ac84783b */ /* 0x000e6e0000004200 */
[C---:B------:R-:W-:Y:S03]  /*e800*/  HMMA.16816.F32 R60, R136.reuse, R148, R60 ;  /* 0x00000094883c723c */ /* 0x040fe6000000183c */
[----:B------:R-:W-:Y:S05]  /*e810*/  IMAD.WIDE.U32 R148, R198, -0x2daee0ad, RZ ;  /* 0xd2511f53c6947825 */ /* 0x000fea00078e00ff */
[C---:B------:R-:W-:Y:S03]  /*e820*/  HMMA.16816.F32 R64, R136.reuse, R150, R64 ;  /* 0x000000968840723c */ /* 0x040fe60000001840 */
[----:B------:R-:W-:Y:S05]  /*e830*/  LOP3.LUT R149, R218, UR13, R149, 0x96, !PT ;  /* 0x0000000dda957c12 */ /* 0x000fea000f8e9695 */
[C---:B------:R-:W-:Y:S08]  /*e840*/  HMMA.16816.F32 R68, R136.reuse, R144, R68 ;  /* 0x000000908844723c */ /* 0x040ff00000001844 */
[C---:B------:R-:W-:Y:S08]  /*e850*/  HMMA.16816.F32 R72, R136.reuse, R146, R72 ;  /* 0x000000928848723c */ /* 0x040ff00000001848 */
[C---:B------:R-:W-:Y:S03]  /*e860*/  HMMA.16816.F32 R76, R136.reuse, R152, R76 ;  /* 0x00000098884c723c */ /* 0x040fe6000000184c */
[----:B------:R-:W-:Y:S04]  /*e870*/  FADD.FTZ R152, R181, R176 ;  /* 0x000000b0b5987221 */ /* 0x000fe80000010000 */
[----:B------:R-:W-:Y:S01]  /*e880*/  FADD.FTZ R190, R190, R152 ;  /* 0x00000098bebe7221 */ /* 0x000fe20000010000 */
[C---:B------:R-:W-:Y:S08]  /*e890*/  HMMA.16816.F32 R80, R136.reuse, R154, R80 ;  /* 0x0000009a8850723c */ /* 0x040ff00000001850 */
[C---:B-1----:R-:W-:Y:S08]  /*e8a0*/  HMMA.16816.F32 R84, R136.reuse, R132, R84 ;  /* 0x000000848854723c */ /* 0x042ff00000001854 */
[C---:B------:R-:W-:Y:S01]  /*e8b0*/  HMMA.16816.F32 R88, R136.reuse, R134, R88 ;  /* 0x000000868858723c */ /* 0x040fe20000001858 */
[----:B------:R-:W-:Y:S07]  /*e8c0*/  LDSM.16.MT88.4 R132, [R202+0x17000] ;  /* 0x01700000ca84783b */ /* 0x000fee0000004200 */
[C---:B------:R-:W-:Y:S08]  /*e8d0*/  HMMA.16816.F32 R92, R136.reuse, R140, R92 ;  /* 0x0000008c885c723c */ /* 0x040ff0000000185c */
[C---:B------:R-:W-:Y:S01]  /*e8e0*/  HMMA.16816.F32 R96, R136.reuse, R142, R96 ;  /* 0x0000008e8860723c */ /* 0x040fe20000001860 */
[----:B------:R-:W-:Y:S02]  /*e8f0*/  LDSM.16.MT88.4 R140, [R172+0x7000] ;  /* 0x00700000ac8c783b */ /* 0x000fe40000004200 */
[----:B-----5:R-:W-:Y:S06]  /*e900*/  @!P4 HADD2 R193, -R167.H0_H0, -RZ.H0_H0 ;  /* 0xa00000ffa7c1c230 */ /* 0x020fec0000000900 */
[----:B------:R1:W-:Y:S01]  /*e910*/  @!P4 STL.S16 [R1+0x24], R193 ;  /* 0x000024c10100c387 */ /* 0x0003e20000100600 */
[----:B------:R-:W-:Y:S03]  /*e920*/  PRMT R0, R193, 0x7610, R0 ;  /* 0x00007610c1007816 */ /* 0x000fe60000000000 */
[----:B------:R4:W5:Y:S01]  /*e930*/  LDL.S16 R151, [R1+0x8] ;  /* 0x0000080001977983 */ /* 0x0009620000100600 */
[----:B------:R-:W-:Y:S02]  /*e940*/  @!P4 PRMT R167, R0, 0x5410, RZ ;  /* 0x0000541000a7c816 */ /* 0x000fe400000000ff */
[----:B------:R-:W-:Y:S01]  /*e950*/  ISETP.LE.U32.AND P4, PT, R168, UR8, PT ;  /* 0x00000008a8007c0c */ /* 0x000fe2000bf83070 */
[----:B------:R5:W5:Y:S04]  /*e960*/  LDL.S16 R0, [R1+0xc] ;  /* 0x00000c0001007983 */ /* 0x000b680000100600 */
[----:B------:R-:W-:Y:S01]  /*e970*/  STG.E.U16 desc[UR24][R212.64+-0x50], R167 ;  /* 0xffffb0a7d4007986 */ /* 0x000fe2000c101518 */
[----:B--2---:R-:W-:Y:S02]  /*e980*/  @P6 HADD2 R192, -R163.H0_H0, -RZ.H0_H0 ;  /* 0xa00000ffa3c06230 */ /* 0x004fe40000000900 */
[----:B---3--:R-:W-:Y:S03]  /*e990*/  @P3 HADD2 R191, -R162.H0_H0, -RZ.H0_H0 ;  /* 0xa00000ffa2bf3230 */ /* 0x008fe60000000900 */
[----:B------:R2:W-:Y:S01]  /*e9a0*/  @P6 STL.S16 [R1+0x20], R192 ;  /* 0x000020c001006387 */ /* 0x0005e20000100600 */
[----:B------:R-:W-:Y:S01]  /*e9b0*/  PRMT R145, R192, 0x7610, R145 ;  /* 0x00007610c0917816 */ /* 0x000fe20000000091 */
[----:B-1----:R-:W1:Y:S01]  /*e9c0*/  MUFU.EX2 R193, R237 ;  /* 0x000000ed00c17308 */ /* 0x002e620000000800 */
[----:B----4-:R-:W-:Y:S01]  /*e9d0*/  @P5 HADD2 R188, -R161.H0_H0, -RZ.H0_H0 ;  /* 0xa00000ffa1bc5230 */ /* 0x010fe20000000900 */
[----:B------:R3:W-:Y:S01]  /*e9e0*/  @P3 STL.S16 [R1+0x1c], R191 ;  /* 0x00001cbf01003387 */ /* 0x0007e20000100600 */
[----:B------:R-:W-:Y:S02]  /*e9f0*/  PRMT R144, R191, 0x7610, R144 ;  /* 0x00007610bf907816 */ /* 0x000fe40000000090 */
[----:B------:R-:W-:Y:S01]  /*ea00*/  @P6 PRMT R163, R145, 0x5410, RZ ;  /* 0x0000541091a36816 */ /* 0x000fe200000000ff */
[----:B------:R4:W4:Y:S01]  /*ea10*/  LDL.S16 R168, [R1+0x4] ;  /* 0x0000040001a87983 */ /* 0x0009220000100600 */
[----:B------:R-:W-:Y:S02]  /*ea20*/  PRMT R186, R188, 0x7610, R186 ;  /* 0x00007610bcba7816 */ /* 0x000fe400000000ba */
[----:B------:R-:W-:Y:S01]  /*ea30*/  @P3 PRMT R162, R144, 0x5410, RZ ;  /* 0x0000541090a23816 */ /* 0x000fe200000000ff */
[----:B------:R1:W-:Y:S01]  /*ea40*/  @P5 STL.S16 [R1+0x14], R188 ;  /* 0x000014bc01005387 */ /* 0x0003e20000100600 */
[----:B------:R-:W-:Y:S02]  /*ea50*/  ISETP.LE.U32.AND P3, PT, R169, UR8, PT ;  /* 0x00000008a9007c0c */ /* 0x000fe4000bf63070 */
[----:B------:R-:W-:Y:S01]  /*ea60*/  @P5 PRMT R161, R186, 0x5410, RZ ;  /* 0x00005410baa15816 */ /* 0x000fe200000000ff */
[----:B------:R-:W-:Y:S01]  /*ea70*/  @!P4 HADD2 R187, -R159.H0_H0, -RZ.H0_H0 ;  /* 0xa00000ff9fbbc230 */ /* 0x000fe20000000900 */
[----:B------:R-:W-:Y:S01]  /*ea80*/  ISETP.LE.U32.AND P5, PT, R171, UR8, PT ;  /* 0x00000008ab007c0c */ /* 0x000fe2000bfa3070 */
[----:B------:R-:W1:Y:S01]  /*ea90*/  LDSM.16.MT88.4 R144, [R200+0x17000] ;  /* 0x01700000c890783b */ /* 0x000e620000004200 */
[----:B------:R-:W-:Y:S01]  /*eaa0*/  @!P2 HADD2 R185, -R160.H0_H0, -RZ.H0_H0 ;  /* 0xa00000ffa0b9a230 */ /* 0x000fe20000000900 */
[----:B------:R-:W-:Y:S02]  /*eab0*/  ISETP.GT.U32.AND P6, PT, R173, UR8, PT ;  /* 0x00000008ad007c0c */ /* 0x000fe4000bfc4070 */
[----:B------:R-:W-:Y:S02]  /*eac0*/  PRMT R169, R187, 0x7610, R169 ;  /* 0x00007610bba97816 */ /* 0x000fe400000000a9 */
[----:B------:R-:W-:Y:S01]  /*ead0*/  PRMT R150, R185, 0x7610, R150 ;  /* 0x00007610b9967816 */ /* 0x000fe20000000096 */
[----:B--2---:R-:W-:Y:S01]  /*eae0*/  MUFU.EX2 R192, R236 ;  /* 0x000000ec00c07308 */ /* 0x004fe20000000800 */
[----:B------:R2:W-:Y:S01]  /*eaf0*/  @!P4 STL.S16 [R1+0x10], R187 ;  /* 0x000010bb0100c387 */ /* 0x0005e20000100600 */
[----:B------:R-:W-:Y:S02]  /*eb00*/  @!P4 PRMT R159, R169, 0x5410, RZ ;  /* 0x00005410a99fc816 */ /* 0x000fe400000000ff */
[----:B------:R-:W-:Y:S01]  /*eb10*/  @!P2 PRMT R160, R150, 0x5410, RZ ;  /* 0x0000541096a0a816 */ /* 0x000fe200000000ff */
[----:B------:R2:W-:Y:S01]  /*eb20*/  @!P2 STL.S16 [R1+0x18], R185 ;  /* 0x000018b90100a387 */ /* 0x0005e20000100600 */
[----:B------:R-:W-:Y:S02]  /*eb30*/  ISETP.LE.U32.AND P2, PT, R170, UR8, PT ;  /* 0x00000008aa007c0c */ /* 0x000fe4000bf43070 */
[----:B------:R-:W-:Y:S01]  /*eb40*/  LOP3.LUT R150, R149, 0xffff, RZ, 0xc0, !PT ;  /* 0x0000ffff95967812 */ /* 0x000fe200078ec0ff */
[----:B------:R-:W-:Y:S01]  /*eb50*/  STG.E.U16 desc[UR24][R212.64+-0x4e], R163 ;  /* 0xffffb2a3d4007986 */ /* 0x000fe2000c101518 */
[----:B------:R-:W-:Y:S01]  /*eb60*/  ISETP.GT.U32.AND P4, PT, R174, UR8, PT ;  /* 0x00000008ae007c0c */ /* 0x000fe2000bf84070 */
[----:B---3--:R-:W3:Y:S01]  /*eb70*/  MUFU.EX2 R191, R238 ;  /* 0x000000ee00bf7308 */ /* 0x008ee20000000800 */
[C---:B------:R-:W-:Y:S01]  /*eb80*/  PRMT R186, R148.reuse, 0x7771, RZ ;  /* 0x0000777194ba7816 */ /* 0x040fe200000000ff */
[----:B------:R-:W-:Y:S01]  /*eb90*/  STG.E.U16 desc[UR24][R182.64+-0x50], R162 ;  /* 0xffffb0a2b6007986 */ /* 0x000fe2000c101518 */
[C---:B-1----:R-:W-:Y:S02]  /*eba0*/  PRMT R188, R148.reuse, 0x7773, RZ ;  /* 0x0000777394bc7816 */ /* 0x042fe400000000ff */
[----:B------:R-:W-:Y:S01]  /*ebb0*/  F2FP.F16.F32.PACK_AB R176, R193, R194 ;  /* 0x000000c2c1b0723e */ /* 0x000fe200000000ff */
[----:B------:R-:W-:Y:S01]  /*ebc0*/  STG.E.U16 desc[UR24][R182.64+-0x4e], R161 ;  /* 0xffffb2a1b6007986 */ /* 0x000fe2000c101518 */
[----:B------:R-:W-:Y:S03]  /*ebd0*/  SHF.R.U32.HI R150, RZ, 0x8, R150 ;  /* 0x00000008ff967819 */ /* 0x000fe60000011696 */
[----:B------:R-:W-:Y:S02]  /*ebe0*/  STG.E.U16 desc[UR24][R212.64+-0x40], R159 ;  /* 0xffffc09fd4007986 */ /* 0x000fe4000c101518 */
[----:B------:R-:W-:Y:S02]  /*ebf0*/  @P4 HADD2 R252, -R165.H0_H0, -RZ.H0_H0 ;  /* 0xa00000ffa5fc4230 */ /* 0x000fe40000000900 */
[----:B------:R-:W-:Y:S01]  /*ec00*/  STG.E.U16 desc[UR24][R212.64+-0x3e], R160 ;  /* 0xffffc2a0d4007986 */ /* 0x000fe2000c101518 */
[----:B--2---:R-:W-:Y:S02]  /*ec10*/  PRMT R187, R148, 0x7772, RZ ;  /* 0x0000777294bb7816 */ /* 0x004fe400000000ff */
[----:B------:R-:W-:Y:S01]  /*ec20*/  @P4 PRMT R165, R252, 0x5410, RZ ;  /* 0x00005410fca54816 */ /* 0x000fe200000000ff */
[----:B------:R-:W-:Y:S01]  /*ec30*/  LDSM.16.MT88.4 R160, [R200+0x11800] ;  /* 0x01180000c8a0783b */ /* 0x000fe20000004200 */
[----:B------:R-:W-:Y:S02]  /*ec40*/  SHF.R.U32.HI R185, RZ, 0x18, R149 ;  /* 0x00000018ffb97819 */ /* 0x000fe40000011695 */
[----:B---3--:R-:W-:Y:S01]  /*ec50*/  F2FP.F16.F32.PACK_AB R174, R191, R192 ;  /* 0x000000c0bfae723e */ /* 0x008fe200000000ff */
[C---:B------:R-:W-:Y:S03]  /*ec60*/  HMMA.16816.F32 R100, R136.reuse, R144, R100 ;  /* 0x000000908864723c */ /* 0x040fe60000001864 */
[----:B------:R-:W-:Y:S02]  /*ec70*/  PRMT R173, R174, 0x7632, R173 ;  /* 0x00007632aead7816 */ /* 0x000fe400000000ad */
[----:B------:R-:W-:Y:S03]  /*ec80*/  ISETP.GT.U32.AND P4, PT, R186, UR8, PT ;  /* 0x00000008ba007c0c */ /* 0x000fe6000bf84070 */
[C---:B------:R-:W-:Y:S01]  /*ec90*/  HMMA.16816.F32 R104, R136.reuse, R146, R104 ;  /* 0x000000928868723c */ /* 0x040fe20000001868 */
[----:B------:R-:W1:Y:S07]  /*eca0*/  LDSM.16.MT88.4 R144, [R180+0x7000] ;  /* 0x00700000b490783b */ /* 0x000e6e0000004200 */
[C---:B------:R-:W-:Y:S03]  /*ecb0*/  HMMA.16816.F32 R108, R136.reuse, R132, R108 ;  /* 0x00000084886c723c */ /* 0x040fe6000000186c */
[----:B------:R-:W-:Y:S04]  /*ecc0*/  PRMT R133, R149, 0x7632, R133 ;  /* 0x0000763295857816 */ /* 0x000fe80000000085 */
[----:B------:R-:W-:Y:S01]  /*ecd0*/  LOP3.LUT R181, R133, 0xff, RZ, 0xc0, !PT ;  /* 0x000000ff85b57812 */ /* 0x000fe200078ec0ff */
[C---:B------:R-:W-:Y:S03]  /*ece0*/  HMMA.16816.F32 R112, R136.reuse, R134, R112 ;  /* 0x000000868870723c */ /* 0x040fe60000001870 */
[----:B------:R-:W-:Y:S05]  /*ecf0*/  PRMT R135, R187, 0x5410, R188 ;  /* 0x00005410bb877816 */ /* 0x000fea00000000bc */
[C---:B------:R-:W-:Y:S08]  /*ed00*/  HMMA.16816.F32 R116, R136.reuse, R140, R116 ;  /* 0x0000008c8874723c */ /* 0x040ff00000001874 */
[C---:B------:R-:W-:Y:S01]  /*ed10*/  HMMA.16816.F32 R120, R136.reuse, R142, R120 ;  /* 0x0000008e8878723c */ /* 0x040fe20000001878 */
[----:B------:R-:W-:Y:S07]  /*ed20*/  LDSM.16.MT88.4 R140, [R172+0x1800] ;  /* 0x00180000ac8c783b */ /* 0x000fee0000004200 */
[C---:B-1----:R-:W-:Y:S03]  /*ed30*/  HMMA.16816.F32 R124, R136.reuse, R144, R124 ;  /* 0x00000090887c723c */ /* 0x042fe6000000187c */
[----:B------:R-:W-:Y:S05]  /*ed40*/  LOP3.LUT R144, R135, 0xff00ff, RZ, 0xc0, !PT ;  /* 0x00ff00ff87907812 */ /* 0x000fea00078ec0ff */
[----:B------:R-:W-:Y:S01]  /*ed50*/  HMMA.16816.F32 R128, R136, R146, R128 ;  /* 0x000000928880723c */ /* 0x000fe20000001880 */
[----:B------:R-:W-:Y:S02]  /*ed60*/  LDSM.16.MT88.4 R136, [R180+0x1800] ;  /* 0x00180000b488783b */ /* 0x000fe40000004200 */
[----:B-----5:R-:W-:Y:S02]  /*ed70*/  @!P3 HADD2 R151, -R158.H0_H0, -RZ.H0_H0 ;  /* 0xa00000ff9e97b230 */ /* 0x020fe40000000900 */
[----:B------:R-:W-:Y:S04]  /*ed80*/  @!P5 HADD2 R0, -R157.H0_H0, -RZ.H0_H0 ;  /* 0xa00000ff9d00d230 */ /* 0x000fe80000000900 */
[----:B------:R1:W-:Y:S01]  /*ed90*/  @!P3 STL.S16 [R1+0x8], R151 ;  /* 0x000008970100b387 */ /* 0x0003e20000100600 */
[----:B------:R-:W-:Y:S02]  /*eda0*/  PRMT R155, R151, 0x7610, R155 ;  /* 0x00007610979b7816 */ /* 0x000fe4000000009b */
[----:B------:R-:W-:Y:S01]  /*edb0*/  PRMT R153, R0, 0x7610, R153 ;  /* 0x0000761000997816 */ /* 0x000fe20000000099 */
[----:B------:R2:W-:Y:S01]  /*edc0*/  @!P5 STL.S16 [R1+0xc], R0 ;  /* 0x00000c000100d387 */ /* 0x0005e20000100600 */
[----:B------:R-:W-:Y:S02]  /*edd0*/  @!P3 PRMT R158, R155, 0x5410, RZ ;  /* 0x000054109b9eb816 */ /* 0x000fe400000000ff */
[----:B------:R-:W-:Y:S02]  /*ede0*/  @!P5 PRMT R157, R153, 0x5410, RZ ;  /* 0x00005410999dd816 */ /* 0x000fe400000000ff */
[----:B------:R3:W5:Y:S01]  /*edf0*/  LDL.S16 R153, [R1] ;  /* 0x0000000001997983 */ /* 0x0007620000100600 */
[----:B------:R-:W-:Y:S02]  /*ee00*/  ISETP.GT.U32.AND P3, PT, R175, UR8, PT ;  /* 0x00000008af007c0c */ /* 0x000fe4000bf64070 */
[C---:B------:R-:W-:Y:S01]  /*ee10*/  PRMT R175, R176.reuse, 0x7632, R175 ;  /* 0x00007632b0af7816 */ /* 0x040fe200000000af */
[----:B------:R-:W-:Y:S03]  /*ee20*/  STG.E.U16 desc[UR24][R182.64+-0x40], R158 ;  /* 0xffffc09eb6007986 */ /* 0x000fe6000c101518 */
[----:B------:R-:W-:Y:S01]  /*ee30*/  PRMT R135, R176, 0x5410, R175 ;  /* 0x00005410b0877816 */ /* 0x000fe200000000af */
[----:B------:R-:W-:Y:S01]  /*ee40*/  STG.E.U16 desc[UR24][R182.64+-0x3e], R157 ;  /* 0xffffc29db6007986 */ /* 0x000fe2000c101518 */
[----:B------:R-:W-:Y:S02]  /*ee50*/  @P4 HADD2 R245, -R175.H0_H0, -RZ.H0_H0 ;  /* 0xa00000ffaff54230 */ /* 0x000fe40000000900 */
[----:B----4-:R-:W-:Y:S03]  /*ee60*/  @!P2 HADD2 R168, -R156.H0_H0, -RZ.H0_H0 ;  /* 0xa00000ff9ca8a230 */ /* 0x010fe60000000900 */
[----:B------:R-:W-:Y:S01]  /*ee70*/  @P4 PRMT R175, R245, 0x5410, RZ ;  /* 0x00005410f5af4816 */ /* 0x000fe200000000ff */
[----:B------:R-:W-:Y:S02]  /*ee80*/  @P3 HADD2 R251, -R166.H0_H0, -RZ.H0_H0 ;  /* 0xa00000ffa6fb3230 */ /* 0x000fe40000000900 */
[--C-:B-1----:R-:W-:Y:S01]  /*ee90*/  FADD.FTZ R151, R184, R177.reuse ;  /* 0x000000b1b8977221 */ /* 0x102fe20000010000 */
[----:B------:R-:W-:Y:S01]  /*eea0*/  PRMT R177, R178, 0x7632, R177 ;  /* 0x00007632b2b17816 */ /* 0x000fe200000000b1 */
[----:B------:R-:W-:Y:S01]  /*eeb0*/  @!P2 STL.S16 [R1+0x4], R168 ;  /* 0x000004a80100a387 */ /* 0x000fe20000100600 */
[----:B------:R-:W-:Y:S01]  /*eec0*/  PRMT R154, R168, 0x7610, R154 ;  /* 0x00007610a89a7816 */ /* 0x000fe2000000009a */
[----:B------:R-:W-:Y:S01]  /*eed0*/  IMAD.MOV.U32 R184, RZ, RZ, R148 ;  /* 0x000000ffffb87224 */ /* 0x000fe200078e0094 */
[----:B--2---:R-:W-:Y:S01]  /*eee0*/  LOP3.LUT R0, R150, 0xffff, RZ, 0xc0, !PT ;  /* 0x0000ffff96007812 */ /* 0x004fe200078ec0ff */
[----:B------:R-:W-:Y:S01]  /*eef0*/  LDSM.16.MT88.4 R168, [R200+0x17800] ;  /* 0x01780000c8a8783b */ /* 0x000fe20000004200 */
[----:B------:R-:W-:Y:S01]  /*ef00*/  @!P2 PRMT R156, R154, 0x5410, RZ ;  /* 0x000054109a9ca816 */ /* 0x000fe200000000ff */
[----:B------:R-:W-:Y:S01]  /*ef10*/  FADD.FTZ R189, R189, R151 ;  /* 0x00000097bdbd7221 */ /* 0x000fe20000010000 */
[----:B------:R-:W-:Y:S02]  /*ef20*/  ISETP.LE.U32.AND P5, PT, R0, UR8, PT ;  /* 0x0000000800007c0c */ /* 0x000fe4000bfa3070 */
[----:B------:R-:W-:Y:S02]  /*ef30*/  LOP3.LUT R0, R149, 0xff, RZ, 0xc0, !PT ;  /* 0x000000ff95007812 */ /* 0x000fe400078ec0ff */
[----:B------:R-:W-:Y:S01]  /*ef40*/  @P3 PRMT R166, R251, 0x5410, RZ ;  /* 0x00005410fba63816 */ /* 0x000fe200000000ff */
[----:B------:R-:W-:Y:S01]  /*ef50*/  STG.E.U16 desc[UR24][R212.64+-0x30], R156 ;  /* 0xffffd09cd4007986 */ /* 0x000fe2000c101518 */
[C---:B------:R-:W-:Y:S02]  /*ef60*/  ISETP.LE.U32.AND P2, PT, R0.reuse, UR8, PT ;  /* 0x0000000800007c0c */ /* 0x040fe4000bf43070 */
[----:B------:R-:W-:Y:S02]  /*ef70*/  PRMT R150, R0, 0x5410, R150 ;  /* 0x0000541000967816 */ /* 0x000fe40000000096 */
[----:B------:R-:W-:Y:S02]  /*ef80*/  F2FP.F16.F32.PACK_AB R0, R197, R199 ;  /* 0x000000c7c500723e */ /* 0x000fe400000000ff */
[----:B------:R-:W-:Y:S02]  /*ef90*/  LOP3.LUT R184, R184, 0xff, RZ, 0xc0, !PT ;  /* 0x000000ffb8b87812 */ /* 0x000fe400078ec0ff */
[C---:B------:R-:W-:Y:S02]  /*efa0*/  PRMT R179, R0.reuse, 0x7632, R179 ;  /* 0x0000763200b37816 */ /* 0x040fe400000000b3 */
[--C-:B------:R-:W-:Y:S02]  /*efb0*/  HSET2.LE.AND R132, R150, R214.reuse, PT ;  /* 0x000000d696847233 */ /* 0x100fe40003803000 */
[----:B------:R-:W-:Y:S01]  /*efc0*/  PRMT R133, R0, 0x5410, R179 ;  /* 0x0000541000857816 */ /* 0x000fe200000000b3 */
[----:B------:R-:W-:Y:S01]  /*efd0*/  @!P2 HADD2 R250, -R0.H0_H0, -RZ.H0_H0 ;  /* 0xa00000ff00faa230 */ /* 0x000fe20000000900 */
[----:B------:R-:W-:Y:S01]  /*efe0*/  ISETP.GT.U32.AND P3, PT, R187, UR8, PT ;  /* 0x00000008bb007c0c */ /* 0x000fe2000bf64070 */
[----:B------:R-:W-:Y:S01]  /*eff0*/  @!P5 HADD2 R249, -R179.H0_H0, -RZ.H0_H0 ;  /* 0xa00000ffb3f9d230 */ /* 0x000fe20000000900 */
[----:B------:R-:W-:Y:S02]  /*f000*/  LOP3.LUT R132, R133, R132, RZ, 0xc0, !PT ;  /* 0x0000008485847212 */ /* 0x000fe400078ec0ff */
[----:B------:R-:W-:Y:S02]  /*f010*/  @!P2 PRMT R0, R250, 0x5410, RZ ;  /* 0x00005410fa00a816 */ /* 0x000fe400000000ff */
[----:B------:R-:W-:Y:S02]  /*f020*/  PRMT R133, R181, 0x5410, R185 ;  /* 0x00005410b5857816 */ /* 0x000fe400000000b9 */
[----:B------:R-:W-:Y:S02]  /*f030*/  @!P5 PRMT R179, R249, 0x5410, RZ ;  /* 0x00005410f9b3d816 */ /* 0x000fe400000000ff */
[----:B------:R-:W-:Y:S02]  /*f040*/  ISETP.LE.U32.AND P2, PT, R181, UR8, PT ;  /* 0x00000008b5007c0c */ /* 0x000fe4000bf43070 */
[--C-:B------:R-:W-:Y:S01]  /*f050*/  HSET2.LE.AND R133, R133, R214.reuse, PT ;  /* 0x000000d685857233 */ /* 0x100fe20003803000 */
[----:B------:R-:W-:Y:S01]  /*f060*/  @P3 HADD2 R244, -R174.H0_H0, -RZ.H0_H0 ;  /* 0xa00000ffaef43230 */ /* 0x000fe20000000900 */
[----:B------:R-:W-:Y:S09]  /*f070*/  ISETP.LE.U32.AND P5, PT, R184, UR8, PT ;  /* 0x00000008b8007c0c */ /* 0x000ff2000bfa3070 */
[----:B------:R-:W-:Y:S04]  /*f080*/  @!P2 HADD2 R248, -R178.H0_H0, -RZ.H0_H0 ;  /* 0xa00000ffb2f8a230 */ /* 0x000fe80000000900 */
[----:B------:R-:W-:Y:S05]  /*f090*/  @!P5 HADD2 R246, -R176.H0_H0, -RZ.H0_H0 ;  /* 0xa00000ffb0f6d230 */ /* 0x000fea0000000900 */
[----:B------:R-:W-:Y:S01]  /*f0a0*/  @!P5 PRMT R176, R246, 0x5410, RZ ;  /* 0x00005410f6b0d816 */ /* 0x000fe200000000ff */
[----:B-----5:R-:W-:Y:S05]  /*f0b0*/  @P6 HADD2 R153, -R164.H0_H0, -RZ.H0_H0 ;  /* 0xa00000ffa4996230 */ /* 0x020fea0000000900 */
[----:B------:R-:W-:Y:S01]  /*f0c0*/  PRMT R134, R153, 0x7610, R134 ;  /* 0x0000761099867816 */ /* 0x000fe20000000086 */
[----:B------:R-:W-:Y:S03]  /*f0d0*/  @P6 STL.S16 [R1], R153 ;  /* 0x0000009901006387 */ /* 0x000fe60000100600 */
[----:B------:R-:W-:Y:S01]  /*f0e0*/  @P6 PRMT R164, R134, 0x5410, RZ ;  /* 0x0000541086a46816 */ /* 0x000fe200000000ff */
[----:B------:R-:W1:Y:S01]  /*f0f0*/  LDSM.16.MT88.4 R152, [R202+0x11800] ;  /* 0x01180000ca98783b */ /* 0x000e620000004200 */
[----:B------:R-:W-:Y:S02]  /*f100*/  PRMT R134, R178, 0x5410, R177 ;  /* 0x00005410b2867816 */ /* 0x000fe400000000b1 */
[----:B------:R-:W-:Y:S02]  /*f110*/  @!P2 PRMT R178, R248, 0x5410, RZ ;  /* 0x00005410f8b2a816 */ /* 0x000fe400000000ff */
[----:B------:R-:W-:Y:S02]  /*f120*/  LOP3.LUT R133, R134, R133, RZ, 0xc0, !PT ;  /* 0x0000008586857212 */ /* 0x000fe400078ec0ff */
[----:B------:R-:W-:Y:S01]  /*f130*/  PRMT R134, R184, 0x5410, R186 ;  /* 0x00005410b8867816 */ /* 0x000fe200000000ba */
[----:B------:R-:W-:Y:S01]  /*f140*/  STG.E.U16 desc[UR24][R212.64+-0x2e], R164 ;  /* 0xffffd2a4d4007986 */ /* 0x000fe2000c101518 */
[----:B------:R-:W-:Y:S02]  /*f150*/  ISETP.LE.U32.AND P6, PT, R185, UR8, PT ;  /* 0x00000008b9007c0c */ /* 0x000fe4000bfc3070 */
[----:B------:R-:W-:Y:S01]  /*f160*/  ISETP.GT.U32.AND P2, PT, R188, UR8, PT ;  /* 0x00000008bc007c0c */ /* 0x000fe2000bf44070 */
[----:B------:R-:W-:Y:S01]  /*f170*/  STG.E.U16 desc[UR24][R182.64+-0x30], R165 ;  /* 0xffffd0a5b6007986 */ /* 0x000fe2000c101518 */
[--C-:B------:R-:W-:Y:S03]  /*f180*/  HSET2.LE.AND R134, R134, R214.reuse, PT ;  /* 0x000000d686867233 */ /* 0x100fe60003803000 */
[----:B------:R-:W-:Y:S02]  /*f190*/  STG.E.U16 desc[UR24][R182.64+-0x2e], R166 ;  /* 0xffffd2a6b6007986 */ /* 0x000fe4000c101518 */
[----:B------:R-:W-:Y:S02]  /*f1a0*/  LOP3.LUT R134, R135, R134, RZ, 0xc0, !PT ;  /* 0x0000008687867212 */ /* 0x000fe400078ec0ff */
[----:B------:R2:W-:Y:S01]  /*f1b0*/  STG.E.U16 desc[UR24][R212.64+-0x20], R0 ;  /* 0xffffe000d4007986 */ /* 0x0005e2000c101518 */
[----:B------:R-:W-:Y:S01]  /*f1c0*/  HSET2.LE.AND R135, R144, R214, PT ;  /* 0x000000d690877233 */ /* 0x000fe20003803000 */
[----:B------:R-:W-:Y:S02]  /*f1d0*/  @!P6 HADD2 R247, -R177.H0_H0, -RZ.H0_H0 ;  /* 0xa00000ffb1f7e230 */ /* 0x000fe40000000900 */
[----:B------:R-:W-:Y:S01]  /*f1e0*/  STG.E.U16 desc[UR24][R212.64+-0x1e], R179 ;  /* 0xffffe2b3d4007986 */ /* 0x000fe2000c101518 */
[----:B------:R-:W-:Y:S02]  /*f1f0*/  @P2 HADD2 R243, -R173.H0_H0, -RZ.H0_H0 ;  /* 0xa00000ffadf32230 */ /* 0x000fe40000000900 */
[----:B------:R-:W-:Y:S01]  /*f200*/  @!P6 PRMT R177, R247, 0x5410, RZ ;  /* 0x00005410f7b1e816 */ /* 0x000fe200000000ff */
[----:B------:R-:W-:Y:S04]  /*f210*/  STG.E.U16 desc[UR24][R182.64+-0x20], R178 ;  /* 0xffffe0b2b6007986 */ /* 0x000fe8000c101518 */
[----:B------:R-:W-:Y:S04]  /*f220*/  STG.E.U16 desc[UR24][R182.64+-0x1e], R177 ;  /* 0xffffe2b1b6007986 */ /* 0x000fe8000c101518 */
[----:B------:R-:W-:Y:S04]  /*f230*/  STG.E.U16 desc[UR24][R212.64+-0xe], R175 ;  /* 0xfffff2afd4007986 */ /* 0x000fe8000c101518 */
[----:B------:R-:W-:Y:S01]  /*f240*/  STG.E.U16 desc[UR24][R212.64+-0x10], R176 ;  /* 0xfffff0b0d4007986 */ /* 0x000fe2000c101518 */
[----:B--2---:R-:W-:Y:S02]  /*f250*/  PRMT R0, R174, 0x5410, R173 ;  /* 0x00005410ae007816 */ /* 0x004fe400000000ad */
[----:B------:R-:W-:Y:S02]  /*f260*/  @P3 PRMT R174, R244, 0x5410, RZ ;  /* 0x00005410f4ae3816 */ /* 0x000fe400000000ff */
[----:B------:R-:W-:Y:S01]  /*f270*/  LOP3.LUT R135, R0, R135, RZ, 0xc0, !PT ;  /* 0x0000008700877212 */ /* 0x000fe200078ec0ff */
[----:B------:R-:W-:Y:S01]  /*f280*/  FADD.FTZ R0, R196, R189 ;  /* 0x000000bdc4007221 */ /* 0x000fe20000010000 */
[----:B------:R-:W-:Y:S01]  /*f290*/  @P2 PRMT R173, R243, 0x5410, RZ ;  /* 0x00005410f3ad2816 */ /* 0x000fe200000000ff */
[----:B------:R-:W-:Y:S02]  /*f2a0*/  STG.E.U16 desc[UR24][R182.64+-0x10], R174 ;  /* 0xfffff0aeb6007986 */ /* 0x000fe4000c101518 */
[----:B------:R-:W-:Y:S02]  /*f2b0*/  FADD.FTZ R0, R195, R0 ;  /* 0x00000000c3007221 */ /* 0x000fe40000010000 */
[C---:B------:R-:W-:Y:S01]  /*f2c0*/  HMMA.16816.F32 R164, R132.reuse, R160, R4 ;  /* 0x000000a084a4723c */ /* 0x040fe20000001804 */
[----:B------:R-:W2:Y:S04]  /*f2d0*/  LDSM.16.MT88.4 R4, [R200+0x13800] ;  /* 0x01380000c804783b */ /* 0x000ea80000004200 */
[----:B------:R-:W-:Y:S03]  /*f2e0*/  FADD.FTZ R0, R192, R0 ;  /* 0x00000000c0007221 */ /* 0x000fe60000010000 */
[C---:B------:R-:W-:Y:S01]  /*f2f0*/  HMMA.16816.F32 R160, R132.reuse, R162, R8 ;  /* 0x000000a284a0723c */ /* 0x040fe20000001808 */
[----:B------:R-:W4:Y:S02]  /*f300*/  LDSM.16.MT88.4 R8, [R202+0x13800] ;  /* 0x01380000ca08783b */ /* 0x000f240000004200 */
[----:B------:R-:W-:Y:S01]  /*f310*/  FADD.FTZ R242, R191, R0 ;  /* 0x00000000bff27221 */ /* 0x000fe20000010000 */
[----:B------:R-:W-:Y:S04]  /*f320*/  IMAD.MOV.U32 R0, RZ, RZ, R3 ;  /* 0x000000ffff007224 */ /* 0x000fe800078e0003 */
[C---:B-1----:R-:W-:Y:S01]  /*f330*/  HMMA.16816.F32 R156, R132.reuse, R152, R12 ;  /* 0x00000098849c723c */ /* 0x042fe2000000180c */
[----:B------:R-:W1:Y:S07]  /*f340*/  LDSM.16.MT88.4 R12, [R172+0x3800] ;  /* 0x00380000ac0c783b */ /* 0x000e6e0000004200 */
[C---:B------:R-:W-:Y:S01]  /*f350*/  HMMA.16816.F32 R152, R132.reuse, R154, R16 ;  /* 0x0000009a8498723c */ /* 0x040fe20000001810 */
[----:B------:R-:W5:Y:S07]  /*f360*/  LDSM.16.MT88.4 R16, [R180+0x3800] ;  /* 0x00380000b410783b */ /* 0x000f6e0000004200 */
[C---:B------:R-:W-:Y:S01]  /*f370*/  HMMA.16816.F32 R148, R132.reuse, R140, R20 ;  /* 0x0000008c8494723c */ /* 0x040fe20000001814 */
[----:B------:R-:W3:Y:S07]  /*f380*/  LDSM.16.MT88.4 R20, [R200+0x15800] ;  /* 0x01580000c814783b */ /* 0x000eee0000004200 */
[C---:B------:R-:W-:Y:S01]  /*f390*/  HMMA.16816.F32 R144, R132.reuse, R142, R24 ;  /* 0x0000008e8490723c */ /* 0x040fe20000001818 */
[----:B------:R-:W3:Y:S07]  /*f3a0*/  LDSM.16.MT88.4 R24, [R202+0x15800] ;  /* 0x01580000ca18783b */ /* 0x000eee0000004200 */
[C---:B------:R-:W-:Y:S01]  /*f3b0*/  HMMA.16816.F32 R140, R132.reuse, R136, R28 ;  /* 0x00000088848c723c */ /* 0x040fe2000000181c */
[----:B------:R-:W3:Y:S07]  /*f3c0*/  LDSM.16.MT88.4 R28, [R172+0x5800] ;  /* 0x00580000ac1c783b */ /* 0x000eee0000004200 */
[C---:B------:R-:W-:Y:S01]  /*f3d0*/  HMMA.16816.F32 R136, R132.reuse, R138, R32 ;  /* 0x0000008a8488723c */ /* 0x040fe20000001820 */
[----:B------:R-:W3:Y:S07]  /*f3e0*/  LDSM.16.MT88.4 R32, [R180+0x5800] ;  /* 0x00580000b420783b */ /* 0x000eee0000004200 */
[C---:B--2---:R-:W-:Y:S01]  /*f3f0*/  HMMA.16816.F32 R36, R132.reuse, R4, R36 ;  /* 0x000000048424723c */ /* 0x044fe20000001824 */
[----:B------:R-:W-:Y:S07]  /*f400*/  STG.E.U16 desc[UR24][R182.64+-0xe], R173 ;  /* 0xfffff2adb6007986 */ /* 0x000fee000c101518 */
        /* <DEDUP_REMOVED lines=10> */
[C---:B---3--:R-:W-:Y:S08]  /*f4b0*/  HMMA.16816.F32 R68, R132.reuse, R20, R68 ;  /* 0x000000148444723c */ /* 0x048ff00000001844 */
        /* <DEDUP_REMOVED lines=9> */
[C---:B--2---:R-:W-:Y:S03]  /*f550*/  HMMA.16816.F32 R108, R132.reuse, R4, R108 ;  /* 0x00000004846c723c */ /* 0x044fe6000000186c */
[----:B------:R-:W-:Y:S04]  /*f560*/  FADD.FTZ R4, R199, R190 ;  /* 0x000000bec7047221 */ /* 0x000fe80000010000 */
[----:B------:R-:W-:Y:S01]  /*f570*/  FADD.FTZ R4, R197, R4 ;  /* 0x00000004c5047221 */ /* 0x000fe20000010000 */
[C---:B------:R-:W-:Y:S03]  /*f580*/  HMMA.16816.F32 R112, R132.reuse, R6, R112 ;  /* 0x000000068470723c */ /* 0x040fe60000001870 */
[----:B------:R-:W-:Y:S01]  /*f590*/  IADD3 R6, P2, PT, R212, -0x80, RZ ;  /* 0xffffff80d4067810 */ /* 0x000fe20007f5e0ff */
[----:B------:R-:W-:Y:S03]  /*f5a0*/  FADD.FTZ R4, R194, R4 ;  /* 0x00000004c2047221 */ /* 0x000fe60000010000 */
[----:B------:R-:W-:Y:S01]  /*f5b0*/  IADD3.X R5, PT, PT, R213, -0x1, RZ, P2, !PT ;  /* 0xffffffffd5057810 */ /* 0x000fe200017fe4ff */
[C---:B----4-:R-:W-:Y:S03]  /*f5c0*/  HMMA.16816.F32 R116, R132.reuse, R8, R116 ;  /* 0x000000088474723c */ /* 0x050fe60000001874 */
[----:B------:R-:W-:Y:S01]  /*f5d0*/  FADD.FTZ R239, R193, R4 ;  /* 0x00000004c1ef7221 */ /* 0x000fe20000010000 */
[----:B------:R-:W-:Y:S02]  /*f5e0*/  IMAD.MOV.U32 R212, RZ, RZ, R6 ;  /* 0x000000ffffd47224 */ /* 0x000fe400078e0006 */
[----:B------:R-:W-:Y:S02]  /*f5f0*/  IMAD.MOV.U32 R213, RZ, RZ, R5 ;  /* 0x000000ffffd57224 */ /* 0x000fe400078e0005 */
[C---:B------:R-:W-:Y:S08]  /*f600*/  HMMA.16816.F32 R120, R132.reuse, R10, R120 ;  /* 0x0000000a8478723c */ /* 0x040ff00000001878 */
[C---:B-1----:R-:W-:Y:S08]  /*f610*/  HMMA.16816.F32 R124, R132.reuse, R12, R124 ;  /* 0x0000000c847c723c */ /* 0x042ff0000000187c */
[----:B------:R-:W-:Y:S03]  /*f620*/  HMMA.16816.F32 R128, R132, R14, R128 ;  /* 0x0000000e8480723c */ /* 0x000fe60000001880 */
[----:B------:R-:W-:Y:S05]  /*f630*/  IMAD.MOV.U32 R132, RZ, RZ, R2 ;  /* 0x000000ffff847224 */ /* 0x000fea00078e0002 */
[----:B------:R-:W-:Y:S01]  /*f640*/  @!UPT UIADD3 URZ, UPT, UPT, URZ, URZ, URZ ;  /* 0x000000fffffff290 */ /* 0x000fe2000fffe0ff */
[----:B------:R-:W-:Y:S11]  /*f650*/  BRA.U UP0, `(.L_x_1049) ;  /* 0xffffffa900d07547 */ /* 0x000ff6000b83ffff */
.L_x_1048:
[----:B------:R-:W1:Y:S01]  /*f660*/  SHFL.BFLY PT, R0, R239, 0x2, 0x1f ;  /* 0x0c401f00ef007f89 */ /* 0x000e6200000e0000 */
[----:B------:R-:W2:Y:S01]  /*f670*/  LDCU UR4, c[0x0][0x4fc] ;  /* 0x00009f80ff0477ac */ /* 0x000ea20008000800 */
[----:B------:R-:W3:Y:S02]  /*f680*/  S2UR UR6, SR_CgaCtaId ;  /* 0x00000000000679c3 */ /* 0x000ee40000008800 */
[----:B------:R-:W4:Y:S01]  /*f690*/  SHFL.BFLY PT, R4, R242, 0x2, 0x1f ;  /* 0x0c401f00f2047f89 */ /* 0x000f2200000e0000 */
[----:B------:R-:W-:Y:S01]  /*f6a0*/  UISETP.NE.AND UP3, UPT, UR20, -0x1, UPT ;  /* 0xffffffff1400788c */ /* 0x000fe2000bf65270 */
[----:B------:R-:W2:Y:S01]  /*f6b0*/  LDCU.U8 UR8, c[0x0][0x549] ;  /* 0x0000a920ff0877ac */ /* 0x000ea20008000000 */
[----:B------:R-:W3:Y:S03]  /*f6c0*/  S2R R177, SR_TID.X ;  /* 0x0000000000b17919 */ /* 0x000ee60000002100 */
[----:B------:R-:W3:Y:S01]  /*f6d0*/  S2UR UR7, SR_CTAID.Y ;  /* 0x00000000000779c3 */ /* 0x000ee20000002600 */
[----:B------:R-:W3:Y:S01]  /*f6e0*/  LDCU UR9, c[0x0][0x434] ;  /* 0x00008680ff0977ac */ /* 0x000ee20008000800 */
[----:B------:R-:W4:Y:S06]  /*f6f0*/  LDCU.U8 UR10, c[0x0][0x548] ;  /* 0x0000a900ff0a77ac */ /* 0x000f2c0008000000 */
[----:B------:R-:W3:Y:S01]  /*f700*/  S2UR UR13, SR_CTAID.Z ;  /* 0x00000000000d79c3 */ /* 0x000ee20000002700 */
[----:B------:R-:W-:Y:S01]  /*f710*/  UISETP.NE.AND UP2, UPT, UR20, -0x1, UPT ;  /* 0xffffffff1400788c */ /* 0x000fe2000bf45270 */
[----:B------:R-:W3:Y:S01]  /*f720*/  LDCU UR12, c[0x0][0x434] ;  /* 0x00008680ff0c77ac */ /* 0x000ee20008000800 */
[----:B-1----:R-:W-:Y:S01]  /*f730*/  FADD.FTZ R239, R0, R239 ;  /* 0x000000ef00ef7221 */ /* 0x002fe20000010000 */
[----:B--2---:R-:W-:Y:S01]  /*f740*/  UISETP.NE.AND UP1, UPT, UR8, URZ, UPT ;  /* 0x000000ff0800728c */ /* 0x004fe2000bf25270 */
[----:B----4-:R-:W-:-:S03]  /*f750*/  FADD.FTZ R0, R4, R242 ;  /* 0x000000f204007221 */ /* 0x010fc60000010000 */
[----:B------:R-:W1:Y:S01]  /*f760*/  SHFL.BFLY PT, R4, R239, 0x1, 0x1f ;  /* 0x0c201f00ef047f89 */ /* 0x000e6200000e0000 */
[----:B------:R-:W-:-:S03]  /*f770*/  UISETP.NE.AND UP0, UPT, UR10, URZ, !UP1 ;  /* 0x000000ff0a00728c */ /* 0x000fc6000cf05270 */
[----:B------:R-:W2:Y:S03]  /*f780*/  SHFL.BFLY PT, R5, R0, 0x1, 0x1f ;  /* 0x0c201f0000057f89 */ /* 0x000ea600000e0000 */
[----:B------:R-:W4:Y:S01]  /*f790*/  @UP1 LDCU UR8, c[0x0][0x430] ;  /* 0x00008600ff0817ac */ /* 0x000f220008000800 */
[C---:B---3--:R-:W-:Y:S02]  /*f7a0*/  SHF.L.U32 R6, R177.reuse, 0x4, RZ ;  /* 0x00000004b1067819 */ /* 0x048fe400000006ff */
[C---:B------:R-:W-:Y:S02]  /*f7b0*/  LOP3.LUT P1, RZ, R177.reuse, 0x10, RZ, 0xc0, !PT ;  /* 0x00000010b1ff7812 */ /* 0x040fe4000782c0ff */
[----:B------:R-:W-:Y:S02]  /*f7c0*/  LOP3.LUT R6, R6, 0x1c0, RZ, 0xc0, !PT ;  /* 0x000001c006067812 */ /* 0x000fe400078ec0ff */
[----:B------:R-:W-:Y:S01]  /*f7d0*/  LOP3.LUT P2, RZ, R177, 0x8, RZ, 0xc0, !PT ;  /* 0x00000008b1ff7812 */ /* 0x000fe2000784c0ff */
[----:B-1----:R-:W-:Y:S01]  /*f7e0*/  FADD.FTZ R239, R239, R4 ;  /* 0x00000004efef7221 */ /* 0x002fe20000010000 */
[----:B----4-:R-:W-:Y:S01]  /*f7f0*/  @UP1 UIMAD UR12, UR8, UR9, URZ ;  /* 0x00000009080c12a4 */ /* 0x010fe2000f8e02ff */
[----:B--2---:R-:W-:-:S02]  /*f800*/  FADD.FTZ R132, R0, R5 ;  /* 0x0000000500847221 */ /* 0x004fc40000010000 */
[----:B------:R-:W1:Y:S01]  /*f810*/  MUFU.RCP R4, R239 ;  /* 0x000000ef00047308 */ /* 0x000e620000001000 */
[----:B------:R-:W-:Y:S02]  /*f820*/  FSETP.NE.FTZ.AND P4, PT, R239, RZ, PT ;  /* 0x000000ffef00720b */ /* 0x000fe40003f95000 */
[----:B------:R-:W-:Y:S02]  /*f830*/  SHF.L.U32 R5, R177, 0x1, RZ ;  /* 0x00000001b1057819 */ /* 0x000fe400000006ff */
[----:B------:R-:W-:Y:S02]  /*f840*/  FSETP.NE.FTZ.AND P3, PT, R132, RZ, PT ;  /* 0x000000ff8400720b */ /* 0x000fe40003f75000 */
[--C-:B-----5:R-:W-:Y:S01]  /*f850*/  LOP3.LUT R206, R206, 0x6, R5.reuse, 0xf8, !PT ;  /* 0x00000006cece7812 */ /* 0x120fe200078ef805 */
[----:B------:R-:W2:Y:S01]  /*f860*/  MUFU.RCP R27, R132 ;  /* 0x00000084001b7308 */ /* 0x000ea20000001000 */
[----:B-1----:R-:W-:Y:S02]  /*f870*/  FSEL R0, R4, 1, P4 ;  /* 0x3f80000004007808 */ /* 0x002fe40002000000 */
[----:B------:R-:W-:-:S03]  /*f880*/  LOP3.LUT R4, R6, 0x38, R5, 0xf8, !PT ;  /* 0x0000003806047812 */ /* 0x000fc600078ef805 */
[----:B------:R-:W-:Y:S01]  /*f890*/  FMUL.FTZ R0, R0, UR4 ;  /* 0x0000000400007c20 */ /* 0x000fe20008410000 */
[----:B------:R-:W-:Y:S02]  /*f8a0*/  LOP3.LUT R206, R206, R4, RZ, 0xfc, !PT ;  /* 0x00000004cece7212 */ /* 0x000fe400078efcff */
[----:B--2---:R-:W-:Y:S01]  /*f8b0*/  FSEL R27, R27, 1, P3 ;  /* 0x3f8000001b1b7808 */ /* 0x004fe20001800000 */
[C---:B------:R-:W-:Y:S01]  /*f8c0*/  FMUL.FTZ R175, R0.reuse, R160 ;  /* 0x000000a000af7220 */ /* 0x040fe20000410000 */
[C---:B------:R-:W-:Y:S01]  /*f8d0*/  FMUL.FTZ R160, R0.reuse, R48 ;  /* 0x0000003000a07220 */ /* 0x040fe20000410000 */
[C---:B------:R-:W-:Y:S01]  /*f8e0*/  FMUL.FTZ R12, R0.reuse, R157 ;  /* 0x0000009d000c7220 */ /* 0x040fe20000410000 */
[C---:B------:R-:W-:Y:S01]  /*f8f0*/  FMUL.FTZ R157, R0.reuse, R52 ;  /* 0x00000034009d7220 */ /* 0x040fe20000410000 */
[----:B------:R-:W-:Y:S01]  /*f900*/  FMUL.FTZ R27, R27, UR4 ;  /* 0x000000041b1b7c20 */ /* 0x000fe20008410000 */
[----:B------:R-:W-:Y:S01]  /*f910*/  UMOV UR4, 0x400 ;  /* 0x0000040000047882 */ /* 0x000fe20000000000 */
[----:B------:R-:W-:Y:S01]  /*f920*/  FMUL.FTZ R176, R0, R164 ;  /* 0x000000a400b07220 */ /* 0x000fe20000410000 */
[----:B------:R-:W-:Y:S01]  /*f930*/  ULEA UR6, UR6, UR4, 0x18 ;  /* 0x0000000406067291 */ /* 0x000fe2000f8ec0ff */
        /* <DEDUP_REMOVED lines=9> */
[----:B------:R-:W-:Y:S01]  /*f9d0*/  MOV R70, 0x10 ;  /* 0x0000001000467802 */ /* 0x000fe20000000f00 */
[----:B------:R-:W-:Y:S01]  /*f9e0*/  FMUL.FTZ R172, R0, R148 ;  /* 0x0000009400ac7220 */ /* 0x000fe20000410000 */
[----:B------:R-:W-:Y:S01]  /*f9f0*/  F2FP.F16.F32.PACK_AB R54, R54, R10 ;  /* 0x0000000a3636723e */ /* 0x000fe200000000ff */
[C---:B------:R-:W-:Y:S01]  /*fa00*/  FMUL.FTZ R166, R27.reuse, R166 ;  /* 0x000000a61ba67220 */ /* 0x040fe20000410000 */
[C---:B------:R-:W-:Y:S01]  /*fa10*/  FMUL.FTZ R6, R27.reuse, R167 ;  /* 0x000000a71b067220 */ /* 0x040fe20000410000 */
[C---:B------:R-:W-:Y:S01]  /*fa20*/  FMUL.FTZ R8, R27.reuse, R58 ;  /* 0x0000003a1b087220 */ /* 0x040fe20000410000 */
[C---:B------:R-:W-:Y:S01]  /*fa30*/  FMUL.FTZ R52, R27.reuse, R59 ;  /* 0x0000003b1b347220 */ /* 0x040fe20000410000 */
[----:B------:R-:W-:Y:S01]  /*fa40*/  MOV R10, 0x20 ;  /* 0x00000020000a7802 */ /* 0x000fe20000000f00 */
[C---:B------:R-:W-:Y:S01]  /*fa50*/  FMUL.FTZ R7, R0.reuse, R161 ;  /* 0x000000a100077220 */ /* 0x040fe20000410000 */
[C---:B------:R-:W-:Y:S01]  /*fa60*/  FMUL.FTZ R171, R0.reuse, R144 ;  /* 0x0000009000ab7220 */ /* 0x040fe20000410000 */
[----:B------:R-:W-:Y:S01]  /*fa70*/  FMUL.FTZ R148, R0, R145 ;  /* 0x0000009100947220 */ /* 0x000fe20000410000 */
[C---:B------:R-:W-:Y:S01]  /*fa80*/  FMUL.FTZ R17, R27.reuse, R50 ;  /* 0x000000321b117220 */ /* 0x040fe20000410000 */
[----:B------:R-:W-:Y:S01]  /*fa90*/  F2FP.F16.F32.PACK_AB R48, R48, R4 ;  /* 0x000000043030723e */ /* 0x000fe200000000ff */
[C---:B------:R-:W-:Y:S01]  /*faa0*/  FMUL.FTZ R170, R0.reuse, R140 ;  /* 0x0000008c00aa7220 */ /* 0x040fe20000410000 */
[C---:B------:R-:W-:Y:S01]  /*fab0*/  FMUL.FTZ R145, R0.reuse, R141 ;  /* 0x0000008d00917220 */ /* 0x040fe20000410000 */
[C---:B------:R-:W-:Y:S01]  /*fac0*/  FMUL.FTZ R169, R0.reuse, R136 ;  /* 0x0000008800a97220 */ /* 0x040fe20000410000 */
[----:B------:R-:W-:Y:S01]  /*fad0*/  FMUL.FTZ R144, R0, R137 ;  /* 0x0000008900907220 */ /* 0x000fe20000410000 */
[C---:B------:R-:W-:Y:S01]  /*fae0*/  FMUL.FTZ R5, R27.reuse, R62 ;  /* 0x0000003e1b057220 */ /* 0x040fe20000410000 */
[C---:B------:R-:W-:Y:S01]  /*faf0*/  FMUL.FTZ R50, R27.reuse, R63 ;  /* 0x0000003f1b327220 */ /* 0x040fe20000410000 */
[----:B------:R-:W-:Y:S01]  /*fb00*/  SEL R70, R70, 0xfffffff0, !P0 ;  /* 0xfffffff046467807 */ /* 0x000fe20004000000 */
[----:B------:R-:W-:Y:S01]  /*fb10*/  FMUL.FTZ R174, R0, R156 ;  /* 0x0000009c00ae7220 */ /* 0x000fe20000410000 */
[----:B------:R-:W-:Y:S01]  /*fb20*/  LEA R4, R206, UR6, 0x1 ;  /* 0x00000006ce047c11 */ /* 0x000fe2000f8e08ff */
        /* <DEDUP_REMOVED lines=51> */
[----:B------:R-:W-:Y:S01]  /*fe60*/  FMUL.FTZ R13, R27, R163 ;  /* 0x000000a31b0d7220 */ /* 0x000fe20000410000 */
[----:B------:R-:W-:Y:S01]  /*fe70*/  F2FP.F16.F32.PACK_AB R0, R165, R176 ;  /* 0x000000b0a500723e */ /* 0x000fe200000000ff */
[C---:B------:R-:W-:Y:S01]  /*fe80*/  FMUL.FTZ R158, R27.reuse, R158 ;  /* 0x0000009e1b9e7220 */ /* 0x040fe20000410000 */
[----:B------:R-:W-:Y:S01]  /*fe90*/  F2FP.F16.F32.PACK_AB R6, R6, R166 ;  /* 0x000000a60606723e */ /* 0x000fe200000000ff */
[----:B------:R-:W-:Y:S01]  /*fea0*/  FMUL.FTZ R11, R27, R159 ;  /* 0x0000009f1b0b7220 */ /* 0x000fe20000410000 */
[----:B------:R-:W-:Y:S01]  /*feb0*/  F2FP.F16.F32.PACK_AB R52, R52, R8 ;  /* 0x000000083434723e */ /* 0x000fe200000000ff */
[----:B------:R1:W-:Y:S01]  /*fec0*/  STS [R4], R0 ;  /* 0x0000000004007388 */ /* 0x0003e20000000800 */
[----:B------:R-:W-:Y:S01]  /*fed0*/  F2FP.F16.F32.PACK_AB R7, R7, R175 ;  /* 0x000000af0707723e */ /* 0x000fe200000000ff */
[C---:B------:R-:W-:Y:S01]  /*fee0*/  FMUL.FTZ R154, R27.reuse, R154 ;  /* 0x0000009a1b9a7220 */ /* 0x040fe20000410000 */
[----:B------:R-:W-:Y:S01]  /*fef0*/  IADD3 R8, PT, PT, R4, R70, RZ ;  /* 0x0000004604087210 */ /* 0x000fe20007ffe0ff */
[----:B------:R-:W-:Y:S01]  /*ff00*/  STS [R4+0x400], R6 ;  /* 0x0004000604007388 */ /* 0x000fe20000000800 */
[----:B------:R-:W-:Y:S01]  /*ff10*/  F2FP.F16.F32.PACK_AB R50, R50, R5 ;  /* 0x000000053232723e */ /* 0x000fe200000000ff */
[----:B------:R-:W-:Y:S01]  /*ff20*/  FMUL.FTZ R16, R27, R155 ;  /* 0x0000009b1b107220 */ /* 0x000fe20000410000 */
[----:B------:R-:W-:Y:S01]  /*ff30*/  IADD3 R5, PT, PT, R4, R10, RZ ;  /* 0x0000000a04057210 */ /* 0x000fe20007ffe0ff */
[----:B------:R2:W-:Y:S01]  /*ff40*/  STS [R8], R7 ;  /* 0x0000000708007388 */ /* 0x0005e20000000800 */
[----:B------:R-:W-:Y:S01]  /*ff50*/  F2FP.F16.F32.PACK_AB R13, R13, R162 ;  /* 0x000000a20d0d723e */ /* 0x000fe200000000ff */
[C---:B------:R-:W-:Y:S01]  /*ff60*/  FMUL.FTZ R150, R27.reuse, R150 ;  /* 0x000000961b967220 */ /* 0x040fe20000410000 */
[----:B------:R-:W-:Y:S01]  /*ff70*/  F2FP.F16.F32.PACK_AB R12, R12, R174 ;  /* 0x000000ae0c0c723e */ /* 0x000fe200000000ff */
[----:B------:R-:W-:Y:S01]  /*ff80*/  FMUL.FTZ R14, R27, R151 ;  /* 0x000000971b0e7220 */ /* 0x000fe20000410000 */
[----:B------:R-:W-:Y:S01]  /*ff90*/  F2FP.F16.F32.PACK_AB R11, R11, R158 ;  /* 0x0000009e0b0b723e */ /* 0x000fe200000000ff */
[----:B------:R-:W-:Y:S01]  /*ffa0*/  FMUL.FTZ R146, R27, R146 ;  /* 0x000000921b927220 */ /* 0x000fe20000410000 */
[----:B------:R-:W-:Y:S01]  /*ffb0*/  F2FP.F16.F32.PACK_AB R9, R9, R173 ;  /* 0x000000ad0909723e */ /* 0x000fe200000000ff */
[C---:B------:R-:W-:Y:S01]  /*ffc0*/  FMUL.FTZ R68, R27.reuse, R147 ;  /* 0x000000931b447220 */ /* 0x040fe20000410000 */
[C---:B------:R-:W-:Y:S01]  /*ffd0*/  FMUL.FTZ R142, R27.reuse, R142 ;  /* 0x0000008e1b8e7220 */ /* 0x040fe20000410000 */
[C---:B------:R-:W-:Y:S01]  /*ffe0*/  FMUL.FTZ R143, R27.reuse, R143 ;  /* 0x0000008f1b8f7220 */ /* 0x040fe20000410000 */
[C---:B------:R-:W-:Y:S01]  /*fff0*/  FMUL.FTZ R138, R27.reuse, R138 ;  /* 0x0000008a1b8a7220 */ /* 0x040fe20000410000 */
[C---:B------:R-:W-:Y:S01]  /*10000*/  FMUL.FTZ R64, R27.reuse, R139 ;  /* 0x0000008b1b407220 */ /* 0x040fe20000410000 */
[----:B------:R-:W-:Y:S01]  /*10010*/  STS [R8+0x400], R13 ;  /* 0x0004000d08007388 */ /* 0x000fe20000000800 */
[C---:B------:R-:W-:Y:S01]  /*10020*/  FMUL.FTZ R22, R27.reuse, R38 ;  /* 0x000000261b167220 */ /* 0x040fe20000410000 */
[C---:B------:R-:W-:Y:S01]  /*10030*/  FMUL.FTZ R39, R27.reuse, R39 ;  /* 0x000000271b277220 */ /* 0x040fe20000410000 */
[----:B------:R-:W-:Y:S01]  /*10040*/  F2FP.F16.F32.PACK_AB R16, R16, R154 ;  /* 0x0000009a1010723e */ /* 0x000fe200000000ff */
[----:B------:R-:W-:Y:S01]  /*10050*/  STS [R5], R12 ;  /* 0x0000000c05007388 */ /* 0x000fe20000000800 */
[C---:B-1----:R-:W-:Y:S01]  /*10060*/  IADD3 R0, PT, PT, R4.reuse, 0x40, RZ ;  /* 0x0000004004007810 */ /* 0x042fe20007ffe0ff */
[C---:B------:R-:W-:Y:S01]  /*10070*/  FMUL.FTZ R20, R27.reuse, R42 ;  /* 0x0000002a1b147220 */ /* 0x040fe20000410000 */
[----:B------:R-:W-:Y:S01]  /*10080*/  @P1 IADD3 R0, PT, PT, R4, -0x40, RZ ;  /* 0xffffffc004001810 */ /* 0x000fe20007ffe0ff */
[----:B------:R-:W-:Y:S01]  /*10090*/  STS [R5+0x400], R11 ;  /* 0x0004000b05007388 */ /* 0x000fe20000000800 */
[----:B------:R-:W-:Y:S01]  /*100a0*/  FMUL.FTZ R60, R27, R43 ;  /* 0x0000002b1b3c7220 */ /* 0x000fe20000410000 */
[----:B------:R-:W-:Y:S01]  /*100b0*/  F2FP.F16.F32.PACK_AB R15, R15, R172 ;  /* 0x000000ac0f0f723e */ /* 0x000fe200000000ff */
[C---:B------:R-:W-:Y:S01]  /*100c0*/  FMUL.FTZ R47, R27.reuse, R47 ;  /* 0x0000002f1b2f7220 */ /* 0x040fe20000410000 */
[----:B--2---:R-:W-:Y:S01]  /*100d0*/  IADD3 R7, PT, PT, R70, R5, RZ ;  /* 0x0000000546077210 */ /* 0x004fe20007ffe0ff */
[C---:B------:R-:W-:Y:S01]  /*100e0*/  FMUL.FTZ R56, R27.reuse, R51 ;  /* 0x000000331b387220 */ /* 0x040fe20000410000 */
[----:B------:R-:W-:Y:S01]  /*100f0*/  IADD3 R10, PT, PT, R10, R0, RZ ;  /* 0x000000000a0a7210 */ /* 0x000fe20007ffe0ff */
[----:B------:R-:W1:Y:S01]  /*10100*/  @!UP3 LDCU.64 UR4, c[0x0][0x400] ;  /* 0x00008000ff04b7ac */ /* 0x000e620008000a00 */
[----:B------:R-:W-:Y:S01]  /*10110*/  F2FP.F16.F32.PACK_AB R14, R14, R150 ;  /* 0x000000960e0e723e */ /* 0x000fe200000000ff */
[----:B------:R2:W-:Y:S01]  /*10120*/  STS [R7], R9 ;  /* 0x0000000907007388 */ /* 0x0005e20000000800 */
        /* <DEDUP_REMOVED lines=10> */
[----:B------:R-:W-:Y:S01]  /*101d0*/  F2FP.F16.F32.PACK_AB R64, R64, R138 ;  /* 0x0000008a4040723e */ /* 0x000fe200000000ff */
[----:B------:R-:W-:Y:S01]  /*101e0*/  STS [R0+0x400], R14 ;  /* 0x0004000e00007388 */ /* 0x000fe20000000800 */
[----:B------:R-:W-:Y:S01]  /*101f0*/  IADD3 R6, PT, PT, R70, R10, RZ ;  /* 0x0000000a46067210 */ /* 0x000fe20007ffe0ff */
[----:B------:R-:W-:Y:S01]  /*10200*/  FMUL.FTZ R42, R27, R79 ;  /* 0x0000004f1b2a7220 */ /* 0x000fe20000410000 */
[----:B------:R-:W-:Y:S01]  /*10210*/  F2FP.F16.F32.PACK_AB R63, R141, R168 ;  /* 0x000000a88d3f723e */ /* 0x000fe200000000ff */
[----:B------:R-:W-:Y:S01]  /*10220*/  FMUL.FTZ R82, R27, R82 ;  /* 0x000000521b527220 */ /* 0x000fe20000410000 */
[----:B------:R-:W-:Y:S01]  /*10230*/  F2FP.F16.F32.PACK_AB R62, R39, R22 ;  /* 0x00000016273e723e */ /* 0x000fe200000000ff */
[C---:B------:R-:W-:Y:S01]  /*10240*/  FMUL.FTZ R40, R27.reuse, R83 ;  /* 0x000000531b287220 */ /* 0x040fe20000410000 */
[----:B------:R-:W-:Y:S01]  /*10250*/  F2FP.F16.F32.PACK_AB R61, R140, R164 ;  /* 0x000000a48c3d723e */ /* 0x000fe200000000ff */
[C---:B------:R-:W-:Y:S01]  /*10260*/  FMUL.FTZ R86, R27.reuse, R86 ;  /* 0x000000561b567220 */ /* 0x040fe20000410000 */
[----:B------:R-:W-:Y:S01]  /*10270*/  F2FP.F16.F32.PACK_AB R60, R60, R20 ;  /* 0x000000143c3c723e */ /* 0x000fe200000000ff */
[----:B------:R-:W-:Y:S01]  /*10280*/  FMUL.FTZ R38, R27, R87 ;  /* 0x000000571b267220 */ /* 0x000fe20000410000 */
[----:B------:R-:W-:Y:S01]  /*10290*/  F2FP.F16.F32.PACK_AB R59, R137, R161 ;  /* 0x000000a1893b723e */ /* 0x000fe200000000ff */
[C---:B------:R-:W-:Y:S01]  /*102a0*/  FMUL.FTZ R90, R27.reuse, R90 ;  /* 0x0000005a1b5a7220 */ /* 0x040fe20000410000 */
[----:B--2---:R-:W-:Y:S01]  /*102b0*/  IADD3 R9, PT, PT, R70, R0, RZ ;  /* 0x0000000046097210 */ /* 0x004fe20007ffe0ff */
[----:B------:R-:W-:Y:S01]  /*102c0*/  FMUL.FTZ R36, R27, R91 ;  /* 0x0000005b1b247220 */ /* 0x000fe20000410000 */
[----:B------:R-:W-:Y:S01]  /*102d0*/  F2FP.F16.F32.PACK_AB R58, R47, R18 ;  /* 0x000000122f3a723e */ /* 0x000fe200000000ff */
[C---:B------:R-:W-:Y:S01]  /*102e0*/  FMUL.FTZ R94, R27.reuse, R94 ;  /* 0x0000005e1b5e7220 */ /* 0x040fe20000410000 */
[----:B------:R-:W-:Y:S01]  /*102f0*/  F2FP.F16.F32.PACK_AB R57, R136, R160 ;  /* 0x000000a08839723e */ /* 0x000fe200000000ff */
        /* <DEDUP_REMOVED lines=25> */
[----:B------:R-:W-:Y:S01]  /*10490*/  FMUL.FTZ R28, R27, R107 ;  /* 0x0000006b1b1c7220 */ /* 0x000fe20000410000 */
        /* <DEDUP_REMOVED lines=28> */
[----:B-1----:R-:W-:Y:S01]  /*10660*/  @!UP3 UIMAD.WIDE.U32 UR14, UR7, UR4, URZ ;  /* 0x00000004070eb2a5 */ /* 0x002fe2000f8e00ff */
[----:B------:R-:W-:Y:S01]  /*10670*/  F2FP.F16.F32.PACK_AB R28, R28, R106 ;  /* 0x0000006a1c1c723e */ /* 0x000fe200000000ff */
[----:B------:R-:W-:Y:S01]  /*10680*/  STS [R0+0x2000], R55 ;  /* 0x0020003700007388 */ /* 0x000fe20000000800 */
[----:B------:R-:W-:Y:S01]  /*10690*/  F2FP.F16.F32.PACK_AB R26, R26, R108 ;  /* 0x0000006c1a1a723e */ /* 0x000fe200000000ff */
[----:B------:R-:W-:Y:S01]  /*106a0*/  @!UP3 UIMAD UR11, UR7, UR5, UR15 ;  /* 0x00000005070bb2a4 */ /* 0x000fe2000f8e020f */
[----:B------:R-:W-:Y:S01]  /*106b0*/  F2FP.F16.F32.PACK_AB R25, R25, R110 ;  /* 0x0000006e1919723e */ /* 0x000fe200000000ff */
[----:B------:R-:W-:Y:S01]  /*106c0*/  STS [R0+0x2400], R54 ;  /* 0x0024003600007388 */ /* 0x000fe20000000800 */
[----:B------:R-:W-:Y:S01]  /*106d0*/  F2FP.F16.F32.PACK_AB R24, R24, R112 ;  /* 0x000000701818723e */ /* 0x000fe200000000ff */
[----:B------:R-:W1:Y:S01]  /*106e0*/  @UP3 LDCU.64 UR4, c[0x0][0x408] ;  /* 0x00008100ff0437ac */ /* 0x000e620008000a00 */
        /* <DEDUP_REMOVED lines=11> */
[----:B------:R-:W-:Y:S04]  /*107a0*/  STS [R10+0x2400], R50 ;  /* 0x002400320a007388 */ /* 0x000fe80000000800 */
[----:B------:R-:W-:Y:S01]  /*107b0*/  STS [R6+0x2000], R49 ;  /* 0x0020003106007388 */ /* 0x000fe20000000800 */
[----:B-1----:R-:W-:-:S03]  /*107c0*/  @UP3 UIMAD.WIDE.U32 UR16, UR20, UR4, URZ ;  /* 0x00000004141032a5 */ /* 0x002fc6000f8e00ff */
[----:B------:R-:W-:Y:S01]  /*107d0*/  STS [R6+0x2400], R48 ;  /* 0x0024003006007388 */ /* 0x000fe20000000800 */
[----:B------:R-:W-:Y:S02]  /*107e0*/  @UP3 UIMAD UR11, UR20, UR5, UR17 ;  /* 0x00000005140b32a4 */ /* 0x000fe4000f8e0211 */
[----:B------:R-:W-:Y:S01]  /*107f0*/  @!UP2 UIMAD UR20, UR7, UR9, URZ ;  /* 0x000000090714a2a4 */ /* 0x000fe2000f8e02ff */
[----:B------:R-:W-:Y:S01]  /*10800*/  STS [R4+0x4000], R47 ;  /* 0x0040002f04007388 */ /* 0x000fe20000000800 */
[----:B------:R-:W1:Y:S03]  /*10810*/  @UP1 LDCU UR5, c[0x0][0x430] ;  /* 0x00008600ff0517ac */ /* 0x000e660008000800 */
[----:B------:R-:W-:Y:S01]  /*10820*/  STS [R4+0x4400], R46 ;  /* 0x0044002e04007388 */ /* 0x000fe20000000800 */
[----:B------:R-:W-:Y:S01]  /*10830*/  @UP1 UMOV UR4, 0x1 ;  /* 0x0000000100041882 */ /* 0x000fe20000000000 */
[----:B------:R-:W-:Y:S01]  /*10840*/  @UP3 UMOV UR14, UR16 ;  /* 0x00000010000e3c82 */ /* 0x000fe20008000000 */
[----:B------:R-:W-:Y:S01]  /*10850*/  USHF.R.S32.HI UR8, URZ, 0x1f, UR20 ;  /* 0x0000001fff087899 */ /* 0x000fe20008011414 */
        /* <DEDUP_REMOVED lines=16> */
[----:B--2---:R-:W-:-:S03]  /*10960*/  SHF.L.U32 R36, R177, 0x3, RZ ;  /* 0x00000003b1247819 */ /* 0x004fc600000006ff */
[----:B------:R-:W-:Y:S01]  /*10970*/  STS [R8+0x6000], R29 ;  /* 0x0060001d08007388 */ /* 0x000fe20000000800 */
[----:B------:R-:W-:-:S03]  /*10980*/  LOP3.LUT R12, R36, 0x1f8, RZ, 0xc0, !PT ;  /* 0x000001f8240c7812 */ /* 0x000fc600078ec0ff */
[----:B------:R-:W-:Y:S01]  /*10990*/  STS [R8+0x6400], R28 ;  /* 0x0064001c08007388 */ /* 0x000fe20000000800 */
[----:B------:R-:W-:-:S03]  /*109a0*/  LOP3.LUT R12, R12, 0x38, R177, 0x78, !PT ;  /* 0x000000380c0c7812 */ /* 0x000fc600078e78b1 */
[----:B------:R-:W-:Y:S01]  /*109b0*/  STS [R5+0x6000], R26 ;  /* 0x0060001a05007388 */ /* 0x000fe20000000800 */
[----:B------:R-:W-:-:S03]  /*109c0*/  LOP3.LUT R12, R12, 0x1e00, R36, 0xf8, !PT ;  /* 0x00001e000c0c7812 */ /* 0x000fc600078ef824 */
[----:B------:R-:W-:Y:S04]  /*109d0*/  STS [R5+0x6400], R25 ;  /* 0x0064001905007388 */ /* 0x000fe80000000800 */
[----:B------:R-:W-:Y:S04]  /*109e0*/  STS [R7+0x6000], R24 ;  /* 0x0060001807007388 */ /* 0x000fe80000000800 */
[----:B------:R-:W-:Y:S01]  /*109f0*/  STS [R7+0x6400], R23 ;  /* 0x0064001707007388 */ /* 0x000fe20000000800 */
[----:B---3--:R-:W-:-:S03]  /*10a00*/  F2FP.F16.F32.PACK_AB R4, R129, R128 ;  /* 0x000000808104723e */ /* 0x008fc600000000ff */
[----:B------:R-:W-:Y:S04]  /*10a10*/  STS [R0+0x6000], R22 ;  /* 0x0060001600007388 */ /* 0x000fe80000000800 */
[----:B------:R2:W-:Y:S04]  /*10a20*/  STS [R0+0x6400], R21 ;  /* 0x0064001500007388 */ /* 0x0005e80000000800 */
[----:B------:R3:W-:Y:S04]  /*10a30*/  STS [R9+0x6000], R20 ;  /* 0x0060001409007388 */ /* 0x0007e80000000800 */
[----:B------:R3:W-:Y:S04]  /*10a40*/  STS [R9+0x6400], R19 ;  /* 0x0064001309007388 */ /* 0x0007e80000000800 */
[----:B------:R3:W-:Y:S04]  /*10a50*/  STS [R10+0x6000], R18 ;  /* 0x006000120a007388 */ /* 0x0007e80000000800 */
[----:B------:R3:W-:Y:S01]  /*10a60*/  STS [R10+0x6400], R17 ;  /* 0x006400110a007388 */ /* 0x0007e20000000800 */
[----:B--2---:R-:W-:-:S05]  /*10a70*/  FMUL.FTZ R0, R27, R131 ;  /* 0x000000831b007220 */ /* 0x004fca0000410000 */
[----:B------:R-:W-:Y:S01]  /*10a80*/  F2FP.F16.F32.PACK_AB R0, R0, R130 ;  /* 0x000000820000723e */ /* 0x000fe200000000ff */
[----:B-1----:R-:W-:Y:S06]  /*10a90*/  BRA.U UP1, `(.L_x_1052) ;  /* 0x0000000101207547 */ /* 0x002fec000b800000 */
        /* <DEDUP_REMOVED lines=8> */
.L_x_1052:
[----:B------:R1:W-:Y:S01]  /*10b20*/  STS [R6+0x6000], R4 ;  /* 0x0060000406007388 */ /* 0x0003e20000000800 */
[----:B------:R-:W-:Y:S01]  /*10b30*/  LEA R12, R12, UR6, 0x1 ;  /* 0x000000060c0c7c11 */ /* 0x000fe2000f8e08ff */
[----:B------:R-:W2:Y:S01]  /*10b40*/  S2UR UR6, SR_CTAID.X ;  /* 0x00000000000679c3 */ /* 0x000ea20000002500 */
[----:B------:R-:W-:Y:S01]  /*10b50*/  UIMAD UR12, UR13, UR12, URZ ;  /* 0x0000000c0d0c72a4 */ /* 0x000fe2000f8e02ff */
[----:B------:R4:W-:Y:S01]  /*10b60*/  STS [R6+0x6400], R0 ;  /* 0x0064000006007388 */ /* 0x0009e20000000800 */
[----:B------:R-:W-:Y:S01]  /*10b70*/  LOP3.LUT P0, RZ, R177, 0x3, RZ, 0xc0, !PT ;  /* 0x00000003b1ff7812 */ /* 0x000fe2000780c0ff */
[----:B------:R-:W-:Y:S01]  /*10b80*/  USEL UR20, UR20, URZ, UP0 ;  /* 0x000000ff14147287 */ /* 0x000fe20008000000 */
[----:B------:R-:W-:Y:S03]  /*10b90*/  BSSY.RECONVERGENT B0, `(.L_x_1053) ;  /* 0x000002d000007945 */ /* 0x000fe60003800200 */
[----:B------:R-:W-:Y:S01]  /*10ba0*/  BAR.SYNC.DEFER_BLOCKING 0x0 ;  /* 0x0000000000007b1d */ /* 0x000fe20000010000 */
[----:B------:R-:W-:Y:S01]  /*10bb0*/  @!UP0 UIMAD UR12, UR7, UR4, UR12 ;  /* 0x00000004070c82a4 */ /* 0x000fe2000f8e020c */
[----:B------:R-:W-:Y:S01]  /*10bc0*/  MOV R13, 0x7f800000 ;  /* 0x7f800000000d7802 */ /* 0x000fe20000000f00 */
[----:B------:R-:W-:Y:S01]  /*10bd0*/  USEL UR8, UR8, URZ, UP0 ;  /* 0x000000ff08087287 */ /* 0x000fe20008000000 */
[----:B------:R-:W-:Y:S01]  /*10be0*/  MOV R7, 0x7f800000 ;  /* 0x7f80000000077802 */ /* 0x000fe20000000f00 */
[----:B------:R-:W-:-:S03]  /*10bf0*/  USHF.L.U32 UR21, UR21, 0x6, URZ ;  /* 0x0000000615157899 */ /* 0x000fc600080006ff */
[----:B------:R-:W5:Y:S01]  /*10c00*/  @P3 LDC R5, c[0x0][0x458] ;  /* 0x00011600ff053b82 */ /* 0x000f620000000800 */
[----:B------:R-:W-:Y:S01]  /*10c10*/  USHF.R.S32.HI UR7, URZ, 0x1f, UR12 ;  /* 0x0000001fff077899 */ /* 0x000fe2000801140c */
[----:B------:R-:W3:Y:S01]  /*10c20*/  S2R R14, SR_CTAID.X ;  /* 0x00000000000e7919 */ /* 0x000ee20000002500 */
[----:B------:R-:W-:Y:S01]  /*10c30*/  UIADD3 UR21, UPT, UPT, -UR21, UR23, URZ ;  /* 0x0000001715157290 */ /* 0x000fe2000fffe1ff */
[----:B-1----:R-:W1:Y:S01]  /*10c40*/  @P4 MUFU.LG2 R4, R239 ;  /* 0x000000ef00044308 */ /* 0x002e620000000c00 */
[----:B--2---:R-:W-:-:S03]  /*10c50*/  UIMAD UR9, UR6, UR5, URZ ;  /* 0x00000005060972a4 */ /* 0x004fc6000f8e02ff */
[----:B----4-:R-:W2:Y:S01]  /*10c60*/  @P4 LDC R6, c[0x0][0x458] ;  /* 0x00011600ff064b82 */ /* 0x010ea20000000800 */
[----:B------:R-:W-:Y:S01]  /*10c70*/  USHF.L.U32 UR9, UR9, 0x6, URZ ;  /* 0x0000000609097899 */ /* 0x000fe200080006ff */
[----:B------:R4:W2:Y:S02]  /*10c80*/  LDS.128 R32, [R12+0x1800] ;  /* 0x001800000c207984 */ /* 0x0008a40000000c00 */
[----:B------:R-:W3:Y:S01]  /*10c90*/  @P3 MUFU.LG2 R0, R132 ;  /* 0x0000008400003308 */ /* 0x000ee20000000c00 */
[----:B------:R-:W-:Y:S02]  /*10ca0*/  USHF.R.S32.HI UR4, URZ, 0x1f, UR9 ;  /* 0x0000001fff047899 */ /* 0x000fe40008011409 */
[----:B------:R-:W-:-:S04]  /*10cb0*/  UIADD3 UR20, UP1, UP0, UR9, UR20, UR12 ;  /* 0x0000001409147290 */ /* 0x000fc8000f83e00c */
[----:B------:R-:W-:Y:S01]  /*10cc0*/  UIADD3.X UR4, UPT, UPT, UR4, UR8, UR7, UP1, UP0 ;  /* 0x0000000804047290 */ /* 0x000fe20008fe0407 */
[----:B-1----:R-:W-:Y:S01]  /*10cd0*/  @P4 FMUL.FTZ R4, R4, 0.69314718246459960938 ;  /* 0x3f31721804044820 */ /* 0x002fe20000410000 */
[----:B---3--:R-:W-:-:S03]  /*10ce0*/  @P3 FMUL.FTZ R0, R0, 0.69314718246459960938 ;  /* 0x3f31721800003820 */ /* 0x008fc60000410000 */
[----:B--2---:R-:W-:Y:S01]  /*10cf0*/  @P4 FFMA.FTZ R13, R3, R6, R4 ;  /* 0x00000006030d4223 */ /* 0x004fe20000010004 */
[----:B-----5:R-:W-:Y:S01]  /*10d00*/  @P3 FFMA.FTZ R7, R2, R5, R0 ;  /* 0x0000000502073223 */ /* 0x020fe20000010000 */
[----:B----4-:R-:W-:Y:S06]  /*10d10*/  @P0 BRA `(.L_x_1054) ;  /* 0x0000000000500947 */ /* 0x010fec0003800000 */
        /* <DEDUP_REMOVED lines=9> */
[----:B------:R-:W-:Y:S01]  /*10db0*/  @!P3 IADD3 R3, P1, PT, R0, UR20, RZ ;  /* 0x000000140003bc10 */ /* 0x000fe2000ff3e0ff */
[----:B------:R-:W2:Y:S03]  /*10dc0*/  @!P2 LDC.64 R10, c[0x0][0x420] ;  /* 0x00010800ff0aab82 */ /* 0x000ea60000000a00 */
        /* <DEDUP_REMOVED lines=9> */
.L_x_1054:
[----:B------:R-:W-:Y:S05]  /*10e60*/  BSYNC.RECONVERGENT B0 ;  /* 0x0000000000007941 */ /* 0x000fea0003800200 */
.L_x_1053:
[----:B------:R2:W5:Y:S01]  /*10e70*/  LDL R37, [R1+0x80] ;  /* 0x0000800001257983 */ /* 0x0005620000100800 */
[----:B------:R-:W3:Y:S03]  /*10e80*/  LDCU.64 UR4, c[0x0][0x410] ;  /* 0x00008200ff0477ac */ /* 0x000ee60008000a00 */
[----:B------:R2:W5:Y:S04]  /*10e90*/  LDL R38, [R1+0x78] ;  /* 0x0000780001267983 */ /* 0x0005680000100800 */
[----:B------:R2:W5:Y:S01]  /*10ea0*/  LDL R39, [R1+0x7c] ;  /* 0x00007c0001277983 */ /* 0x0005620000100800 */
[----:B-1----:R-:W-:Y:S01]  /*10eb0*/  SHF.R.U32.HI R2, RZ, 0x3, R177 ;  /* 0x00000003ff027819 */ /* 0x002fe200000116b1 */
[----:B------:R-:W-:Y:S01]  /*10ec0*/  IMAD.MOV.U32 R3, RZ, RZ, RZ ;  /* 0x000000ffff037224 */ /* 0x000fe200078e00ff */
[----:B------:R-:W-:Y:S01]  /*10ed0*/  LOP3.LUT R36, R36, 0x38, RZ, 0xc0, !PT ;  /* 0x0000003824247812 */ /* 0x000fe200078ec0ff */
[----:B------:R2:W1:Y:S01]  /*10ee0*/  LDS.128 R28, [R12] ;  /* 0x000000000c1c7984 */ /* 0x0004620000000c00 */
[----:B------:R-:W-:Y:S01]  /*10ef0*/  ISETP.GE.AND P3, PT, R2, UR21, PT ;  /* 0x0000001502007c0c */ /* 0x000fe2000bf66270 */
[----:B------:R-:W-:Y:S01]  /*10f00*/  IMAD.WIDE.U32 R6, R14, 0x40, R2 ;  /* 0x000000400e067825 */ /* 0x000fe200078e0002 */
[----:B------:R-:W-:Y:S01]  /*10f10*/  IADD3 R4, P0, PT, R36, UR14, RZ ;  /* 0x0000000e24047c10 */ /* 0x000fe2000ff1e0ff */
[----:B------:R2:W4:Y:S01]  /*10f20*/  LDS.128 R24, [R12+0x2000] ;  /* 0x002000000c187984 */ /* 0x0005220000000c00 */
[C---:B------:R-:W-:Y:S01]  /*10f30*/  IADD3 R3, PT, PT, R2.reuse, 0x20, RZ ;  /* 0x0000002002037810 */ /* 0x040fe20007ffe0ff */
[C---:B------:R-:W-:Y:S01]  /*10f40*/  VIADD R8, R2.reuse, 0x10 ;  /* 0x0000001002087836 */ /* 0x040fe20000000000 */
[----:B------:R-:W-:Y:S01]  /*10f50*/  IADD3.X R5, PT, PT, RZ, UR11, RZ, P0, !PT ;  /* 0x0000000bff057c10 */ /* 0x000fe200087fe4ff */
[----:B------:R2:W1:Y:S01]  /*10f60*/  LDS.128 R20, [R12+0x4000] ;  /* 0x004000000c147984 */ /* 0x0004620000000c00 */
[----:B---3--:R-:W-:Y:S01]  /*10f70*/  IMAD.U32 R0, RZ, RZ, UR4 ;  /* 0x00000004ff007e24 */ /* 0x008fe2000f8e00ff */
[----:B------:R-:W-:Y:S01]  /*10f80*/  BSSY.RECONVERGENT B0, `(.L_x_1055) ;  /* 0x000001c000007945 */ /* 0x000fe20003800200 */
[----:B------:R-:W-:Y:S01]  /*10f90*/  VIADD R2, R2, 0x30 ;  /* 0x0000003002027836 */ /* 0x000fe20000000000 */
[----:B------:R2:W3:Y:S01]  /*10fa0*/  LDS.128 R16, [R12+0x6000] ;  /* 0x006000000c107984 */ /* 0x0004e20000000c00 */
[----:B------:R-:W-:Y:S01]  /*10fb0*/  IMAD.WIDE.U32 R10, R0, UR13, R4 ;  /* 0x0000000d000a7c25 */ /* 0x000fe2000f8e0004 */
[----:B------:R-:W-:-:S02]  /*10fc0*/  MOV R0, UR5 ;  /* 0x0000000500007c02 */ /* 0x000fc40008000f00 */
[----:B------:R-:W-:Y:S02]  /*10fd0*/  ISETP.GE.AND P2, PT, R8, UR21, PT ;  /* 0x0000001508007c0c */ /* 0x000fe4000bf46270 */
[----:B------:R-:W-:Y:S01]  /*10fe0*/  ISETP.GE.AND P1, PT, R3, UR21, PT ;  /* 0x0000001503007c0c */ /* 0x000fe2000bf26270 */
[----:B------:R-:W-:Y:S01]  /*10ff0*/  IMAD R9, R0, UR13, R11 ;  /* 0x0000000d00097c24 */ /* 0x000fe2000f8e020b */
[----:B------:R-:W-:Y:S01]  /*11000*/  ISETP.GE.AND P0, PT, R2, UR21, PT ;  /* 0x0000001502007c0c */ /* 0x000fe2000bf06270 */
[----:B------:R-:W-:-:S12]  /*11010*/  @P3 BRA `(.L_x_1056) ;  /* 0x0000000000483947 */ /* 0x000fd80003800000 */
[----:B------:R-:W2:Y:S01]  /*11020*/  LDCU.64 UR6, c[0x0][0x408] ;  /* 0x00008100ff0677ac */ /* 0x000ea20008000a00 */
[----:B------:R-:W-:Y:S01]  /*11030*/  IMAD.MOV.U32 R8, RZ, RZ, R10 ;  /* 0x000000ffff087224 */ /* 0x000fe200078e000a */
[----:B------:R-:W4:Y:S01]  /*11040*/  LDCU.64 UR4, c[0x0][0x3f0] ;  /* 0x00007e00ff0477ac */ /* 0x000f220008000a00 */
[----:B------:R-:W1:Y:S01]  /*11050*/  LDCU UR8, c[0x0][0x440] ;  /* 0x00008800ff0877ac */ /* 0x000e620008000800 */
[----:B--2---:R-:W-:Y:S02]  /*11060*/  IMAD R0, R7, UR6, RZ ;  /* 0x0000000607007c24 */ /* 0x004fe4000f8e02ff */
[----:B------:R-:W-:-:S04]  /*11070*/  IMAD.WIDE.U32 R4, R6, UR6, R8 ;  /* 0x0000000606047c25 */ /* 0x000fc8000f8e0008 */
[----:B------:R-:W-:Y:S01]  /*11080*/  IMAD R0, R6, UR7, R0 ;  /* 0x0000000706007c24 */ /* 0x000fe2000f8e0200 */
[----:B----4-:R-:W-:Y:S02]  /*11090*/  LEA R2, P3, R4, UR4, 0x1 ;  /* 0x0000000404027c11 */ /* 0x010fe4000f8608ff */
[----:B-1----:R-:W-:Y:S01]  /*110a0*/  ISETP.GE.AND P6, PT, R36, UR8, PT ;  /* 0x0000000824007c0c */ /* 0x002fe2000bfc6270 */
[----:B------:R-:W-:Y:S01]  /*110b0*/  IMAD.IADD R0, R0, 0x1, R5 ;  /* 0x0000000100007824 */ /* 0x000fe200078e0205 */
[----:B-----5:R-:W-:Y:S02]  /*110c0*/  ISETP.GE.AND P5, PT, R39, UR8, PT ;  /* 0x0000000827007c0c */ /* 0x020fe4000bfa6270 */
[----:B------:R-:W-:Y:S02]  /*110d0*/  ISETP.GE.AND P4, PT, R38, UR8, PT ;  /* 0x0000000826007c0c */ /* 0x000fe4000bf86270 */
[----:B------:R-:W-:Y:S02]  /*110e0*/  LEA.HI.X R3, R4, UR5, R0, 0x1, P3 ;  /* 0x0000000504037c11 */ /* 0x000fe400098f0c00 */
[----:B------:R-:W-:-:S05]  /*110f0*/  ISETP.GE.AND P3, PT, R37, UR8, PT ;  /* 0x0000000825007c0c */ /* 0x000fca000bf66270 */
[----:B------:R1:W-:Y:S04]  /*11100*/  @!P6 STG.E.128 desc[UR24][R2.64], R28 ;  /* 0x0000001c0200e986 */ /* 0x0003e8000c101d18 */
[----:B------:R1:W-:Y:S04]  /*11110*/  @!P5 STG.E.128 desc[UR24][R2.64+0x80], R24 ;  /* 0x000080180200d986 */ /* 0x0003e8000c101d18 */
[----:B------:R1:W-:Y:S04]  /*11120*/  @!P4 STG.E.128 desc[UR24][R2.64+0x100], R20 ;  /* 0x000100140200c986 */ /* 0x0003e8000c101d18 */
[----:B---3--:R1:W-:Y:S02]  /*11130*/  @!P3 STG.E.128 desc[UR24][R2.64+0x180], R16 ;  /* 0x000180100200b986 */ /* 0x0083e4000c101d18 */
.L_x_1056:
[----:B------:R-:W-:Y:S05]  /*11140*/  BSYNC.RECONVERGENT B0 ;  /* 0x0000000000007941 */ /* 0x000fea0003800200 */
.L_x_1055:
        /* <DEDUP_REMOVED lines=9> */
[----:B------:R-:W4:Y:S03]  /*111e0*/  LDCU UR8, c[0x0][0x440] ;  /* 0x00008800ff0877ac */ /* 0x000f260008000800 */
[----:B------:R-:W-:Y:S01]  /*111f0*/  IMAD.X R2, RZ, RZ, R7, P2 ;  /* 0x000000ffff027224 */ /* 0x000fe200010e0607 */
[----:B------:R-:W1:Y:S03]  /*11200*/  LDCU.64 UR4, c[0x0][0x3f0] ;  /* 0x00007e00ff0477ac */ /* 0x000e660008000a00 */
[----:B--2---:R-:W-:-:S02]  /*11210*/  IMAD R13, R2, UR6, RZ ;  /* 0x00000006020d7c24 */ /* 0x004fc4000f8e02ff */
[----:B------:R-:W-:Y:S01]  /*11220*/  IMAD.MOV.U32 R2, RZ, RZ, R10 ;  /* 0x000000ffff027224 */ /* 0x000fe200078e000a */
[----:B----4-:R-:W-:-:S03]  /*11230*/  ISETP.GE.AND P5, PT, R36, UR8, PT ;  /* 0x0000000824007c0c */ /* 0x010fc6000bfa6270 */
[----:B------:R-:W-:Y:S01]  /*11240*/  IMAD.WIDE.U32 R4, R0, UR6, R2 ;  /* 0x0000000600047c25 */ /* 0x000fe2000f8e0002 */
[----:B-----5:R-:W-:Y:S02]  /*11250*/  ISETP.GE.AND P4, PT, R39, UR8, PT ;  /* 0x0000000827007c0c */ /* 0x020fe4000bf86270 */
[----:B------:R-:W-:Y:S01]  /*11260*/  ISETP.GE.AND P3, PT, R38, UR8, PT ;  /* 0x0000000826007c0c */ /* 0x000fe2000bf66270 */
[----:B------:R-:W-:Y:S01]  /*11270*/  IMAD R0, R0, UR7, R13 ;  /* 0x0000000700007c24 */ /* 0x000fe2000f8e020d */
[----:B------:R-:W-:Y:S02]  /*11280*/  ISETP.GE.AND P2, PT, R37, UR8, PT ;  /* 0x0000000825007c0c */ /* 0x000fe4000bf46270 */
[----:B-1----:R-:W-:Y:S01]  /*11290*/  LEA R2, P6, R4, UR4, 0x1 ;  /* 0x0000000404027c11 */ /* 0x002fe2000f8c08ff */
[----:B------:R-:W-:-:S05]  /*112a0*/  IMAD.IADD R0, R0, 0x1, R5 ;  /* 0x0000000100007824 */ /* 0x000fca00078e0205 */
[----:B------:R-:W-:-:S05]  /*112b0*/  LEA.HI.X R3, R4, UR5, R0, 0x1, P6 ;  /* 0x0000000504037c11 */ /* 0x000fca000b0f0c00 */
[----:B------:R1:W-:Y:S04]  /*112c0*/  @!P5 STG.E.128 desc[UR24][R2.64], R28 ;  /* 0x0000001c0200d986 */ /* 0x0003e8000c101d18 */
[----:B------:R1:W-:Y:S04]  /*112d0*/  @!P4 STG.E.128 desc[UR24][R2.64+0x80], R24 ;  /* 0x000080180200c986 */ /* 0x0003e8000c101d18 */
[----:B------:R1:W-:Y:S04]  /*112e0*/  @!P3 STG.E.128 desc[UR24][R2.64+0x100], R20 ;  /* 0x000100140200b986 */ /* 0x0003e8000c101d18 */
[----:B---3--:R1:W-:Y:S02]  /*112f0*/  @!P2 STG.E.128 desc[UR24][R2.64+0x180], R16 ;  /* 0x000180100200a986 */ /* 0x0083e4000c101d18 */
.L_x_1058:
[----:B------:R-:W-:Y:S05]  /*11300*/  BSYNC.RECONVERGENT B0 ;  /* 0x0000000000007941 */ /* 0x000fea0003800200 */
.L_x_1057:
        /* <DEDUP_REMOVED lines=9> */
[----:B------:R-:W4:Y:S03]  /*113a0*/  LDCU UR8, c[0x0][0x440] ;  /* 0x00008800ff0877ac */ /* 0x000f260008000800 */
[----:B------:R-:W-:Y:S01]  /*113b0*/  IMAD.X R2, RZ, RZ, R7, P1 ;  /* 0x000000ffff027224 */ /* 0x000fe200008e0607 */
[----:B------:R-:W3:Y:S03]  /*113c0*/  LDCU.64 UR4, c[0x0][0x3f0] ;  /* 0x00007e00ff0477ac */ /* 0x000ee60008000a00 */
        /* <DEDUP_REMOVED lines=8> */
[----:B---3--:R-:W-:Y:S01]  /*11450*/  LEA R2, P5, R4, UR4, 0x1 ;  /* 0x0000000404027c11 */ /* 0x008fe2000f8a08ff */
[----:B------:R-:W-:-:S05]  /*11460*/  IMAD.IADD R0, R0, 0x1, R5 ;  /* 0x0000000100007824 */ /* 0x000fca00078e0205 */
[----:B------:R-:W-:-:S05]  /*11470*/  LEA.HI.X R3, R4, UR5, R0, 0x1, P5 ;  /* 0x0000000504037c11 */ /* 0x000fca000a8f0c00 */
[----:B-1----:R1:W-:Y:S04]  /*11480*/  @!P4 STG.E.128 desc[UR24][R2.64], R28 ;  /* 0x0000001c0200c986 */ /* 0x0023e8000c101d18 */
[----:B------:R1:W-:Y:S04]  /*11490*/  @!P3 STG.E.128 desc[UR24][R2.64+0x80], R24 ;  /* 0x000080180200b986 */ /* 0x0003e8000c101d18 */
[----:B------:R1:W-:Y:S04]  /*114a0*/  @!P2 STG.E.128 desc[UR24][R2.64+0x100], R20 ;  /* 0x000100140200a986 */ /* 0x0003e8000c101d18 */
[----:B------:R1:W-:Y:S02]  /*114b0*/  @!P1 STG.E.128 desc[UR24][R2.64+0x180], R16 ;  /* 0x0001801002009986 */ /* 0x0003e4000c101d18 */
.L_x_1060:
[----:B------:R-:W-:Y:S05]  /*114c0*/  BSYNC.RECONVERGENT B0 ;  /* 0x0000000000007941 */ /* 0x000fea0003800200 */
.L_x_1059:
[----:B-1----:R1:W1:Y:S04]  /*114d0*/  LDS.128 R20, [R12+0x3800] ;  /* 0x003800000c147984 */ /* 0x0022680000000c00 */
[----:B------:R1:W1:Y:S01]  /*114e0*/  LDS.128 R16, [R12+0x5800] ;  /* 0x005800000c107984 */ /* 0x0002620000000c00 */
[----:B------:R-:W-:Y:S05]  /*114f0*/  @P0 EXIT ;  /* 0x000000000000094d */ /* 0x000fea0003800000 */
[----:B------:R-:W1:Y:S01]  /*11500*/  LDCU.64 UR6, c[0x0][0x408] ;  /* 0x00008100ff0677ac */ /* 0x000e620008000a00 */
[----:B------:R-:W-:Y:S01]  /*11510*/  IADD3 R0, P0, PT, R6, 0x30, RZ ;  /* 0x0000003006007810 */ /* 0x000fe20007f1e0ff */
[----:B-1234-:R-:W1:Y:S01]  /*11520*/  LDS.128 R12, [R12+0x7800] ;  /* 0x007800000c0c7984 */ /* 0x01ee620000000c00 */
[----:B------:R-:W-:Y:S01]  /*11530*/  IMAD.MOV.U32 R3, RZ, RZ, R9 ;  /* 0x000000ffff037224 */ /* 0x000fe200078e0009 */
[----:B------:R-:W2:Y:S02]  /*11540*/  LDCU.64 UR4, c[0x0][0x3f0] ;  /* 0x00007e00ff0477ac */ /* 0x000ea40008000a00 */
[----:B------:R-:W-:Y:S01]  /*11550*/  IMAD.X R2, RZ, RZ, R7, P0 ;  /* 0x000000ffff027224 */ /* 0x000fe200000e0607 */
[----:B------:R-:W3:Y:S03]  /*11560*/  LDCU UR8, c[0x0][0x440] ;  /* 0x00008800ff0877ac */ /* 0x000ee60008000800 */
[----:B------:R-:W-:-:S02]  /*11570*/  IMAD R6, R2, UR6, RZ ;  /* 0x0000000602067c24 */ /* 0x000fc4000f8e02ff */
[----:B------:R-:W-:-:S04]  /*11580*/  IMAD.MOV.U32 R2, RZ, RZ, R10 ;  /* 0x000000ffff027224 */ /* 0x000fc800078e000a */
[----:B------:R-:W-:Y:S01]  /*11590*/  IMAD.WIDE.U32 R4, R0, UR6, R2 ;  /* 0x0000000600047c25 */ /* 0x000fe2000f8e0002 */
[----:B---3--:R-:W-:-:S03]  /*115a0*/  ISETP.GE.AND P3, PT, R36, UR8, PT ;  /* 0x0000000824007c0c */ /* 0x008fc6000bf66270 */
[----:B------:R-:W-:Y:S01]  /*115b0*/  IMAD R0, R0, UR7, R6 ;  /* 0x0000000700007c24 */ /* 0x000fe2000f8e0206 */
[----:B--2---:R-:W-:Y:S02]  /*115c0*/  LEA R2, P0, R4, UR4, 0x1 ;  /* 0x0000000404027c11 */ /* 0x004fe4000f8008ff */
[----:B-----5:R-:W-:Y:S01]  /*115d0*/  ISETP.GE.AND P2, PT, R39, UR8, PT ;  /* 0x0000000827007c0c */ /* 0x020fe2000bf46270 */
[----:B------:R-:W-:Y:S01]  /*115e0*/  IMAD.IADD R0, R0, 0x1, R5 ;  /* 0x0000000100007824 */ /* 0x000fe200078e0205 */
[----:B------:R-:W-:-:S04]  /*115f0*/  ISETP.GE.AND P1, PT, R38, UR8, PT ;  /* 0x0000000826007c0c */ /* 0x000fc8000bf26270 */
[----:B------:R-:W-:Y:S02]  /*11600*/  LEA.HI.X R3, R4, UR5, R0, 0x1, P0 ;  /* 0x0000000504037c11 */ /* 0x000fe400080f0c00 */
[----:B------:R-:W-:-:S03]  /*11610*/  ISETP.GE.AND P0, PT, R37, UR8, PT ;  /* 0x0000000825007c0c */ /* 0x000fc6000bf06270 */
[----:B------:R2:W-:Y:S04]  /*11620*/  @!P3 STG.E.128 desc[UR24][R2.64], R32 ;  /* 0x000000200200b986 */ /* 0x0005e8000c101d18 */
[----:B------:R2:W-:Y:S04]  /*11630*/  @!P2 STG.E.128 desc[UR24][R2.64+0x80], R20 ;  /* 0x000080140200a986 */ /* 0x0005e8000c101d18 */
[----:B------:R2:W-:Y:S02]  /*11640*/  @!P1 STG.E.128 desc[UR24][R2.64+0x100], R16 ;  /* 0x0001001002009986 */ /* 0x0005e4000c101d18 */
[----:B-1----:R-:W-:Y:S05]  /*11650*/  @P0 EXIT ;  /* 0x000000000000094d */ /* 0x002fea0003800000 */
[----:B------:R-:W-:Y:S01]  /*11660*/  STG.E.128 desc[UR24][R2.64+0x180], R12 ;  /* 0x0001800c02007986 */ /* 0x000fe2000c101d18 */
[----:B------:R-:W-:Y:S05]  /*11670*/  EXIT ;  /* 0x000000000000794d */ /* 0x000fea0003800000 */
.L_x_1061:
        /* <DEDUP_REMOVED lines=16> */
.L_x_2352:


//--------------------- .text._ZN5flash16flash_fwd_kernelI23Flash_fwd_kernel_traitsILi256ELi64ELi64ELi4ELb0ELb0EN7cutlass6half_tE19Flash_kernel_traitsILi256ELi64ELi64ELi4ES3_EELb0ELb0ELb0ELb1ELb0ELb0ELb1ELb0EEEvNS_16Flash_fwd_paramsE --------------------------
	.section	.text._ZN5flash16flash_fwd_kernelI23Flash_fwd_kernel_traitsILi256ELi64ELi64ELi4ELb0ELb0EN7cutlass6half_tE19Flash_kernel_traitsILi256ELi64ELi64ELi4ES3_EELb0ELb0ELb0ELb1ELb0ELb0ELb1ELb0EEEvNS_16Flash_fwd_paramsE,"ax",@progbits
	.align	128
        .global         _ZN5flash16flash_fwd_kernelI23Flash_fwd_kernel_traitsILi256ELi64ELi64ELi4ELb0ELb0EN7cutlass6half_tE19Flash_kernel_traitsILi256ELi64ELi64ELi4ES3_EELb0ELb0ELb0ELb1ELb0ELb0ELb1ELb0EEEvNS_16Flash_fwd_paramsE
        .type           _ZN5flash16flash_fwd_kernelI23Flash_fwd_kernel_traitsILi256ELi64ELi64ELi4ELb0ELb0EN7cutlass6half_tE19Flash_kernel_traitsILi256ELi64ELi64ELi4ES3_EELb0ELb0ELb0ELb1ELb0ELb0ELb1ELb0EEEvNS_16Flash_fwd_paramsE,@function
        .size           _ZN5flash16flash_fwd_kernelI23Flash_fwd_kernel_traitsILi256ELi64ELi64ELi4ELb0ELb0EN7cutlass6half_tE19Flash_kernel_traitsILi256ELi64ELi64ELi4ES3_EELb0ELb0ELb0ELb1ELb0ELb0ELb1ELb0EEEvNS_16Flash_fwd_paramsE,(.L_x_2353 - _ZN5flash16flash_fwd_kernelI23Flash_fwd_kernel_traitsILi256ELi64ELi64ELi4ELb0ELb0EN7cutlass6half_tE19Flash_kernel_traitsILi256ELi64ELi64ELi4ES3_EELb0ELb0ELb0ELb1ELb0ELb0ELb1ELb0EEEvNS_16Flash_fwd_paramsE)
        .other          _ZN5flash16flash_fwd_kernelI23Flash_fwd_kernel_traitsILi256ELi64ELi64ELi4ELb0ELb0EN7cutlass6half_tE19Flash_kernel_traitsILi256ELi64ELi64ELi4ES3_EELb0ELb0ELb0ELb1ELb0ELb0ELb1ELb0EEEvNS_16Flash_fwd_paramsE,@"STO_CUDA_ENTRY STV_DEFAULT"
_ZN5flash16flash_fwd_kernelI23Flash_fwd_kernel_traitsILi256ELi64ELi64ELi4ELb0ELb0EN7cutlass6half_tE19Flash_kernel_traitsILi256ELi64ELi64ELi4ES3_EELb0ELb0ELb0ELb1ELb0ELb0ELb1ELb0EEEvNS_16Flash_fwd_paramsE:
.text._ZN5flash16flash_fwd_kernelI23Flash_fwd_kernel_traitsILi256ELi64ELi64ELi4ELb0ELb0EN7cutlass6half_tE19Flash_kernel_traitsILi256ELi64ELi64ELi4ES3_EELb0ELb0ELb0ELb1ELb0ELb0ELb1ELb0EEEvNS_16Flash_fwd_paramsE:
        /* <DEDUP_REMOVED lines=78> */
.L_x_1062:
        /* <DEDUP_REMOVED lines=30> */
.L_x_1064:
        /* <DEDUP_REMOVED lines=8> */
[----:B------:R-:W-:Y:S01]  /*0740*/  BSSY.RECONVERGENT B0, `(.L_x_1065) ;  /* 0x0000032000007945 */ /* 0x000fe20003800200 */
[----:B------:R-:W-:Y:S01]  /*0750*/  IADD3 R6, PT, PT, R16, 0x10, RZ ;  /* 0x0000001010067810 */ /* 0x000fe20007ffe0ff */
[----:B---3--:R-:W-:Y:S01]  /*0760*/  UIMAD UR10, UR26, UR10, URZ ;  /* 0x0000000a1a0a72a4 */ /* 0x008fe2000f8e02ff */
[C---:B------:R-:W-:Y:S01]  /*0770*/  IADD3 R4, P0, PT, R2.reuse, UR12, RZ ;  /* 0x0000000c02047c10 */ /* 0x040fe2000ff1e0ff */
[----:B------:R-:W-:Y:S01]  /*0780*/  UIADD3 UR23, UPT, UPT, -UR6, UR23, URZ ;  /* 0x0000001706177290 */ /* 0x000fe2000fffe1ff */
[----:B------:R-:W-:Y:S01]  /*0790*/  IMAD.WIDE.U32 R14, R15, 0x40, R16 ;  /* 0x000000400f0e7825 */ /* 0x000fe200078e0010 */
[----:B------:R-:W-:Y:S01]  /*07a0*/  UISETP.NE.AND UP0, UPT, UR20, -0x1, UPT ;  /* 0xffffffff1400788c */ /* 0x000fe2000bf05270 */
[----:B------:R-:W-:Y:S01]  /*07b0*/  IADD3.X R5, PT, PT, RZ, UR11, RZ, P0, !PT ;  /* 0x0000000bff057c10 */ /* 0x000fe200087fe4ff */
[----:B------:R-:W-:Y:S01]  /*07c0*/  @!UP1 UIMAD UR10, UR27, UR9, UR10 ;  /* 0x000000091b0a92a4 */ /* 0x000fe2000f8e020a */
[----:B------:R-:W-:Y:S01]  /*07d0*/  LOP3.LUT R9, R2, 0x40, RZ, 0xfc, !PT ;  /* 0x0000004002097812 */ /* 0x000fe200078efcff */
[----:B--2---:R-:W-:Y:S01]  /*07e0*/  UIMAD UR9, UR27, UR13, URZ ;  /* 0x0000000d1b0972a4 */ /* 0x004fe2000f8e02ff */
[----:B------:R-:W-:Y:S01]  /*07f0*/  ISETP.GE.AND P0, PT, R16, UR23, PT ;  /* 0x0000001710007c0c */ /* 0x000fe2000bf06270 */
[----:B------:R-:W-:Y:S01]  /*0800*/  UIMAD UR6, UR6, UR7, URZ ;  /* 0x00000007060672a4 */ /* 0x000fe2000f8e02ff */
[----:B------:R-:W-:Y:S01]  /*0810*/  ISETP.GE.AND P2, PT, R6, UR23, PT ;  /* 0x0000001706007c0c */ /* 0x000fe2000bf46270 */
[----:B------:R-:W-:Y:S01]  /*0820*/  USEL UR9, UR9, UR20, !UP0 ;  /* 0x0000001409097287 */ /* 0x000fe2000c000000 */
[C---:B------:R-:W-:Y:S01]  /*0830*/  LOP3.LUT R8, R2.reuse, 0x80, RZ, 0xfc, !PT ;  /* 0x0000008002087812 */ /* 0x040fe200078efcff */
[----:B-1----:R-:W-:Y:S01]  /*0840*/  IMAD.U32 R13, RZ, RZ, UR5 ;  /* 0x00000005ff0d7e24 */ /* 0x002fe2000f8e00ff */
[----:B------:R-:W-:Y:S01]  /*0850*/  USHF.R.S32.HI UR8, URZ, 0x1f, UR10 ;  /* 0x0000001fff087899 */ /* 0x000fe2000801140a */
[----:B------:R-:W-:Y:S01]  /*0860*/  IMAD.U32 R10, RZ, RZ, UR4 ;  /* 0x00000004ff0a7e24 */ /* 0x000fe2000f8e00ff */
[----:B------:R-:W-:Y:S01]  /*0870*/  USHF.R.S32.HI UR5, URZ, 0x1f, UR9 ;  /* 0x0000001fff057899 */ /* 0x000fe20008011409 */
[----:B------:R-:W-:Y:S01]  /*0880*/  LOP3.LUT R7, R2, 0xc0, RZ, 0xfc, !PT ;  /* 0x000000c002077812 */ /* 0x000fe200078efcff */
[----:B------:R-:W-:Y:S01]  /*0890*/  USEL UR9, UR9, URZ, UP1 ;  /* 0x000000ff09097287 */ /* 0x000fe20008800000 */
[----:B------:R-:W-:Y:S01]  /*08a0*/  IMAD.WIDE.U32 R10, R10, UR26, R4 ;  /* 0x0000001a0a0a7c25 */ /* 0x000fe2000f8e0004 */
[----:B------:R-:W-:Y:S01]  /*08b0*/  USHF.R.S32.HI UR4, URZ, 0x1f, UR6 ;  /* 0x0000001fff047899 */ /* 0x000fe20008011406 */
[C---:B------:R-:W-:Y:S01]  /*08c0*/  IADD3 R4, PT, PT, R16.reuse, 0x30, RZ ;  /* 0x0000003010047810 */ /* 0x040fe20007ffe0ff */
[----:B------:R-:W-:Y:S01]  /*08d0*/  USEL UR5, UR5, URZ, UP1 ;  /* 0x000000ff05057287 */ /* 0x000fe20008800000 */
[----:B------:R-:W-:Y:S01]  /*08e0*/  VIADD R5, R16, 0x20 ;  /* 0x0000002010057836 */ /* 0x000fe20000000000 */
[----:B------:R-:W-:Y:S01]  /*08f0*/  UIADD3 UR6, UP1, UP0, UR6, UR9, UR10 ;  /* 0x0000000906067290 */ /* 0x000fe2000f83e00a */
[----:B------:R-:W-:-:S03]  /*0900*/  IMAD R13, R13, UR26, R11 ;  /* 0x0000001a0d0d7c24 */ /* 0x000fc6000f8e020b */
[----:B------:R-:W-:Y:S01]  /*0910*/  UIADD3.X UR10, UPT, UPT, UR4, UR5, UR8, UP1, UP0 ;  /* 0x00000005040a7290 */ /* 0x000fe20008fe0408 */
        /* <DEDUP_REMOVED lines=20> */
.L_x_1066:
[----:B------:R-:W-:Y:S05]  /*0a60*/  BSYNC.RECONVERGENT B0 ;  /* 0x0000000000007941 */ /* 0x000fea0003800200 */
.L_x_1065:
        /* <DEDUP_REMOVED lines=24> */
.L_x_1068:
[----:B------:R-:W-:Y:S05]  /*0bf0*/  BSYNC.RECONVERGENT B0 ;  /* 0x0000000000007941 */ /* 0x000fea0003800200 */
.L_x_1067:
        /* <DEDUP_REMOVED lines=24> */
.L_x_1070:
[----:B------:R-:W-:Y:S05]  /*0d80*/  BSYNC.RECONVERGENT B0 ;  /* 0x0000000000007941 */ /* 0x000fea0003800200 */
.L_x_1069:
        /* <DEDUP_REMOVED lines=26> */
.L_x_1072:
[----:B------:R-:W-:Y:S05]  /*0f30*/  BSYNC.RECONVERGENT B0 ;  /* 0x0000000000007941 */ /* 0x000fea0003800200 */
.L_x_1071:
        /* <DEDUP_REMOVED lines=10> */
.L_x_1074:
[----:B------:R-:W-:Y:S05]  /*0fe0*/  BSYNC.RECONVERGENT B0 ;  /* 0x0000000000007941 */ /* 0x000fea0003800200 */
.L_x_1073:
        /* <DEDUP_REMOVED lines=10> */
.L_x_1076:
[----:B------:R-:W-:Y:S05]  /*1090*/  BSYNC.RECONVERGENT B0 ;  /* 0x0000000000007941 */ /* 0x000fea0003800200 */
.L_x_1075:
        /* <DEDUP_REMOVED lines=10> */
.L_x_1078:
[----:B------:R-:W-:Y:S05]  /*1140*/  BSYNC.RECONVERGENT B0 ;  /* 0x0000000000007941 */ /* 0x000fea0003800200 */
.L_x_1077:
        /* <DEDUP_REMOVED lines=10> */
.L_x_1063:
        /* <DEDUP_REMOVED lines=20> */
.L_x_1079:
[----:B------:R-:W1:Y:S01]  /*1330*/  LDCU.64 UR14, c[0x0][0x3b8] ;  /* 0x00007700ff0e77ac */ /* 0x000e620008000a00 */
[----:B------:R-:W-:-:S04]  /*1340*/  UIADD3 UR7, UPT, UPT, UR10, UR11, URZ ;  /* 0x0000000b0a077290 */ /* 0x000fc8000fffe0ff */
[----:B-1----:R-:W-:Y:S02]  /*1350*/  UIMAD.WIDE.U32 UR16, UR7, UR14, URZ ;  /* 0x0000000e071072a5 */ /* 0x002fe4000f8e00ff */
[----:B------:R-:W-:-:S04]  /*1360*/  UIMAD UR7, UR7, UR15, URZ ;  /* 0x0000000f070772a4 */ /* 0x000fc8000f8e02ff */
[----:B------:R-:W-:Y:S02]  /*1370*/  UIADD3 UR7, UPT, UPT, UR17, UR7, URZ ;  /* 0x0000000711077290 */ /* 0x000fe4000fffe0ff */
.L_x_1080:
        /* <DEDUP_REMOVED lines=39> */
.L_x_1081:
[----:B------:R-:W1:Y:S01]  /*15f0*/  LDCU.64 UR12, c[0x0][0x3c0] ;  /* 0x00007800ff0c77ac */ /* 0x000e620008000a00 */
[----:B------:R-:W-:-:S04]  /*1600*/  UIADD3 UR10, UPT, UPT, UR10, UR11, URZ ;  /* 0x0000000b0a0a7290 */ /* 0x000fc8000fffe0ff */
[----:B-1----:R-:W-:Y:S02]  /*1610*/  UIMAD.WIDE.U32 UR8, UR10, UR12, URZ ;  /* 0x0000000c0a0872a5 */ /* 0x002fe4000f8e00ff */
[----:B------:R-:W-:-:S04]  /*1620*/  UIMAD UR5, UR10, UR13, URZ ;  /* 0x0000000d0a0572a4 */ /* 0x000fc8000f8e02ff */
[----:B------:R-:W-:Y:S01]  /*1630*/  UIADD3 UR5, UPT, UPT, UR9, UR5, URZ ;  /* 0x0000000509057290 */ /* 0x000fe2000fffe0ff */
[----:B------:R-:W-:-:S11]  /*1640*/  UMOV UR4, UR8 ;  /* 0x0000000800047c82 */ /* 0x000fd60008000000 */
.L_x_1082:
[----:B------:R-:W-:Y:S01]  /*1650*/  IMAD.SHL.U32 R6, R0, 0x8, RZ ;  /* 0x0000000800067824 */ /* 0x000fe200078e00ff */
[----:B------:R-:W1:Y:S01]  /*1660*/  LDCU.128 UR8, c[0x0][0x3d0] ;  /* 0x00007a00ff0877ac */ /* 0x000e620008000c00 */
[----:B------:R-:W-:Y:S01]  /*1670*/  SHF.R.S32.HI R227, RZ, 0x1f, R4 ;  /* 0x0000001fffe37819 */ /* 0x000fe20000011404 */
[----:B------:R-:W-:Y:S01]  /*1680*/  BSSY.RECONVERGENT B0, `(.L_x_1083) ;  /* 0x0000058000007945 */ /* 0x000fe20003800200 */
[----:B------:R-:W-:Y:S01]  /*1690*/  SHF.R.U32.HI R7, RZ, 0x3, R0 ;  /* 0x00000003ff077819 */ /* 0x000fe20000011600 */
[----:B------:R-:W2:Y:S01]  /*16a0*/  LDCU.64 UR18, c[0x0][0x388] ;  /* 0x00007100ff1277ac */ /* 0x000ea20008000a00 */
[C---:B------:R-:W-:Y:S02]  /*16b0*/  LOP3.LUT R3, R6.reuse, 0x38, RZ, 0xc0, !PT ;  /* 0x0000003806037812 */ /* 0x040fe400078ec0ff */
[----:B------:R-:W-:Y:S01]  /*16c0*/  LOP3.LUT R165, R6, 0x1f8, RZ, 0xc0, !PT ;  /* 0x000001f806a57812 */ /* 0x000fe200078ec0ff */
[----:B------:R-:W-:Y:S01]  /*16d0*/  VIADD R2, R7, 0x30 ;  /* 0x0000003007027836 */ /* 0x000fe20000000000 */
[----:B------:R-:W-:-:S02]  /*16e0*/  IADD3 R14, P0, PT, R3, UR4, RZ ;  /* 0x00000004030e7c10 */ /* 0x000fc4000ff1e0ff */
[----:B------:R-:W-:Y:S01]  /*16f0*/  IADD3 R8, P1, PT, R3, UR16, RZ ;  /* 0x0000001003087c10 */ /* 0x000fe2000ff3e0ff */
[----:B------:R-:W3:Y:S01]  /*1700*/  LDCU.64 UR16, c[0x0][0x390] ;  /* 0x00007200ff1077ac */ /* 0x000ee20008000a00 */
[----:B------:R-:W-:Y:S01]  /*1710*/  LOP3.LUT R165, R165, 0x38, R0, 0x78, !PT ;  /* 0x00000038a5a57812 */ /* 0x000fe200078e7800 */
[----:B------:R-:W-:Y:S01]  /*1720*/  IMAD.X R15, RZ, RZ, UR5, P0 ;  /* 0x00000005ff0f7e24 */ /* 0x000fe200080e06ff */
[----:B------:R-:W-:Y:S01]  /*1730*/  IADD3 R10, P0, PT, R3, UR30, RZ ;  /* 0x0000001e030a7c10 */ /* 0x000fe2000ff1e0ff */
[----:B------:R-:W-:Y:S01]  /*1740*/  IMAD.X R9, RZ, RZ, UR7, P1 ;  /* 0x00000007ff097e24 */ /* 0x000fe200088e06ff */
[----:B------:R-:W4:Y:S01]  /*1750*/  LDCU.64 UR4, c[0x0][0x3c8] ;  /* 0x00007900ff0477ac */ /* 0x000f220008000a00 */
[----:B------:R-:W5:Y:S01]  /*1760*/  S2UR UR7, SR_CgaCtaId ;  /* 0x00000000000779c3 */ /* 0x000f620000008800 */
[C---:B-1----:R-:W-:Y:S01]  /*1770*/  IMAD R13, R227.reuse, UR8, RZ ;  /* 0x00000008e30d7c24 */ /* 0x042fe2000f8e02ff */
[----:B------:R-:W-:Y:S01]  /*1780*/  IADD3.X R11, PT, PT, RZ, UR28, RZ, P0, !PT ;  /* 0x0000001cff0b7c10 */ /* 0x000fe200087fe4ff */
[----:B------:R-:W-:Y:S01]  /*1790*/  IMAD R227, R227, UR10, RZ ;  /* 0x0000000ae3e37c24 */ /* 0x000fe2000f8e02ff */
[----:B------:R-:W-:Y:S01]  /*17a0*/  LOP3.LUT R165, R165, 0x1e00, R6, 0xf8, !PT ;  /* 0x00001e00a5a57812 */ /* 0x000fe200078ef806 */
[----:B------:R-:W-:Y:S01]  /*17b0*/  IMAD.WIDE.U32 R8, R7, UR14, R8 ;  /* 0x0000000e07087c25 */ /* 0x000fe2000f8e0008 */
[----:B------:R-:W-:-:S02]  /*17c0*/  LOP3.LUT R247, R3, 0x40, RZ, 0xfc, !PT ;  /* 0x0000004003f77812 */ /* 0x000fc400078efcff */
[----:B------:R-:W-:Y:S01]  /*17d0*/  LOP3.LUT R246, R3, 0x80, RZ, 0xfc, !PT ;  /* 0x0000008003f67812 */ /* 0x000fe200078efcff */
[----:B------:R-:W-:Y:S01]  /*17e0*/  IMAD.WIDE.U32 R14, R7, UR12, R14 ;  /* 0x0000000c070e7c25 */ /* 0x000fe2000f8e000e */
[----:B------:R-:W-:-:S03]  /*17f0*/  LOP3.LUT R245, R3, 0xc0, RZ, 0xfc, !PT ;  /* 0x000000c003f57812 */ /* 0x000fc600078efcff */
[C---:B------:R-:W-:Y:S01]  /*1800*/  IMAD R227, R4.reuse, UR11, R227 ;  /* 0x0000000b04e37c24 */ /* 0x040fe2000f8e02e3 */
[----:B------:R-:W-:Y:S01]  /*1810*/  UIADD3 UR11, UPT, UPT, -UR6, UR23, URZ ;  /* 0x00000017060b7290 */ /* 0x000fe2000fffe1ff */
[C---:B------:R-:W-:Y:S02]  /*1820*/  IMAD R9, R7.reuse, UR15, R9 ;  /* 0x0000000f07097c24 */ /* 0x040fe4000f8e0209 */
[C---:B------:R-:W-:Y:S02]  /*1830*/  IMAD R15, R7.reuse, UR13, R15 ;  /* 0x0000000d070f7c24 */ /* 0x040fe4000f8e020f */
[C---:B------:R-:W-:Y:S01]  /*1840*/  IMAD R13, R4.reuse, UR9, R13 ;  /* 0x00000009040d7c24 */ /* 0x040fe2000f8e020d */
[----:B------:R-:W-:Y:S01]  /*1850*/  ISETP.GE.AND P2, PT, R7, UR11, PT ;  /* 0x0000000b07007c0c */ /* 0x000fe2000bf46270 */
[----:B------:R-:W-:-:S04]  /*1860*/  IMAD.WIDE.U32 R8, R4, UR8, R8 ;  /* 0x0000000804087c25 */ /* 0x000fc8000f8e0008 */
[----:B------:R-:W-:Y:S01]  /*1870*/  IMAD.WIDE.U32 R4, R4, UR10, R14 ;  /* 0x0000000a04047c25 */ /* 0x000fe2000f8e000e */
[----:B--2---:R-:W-:Y:S01]  /*1880*/  LEA R233, P1, R8, UR18, 0x1 ;  /* 0x0000001208e97c11 */ /* 0x004fe2000f8208ff */
[----:B------:R-:W-:Y:S02]  /*1890*/  UMOV UR10, 0x400 ;  /* 0x00000400000a7882 */ /* 0x000fe40000000000 */
[----:B----4-:R-:W-:Y:S01]  /*18a0*/  IMAD.U32 R12, RZ, RZ, UR4 ;  /* 0x00000004ff0c7e24 */ /* 0x010fe2000f8e00ff */
[----:B---3--:R-:W-:Y:S01]  /*18b0*/  LEA R229, P0, R4, UR16, 0x1 ;  /* 0x0000001004e57c11 */ /* 0x008fe2000f8008ff */
[----:B------:R-:W-:Y:S01]  /*18c0*/  IMAD.IADD R232, R9, 0x1, R13 ;  /* 0x0000000109e87824 */ /* 0x000fe200078e020d */
[----:B-----5:R-:W-:Y:S01]  /*18d0*/  ULEA UR10, UR7, UR10, 0x18 ;  /* 0x0000000a070a7291 */ /* 0x020fe2000f8ec0ff */
[----:B------:R-:W-:Y:S02]  /*18e0*/  IMAD.IADD R227, R5, 0x1, R227 ;  /* 0x0000000105e37824 */ /* 0x000fe400078e02e3 */
[----:B------:R-:W-:Y:S01]  /*18f0*/  IMAD.WIDE.U32 R12, R12, UR26, R10 ;  /* 0x0000001a0c0c7c25 */ /* 0x000fe2000f8e000a */
[----:B------:R-:W-:-:S02]  /*1900*/  MOV R10, UR21 ;  /* 0x00000015000a7c02 */ /* 0x000fc40008000f00 */
[----:B------:R-:W-:Y:S01]  /*1910*/  LEA.HI.X R232, R8, UR19, R232, 0x1, P1 ;  /* 0x0000001308e87c11 */ /* 0x000fe200088f0ce8 */
[----:B------:R-:W-:Y:S01]  /*1920*/  IMAD.U32 R9, RZ, RZ, UR21 ;  /* 0x00000015ff097e24 */ /* 0x000fe2000f8e00ff */
[----:B------:R-:W-:Y:S01]  /*1930*/  LEA.HI.X R227, R4, UR17, R227, 0x1, P0 ;  /* 0x0000001104e37c11 */ /* 0x000fe200080f0ce3 */
[C---:B------:R-:W-:Y:S01]  /*1940*/  VIADD R5, R7.reuse, 0x10 ;  /* 0x0000001007057836 */ /* 0x040fe20000000000 */
[----:B------:R-:W-:Y:S01]  /*1950*/  LEA R10, P1, R10, R7, 0x6 ;  /* 0x000000070a0a7211 */ /* 0x000fe200078230ff */
[----:B------:R-:W-:Y:S01]  /*1960*/  IMAD.U32 R17, RZ, RZ, UR5 ;  /* 0x00000005ff117e24 */ /* 0x000fe2000f8e00ff */
[----:B------:R-:W-:Y:S02]  /*1970*/  IADD3 R4, PT, PT, R7, 0x20, RZ ;  /* 0x0000002007047810 */ /* 0x000fe40007ffe0ff */
[----:B------:R-:W-:Y:S01]  /*1980*/  ISETP.GE.AND P0, PT, R5, UR11, PT ;  /* 0x0000000b05007c0c */ /* 0x000fe2000bf06270 */
[----:B------:R-:W-:Y:S01]  /*1990*/  IMAD R17, R17, UR26, R13 ;  /* 0x0000001a11117c24 */ /* 0x000fe2000f8e020d */
[----:B------:R-:W-:-:S02]  /*19a0*/  ISETP.GE.AND P6, PT, R4, UR11, PT ;  /* 0x0000000b04007c0c */ /* 0x000fc4000bfc6270 */
        /* <DEDUP_REMOVED lines=37> */
.L_x_1084:
[----:B------:R-:W-:Y:S05]  /*1c00*/  BSYNC.RECONVERGENT B0 ;  /* 0x0000000000007941 */ /* 0x000fea0003800200 */
.L_x_1083:
        /* <DEDUP_REMOVED lines=40> */
.L_x_1086:
[----:B------:R-:W-:Y:S05]  /*1e90*/  BSYNC.RECONVERGENT B0 ;  /* 0x0000000000007941 */ /* 0x000fea0003800200 */
.L_x_1085:
        /* <DEDUP_REMOVED lines=39> */
.L_x_1088:
[----:B------:R-:W-:Y:S05]  /*2110*/  BSYNC.RECONVERGENT B0 ;  /* 0x0000000000007941 */ /* 0x000fea0003800200 */
.L_x_1087:
        /* <DEDUP_REMOVED lines=41> */
.L_x_1090:
[----:B------:R-:W-:Y:S05]  /*23b0*/  BSYNC.RECONVERGENT B0 ;  /* 0x0000000000007941 */ /* 0x000fea0003800200 */
.L_x_1089:
        /* <DEDUP_REMOVED lines=43> */
.L_x_1092:
[----:B------:R-:W-:Y:S05]  /*2670*/  BSYNC.RECONVERGENT B0 ;  /* 0x0000000000007941 */ /* 0x000fea0003800200 */
.L_x_1091:
        /* <DEDUP_REMOVED lines=36> */
.L_x_1094:
[----:B------:R-:W-:Y:S05]  /*28c0*/  BSYNC.RECONVERGENT B0 ;  /* 0x0000000000007941 */ /* 0x000fea0003800200 */
.L_x_1093:
        /* <DEDUP_REMOVED lines=36> */
.L_x_1096:
[----:B------:R-:W-:Y:S05]  /*2b10*/  BSYNC.RECONVERGENT B0 ;  /* 0x0000000000007941 */ /* 0x000fea0003800200 */
.L_x_1095:
        /* <DEDUP_REMOVED lines=37> */
.L_x_1098:
[----:B------:R-:W-:Y:S05]  /*2d70*/  BSYNC.RECONVERGENT B0 ;  /* 0x0000000000007941 */ /* 0x000fea0003800200 */
.L_x_1097:
        /* <DEDUP_REMOVED lines=66> */
.L_x_1100:
[----:B------:R4:W-:Y:S04]  /*31a0*/  STS.128 [R87+0x10000], RZ ;  /* 0x010000ff57007388 */ /* 0x0009e80000000c00 */
[----:B------:R4:W-:Y:S04]  /*31b0*/  STS.128 [R87+0x12000], RZ ;  /* 0x012000ff57007388 */ /* 0x0009e80000000c00 */
[----:B------:R4:W-:Y:S04]  /*31c0*/  STS.128 [R87+0x14000], RZ ;  /* 0x014000ff57007388 */ /* 0x0009e80000000c00 */
[----:B------:R4:W-:Y:S02]  /*31d0*/  STS.128 [R87+0x16000], RZ ;  /* 0x016000ff57007388 */ /* 0x0009e40000000c00 */
.L_x_1101:
[----:B------:R-:W-:Y:S05]  /*31e0*/  BSYNC.RECONVERGENT B0 ;  /* 0x0000000000007941 */ /* 0x000fea0003800200 */
.L_x_1099:
        /* <DEDUP_REMOVED lines=47> */
.L_x_1103:
[----:B------:R-:W-:Y:S05]  /*34e0*/  BSYNC.RECONVERGENT B0 ;  /* 0x0000000000007941 */ /* 0x000fea0003800200 */
.L_x_1102:
        /* <DEDUP_REMOVED lines=41> */
.L_x_1105:
[----:B------:R-:W-:Y:S05]  /*3780*/  BSYNC.RECONVERGENT B0 ;  /* 0x0000000000007941 */ /* 0x000fea0003800200 */
.L_x_1104:
        /* <DEDUP_REMOVED lines=41> */
.L_x_1107:
[----:B------:R-:W-:Y:S05]  /*3a20*/  BSYNC.RECONVERGENT B0 ;  /* 0x0000000000007941 */ /* 0x000fea0003800200 */
.L_x_1106:
[----:B------:R-:W-:Y:S01]  /*3a30*/  LDSM.16.M88.4 R72, [R77] ;  /* 0x000000004d48783b */ /* 0x000fe20000000200 */
[----:B------:R-:W-:Y:S01]  /*3a40*/  IMAD.MOV.U32 R84, RZ, RZ, 0x20 ;  /* 0x00000020ff547424 */ /* 0x000fe200078e00ff */
[----:B------:R-:W-:Y:S01]  /*3a50*/  LOP3.LUT P2, RZ, R0, 0x2, RZ, 0xc0, !PT ;  /* 0x0000000200ff7812 */ /* 0x000fe2000784c0ff */
[----:B------:R-:W-:Y:S01]  /*3a60*/  VIADD R89, R92, UR10 ;  /* 0x0000000a5c597c36 */ /* 0x000fe20008000000 */
[----:B------:R-:W5:Y:S01]  /*3a70*/  LDSM.16.M88.4 R44, [R92+UR10+0x8000] ;  /* 0x0080000a5c2c783b */ /* 0x000f620008000200 */
[----:B------:R-:W-:Y:S01]  /*3a80*/  IMAD.MOV.U32 R2, RZ, RZ, 0x40 ;  /* 0x00000040ff027424 */ /* 0x000fe200078e00ff */
[----:B------:R-:W-:Y:S01]  /*3a90*/  SEL R84, R84, 0xffffffe0, !P2 ;  /* 0xffffffe054547807 */ /* 0x000fe20005000000 */
[----:B------:R-:W5:Y:S01]  /*3aa0*/  LDCU UR4, c[0x0][0x50c] ;  /* 0x0000a180ff0477ac */ /* 0x000f620008000800 */
[----:B------:R-:W5:Y:S01]  /*3ab0*/  LDSM.16.M88.4 R36, [R92+UR10+0x8800] ;  /* 0x0088000a5c24783b */ /* 0x000f620008000200 */
[----:B------:R-:W-:Y:S02]  /*3ac0*/  LOP3.LUT P0, RZ, R0, 0x4, RZ, 0xc0, !PT ;  /* 0x0000000400ff7812 */ /* 0x000fe4000780c0ff */
[--C-:B------:R-:W-:Y:S01]  /*3ad0*/  IMAD.IADD R76, R77, 0x1, R84.reuse ;  /* 0x000000014d4c7824 */ /* 0x100fe200078e0254 */
[----:B------:R-:W5:Y:S01]  /*3ae0*/  LDSM.16.M88.4 R28, [R92+UR10+0x9000] ;  /* 0x0090000a5c1c783b */ /* 0x000f620008000200 */
[----:B------:R-:W-:Y:S01]  /*3af0*/  IMAD.IADD R90, R89, 0x1, R84 ;  /* 0x00000001595a7824 */ /* 0x000fe200078e0254 */
[----:B------:R-:W-:Y:S01]  /*3b00*/  SEL R2, R2, 0xffffffc0, !P0 ;  /* 0xffffffc002027807 */ /* 0x000fe20004000000 */
[----:B------:R-:W-:Y:S01]  /*3b10*/  UISETP.GE.U32.AND UP1, UPT, UR22, 0x41, UPT ;  /* 0x000000411600788c */ /* 0x000fe2000bf26070 */
[----:B-1--4-:R-:W1:Y:S03]  /*3b20*/  LDSM.16.M88.4 R8, [R92+UR10+0x9800] ;  /* 0x0098000a5c08783b */ /* 0x012e660008000200 */
[--C-:B------:R-:W-:Y:S01]  /*3b30*/  IMAD.IADD R91, R77, 0x1, R2.reuse ;  /* 0x000000014d5b7824 */ /* 0x100fe200078e0202 */
[----:B------:R-:W-:Y:S01]  /*3b40*/  LDSM.16.M88.4 R20, [R76] ;  /* 0x000000004c14783b */ /* 0x000fe20000000200 */
[----:B------:R-:W-:-:S02]  /*3b50*/  IMAD.IADD R89, R89, 0x1, R2 ;  /* 0x0000000159597824 */ /* 0x000fc400078e0202 */
[C---:B------:R-:W-:Y:S01]  /*3b60*/  IMAD.IADD R88, R84.reuse, 0x1, R91 ;  /* 0x0000000154587824 */ /* 0x040fe200078e025b */
[----:B--23--:R-:W2:Y:S01]  /*3b70*/  LDSM.16.M88.4 R16, [R90+0x8000] ;  /* 0x008000005a10783b */ /* 0x00cea20000000200 */
[----:B------:R-:W-:-:S03]  /*3b80*/  IMAD.IADD R2, R84, 0x1, R89 ;  /* 0x0000000154027824 */ /* 0x000fc600078e0259 */
[----:B------:R-:W3:Y:S04]  /*3b90*/  LDSM.16.M88.4 R56, [R90+0x8800] ;  /* 0x008800005a38783b */ /* 0x000ee80000000200 */
[----:B------:R-:W4:Y:S04]  /*3ba0*/  LDSM.16.M88.4 R60, [R90+0x9000] ;  /* 0x009000005a3c783b */ /* 0x000f280000000200 */
[----:B------:R-:W4:Y:S04]  /*3bb0*/  LDSM.16.M88.4 R52, [R90+0x9800] ;  /* 0x009800005a34783b */ /* 0x000f280000000200 */
[----:B------:R-:W-:Y:S01]  /*3bc0*/  LDSM.16.M88.4 R4, [R91] ;  /* 0x000000005b04783b */ /* 0x000fe20000000200 */
[C---:B-----5:R-:W-:Y:S03]  /*3bd0*/  HMMA.16816.F32 R48, R72.reuse, R44, RZ ;  /* 0x0000002c4830723c */ /* 0x060fe600000018ff */
[----:B------:R-:W5:Y:S04]  /*3be0*/  LDSM.16.M88.4 R12, [R89+0x8000] ;  /* 0x00800000590c783b */ /* 0x000f680000000200 */
[----:B------:R-:W-:Y:S01]  /*3bf0*/  LDSM.16.M88.4 R64, [R77+0x2000] ;  /* 0x002000004d40783b */ /* 0x000fe20000000200 */
[C---:B------:R-:W-:Y:S03]  /*3c00*/  HMMA.16816.F32 R40, R72.reuse, R36, RZ ;  /* 0x000000244828723c */ /* 0x040fe600000018ff */
        /* <DEDUP_REMOVED lines=19> */
[C---:B------:R-:W-:Y:S08]  /*3d40*/  HMMA.16816.F32 R24, R20.reuse, R52, R24 ;  /* 0x000000341418723c */ /* 0x040ff00000001818 */
[----:B------:R-:W-:Y:S01]  /*3d50*/  HMMA.16816.F32 R72, R20, R54, R72 ;  /* 0x000000361448723c */ /* 0x000fe20000001848 */
[----:B------:R-:W-:Y:S04]  /*3d60*/  LDSM.16.M88.4 R20, [R2+0x8000] ;  /* 0x008000000214783b */ /* 0x000fe80000000200 */
[----:B------:R-:W-:Y:S03]  /*3d70*/  LDSM.16.M88.4 R52, [R2+0x9000] ;  /* 0x009000000234783b */ /* 0x000fe60000000200 */
[C---:B-----5:R-:W-:Y:S08]  /*3d80*/  HMMA.16816.F32 R48, R4.reuse, R12, R48 ;  /* 0x0000000c0430723c */ /* 0x060ff00000001830 */
[C---:B------:R-:W-:Y:S01]  /*3d90*/  HMMA.16816.F32 R44, R4.reuse, R14, R44 ;  /* 0x0000000e042c723c */ /* 0x040fe2000000182c */
[----:B------:R-:W4:Y:S07]  /*3da0*/  LDSM.16.M88.4 R12, [R88] ;  /* 0x00000000580c783b */ /* 0x000f2e0000000200 */
        /* <DEDUP_REMOVED lines=8> */
[----:B------:R-:W3:Y:S04]  /*3e30*/  LDSM.16.M88.4 R4, [R92+UR10+0xa000] ;  /* 0x00a0000a5c04783b */ /* 0x000ee80008000200 */
[----:B------:R-:W-:Y:S03]  /*3e40*/  LDSM.16.M88.4 R56, [R91+0x2000] ;  /* 0x002000005b38783b */ /* 0x000fe60000000200 */
[C---:B----4-:R-:W-:Y:S08]  /*3e50*/  HMMA.16816.F32 R48, R12.reuse, R20, R48 ;  /* 0x000000140c30723c */ /* 0x050ff00000001830 */
[C---:B------:R-:W-:Y:S01]  /*3e60*/  HMMA.16816.F32 R44, R12.reuse, R22, R44 ;  /* 0x000000160c2c723c */ /* 0x040fe2000000182c */
[----:B------:R-:W4:Y:S07]  /*3e70*/  LDSM.16.M88.4 R20, [R92+UR10+0xa800] ;  /* 0x00a8000a5c14783b */ /* 0x000f2e0008000200 */
[C---:B-1----:R-:W-:Y:S08]  /*3e80*/  HMMA.16816.F32 R40, R12.reuse, R8, R40 ;  /* 0x000000080c28723c */ /* 0x042ff00000001828 */
[C---:B------:R-:W-:Y:S01]  /*3e90*/  HMMA.16816.F32 R36, R12.reuse, R10, R36 ;  /* 0x0000000a0c24723c */ /* 0x040fe20000001824 */
[----:B------:R-:W1:Y:S07]  /*3ea0*/  LDSM.16.M88.4 R8, [R92+UR10+0xb000] ;  /* 0x00b0000a5c08783b */ /* 0x000e6e0008000200 */
[C---:B------:R-:W-:Y:S08]  /*3eb0*/  HMMA.16816.F32 R32, R12.reuse, R52, R32 ;  /* 0x000000340c20723c */ /* 0x040ff00000001820 */
        /* <DEDUP_REMOVED lines=22> */
[C---:B-----5:R-:W-:Y:S08]  /*4020*/  HMMA.16816.F32 R40, R12.reuse, R16, R40 ;  /* 0x000000100c28723c */ /* 0x060ff00000001828 */
[C---:B------:R-:W-:Y:S01]  /*4030*/  HMMA.16816.F32 R36, R12.reuse, R18, R36 ;  /* 0x000000120c24723c */ /* 0x040fe20000001824 */
[----:B------:R-:W-:Y:S07]  /*4040*/  LDSM.16.M88.4 R16, [R88+0x2000] ;  /* 0x002000005810783b */ /* 0x000fee0000000200 */
[C---:B---3--:R-:W-:Y:S08]  /*4050*/  HMMA.16816.F32 R32, R12.reuse, R4, R32 ;  /* 0x000000040c20723c */ /* 0x048ff00000001820 */
[C---:B------:R-:W-:Y:S01]  /*4060*/  HMMA.16816.F32 R28, R12.reuse, R6, R28 ;  /* 0x000000060c1c723c */ /* 0x040fe2000000181c */
[----:B------:R-:W3:Y:S07]  /*4070*/  LDSM.16.M88.4 R4, [R2+0xa000] ;  /* 0x00a000000204783b */ /* 0x000eee0000000200 */
[C---:B------:R-:W-:Y:S08]  /*4080*/  HMMA.16816.F32 R24, R12.reuse, R52, R24 ;  /* 0x000000340c18723c */ /* 0x040ff00000001818 */
[----:B------:R-:W-:Y:S01]  /*4090*/  HMMA.16816.F32 R72, R12, R54, R72 ;  /* 0x000000360c48723c */ /* 0x000fe20000001848 */
[----:B------:R-:W5:Y:S04]  /*40a0*/  LDSM.16.M88.4 R12, [R2+0xa800] ;  /* 0x00a80000020c783b */ /* 0x000f680000000200 */
[----:B------:R-:W5:Y:S03]  /*40b0*/  LDSM.16.M88.4 R52, [R2+0xb000] ;  /* 0x00b000000234783b */ /* 0x000f660000000200 */
[C---:B----4-:R-:W-:Y:S08]  /*40c0*/  HMMA.16816.F32 R48, R56.reuse, R20, R48 ;  /* 0x000000143830723c */ /* 0x050ff00000001830 */
[C---:B------:R-:W-:Y:S01]  /*40d0*/  HMMA.16816.F32 R44, R56.reuse, R22, R44 ;  /* 0x00000016382c723c */ /* 0x040fe2000000182c */
[----:B------:R-:W4:Y:S07]  /*40e0*/  LDSM.16.M88.4 R20, [R2+0xb800] ;  /* 0x00b800000214783b */ /* 0x000f2e0000000200 */
[C---:B-1----:R-:W-:Y:S08]  /*40f0*/  HMMA.16816.F32 R40, R56.reuse, R8, R40 ;  /* 0x000000083828723c */ /* 0x042ff00000001828 */
[C---:B------:R-:W-:Y:S01]  /*4100*/  HMMA.16816.F32 R36, R56.reuse, R10, R36 ;  /* 0x0000000a3824723c */ /* 0x040fe20000001824 */
[----:B------:R-:W1:Y:S07]  /*4110*/  LDSM.16.M88.4 R8, [R92+UR10+0xc000] ;  /* 0x00c0000a5c08783b */ /* 0x000e6e0008000200 */
[C---:B------:R-:W-:Y:S08]  /*4120*/  HMMA.16816.F32 R32, R56.reuse, R68, R32 ;  /* 0x000000443820723c */ /* 0x040ff00000001820 */
[C---:B------:R-:W-:Y:S01]  /*4130*/  HMMA.16816.F32 R28, R56.reuse, R70, R28 ;  /* 0x00000046381c723c */ /* 0x040fe2000000181c */
[----:B------:R-:W-:Y:S07]  /*4140*/  LDSM.16.M88.4 R68, [R92+UR10+0xd800] ;  /* 0x00d8000a5c44783b */ /* 0x000fee0008000200 */
[C---:B--2---:R-:W-:Y:S08]  /*4150*/  HMMA.16816.F32 R24, R56.reuse, R60, R24 ;  /* 0x0000003c3818723c */ /* 0x044ff00000001818 */
[----:B------:R-:W-:Y:S01]  /*4160*/  HMMA.16816.F32 R72, R56, R62, R72 ;  /* 0x0000003e3848723c */ /* 0x000fe20000001848 */
[----:B------:R-:W-:Y:S04]  /*4170*/  LDSM.16.M88.4 R60, [R90+0xc000] ;  /* 0x00c000005a3c783b */ /* 0x000fe80000000200 */
[----:B------:R-:W-:Y:S03]  /*4180*/  LDSM.16.M88.4 R56, [R90+0xd000] ;  /* 0x00d000005a38783b */ /* 0x000fe60000000200 */
[C---:B---3--:R-:W-:Y:S08]  /*4190*/  HMMA.16816.F32 R48, R16.reuse, R4, R48 ;  /* 0x000000041030723c */ /* 0x048ff00000001830 */
[C---:B------:R-:W-:Y:S01]  /*41a0*/  HMMA.16816.F32 R44, R16.reuse, R6, R44 ;  /* 0x00000006102c723c */ /* 0x040fe2000000182c */
[----:B------:R-:W2:Y:S07]  /*41b0*/  LDSM.16.M88.4 R4, [R92+UR10+0xc800] ;  /* 0x00c8000a5c04783b */ /* 0x000eae0008000200 */
[C---:B-----5:R-:W-:Y:S08]  /*41c0*/  HMMA.16816.F32 R40, R16.reuse, R12, R40 ;  /* 0x0000000c1028723c */ /* 0x060ff00000001828 */
[C---:B------:R-:W-:Y:S01]  /*41d0*/  HMMA.16816.F32 R36, R16.reuse, R14, R36 ;  /* 0x0000000e1024723c */ /* 0x040fe20000001824 */
[----:B------:R-:W3:Y:S07]  /*41e0*/  LDSM.16.M88.4 R12, [R92+UR10+0xd000] ;  /* 0x00d0000a5c0c783b */ /* 0x000eee0008000200 */
[C---:B------:R-:W-:Y:S08]  /*41f0*/  HMMA.16816.F32 R32, R16.reuse, R52, R32 ;  /* 0x000000341020723c */ /* 0x040ff00000001820 */
[C---:B------:R-:W-:Y:S01]  /*4200*/  HMMA.16816.F32 R28, R16.reuse, R54, R28 ;  /* 0x00000036101c723c */ /* 0x040fe2000000181c */
[----:B------:R-:W-:Y:S07]  /*4210*/  LDSM.16.M88.4 R52, [R90+0xd800] ;  /* 0x00d800005a34783b */ /* 0x000fee0000000200 */
[C---:B----4-:R-:W-:Y:S08]  /*4220*/  HMMA.16816.F32 R24, R16.reuse, R20, R24 ;  /* 0x000000141018723c */ /* 0x050ff00000001818 */
[----:B------:R-:W-:Y:S01]  /*4230*/  HMMA.16816.F32 R72, R16, R22, R72 ;  /* 0x000000161048723c */ /* 0x000fe20000001848 */
[----:B------:R-:W-:Y:S04]  /*4240*/  LDSM.16.M88.4 R20, [R76+0x4000] ;  /* 0x004000004c14783b */ /* 0x000fe80000000200 */
[----:B------:R-:W4:Y:S03]  /*4250*/  LDSM.16.M88.4 R16, [R90+0xc800] ;  /* 0x00c800005a10783b */ /* 0x000f260000000200 */
        /* <DEDUP_REMOVED lines=12> */
[----:B------:R-:W-:Y:S03]  /*4320*/  LDSM.16.M88.4 R64, [R2+0xc000] ;  /* 0x00c000000240783b */ /* 0x000fe60000000200 */
[C---:B----4-:R-:W-:Y:S08]  /*4330*/  HMMA.16816.F32 R40, R20.reuse, R16, R40 ;  /* 0x000000101428723c */ /* 0x050ff00000001828 */
        /* <DEDUP_REMOVED lines=20> */
[----:B------:R-:W-:Y:S04]  /*4480*/  LDSM.16.M88.4 R16, [R77+0x6000] ;  /* 0x006000004d10783b */ /* 0x000fe80000000200 */
[----:B------:R-:W-:Y:S03]  /*4490*/  LDSM.16.M88.4 R76, [R76+0x6000] ;  /* 0x006000004c4c783b */ /* 0x000fe60000000200 */
[C---:B----4-:R-:W-:Y:S08]  /*44a0*/  HMMA.16816.F32 R24, R8.reuse, R52, R24 ;  /* 0x000000340818723c */ /* 0x050ff00000001818 */
[----:B------:R-:W-:Y:S01]  /*44b0*/  HMMA.16816.F32 R72, R8, R54, R72 ;  /* 0x000000360848723c */ /* 0x000fe20000001848 */
[----:B------:R-:W3:Y:S04]  /*44c0*/  LDSM.16.M88.4 R8, [R92+UR10+0xe800] ;  /* 0x00e8000a5c08783b */ /* 0x000ee80008000200 */
[----:B------:R-:W4:Y:S03]  /*44d0*/  LDSM.16.M88.4 R52, [R92+UR10+0xf000] ;  /* 0x00f0000a5c34783b */ /* 0x000f260008000200 */
        /* <DEDUP_REMOVED lines=25> */
[----:B------:R-:W-:Y:S03]  /*4670*/  LDSM.16.M88.4 R16, [R2+0xe800] ;  /* 0x00e800000210783b */ /* 0x000fe60000000200 */
        /* <DEDUP_REMOVED lines=8> */
[----:B------:R3:W5:Y:S01]  /*4700*/  LDSM.16.M88.4 R8, [R2+0xf800] ;  /* 0x00f800000208783b */ /* 0x0007620000000200 */
[----:B------:R-:W-:-:S06]  /*4710*/  DEPBAR.LE SB0, 0x0 ;  /* 0x000080000000791a */ /* 0x000fcc0000000000 */
[----:B------:R-:W-:Y:S08]  /*4720*/  HMMA.16816.F32 R24, R76, R80, R24 ;  /* 0x000000504c18723c */ /* 0x000ff00000001818 */
[C---:B------:R-:W-:Y:S08]  /*4730*/  HMMA.16816.F32 R48, R68.reuse, R64, R48 ;  /* 0x000000404430723c */ /* 0x040ff00000001830 */
[----:B------:R-:W-:Y:S01]  /*4740*/  HMMA.16816.F32 R44, R68, R66, R44 ;  /* 0x00000042442c723c */ /* 0x000fe2000000182c */
[----:B---3--:R-:W-:-:S07]  /*4750*/  LOP3.LUT R2, R224, 0x1f0, RZ, 0xc0, !PT ;  /* 0x000001f0e0027812 */ /* 0x008fce00078ec0ff */
[----:B------:R-:W-:Y:S08]  /*4760*/  HMMA.16816.F32 R72, R76, R82, R72 ;  /* 0x000000524c48723c */ /* 0x000ff00000001848 */
[C---:B------:R-:W-:Y:S08]  /*4770*/  HMMA.16816.F32 R32, R68.reuse, R56, R32 ;  /* 0x000000384420723c */ /* 0x040ff00000001820 */
[C---:B----4-:R-:W-:Y:S08]  /*4780*/  HMMA.16816.F32 R24, R68.reuse, R52, R24 ;  /* 0x000000344418723c */ /* 0x050ff00000001818 */
[C---:B------:R-:W-:Y:S08]  /*4790*/  HMMA.16816.F32 R40, R68.reuse, R60, R40 ;  /* 0x0000003c4428723c */ /* 0x040ff00000001828 */
[----:B------:R-:W-:Y:S08]  /*47a0*/  HMMA.16816.F32 R28, R68, R58, R28 ;  /* 0x0000003a441c723c */ /* 0x000ff0000000181c */
[C---:B-1----:R-:W-:Y:S08]  /*47b0*/  HMMA.16816.F32 R48, R4.reuse, R20, R48 ;  /* 0x000000140430723c */ /* 0x042ff00000001830 */
[----:B------:R-:W-:Y:S08]  /*47c0*/  HMMA.16816.F32 R44, R4, R22, R44 ;  /* 0x00000016042c723c */ /* 0x000ff0000000182c */
[----:B------:R-:W-:Y:S03]  /*47d0*/  HMMA.16816.F32 R36, R68, R62, R36 ;  /* 0x0000003e4424723c */ /* 0x000fe60000001824 */
[----:B------:R-:W-:Y:S01]  /*47e0*/  FMUL.FTZ R48, R48, UR4 ;  /* 0x0000000430307c20 */ /* 0x000fe20008410000 */
[----:B------:R-:W-:-:S04]  /*47f0*/  FMUL.FTZ R51, R51, UR4 ;  /* 0x0000000433337c20 */ /* 0x000fc80008410000 */
[----:B------:R-:W-:Y:S02]  /*4800*/  HMMA.16816.F32 R72, R68, R54, R72 ;  /* 0x000000364448723c */ /* 0x000fe40000001848 */
[----:B------:R-:W-:Y:S01]  /*4810*/  MUFU.TANH R51, R51 ;  /* 0x0000003300337308 */ /* 0x000fe20000002400 */
[----:B------:R-:W-:Y:S01]  /*4820*/  FMUL.FTZ R46, R46, UR4 ;  /* 0x000000042e2e7c20 */ /* 0x000fe20008410000 */
[----:B------:R-:W-:-:S04]  /*4830*/  FMUL.FTZ R47, R47, UR4 ;  /* 0x000000042f2f7c20 */ /* 0x000fc80008410000 */
[C---:B--2---:R-:W-:Y:S01]  /*4840*/  HMMA.16816.F32 R32, R4.reuse, R12, R32 ;  /* 0x0000000c0420723c */ /* 0x044fe20000001820 */
[----:B------:R-:W-:Y:S01]  /*4850*/  SHF.R.U32.HI R12, RZ, 0x2, R0 ;  /* 0x00000002ff0c7819 */ /* 0x000fe20000011600 */
[----:B------:R-:W-:Y:S01]  /*4860*/  IMAD.SHL.U32 R0, R0, 0x2, RZ ;  /* 0x0000000200007824 */ /* 0x000fe200078e00ff */
[----:B------:R-:W-:Y:S02]  /*4870*/  MUFU.TANH R46, R46 ;  /* 0x0000002e002e7308 */ /* 0x000fe40000002400 */
[----:B------:R-:W-:Y:S02]  /*4880*/  LOP3.LUT R13, R12, 0x7, RZ, 0xc0, !PT ;  /* 0x000000070c0d7812 */ /* 0x000fe400078ec0ff */
[----:B------:R-:W-:Y:S01]  /*4890*/  LOP3.LUT R0, R0, 0x6, RZ, 0xc0, !PT ;  /* 0x0000000600007812 */ /* 0x000fe200078ec0ff */
[----:B-----5:R-:W-:Y:S01]  /*48a0*/  HMMA.16816.F32 R24, R4, R8, R24 ;  /* 0x000000080418723c */ /* 0x020fe20000001818 */
[----:B------:R-:W-:Y:S01]  /*48b0*/  IMAD.U32 R9, RZ, RZ, UR17 ;  /* 0x00000011ff097e24 */ /* 0x000fe2000f8e00ff */
[----:B------:R-:W-:Y:S01]  /*48c0*/  IADD3 R13, PT, PT, R13, UR6, R2 ;  /* 0x000000060d0d7c10 */ /* 0x000fe2000fffe002 */
[----:B------:R-:W-:Y:S01]  /*48d0*/  IMAD.U32 R8, RZ, RZ, UR22 ;  /* 0x00000016ff087e24 */ /* 0x000fe2000f8e00ff */
[----:B------:R-:W-:Y:S01]  /*48e0*/  MUFU.TANH R12, R48 ;  /* 0x00000030000c7308 */ /* 0x000fe20000002400 */
[----:B------:R-:W-:-:S03]  /*48f0*/  IMAD R9, R9, 0x40, R0 ;  /* 0x0000004009097824 */ /* 0x000fc600078e0200 */
[C---:B------:R-:W-:Y:S01]  /*4900*/  HMMA.16816.F32 R40, R4.reuse, R16, R40 ;  /* 0x000000100428723c */ /* 0x040fe20000001828 */
[----:B------:R-:W-:Y:S01]  /*4910*/  FMUL.FTZ R16, R49, UR4 ;  /* 0x0000000431107c20 */ /* 0x000fe20008410000 */
[----:B------:R-:W-:Y:S01]  /*4920*/  IADD3 R8, PT, PT, R8, -UR23, R13 ;  /* 0x8000001708087c10 */ /* 0x000fe2000fffe00d */
[----:B------:R-:W-:Y:S02]  /*4930*/  VIADD R17, R9, 0x9 ;  /* 0x0000000909117836 */ /* 0x000fe40000000000 */
[----:B------:R-:W-:Y:S01]  /*4940*/  FMUL.FTZ R32, R32, UR4 ;  /* 0x0000000420207c20 */ /* 0x000fe20008410000 */
[----:B------:R-:W-:Y:S01]  /*4950*/  FMUL.FTZ R13, R45, UR4 ;  /* 0x000000042d0d7c20 */ /* 0x000fe20008410000 */
[----:B------:R-:W-:Y:S01]  /*4960*/  ISETP.GE.AND P1, PT, R9, UR22, PT ;  /* 0x0000001609007c0c */ /* 0x000fe2000bf26270 */
[----:B------:R-:W1:Y:S01]  /*4970*/  MUFU.TANH R16, R16 ;  /* 0x0000001000107308 */ /* 0x000e620000002400 */
[C---:B------:R-:W-:Y:S01]  /*4980*/  HMMA.16816.F32 R28, R4.reuse, R14, R28 ;  /* 0x0000000e041c723c */ /* 0x040fe2000000181c */
[----:B------:R-:W-:Y:S01]  /*4990*/  FMUL.FTZ R14, R44, UR4 ;  /* 0x000000042c0e7c20 */ /* 0x000fe20008410000 */
[----:B------:R-:W-:Y:S01]  /*49a0*/  FMUL.FTZ R35, R35, UR4 ;  /* 0x0000000423237c20 */ /* 0x000fe20008410000 */
[----:B------:R-:W-:Y:S01]  /*49b0*/  FMUL.FTZ R34, R34, UR4 ;  /* 0x0000000422227c20 */ /* 0x000fe20008410000 */
[----:B------:R-:W-:Y:S01]  /*49c0*/  ISETP.GE.AND P4, PT, R17, UR22, PT ;  /* 0x0000001611007c0c */ /* 0x000fe2000bf86270 */
[----:B------:R-:W-:Y:S01]  /*49d0*/  FMUL.FTZ R24, R24, UR4 ;  /* 0x0000000418187c20 */ /* 0x000fe20008410000 */
[----:B------:R-:W-:Y:S01]  /*49e0*/  FMUL.FTZ R26, R26, UR4 ;  /* 0x000000041a1a7c20 */ /* 0x000fe20008410000 */
[----:B------:R-:W2:Y:S01]  /*49f0*/  MUFU.TANH R14, R14 ;  /* 0x0000000e000e7308 */ /* 0x000ea20000002400 */
[----:B------:R-:W-:Y:S01]  /*4a00*/  HMMA.16816.F32 R36, R4, R18, R36 ;  /* 0x000000120424723c */ /* 0x000fe20000001824 */
[----:B------:R-:W-:Y:S01]  /*4a10*/  FMUL.FTZ R27, R27, UR4 ;  /* 0x000000041b1b7c20 */ /* 0x000fe20008410000 */
[----:B------:R-:W-:Y:S01]  /*4a20*/  FMUL.FTZ R42, R42, UR4 ;  /* 0x000000042a2a7c20 */ /* 0x000fe20008410000 */
[----:B------:R-:W-:-:S04]  /*4a30*/  FMUL.FTZ R43, R43, UR4 ;  /* 0x000000042b2b7c20 */ /* 0x000fc80008410000 */
[----:B------:R-:W-:Y:S01]  /*4a40*/  MUFU.TANH R45, R32 ;  /* 0x00000020002d7308 */ /* 0x000fe20000002400 */
[----:B------:R-:W-:Y:S01]  /*4a50*/  HMMA.16816.F32 R72, R4, R10, R72 ;  /* 0x0000000a0448723c */ /* 0x000fe20000001848 */
[----:B------:R-:W-:Y:S02]  /*4a60*/  VIADD R5, R9, 0x1 ;  /* 0x0000000109057836 */ /* 0x000fe40000000000 */
[----:B------:R-:W-:Y:S01]  /*4a70*/  FMUL.FTZ R10, R41, UR4 ;  /* 0x00000004290a7c20 */ /* 0x000fe20008410000 */
[----:B------:R-:W-:Y:S02]  /*4a80*/  VIADD R7, R9, 0x8 ;  /* 0x0000000809077836 */ /* 0x000fe40000000000 */
[----:B------:R-:W-:Y:S01]  /*4a90*/  FMUL.FTZ R11, R40, UR4 ;  /* 0x00000004280b7c20 */ /* 0x000fe20008410000 */
[C---:B------:R-:W-:Y:S02]  /*4aa0*/  IMAD.IADD R15, R8.reuse, 0x1, -R5 ;  /* 0x00000001080f7824 */ /* 0x040fe400078e0a05 */
[----:B------:R-:W-:Y:S01]  /*4ab0*/  FMUL.FTZ R41, R33, UR4 ;  /* 0x0000000421297c20 */ /* 0x000fe20008410000 */
[----:B------:R3:W-:Y:S01]  /*4ac0*/  MUFU.TANH R18, R10 ;  /* 0x0000000a00127308 */ /* 0x0007e20000002400 */
[----:B------:R-:W-:Y:S01]  /*4ad0*/  ISETP.GE.AND P5, PT, R7, UR22, PT ;  /* 0x0000001607007c0c */ /* 0x000fe2000bfa6270 */
[----:B------:R-:W-:Y:S01]  /*4ae0*/  IMAD.IADD R7, R8, 0x1, -R7 ;  /* 0x0000000108077824 */ /* 0x000fe200078e0a07 */
[----:B------:R-:W-:Y:S01]  /*4af0*/  IABS R15, R15 ;  /* 0x0000000f000f7213 */ /* 0x000fe20000000000 */
[----:B------:R-:W-:Y:S01]  /*4b00*/  FMUL.FTZ R6, R37, UR4 ;  /* 0x0000000425067c20 */ /* 0x000fe20008410000 */
[----:B------:R-:W-:Y:S01]  /*4b10*/  FMUL.FTZ R36, R36, UR4 ;  /* 0x0000000424247c20 */ /* 0x000fe20008410000 */
[----:B------:R-:W-:Y:S01]  /*4b20*/  FMUL.FTZ R198, R28, UR4 ;  /* 0x000000041cc67c20 */ /* 0x000fe20008410000 */
[----:B------:R-:W-:Y:S01]  /*4b30*/  IABS R7, R7 ;  /* 0x0000000700077213 */ /* 0x000fe20000000000 */
[----:B------:R-:W4:Y:S01]  /*4b40*/  MUFU.TANH R11, R11 ;  /* 0x0000000b000b7308 */ /* 0x000f220000002400 */
[----:B------:R-:W-:Y:S01]  /*4b50*/  I2FP.F32.S32 R15, R15 ;  /* 0x0000000f000f7245 */ /* 0x000fe20000201400 */
[----:B------:R-:W-:Y:S01]  /*4b60*/  VIADD R33, R9, 0x19 ;  /* 0x0000001909217836 */ /* 0x000fe20000000000 */
[----:B------:R-:W-:Y:S01]  /*4b70*/  I2FP.F32.S32 R7, R7 ;  /* 0x0000000700077245 */ /* 0x000fe20000201400 */
[----:B------:R-:W-:Y:S01]  /*4b80*/  FMUL.FTZ R28, R31, UR4 ;  /* 0x000000041f1c7c20 */ /* 0x000fe20008410000 */
[----:B------:R-:W-:-:S02]  /*4b90*/  IMAD.IADD R31, R8, 0x1, -R17 ;  /* 0x00000001081f7824 */ /* 0x000fc400078e0a11 */
[----:B-1----:R-:W-:Y:S01]  /*4ba0*/  FFMA.FTZ R16, R15, -UR5, R16 ;  /* 0x800000050f107c23 */ /* 0x002fe20008010010 */
[----:B------:R-:W-:Y:S02]  /*4bb0*/  VIADD R15, R9, 0x10 ;  /* 0x00000010090f7836 */ /* 0x000fe40000000000 */
[----:B--2---:R-:W-:Y:S01]  /*4bc0*/  FFMA.FTZ R14, R7, -UR5, R14 ;  /* 0x80000005070e7c23 */ /* 0x004fe2000801000e */
[C---:B------:R-:W-:Y:S01]  /*4bd0*/  VIADD R7, R9.reuse, 0x11 ;  /* 0x0000001109077836 */ /* 0x040fe20000000000 */
[----:B------:R1:W-:Y:S01]  /*4be0*/  MUFU.TANH R22, R36 ;  /* 0x0000002400167308 */ /* 0x0003e20000002400 */
[C---:B------:R-:W-:Y:S01]  /*4bf0*/  IMAD.IADD R21, R8.reuse, 0x1, -R15 ;  /* 0x0000000108157824 */ /* 0x040fe200078e0a0f */
[----:B------:R-:W-:Y:S01]  /*4c00*/  IABS R31, R31 ;  /* 0x0000001f001f7213 */ /* 0x000fe20000000000 */
[----:B------:R-:W-:Y:S02]  /*4c10*/  IMAD.IADD R23, R8, 0x1, -R7 ;  /* 0x0000000108177824 */ /* 0x000fe400078e0a07 */
[----:B------:R-:W-:Y:S01]  /*4c20*/  FMUL.FTZ R4, R50, UR4 ;  /* 0x0000000432047c20 */ /* 0x000fe20008410000 */
[C---:B------:R-:W-:Y:S01]  /*4c30*/  VIADD R37, R9.reuse, 0x18 ;  /* 0x0000001809257836 */ /* 0x040fe20000000000 */
[----:B---3--:R-:W-:Y:S01]  /*4c40*/  IABS R10, R21 ;  /* 0x00000015000a7213 */ /* 0x008fe20000000000 */
[C---:B------:R-:W-:Y:S01]  /*4c50*/  IMAD.IADD R20, R8.reuse, 0x1, -R33 ;  /* 0x0000000108147824 */ /* 0x040fe200078e0a21 */
[----:B------:R2:W3:Y:S01]  /*4c60*/  MUFU.TANH R21, R6 ;  /* 0x0000000600157308 */ /* 0x0004e20000002400 */
[----:B------:R-:W-:Y:S01]  /*4c70*/  IABS R23, R23 ;  /* 0x0000001700177213 */ /* 0x000fe20000000000 */
[----:B------:R-:W-:Y:S01]  /*4c80*/  IMAD.IADD R19, R8, 0x1, -R37 ;  /* 0x0000000108137824 */ /* 0x000fe200078e0a25 */
[----:B------:R-:W-:Y:S01]  /*4c90*/  I2FP.F32.S32 R10, R10 ;  /* 0x0000000a000a7245 */ /* 0x000fe20000201400 */
[----:B------:R-:W-:Y:S01]  /*4ca0*/  FMUL.FTZ R30, R30, UR4 ;  /* 0x000000041e1e7c20 */ /* 0x000fe20008410000 */
[----:B------:R-:W-:Y:S01]  /*4cb0*/  I2FP.F32.S32 R23, R23 ;  /* 0x0000001700177245 */ /* 0x000fe20000201400 */
[----:B------:R-:W-:Y:S01]  /*4cc0*/  FMUL.FTZ R38, R38, UR4 ;  /* 0x0000000426267c20 */ /* 0x000fe20008410000 */
[----:B------:R-:W-:Y:S01]  /*4cd0*/  IABS R20, R20 ;  /* 0x0000001400147213 */ /* 0x000fe20000000000 */
[----:B------:R-:W5:Y:S01]  /*4ce0*/  MUFU.TANH R41, R41 ;  /* 0x0000002900297308 */ /* 0x000f620000002400 */
[----:B-1----:R-:W-:Y:S01]  /*4cf0*/  I2FP.F32.S32 R36, R31 ;  /* 0x0000001f00247245 */ /* 0x002fe20000201400 */
[C---:B------:R-:W-:Y:S01]  /*4d00*/  VIADD R31, R9.reuse, 0x20 ;  /* 0x00000020091f7836 */ /* 0x040fe20000000000 */
[----:B------:R-:W-:Y:S01]  /*4d10*/  IABS R19, R19 ;  /* 0x0000001300137213 */ /* 0x000fe20000000000 */
[----:B----4-:R-:W-:Y:S01]  /*4d20*/  FFMA.FTZ R10, R10, -UR5, R11 ;  /* 0x800000050a0a7c23 */ /* 0x010fe2000801000b */
[----:B------:R-:W-:Y:S01]  /*4d30*/  I2FP.F32.S32 R20, R20 ;  /* 0x0000001400147245 */ /* 0x000fe20000201400 */
[----:B------:R-:W-:Y:S01]  /*4d40*/  IMAD.IADD R200, R8, 0x1, -R31 ;  /* 0x0000000108c87824 */ /* 0x000fe200078e0a1f */
[----:B------:R-:W-:Y:S01]  /*4d50*/  I2FP.F32.S32 R19, R19 ;  /* 0x0000001300137245 */ /* 0x000fe20000201400 */
[----:B------:R-:W-:-:S02]  /*4d60*/  VIADD R11, R9, 0x28 ;  /* 0x00000028090b7836 */ /* 0x000fc40000000000 */
[----:B--2---:R-:W-:Y:S01]  /*4d70*/  FFMA.FTZ R6, R23, -UR5, R18 ;  /* 0x8000000517067c23 */ /* 0x004fe20008010012 */
[----:B------:R-:W-:Y:S02]  /*4d80*/  VIADD R23, R9, 0x21 ;  /* 0x0000002109177836 */ /* 0x000fe40000000000 */
[----:B---3--:R-:W-:Y:S01]  /*4d90*/  FFMA.FTZ R21, R20, -UR5, R21 ;  /* 0x8000000514157c23 */ /* 0x008fe20008010015 */
[C---:B------:R-:W-:Y:S01]  /*4da0*/  VIADD R20, R8.reuse, 0x8 ;  /* 0x0000000808147836 */ /* 0x040fe20000000000 */
[----:B------:R-:W1:Y:S01]  /*4db0*/  MUFU.TANH R4, R4 ;  /* 0x0000000400047308 */ /* 0x000e620000002400 */
[C---:B------:R-:W-:Y:S02]  /*4dc0*/  IMAD.IADD R194, R8.reuse, 0x1, -R23 ;  /* 0x0000000108c27824 */ /* 0x040fe400078e0a17 */
[----:B------:R-:W-:Y:S01]  /*4dd0*/  FFMA.FTZ R22, R19, -UR5, R22 ;  /* 0x8000000513167c23 */ /* 0x000fe20008010016 */
[----:B------:R-:W-:Y:S01]  /*4de0*/  IABS R200, R200 ;  /* 0x000000c800c87213 */ /* 0x000fe20000000000 */
[C---:B------:R-:W-:Y:S01]  /*4df0*/  IMAD.IADD R19, R8.reuse, 0x1, -R11 ;  /* 0x0000000108137824 */ /* 0x040fe200078e0a0b */
[----:B------:R-:W-:Y:S01]  /*4e00*/  ISETP.GE.AND P3, PT, R15, UR22, PT ;  /* 0x000000160f007c0c */ /* 0x000fe2000bf66270 */
[--C-:B------:R-:W-:Y:S01]  /*4e10*/  IMAD.IADD R18, R8, 0x1, -R9.reuse ;  /* 0x0000000108127824 */ /* 0x100fe200078e0a09 */
[----:B------:R-:W-:Y:S01]  /*4e20*/  IABS R194, R194 ;  /* 0x000000c200c27213 */ /* 0x000fe20000000000 */
[C---:B------:R-:W-:Y:S01]  /*4e30*/  IMAD.IADD R32, R20.reuse, 0x1, -R9 ;  /* 0x0000000114207824 */ /* 0x040fe200078e0a09 */
[----:B------:R-:W-:Y:S01]  /*4e40*/  I2FP.F32.S32 R200, R200 ;  /* 0x000000c800c87245 */ /* 0x000fe20000201400 */
[----:B------:R-:W-:Y:S01]  /*4e50*/  MUFU.TANH R42, R42 ;  /* 0x0000002a002a7308 */ /* 0x000fe20000002400 */
[----:B------:R-:W-:Y:S01]  /*4e60*/  I2FP.F32.S32 R194, R194 ;  /* 0x000000c200c27245 */ /* 0x000fe20000201400 */
[----:B------:R-:W-:Y:S01]  /*4e70*/  IMAD.IADD R15, R20, 0x1, -R15 ;  /* 0x00000001140f7824 */ /* 0x000fe200078e0a0f */
[----:B------:R-:W-:Y:S01]  /*4e80*/  IABS R19, R19 ;  /* 0x0000001300137213 */ /* 0x000fe20000000000 */
[----:B------:R-:W-:Y:S01]  /*4e90*/  FFMA.FTZ R200, R200, -UR5, R45 ;  /* 0x80000005c8c87c23 */ /* 0x000fe2000801002d */
[----:B------:R-:W-:Y:S01]  /*4ea0*/  IABS R18, R18 ;  /* 0x0000001200127213 */ /* 0x000fe20000000000 */
[----:B-----5:R-:W-:Y:S01]  /*4eb0*/  FFMA.FTZ R194, R194, -UR5, R41 ;  /* 0x80000005c2c27c23 */ /* 0x020fe20008010029 */
[----:B------:R-:W-:Y:S01]  /*4ec0*/  IABS R32, R32 ;  /* 0x0000002000207213 */ /* 0x000fe20000000000 */
[----:B------:R-:W2:Y:S01]  /*4ed0*/  MUFU.TANH R13, R13 ;  /* 0x0000000d000d7308 */ /* 0x000ea20000002400 */
[----:B------:R-:W-:Y:S01]  /*4ee0*/  I2FP.F32.S32 R45, R19 ;  /* 0x00000013002d7245 */ /* 0x000fe20000201400 */
[----:B------:R-:W-:Y:S01]  /*4ef0*/  FMUL.FTZ R39, R39, UR4 ;  /* 0x0000000427277c20 */ /* 0x000fe20008410000 */
[----:B------:R-:W-:Y:S01]  /*4f00*/  I2FP.F32.S32 R41, R18 ;  /* 0x0000001200297245 */ /* 0x000fe20000201400 */
[----:B------:R-:W-:Y:S01]  /*4f10*/  FMUL.FTZ R29, R29, UR4 ;  /* 0x000000041d1d7c20 */ /* 0x000fe20008410000 */
[----:B------:R-:W-:Y:S01]  /*4f20*/  I2FP.F32.S32 R19, R32 ;  /* 0x0000002000137245 */ /* 0x000fe20000201400 */
[C---:B------:R-:W-:Y:S01]  /*4f30*/  IMAD.IADD R32, R20.reuse, 0x1, -R5 ;  /* 0x0000000114207824 */ /* 0x040fe200078e0a05 */
[----:B------:R-:W-:Y:S01]  /*4f40*/  ISETP.GE.AND P6, PT, R5, UR22, PT ;  /* 0x0000001605007c0c */ /* 0x000fe2000bfc6270 */
[----:B------:R-:W-:Y:S01]  /*4f50*/  FFMA.FTZ R12, R41, -UR5, R12 ;  /* 0x80000005290c7c23 */ /* 0x000fe2000801000c */
[----:B------:R-:W3:Y:S01]  /*4f60*/  MUFU.TANH R47, R47 ;  /* 0x0000002f002f7308 */ /* 0x000ee20000002400 */
[----:B-1----:R-:W-:Y:S01]  /*4f70*/  FFMA.FTZ R19, R19, -UR5, R4 ;  /* 0x8000000513137c23 */ /* 0x002fe20008010004 */
[----:B------:R-:W-:Y:S01]  /*4f80*/  IMAD.IADD R5, R20, 0x1, -R7 ;  /* 0x0000000114057824 */ /* 0x000fe200078e0a07 */
[----:B------:R-:W-:Y:S01]  /*4f90*/  IABS R15, R15 ;  /* 0x0000000f000f7213 */ /* 0x000fe20000000000 */
[----:B------:R-:W-:Y:S01]  /*4fa0*/  FMUL.FTZ R72, R72, UR4 ;  /* 0x0000000448487c20 */ /* 0x000fe20008410000 */
[----:B------:R-:W-:Y:S01]  /*4fb0*/  FSEL R18, R12, -INF , !P1 ;  /* 0xff8000000c127808 */ /* 0x000fe20004800000 */
[----:B------:R-:W-:Y:S01]  /*4fc0*/  IMAD.IADD R12, R20, 0x1, -R17 ;  /* 0x00000001140c7824 */ /* 0x000fe200078e0a11 */
[----:B------:R-:W-:Y:S01]  /*4fd0*/  IABS R5, R5 ;  /* 0x0000000500057213 */ /* 0x000fe20000000000 */
[----:B------:R1:W4:Y:S01]  /*4fe0*/  MUFU.TANH R4, R43 ;  /* 0x0000002b00047308 */ /* 0x0003220000002400 */
[----:B------:R-:W-:Y:S01]  /*4ff0*/  I2FP.F32.S32 R15, R15 ;  /* 0x0000000f000f7245 */ /* 0x000fe20000201400 */
[----:B--2---:R-:W-:Y:S01]  /*5000*/  FFMA.FTZ R13, R36, -UR5, R13 ;  /* 0x80000005240d7c23 */ /* 0x004fe2000801000d */
[----:B------:R-:W-:Y:S01]  /*5010*/  IABS R32, R32 ;  /* 0x0000002000207213 */ /* 0x000fe20000000000 */
[----:B------:R-:W-:Y:S01]  /*5020*/  FMUL.FTZ R73, R73, UR4 ;  /* 0x0000000449497c20 */ /* 0x000fe20008410000 */
[----:B------:R-:W-:Y:S01]  /*5030*/  IABS R12, R12 ;  /* 0x0000000c000c7213 */ /* 0x000fe20000000000 */
[----:B------:R-:W-:Y:S01]  /*5040*/  FFMA.FTZ R15, R15, -UR5, R42 ;  /* 0x800000050f0f7c23 */ /* 0x000fe2000801002a */
[----:B------:R-:W-:Y:S01]  /*5050*/  I2FP.F32.S32 R32, R32 ;  /* 0x0000002000207245 */ /* 0x000fe20000201400 */
[----:B------:R-:W2:Y:S01]  /*5060*/  MUFU.TANH R35, R35 ;  /* 0x0000002300237308 */ /* 0x000ea20000002400 */
[----:B------:R-:W-:Y:S01]  /*5070*/  I2FP.F32.S32 R12, R12 ;  /* 0x0000000c000c7245 */ /* 0x000fe20000201400 */
[----:B------:R-:W-:Y:S01]  /*5080*/  FMUL.FTZ R74, R74, UR4 ;  /* 0x000000044a4a7c20 */ /* 0x000fe20008410000 */
[----:B------:R-:W-:Y:S01]  /*5090*/  FSEL R19, R19, -INF , !P1 ;  /* 0xff80000013137808 */ /* 0x000fe20004800000 */
[----:B------:R-:W-:Y:S01]  /*50a0*/  FFMA.FTZ R17, R32, -UR5, R51 ;  /* 0x8000000520117c23 */ /* 0x000fe20008010033 */
[----:B------:R-:W-:Y:S01]  /*50b0*/  ISETP.GE.AND P1, PT, R7, UR22, PT ;  /* 0x0000001607007c0c */ /* 0x000fe2000bf26270 */
[----:B------:R-:W-:Y:S01]  /*50c0*/  FFMA.FTZ R7, R41, -UR5, R46 ;  /* 0x8000000529077c23 */ /* 0x000fe2000801002e */
[----:B------:R-:W-:Y:S01]  /*50d0*/  FSEL R10, R10, -INF , !P3 ;  /* 0xff8000000a0a7808 */ /* 0x000fe20005800000 */
[----:B------:R-:W5:Y:S01]  /*50e0*/  MUFU.TANH R30, R30 ;  /* 0x0000001e001e7308 */ /* 0x000f620000002400 */
[----:B-1----:R-:W-:Y:S01]  /*50f0*/  I2FP.F32.S32 R43, R5 ;  /* 0x00000005002b7245 */ /* 0x002fe20000201400 */
[----:B---3--:R-:W-:Y:S01]  /*5100*/  FFMA.FTZ R5, R12, -UR5, R47 ;  /* 0x800000050c057c23 */ /* 0x008fe2000801002f */
[----:B------:R-:W-:Y:S01]  /*5110*/  FSEL R15, R15, -INF , !P3 ;  /* 0xff8000000f0f7808 */ /* 0x000fe20005800000 */
[----:B------:R-:W-:Y:S01]  /*5120*/  FMUL.FTZ R75, R75, UR4 ;  /* 0x000000044b4b7c20 */ /* 0x000fe20008410000 */
[----:B------:R-:W-:Y:S01]  /*5130*/  ISETP.GE.AND P3, PT, R23, UR22, PT ;  /* 0x0000001617007c0c */ /* 0x000fe2000bf66270 */
[----:B----4-:R-:W-:Y:S01]  /*5140*/  FFMA.FTZ R4, R43, -UR5, R4 ;  /* 0x800000052b047c23 */ /* 0x010fe20008010004 */
[----:B------:R-:W-:Y:S01]  /*5150*/  IMAD.IADD R23, R20, 0x1, -R23 ;  /* 0x0000000114177824 */ /* 0x000fe200078e0a17 */
[----:B------:R-:W-:Y:S01]  /*5160*/  FSEL R12, R13, -INF , !P4 ;  /* 0xff8000000d0c7808 */ /* 0x000fe20006000000 */
[----:B------:R-:W1:Y:S01]  /*5170*/  MUFU.TANH R38, R38 ;  /* 0x0000002600267308 */ /* 0x000e620000002400 */
[----:B------:R-:W-:-:S02]  /*5180*/  FSEL R6, R6, -INF , !P1 ;  /* 0xff80000006067808 */ /* 0x000fc40004800000 */
[----:B------:R-:W-:Y:S02]  /*5190*/  FSEL R13, R4, -INF , !P1 ;  /* 0xff800000040d7808 */ /* 0x000fe40004800000 */
[----:B------:R-:W-:Y:S02]  /*51a0*/  FSEL R16, R16, -INF , !P6 ;  /* 0xff80000010107808 */ /* 0x000fe40007000000 */
[----:B------:R-:W-:Y:S01]  /*51b0*/  FSEL R17, R17, -INF , !P6 ;  /* 0xff80000011117808 */ /* 0x000fe20007000000 */
[----:B------:R-:W3:Y:S01]  /*51c0*/  MUFU.TANH R34, R34 ;  /* 0x0000002200227308 */ /* 0x000ee20000002400 */
[----:B------:R-:W-:Y:S02]  /*51d0*/  FSEL R14, R14, -INF , !P5 ;  /* 0xff8000000e0e7808 */ /* 0x000fe40006800000 */
[----:B------:R-:W-:Y:S02]  /*51e0*/  FSEL R7, R7, -INF , !P5 ;  /* 0xff80000007077808 */ /* 0x000fe40006800000 */
[----:B------:R-:W-:-:S02]  /*51f0*/  FSEL R5, R5, -INF , !P4 ;  /* 0xff80000005057808 */ /* 0x000fc40006000000 */
[----:B------:R-:W-:Y:S01]  /*5200*/  ISETP.GE.AND P1, PT, R11, UR22, PT ;  /* 0x000000160b007c0c */ /* 0x000fe2000bf26270 */
[C---:B------:R-:W-:Y:S01]  /*5210*/  IMAD.IADD R11, R20.reuse, 0x1, -R11 ;  /* 0x00000001140b7824 */ /* 0x040fe200078e0a0b */
[----:B------:R-:W-:Y:S01]  /*5220*/  ISETP.GE.AND P6, PT, R37, UR22, PT ;  /* 0x0000001625007c0c */ /* 0x000fe2000bfc6270 */
[C---:B------:R-:W-:Y:S01]  /*5230*/  IMAD.IADD R37, R20.reuse, 0x1, -R37 ;  /* 0x0000000114257824 */ /* 0x040fe200078e0a25 */
[----:B------:R-:W-:Y:S01]  /*5240*/  ISETP.GE.AND P5, PT, R33, UR22, PT ;  /* 0x0000001621007c0c */ /* 0x000fe2000bfa6270 */
[C---:B------:R-:W-:Y:S01]  /*5250*/  IMAD.IADD R33, R20.reuse, 0x1, -R33 ;  /* 0x0000000114217824 */ /* 0x040fe200078e0a21 */
[----:B------:R-:W-:Y:S01]  /*5260*/  ISETP.GE.AND P4, PT, R31, UR22, PT ;  /* 0x000000161f007c0c */ /* 0x000fe2000bf86270 */
[----:B------:R-:W-:Y:S01]  /*5270*/  IMAD.IADD R31, R20, 0x1, -R31 ;  /* 0x00000001141f7824 */ /* 0x000fe200078e0a1f */
[----:B------:R-:W-:Y:S01]  /*5280*/  IABS R23, R23 ;  /* 0x0000001700177213 */ /* 0x000fe20000000000 */
[----:B------:R-:W4:Y:S01]  /*5290*/  MUFU.TANH R39, R39 ;  /* 0x0000002700277308 */ /* 0x000f220000002400 */
[----:B------:R-:W-:-:S02]  /*52a0*/  IABS R11, R11 ;  /* 0x0000000b000b7213 */ /* 0x000fc40000000000 */
[----:B------:R-:W-:Y:S01]  /*52b0*/  I2FP.F32.S32 R4, R23 ;  /* 0x0000001700047245 */ /* 0x000fe20000201400 */
[C---:B------:R-:W-:Y:S01]  /*52c0*/  VIADD R23, R9.reuse, 0x38 ;  /* 0x0000003809177836 */ /* 0x040fe20000000000 */
[----:B------:R-:W-:Y:S02]  /*52d0*/  IABS R37, R37 ;  /* 0x0000002500257213 */ /* 0x000fe40000000000 */
[----:B------:R-:W-:Y:S01]  /*52e0*/  IABS R33, R33 ;  /* 0x0000002100217213 */ /* 0x000fe20000000000 */
[----:B--2---:R-:W-:Y:S01]  /*52f0*/  FFMA.FTZ R199, R4, -UR5, R35 ;  /* 0x8000000504c77c23 */ /* 0x004fe20008010023 */
[----:B------:R-:W-:Y:S01]  /*5300*/  IABS R31, R31 ;  /* 0x0000001f001f7213 */ /* 0x000fe20000000000 */
[----:B------:R-:W-:Y:S01]  /*5310*/  VIADD R35, R9, 0x29 ;  /* 0x0000002909237836 */ /* 0x000fe20000000000 */
[----:B------:R-:W-:Y:S01]  /*5320*/  I2FP.F32.S32 R213, R11 ;  /* 0x0000000b00d57245 */ /* 0x000fe20000201400 */
[----:B------:R-:W2:Y:S01]  /*5330*/  MUFU.TANH R198, R198 ;  /* 0x000000c600c67308 */ /* 0x000ea20000002400 */
[----:B------:R-:W-:-:S02]  /*5340*/  I2FP.F32.S32 R37, R37 ;  /* 0x0000002500257245 */ /* 0x000fc40000201400 */
[----:B------:R-:W-:Y:S01]  /*5350*/  I2FP.F32.S32 R32, R33 ;  /* 0x0000002100207245 */ /* 0x000fe20000201400 */
[----:B------:R-:W-:Y:S01]  /*5360*/  VIADD R33, R9, 0x30 ;  /* 0x0000003009217836 */ /* 0x000fe20000000000 */
[----:B------:R-:W-:Y:S01]  /*5370*/  I2FP.F32.S32 R31, R31 ;  /* 0x0000001f001f7245 */ /* 0x000fe20000201400 */
[----:B-----5:R-:W-:Y:S01]  /*5380*/  FFMA.FTZ R213, R213, -UR5, R30 ;  /* 0x80000005d5d57c23 */ /* 0x020fe2000801001e */
[----:B------:R-:W-:Y:S01]  /*5390*/  FSEL R4, R22, -INF , !P6 ;  /* 0xff80000016047808 */ /* 0x000fe20007000000 */
[----:B-1----:R-:W-:Y:S01]  /*53a0*/  FFMA.FTZ R11, R37, -UR5, R38 ;  /* 0x80000005250b7c23 */ /* 0x002fe20008010026 */
[----:B------:R-:W1:Y:S01]  /*53b0*/  MUFU.TANH R22, R24 ;  /* 0x0000001800167308 */ /* 0x000e620000002400 */
[----:B---3--:R-:W-:Y:S01]  /*53c0*/  FFMA.FTZ R215, R31, -UR5, R34 ;  /* 0x800000051fd77c23 */ /* 0x008fe20008010022 */
[----:B------:R-:W-:Y:S02]  /*53d0*/  IMAD.IADD R30, R8, 0x1, -R33 ;  /* 0x00000001081e7824 */ /* 0x000fe400078e0a21 */
[----:B----4-:R-:W-:Y:S01]  /*53e0*/  FFMA.FTZ R39, R32, -UR5, R39 ;  /* 0x8000000520277c23 */ /* 0x010fe20008010027 */
[C---:B------:R-:W-:Y:S01]  /*53f0*/  VIADD R31, R9.reuse, 0x31 ;  /* 0x00000031091f7836 */ /* 0x040fe20000000000 */
[----:B------:R-:W-:Y:S01]  /*5400*/  FSEL R194, R194, -INF , !P3 ;  /* 0xff800000c2c27808 */ /* 0x000fe20005800000 */
[----:B------:R-:W-:Y:S01]  /*5410*/  VIADD R37, R9, 0x39 ;  /* 0x0000003909257836 */ /* 0x000fe20000000000 */
[----:B------:R-:W-:Y:S01]  /*5420*/  FSEL R199, R199, -INF , !P3 ;  /* 0xff800000c7c77808 */ /* 0x000fe20005800000 */
[C---:B------:R-:W-:Y:S01]  /*5430*/  IMAD.IADD R32, R8.reuse, 0x1, -R35 ;  /* 0x0000000108207824 */ /* 0x040fe200078e0a23 */
[----:B------:R-:W-:Y:S01]  /*5440*/  ISETP.GE.AND P3, PT, R23, UR22, PT ;  /* 0x0000001617007c0c */ /* 0x000fe2000bf66270 */
[C---:B------:R-:W-:Y:S01]  /*5450*/  IMAD.IADD R36, R8.reuse, 0x1, -R31 ;  /* 0x0000000108247824 */ /* 0x040fe200078e0a1f */
[----:B------:R-:W-:Y:S01]  /*5460*/  IABS R30, R30 ;  /* 0x0000001e001e7213 */ /* 0x000fe20000000000 */
[C---:B------:R-:W-:Y:S01]  /*5470*/  IMAD.IADD R34, R8.reuse, 0x1, -R23 ;  /* 0x0000000108227824 */ /* 0x040fe200078e0a17 */
[----:B------:R-:W3:Y:S01]  /*5480*/  MUFU.TANH R29, R29 ;  /* 0x0000001d001d7308 */ /* 0x000ee20000002400 */
[----:B------:R-:W-:Y:S01]  /*5490*/  IMAD.IADD R38, R8, 0x1, -R37 ;  /* 0x0000000108267824 */ /* 0x000fe200078e0a25 */
[----:B------:R-:W-:Y:S01]  /*54a0*/  FSEL R8, R21, -INF , !P5 ;  /* 0xff80000015087808 */ /* 0x000fe20006800000 */
[----:B------:R-:W-:-:S02]  /*54b0*/  IMAD.IADD R23, R20, 0x1, -R23 ;  /* 0x0000000114177824 */ /* 0x000fc400078e0a17 */
[----:B------:R-:W-:Y:S01]  /*54c0*/  FMUL.FTZ R21, R25, UR4 ;  /* 0x0000000419157c20 */ /* 0x000fe20008410000 */
[----:B------:R-:W-:Y:S01]  /*54d0*/  I2FP.F32.S32 R25, R30 ;  /* 0x0000001e00197245 */ /* 0x000fe20000201400 */
[----:B--2---:R-:W-:Y:S01]  /*54e0*/  FFMA.FTZ R198, R45, -UR5, R198 ;  /* 0x800000052dc67c23 */ /* 0x004fe200080100c6 */
[----:B------:R-:W-:Y:S01]  /*54f0*/  FSEL R200, R200, -INF , !P4 ;  /* 0xff800000c8c87808 */ /* 0x000fe20006000000 */
[----:B------:R-:W-:Y:S01]  /*5500*/  MUFU.TANH R72, R72 ;  /* 0x0000004800487308 */ /* 0x000fe20000002400 */
[----:B------:R-:W-:Y:S01]  /*5510*/  IABS R23, R23 ;  /* 0x0000001700177213 */ /* 0x000fe20000000000 */
[----:B-1----:R-:W-:Y:S01]  /*5520*/  FFMA.FTZ R22, R25, -UR5, R22 ;  /* 0x8000000519167c23 */ /* 0x002fe20008010016 */
[----:B------:R-:W-:Y:S02]  /*5530*/  FSEL R215, R215, -INF , !P4 ;  /* 0xff800000d7d77808 */ /* 0x000fe40006000000 */
[----:B------:R-:W-:Y:S02]  /*5540*/  I2FP.F32.S32 R25, R23 ;  /* 0x0000001700197245 */ /* 0x000fe40000201400 */
[----:B------:R-:W-:Y:S01]  /*5550*/  FMNMX3.FTZ R23, R18, R16, R14, !PT ;  /* 0x0000001012177276 */ /* 0x000fe2000781000e */
[----:B------:R-:W1:Y:S01]  /*5560*/  MUFU.TANH R21, R21 ;  /* 0x0000001500157308 */ /* 0x000e620000002400 */
[----:B------:R-:W-:Y:S01]  /*5570*/  ISETP.GE.AND P4, PT, R31, UR22, PT ;  /* 0x000000161f007c0c */ /* 0x000fe2000bf86270 */
[----:B------:R-:W-:Y:S01]  /*5580*/  IMAD.IADD R31, R20, 0x1, -R31 ;  /* 0x00000001141f7824 */ /* 0x000fe200078e0a1f */
[----:B------:R-:W-:-:S02]  /*5590*/  IABS R32, R32 ;  /* 0x0000002000207213 */ /* 0x000fc40000000000 */
[----:B------:R-:W-:Y:S02]  /*55a0*/  FMNMX3.FTZ R23, R23, R12, R10, !PT ;  /* 0x0000000c17177276 */ /* 0x000fe4000781000a */
[----:B------:R-:W-:Y:S01]  /*55b0*/  IABS R36, R36 ;  /* 0x0000002400247213 */ /* 0x000fe20000000000 */
[----:B------:R-:W2:Y:S01]  /*55c0*/  MUFU.TANH R73, R73 ;  /* 0x0000004900497308 */ /* 0x000ea20000002400 */
[----:B------:R-:W-:Y:S02]  /*55d0*/  FSEL R11, R11, -INF , !P6 ;  /* 0xff8000000b0b7808 */ /* 0x000fe40007000000 */
[----:B------:R-:W-:Y:S02]  /*55e0*/  FSEL R9, R39, -INF , !P5 ;  /* 0xff80000027097808 */ /* 0x000fe40006800000 */
[----:B------:R-:W-:Y:S02]  /*55f0*/  I2FP.F32.S32 R32, R32 ;  /* 0x0000002000207245 */ /* 0x000fe40000201400 */
[----:B------:R-:W-:Y:S01]  /*5600*/  IABS R34, R34 ;  /* 0x0000002200227213 */ /* 0x000fe20000000000 */
[----:B------:R-:W4:Y:S01]  /*5610*/  MUFU.TANH R28, R28 ;  /* 0x0000001c001c7308 */ /* 0x000f220000002400 */
[----:B------:R-:W-:Y:S01]  /*5620*/  ISETP.GE.AND P6, PT, R35, UR22, PT ;  /* 0x0000001623007c0c */ /* 0x000fe2000bfc6270 */
[C---:B------:R-:W-:Y:S01]  /*5630*/  IMAD.IADD R35, R20.reuse, 0x1, -R35 ;  /* 0x0000000114237824 */ /* 0x040fe200078e0a23 */
[----:B------:R-:W-:Y:S01]  /*5640*/  ISETP.GE.AND P5, PT, R33, UR22, PT ;  /* 0x0000001621007c0c */ /* 0x000fe2000bfa6270 */
[----:B------:R-:W-:Y:S01]  /*5650*/  IMAD.IADD R33, R20, 0x1, -R33 ;  /* 0x0000000114217824 */ /* 0x000fe200078e0a21 */
[----:B------:R-:W-:Y:S01]  /*5660*/  FSEL R198, R198, -INF , !P1 ;  /* 0xff800000c6c67808 */ /* 0x000fe20004800000 */
[----:B------:R-:W-:Y:S01]  /*5670*/  IMAD.IADD R20, R20, 0x1, -R37 ;  /* 0x0000000114147824 */ /* 0x000fe200078e0a25 */
[----:B------:R-:W-:Y:S01]  /*5680*/  FSEL R213, R213, -INF , !P1 ;  /* 0xff800000d5d57808 */ /* 0x000fe20004800000 */
[----:B------:R-:W5:Y:S01]  /*5690*/  MUFU.TANH R26, R26 ;  /* 0x0000001a001a7308 */ /* 0x000f620000002400 */
[----:B------:R-:W-:Y:S01]  /*56a0*/  IABS R31, R31 ;  /* 0x0000001f001f7213 */ /* 0x000fe20000000000 */
[----:B---3--:R-:W-:Y:S01]  /*56b0*/  FFMA.FTZ R29, R32, -UR5, R29 ;  /* 0x80000005201d7c23 */ /* 0x008fe2000801001d */
[----:B------:R-:W-:-:S02]  /*56c0*/  FMNMX3.FTZ R23, R23, R6, R4, !PT ;  /* 0x0000000617177276 */ /* 0x000fc40007810004 */
[----:B------:R-:W-:Y:S01]  /*56d0*/  ISETP.GE.AND P1, PT, R37, UR22, PT ;  /* 0x0000001625007c0c */ /* 0x000fe2000bf26270 */
[----:B------:R-:W-:Y:S01]  /*56e0*/  IMAD.MOV.U32 R24, RZ, RZ, R31 ;  /* 0x000000ffff187224 */ /* 0x000fe200078e001f */
[----:B------:R-:W-:Y:S01]  /*56f0*/  I2FP.F32.S32 R36, R36 ;  /* 0x0000002400247245 */ /* 0x000fe20000201400 */
[----:B------:R-:W3:Y:S01]  /*5700*/  MUFU.TANH R27, R27 ;  /* 0x0000001b001b7308 */ /* 0x000ee20000002400 */
[----:B------:R-:W-:Y:S02]  /*5710*/  IABS R38, R38 ;  /* 0x0000002600267213 */ /* 0x000fe40000000000 */
[----:B------:R-:W-:Y:S01]  /*5720*/  I2FP.F32.S32 R37, R34 ;  /* 0x0000002200257245 */ /* 0x000fe20000201400 */
[----:B-1----:R-:W-:Y:S01]  /*5730*/  FFMA.FTZ R21, R36, -UR5, R21 ;  /* 0x8000000524157c23 */ /* 0x002fe20008010015 */
[----:B------:R-:W-:Y:S02]  /*5740*/  FMNMX3.FTZ R23, R23, R8, R200, !PT ;  /* 0x0000000817177276 */ /* 0x000fe400078100c8 */
[----:B------:R-:W-:Y:S01]  /*5750*/  IABS R35, R35 ;  /* 0x0000002300237213 */ /* 0x000fe20000000000 */
[----:B------:R-:W1:Y:S01]  /*5760*/  MUFU.TANH R74, R74 ;  /* 0x0000004a004a7308 */ /* 0x000e620000002400 */
[----:B------:R-:W-:Y:S01]  /*5770*/  I2FP.F32.S32 R38, R38 ;  /* 0x0000002600267245 */ /* 0x000fe20000201400 */
[----:B------:R-:W-:Y:S01]  /*5780*/  FFMA.FTZ R37, R37, -UR5, R72 ;  /* 0x8000000525257c23 */ /* 0x000fe20008010048 */
[----:B------:R-:W-:-:S02]  /*5790*/  IABS R33, R33 ;  /* 0x0000002100217213 */ /* 0x000fc40000000000 */
[----:B------:R-:W-:Y:S01]  /*57a0*/  IABS R20, R20 ;  /* 0x0000001400147213 */ /* 0x000fe20000000000 */
[----:B--2---:R-:W-:Y:S01]  /*57b0*/  FFMA.FTZ R38, R38, -UR5, R73 ;  /* 0x8000000526267c23 */ /* 0x004fe20008010049 */
[----:B------:R-:W-:Y:S01]  /*57c0*/  FSEL R196, R29, -INF , !P6 ;  /* 0xff8000001dc47808 */ /* 0x000fe20007000000 */
[----:B------:R-:W2:Y:S01]  /*57d0*/  MUFU.TANH R75, R75 ;  /* 0x0000004b004b7308 */ /* 0x000ea20000002400 */
[----:B------:R-:W-:Y:S02]  /*57e0*/  FSEL R210, R22, -INF , !P5 ;  /* 0xff80000016d27808 */ /* 0x000fe40006800000 */
[----:B------:R-:W-:Y:S02]  /*57f0*/  FMNMX3.FTZ R23, R23, R194, R198, !PT ;  /* 0x000000c217177276 */ /* 0x000fe400078100c6 */
[----:B------:R-:W-:Y:S02]  /*5800*/  I2FP.F32.S32 R35, R35 ;  /* 0x0000002300237245 */ /* 0x000fe40000201400 */
[----:B------:R-:W-:-:S02]  /*5810*/  I2FP.F32.S32 R31, R33 ;  /* 0x00000021001f7245 */ /* 0x000fc40000201400 */
[----:B------:R-:W-:Y:S01]  /*5820*/  I2FP.F32.S32 R24, R24 ;  /* 0x0000001800187245 */ /* 0x000fe20000201400 */
[----:B----4-:R-:W-:Y:S01]  /*5830*/  FFMA.FTZ R28, R35, -UR5, R28 ;  /* 0x80000005231c7c23 */ /* 0x010fe2000801001c */
[----:B------:R-:W-:Y:S01]  /*5840*/  I2FP.F32.S32 R20, R20 ;  /* 0x0000001400147245 */ /* 0x000fe20000201400 */
[----:B-----5:R-:W-:Y:S01]  /*5850*/  FFMA.FTZ R26, R31, -UR5, R26 ;  /* 0x800000051f1a7c23 */ /* 0x020fe2000801001a */
[----:B------:R-:W-:Y:S01]  /*5860*/  FSEL R208, R21, -INF , !P4 ;  /* 0xff80000015d07808 */ /* 0x000fe20006000000 */
[----:B---3--:R-:W-:Y:S01]  /*5870*/  FFMA.FTZ R27, R24, -UR5, R27 ;  /* 0x80000005181b7c23 */ /* 0x008fe2000801001b */
[----:B------:R-:W-:Y:S01]  /*5880*/  FSEL R206, R37, -INF , !P3 ;  /* 0xff80000025ce7808 */ /* 0x000fe20005800000 */
[----:B-1----:R-:W-:Y:S01]  /*5890*/  FFMA.FTZ R74, R25, -UR5, R74 ;  /* 0x80000005194a7c23 */ /* 0x002fe2000801004a */
[----:B------:R-:W-:Y:S01]  /*58a0*/  FMNMX3.FTZ R21, R23, R196, R210, !PT ;  /* 0x000000c417157276 */ /* 0x000fe200078100d2 */
[----:B--2---:R-:W-:Y:S01]  /*58b0*/  FFMA.FTZ R201, R20, -UR5, R75 ;  /* 0x8000000514c97c23 */ /* 0x004fe2000801004b */
[----:B------:R-:W-:-:S02]  /*58c0*/  FSEL R204, R38, -INF , !P1 ;  /* 0xff80000026cc7808 */ /* 0x000fc40004800000 */
[----:B------:R-:W-:Y:S02]  /*58d0*/  FMNMX3.FTZ R20, R19, R17, R7, !PT ;  /* 0x0000001113147276 */ /* 0x000fe40007810007 */
[----:B------:R-:W-:Y:S02]  /*58e0*/  FMNMX3.FTZ R21, R21, R208, R206, !PT ;  /* 0x000000d015157276 */ /* 0x000fe400078100ce */
[----:B------:R-:W-:Y:S02]  /*58f0*/  FSEL R203, R28, -INF , !P6 ;  /* 0xff8000001ccb7808 */ /* 0x000fe40007000000 */
[----:B------:R-:W-:Y:S02]  /*5900*/  FSEL R209, R26, -INF , !P5 ;  /* 0xff8000001ad17808 */ /* 0x000fe40006800000 */
[----:B------:R-:W-:Y:S02]  /*5910*/  FSEL R207, R27, -INF , !P4 ;  /* 0xff8000001bcf7808 */ /* 0x000fe40006000000 */
[----:B------:R-:W-:-:S02]  /*5920*/  FSEL R205, R74, -INF , !P3 ;  /* 0xff8000004acd7808 */ /* 0x000fc40005800000 */
[----:B------:R-:W-:Y:S02]  /*5930*/  FSEL R201, R201, -INF , !P1 ;  /* 0xff800000c9c97808 */ /* 0x000fe40004800000 */
[----:B------:R-:W-:Y:S02]  /*5940*/  FMNMX3.FTZ R20, R20, R5, R15, !PT ;  /* 0x0000000514147276 */ /* 0x000fe4000781000f */
[----:B------:R-:W-:Y:S01]  /*5950*/  FMNMX.FTZ R21, R204, R21, !PT ;  /* 0x00000015cc157209 */ /* 0x000fe20007810000 */
[----:B------:R-:W-:Y:S06]  /*5960*/  BAR.SYNC.DEFER_BLOCKING 0x0 ;  /* 0x0000000000007b1d */ /* 0x000fec0000010000 */
[----:B------:R-:W-:Y:S05]  /*5970*/  BRA.U !UP1, `(.L_x_1108) ;  /* 0x0000000509c47547 */ /* 0x000fea000b800000 */
        /* <DEDUP_REMOVED lines=16> */
[-C--:B------:R-:W-:Y:S01]  /*5a80*/  LEA.HI.X R29, R22, R232.reuse, R23, 0x1, P3 ;  /* 0x000000e8161d7211 */ /* 0x080fe200018f0c17 */
[----:B------:R-:W-:Y:S01]  /*5a90*/  IMAD.U32 R22, RZ, RZ, UR29 ;  /* 0x0000001dff167e24 */ /* 0x000fe2000f8e00ff */
[CC--:B------:R-:W-:Y:S01]  /*5aa0*/  LEA R24, P1, R26.reuse, R233.reuse, 0x1 ;  /* 0x000000e91a187211 */ /* 0x0c0fe200078208ff */
[----:B------:R-:W-:Y:S01]  /*5ab0*/  ULEA UR8, UP0, UR14, UR8, 0x5 ;  /* 0x000000080e087291 */ /* 0x000fe2000f8028ff */
[----:B------:R-:W-:Y:S01]  /*5ac0*/  IMAD.U32 R23, RZ, RZ, UR28 ;  /* 0x0000001cff177e24 */ /* 0x000fe2000f8e00ff */
[----:B------:R-:W-:Y:S02]  /*5ad0*/  ISETP.GE.AND P4, PT, R247, UR4, PT ;  /* 0x00000004f7007c0c */ /* 0x000fe4000bf86270 */
[-C--:B------:R-:W-:Y:S01]  /*5ae0*/  LEA.HI.X R25, R26, R232.reuse, R3, 0x1, P1 ;  /* 0x000000e81a197211 */ /* 0x080fe200008f0c03 */
[----:B------:R-:W-:Y:S01]  /*5af0*/  ULEA.HI.X UR6, UR14, UR6, UR15, 0x5, UP0 ;  /* 0x000000060e067291 */ /* 0x000fe200080f2c0f */
[-C--:B------:R-:W-:Y:S01]  /*5b00*/  LEA R26, P1, R22, R233.reuse, 0x1 ;  /* 0x000000e9161a7211 */ /* 0x080fe200078208ff */
[----:B------:R-:W-:Y:S01]  /*5b10*/  @!PT LDS RZ, [RZ] ;  /* 0x00000000fffff984 */ /* 0x000fe20000000800 */
[----:B------:R-:W-:Y:S01]  /*5b20*/  @!PT LDS RZ, [RZ] ;  /* 0x00000000fffff984 */ /* 0x000fe20000000800 */
[----:B------:R-:W-:Y:S01]  /*5b30*/  @!PT LDS RZ, [RZ] ;  /* 0x00000000fffff984 */ /* 0x000fe20000000800 */
[----:B------:R1:W-:Y:S01]  /*5b40*/  @!P5 LDGSTS.E.BYPASS.LTC128B.128 [R87+0x8000], desc[UR24][R28.64] ;  /* 0x080000001c57dfae */ /* 0x0003e2000b981a18 */
[----:B------:R-:W-:Y:S01]  /*5b50*/  ISETP.GE.AND P3, PT, R246, UR4, PT ;  /* 0x00000004f6007c0c */ /* 0x000fe2000bf66270 */
[----:B------:R-:W-:Y:S01]  /*5b60*/  IMAD.U32 R3, RZ, RZ, UR8 ;  /* 0x00000008ff037e24 */ /* 0x000fe2000f8e00ff */
[-C--:B------:R-:W-:Y:S01]  /*5b70*/  LEA.HI.X R27, R22, R232.reuse, R23, 0x1, P1 ;  /* 0x000000e8161b7211 */ /* 0x080fe200008f0c17 */
[----:B------:R1:W-:Y:S01]  /*5b80*/  @P5 STS.128 [R87+0x8000], RZ ;  /* 0x008000ff57005388 */ /* 0x0003e20000000c00 */
[----:B------:R-:W-:Y:S01]  /*5b90*/  ISETP.GE.AND P1, PT, R245, UR4, PT ;  /* 0x00000004f5007c0c */ /* 0x000fe2000bf26270 */
[----:B------:R-:W-:Y:S01]  /*5ba0*/  IMAD.U32 R22, RZ, RZ, UR6 ;  /* 0x00000006ff167e24 */ /* 0x000fe2000f8e00ff */
        /* <DEDUP_REMOVED lines=78> */
.L_x_1108:
        /* <DEDUP_REMOVED lines=44> */
[--C-:B------:R-:W-:Y:S01]  /*6350*/  FFMA.FTZ R194, R194, UR4, -R211.reuse ;  /* 0x00000004c2c27c23 */ /* 0x100fe200080108d3 */
[--C-:B------:R-:W-:Y:S01]  /*6360*/  FFMA.FTZ R196, R196, UR4, -R211.reuse ;  /* 0x00000004c4c47c23 */ /* 0x100fe200080108d3 */
[C---:B------:R-:W-:Y:S01]  /*6370*/  FSETP.NEU.FTZ.AND P1, PT, R3.reuse, -INF , PT ;  /* 0xff8000000300780b */ /* 0x040fe20003f3d000 */
[----:B------:R-:W-:Y:S01]  /*6380*/  FMUL.FTZ R202, R3, UR4 ;  /* 0x0000000403ca7c20 */ /* 0x000fe20008410000 */
[----:B------:R-:W1:Y:S01]  /*6390*/  MUFU.EX2 R188, R188 ;  /* 0x000000bc00bc7308 */ /* 0x000e620000000800 */
[--C-:B------:R-:W-:Y:S01]  /*63a0*/  FFMA.FTZ R243, R204, UR4, -R211.reuse ;  /* 0x00000004ccf37c23 */ /* 0x100fe200080108d3 */
[--C-:B------:R-:W-:Y:S01]  /*63b0*/  FFMA.FTZ R210, R210, UR4, -R211.reuse ;  /* 0x00000004d2d27c23 */ /* 0x100fe200080108d3 */
[----:B------:R-:W-:Y:S01]  /*63c0*/  FFMA.FTZ R206, R206, UR4, -R211 ;  /* 0x00000004cece7c23 */ /* 0x000fe200080108d3 */
[----:B------:R-:W-:-:S04]  /*63d0*/  FSEL R202, R202, RZ, P1 ;  /* 0x000000ffcaca7208 */ /* 0x000fc80000800000 */
[----:B------:R-:W-:Y:S01]  /*63e0*/  MUFU.EX2 R185, R185 ;  /* 0x000000b900b97308 */ /* 0x000fe20000000800 */
[--C-:B------:R-:W-:Y:S01]  /*63f0*/  FFMA.FTZ R183, R7, UR4, -R202.reuse ;  /* 0x0000000407b77c23 */ /* 0x100fe200080108ca */
[----:B------:R-:W-:Y:S01]  /*6400*/  IADD3 R7, PT, PT, R192, 0x10000, RZ ;  /* 0x00010000c0077810 */ /* 0x000fe20007ffe0ff */
[--C-:B------:R-:W-:Y:S01]  /*6410*/  FFMA.FTZ R187, R19, UR4, -R202.reuse ;  /* 0x0000000413bb7c23 */ /* 0x100fe200080108ca */
[--C-:B------:R-:W-:Y:S01]  /*6420*/  FFMA.FTZ R186, R17, UR4, -R202.reuse ;  /* 0x0000000411ba7c23 */ /* 0x100fe200080108ca */
[--C-:B------:R-:W-:Y:S01]  /*6430*/  FFMA.FTZ R182, R5, UR4, -R202.reuse ;  /* 0x0000000405b67c23 */ /* 0x100fe200080108ca */
[----:B------:R-:W-:Y:S01]  /*6440*/  @P0 IADD3 R191, PT, PT, R7, -0x40, RZ ;  /* 0xffffffc007bf0810 */ /* 0x000fe20007ffe0ff */
[--C-:B------:R-:W-:Y:S01]  /*6450*/  FFMA.FTZ R167, R11, UR4, -R202.reuse ;  /* 0x000000040ba77c23 */ /* 0x100fe200080108ca */
[----:B------:R-:W2:Y:S01]  /*6460*/  MUFU.EX2 R184, R184 ;  /* 0x000000b800b87308 */ /* 0x000ea20000000800 */
[--C-:B------:R-:W-:Y:S01]  /*6470*/  FFMA.FTZ R166, R9, UR4, -R202.reuse ;  /* 0x0000000409a67c23 */ /* 0x100fe200080108ca */
[----:B------:R-:W-:Y:S01]  /*6480*/  IADD3 R190, PT, PT, R84, R191, RZ ;  /* 0x000000bf54be7210 */ /* 0x000fe20007ffe0ff */
[----:B------:R-:W3:Y:S01]  /*6490*/  LDSM.16.MT88.4 R140, [R191] ;  /* 0x00000000bf8c783b */ /* 0x000ee20000004200 */
[--C-:B------:R-:W-:Y:S01]  /*64a0*/  FFMA.FTZ R179, R15, UR4, -R202.reuse ;  /* 0x000000040fb37c23 */ /* 0x100fe200080108ca */
[--C-:B------:R-:W-:Y:S01]  /*64b0*/  FFMA.FTZ R178, R13, UR4, -R202.reuse ;  /* 0x000000040db27c23 */ /* 0x100fe200080108ca */
[----:B-1----:R-:W-:Y:S01]  /*64c0*/  F2FP.F16.F32.PACK_AB R128, R188, R189 ;  /* 0x000000bdbc80723e */ /* 0x002fe200000000ff */
[----:B------:R-:W1:Y:S01]  /*64d0*/  LDSM.16.MT88.4 R132, [R190] ;  /* 0x00000000be84783b */ /* 0x000e620000004200 */
[----:B------:R-:W-:Y:S01]  /*64e0*/  MUFU.EX2 R187, R187 ;  /* 0x000000bb00bb7308 */ /* 0x000fe20000000800 */
[--C-:B------:R-:W-:Y:S01]  /*64f0*/  FFMA.FTZ R198, R215, UR4, -R202.reuse ;  /* 0x00000004d7c67c23 */ /* 0x100fe200080108ca */
[--C-:B------:R-:W-:Y:S01]  /*6500*/  FFMA.FTZ R199, R199, UR4, -R202.reuse ;  /* 0x00000004c7c77c23 */ /* 0x100fe200080108ca */
[----:B------:R-:W4:Y:S01]  /*6510*/  LDSM.16.MT88.4 R56, [R191+0x2000] ;  /* 0x00200000bf38783b */ /* 0x000f220000004200 */
[--C-:B------:R-:W-:Y:S01]  /*6520*/  FFMA.FTZ R200, R213, UR4, -R202.reuse ;  /* 0x00000004d5c87c23 */ /* 0x100fe200080108ca */
[--C-:B------:R-:W-:Y:S01]  /*6530*/  FFMA.FTZ R203, R203, UR4, -R202.reuse ;  /* 0x00000004cbcb7c23 */ /* 0x100fe200080108ca */
[--C-:B------:R-:W-:Y:S01]  /*6540*/  FFMA.FTZ R204, R209, UR4, -R202.reuse ;  /* 0x00000004d1cc7c23 */ /* 0x100fe200080108ca */
[----:B------:R-:W5:Y:S01]  /*6550*/  LDSM.16.MT88.4 R64, [R190+0x2000] ;  /* 0x00200000be40783b */ /* 0x000f620000004200 */
[----:B------:R-:W3:Y:S01]  /*6560*/  MUFU.EX2 R186, R186 ;  /* 0x000000ba00ba7308 */ /* 0x000ee20000000800 */
[----:B--2---:R-:W-:Y:S01]  /*6570*/  F2FP.F16.F32.PACK_AB R130, R184, R185 ;  /* 0x000000b9b882723e */ /* 0x004fe200000000ff */
[--C-:B------:R-:W-:Y:S01]  /*6580*/  FFMA.FTZ R207, R207, UR4, -R202.reuse ;  /* 0x00000004cfcf7c23 */ /* 0x100fe200080108ca */
[----:B------:R-:W2:Y:S01]  /*6590*/  LDSM.16.MT88.4 R88, [R191+0x4000] ;  /* 0x00400000bf58783b */ /* 0x000ea20000004200 */
[--C-:B------:R-:W-:Y:S01]  /*65a0*/  FFMA.FTZ R205, R205, UR4, -R202.reuse ;  /* 0x00000004cdcd7c23 */ /* 0x100fe200080108ca */
[----:B------:R-:W-:Y:S01]  /*65b0*/  FFMA.FTZ R213, R208, UR4, -R211 ;  /* 0x00000004d0d57c23 */ /* 0x000fe200080108d3 */
[----:B------:R-:W-:Y:S01]  /*65c0*/  FFMA.FTZ R202, R201, UR4, -R202 ;  /* 0x00000004c9ca7c23 */ /* 0x000fe200080108ca */
[----:B------:R-:W2:Y:S01]  /*65d0*/  LDSM.16.MT88.4 R96, [R190+0x4000] ;  /* 0x00400000be60783b */ /* 0x000ea20000004200 */
[----:B------:R-:W-:Y:S01]  /*65e0*/  MUFU.EX2 R183, R183 ;  /* 0x000000b700b77308 */ /* 0x000fe20000000800 */
[----:B------:R-:W-:-:S02]  /*65f0*/  FADD.FTZ R188, R189, R188 ;  /* 0x000000bcbdbc7221 */ /* 0x000fc40000010000 */
[----:B------:R-:W2:Y:S02]  /*6600*/  LDSM.16.MT88.4 R120, [R191+0x6000] ;  /* 0x00600000bf78783b */ /* 0x000ea40000004200 */
[----:B------:R-:W-:Y:S02]  /*6610*/  FADD.FTZ R185, R185, R188 ;  /* 0x000000bcb9b97221 */ /* 0x000fe40000010000 */
[----:B------:R-:W2:Y:S01]  /*6620*/  LDSM.16.MT88.4 R4, [R190+0x6000] ;  /* 0x00600000be04783b */ /* 0x000ea20000004200 */
[----:B------:R-:W1:Y:S01]  /*6630*/  MUFU.EX2 R182, R182 ;  /* 0x000000b600b67308 */ /* 0x000e620000000800 */
[----:B---3--:R-:W-:Y:S01]  /*6640*/  F2FP.F16.F32.PACK_AB R129, R186, R187 ;  /* 0x000000bbba81723e */ /* 0x008fe200000000ff */
[----:B------:R-:W-:Y:S01]  /*6650*/  FADD.FTZ R186, R187, R186 ;  /* 0x000000babbba7221 */ /* 0x000fe20000010000 */
[----:B------:R-:W3:Y:S01]  /*6660*/  LDSM.16.MT88.4 R8, [R197+0x14800] ;  /* 0x01480000c508783b */ /* 0x000ee20000004200 */
[----:B------:R-:W-:-:S03]  /*6670*/  FADD.FTZ R184, R184, R185 ;  /* 0x000000b9b8b87221 */ /* 0x000fc60000010000 */
[----:B------:R-:W3:Y:S01]  /*6680*/  LDSM.16.MT88.4 R16, [R197+0x10800] ;  /* 0x01080000c510783b */ /* 0x000ee20000004200 */
[----:B------:R-:W-:Y:S03]  /*6690*/  MUFU.EX2 R181, R181 ;  /* 0x000000b500b57308 */ /* 0x000fe60000000800 */
[----:B------:R-:W3:Y:S04]  /*66a0*/  LDSM.16.MT88.4 R12, [R197+0x12800] ;  /* 0x01280000c50c783b */ /* 0x000ee80000004200 */
[----:B------:R-:W3:Y:S01]  /*66b0*/  LDSM.16.MT88.4 R20, [R191+0x800] ;  /* 0x00080000bf14783b */ /* 0x000ee20000004200 */
[----:B------:R-:W3:Y:S01]  /*66c0*/  MUFU.EX2 R180, R180 ;  /* 0x000000b400b47308 */ /* 0x000ee20000000800 */
[C---:B-1----:R-:W-:Y:S01]  /*66d0*/  F2FP.F16.F32.PACK_AB R131, R182.reuse, R183 ;  /* 0x000000b7b683723e */ /* 0x042fe200000000ff */
[----:B------:R-:W-:Y:S01]  /*66e0*/  FADD.FTZ R183, R183, R186 ;  /* 0x000000bab7b77221 */ /* 0x000fe20000010000 */
[----:B------:R-:W-:Y:S03]  /*66f0*/  LDSM.16.MT88.4 R32, [R190+0x800] ;  /* 0x00080000be20783b */ /* 0x000fe60000004200 */
[----:B------:R-:W-:Y:S01]  /*6700*/  FADD.FTZ R182, R182, R183 ;  /* 0x000000b7b6b67221 */ /* 0x000fe20000010000 */
[----:B------:R-:W-:Y:S01]  /*6710*/  LDSM.16.MT88.4 R24, [R190+0x2800] ;  /* 0x00280000be18783b */ /* 0x000fe20000004200 */
        /* <DEDUP_REMOVED lines=19> */
[C---:B----4-:R-:W-:Y:S07]  /*6850*/  HMMA.16816.F32 R52, R128.reuse, R56, RZ ;  /* 0x000000388034723c */ /* 0x050fee00000018ff */
[----:B------:R-:W-:Y:S01]  /*6860*/  MUFU.EX2 R198, R198 ;  /* 0x000000c600c67308 */ /* 0x000fe20000000800 */
[C---:B-----5:R-:W-:Y:S07]  /*6870*/  HMMA.16816.F32 R60, R128.reuse, R64, RZ ;  /* 0x00000040803c723c */ /* 0x060fee00000018ff */
[----:B------:R-:W4:Y:S01]  /*6880*/  MUFU.EX2 R199, R199 ;  /* 0x000000c700c77308 */ /* 0x000f220000000800 */
[C---:B------:R-:W-:Y:S07]  /*6890*/  HMMA.16816.F32 R68, R128.reuse, R72, RZ ;  /* 0x000000488044723c */ /* 0x040fee00000018ff */
[----:B------:R-:W-:Y:S01]  /*68a0*/  MUFU.EX2 R200, R200 ;  /* 0x000000c800c87308 */ /* 0x000fe20000000800 */
[C---:B--2---:R-:W-:Y:S07]  /*68b0*/  HMMA.16816.F32 R84, R128.reuse, R88, RZ ;  /* 0x000000588054723c */ /* 0x044fee00000018ff */
[----:B------:R-:W2:Y:S01]  /*68c0*/  MUFU.EX2 R203, R203 ;  /* 0x000000cb00cb7308 */ /* 0x000ea20000000800 */
        /* <DEDUP_REMOVED lines=28> */
[----:B-1----:R-:W-:Y:S01]  /*6a90*/  F2FP.F16.F32.PACK_AB R5, R178, R179 ;  /* 0x000000b3b205723e */ /* 0x002fe200000000ff */
[----:B------:R-:W-:-:S02]  /*6aa0*/  FADD.FTZ R179, R179, R182 ;  /* 0x000000b6b3b37221 */ /* 0x000fc40000010000 */
[----:B------:R-:W-:Y:S02]  /*6ab0*/  FADD.FTZ R180, R180, R181 ;  /* 0x000000b5b4b47221 */ /* 0x000fe40000010000 */
[----:B------:R-:W-:Y:S01]  /*6ac0*/  HMMA.16816.F32 R128, R128, R6, RZ ;  /* 0x000000068080723c */ /* 0x000fe200000018ff */
[----:B------:R-:W-:Y:S01]  /*6ad0*/  F2FP.F16.F32.PACK_AB R6, R176, R177 ;  /* 0x000000b1b006723e */ /* 0x000fe200000000ff */
[----:B------:R-:W-:Y:S01]  /*6ae0*/  FADD.FTZ R178, R178, R179 ;  /* 0x000000b3b2b27221 */ /* 0x000fe20000010000 */
[----:B------:R-:W-:Y:S01]  /*6af0*/  F2FP.F16.F32.PACK_AB R7, R166, R167 ;  /* 0x000000a7a607723e */ /* 0x000fe200000000ff */
        /* <DEDUP_REMOVED lines=167> */
[----:B------:R-:W2:Y:S01]  /*7570*/  LDC.64 R230, c[0x0][0x3c0] ;  /* 0x0000f000ffe67b82 */ /* 0x000ea20000000a00 */
[----:B------:R-:W3:Y:S01]  /*7580*/  LDCU UR4, c[0x0][0x440] ;  /* 0x00008800ff0477ac */ /* 0x000ee20008000800 */
        /* <DEDUP_REMOVED lines=14> */
[----:B------:R-:W1:Y:S01]  /*7670*/  LDCU UR8, c[0x0][0x50c] ;  /* 0x0000a180ff0877ac */ /* 0x000e620008000800 */
[C---:B--2---:R-:W-:Y:S01]  /*7680*/  SHF.L.U64.HI R238, R230.reuse, 0x4, R231 ;  /* 0x00000004e6ee7819 */ /* 0x044fe200000102e7 */
        /* <DEDUP_REMOVED lines=14> */
[----:B------:R-:W-:-:S02]  /*7770*/  LOP3.LUT R219, R219, 0x38, R2, 0xf8, !PT ;  /* 0x00000038dbdb7812 */ /* 0x000fc400078ef802 */
[----:B------:R-:W-:Y:S02]  /*7780*/  LOP3.LUT R223, R4, 0x200, R223, 0xf8, !PT ;  /* 0x0000020004df7812 */ /* 0x000fe400078ef8df */
[----:B------:R-:W-:Y:S02]  /*7790*/  LOP3.LUT R218, R220, 0x400, RZ, 0xc0, !PT ;  /* 0x00000400dcda7812 */ /* 0x000fe400078ec0ff */
[----:B------:R-:W-:Y:S02]  /*77a0*/  LOP3.LUT R5, R219, 0x8, R216, 0x78, !PT ;  /* 0x00000008db057812 */ /* 0x000fe400078e78d8 */
[----:B------:R-:W-:Y:S02]  /*77b0*/  LEA R223, R223, UR6, 0x1 ;  /* 0x00000006dfdf7c11 */ /* 0x000fe4000f8e08ff */
[----:B------:R-:W-:Y:S01]  /*77c0*/  IADD3 R7, PT, PT, R7, -UR23, R242 ;  /* 0x8000001707077c10 */ /* 0x000fe2000fffe0f2 */
[----:B------:R-:W-:Y:S01]  /*77d0*/  IMAD R218, R5, 0x2, R218 ;  /* 0x0000000205da7824 */ /* 0x000fe200078e02da */
[----:B------:R-:W-:Y:S01]  /*77e0*/  LOP3.LUT P0, RZ, R216, 0x2, RZ, 0xc0, !PT ;  /* 0x00000002d8ff7812 */ /* 0x000fe2000780c0ff */
[----:B------:R-:W-:Y:S01]  /*77f0*/  VIADD R242, R242, UR22 ;  /* 0x00000016f2f27c36 */ /* 0x000fe20008000000 */
[----:B------:R-:W-:Y:S01]  /*7800*/  LOP3.LUT R6, R2, 0x38, RZ, 0xc0, !PT ;  /* 0x0000003802067812 */ /* 0x000fe200078ec0ff */
[----:B------:R-:W-:Y:S01]  /*7810*/  IMAD.IADD R222, R222, 0x1, R223 ;  /* 0x00000001dede7824 */ /* 0x000fe200078e02df */
[----:B------:R-:W-:Y:S01]  /*7820*/  IADD3 R234, PT, PT, R7, 0x8, R234 ;  /* 0x0000000807ea7810 */ /* 0x000fe20007ffe0ea */
[----:B------:R-:W-:Y:S01]  /*7830*/  VIADD R244, R223, 0x10000 ;  /* 0x00010000dff47836 */ /* 0x000fe20000000000 */
[----:B------:R-:W-:-:S02]  /*7840*/  LOP3.LUT R240, R2, 0x38, RZ, 0xc0, !PT ;  /* 0x0000003802f07812 */ /* 0x000fc400078ec0ff */
[----:B------:R-:W-:Y:S02]  /*7850*/  SEL R217, R217, 0xffffffe0, !P0 ;  /* 0xffffffe0d9d97807 */ /* 0x000fe40004000000 */
[----:B---3--:R-:W-:Y:S01]  /*7860*/  ISETP.GE.AND P1, PT, R6, UR4, PT ;  /* 0x0000000406007c0c */ /* 0x008fe2000bf26270 */
[----:B------:R-:W1:Y:S01]  /*7870*/  LDCU UR4, c[0x0][0x45c] ;  /* 0x00008b80ff0477ac */ /* 0x000e620008000800 */
[----:B----4-:R-:W-:Y:S11]  /*7880*/  BRA `(.L_x_1110) ;  /* 0x0000000400987947 */ /* 0x010ff60003800000 */
.L_x_1112:
        /* <DEDUP_REMOVED lines=102> */
.L_x_1110:
[----:B------:R-:W-:Y:S04]  /*7ef0*/  DEPBAR.LE SB0, 0x0 ;  /* 0x000080000000791a */ /* 0x000fe80000000000 */
[----:B------:R-:W-:Y:S01]  /*7f00*/  BAR.SYNC.DEFER_BLOCKING 0x0 ;  /* 0x0000000000007b1d */ /* 0x000fe20000010000 */
[----:B------:R-:W-:Y:S01]  /*7f10*/  IMAD.WIDE.U32 R2, R230, UR11, RZ ;  /* 0x0000000be6027c25 */ /* 0x000fe2000f8e00ff */
[C---:B------:R-:W-:Y:S01]  /*7f20*/  LOP3.LUT R247, R240.reuse, 0x40, RZ, 0xfc, !PT ;  /* 0x00000040f0f77812 */ /* 0x040fe200078efcff */
[----:B------:R-:W-:Y:S01]  /*7f30*/  UISETP.NE.AND UP0, UPT, UR11, URZ, UPT ;  /* 0x000000ff0b00728c */ /* 0x000fe2000bf05270 */
[----:B------:R-:W-:Y:S01]  /*7f40*/  LOP3.LUT R246, R240, 0x80, RZ, 0xfc, !PT ;  /* 0x00000080f0f67812 */ /* 0x000fe200078efcff */
[----:B------:R-:W-:Y:S01]  /*7f50*/  IMAD R3, R231, UR11, R3 ;  /* 0x0000000be7037c24 */ /* 0x000fe2000f8e0203 */
[----:B------:R-:W-:Y:S01]  /*7f60*/  LEA R212, P2, R2, R229, 0x7 ;  /* 0x000000e502d47211 */ /* 0x000fe200078438ff */
[----:B------:R-:W-:Y:S01]  /*7f70*/  VIADD R204, R218, UR6 ;  /* 0x00000006dacc7c36 */ /* 0x000fe20008000000 */
[----:B------:R-:W-:Y:S02]  /*7f80*/  ISETP.GE.AND P4, PT, R247, UR9, PT ;  /* 0x00000009f7007c0c */ /* 0x000fe4000bf86270 */
[--C-:B------:R-:W-:Y:S02]  /*7f90*/  LEA.HI.X R213, R2, R227, R3.reuse, 0x7, P2 ;  /* 0x000000e302d57211 */ /* 0x100fe400010f3c03 */
[----:B------:R-:W-:Y:S02]  /*7fa0*/  ISETP.GE.AND P3, PT, R246, UR9, PT ;  /* 0x00000009f6007c0c */ /* 0x000fe4000bf66270 */
[----:B------:R-:W-:Y:S02]  /*7fb0*/  LOP3.LUT R245, R240, 0xc0, RZ, 0xfc, !PT ;  /* 0x000000c0f0f57812 */ /* 0x000fe400078efcff */
[----:B------:R-:W-:Y:S02]  /*7fc0*/  LEA R32, P0, R2, R239, 0x6 ;  /* 0x000000ef02207211 */ /* 0x000fe400078030ff */
[----:B------:R-:W-:Y:S02]  /*7fd0*/  ISETP.GE.AND P2, PT, R245, UR9, PT ;  /* 0x00000009f5007c0c */ /* 0x000fe4000bf46270 */
[----:B------:R-:W-:Y:S02]  /*7fe0*/  LEA R210, P6, R32, R229, 0x1 ;  /* 0x000000e520d27211 */ /* 0x000fe400078c08ff */
        /* <DEDUP_REMOVED lines=10> */
[----:B------:R-:W-:Y:S02]  /*8090*/  LEA R208, P5, R166, R229, 0x1 ;  /* 0x000000e5a6d07211 */ /* 0x000fe400078a08ff */
[----:B------:R-:W-:Y:S01]  /*80a0*/  @!PT LDS RZ, [RZ] ;  /* 0x00000000fffff984 */ /* 0x000fe20000000800 */
[----:B------:R-:W-:Y:S01]  /*80b0*/  @!PT LDS RZ, [RZ] ;  /* 0x00000000fffff984 */ /* 0x000fe20000000800 */
[----:B------:R-:W-:Y:S01]  /*80c0*/  @!PT LDS RZ, [RZ] ;  /* 0x00000000fffff984 */ /* 0x000fe20000000800 */
[----:B------:R-:W-:Y:S01]  /*80d0*/  @!P4 LDGSTS.E.BYPASS.LTC128B.128 [R236+0x12000], desc[UR24][R212.64+0x80] ;  /* 0x12000080d4eccfae */ /* 0x000fe2000b981a18 */
[----:B------:R-:W-:Y:S02]  /*80e0*/  LEA R206, P0, R230, R32, 0x5 ;  /* 0x00000020e6ce7211 */ /* 0x000fe400078028ff */
[----:B------:R-:W-:Y:S02]  /*80f0*/  LEA.HI.X R209, R166, R227, R34, 0x1, P5 ;  /* 0x000000e3a6d17211 */ /* 0x000fe400028f0c22 */
        /* <DEDUP_REMOVED lines=19> */
[----:B------:R-:W-:Y:S01]  /*8230*/  LOP3.LUT R164, R170, R219, R164, 0xf6, !PT ;  /* 0x000000dbaaa47212 */ /* 0x000fe200078ef6a4 */
[----:B------:R-:W-:Y:S03]  /*8240*/  IMAD.IADD R170, R204, 0x1, R217 ;  /* 0x00000001ccaa7824 */ /* 0x000fe600078e02d9 */
[----:B------:R-:W-:Y:S01]  /*8250*/  @!PT LDS RZ, [RZ] ;  /* 0x00000000fffff984 */ /* 0x000fe20000000800 */
[----:B------:R-:W-:Y:S01]  /*8260*/  @!PT LDS RZ, [RZ] ;  /* 0x00000000fffff984 */ /* 0x000fe20000000800 */
[----:B------:R-:W-:Y:S01]  /*8270*/  @!PT LDS RZ, [RZ] ;  /* 0x00000000fffff984 */ /* 0x000fe20000000800 */
[----:B------:R-:W-:Y:S01]  /*8280*/  @!P1 LDGSTS.E.BYPASS.LTC128B.128 [R236+0x10800], desc[UR24][R210.64] ;  /* 0x10800000d2ec9fae */ /* 0x000fe2000b981a18 */
[----:B------:R-:W-:Y:S04]  /*8290*/  LEA R228, R164, UR6, 0x1 ;  /* 0x00000006a4e47c11 */ /* 0x000fe8000f8e08ff */
[----:B------:R-:W-:Y:S01]  /*82a0*/  @P1 STS.128 [R236+0x10800], RZ ;  /* 0x010800ffec001388 */ /* 0x000fe20000000c00 */
[--C-:B------:R-:W-:Y:S04]  /*82b0*/  IMAD.IADD R171, R217, 0x1, R228.reuse ;  /* 0x00000001d9ab7824 */ /* 0x100fe800078e02e4 */
        /* <DEDUP_REMOVED lines=58> */
[----:B------:R-:W5:Y:S01]  /*8660*/  LDSM.16.M88.4 R184, [R218+UR6+0x9000] ;  /* 0x00900006dab8783b */ /* 0x000f620008000200 */
[----:B--2---:R-:W-:Y:S04]  /*8670*/  SEL R3, R221, 0xffffffc0, !P0 ;  /* 0xffffffc0dd037807 */ /* 0x004fe80004000000 */
[----:B------:R-:W0:Y:S05]  /*8680*/  LDGDEPBAR ;  /* 0x00000000000079af */ /* 0x000e2a0000000000 */
[----:B------:R-:W2:Y:S01]  /*8690*/  LDSM.16.M88.4 R188, [R218+UR6+0x9800] ;  /* 0x00980006dabc783b */ /* 0x000ea20008000200 */
[----:B------:R-:W-:Y:S02]  /*86a0*/  IMAD.IADD R226, R3, 0x1, R228 ;  /* 0x0000000103e27824 */ /* 0x000fe400078e02e4 */
[----:B------:R-:W-:Y:S02]  /*86b0*/  IMAD.IADD R168, R204, 0x1, R3 ;  /* 0x00000001cca87824 */ /* 0x000fe400078e0203 */
[----:B------:R-:W-:Y:S01]  /*86c0*/  LDSM.16.M88.4 R192, [R171] ;  /* 0x00000000abc0783b */ /* 0x000fe20000000200 */
[C---:B------:R-:W-:Y:S02]  /*86d0*/  IMAD.IADD R3, R217.reuse, 0x1, R226 ;  /* 0x00000001d9037824 */ /* 0x040fe400078e02e2 */
[----:B------:R-:W-:Y:S02]  /*86e0*/  IMAD.IADD R2, R217, 0x1, R168 ;  /* 0x00000001d9027824 */ /* 0x000fe400078e02a8 */
[----:B------:R-:W1:Y:S05]  /*86f0*/  LDSM.16.M88.4 R196, [R170+0x8000] ;  /* 0x00800000aac4783b */ /* 0x000e6a0000000200 */
[----:B------:R-:W1:Y:S05]  /*8700*/  LDSM.16.M88.4 R200, [R170+0x8800] ;  /* 0x00880000aac8783b */ /* 0x000e6a0000000200 */
[----:B------:R-:W1:Y:S01]  /*8710*/  LDSM.16.M88.4 R164, [R170+0x9000] ;  /* 0x00900000aaa4783b */ /* 0x000e620000000200 */
[C---:B---3--:R-:W-:Y:S04]  /*8720*/  HMMA.16816.F32 R4, R172.reuse, R176, RZ ;  /* 0x000000b0ac04723c */ /* 0x048fe800000018ff */
[----:B------:R-:W-:Y:S04]  /*8730*/  LDSM.16.M88.4 R204, [R2+0x8000] ;  /* 0x0080000002cc783b */ /* 0x000fe80000000200 */
[C---:B------:R-:W-:Y:S01]  /*8740*/  HMMA.16816.F32 R8, R172.reuse, R178, RZ ;  /* 0x000000b2ac08723c */ /* 0x040fe200000018ff */
[----:B------:R-:W-:Y:S05]  /*8750*/  LDSM.16.M88.4 R176, [R226] ;  /* 0x00000000e2b0783b */ /* 0x000fea0000000200 */
[----:B------:R-:W-:Y:S02]  /*8760*/  LDSM.16.M88.4 R208, [R168+0xa000] ;  /* 0x00a00000a8d0783b */ /* 0x000fe40000000200 */
[C---:B----4-:R-:W-:Y:S03]  /*8770*/  HMMA.16816.F32 R12, R172.reuse, R180, RZ ;  /* 0x000000b4ac0c723c */ /* 0x050fe600000018ff */
[----:B------:R-:W-:Y:S05]  /*8780*/  LDSM.16.M88.4 R212, [R170+0xc000] ;  /* 0x00c00000aad4783b */ /* 0x000fea0000000200 */
[C---:B------:R-:W-:Y:S01]  /*8790*/  HMMA.16816.F32 R16, R172.reuse, R182, RZ ;  /* 0x000000b6ac10723c */ /* 0x040fe200000018ff */
[----:B------:R-:W-:Y:S07]  /*87a0*/  LDSM.16.M88.4 R180, [R168+0x8000] ;  /* 0x00800000a8b4783b */ /* 0x000fee0000000200 */
[C---:B-----5:R-:W-:Y:S08]  /*87b0*/  HMMA.16816.F32 R20, R172.reuse, R184, RZ ;  /* 0x000000b8ac14723c */ /* 0x060ff000000018ff */
[C---:B------:R-:W-:Y:S01]  /*87c0*/  HMMA.16816.F32 R24, R172.reuse, R186, RZ ;  /* 0x000000baac18723c */ /* 0x040fe200000018ff */
[----:B------:R-:W-:Y:S07]  /*87d0*/  LDSM.16.M88.4 R184, [R168+0x8800] ;  /* 0x00880000a8b8783b */ /* 0x000fee0000000200 */
[C---:B--2---:R-:W-:Y:S08]  /*87e0*/  HMMA.16816.F32 R28, R172.reuse, R188, RZ ;  /* 0x000000bcac1c723c */ /* 0x044ff000000018ff */
[----:B------:R-:W-:Y:S01]  /*87f0*/  HMMA.16816.F32 R32, R172, R190, RZ ;  /* 0x000000beac20723c */ /* 0x000fe200000018ff */
[----:B------:R-:W2:Y:S05]  /*8800*/  LDSM.16.M88.4 R172, [R170+0x9800] ;  /* 0x00980000aaac783b */ /* 0x000eaa0000000200 */
[----:B------:R-:W3:Y:S02]  /*8810*/  LDSM.16.M88.4 R188, [R168+0x9000] ;  /* 0x00900000a8bc783b */ /* 0x000ee40000000200 */
[C---:B-1----:R-:W-:Y:S08]  /*8820*/  HMMA.16816.F32 R4, R192.reuse, R196, R4 ;  /* 0x000000c4c004723c */ /* 0x042ff00000001804 */
[C---:B------:R-:W-:Y:S01]  /*8830*/  HMMA.16816.F32 R8, R192.reuse, R198, R8 ;  /* 0x000000c6c008723c */ /* 0x040fe20000001808 */
[----:B------:R-:W1:Y:S07]  /*8840*/  LDSM.16.M88.4 R196, [R168+0x9800] ;  /* 0x00980000a8c4783b */ /* 0x000e6e0000000200 */
[C---:B------:R-:W-:Y:S08]  /*8850*/  HMMA.16816.F32 R12, R192.reuse, R200, R12 ;  /* 0x000000c8c00c723c */ /* 0x040ff0000000180c */
[C---:B------:R-:W-:Y:S01]  /*8860*/  HMMA.16816.F32 R16, R192.reuse, R202, R16 ;  /* 0x000000cac010723c */ /* 0x040fe20000001810 */
[----:B------:R-:W4:Y:S07]  /*8870*/  LDSM.16.M88.4 R200, [R3] ;  /* 0x0000000003c8783b */ /* 0x000f2e0000000200 */
[C---:B------:R-:W-:Y:S08]  /*8880*/  HMMA.16816.F32 R20, R192.reuse, R164, R20 ;  /* 0x000000a4c014723c */ /* 0x040ff00000001814 */
[C---:B------:R-:W-:Y:S01]  /*8890*/  HMMA.16816.F32 R24, R192.reuse, R166, R24 ;  /* 0x000000a6c018723c */ /* 0x040fe20000001818 */
[----:B------:R-:W5:Y:S07]  /*88a0*/  LDSM.16.M88.4 R164, [R2+0x8800] ;  /* 0x0088000002a4783b */ /* 0x000f6e0000000200 */
[C---:B--2---:R-:W-:Y:S08]  /*88b0*/  HMMA.16816.F32 R28, R192.reuse, R172, R28 ;  /* 0x000000acc01c723c */ /* 0x044ff0000000181c */
[----:B------:R-:W-:Y:S01]  /*88c0*/  HMMA.16816.F32 R32, R192, R174, R32 ;  /* 0x000000aec020723c */ /* 0x000fe20000001820 */
[----:B------:R-:W2:Y:S05]  /*88d0*/  LDSM.16.M88.4 R172, [R2+0x9000] ;  /* 0x0090000002ac783b */ /* 0x000eaa0000000200 */
[----:B------:R-:W-:Y:S02]  /*88e0*/  LDSM.16.M88.4 R192, [R218+UR6+0xb000] ;  /* 0x00b00006dac0783b */ /* 0x000fe40008000200 */
[C---:B------:R-:W-:Y:S08]  /*88f0*/  HMMA.16816.F32 R4, R176.reuse, R180, R4 ;  /* 0x000000b4b004723c */ /* 0x040ff00000001804 */
[C---:B------:R-:W-:Y:S01]  /*8900*/  HMMA.16816.F32 R8, R176.reuse, R182, R8 ;  /* 0x000000b6b008723c */ /* 0x040fe20000001808 */
[----:B------:R-:W-:Y:S07]  /*8910*/  LDSM.16.M88.4 R180, [R228+0x2000] ;  /* 0x00200000e4b4783b */ /* 0x000fee0000000200 */
[C---:B------:R-:W-:Y:S08]  /*8920*/  HMMA.16816.F32 R12, R176.reuse, R184, R12 ;  /* 0x000000b8b00c723c */ /* 0x040ff0000000180c */
[C---:B------:R-:W-:Y:S01]  /*8930*/  HMMA.16816.F32 R16, R176.reuse, R186, R16 ;  /* 0x000000bab010723c */ /* 0x040fe20000001810 */
[----:B------:R-:W-:Y:S07]  /*8940*/  LDSM.16.M88.4 R184, [R218+UR6+0xa000] ;  /* 0x00a00006dab8783b */ /* 0x000fee0008000200 */
[C---:B---3--:R-:W-:Y:S08]  /*8950*/  HMMA.16816.F32 R20, R176.reuse, R188, R20 ;  /* 0x000000bcb014723c */ /* 0x048ff00000001814 */
[C---:B------:R-:W-:Y:S01]  /*8960*/  HMMA.16816.F32 R24, R176.reuse, R190, R24 ;  /* 0x000000beb018723c */ /* 0x040fe20000001818 */
[----:B------:R-:W-:Y:S07]  /*8970*/  LDSM.16.M88.4 R188, [R218+UR6+0xa800] ;  /* 0x00a80006dabc783b */ /* 0x000fee0008000200 */
[C---:B-1----:R-:W-:Y:S08]  /*8980*/  HMMA.16816.F32 R28, R176.reuse, R196, R28 ;  /* 0x000000c4b01c723c */ /* 0x042ff0000000181c */
[----:B------:R-:W-:Y:S01]  /*8990*/  HMMA.16816.F32 R32, R176, R198, R32 ;  /* 0x000000c6b020723c */ /* 0x000fe20000001820 */
[----:B------:R-:W1:Y:S05]  /*89a0*/  LDSM.16.M88.4 R176, [R2+0x9800] ;  /* 0x0098000002b0783b */ /* 0x000e6a0000000200 */
[----:B------:R-:W-:Y:S02]  /*89b0*/  LDSM.16.M88.4 R196, [R171+0x2000] ;  /* 0x00200000abc4783b */ /* 0x000fe40000000200 */
[C---:B----4-:R-:W-:Y:S08]  /*89c0*/  HMMA.16816.F32 R4, R200.reuse, R204, R4 ;  /* 0x000000ccc804723c */ /* 0x050ff00000001804 */
[C---:B------:R-:W-:Y:S01]  /*89d0*/  HMMA.16816.F32 R8, R200.reuse, R206, R8 ;  /* 0x000000cec808723c */ /* 0x040fe20000001808 */
[----:B------:R-:W-:Y:S07]  /*89e0*/  LDSM.16.M88.4 R204, [R170+0xa000] ;  /* 0x00a00000aacc783b */ /* 0x000fee0000000200 */
[C---:B-----5:R-:W-:Y:S08]  /*89f0*/  HMMA.16816.F32 R12, R200.reuse, R164, R12 ;  /* 0x000000a4c80c723c */ /* 0x060ff0000000180c */
[C---:B------:R-:W-:Y:S01]  /*8a00*/  HMMA.16816.F32 R16, R200.reuse, R166, R16 ;  /* 0x000000a6c810723c */ /* 0x040fe20000001810 */
[----:B------:R-:W3:Y:S07]  /*8a10*/  LDSM.16.M88.4 R164, [R218+UR6+0xb800] ;  /* 0x00b80006daa4783b */ /* 0x000eee0008000200 */
[C---:B--2---:R-:W-:Y:S08]  /*8a20*/  HMMA.16816.F32 R20, R200.reuse, R172, R20 ;  /* 0x000000acc814723c */ /* 0x044ff00000001814 */
[C---:B------:R-:W-:Y:S01]  /*8a30*/  HMMA.16816.F32 R24, R200.reuse, R174, R24 ;  /* 0x000000aec818723c */ /* 0x040fe20000001818 */
[----:B------:R-:W2:Y:S07]  /*8a40*/  LDSM.16.M88.4 R172, [R170+0xa800] ;  /* 0x00a80000aaac783b */ /* 0x000eae0000000200 */
[C---:B-1----:R-:W-:Y:S08]  /*8a50*/  HMMA.16816.F32 R28, R200.reuse, R176, R28 ;  /* 0x000000b0c81c723c */ /* 0x042ff0000000181c */
[----:B------:R-:W-:Y:S01]  /*8a60*/  HMMA.16816.F32 R32, R200, R178, R32 ;  /* 0x000000b2c820723c */ /* 0x000fe20000001820 */
[----:B------:R-:W1:Y:S05]  /*8a70*/  LDSM.16.M88.4 R176, [R170+0xb000] ;  /* 0x00b00000aab0783b */ /* 0x000e6a0000000200 */
        /* <DEDUP_REMOVED lines=12> */
[----:B------:R-:W3:Y:S05]  /*8b40*/  LDSM.16.M88.4 R164, [R168+0xa800] ;  /* 0x00a80000a8a4783b */ /* 0x000eea0000000200 */
[----:B------:R-:W5:Y:S02]  /*8b50*/  LDSM.16.M88.4 R180, [R168+0xb000] ;  /* 0x00b00000a8b4783b */ /* 0x000f640000000200 */
[C---:B------:R-:W-:Y:S08]  /*8b60*/  HMMA.16816.F32 R4, R196.reuse, R204, R4 ;  /* 0x000000ccc404723c */ /* 0x040ff00000001804 */
[C---:B------:R-:W-:Y:S01]  /*8b70*/  HMMA.16816.F32 R8, R196.reuse, R206, R8 ;  /* 0x000000cec408723c */ /* 0x040fe20000001808 */
[----:B------:R-:W5:Y:S07]  /*8b80*/  LDSM.16.M88.4 R204, [R2+0xa000] ;  /* 0x00a0000002cc783b */ /* 0x000f6e0000000200 */
[C---:B--2---:R-:W-:Y:S08]  /*8b90*/  HMMA.16816.F32 R12, R196.reuse, R172, R12 ;  /* 0x000000acc40c723c */ /* 0x044ff0000000180c */
[C---:B------:R-:W-:Y:S01]  /*8ba0*/  HMMA.16816.F32 R16, R196.reuse, R174, R16 ;  /* 0x000000aec410723c */ /* 0x040fe20000001810 */
[----:B------:R-:W2:Y:S07]  /*8bb0*/  LDSM.16.M88.4 R172, [R2+0xa800] ;  /* 0x00a8000002ac783b */ /* 0x000eae0000000200 */
[C---:B-1----:R-:W-:Y:S08]  /*8bc0*/  HMMA.16816.F32 R20, R196.reuse, R176, R20 ;  /* 0x000000b0c414723c */ /* 0x042ff00000001814 */
[C---:B------:R-:W-:Y:S01]  /*8bd0*/  HMMA.16816.F32 R24, R196.reuse, R178, R24 ;  /* 0x000000b2c418723c */ /* 0x040fe20000001818 */
[----:B------:R-:W1:Y:S07]  /*8be0*/  LDSM.16.M88.4 R176, [R2+0xb000] ;  /* 0x00b0000002b0783b */ /* 0x000e6e0000000200 */
[C---:B----4-:R-:W-:Y:S08]  /*8bf0*/  HMMA.16816.F32 R28, R196.reuse, R184, R28 ;  /* 0x000000b8c41c723c */ /* 0x050ff0000000181c */
[----:B------:R-:W-:Y:S01]  /*8c00*/  HMMA.16816.F32 R32, R196, R186, R32 ;  /* 0x000000bac420723c */ /* 0x000fe20000001820 */
[----:B------:R-:W4:Y:S05]  /*8c10*/  LDSM.16.M88.4 R184, [R2+0xb800] ;  /* 0x00b8000002b8783b */ /* 0x000f2a0000000200 */
[----:B------:R-:W-:Y:S02]  /*8c20*/  LDSM.16.M88.4 R196, [R228+0x4000] ;  /* 0x00400000e4c4783b */ /* 0x000fe40000000200 */
[C---:B------:R-:W-:Y:S08]  /*8c30*/  HMMA.16816.F32 R4, R200.reuse, R208, R4 ;  /* 0x000000d0c804723c */ /* 0x040ff00000001804 */
[C---:B------:R-:W-:Y:S01]  /*8c40*/  HMMA.16816.F32 R8, R200.reuse, R210, R8 ;  /* 0x000000d2c808723c */ /* 0x040fe20000001808 */
[----:B------:R-:W4:Y:S07]  /*8c50*/  LDSM.16.M88.4 R208, [R218+UR6+0xc000] ;  /* 0x00c00006dad0783b */ /* 0x000f2e0008000200 */
[C---:B---3--:R-:W-:Y:S08]  /*8c60*/  HMMA.16816.F32 R12, R200.reuse, R164, R12 ;  /* 0x000000a4c80c723c */ /* 0x048ff0000000180c */
[C---:B------:R-:W-:Y:S01]  /*8c70*/  HMMA.16816.F32 R16, R200.reuse, R166, R16 ;  /* 0x000000a6c810723c */ /* 0x040fe20000001810 */
[----:B------:R-:W3:Y:S07]  /*8c80*/  LDSM.16.M88.4 R164, [R218+UR6+0xc800] ;  /* 0x00c80006daa4783b */ /* 0x000eee0008000200 */
        /* <DEDUP_REMOVED lines=19> */
[----:B------:R-:W4:Y:S02]  /*8dc0*/  LDSM.16.M88.4 R192, [R226+0x4000] ;  /* 0x00400000e2c0783b */ /* 0x000f240000000200 */
[C---:B------:R-:W-:Y:S08]  /*8dd0*/  HMMA.16816.F32 R4, R196.reuse, R208, R4 ;  /* 0x000000d0c404723c */ /* 0x040ff00000001804 */
[C---:B------:R-:W-:Y:S01]  /*8de0*/  HMMA.16816.F32 R8, R196.reuse, R210, R8 ;  /* 0x000000d2c408723c */ /* 0x040fe20000001808 */
[----:B------:R-:W-:Y:S07]  /*8df0*/  LDSM.16.M88.4 R208, [R2+0xc000] ;  /* 0x00c0000002d0783b */ /* 0x000fee0000000200 */
        /* <DEDUP_REMOVED lines=51> */
[----:B------:R-:W4:Y:S07]  /*9130*/  LDSM.16.M88.4 R204, [R168+0xe000] ;  /* 0x00e00000a8cc783b */ /* 0x000f2e0000000200 */
        /* <DEDUP_REMOVED lines=9> */
[----:B------:R1:W5:Y:S02]  /*91d0*/  LDSM.16.M88.4 R200, [R3+0x6000] ;  /* 0x0060000003c8783b */ /* 0x0003640000000200 */
[C---:B------:R-:W-:Y:S08]  /*91e0*/  HMMA.16816.F32 R4, R192.reuse, R208, R4 ;  /* 0x000000d0c004723c */ /* 0x040ff00000001804 */
[C---:B------:R-:W-:Y:S01]  /*91f0*/  HMMA.16816.F32 R8, R192.reuse, R210, R8 ;  /* 0x000000d2c008723c */ /* 0x040fe20000001808 */
[----:B------:R-:W-:Y:S07]  /*9200*/  IMAD.U32 R210, RZ, RZ, UR11 ;  /* 0x0000000bffd27e24 */ /* 0x000fee000f8e00ff */
[C---:B--2---:R-:W-:Y:S03]  /*9210*/  HMMA.16816.F32 R12, R192.reuse, R172, R12 ;  /* 0x000000acc00c723c */ /* 0x044fe6000000180c */
[----:B-1----:R-:W-:Y:S05]  /*9220*/  IMAD R3, R210, 0x40, R237 ;  /* 0x00000040d2037824 */ /* 0x002fea00078e02ed */
[C---:B------:R-:W-:Y:S01]  /*9230*/  HMMA.16816.F32 R16, R192.reuse, R174, R16 ;  /* 0x000000aec010723c */ /* 0x040fe20000001810 */
[----:B------:R-:W-:Y:S02]  /*9240*/  LDSM.16.M88.4 R172, [R2+0xf000] ;  /* 0x00f0000002ac783b */ /* 0x000fe40000000200 */
[----:B------:R-:W-:Y:S05]  /*9250*/  LOP3.LUT R209, RZ, R3, RZ, 0x33, !PT ;  /* 0x00000003ffd17212 */ /* 0x000fea00078e33ff */
[C---:B------:R-:W-:Y:S03]  /*9260*/  HMMA.16816.F32 R20, R192.reuse, R176, R20 ;  /* 0x000000b0c014723c */ /* 0x040fe60000001814 */
[----:B------:R-:W-:Y:S04]  /*9270*/  IMAD.IADD R209, R242, 0x1, R209 ;  /* 0x00000001f2d17824 */ /* 0x000fe800078e02d1 */
[----:B------:R-:W-:Y:S01]  /*9280*/  VIADD R210, R209, 0x8 ;  /* 0x00000008d1d27836 */ /* 0x000fe20000000000 */
[C---:B------:R-:W-:Y:S03]  /*9290*/  HMMA.16816.F32 R24, R192.reuse, R178, R24 ;  /* 0x000000b2c018723c */ /* 0x040fe60000001818 */
[----:B------:R-:W-:Y:S02]  /*92a0*/  IABS R209, R209 ;  /* 0x000000d100d17213 */ /* 0x000fe40000000000 */
[----:B------:R-:W-:Y:S02]  /*92b0*/  IABS R210, R210 ;  /* 0x000000d200d27213 */ /* 0x000fe40000000000 */
[----:B------:R-:W-:Y:S01]  /*92c0*/  I2FP.F32.S32 R209, R209 ;  /* 0x000000d100d17245 */ /* 0x000fe20000201400 */
[C---:B----4-:R-:W-:Y:S03]  /*92d0*/  HMMA.16816.F32 R28, R192.reuse, R184, R28 ;  /* 0x000000b8c01c723c */ /* 0x050fe6000000181c */
[----:B------:R-:W-:Y:S05]  /*92e0*/  I2FP.F32.S32 R210, R210 ;  /* 0x000000d200d27245 */ /* 0x000fea0000201400 */
[----:B------:R-:W-:Y:S08]  /*92f0*/  HMMA.16816.F32 R32, R192, R186, R32 ;  /* 0x000000bac020723c */ /* 0x000ff00000001820 */
[C---:B------:R-:W-:Y:S08]  /*9300*/  HMMA.16816.F32 R4, R196.reuse, R204, R4 ;  /* 0x000000ccc404723c */ /* 0x040ff00000001804 */
[C---:B------:R-:W-:Y:S08]  /*9310*/  HMMA.16816.F32 R8, R196.reuse, R206, R8 ;  /* 0x000000cec408723c */ /* 0x040ff00000001808 */
[C---:B---3--:R-:W-:Y:S08]  /*9320*/  HMMA.16816.F32 R12, R196.reuse, R164, R12 ;  /* 0x000000a4c40c723c */ /* 0x048ff0000000180c */
[C---:B------:R-:W-:Y:S01]  /*9330*/  HMMA.16816.F32 R16, R196.reuse, R166, R16 ;  /* 0x000000a6c410723c */ /* 0x040fe20000001810 */
[----:B------:R-:W1:Y:S07]  /*9340*/  LDSM.16.M88.4 R164, [R2+0xe800] ;  /* 0x00e8000002a4783b */ /* 0x000e6e0000000200 */
[C---:B-----5:R-:W-:Y:S08]  /*9350*/  HMMA.16816.F32 R20, R196.reuse, R180, R20 ;  /* 0x000000b4c414723c */ /* 0x060ff00000001814 */
[C---:B------:R-:W-:Y:S08]  /*9360*/  HMMA.16816.F32 R24, R196.reuse, R182, R24 ;  /* 0x000000b6c418723c */ /* 0x040ff00000001818 */
[C---:B------:R-:W-:Y:S08]  /*9370*/  HMMA.16816.F32 R28, R196.reuse, R188, R28 ;  /* 0x000000bcc41c723c */ /* 0x040ff0000000181c */
[----:B------:R-:W-:Y:S08]  /*9380*/  HMMA.16816.F32 R32, R196, R190, R32 ;  /* 0x000000bec420723c */ /* 0x000ff00000001820 */
[C---:B------:R-:W-:Y:S08]  /*9390*/  HMMA.16816.F32 R4, R200.reuse, R212, R4 ;  /* 0x000000d4c804723c */ /* 0x040ff00000001804 */
[C---:B------:R-:W-:Y:S08]  /*93a0*/  HMMA.16816.F32 R8, R200.reuse, R214, R8 ;  /* 0x000000d6c808723c */ /* 0x040ff00000001808 */
[C---:B-1----:R-:W-:Y:S03]  /*93b0*/  HMMA.16816.F32 R12, R200.reuse, R164, R12 ;  /* 0x000000a4c80c723c */ /* 0x042fe6000000180c */
[----:B------:R-:W-:Y:S01]  /*93c0*/  FMUL.FTZ R168, R4, UR8 ;  /* 0x0000000804a87c20 */ /* 0x000fe20008410000 */
[----:B------:R-:W-:Y:S01]  /*93d0*/  FMUL.FTZ R211, R6, UR8 ;  /* 0x0000000806d37c20 */ /* 0x000fe20008410000 */
[----:B------:R-:W-:Y:S01]  /*93e0*/  FMUL.FTZ R207, R7, UR8 ;  /* 0x0000000807cf7c20 */ /* 0x000fe20008410000 */
[--C-:B------:R-:W-:Y:S02]  /*93f0*/  IMAD.IADD R165, R234, 0x1, -R3.reuse ;  /* 0x00000001eaa57824 */ /* 0x100fe400078e0a03 */
[----:B------:R-:W-:Y:S01]  /*9400*/  FMUL.FTZ R208, R5, UR8 ;  /* 0x0000000805d07c20 */ /* 0x000fe20008410000 */
[----:B------:R1:W-:Y:S01]  /*9410*/  MUFU.TANH R190, R211 ;  /* 0x000000d300be7308 */ /* 0x0003e20000002400 */
[C---:B------:R-:W-:Y:S03]  /*9420*/  HMMA.16816.F32 R16, R200.reuse, R166, R16 ;  /* 0x000000a6c810723c */ /* 0x040fe60000001810 */
[----:B------:R-:W-:Y:S01]  /*9430*/  FMUL.FTZ R212, R11, UR8 ;  /* 0x000000080bd47c20 */ /* 0x000fe20008410000 */
[----:B------:R-:W-:Y:S01]  /*9440*/  FMUL.FTZ R205, R9, UR8 ;  /* 0x0000000809cd7c20 */ /* 0x000fe20008410000 */
[----:B------:R-:W-:Y:S01]  /*9450*/  IADD3 R166, PT, PT, R242, -0x9, -R3 ;  /* 0xfffffff7f2a67810 */ /* 0x000fe20007ffe803 */
[----:B------:R-:W-:Y:S03]  /*9460*/  FMUL.FTZ R206, R8, UR8 ;  /* 0x0000000808ce7c20 */ /* 0x000fe60008410000 */
[----:B------:R-:W2:Y:S01]  /*9470*/  MUFU.TANH R207, R207 ;  /* 0x000000cf00cf7308 */ /* 0x000ea20000002400 */
[----:B------:R-:W-:Y:S01]  /*9480*/  IABS R165, R165 ;  /* 0x000000a500a57213 */ /* 0x000fe20000000000 */
[C---:B------:R-:W-:Y:S03]  /*9490*/  HMMA.16816.F32 R20, R200.reuse, R172, R20 ;  /* 0x000000acc814723c */ /* 0x040fe60000001814 */
[----:B------:R-:W-:Y:S01]  /*94a0*/  FMUL.FTZ R250, R15, UR8 ;  /* 0x000000080ffa7c20 */ /* 0x000fe20008410000 */
[----:B------:R-:W-:Y:S01]  /*94b0*/  IABS R166, R166 ;  /* 0x000000a600a67213 */ /* 0x000fe20000000000 */
[----:B------:R-:W-:Y:S03]  /*94c0*/  FMUL.FTZ R252, R14, UR8 ;  /* 0x000000080efc7c20 */ /* 0x000fe60008410000 */
[----:B------:R-:W-:Y:S01]  /*94d0*/  MUFU.TANH R168, R168 ;  /* 0x000000a800a87308 */ /* 0x000fe20000002400 */
[----:B-1----:R-:W-:Y:S01]  /*94e0*/  FMUL.FTZ R211, R10, UR8 ;  /* 0x000000080ad37c20 */ /* 0x002fe20008410000 */
[----:B------:R-:W-:Y:S01]  /*94f0*/  I2FP.F32.S32 R166, R166 ;  /* 0x000000a600a67245 */ /* 0x000fe20000201400 */
[C---:B------:R-:W-:Y:S03]  /*9500*/  HMMA.16816.F32 R24, R200.reuse, R174, R24 ;  /* 0x000000aec818723c */ /* 0x040fe60000001818 */
[----:B------:R-:W-:Y:S01]  /*9510*/  I2FP.F32.S32 R165, R165 ;  /* 0x000000a500a57245 */ /* 0x000fe20000201400 */
[----:B------:R-:W-:Y:S03]  /*9520*/  FMUL.FTZ R251, R17, UR8 ;  /* 0x0000000811fb7c20 */ /* 0x000fe60008410000 */
[----:B------:R-:W1:Y:S01]  /*9530*/  MUFU.TANH R205, R205 ;  /* 0x000000cd00cd7308 */ /* 0x000e620000002400 */
[----:B--2---:R-:W-:Y:S01]  /*9540*/  FFMA.FTZ R10, R210, -UR5, R207 ;  /* 0x80000005d20a7c23 */ /* 0x004fe200080100cf */
[----:B------:R-:W-:Y:S01]  /*9550*/  FMUL.FTZ R248, R18, UR8 ;  /* 0x0000000812f87c20 */ /* 0x000fe20008410000 */
[----:B------:R-:W-:Y:S01]  /*9560*/  FFMA.FTZ R190, R165, -UR5, R190 ;  /* 0x80000005a5be7c23 */ /* 0x000fe200080100be */
[----:B------:R-:W-:Y:S02]  /*9570*/  IMAD.IADD R165, R242, 0x1, -R3 ;  /* 0x00000001f2a57824 */ /* 0x000fe400078e0a03 */
[----:B------:R-:W-:Y:S01]  /*9580*/  FMUL.FTZ R226, R19, UR8 ;  /* 0x0000000813e27c20 */ /* 0x000fe20008410000 */
[----:B------:R-:W-:Y:S01]  /*9590*/  FMUL.FTZ R215, R21, UR8 ;  /* 0x0000000815d77c20 */ /* 0x000fe20008410000 */
[----:B------:R-:W-:Y:S02]  /*95a0*/  FMUL.FTZ R249, R20, UR8 ;  /* 0x0000000814f97c20 */ /* 0x000fe40008410000 */
[----:B------:R-:W2:Y:S01]  /*95b0*/  MUFU.TANH R198, R211 ;  /* 0x000000d300c67308 */ /* 0x000ea20000002400 */
[----:B------:R-:W-:Y:S01]  /*95c0*/  VIADD R167, R165, 0xfffffff8 ;  /* 0xfffffff8a5a77836 */ /* 0x000fe20000000000 */
[----:B------:R-:W-:Y:S01]  /*95d0*/  IABS R165, R165 ;  /* 0x000000a500a57213 */ /* 0x000fe20000000000 */
[----:B------:R-:W-:Y:S03]  /*95e0*/  FMUL.FTZ R214, R22, UR8 ;  /* 0x0000000816d67c20 */ /* 0x000fe60008410000 */
[----:B------:R-:W-:Y:S01]  /*95f0*/  I2FP.F32.S32 R165, R165 ;  /* 0x000000a500a57245 */ /* 0x000fe20000201400 */
[----:B------:R-:W-:Y:S03]  /*9600*/  FMUL.FTZ R213, R24, UR8 ;  /* 0x0000000818d57c20 */ /* 0x000fe60008410000 */
[----:B------:R3:W4:Y:S01]  /*9610*/  MUFU.TANH R194, R212 ;  /* 0x000000d400c27308 */ /* 0x0007220000002400 */
[----:B-1----:R-:W-:Y:S01]  /*9620*/  FFMA.FTZ R11, R166, -UR5, R205 ;  /* 0x80000005a60b7c23 */ /* 0x002fe200080100cd */
[----:B------:R-:W-:Y:S01]  /*9630*/  IABS R207, R167 ;  /* 0x000000a700cf7213 */ /* 0x000fe20000000000 */
[C---:B------:R-:W-:Y:S01]  /*9640*/  FFMA.FTZ R15, R165.reuse, -UR5, R168 ;  /* 0x80000005a50f7c23 */ /* 0x040fe200080100a8 */
[--C-:B------:R-:W-:Y:S01]  /*9650*/  IADD3 R167, PT, PT, R234, -0x9, -R3.reuse ;  /* 0xfffffff7eaa77810 */ /* 0x100fe20007ffe803 */
[----:B------:R-:W-:Y:S01]  /*9660*/  FMUL.FTZ R210, R26, UR8 ;  /* 0x000000081ad27c20 */ /* 0x000fe20008410000 */
[--C-:B------:R-:W-:Y:S04]  /*9670*/  IADD3 R205, PT, PT, R234, -0x11, -R3.reuse ;  /* 0xffffffefeacd7810 */ /* 0x100fe80007ffe803 */
[----:B------:R-:W1:Y:S01]  /*9680*/  MUFU.TANH R208, R208 ;  /* 0x000000d000d07308 */ /* 0x000e620000002400 */
[----:B--2---:R-:W-:Y:S01]  /*9690*/  FFMA.FTZ R198, R165, -UR5, R198 ;  /* 0x80000005a5c67c23 */ /* 0x004fe200080100c6 */
[----:B------:R-:W-:Y:S01]  /*96a0*/  IABS R167, R167 ;  /* 0x000000a700a77213 */ /* 0x000fe20000000000 */
[----:B------:R-:W-:Y:S01]  /*96b0*/  FMUL.FTZ R211, R12, UR8 ;  /* 0x000000080cd37c20 */ /* 0x000fe20008410000 */
[C-C-:B------:R-:W-:Y:S02]  /*96c0*/  IADD3 R168, PT, PT, R242.reuse, -0x11, -R3.reuse ;  /* 0xffffffeff2a87810 */ /* 0x140fe40007ffe803 */
[----:B------:R-:W-:Y:S04]  /*96d0*/  I2FP.F32.S32 R167, R167 ;  /* 0x000000a700a77245 */ /* 0x000fe80000201400 */
[----:B------:R-:W2:Y:S01]  /*96e0*/  MUFU.TANH R206, R206 ;  /* 0x000000ce00ce7308 */ /* 0x000ea20000002400 */
[----:B------:R-:W-:Y:S01]  /*96f0*/  IABS R205, R205 ;  /* 0x000000cd00cd7213 */ /* 0x000fe20000000000 */
[----:B---3--:R-:W-:Y:S01]  /*9700*/  FMUL.FTZ R212, R23, UR8 ;  /* 0x0000000817d47c20 */ /* 0x008fe20008410000 */
[----:B----4-:R-:W-:Y:S01]  /*9710*/  FFMA.FTZ R194, R167, -UR5, R194 ;  /* 0x80000005a7c27c23 */ /* 0x010fe200080100c2 */
[----:B------:R-:W-:Y:S01]  /*9720*/  IABS R168, R168 ;  /* 0x000000a800a87213 */ /* 0x000fe20000000000 */
[----:B------:R3:W4:Y:S01]  /*9730*/  LDSM.16.M88.4 R164, [R2+0xf800] ;  /* 0x00f8000002a4783b */ /* 0x0007220000000200 */
[----:B------:R-:W-:Y:S04]  /*9740*/  DEPBAR.LE SB0, 0x0 ;  /* 0x000080000000791a */ /* 0x000fe80000000000 */
[----:B------:R-:W5:Y:S01]  /*9750*/  MUFU.TANH R250, R250 ;  /* 0x000000fa00fa7308 */ /* 0x000f620000002400 */
[----:B------:R-:W-:Y:S01]  /*9760*/  BAR.SYNC.DEFER_BLOCKING 0x0 ;  /* 0x0000000000007b1d */ /* 0x000fe20000010000 */
[----:B-1----:R-:W-:Y:S01]  /*9770*/  FFMA.FTZ R9, R209, -UR5, R208 ;  /* 0x80000005d1097c23 */ /* 0x002fe200080100d0 */
[----:B------:R-:W-:Y:S01]  /*9780*/  FMUL.FTZ R208, R13, UR8 ;  /* 0x000000080dd07c20 */ /* 0x000fe20008410000 */
[----:B------:R-:W-:Y:S02]  /*9790*/  I2FP.F32.S32 R207, R207 ;  /* 0x000000cf00cf7245 */ /* 0x000fe40000201400 */
[----:B------:R-:W-:Y:S04]  /*97a0*/  I2FP.F32.S32 R205, R205 ;  /* 0x000000cd00cd7245 */ /* 0x000fe80000201400 */
[----:B------:R1:W1:Y:S01]  /*97b0*/  MUFU.TANH R191, R208 ;  /* 0x000000d000bf7308 */ /* 0x0002620000002400 */
[----:B------:R-:W-:Y:S01]  /*97c0*/  I2FP.F32.S32 R168, R168 ;  /* 0x000000a800a87245 */ /* 0x000fe20000201400 */
[----:B--2---:R-:W-:Y:S01]  /*97d0*/  FFMA.FTZ R13, R207, -UR5, R206 ;  /* 0x80000005cf0d7c23 */ /* 0x004fe200080100ce */
[--C-:B------:R-:W-:Y:S02]  /*97e0*/  IADD3 R206, PT, PT, R242, -0x10, -R3.reuse ;  /* 0xfffffff0f2ce7810 */ /* 0x100fe40007ffe803 */
[--C-:B------:R-:W-:Y:S02]  /*97f0*/  IADD3 R207, PT, PT, R234, -0x10, -R3.reuse ;  /* 0xfffffff0eacf7810 */ /* 0x100fe40007ffe803 */
[----:B------:R-:W-:Y:S03]  /*9800*/  IABS R206, R206 ;  /* 0x000000ce00ce7213 */ /* 0x000fe60000000000 */
[----:B------:R-:W2:Y:S01]  /*9810*/  MUFU.TANH R251, R251 ;  /* 0x000000fb00fb7308 */ /* 0x000ea20000002400 */
[----:B-----5:R-:W-:Y:S01]  /*9820*/  FFMA.FTZ R250, R205, -UR5, R250 ;  /* 0x80000005cdfa7c23 */ /* 0x020fe200080100fa */
[--C-:B---3--:R-:W-:Y:S02]  /*9830*/  IADD3 R2, PT, PT, R242, -0x19, -R3.reuse ;  /* 0xffffffe7f2027810 */ /* 0x108fe40007ffe803 */
[----:B------:R-:W-:Y:S02]  /*9840*/  IADD3 R205, PT, PT, R234, -0x18, -R3 ;  /* 0xffffffe8eacd7810 */ /* 0x000fe40007ffe803 */
[----:B------:R-:W-:Y:S04]  /*9850*/  IABS R2, R2 ;  /* 0x0000000200027213 */ /* 0x000fe80000000000 */
[----:B------:R3:W5:Y:S01]  /*9860*/  MUFU.TANH R193, R211 ;  /* 0x000000d300c17308 */ /* 0x0007620000002400 */
[----:B-1----:R-:W-:Y:S01]  /*9870*/  FMUL.FTZ R208, R16, UR8 ;  /* 0x0000000810d07c20 */ /* 0x002fe20008410000 */
[----:B------:R-:W-:Y:S01]  /*9880*/  FFMA.FTZ R191, R168, -UR5, R191 ;  /* 0x80000005a8bf7c23 */ /* 0x000fe200080100bf */
[----:B------:R-:W-:Y:S02]  /*9890*/  I2FP.F32.S32 R2, R2 ;  /* 0x0000000200027245 */ /* 0x000fe40000201400 */
[----:B------:R-:W-:Y:S02]  /*98a0*/  IADD3 R168, PT, PT, R234, -0x19, -R3 ;  /* 0xffffffe7eaa87810 */ /* 0x000fe40007ffe803 */
[----:B------:R-:W-:Y:S03]  /*98b0*/  IABS R205, R205 ;  /* 0x000000cd00cd7213 */ /* 0x000fe60000000000 */
[----:B------:R-:W1:Y:S01]  /*98c0*/  MUFU.TANH R248, R248 ;  /* 0x000000f800f87308 */ /* 0x000e620000002400 */
[----:B------:R-:W-:Y:S01]  /*98d0*/  IABS R168, R168 ;  /* 0x000000a800a87213 */ /* 0x000fe20000000000 */
[----:B--2---:R-:W-:Y:S01]  /*98e0*/  FFMA.FTZ R251, R2, -UR5, R251 ;  /* 0x8000000502fb7c23 */ /* 0x004fe200080100fb */
[C---:B----4-:R-:W-:Y:S07]  /*98f0*/  HMMA.16816.F32 R28, R200.reuse, R164, R28 ;  /* 0x000000a4c81c723c */ /* 0x050fee000000181c */
[----:B------:R-:W2:Y:S01]  /*9900*/  MUFU.TANH R226, R226 ;  /* 0x000000e200e27308 */ /* 0x000ea20000002400 */
[C-C-:B------:R-:W-:Y:S01]  /*9910*/  IADD3 R2, PT, PT, R242.reuse, -0x28, -R3.reuse ;  /* 0xffffffd8f2027810 */ /* 0x140fe20007ffe803 */
[----:B---3--:R-:W-:Y:S01]  /*9920*/  FMUL.FTZ R211, R25, UR8 ;  /* 0x0000000819d37c20 */ /* 0x008fe20008410000 */
[----:B------:R-:W-:Y:S03]  /*9930*/  HMMA.16816.F32 R32, R200, R166, R32 ;  /* 0x000000a6c820723c */ /* 0x000fe60000001820 */
[--C-:B------:R-:W-:Y:S04]  /*9940*/  IADD3 R166, PT, PT, R242, -0x21, -R3.reuse ;  /* 0xffffffdff2a67810 */ /* 0x100fe80007ffe803 */
[----:B------:R-:W3:Y:S01]  /*9950*/  MUFU.TANH R215, R215 ;  /* 0x000000d700d77308 */ /* 0x000ee20000002400 */
[----:B------:R-:W-:Y:S02]  /*9960*/  I2FP.F32.S32 R206, R206 ;  /* 0x000000ce00ce7245 */ /* 0x000fe40000201400 */
[----:B------:R-:W-:Y:S02]  /*9970*/  I2FP.F32.S32 R205, R205 ;  /* 0x000000cd00cd7245 */ /* 0x000fe40000201400 */
[----:B------:R-:W-:Y:S01]  /*9980*/  I2FP.F32.S32 R165, R168 ;  /* 0x000000a800a57245 */ /* 0x000fe20000201400 */
[----:B------:R-:W-:Y:S01]  /*9990*/  FMUL.FTZ R209, R28, UR8 ;  /* 0x000000081cd17c20 */ /* 0x000fe20008410000 */
[----:B------:R-:W-:Y:S03]  /*99a0*/  IABS R166, R166 ;  /* 0x000000a600a67213 */ /* 0x000fe60000000000 */
[----:B------:R4:W-:Y:S01]  /*99b0*/  MUFU.TANH R195, R208 ;  /* 0x000000d000c37308 */ /* 0x0009e20000002400 */
[----:B------:R-:W-:Y:S01]  /*99c0*/  IADD3 R168, PT, PT, R242, -0x20, -R3 ;  /* 0xffffffe0f2a87810 */ /* 0x000fe20007ffe803 */
[----:B-----5:R-:W-:Y:S01]  /*99d0*/  FFMA.FTZ R193, R206, -UR5, R193 ;  /* 0x80000005cec17c23 */ /* 0x020fe200080100c1 */
[--C-:B------:R-:W-:Y:S01]  /*99e0*/  IADD3 R167, PT, PT, R234, -0x20, -R3.reuse ;  /* 0xffffffe0eaa77810 */ /* 0x100fe20007ffe803 */
[----:B-1----:R-:W-:Y:S01]  /*99f0*/  FFMA.FTZ R248, R205, -UR5, R248 ;  /* 0x80000005cdf87c23 */ /* 0x002fe200080100f8 */
[----:B------:R-:W-:Y:S01]  /*9a00*/  IABS R2, R2 ;  /* 0x0000000200027213 */ /* 0x000fe20000000000 */
[----:B--2---:R-:W-:Y:S01]  /*9a10*/  FFMA.FTZ R226, R165, -UR5, R226 ;  /* 0x80000005a5e27c23 */ /* 0x004fe200080100e2 */
[--C-:B------:R-:W-:Y:S03]  /*9a20*/  IADD3 R206, PT, PT, R242, -0x18, -R3.reuse ;  /* 0xffffffe8f2ce7810 */ /* 0x100fe60007ffe803 */
[----:B------:R-:W1:Y:S01]  /*9a30*/  MUFU.TANH R213, R213 ;  /* 0x000000d500d57308 */ /* 0x000e620000002400 */
[----:B------:R-:W-:Y:S01]  /*9a40*/  I2FP.F32.S32 R166, R166 ;  /* 0x000000a600a67245 */ /* 0x000fe20000201400 */
[----:B------:R-:W-:Y:S01]  /*9a50*/  FMUL.FTZ R32, R32, UR8 ;  /* 0x0000000820207c20 */ /* 0x000fe20008410000 */
[----:B------:R-:W-:Y:S01]  /*9a60*/  IADD3 R205, PT, PT, R234, -0x28, -R3 ;  /* 0xffffffd8eacd7810 */ /* 0x000fe20007ffe803 */
[----:B------:R-:W-:Y:S01]  /*9a70*/  FMUL.FTZ R33, R33, UR8 ;  /* 0x0000000821217c20 */ /* 0x000fe20008410000 */
[----:B------:R-:W-:Y:S01]  /*9a80*/  IABS R168, R168 ;  /* 0x000000a800a87213 */ /* 0x000fe20000000000 */
[----:B---3--:R-:W-:Y:S01]  /*9a90*/  FFMA.FTZ R215, R166, -UR5, R215 ;  /* 0x80000005a6d77c23 */ /* 0x008fe200080100d7 */
[----:B------:R-:W-:Y:S03]  /*9aa0*/  IABS R167, R167 ;  /* 0x000000a700a77213 */ /* 0x000fe60000000000 */
[----:B------:R-:W2:Y:S01]  /*9ab0*/  MUFU.TANH R249, R249 ;  /* 0x000000f900f97308 */ /* 0x000ea20000002400 */
[----:B------:R-:W-:Y:S01]  /*9ac0*/  I2FP.F32.S32 R2, R2 ;  /* 0x0000000200027245 */ /* 0x000fe20000201400 */
[----:B----4-:R-:W-:Y:S01]  /*9ad0*/  FMUL.FTZ R208, R27, UR8 ;  /* 0x000000081bd07c20 */ /* 0x010fe20008410000 */
[----:B------:R-:W-:Y:S01]  /*9ae0*/  IADD3 R165, PT, PT, R234, -0x21, -R3 ;  /* 0xffffffdfeaa57810 */ /* 0x000fe20007ffe803 */
[----:B------:R-:W-:Y:S01]  /*9af0*/  FMUL.FTZ R35, R35, UR8 ;  /* 0x0000000823237c20 */ /* 0x000fe20008410000 */
[----:B------:R-:W-:Y:S02]  /*9b00*/  IABS R206, R206 ;  /* 0x000000ce00ce7213 */ /* 0x000fe40000000000 */
[----:B------:R-:W-:Y:S03]  /*9b10*/  IABS R205, R205 ;  /* 0x000000cd00cd7213 */ /* 0x000fe60000000000 */
[----:B------:R-:W3:Y:S01]  /*9b20*/  MUFU.TANH R214, R214 ;  /* 0x000000d600d67308 */ /* 0x000ee20000002400 */
[----:B------:R-:W-:Y:S01]  /*9b30*/  I2FP.F32.S32 R168, R168 ;  /* 0x000000a800a87245 */ /* 0x000fe20000201400 */
[----:B-1----:R-:W-:Y:S01]  /*9b40*/  FFMA.FTZ R213, R2, -UR5, R213 ;  /* 0x8000000502d57c23 */ /* 0x002fe200080100d5 */
[----:B------:R-:W-:Y:S02]  /*9b50*/  I2FP.F32.S32 R167, R167 ;  /* 0x000000a700a77245 */ /* 0x000fe40000201400 */
[----:B------:R-:W-:Y:S02]  /*9b60*/  IABS R165, R165 ;  /* 0x000000a500a57213 */ /* 0x000fe40000000000 */
[C-C-:B------:R-:W-:Y:S03]  /*9b70*/  IADD3 R166, PT, PT, R242.reuse, -0x29, -R3.reuse ;  /* 0xffffffd7f2a67810 */ /* 0x140fe60007ffe803 */
[----:B------:R-:W1:Y:S01]  /*9b80*/  MUFU.TANH R210, R210 ;  /* 0x000000d200d27308 */ /* 0x000e620000002400 */
[----:B------:R-:W-:Y:S01]  /*9b90*/  IADD3 R2, PT, PT, R242, -0x30, -R3 ;  /* 0xffffffd0f2027810 */ /* 0x000fe20007ffe803 */
[----:B--2---:R-:W-:Y:S01]  /*9ba0*/  FFMA.FTZ R249, R168, -UR5, R249 ;  /* 0x80000005a8f97c23 */ /* 0x004fe200080100f9 */
[----:B------:R-:W-:Y:S01]  /*9bb0*/  I2FP.F32.S32 R206, R206 ;  /* 0x000000ce00ce7245 */ /* 0x000fe20000201400 */
[----:B------:R-:W-:Y:S01]  /*9bc0*/  FMUL.FTZ R168, R30, UR8 ;  /* 0x000000081ea87c20 */ /* 0x000fe20008410000 */
[----:B------:R-:W-:Y:S02]  /*9bd0*/  I2FP.F32.S32 R205, R205 ;  /* 0x000000cd00cd7245 */ /* 0x000fe40000201400 */
[----:B------:R-:W-:Y:S03]  /*9be0*/  I2FP.F32.S32 R165, R165 ;  /* 0x000000a500a57245 */ /* 0x000fe60000201400 */
[----:B------:R-:W2:Y:S01]  /*9bf0*/  MUFU.TANH R212, R212 ;  /* 0x000000d400d47308 */ /* 0x000ea20000002400 */
[----:B------:R-:W-:Y:S01]  /*9c00*/  IABS R166, R166 ;  /* 0x000000a600a67213 */ /* 0x000fe20000000000 */
[----:B---3--:R-:W-:Y:S01]  /*9c10*/  FFMA.FTZ R214, R167, -UR5, R214 ;  /* 0x80000005a7d67c23 */ /* 0x008fe200080100d6 */
[----:B------:R-:W-:Y:S01]  /*9c20*/  FMUL.FTZ R167, R31, UR8 ;  /* 0x000000081fa77c20 */ /* 0x000fe20008410000 */
[----:B------:R-:W-:Y:S01]  /*9c30*/  IABS R2, R2 ;  /* 0x0000000200027213 */ /* 0x000fe20000000000 */
[----:B------:R-:W-:Y:S01]  /*9c40*/  FFMA.FTZ R195, R206, -UR5, R195 ;  /* 0x80000005cec37c23 */ /* 0x000fe200080100c3 */
[----:B------:R-:W-:Y:S04]  /*9c50*/  I2FP.F32.S32 R166, R166 ;  /* 0x000000a600a67245 */ /* 0x000fe80000201400 */
[----:B------:R-:W3:Y:S01]  /*9c60*/  MUFU.TANH R211, R211 ;  /* 0x000000d300d37308 */ /* 0x000ee20000002400 */
[----:B------:R-:W-:Y:S01]  /*9c70*/  I2FP.F32.S32 R2, R2 ;  /* 0x0000000200027245 */ /* 0x000fe20000201400 */
[----:B-1----:R-:W-:Y:S01]  /*9c80*/  FFMA.FTZ R210, R205, -UR5, R210 ;  /* 0x80000005cdd27c23 */ /* 0x002fe200080100d2 */
[--C-:B------:R-:W-:Y:S02]  /*9c90*/  IADD3 R205, PT, PT, R242, -0x31, -R3.reuse ;  /* 0xffffffcff2cd7810 */ /* 0x100fe40007ffe803 */
[----:B------:R-:W-:Y:S02]  /*9ca0*/  IABS R207, R207 ;  /* 0x000000cf00cf7213 */ /* 0x000fe40000000000 */
[----:B------:R-:W-:Y:S03]  /*9cb0*/  IABS R205, R205 ;  /* 0x000000cd00cd7213 */ /* 0x000fe60000000000 */
[----:B------:R-:W1:Y:S01]  /*9cc0*/  MUFU.TANH R209, R209 ;  /* 0x000000d100d17308 */ /* 0x000e620000002400 */
[----:B------:R-:W-:Y:S01]  /*9cd0*/  I2FP.F32.S32 R207, R207 ;  /* 0x000000cf00cf7245 */ /* 0x000fe20000201400 */
[----:B--2---:R-:W-:Y:S01]  /*9ce0*/  FFMA.FTZ R212, R165, -UR5, R212 ;  /* 0x80000005a5d47c23 */ /* 0x004fe200080100d4 */
[----:B------:R-:W-:Y:S02]  /*9cf0*/  IADD3 R165, PT, PT, R234, -0x29, -R3 ;  /* 0xffffffd7eaa57810 */ /* 0x000fe40007ffe803 */
[----:B------:R-:W-:Y:S02]  /*9d00*/  I2FP.F32.S32 R6, R205 ;  /* 0x000000cd00067245 */ /* 0x000fe40000201400 */
[----:B------:R-:W-:Y:S03]  /*9d10*/  IABS R165, R165 ;  /* 0x000000a500a57213 */ /* 0x000fe60000000000 */
[----:B------:R-:W2:Y:S01]  /*9d20*/  MUFU.TANH R208, R208 ;  /* 0x000000d000d07308 */ /* 0x000ea20000002400 */
[----:B---3--:R-:W-:Y:S01]  /*9d30*/  FFMA.FTZ R211, R166, -UR5, R211 ;  /* 0x80000005a6d37c23 */ /* 0x008fe200080100d3 */
[----:B------:R-:W-:Y:S01]  /*9d40*/  FMUL.FTZ R166, R34, UR8 ;  /* 0x0000000822a67c20 */ /* 0x000fe20008410000 */
[----:B------:R-:W-:Y:S02]  /*9d50*/  IADD3 R34, PT, PT, R234, -0x30, -R3 ;  /* 0xffffffd0ea227810 */ /* 0x000fe40007ffe803 */
[----:B------:R-:W-:Y:S02]  /*9d60*/  I2FP.F32.S32 R165, R165 ;  /* 0x000000a500a57245 */ /* 0x000fe40000201400 */
[----:B------:R-:W-:Y:S03]  /*9d70*/  IABS R34, R34 ;  /* 0x0000002200227213 */ /* 0x000fe60000000000 */
[----:B------:R-:W3:Y:S01]  /*9d80*/  MUFU.TANH R252, R252 ;  /* 0x000000fc00fc7308 */ /* 0x000ee20000002400 */
[----:B-1----:R-:W-:Y:S01]  /*9d90*/  FFMA.FTZ R209, R2, -UR5, R209 ;  /* 0x8000000502d17c23 */ /* 0x002fe200080100d1 */
[--C-:B------:R-:W-:Y:S02]  /*9da0*/  IADD3 R2, PT, PT, R234, -0x31, -R3.reuse ;  /* 0xffffffcfea027810 */ /* 0x100fe40007ffe803 */
[----:B------:R-:W-:Y:S02]  /*9db0*/  I2FP.F32.S32 R34, R34 ;  /* 0x0000002200227245 */ /* 0x000fe40000201400 */
[----:B------:R-:W-:Y:S04]  /*9dc0*/  IABS R2, R2 ;  /* 0x0000000200027213 */ /* 0x000fe80000000000 */
[----:B------:R1:W4:Y:S01]  /*9dd0*/  MUFU.TANH R206, R32 ;  /* 0x0000002000ce7308 */ /* 0x0003220000002400 */
[----:B--2---:R-:W-:Y:S01]  /*9de0*/  FFMA.FTZ R208, R165, -UR5, R208 ;  /* 0x80000005a5d07c23 */ /* 0x004fe200080100d0 */
[----:B------:R-:W-:Y:S02]  /*9df0*/  I2FP.F32.S32 R2, R2 ;  /* 0x0000000200027245 */ /* 0x000fe40000201400 */
[--C-:B------:R-:W-:Y:S04]  /*9e00*/  IADD3 R165, PT, PT, R242, -0x38, -R3.reuse ;  /* 0xffffffc8f2a57810 */ /* 0x100fe80007ffe803 */
[----:B------:R-:W-:Y:S02]  /*9e10*/  IABS R165, R165 ;  /* 0x000000a500a57213 */ /* 0x000fe40000000000 */
[----:B------:R-:W2:Y:S01]  /*9e20*/  MUFU.TANH R168, R168 ;  /* 0x000000a800a87308 */ /* 0x000ea20000002400 */
[----:B---3--:R-:W-:Y:S01]  /*9e30*/  FFMA.FTZ R252, R207, -UR5, R252 ;  /* 0x80000005cffc7c23 */ /* 0x008fe200080100fc */
[----:B------:R-:W-:Y:S01]  /*9e40*/  FMUL.FTZ R207, R29, UR8 ;  /* 0x000000081dcf7c20 */ /* 0x000fe20008410000 */
[----:B------:R-:W-:Y:S02]  /*9e50*/  I2FP.F32.S32 R165, R165 ;  /* 0x000000a500a57245 */ /* 0x000fe40000201400 */
[--C-:B-1----:R-:W-:Y:S05]  /*9e60*/  IADD3 R32, PT, PT, R234, -0x38, -R3.reuse ;  /* 0xffffffc8ea207810 */ /* 0x102fea0007ffe803 */
[----:B------:R-:W1:Y:S01]  /*9e70*/  MUFU.TANH R167, R167 ;  /* 0x000000a700a77308 */ /* 0x000e620000002400 */
[----:B----4-:R-:W-:Y:S09]  /*9e80*/  FFMA.FTZ R206, R165, -UR5, R206 ;  /* 0x80000005a5ce7c23 */ /* 0x010ff200080100ce */
[----:B------:R3:W4:Y:S01]  /*9e90*/  MUFU.TANH R205, R33 ;  /* 0x0000002100cd7308 */ /* 0x0007220000002400 */
[----:B--2---:R-:W-:Y:S01]  /*9ea0*/  FFMA.FTZ R168, R34, -UR5, R168 ;  /* 0x8000000522a87c23 */ /* 0x004fe200080100a8 */
[----:B------:R-:W-:Y:S04]  /*9eb0*/  IADD3 R34, PT, PT, R242, -0x39, -R3 ;  /* 0xffffffc7f2227810 */ /* 0x000fe80007ffe803 */
[----:B------:R-:W-:Y:S04]  /*9ec0*/  IABS R34, R34 ;  /* 0x0000002200227213 */ /* 0x000fe80000000000 */
[----:B------:R-:W2:Y:S01]  /*9ed0*/  MUFU.TANH R207, R207 ;  /* 0x000000cf00cf7308 */ /* 0x000ea20000002400 */
[----:B-1----:R-:W-:Y:S01]  /*9ee0*/  FFMA.FTZ R167, R2, -UR5, R167 ;  /* 0x8000000502a77c23 */ /* 0x002fe200080100a7 */
[----:B------:R-:W-:Y:S02]  /*9ef0*/  IADD3 R2, PT, PT, R234, -0x39, -R3 ;  /* 0xffffffc7ea027810 */ /* 0x000fe40007ffe803 */
[----:B------:R-:W-:Y:S02]  /*9f00*/  IABS R3, R32 ;  /* 0x0000002000037213 */ /* 0x000fe40000000000 */
[----:B------:R-:W-:Y:S02]  /*9f10*/  FMNMX3.FTZ R32, R169, R15, R9, !PT ;  /* 0x0000000fa9207276 */ /* 0x000fe40007810009 */
[----:B------:R-:W-:Y:S02]  /*9f20*/  I2FP.F32.S32 R34, R34 ;  /* 0x0000002200227245 */ /* 0x000fe40000201400 */
[----:B------:R-:W1:Y:S01]  /*9f30*/  MUFU.TANH R166, R166 ;  /* 0x000000a600a67308 */ /* 0x000e620000002400 */
[----:B---3--:R-:W-:Y:S02]  /*9f40*/  FMNMX3.FTZ R33, R0, R190, R10, !PT ;  /* 0x000000be00217276 */ /* 0x008fe4000781000a */
[----:B------:R-:W-:Y:S01]  /*9f50*/  FMNMX3.FTZ R32, R32, R13, R11, !PT ;  /* 0x0000000d20207276 */ /* 0x000fe2000781000b */
[----:B----4-:R-:W-:Y:S01]  /*9f60*/  FFMA.FTZ R205, R34, -UR5, R205 ;  /* 0x8000000522cd7c23 */ /* 0x010fe200080100cd */
[----:B------:R-:W-:Y:S02]  /*9f70*/  FMNMX3.FTZ R33, R33, R198, R194, !PT ;  /* 0x000000c621217276 */ /* 0x000fe400078100c2 */
[----:B------:R-:W-:Y:S03]  /*9f80*/  FMNMX3.FTZ R32, R32, R193, R191, !PT ;  /* 0x000000c120207276 */ /* 0x000fe600078100bf */
[----:B------:R-:W3:Y:S01]  /*9f90*/  MUFU.TANH R165, R35 ;  /* 0x0000002300a57308 */ /* 0x000ee20000002400 */
[----:B------:R-:W-:Y:S01]  /*9fa0*/  FMNMX3.FTZ R33, R33, R252, R250, !PT ;  /* 0x000000fc21217276 */ /* 0x000fe200078100fa */
[----:B--2---:R-:W-:Y:S01]  /*9fb0*/  FFMA.FTZ R207, R6, -UR5, R207 ;  /* 0x8000000506cf7c23 */ /* 0x004fe200080100cf */
[----:B------:R-:W-:Y:S02]  /*9fc0*/  FMNMX3.FTZ R32, R32, R195, R251, !PT ;  /* 0x000000c320207276 */ /* 0x000fe400078100fb */
[----:B------:R-:W-:Y:S02]  /*9fd0*/  FMNMX3.FTZ R33, R33, R248, R226, !PT ;  /* 0x000000f821217276 */ /* 0x000fe400078100e2 */
[----:B------:R-:W-:Y:S02]  /*9fe0*/  FMNMX3.FTZ R32, R32, R249, R215, !PT ;  /* 0x000000f920207276 */ /* 0x000fe400078100d7 */
[----:B------:R-:W-:Y:S02]  /*9ff0*/  IABS R2, R2 ;  /* 0x0000000200027213 */ /* 0x000fe40000000000 */
[----:B------:R-:W-:Y:S02]  /*a000*/  FMNMX3.FTZ R33, R33, R214, R212, !PT ;  /* 0x000000d621217276 */ /* 0x000fe400078100d4 */
[----:B------:R-:W-:Y:S02]  /*a010*/  FMNMX3.FTZ R32, R32, R213, R211, !PT ;  /* 0x000000d520207276 */ /* 0x000fe400078100d3 */
[----:B------:R-:W-:Y:S02]  /*a020*/  I2FP.F32.S32 R3, R3 ;  /* 0x0000000300037245 */ /* 0x000fe40000201400 */
[----:B------:R-:W-:Y:S02]  /*a030*/  I2FP.F32.S32 R2, R2 ;  /* 0x0000000200027245 */ /* 0x000fe40000201400 */
[----:B------:R-:W-:Y:S01]  /*a040*/  FMNMX3.FTZ R7, R33, R210, R208, !PT ;  /* 0x000000d221077276 */ /* 0x000fe200078100d0 */
[----:B-1----:R-:W-:Y:S01]  /*a050*/  FFMA.FTZ R166, R3, -UR5, R166 ;  /* 0x8000000503a67c23 */ /* 0x002fe200080100a6 */
[----:B------:R-:W-:Y:S01]  /*a060*/  FMNMX3.FTZ R32, R32, R209, R207, !PT ;  /* 0x000000d120207276 */ /* 0x000fe200078100cf */
[----:B---3--:R-:W-:Y:S01]  /*a070*/  FFMA.FTZ R165, R2, -UR5, R165 ;  /* 0x8000000502a57c23 */ /* 0x008fe200080100a5 */
[----:B------:R-:W-:Y:S02]  /*a080*/  FMNMX3.FTZ R7, R7, R168, R167, !PT ;  /* 0x000000a807077276 */ /* 0x000fe400078100a7 */
[----:B------:R-:W-:Y:S01]  /*a090*/  FMNMX3.FTZ R32, R32, R206, R205, !PT ;  /* 0x000000ce20207276 */ /* 0x000fe200078100cd */
[----:B------:R-:W-:Y:S06]  /*a0a0*/  BRA.U.ANY UP0, `(.L_x_1112) ;  /* 0xffffffd500f87547 */ /* 0x000fec000b93ffff */
.L_x_1111:
[----:B-1----:R-:W1:Y:S01]  /*a0b0*/  SHFL.BFLY PT, R3, R32, 0x2, 0x1f ;  /* 0x0c401f0020037f89 */ /* 0x002e6200000e0000 */
[----:B------:R-:W-:Y:S01]  /*a0c0*/  FMNMX3.FTZ R7, R7, R166, R165, !PT ;  /* 0x000000a607077276 */ /* 0x000fe200078100a5 */
[----:B------:R-:W-:Y:S01]  /*a0d0*/  UISETP.GT.AND UP0, UPT, UR11, URZ, UPT ;  /* 0x000000ff0b00728c */ /* 0x000fe2000bf04270 */
[----:B------:R-:W-:Y:S05]  /*a0e0*/  IADD3 R180, PT, PT, R223, 0x10040, RZ ;  /* 0x00010040dfb47810 */ /* 0x000fea0007ffe0ff */
[----:B------:R-:W-:Y:S01]  /*a0f0*/  LDSM.16.MT88.4 R20, [R222+0x10000] ;  /* 0x01000000de14783b */ /* 0x000fe20000004200 */
[----:B------:R-:W-:Y:S01]  /*a100*/  @P0 IADD3 R180, PT, PT, R244, -0x40, RZ ;  /* 0xffffffc0f4b40810 */ /* 0x000fe20007ffe0ff */
[----:B------:R-:W-:Y:S03]  /*a110*/  UIADD3 UR7, UPT, UPT, UR11, -0x1, URZ ;  /* 0xffffffff0b077890 */ /* 0x000fe6000fffe0ff */
[----:B------:R-:W-:Y:S03]  /*a120*/  IADD3 R181, PT, PT, R217, R180, RZ ;  /* 0x000000b4d9b57210 */ /* 0x000fe60007ffe0ff */
[----:B------:R-:W2:Y:S01]  /*a130*/  SHFL.BFLY PT, R2, R7, 0x2, 0x1f ;  /* 0x0c401f0007027f89 */ /* 0x000ea200000e0000 */
[----:B------:R-:W-:Y:S07]  /*a140*/  UMOV UR11, UR7 ;  /* 0x00000007000b7c82 */ /* 0x000fee0008000000 */
[----:B------:R-:W-:Y:S08]  /*a150*/  LDSM.16.MT88.4 R28, [R180] ;  /* 0x00000000b41c783b */ /* 0x000ff00000004200 */
[----:B------:R-:W-:Y:S08]  /*a160*/  LDSM.16.MT88.4 R172, [R222+0x14800] ;  /* 0x01480000deac783b */ /* 0x000ff00000004200 */
[----:B------:R-:W-:Y:S01]  /*a170*/  LDSM.16.MT88.4 R176, [R180+0x4800] ;  /* 0x00480000b4b0783b */ /* 0x000fe20000004200 */
[----:B-1----:R-:W-:Y:S02]  /*a180*/  FMNMX.FTZ R17, R32, R3, !PT ;  /* 0x0000000320117209 */ /* 0x002fe40007810000 */
[----:B--2---:R-:W-:Y:S05]  /*a190*/  FMNMX.FTZ R4, R7, R2, !PT ;  /* 0x0000000207047209 */ /* 0x004fea0007810000 */
[----:B------:R-:W1:Y:S08]  /*a1a0*/  SHFL.BFLY PT, R164, R17, 0x1, 0x1f ;  /* 0x0c201f0011a47f89 */ /* 0x000e7000000e0000 */
[----:B------:R-:W2:Y:S01]  /*a1b0*/  SHFL.BFLY PT, R3, R4, 0x1, 0x1f ;  /* 0x0c201f0004037f89 */ /* 0x000ea200000e0000 */
[----:B-1----:R-:W-:Y:S04]  /*a1c0*/  FMNMX.FTZ R164, R17, R164, !PT ;  /* 0x000000a411a47209 */ /* 0x002fe80007810000 */
[C---:B------:R-:W-:Y:S01]  /*a1d0*/  FSETP.NEU.FTZ.AND P2, PT, R164.reuse, -INF , PT ;  /* 0xff800000a400780b */ /* 0x040fe20003f5d000 */
[----:B------:R-:W-:Y:S01]  /*a1e0*/  FMUL.FTZ R170, R164, UR4 ;  /* 0x00000004a4aa7c20 */ /* 0x000fe20008410000 */
[----:B--2---:R-:W-:Y:S01]  /*a1f0*/  FMNMX.FTZ R3, R4, R3, !PT ;  /* 0x0000000304037209 */ /* 0x004fe20007810000 */
[----:B------:R-:W-:Y:S03]  /*a200*/  FADD.FTZ R2, -R164, R169 ;  /* 0x000000a9a4027221 */ /* 0x000fe60000010100 */
[----:B------:R-:W-:Y:S01]  /*a210*/  FSEL R170, R170, RZ, P2 ;  /* 0x000000ffaaaa7208 */ /* 0x000fe20001000000 */
[C---:B------:R-:W-:Y:S01]  /*a220*/  FMUL.FTZ R169, R3.reuse, UR4 ;  /* 0x0000000403a97c20 */ /* 0x040fe20008410000 */
[C---:B------:R-:W-:Y:S01]  /*a230*/  FSETP.NEU.FTZ.AND P2, PT, R3.reuse, -INF , PT ;  /* 0xff8000000300780b */ /* 0x040fe20003f5d000 */
[----:B------:R-:W-:Y:S01]  /*a240*/  FADD.FTZ R0, -R3, R0 ;  /* 0x0000000003007221 */ /* 0x000fe20000010100 */
[----:B------:R-:W-:Y:S01]  /*a250*/  FMUL.FTZ R5, R2, UR4 ;  /* 0x0000000402057c20 */ /* 0x000fe20008410000 */
[--C-:B------:R-:W-:Y:S01]  /*a260*/  FFMA.FTZ R189, R15, UR4, -R170.reuse ;  /* 0x000000040fbd7c23 */ /* 0x100fe200080108aa */
[--C-:B------:R-:W-:Y:S01]  /*a270*/  FFMA.FTZ R186, R13, UR4, -R170.reuse ;  /* 0x000000040dba7c23 */ /* 0x100fe200080108aa */
[----:B------:R-:W-:Y:S01]  /*a280*/  FSEL R169, R169, RZ, P2 ;  /* 0x000000ffa9a97208 */ /* 0x000fe20001000000 */
[----:B------:R-:W1:Y:S01]  /*a290*/  LDSM.16.MT88.4 R12, [R223+0x10000] ;  /* 0x01000000df0c783b */ /* 0x000e620000004200 */
[--C-:B------:R-:W-:Y:S01]  /*a2a0*/  FFMA.FTZ R188, R9, UR4, -R170.reuse ;  /* 0x0000000409bc7c23 */ /* 0x100fe200080108aa */
[--C-:B------:R-:W-:Y:S01]  /*a2b0*/  FFMA.FTZ R185, R11, UR4, -R170.reuse ;  /* 0x000000040bb97c23 */ /* 0x100fe200080108aa */
[----:B------:R-:W-:Y:S01]  /*a2c0*/  FMUL.FTZ R6, R0, UR4 ;  /* 0x0000000400067c20 */ /* 0x000fe20008410000 */
[--C-:B------:R-:W-:Y:S01]  /*a2d0*/  FFMA.FTZ R184, R10, UR4, -R169.reuse ;  /* 0x000000040ab87c23 */ /* 0x100fe200080108a9 */
[--C-:B------:R-:W-:Y:S01]  /*a2e0*/  FFMA.FTZ R187, R190, UR4, -R169.reuse ;  /* 0x00000004bebb7c23 */ /* 0x100fe200080108a9 */
[--C-:B------:R-:W-:Y:S01]  /*a2f0*/  FFMA.FTZ R183, R198, UR4, -R169.reuse ;  /* 0x00000004c6b77c23 */ /* 0x100fe200080108a9 */
[--C-:B------:R-:W-:Y:S01]  /*a300*/  FFMA.FTZ R182, R194, UR4, -R169.reuse ;  /* 0x00000004c2b67c23 */ /* 0x100fe200080108a9 */
        /* <DEDUP_REMOVED lines=17> */
[C---:B--2---:R-:W-:Y:S01]  /*a420*/  FMUL.FTZ R4, R2.reuse, R160 ;  /* 0x000000a002047220 */ /* 0x044fe20000410000 */
[C---:B------:R-:W-:Y:S01]  /*a430*/  FMUL.FTZ R5, R2.reuse, R161 ;  /* 0x000000a102057220 */ /* 0x040fe20000410000 */
[C---:B------:R-:W-:Y:S01]  /*a440*/  FMUL.FTZ R8, R2.reuse, R156 ;  /* 0x0000009c02087220 */ /* 0x040fe20000410000 */
[C---:B------:R-:W-:Y:S01]  /*a450*/  FMUL.FTZ R9, R2.reuse, R157 ;  /* 0x0000009d02097220 */ /* 0x040fe20000410000 */
[C---:B------:R-:W-:Y:S01]  /*a460*/  FMUL.FTZ R16, R2.reuse, R148 ;  /* 0x0000009402107220 */ /* 0x040fe20000410000 */
[C---:B------:R-:W-:Y:S01]  /*a470*/  FMUL.FTZ R17, R2.reuse, R149 ;  /* 0x0000009502117220 */ /* 0x040fe20000410000 */
[----:B------:R-:W-:Y:S03]  /*a480*/  FMUL.FTZ R24, R2, R140 ;  /* 0x0000008c02187220 */ /* 0x000fe60000410000 */
[----:B------:R-:W2:Y:S01]  /*a490*/  MUFU.EX2 R188, R188 ;  /* 0x000000bc00bc7308 */ /* 0x000ea20000000800 */
        /* <DEDUP_REMOVED lines=13> */
[C---:B------:R-:W-:Y:S01]  /*a570*/  FMUL.FTZ R34, R0.reuse, R134 ;  /* 0x0000008600227220 */ /* 0x040fe20000410000 */
[----:B------:R-:W-:Y:S03]  /*a580*/  FMUL.FTZ R35, R0, R135 ;  /* 0x0000008700237220 */ /* 0x000fe60000410000 */
[----:B------:R-:W3:Y:S01]  /*a590*/  MUFU.EX2 R184, R184 ;  /* 0x000000b800b87308 */ /* 0x000ee20000000800 */
[----:B--2---:R-:W-:Y:S01]  /*a5a0*/  F2FP.F16.F32.PACK_AB R160, R188, R189 ;  /* 0x000000bdbca0723e */ /* 0x004fe200000000ff */
        /* <DEDUP_REMOVED lines=14> */
[----:B------:R-:W2:Y:S01]  /*a690*/  MUFU.EX2 R185, R185 ;  /* 0x000000b900b97308 */ /* 0x000ea20000000800 */
[----:B---3--:R-:W-:Y:S01]  /*a6a0*/  F2FP.F16.F32.PACK_AB R161, R184, R187 ;  /* 0x000000bbb8a1723e */ /* 0x008fe200000000ff */
        /* <DEDUP_REMOVED lines=14> */
[----:B------:R-:W3:Y:S01]  /*a790*/  MUFU.EX2 R182, R182 ;  /* 0x000000b600b67308 */ /* 0x000ee20000000800 */
        /* <DEDUP_REMOVED lines=16> */
[----:B---3--:R-:W-:Y:S01]  /*a8a0*/  F2FP.F16.F32.PACK_AB R163, R182, R183 ;  /* 0x000000b7b6a3723e */ /* 0x008fe200000000ff */
        /* <DEDUP_REMOVED lines=335> */
.L_x_1109:
        /* <DEDUP_REMOVED lines=329> */
.L_x_1113:
        /* <DEDUP_REMOVED lines=52> */
.L_x_1115:
[----:B------:R-:W-:Y:S05]  /*d570*/  BSYNC.RECONVERGENT B0 ;  /* 0x0000000000007941 */ /* 0x000fea0003800200 */
.L_x_1114:
        /* <DEDUP_REMOVED lines=42> */
.L_x_1117:
[----:B------:R-:W-:Y:S05]  /*d820*/  BSYNC.RECONVERGENT B0 ;  /* 0x0000000000007941 */ /* 0x000fea0003800200 */
.L_x_1116:
        /* <DEDUP_REMOVED lines=27> */
.L_x_1119:
[----:B------:R-:W-:Y:S05]  /*d9e0*/  BSYNC.RECONVERGENT B0 ;  /* 0x0000000000007941 */ /* 0x000fea0003800200 */
.L_x_1118:
        /* <DEDUP_REMOVED lines=27> */
.L_x_1121:
[----:B------:R-:W-:Y:S05]  /*dba0*/  BSYNC.RECONVERGENT B0 ;  /* 0x0000000000007941 */ /* 0x000fea0003800200 */
.L_x_1120:
        /* <DEDUP_REMOVED lines=27> */
.L_x_1122:
        /* <DEDUP_REMOVED lines=10> */
.L_x_2353:


//--------------------- .text._ZN5flash16flash_fwd_kernelI23Flash_fwd_kernel_traitsILi256ELi64ELi64ELi4ELb0ELb0EN7cutlass6half_tE19Flash_kernel_traitsILi256ELi64ELi64ELi4ES3_EELb1ELb0ELb1ELb0ELb0ELb1ELb0ELb0EEEvNS_16Flash_fwd_paramsE --------------------------
	.section	.text._ZN5flash16flash_fwd_kernelI23Flash_fwd_kernel_traitsILi256ELi64ELi64ELi4ELb0ELb0EN7cutlass6half_tE19Flash_kernel_traitsILi256ELi64ELi64ELi4ES3_EELb1ELb0ELb1ELb0ELb0ELb1ELb0ELb0EEEvNS_16Flash_fwd_paramsE,"ax",@progbits
	.align	128
        .global         _ZN5flash16flash_fwd_kernelI23Flash_fwd_kernel_traitsILi256ELi64ELi64ELi4ELb0ELb0EN7cutlass6half_tE19Flash_kernel_traitsILi256ELi64ELi64ELi4ES3_EELb1ELb0ELb1ELb0ELb0ELb1ELb0ELb0EEEvNS_16Flash_fwd_paramsE
        .type           _ZN5flash16flash_fwd_kernelI23Flash_fwd_kernel_traitsILi256ELi64ELi64ELi4ELb0ELb0EN7cutlass6half_tE19Flash_kernel_traitsILi256ELi64ELi64ELi4ES3_EELb1ELb0ELb1ELb0ELb0ELb1ELb0ELb0EEEvNS_16Flash_fwd_paramsE,@function
        .size           _ZN5flash16flash_fwd_kernelI23Flash_fwd_kernel_traitsILi256ELi64ELi64ELi4ELb0ELb0EN7cutlass6half_tE19Flash_kernel_traitsILi256ELi64ELi64ELi4ES3_EELb1ELb0ELb1ELb0ELb0ELb1ELb0ELb0EEEvNS_16Flash_fwd_paramsE,(.L_x_2354 - _ZN5flash16flash_fwd_kernelI23Flash_fwd_kernel_traitsILi256ELi64ELi64ELi4ELb0ELb0EN7cutlass6half_tE19Flash_kernel_traitsILi256ELi64ELi64ELi4ES3_EELb1ELb0ELb1ELb0ELb0ELb1ELb0ELb0EEEvNS_16Flash_fwd_paramsE)
        .other          _ZN5flash16flash_fwd_kernelI23Flash_fwd_kernel_traitsILi256ELi64ELi64ELi4ELb0ELb0EN7cutlass6half_tE19Flash_kernel_traitsILi256ELi64ELi64ELi4ES3_EELb1ELb0ELb1ELb0ELb0ELb1ELb0ELb0EEEvNS_16Flash_fwd_paramsE,@"STO_CUDA_ENTRY STV_DEFAULT"
_ZN5flash16flash_fwd_kernelI23Flash_fwd_kernel_traitsILi256ELi64ELi64ELi4ELb0ELb0EN7cutlass6half_tE19Flash_kernel_traitsILi256ELi64ELi64ELi4ES3_EELb1ELb0ELb1ELb0ELb0ELb1ELb0ELb0EEEvNS_16Flash_fwd_paramsE:
.text._ZN5flash16flash_fwd_kernelI23Flash_fwd_kernel_traitsILi256ELi64ELi64ELi4ELb0ELb0EN7cutlass6half_tE19Flash_kernel_traitsILi256ELi64ELi64ELi4ES3_EELb1ELb0ELb1ELb0ELb0ELb1ELb0ELb0EEEvNS_16Flash_fwd_paramsE:
        /* <DEDUP_REMOVED lines=38> */
[----:B------:R-:W-:-:S02]  /*0260*/  @UP3 UIADD3 UR12, UP1, UPT, UR11, UR8, URZ ;  /* 0x000000080b0c3290 */ /* 0x000fc4000ff3e0ff */
[----:B------:R-:W-:Y:S02]  /*0270*/  UISETP.EQ.OR.EX UP2, UPT, UR7, URZ, !UP5, UP2 ;  /* 0x000000ff0700728c */ /* 0x000fe4000ef42720 */
[----:B------:R-:W-:Y:S02]  /*0280*/  @UP3 UIADD3.X UR13, UPT, UPT, UR10, UR9, URZ, UP1, !UPT ;  /* 0x000000090a0d3290 */ /* 0x000fe40008ffe4ff */
[----:B------:R-:W-:Y:S02]  /*0290*/  UIADD3 UR9, UP1, UPT, UR11, UR6, URZ ;  /* 0x000000060b097290 */ /* 0x000fe4000ff3e0ff */
[----:B-1----:R-:W-:Y:S02]  /*02a0*/  UISETP.NE.U32.AND UP0, UPT, UR4, URZ, UPT ;  /* 0x000000ff0400728c */ /* 0x002fe4000bf05070 */
[----:B------:R-:W-:Y:S02]  /*02b0*/  UIADD3.X UR8, UPT, UPT, UR10, UR7, URZ, UP1, !UPT ;  /* 0x000000070a087290 */ /* 0x000fe40008ffe4ff */
[----:B------:R-:W-:-:S11]  /*02c0*/  UISETP.NE.AND.EX UP0, UPT, UR5, URZ, UPT, UP0 ;  /* 0x000000ff0500728c */ /* 0x000fd6000bf05300 */
[----:B------:R-:W-:-:S04]  /*02d0*/  @UP0 UIADD3 UR4, UP1, UPT, UR11, UR4, URZ ;  /* 0x000000040b040290 */ /* 0x000fc8000ff3e0ff */
[----:B------:R-:W-:Y:S02]  /*02e0*/  @UP0 UIADD3.X UR5, UPT, UPT, UR10, UR5, URZ, UP1, !UPT ;  /* 0x000000050a050290 */ /* 0x000fe40008ffe4ff */
[----:B------:R-:W-:-:S04]  /*02f0*/  IMAD.U32 R10, RZ, RZ, UR4 ;  /* 0x00000004ff0a7e24 */ /* 0x000fc8000f8e00ff */
[----:B------:R-:W-:Y:S01]  /*0300*/  IMAD.U32 R11, RZ, RZ, UR5 ;  /* 0x00000005ff0b7e24 */ /* 0x000fe2000f8e00ff */
[----:B----4-:R-:W-:Y:S02]  /*0310*/  @P1 R2UR UR20, R8 ;  /* 0x00000000081412ca */ /* 0x010fe400000e0000 */
[----:B------:R-:W-:Y:S02]  /*0320*/  @P1 R2UR UR21, R9 ;  /* 0x00000000091512ca */ /* 0x000fe400000e0000 */
[----:B------:R-:W-:Y:S01]  /*0330*/  @P1 IADD3 R86, P0, PT, R6, R0, RZ ;  /* 0x0000000006561210 */ /* 0x000fe20007f1e0ff */
[----:B------:R-:W1:Y:S04]  /*0340*/  @!UP4 LDCU UR33, c[0x0][0x434] ;  /* 0x00008680ff21c7ac */ /* 0x000e680008000800 */
[----:B------:R-:W-:Y:S01]  /*0350*/  @P1 IMAD.X R3, RZ, RZ, R7, P0 ;  /* 0x000000ffff031224 */ /* 0x000fe200000e0607 */
[----:B------:R-:W3:Y:S03]  /*0360*/  @!UP0 LDCU.64 UR4, c[0x0][0x488] ;  /* 0x00009100ff0487ac */ /* 0x000ee60008000a00 */
[----:B------:R-:W-:-:S02]  /*0370*/  IMAD.U32 R8, RZ, RZ, UR20 ;  /* 0x00000014ff087e24 */ /* 0x000fc4000f8e00ff */
[----:B------:R-:W-:Y:S02]  /*0380*/  IMAD.U32 R9, RZ, RZ, UR21 ;  /* 0x00000015ff097e24 */ /* 0x000fe4000f8e00ff */
[----:B------:R-:W-:-:S03]  /*0390*/  @!P3 IMAD.MOV.U32 R2, RZ, RZ, R86 ;  /* 0x000000ffff02b224 */ /* 0x000fc600078e0056 */
[----:B--2---:R2:W-:Y:S01]  /*03a0*/  @!P3 STG.E.64 desc[UR16][R4.64], R8 ;  /* 0x000000080400b986 */ /* 0x0045e2000c101b10 */
[----:B------:R-:W-:-:S03]  /*03b0*/  PLOP3.LUT P1, PT, PT, PT, UP3, 0x80, 0x8 ;  /* 0x000000000008781c */ /* 0x000fc60003f2f038 */
[----:B------:R4:W-:Y:S01]  /*03c0*/  @!P3 STG.E.64 desc[UR16][R4.64+0x8], R2 ;  /* 0x000008020400b986 */ /* 0x0009e2000c101b10 */
[----:B------:R-:W-:Y:S02]  /*03d0*/  PLOP3.LUT P3, PT, PT, PT, UP2, 0x80, 0x8 ;  /* 0x000000000008781c */ /* 0x000fe40003f6f028 */
[----:B------:R-:W-:-:S13]  /*03e0*/  PLOP3.LUT P0, PT, PT, PT, UP0, 0x80, 0x8 ;  /* 0x000000000008781c */ /* 0x000fda0003f0f008 */
[----:B------:R-:W5:Y:S01]  /*03f0*/  @P0 LDG.E R0, desc[UR16][R10.64] ;  /* 0x000000100a000981 */ /* 0x000f62000c1e1900 */
[----:B--2---:R-:W-:Y:S02]  /*0400*/  IMAD.U32 R8, RZ, RZ, UR14 ;  /* 0x0000000eff087e24 */ /* 0x004fe4000f8e00ff */
[----:B------:R-:W-:-:S05]  /*0410*/  IMAD.U32 R9, RZ, RZ, UR15 ;  /* 0x0000000fff097e24 */ /* 0x000fca000f8e00ff */
[----:B------:R-:W2:Y:S04]  /*0420*/  @P4 LDG.E R6, desc[UR16][R8.64] ;  /* 0x0000001008064981 */ /* 0x000ea8000c1e1900 */
[----:B----4-:R4:W3:Y:S01]  /*0430*/  @P2 LDG.E R2, desc[UR16][R8.64+0x4] ;  /* 0x0000041008022981 */ /* 0x0108e2000c1e1900 */
[----:B------:R-:W-:Y:S02]  /*0440*/  IMAD.U32 R4, RZ, RZ, UR12 ;  /* 0x0000000cff047e24 */ /* 0x000fe4000f8e00ff */
[----:B------:R-:W-:-:S05]  /*0450*/  IMAD.U32 R5, RZ, RZ, UR13 ;  /* 0x0000000dff057e24 */ /* 0x000fca000f8e00ff */
[----:B------:R-:W3:Y:S01]  /*0460*/  @P1 LDG.E R4, desc[UR16][R4.64] ;  /* 0x0000001004041981 */ /* 0x000ee2000c1e1900 */
[----:B----4-:R-:W-:Y:S02]  /*0470*/  IMAD.U32 R8, RZ, RZ, UR9 ;  /* 0x00000009ff087e24 */ /* 0x010fe4000f8e00ff */
[----:B------:R-:W-:-:S05]  /*0480*/  IMAD.U32 R9, RZ, RZ, UR8 ;  /* 0x00000008ff097e24 */ /* 0x000fca000f8e00ff */
[----:B------:R-:W4:Y:S01]  /*0490*/  @!P3 LDG.E R5, desc[UR16][R8.64] ;  /* 0x000000100805b981 */ /* 0x000f22000c1e1900 */
[----:B------:R-:W-:Y:S01]  /*04a0*/  UMOV UR15, 0xffffffff ;  /* 0xffffffff000f7882 */ /* 0x000fe20000000000 */
[----:B------:R-:W-:Y:S01]  /*04b0*/  UISETP.NE.U32.AND UP1, UPT, UR6, URZ, UPT ;  /* 0x000000ff0600728c */ /* 0x000fe2000bf25070 */
[----:B------:R-:W-:Y:S01]  /*04c0*/  UMOV UR24, 0xffffffff ;  /* 0xffffffff00187882 */ /* 0x000fe20000000000 */
[----:B------:R-:W-:Y:S02]  /*04d0*/  USHF.L.U32 UR18, UR18, 0x6, URZ ;  /* 0x0000000612127899 */ /* 0x000fe400080006ff */
[----:B------:R-:W-:Y:S01]  /*04e0*/  UISETP.NE.AND.EX UP1, UPT, UR7, URZ, UPT, UP1 ;  /* 0x000000ff0700728c */ /* 0x000fe2000bf25310 */
[----:B------:R-:W-:Y:S01]  /*04f0*/  UMOV UR19, URZ ;  /* 0x000000ff00137c82 */ /* 0x000fe20008000000 */
[----:B------:R-:W1:Y:S01]  /*0500*/  @!UP0 LDCU UR6, c[0x0][0x43c] ;  /* 0x00008780ff0687ac */ /* 0x000e620008000800 */
[----:B--2---:R-:W-:Y:S02]  /*0510*/  @P4 R2UR UR15, R6 ;  /* 0x00000000060f42ca */ /* 0x004fe400000e0000 */
[----:B---3--:R-:W-:-:S13]  /*0520*/  @P2 R2UR UR8, R2 ;  /* 0x00000000020822ca */ /* 0x008fda00000e0000 */
[----:B-1----:R-:W-:-:S04]  /*0530*/  @UP4 UIADD3 UR33, UPT, UPT, UR8, -UR15, URZ ;  /* 0x8000000f08214290 */ /* 0x002fc8000fffe0ff */
[----:B------:R-:W-:Y:S01]  /*0540*/  UISETP.GT.AND UP2, UPT, UR33, UR18, UPT ;  /* 0x000000122100728c */ /* 0x000fe2000bf44270 */
[----:B------:R-:W-:-:S05]  /*0550*/  @P1 R2UR UR19, R4 ;  /* 0x00000000041312ca */ /* 0x000fca00000e0000 */
[----:B------:R-:W-:Y:S02]  /*0560*/  PLOP3.LUT P1, PT, PT, PT, UP2, 0x80, 0x8 ;  /* 0x000000000008781c */ /* 0x000fe40003f2f028 */
[----:B----4-:R-:W-:Y:S01]  /*0570*/  @!P3 R2UR UR24, R5 ;  /* 0x000000000518b2ca */ /* 0x010fe200000e0000 */
[----:B------:R-:W-:Y:S01]  /*0580*/  @!UP0 UISETP.NE.U32.AND UP2, UPT, UR4, URZ, UPT ;  /* 0x000000ff0400828c */ /* 0x000fe2000bf45070 */
[----:B------:R-:W1:Y:S01]  /*0590*/  @!UP1 LDCU UR4, c[0x0][0x438] ;  /* 0x00008700ff0497ac */ /* 0x000e620008000800 */
[----:B------:R-:W-:-:S12]  /*05a0*/  BRA.U !UP1, `(.L_x_1123) ;  /* 0x0000000109187547 */ /* 0x000fd8000b800000 */
[----:B------:R-:W-:-:S13]  /*05b0*/  PLOP3.LUT P2, PT, PT, PT, UP5, 0x80, 0x8 ;  /* 0x000000000008781c */ /* 0x000fda0003f4f058 */
[----:B------:R-:W1:Y:S04]  /*05c0*/  @P2 LDG.E R2, desc[UR16][R8.64+0x4] ;  /* 0x0000041008022981 */ /* 0x000e68000c1e1900 */
[----:B------:R-:W2:Y:S01]  /*05d0*/  @!P2 LDG.E R8, desc[UR16][R8.64] ;  /* 0x000000100808a981 */ /* 0x000ea2000c1e1900 */
[----:B-1----:R-:W-:-:S13]  /*05e0*/  @P2 R2UR UR4, R2 ;  /* 0x00000000020422ca */ /* 0x002fda00000e0000 */
[----:B------:R-:W-:-:S07]  /*05f0*/  @UP5 UIADD3 UR4, UPT, UPT, UR4, -UR24, URZ ;  /* 0x8000001804045290 */ /* 0x000fce000fffe0ff */
[----:B--2---:R-:W-:Y:S02]  /*0600*/  @!P2 R2UR UR4, R8 ;  /* 0x000000000804a2ca */ /* 0x004fe400000e0000 */
.L_x_1123:
        /* <DEDUP_REMOVED lines=29> */
[----:B------:R-:W-:Y:S01]  /*07e0*/  UISETP.NE.AND UP0, UPT, UR15, -0x1, UPT ;  /* 0xffffffff0f00788c */ /* 0x000fe2000bf05270 */
[----:B------:R-:W2:Y:S10]  /*07f0*/  LDCU.U8 UR10, c[0x0][0x548] ;  /* 0x0000a900ff0a77ac */ /* 0x000eb40008000000 */
[----:B------:R-:W3:Y:S01]  /*0800*/  @!UP0 LDCU.64 UR8, c[0x0][0x400] ;  /* 0x00008000ff0887ac */ /* 0x000ee20008000a00 */
[----:B-1----:R-:W-:Y:S01]  /*0810*/  UISETP.NE.AND UP1, UPT, UR4, URZ, UPT ;  /* 0x000000ff0400728c */ /* 0x002fe2000bf25270 */
[----:B------:R-:W1:Y:S10]  /*0820*/  @UP0 LDCU.64 UR6, c[0x0][0x408] ;  /* 0x00008100ff0607ac */ /* 0x000e740008000a00 */
[----:B------:R-:W4:Y:S01]  /*0830*/  @UP1 LDCU.64 UR4, c[0x0][0x430] ;  /* 0x00008600ff0417ac */ /* 0x000f220008000a00 */
[----:B---3--:R-:W-:Y:S01]  /*0840*/  @!UP0 UIMAD.WIDE.U32 UR12, UR29, UR8, URZ ;  /* 0x000000081d0c82a5 */ /* 0x008fe2000f8e00ff */
[----:B------:R-:W3:Y:S01]  /*0850*/  @UP1 LDCU UR8, c[0x0][0x430] ;  /* 0x00008600ff0817ac */ /* 0x000ee20008000800 */
[----:B-1----:R-:W-:-:S02]  /*0860*/  @UP0 UIMAD.WIDE.U32 UR20, UR15, UR6, URZ ;  /* 0x000000060f1402a5 */ /* 0x002fc4000f8e00ff */
[----:B------:R-:W-:Y:S02]  /*0870*/  @!UP0 UIMAD UR9, UR29, UR9, UR13 ;  /* 0x000000091d0982a4 */ /* 0x000fe4000f8e020d */
[----:B------:R-:W-:-:S03]  /*0880*/  @UP0 UIMAD UR9, UR15, UR7, UR21 ;  /* 0x000000070f0902a4 */ /* 0x000fc6000f8e0215 */
[----:B------:R-:W-:Y:S01]  /*0890*/  @UP1 UMOV UR7, 0x1 ;  /* 0x0000000100071882 */ /* 0x000fe20000000000 */
[----:B----4-:R-:W-:Y:S01]  /*08a0*/  @UP1 UIMAD UR11, UR4, UR5, URZ ;  /* 0x00000005040b12a4 */ /* 0x010fe2000f8e02ff */
[----:B------:R-:W-:Y:S01]  /*08b0*/  @UP0 UMOV UR12, UR20 ;  /* 0x00000014000c0c82 */ /* 0x000fe20008000000 */
[----:B--23--:R-:W-:Y:S10]  /*08c0*/  BRA.U UP1, `(.L_x_1125) ;  /* 0x0000000101287547 */ /* 0x00cff4000b800000 */
[----:B------:R-:W-:Y:S01]  /*08d0*/  UISETP.NE.AND UP0, UPT, UR10, URZ, UPT ;  /* 0x000000ff0a00728c */ /* 0x000fe2000bf05270 */
        /* <DEDUP_REMOVED lines=9> */
.L_x_1125:
[----:B------:R-:W1:Y:S01]  /*0970*/  LDCU.64 UR4, c[0x0][0x410] ;  /* 0x00008200ff0477ac */ /* 0x000e620008000a00 */
[----:B------:R-:W2:Y:S01]  /*0980*/  S2R R12, SR_CTAID.X ;  /* 0x00000000000c7919 */ /* 0x000ea20000002500 */
[----:B------:R-:W-:Y:S01]  /*0990*/  IMAD.SHL.U32 R0, R180, 0x8, RZ ;  /* 0x00000008b4007824 */ /* 0x000fe200078e00ff */
[----:B------:R-:W-:Y:S01]  /*09a0*/  SHF.R.U32.HI R6, RZ, 0x3, R180 ;  /* 0x00000003ff067819 */ /* 0x000fe200000116b4 */
[----:B------:R-:W4:Y:S01]  /*09b0*/  LDCU UR6, c[0x0][0x434] ;  /* 0x00008680ff0677ac */ /* 0x000f220008000800 */
[----:B------:R-:W-:Y:S01]  /*09c0*/  MOV R7, RZ ;  /* 0x000000ff00077202 */ /* 0x000fe20000000f00 */
[----:B------:R-:W-:Y:S01]  /*09d0*/  BSSY.RECONVERGENT B0, `(.L_x_1126) ;  /* 0x0000030000007945 */ /* 0x000fe20003800200 */
[----:B------:R-:W-:Y:S01]  /*09e0*/  LOP3.LUT R0, R0, 0x38, RZ, 0xc0, !PT ;  /* 0x0000003800007812 */ /* 0x000fe200078ec0ff */
[----:B------:R-:W-:Y:S01]  /*09f0*/  UISETP.NE.AND UP1, UPT, UR10, URZ, !UP1 ;  /* 0x000000ff0a00728c */ /* 0x000fe2000cf25270 */
[----:B------:R-:W-:Y:S01]  /*0a00*/  VIADD R4, R6, 0x10 ;  /* 0x0000001006047836 */ /* 0x000fe20000000000 */
[----:B------:R-:W-:Y:S01]  /*0a10*/  UISETP.NE.AND UP0, UPT, UR15, -0x1, UPT ;  /* 0xffffffff0f00788c */ /* 0x000fe2000bf05270 */
[----:B------:R-:W-:Y:S01]  /*0a20*/  IADD3 R14, P1, PT, R0, UR12, RZ ;  /* 0x0000000c000e7c10 */ /* 0x000fe2000ff3e0ff */
[----:B---3--:R-:W-:Y:S01]  /*0a30*/  UIMAD UR11, UR28, UR11, URZ ;  /* 0x0000000b1c0b72a4 */ /* 0x008fe2000f8e02ff */
[C---:B------:R-:W-:Y:S01]  /*0a40*/  IADD3 R3, PT, PT, R6.reuse, 0x20, RZ ;  /* 0x0000002006037810 */ /* 0x040fe20007ffe0ff */
[----:B------:R-:W-:Y:S01]  /*0a50*/  VIADD R2, R6, 0x30 ;  /* 0x0000003006027836 */ /* 0x000fe20000000000 */
[----:B------:R-:W-:Y:S01]  /*0a60*/  LOP3.LUT P6, R180, R180, 0x7, RZ, 0xc0, !PT ;  /* 0x00000007b4b47812 */ /* 0x000fe200078cc0ff */
[----:B------:R-:W-:-:S02]  /*0a70*/  IMAD.X R15, RZ, RZ, UR9, P1 ;  /* 0x00000009ff0f7e24 */ /* 0x000fc400088e06ff */
[----:B-1----:R-:W-:Y:S01]  /*0a80*/  IMAD.U32 R8, RZ, RZ, UR4 ;  /* 0x00000004ff087e24 */ /* 0x002fe2000f8e00ff */
[----:B------:R-:W-:Y:S01]  /*0a90*/  UIMAD UR4, UR18, UR8, URZ ;  /* 0x00000008120472a4 */ /* 0x000fe2000f8e02ff */
[----:B------:R-:W-:Y:S01]  /*0aa0*/  IMAD.U32 R10, RZ, RZ, UR5 ;  /* 0x00000005ff0a7e24 */ /* 0x000fe2000f8e00ff */
[----:B------:R-:W-:Y:S01]  /*0ab0*/  UIADD3 UR18, UPT, UPT, -UR18, UR33, URZ ;  /* 0x0000002112127290 */ /* 0x000fe2000fffe1ff */
[----:B------:R-:W-:Y:S01]  /*0ac0*/  IMAD.WIDE.U32 R8, R8, UR28, R14 ;  /* 0x0000001c08087c25 */ /* 0x000fe2000f8e000e */
[----:B----4-:R-:W-:Y:S02]  /*0ad0*/  UIMAD UR6, UR29, UR6, URZ ;  /* 0x000000061d0672a4 */ /* 0x010fe4000f8e02ff */
        /* <DEDUP_REMOVED lines=15> */
[----:B--2---:R-:W-:-:S03]  /*0bd0*/  IMAD.WIDE.U32 R12, R12, 0x40, R6 ;  /* 0x000000400c0c7825 */ /* 0x004fc600078e0006 */
        /* <DEDUP_REMOVED lines=15> */
.L_x_1127:
[----:B------:R-:W-:Y:S05]  /*0cd0*/  BSYNC.RECONVERGENT B0 ;  /* 0x0000000000007941 */ /* 0x000fea0003800200 */
.L_x_1126:
        /* <DEDUP_REMOVED lines=20> */
.L_x_1129:
[----:B------:R-:W-:Y:S05]  /*0e20*/  BSYNC.RECONVERGENT B0 ;  /* 0x0000000000007941 */ /* 0x000fea0003800200 */
.L_x_1128:
        /* <DEDUP_REMOVED lines=18> */
.L_x_1131:
[----:B------:R-:W-:Y:S05]  /*0f50*/  BSYNC.RECONVERGENT B0 ;  /* 0x0000000000007941 */ /* 0x000fea0003800200 */
.L_x_1130:
        /* <DEDUP_REMOVED lines=17> */
.L_x_1133:
[----:B------:R-:W-:Y:S05]  /*1070*/  BSYNC.RECONVERGENT B0 ;  /* 0x0000000000007941 */ /* 0x000fea0003800200 */
.L_x_1132:
        /* <DEDUP_REMOVED lines=10> */
.L_x_1135:
[----:B------:R-:W-:Y:S05]  /*1120*/  BSYNC.RECONVERGENT B0 ;  /* 0x0000000000007941 */ /* 0x000fea0003800200 */
.L_x_1134:
        /* <DEDUP_REMOVED lines=10> */
.L_x_1137:
[----:B------:R-:W-:Y:S05]  /*11d0*/  BSYNC.RECONVERGENT B0 ;  /* 0x0000000000007941 */ /* 0x000fea0003800200 */
.L_x_1136:
        /* <DEDUP_REMOVED lines=10> */
.L_x_1139:
[----:B------:R-:W-:Y:S05]  /*1280*/  BSYNC.RECONVERGENT B0 ;  /* 0x0000000000007941 */ /* 0x000fea0003800200 */
.L_x_1138:
        /* <DEDUP_REMOVED lines=10> */
.L_x_1124:
        /* <DEDUP_REMOVED lines=22> */
.L_x_1140:
[----:B------:R-:W1:Y:S01]  /*1490*/  LDCU.64 UR12, c[0x0][0x3b8] ;  /* 0x00007700ff0c77ac */ /* 0x000e620008000a00 */
[----:B------:R-:W-:-:S04]  /*14a0*/  UIADD3 UR6, UPT, UPT, UR19, UR24, URZ ;  /* 0x0000001813067290 */ /* 0x000fc8000fffe0ff */
[----:B-1----:R-:W-:Y:S02]  /*14b0*/  UIMAD.WIDE.U32 UR4, UR6, UR12, URZ ;  /* 0x0000000c060472a5 */ /* 0x002fe4000f8e00ff */
[----:B------:R-:W-:-:S04]  /*14c0*/  UIMAD UR6, UR6, UR13, URZ ;  /* 0x0000000d060672a4 */ /* 0x000fc8000f8e02ff */
[----:B------:R-:W-:Y:S01]  /*14d0*/  UIADD3 UR6, UPT, UPT, UR5, UR6, URZ ;  /* 0x0000000605067290 */ /* 0x000fe2000fffe0ff */
[----:B------:R-:W-:-:S11]  /*14e0*/  UMOV UR8, UR4 ;  /* 0x0000000400087c82 */ /* 0x000fd60008000000 */
.L_x_1141:
        /* <DEDUP_REMOVED lines=42> */
.L_x_1142:
[----:B------:R-:W1:Y:S01]  /*1790*/  LDCU.64 UR10, c[0x0][0x3c0] ;  /* 0x00007800ff0a77ac */ /* 0x000e620008000a00 */
[----:B------:R-:W-:-:S04]  /*17a0*/  UIADD3 UR19, UPT, UPT, UR19, UR24, URZ ;  /* 0x0000001813137290 */ /* 0x000fc8000fffe0ff */
[----:B-1----:R-:W-:Y:S02]  /*17b0*/  UIMAD.WIDE.U32 UR26, UR19, UR10, URZ ;  /* 0x0000000a131a72a5 */ /* 0x002fe4000f8e00ff */
[----:B------:R-:W-:-:S04]  /*17c0*/  UIMAD UR19, UR19, UR11, URZ ;  /* 0x0000000b131372a4 */ /* 0x000fc8000f8e02ff */
[----:B------:R-:W-:-:S12]  /*17d0*/  UIADD3 UR24, UPT, UPT, UR27, UR19, URZ ;  /* 0x000000131b187290 */ /* 0x000fd8000fffe0ff */
.L_x_1143:
[----:B------:R-:W-:Y:S01]  /*17e0*/  UIADD3 UR7, UPT, UPT, -UR18, UR33, URZ ;  /* 0x0000002112077290 */ /* 0x000fe2000fffe1ff */
[--C-:B------:R-:W-:Y:S01]  /*17f0*/  SHF.R.U32.HI R0, RZ, 0x3, R180.reuse ;  /* 0x00000003ff007819 */ /* 0x100fe200000116b4 */
[----:B------:R-:W1:Y:S01]  /*1800*/  S2R R12, SR_CTAID.X ;  /* 0x00000000000c7919 */ /* 0x000e620000002500 */
[----:B------:R-:W2:Y:S01]  /*1810*/  LDCU.64 UR4, c[0x0][0x3c8] ;  /* 0x00007900ff0477ac */ /* 0x000ea20008000a00 */
[----:B------:R-:W-:Y:S01]  /*1820*/  IMAD.SHL.U32 R186, R180, 0x8, RZ ;  /* 0x00000008b4ba7824 */ /* 0x000fe200078e00ff */
[----:B------:R-:W-:Y:S01]  /*1830*/  SHF.R.U32.HI R181, RZ, 0x1, R180 ;  /* 0x00000001ffb57819 */ /* 0x000fe200000116b4 */
[----:B------:R-:W-:Y:S01]  /*1840*/  IMAD.MOV.U32 R6, RZ, RZ, R0 ;  /* 0x000000ffff067224 */ /* 0x000fe200078e0000 */
[----:B------:R-:W-:Y:S01]  /*1850*/  ISETP.GE.AND P6, PT, R0, UR7, PT ;  /* 0x0000000700007c0c */ /* 0x000fe2000bfc6270 */
[----:B------:R-:W-:Y:S01]  /*1860*/  IMAD.MOV.U32 R7, RZ, RZ, RZ ;  /* 0x000000ffff077224 */ /* 0x000fe200078e00ff */
[----:B------:R-:W-:Y:S01]  /*1870*/  LOP3.LUT R167, R186, 0x38, RZ, 0xc0, !PT ;  /* 0x00000038baa77812 */ /* 0x000fe200078ec0ff */
[----:B------:R-:W-:Y:S01]  /*1880*/  VIADD R17, R0, 0x20 ;  /* 0x0000002000117836 */ /* 0x000fe20000000000 */
[----:B------:R-:W-:Y:S01]  /*1890*/  LOP3.LUT R165, R186, 0x1f8, RZ, 0xc0, !PT ;  /* 0x000001f8baa57812 */ /* 0x000fe200078ec0ff */
[C---:B------:R-:W-:Y:S01]  /*18a0*/  IMAD.SHL.U32 R176, R180.reuse, 0x40, RZ ;  /* 0x00000040b4b07824 */ /* 0x040fe200078e00ff */
[----:B------:R-:W-:Y:S01]  /*18b0*/  IADD3 R8, P0, PT, R167, UR34, RZ ;  /* 0x00000022a7087c10 */ /* 0x000fe2000ff1e0ff */
[----:B------:R-:W-:Y:S01]  /*18c0*/  IMAD.SHL.U32 R16, R180, 0x20, RZ ;  /* 0x00000020b4107824 */ /* 0x000fe200078e00ff */
[----:B------:R-:W-:Y:S01]  /*18d0*/  ISETP.GE.AND P4, PT, R17, UR7, PT ;  /* 0x0000000711007c0c */ /* 0x000fe2000bf86270 */
[----:B------:R-:W-:Y:S01]  /*18e0*/  UIADD3 UR41, UPT, UPT, UR23, -0x1, URZ ;  /* 0xffffffff17297890 */ /* 0x000fe2000fffe0ff */
[----:B------:R-:W-:Y:S01]  /*18f0*/  LOP3.LUT R87, R165, 0x38, R180, 0x78, !PT ;  /* 0x00000038a5577812 */ /* 0x000fe200078e78b4 */
[----:B------:R-:W-:Y:S01]  /*1900*/  IMAD.X R9, RZ, RZ, UR9, P0 ;  /* 0x00000009ff097e24 */ /* 0x000fe200080e06ff */
[----:B------:R-:W3:Y:S01]  /*1910*/  S2UR UR9, SR_CgaCtaId ;  /* 0x00000000000979c3 */ /* 0x000ee20000008800 */
[----:B------:R-:W-:Y:S01]  /*1920*/  USHF.L.U32 UR34, UR41, 0x6, URZ ;  /* 0x0000000629227899 */ /* 0x000fe200080006ff */
[----:B--2---:R-:W-:Y:S01]  /*1930*/  IMAD.U32 R24, RZ, RZ, UR4 ;  /* 0x00000004ff187e24 */ /* 0x004fe2000f8e00ff */
[----:B------:R-:W-:Y:S01]  /*1940*/  USHF.R.S32.HI UR19, URZ, 0x1f, UR22 ;  /* 0x0000001fff137899 */ /* 0x000fe20008011416 */
[----:B------:R-:W-:Y:S01]  /*1950*/  LOP3.LUT R166, R167, 0x1c0, R176, 0xf8, !PT ;  /* 0x000001c0a7a67812 */ /* 0x000fe200078ef8b0 */
[----:B------:R-:W-:Y:S01]  /*1960*/  UIADD3 UR18, UPT, UPT, -UR34, UR32, URZ ;  /* 0x0000002022127290 */ /* 0x000fe2000fffe1ff */
[----:B------:R-:W-:Y:S01]  /*1970*/  IMAD.WIDE.U32 R24, R24, UR28, R8 ;  /* 0x0000001c18187c25 */ /* 0x000fe2000f8e0008 */
[----:B------:R-:W-:Y:S01]  /*1980*/  USHF.L.U64.HI UR35, UR12, 0x6, UR13 ;  /* 0x000000060c237899 */ /* 0x000fe2000801020d */
[----:B------:R-:W2:Y:S01]  /*1990*/  @!P6 LDC.64 R4, c[0x0][0x3b0] ;  /* 0x0000ec00ff04eb82 */ /* 0x000ea20000000a00 */
[----:B------:R-:W-:Y:S01]  /*19a0*/  USHF.L.U32 UR36, UR12, 0x6, URZ ;  /* 0x000000060c247899 */ /* 0x000fe200080006ff */
[----:B------:R-:W-:Y:S01]  /*19b0*/  @!P4 IMAD.MOV.U32 R26, RZ, RZ, R24 ;  /* 0x000000ffff1ac224 */ /* 0x000fe200078e0018 */
[----:B------:R-:W-:Y:S01]  /*19c0*/  USHF.L.U32 UR27, UR12, 0x4, URZ ;  /* 0x000000040c1b7899 */ /* 0x000fe200080006ff */
[----:B------:R-:W-:Y:S01]  /*19d0*/  LOP3.LUT R85, R181, 0x8, RZ, 0xc0, !PT ;  /* 0x00000008b5557812 */ /* 0x000fe200078ec0ff */
[----:B------:R-:W-:Y:S01]  /*19e0*/  UIMAD.WIDE.U32 UR44, UR36, UR41, URZ ;  /* 0x00000029242c72a5 */ /* 0x000fe2000f8e00ff */
[----:B------:R-:W-:Y:S01]  /*19f0*/  LOP3.LUT R216, R176, 0x400, RZ, 0xc0, !PT ;  /* 0x00000400b0d87812 */ /* 0x000fe200078ec0ff */
[----:B-1----:R-:W-:Y:S01]  /*1a00*/  IMAD.WIDE.U32 R12, R12, 0x40, R6 ;  /* 0x000000400c0c7825 */ /* 0x002fe200078e0006 */
[----:B------:R-:W1:Y:S01]  /*1a10*/  @!P6 LDC.64 R30, c[0x0][0x380] ;  /* 0x0000e000ff1eeb82 */ /* 0x000e620000000a00 */
[----:B------:R-:W-:Y:S01]  /*1a20*/  LOP3.LUT R6, R176, 0x200, RZ, 0xc0, !PT ;  /* 0x00000200b0067812 */ /* 0x000fe200078ec0ff */
[----:B------:R-:W-:Y:S01]  /*1a30*/  USHF.L.U64.HI UR25, UR12, 0x4, UR13 ;  /* 0x000000040c197899 */ /* 0x000fe2000801020d */
[----:B------:R-:W-:Y:S01]  /*1a40*/  IMAD.U32 R7, RZ, RZ, UR5 ;  /* 0x00000005ff077e24 */ /* 0x000fe2000f8e00ff */
[----:B------:R-:W4:Y:S01]  /*1a50*/  LDCU.64 UR4, c[0x0][0x3d0] ;  /* 0x00007a00ff0477ac */ /* 0x000f220008000a00 */
[----:B------:R-:W-:Y:S01]  /*1a60*/  LOP3.LUT R16, R6, 0x7c00, R16, 0xf8, !PT ;  /* 0x00007c0006107812 */ /* 0x000fe200078ef810 */
[----:B------:R-:W-:Y:S01]  /*1a70*/  IMAD.MOV.U32 R220, RZ, RZ, 0x20 ;  /* 0x00000020ffdc7424 */ /* 0x000fe200078e00ff */
[----:B------:R-:W-:Y:S01]  /*1a80*/  LOP3.LUT R6, R186, 0x1e00, RZ, 0xc0, !PT ;  /* 0x00001e00ba067812 */ /* 0x000fe200078ec0ff */
[----:B------:R-:W-:Y:S01]  /*1a90*/  IMAD R25, R7, UR28, R25 ;  /* 0x0000001c07197c24 */ /* 0x000fe2000f8e0219 */
[----:B------:R-:W5:Y:S01]  /*1aa0*/  @!P4 LDC.64 R10, c[0x0][0x3b0] ;  /* 0x0000ec00ff0acb82 */ /* 0x000f620000000a00 */
[----:B------:R-:W-:Y:S01]  /*1ab0*/  UIMAD.WIDE.U32 UR42, UR12, 0x20, URZ ;  /* 0x000000200c2a78a5 */ /* 0x000fe2000f8e00ff */
[----:B------:R-:W-:Y:S01]  /*1ac0*/  LOP3.LUT R87, R87, R6, RZ, 0xfc, !PT ;  /* 0x0000000657577212 */ /* 0x000fe200078efcff */
[--C-:B------:R-:W-:Y:S01]  /*1ad0*/  @!P4 IMAD.MOV.U32 R27, RZ, RZ, R25.reuse ;  /* 0x000000ffff1bc224 */ /* 0x100fe200078e0019 */
[----:B------:R-:W-:Y:S01]  /*1ae0*/  IADD3 R6, P2, PT, R167, UR8, RZ ;  /* 0x00000008a7067c10 */ /* 0x000fe2000ff5e0ff */
[----:B------:R-:W-:Y:S01]  /*1af0*/  UIMAD UR8, UR35, UR41, URZ ;  /* 0x00000029230872a4 */ /* 0x000fe2000f8e02ff */
[----:B------:R-:W-:Y:S01]  /*1b00*/  LOP3.LUT R85, R166, R85, RZ, 0x3c, !PT ;  /* 0x00000055a6557212 */ /* 0x000fe200078e3cff */
[-C--:B--2---:R-:W-:Y:S01]  /*1b10*/  @!P6 IMAD R2, R13, R4.reuse, RZ ;  /* 0x000000040d02e224 */ /* 0x084fe200078e02ff */
[----:B------:R-:W-:Y:S01]  /*1b20*/  USHF.L.U32 UR37, UR13, 0x5, URZ ;  /* 0x000000050d257899 */ /* 0x000fe200080006ff */
[----:B------:R-:W-:Y:S01]  /*1b30*/  @!P6 IMAD.WIDE.U32 R8, R12, R4, R24 ;  /* 0x000000040c08e225 */ /* 0x000fe200078e0018 */
[----:B------:R-:W-:-:S02]  /*1b40*/  UIADD3 UR8, UPT, UPT, UR45, UR8, URZ ;  /* 0x000000082d087290 */ /* 0x000fc4000fffe0ff */
[----:B------:R-:W-:Y:S01]  /*1b50*/  UIADD3 UR31, UPT, UPT, UR32, UR31, -UR33 ;  /* 0x0000001f201f7290 */ /* 0x000fe2000fffe821 */
[----:B------:R-:W-:Y:S02]  /*1b60*/  VIADD R4, R0, 0x10 ;  /* 0x0000001000047836 */ /* 0x000fe40000000000 */
[----:B------:R-:W-:Y:S01]  /*1b70*/  @!P6 IMAD R5, R12, R5, R2 ;  /* 0x000000050c05e224 */ /* 0x000fe200078e0202 */
[----:B-1----:R-:W-:Y:S01]  /*1b80*/  @!P6 LEA R30, P0, R8, R30, 0x1 ;  /* 0x0000001e081ee211 */ /* 0x002fe200078008ff */
[----:B------:R-:W-:Y:S01]  /*1b90*/  VIADD R2, R0, 0x30 ;  /* 0x0000003000027836 */ /* 0x000fe20000000000 */
[----:B------:R-:W-:Y:S01]  /*1ba0*/  ISETP.GE.AND P5, PT, R4, UR7, PT ;  /* 0x0000000704007c0c */ /* 0x000fe2000bfa6270 */
[----:B------:R-:W-:Y:S02]  /*1bb0*/  @!P6 IMAD.IADD R5, R9, 0x1, R5 ;  /* 0x000000010905e824 */ /* 0x000fe400078e0205 */
[----:B------:R-:W-:Y:S01]  /*1bc0*/  IMAD.X R7, RZ, RZ, UR6, P2 ;  /* 0x00000006ff077e24 */ /* 0x000fe200090e06ff */
[----:B------:R-:W-:Y:S01]  /*1bd0*/  ISETP.GE.AND P3, PT, R2, UR7, PT ;  /* 0x0000000702007c0c */ /* 0x000fe2000bf66270 */
[----:B----4-:R-:W-:Y:S01]  /*1be0*/  IMAD.U32 R224, RZ, RZ, UR4 ;  /* 0x00000004ffe07e24 */ /* 0x010fe2000f8e00ff */
[----:B------:R-:W-:Y:S01]  /*1bf0*/  @!P6 LEA.HI.X R31, R8, R31, R5, 0x1, P0 ;  /* 0x0000001f081fe211 */ /* 0x000fe200000f0c05 */
[----:B------:R-:W-:Y:S01]  /*1c00*/  IMAD R8, R0, UR13, RZ ;  /* 0x0000000d00087c24 */ /* 0x000fe2000f8e02ff */
[----:B------:R-:W-:Y:S01]  /*1c10*/  @!P4 IADD3 R21, P0, PT, R12, 0x20, RZ ;  /* 0x000000200c15c810 */ /* 0x000fe20007f1e0ff */
[----:B------:R-:W-:Y:S01]  /*1c20*/  UMOV UR6, 0x400 ;  /* 0x0000040000067882 */ /* 0x000fe20000000000 */
[----:B------:R-:W-:Y:S01]  /*1c30*/  ISETP.GE.AND P2, PT, R4, UR18, PT ;  /* 0x0000001204007c0c */ /* 0x000fe2000bf46270 */
[----:B---3--:R-:W-:Y:S01]  /*1c40*/  ULEA UR6, UR9, UR6, 0x18 ;  /* 0x0000000609067291 */ /* 0x008fe2000f8ec0ff */
[----:B------:R-:W-:Y:S01]  /*1c50*/  IMAD.IADD R16, R85, 0x1, R16 ;  /* 0x0000000155107824 */ /* 0x000fe200078e0210 */
[C---:B------:R-:W-:Y:S01]  /*1c60*/  @!P5 IADD3 R23, P1, PT, R12.reuse, 0x10, RZ ;  /* 0x000000100c17d810 */ /* 0x040fe20007f3e0ff */
[----:B------:R-:W1:Y:S01]  /*1c70*/  @!P5 LDC.64 R14, c[0x0][0x3b0] ;  /* 0x0000ec00ff0edb82 */ /* 0x000e620000000a00 */
[--C-:B------:R-:W-:Y:S01]  /*1c80*/  @!P4 IMAD.X R20, RZ, RZ, R13.reuse, P0 ;  /* 0x000000ffff14c224 */ /* 0x100fe200000e060d */
[----:B------:R-:W-:Y:S01]  /*1c90*/  UIMAD UR9, UR19, UR4, URZ ;  /* 0x00000004130972a4 */ /* 0x000fe2000f8e02ff */
[----:B------:R-:W-:Y:S01]  /*1ca0*/  @!P3 IADD3 R19, P0, PT, R12, 0x30, RZ ;  /* 0x000000300c13b810 */ /* 0x000fe20007f1e0ff */
[----:B------:R-:W-:Y:S01]  /*1cb0*/  @!P5 IMAD.X R22, RZ, RZ, R13, P1 ;  /* 0x000000ffff16d224 */ /* 0x000fe200008e060d */
[----:B------:R-:W-:Y:S01]  /*1cc0*/  ISETP.GE.AND P1, PT, R4, UR18, PT ;  /* 0x0000001204007c0c */ /* 0x000fe2000bf26270 */
[----:B------:R-:W-:Y:S01]  /*1cd0*/  IMAD.WIDE.U32 R4, R0, UR12, R6 ;  /* 0x0000000c00047c25 */ /* 0x000fe2000f8e0006 */
[----:B------:R-:W-:Y:S01]  /*1ce0*/  LEA R87, R87, UR6, 0x1 ;  /* 0x0000000657577c11 */ /* 0x000fe2000f8e08ff */
[----:B------:R-:W2:Y:S01]  /*1cf0*/  @!P3 LDC.64 R6, c[0x0][0x3b0] ;  /* 0x0000ec00ff06bb82 */ /* 0x000ea20000000a00 */
[----:B------:R-:W-:Y:S01]  /*1d00*/  UIMAD UR9, UR22, UR5, UR9 ;  /* 0x00000005160972a4 */ /* 0x000fe2000f8e0209 */
[----:B------:R-:W-:Y:S01]  /*1d10*/  @!P3 IMAD.X R18, RZ, RZ, R13, P0 ;  /* 0x000000ffff12b224 */ /* 0x000fe200000e060d */
[----:B------:R-:W3:Y:S01]  /*1d20*/  LDCU.64 UR4, c[0x0][0x388] ;  /* 0x00007100ff0477ac */ /* 0x000ee20008000a00 */
[----:B------:R-:W-:Y:S01]  /*1d30*/  IMAD.IADD R5, R5, 0x1, R8 ;  /* 0x0000000105057824 */ /* 0x000fe200078e0208 */
[----:B------:R-:W-:Y:S01]  /*1d40*/  @!PT LDS RZ, [RZ] ;  /* 0x00000000fffff984 */ /* 0x000fe20000000800 */
[----:B------:R-:W-:Y:S01]  /*1d50*/  @!PT LDS RZ, [RZ] ;  /* 0x00000000fffff984 */ /* 0x000fe20000000800 */
[----:B------:R-:W-:Y:S01]  /*1d60*/  @!PT LDS RZ, [RZ] ;  /* 0x00000000fffff984 */ /* 0x000fe20000000800 */
[----:B------:R-:W-:Y:S01]  /*1d70*/  @!P6 LDGSTS.E.BYPASS.LTC128B.128 [R87], desc[UR16][R30.64] ;  /* 0x000000001e57efae */ /* 0x000fe2000b981a10 */
[----:B------:R-:W-:Y:S01]  /*1d80*/  @!P5 IMAD.MOV.U32 R28, RZ, RZ, R24 ;  /* 0x000000ffff1cd224 */ /* 0x000fe200078e0018 */
[----:B------:R-:W-:Y:S01]  /*1d90*/  LEA R94, R16, UR6, 0x1 ;  /* 0x00000006105e7c11 */ /* 0x000fe2000f8e08ff */
[----:B------:R-:W4:Y:S01]  /*1da0*/  @!P5 LDC.64 R12, c[0x0][0x380] ;  /* 0x0000e000ff0cdb82 */ /* 0x000f220000000a00 */
[----:B------:R-:W-:Y:S01]  /*1db0*/  IMAD.WIDE.U32 R224, R224, UR22, R4 ;  /* 0x00000016e0e07c25 */ /* 0x000fe2000f8e0004 */
[----:B------:R-:W-:Y:S01]  /*1dc0*/  @!P6 LDGSTS.E.BYPASS.LTC128B.128 [R87+0x2000], desc[UR16][R30.64+0x80] ;  /* 0x020000801e57efae */ /* 0x000fe2000b981a10 */
[----:B------:R-:W-:-:S02]  /*1dd0*/  VOTEU.ALL UP1, P1 ;  /* 0x0000000000ff7886 */ /* 0x000fc40000820000 */
[----:B------:R-:W-:Y:S01]  /*1de0*/  @!P5 IMAD.MOV.U32 R29, RZ, RZ, R25 ;  /* 0x000000ffff1dd224 */ /* 0x000fe200078e0019 */
[----:B------:R-:W-:Y:S01]  /*1df0*/  @!P6 LDGSTS.E.BYPASS.LTC128B.128 [R87+0x4000], desc[UR16][R30.64+0x100] ;  /* 0x040001001e57efae */ /* 0x000fe2000b981a10 */
[----:B-----5:R-:W-:Y:S01]  /*1e00*/  @!P4 IMAD R20, R20, R10, RZ ;  /* 0x0000000a1414c224 */ /* 0x020fe200078e02ff */
[----:B------:R-:W5:Y:S01]  /*1e10*/  @!P4 LDC.64 R8, c[0x0][0x380] ;  /* 0x0000e000ff08cb82 */ /* 0x000f620000000a00 */
[-C--:B-1----:R-:W-:Y:S01]  /*1e20*/  @!P5 IMAD R22, R22, R14.reuse, RZ ;  /* 0x0000000e1616d224 */ /* 0x082fe200078e02ff */
[----:B------:R-:W-:Y:S01]  /*1e30*/  @!P6 LDGSTS.E.BYPASS.LTC128B.128 [R87+0x6000], desc[UR16][R30.64+0x180] ;  /* 0x060001801e57efae */ /* 0x000fe2000b981a10 */
[----:B------:R-:W-:-:S04]  /*1e40*/  @!P5 IMAD.WIDE.U32 R28, R23, R14, R28 ;  /* 0x0000000e171cd225 */ /* 0x000fc800078e001c */
[----:B------:R-:W-:Y:S01]  /*1e50*/  @!P5 IMAD R15, R23, R15, R22 ;  /* 0x0000000f170fd224 */ /* 0x000fe200078e0216 */
[----:B------:R-:W1:Y:S01]  /*1e60*/  @!P3 LDC.64 R4, c[0x0][0x380] ;  /* 0x0000e000ff04bb82 */ /* 0x000e620000000a00 */
[C---:B------:R-:W-:Y:S02]  /*1e70*/  @!P4 IMAD R11, R21.reuse, R11, R20 ;  /* 0x0000000b150bc224 */ /* 0x040fe400078e0214 */
[----:B------:R-:W-:-:S04]  /*1e80*/  @!P4 IMAD.WIDE.U32 R26, R21, R10, R26 ;  /* 0x0000000a151ac225 */ /* 0x000fc800078e001a */
[----:B--2---:R-:W-:Y:S01]  /*1e90*/  @!P3 IMAD R18, R18, R6, RZ ;  /* 0x000000061212b224 */ /* 0x004fe200078e02ff */
[C---:B----4-:R-:W-:Y:S01]  /*1ea0*/  @!P5 LEA R12, P6, R28.reuse, R12, 0x1 ;  /* 0x0000000c1c0cd211 */ /* 0x050fe200078c08ff */
[----:B------:R-:W-:Y:S02]  /*1eb0*/  @!P5 IMAD.IADD R15, R29, 0x1, R15 ;  /* 0x000000011d0fd824 */ /* 0x000fe400078e020f */
[----:B------:R-:W-:Y:S02]  /*1ec0*/  @!P4 IMAD.IADD R11, R27, 0x1, R11 ;  /* 0x000000011b0bc824 */ /* 0x000fe400078e020b */
[C---:B------:R-:W-:Y:S01]  /*1ed0*/  @!P3 IMAD R7, R19.reuse, R7, R18 ;  /* 0x000000071307b224 */ /* 0x040fe200078e0212 */
[----:B------:R-:W-:Y:S01]  /*1ee0*/  @!P5 LEA.HI.X R13, R28, R13, R15, 0x1, P6 ;  /* 0x0000000d1c0dd211 */ /* 0x000fe200030f0c0f */
[----:B------:R-:W-:Y:S01]  /*1ef0*/  @!P3 IMAD.WIDE.U32 R24, R19, R6, R24 ;  /* 0x000000061318b225 */ /* 0x000fe200078e0018 */
[----:B-----5:R-:W-:-:S03]  /*1f00*/  @!P4 LEA R8, P0, R26, R8, 0x1 ;  /* 0x000000081a08c211 */ /* 0x020fc600078008ff */
[----:B------:R-:W-:Y:S01]  /*1f10*/  @!P3 IMAD.IADD R7, R25, 0x1, R7 ;  /* 0x000000011907b824 */ /* 0x000fe200078e0207 */
[----:B------:R-:W-:Y:S01]  /*1f20*/  @!P4 LEA.HI.X R9, R26, R9, R11, 0x1, P0 ;  /* 0x000000091a09c211 */ /* 0x000fe200000f0c0b */
[----:B------:R-:W-:Y:S01]  /*1f30*/  @!P5 LDGSTS.E.BYPASS.LTC128B.128 [R87+0x800], desc[UR16][R12.64] ;  /* 0x008000000c57dfae */ /* 0x000fe2000b981a10 */
[----:B------:R-:W-:Y:S01]  /*1f40*/  IMAD.U32 R6, RZ, RZ, UR44 ;  /* 0x0000002cff067e24 */ /* 0x000fe2000f8e00ff */
[C---:B-1----:R-:W-:Y:S02]  /*1f50*/  @!P3 LEA R4, P0, R24.reuse, R4, 0x1 ;  /* 0x000000041804b211 */ /* 0x042fe400078008ff */
[----:B------:R-:W-:Y:S01]  /*1f60*/  @!P5 LDGSTS.E.BYPASS.LTC128B.128 [R87+0x2800], desc[UR16][R12.64+0x80] ;  /* 0x028000800c57dfae */ /* 0x000fe2000b981a10 */
[----:B------:R-:W-:Y:S01]  /*1f70*/  IMAD.U32 R10, RZ, RZ, UR12 ;  /* 0x0000000cff0a7e24 */ /* 0x000fe2000f8e00ff */
[----:B------:R-:W-:Y:S02]  /*1f80*/  @!P3 LEA.HI.X R5, R24, R5, R7, 0x1, P0 ;  /* 0x000000051805b211 */ /* 0x000fe400000f0c07 */
[----:B------:R-:W-:Y:S01]  /*1f90*/  @!P5 LDGSTS.E.BYPASS.LTC128B.128 [R87+0x4800], desc[UR16][R12.64+0x100] ;  /* 0x048001000c57dfae */ /* 0x000fe2000b981a10 */
[----:B------:R-:W-:Y:S01]  /*1fa0*/  ISETP.GE.AND P0, PT, R2, UR18, PT ;  /* 0x0000001202007c0c */ /* 0x000fe2000bf06270 */
[----:B------:R-:W-:-:S02]  /*1fb0*/  IMAD.U32 R7, RZ, RZ, UR45 ;  /* 0x0000002dff077e24 */ /* 0x000fc4000f8e00ff */
[----:B------:R-:W-:Y:S01]  /*1fc0*/  @!P5 LDGSTS.E.BYPASS.LTC128B.128 [R87+0x6800], desc[UR16][R12.64+0x180] ;  /* 0x068001800c57dfae */ /* 0x000fe2000b981a10 */
[----:B------:R-:W-:Y:S01]  /*1fd0*/  ISETP.GE.AND P5, PT, R17, UR18, PT ;  /* 0x0000001211007c0c */ /* 0x000fe2000bfa6270 */
[----:B------:R-:W-:Y:S02]  /*1fe0*/  IMAD.MOV.U32 R182, RZ, RZ, 0x40 ;  /* 0x00000040ffb67424 */ /* 0x000fe400078e00ff */
[----:B------:R-:W-:Y:S01]  /*1ff0*/  @!P4 LDGSTS.E.BYPASS.LTC128B.128 [R87+0x1000], desc[UR16][R8.64] ;  /* 0x010000000857cfae */ /* 0x000fe2000b981a10 */
[----:B------:R-:W-:Y:S02]  /*2000*/  IMAD.SHL.U32 R185, R180, 0x2, RZ ;  /* 0x00000002b4b97824 */ /* 0x000fe400078e00ff */
[----:B------:R-:W-:Y:S01]  /*2010*/  IMAD.U32 R222, RZ, RZ, UR31 ;  /* 0x0000001fffde7e24 */ /* 0x000fe2000f8e00ff */
[----:B------:R-:W-:Y:S01]  /*2020*/  @!P4 LDGSTS.E.BYPASS.LTC128B.128 [R87+0x3000], desc[UR16][R8.64+0x80] ;  /* 0x030000800857cfae */ /* 0x000fe2000b981a10 */
[----:B------:R-:W-:Y:S01]  /*2030*/  IMAD.U32 R221, RZ, RZ, UR32 ;  /* 0x00000020ffdd7e24 */ /* 0x000fe2000f8e00ff */
[----:B------:R-:W-:-:S02]  /*2040*/  LOP3.LUT R185, R185, 0x6, RZ, 0xc0, !PT ;  /* 0x00000006b9b97812 */ /* 0x000fc400078ec0ff */
[----:B------:R-:W-:Y:S02]  /*2050*/  @!P4 LDGSTS.E.BYPASS.LTC128B.128 [R87+0x5000], desc[UR16][R8.64+0x100] ;  /* 0x050001000857cfae */ /* 0x000fe4000b981a10 */
[----:B------:R-:W-:Y:S02]  /*2060*/  VOTEU.ALL UP0, P5 ;  /* 0x0000000000ff7886 */ /* 0x000fe40002800000 */
[----:B------:R-:W-:Y:S01]  /*2070*/  @!P4 LDGSTS.E.BYPASS.LTC128B.128 [R87+0x7000], desc[UR16][R8.64+0x180] ;  /* 0x070001800857cfae */ /* 0x000fe2000b981a10 */
[----:B------:R-:W-:Y:S01]  /*2080*/  ISETP.GE.AND P4, PT, R2, UR18, PT ;  /* 0x0000001202007c0c */ /* 0x000fe2000bf86270 */
[----:B------:R-:W-:Y:S02]  /*2090*/  IMAD.U32 R2, RZ, RZ, UR8 ;  /* 0x00000008ff027e24 */ /* 0x000fe4000f8e00ff */
[----:B------:R-:W-:Y:S04]  /*20a0*/  @!P3 LDGSTS.E.BYPASS.LTC128B.128 [R87+0x1800], desc[UR16][R4.64] ;  /* 0x018000000457bfae */ /* 0x000fe8000b981a10 */
[----:B------:R-:W-:Y:S04]  /*20b0*/  @!P3 LDGSTS.E.BYPASS.LTC128B.128 [R87+0x3800], desc[UR16][R4.64+0x80] ;  /* 0x038000800457bfae */ /* 0x000fe8000b981a10 */
[----:B------:R-:W-:Y:S04]  /*20c0*/  @!P3 LDGSTS.E.BYPASS.LTC128B.128 [R87+0x5800], desc[UR16][R4.64+0x100] ;  /* 0x058001000457bfae */ /* 0x000fe8000b981a10 */
[----:B------:R1:W-:Y:S01]  /*20d0*/  @!P3 LDGSTS.E.BYPASS.LTC128B.128 [R87+0x7800], desc[UR16][R4.64+0x180] ;  /* 0x078001800457bfae */ /* 0x0003e2000b981a10 */
[----:B------:R-:W-:Y:S01]  /*20e0*/  ISETP.GE.AND P3, PT, R0, UR18, PT ;  /* 0x0000001200007c0c */ /* 0x000fe2000bf66270 */
[----:B-1----:R-:W-:Y:S01]  /*20f0*/  VIADD R4, R225, UR9 ;  /* 0x00000009e1047c36 */ /* 0x002fe20008000000 */
[C---:B---3--:R-:W-:Y:S01]  /*2100*/  LEA R225, P6, R224.reuse, UR4, 0x1 ;  /* 0x00000004e0e17c11 */ /* 0x048fe2000f8c08ff */
[----:B------:R-:W-:Y:S01]  /*2110*/  IMAD.U32 R5, RZ, RZ, UR45 ;  /* 0x0000002dff057e24 */ /* 0x000fe2000f8e00ff */
[----:B------:R-:W-:Y:S01]  /*2120*/  @!UP1 UIADD3 UR9, UP2, UPT, UR27, UR44, URZ ;  /* 0x0000002c1b099290 */ /* 0x000fe2000ff5e0ff */
[----:B------:R-:W-:Y:S01]  /*2130*/  IMAD.U32 R5, RZ, RZ, UR8 ;  /* 0x00000008ff057e24 */ /* 0x000fe2000f8e00ff */
[----:B------:R-:W-:Y:S01]  /*2140*/  LEA.HI.X R224, R224, UR5, R4, 0x1, P6 ;  /* 0x00000005e0e07c11 */ /* 0x000fe2000b0f0c04 */
[----:B------:R-:W-:-:S06]  /*2150*/  IMAD.U32 R4, RZ, RZ, UR44 ;  /* 0x0000002cff047e24 */ /* 0x000fcc000f8e00ff */
[-C--:B------:R-:W-:Y:S01]  /*2160*/  @!P3 LEA R14, P6, R6, R225.reuse, 0x1 ;  /* 0x000000e1060eb211 */ /* 0x080fe200078c08ff */
[----:B------:R-:W-:Y:S01]  /*2170*/  @!UP1 UIADD3.X UR38, UPT, UPT, UR25, UR8, URZ, UP2, !UPT ;  /* 0x0000000819269290 */ /* 0x000fe200097fe4ff */
[----:B------:R-:W-:Y:S02]  /*2180*/  @!P4 IMAD.WIDE.U32 R10, R10, 0x30, R4 ;  /* 0x000000300a0ac825 */ /* 0x000fe400078e0004 */
[-C--:B------:R-:W-:Y:S01]  /*2190*/  @!P3 LEA.HI.X R15, R6, R224.reuse, R2, 0x1, P6 ;  /* 0x000000e0060fb211 */ /* 0x080fe200030f0c02 */
[----:B------:R-:W1:Y:S01]  /*21a0*/  LDCU.64 UR4, c[0x0][0x3d8] ;  /* 0x00007b00ff0477ac */ /* 0x000e620008000a00 */
[----:B------:R-:W-:Y:S01]  /*21b0*/  IADD3 R8, P6, PT, R167, UR26, RZ ;  /* 0x0000001aa7087c10 */ /* 0x000fe2000ffde0ff */
[----:B------:R-:W-:Y:S01]  /*21c0*/  IMAD.U32 R5, RZ, RZ, UR9 ;  /* 0x00000009ff057e24 */ /* 0x000fe2000f8e00ff */
[----:B------:R-:W-:Y:S01]  /*21d0*/  @!UP0 UIADD3 UR9, UP1, UPT, UR44, UR42, URZ ;  /* 0x0000002a2c098290 */ /* 0x000fe2000ff3e0ff */
[----:B------:R-:W-:Y:S01]  /*21e0*/  IMAD.U32 R4, RZ, RZ, UR38 ;  /* 0x00000026ff047e24 */ /* 0x000fe2000f8e00ff */
[----:B------:R-:W-:Y:S01]  /*21f0*/  @!P3 LDGSTS.E.BYPASS.LTC128B.128 [R87+0x8000], desc[UR16][R14.64] ;  /* 0x080000000e57bfae */ /* 0x000fe2000b981a10 */
[----:B------:R-:W-:Y:S01]  /*2200*/  IMAD.X R9, RZ, RZ, UR24, P6 ;  /* 0x00000018ff097e24 */ /* 0x000fe2000b0e06ff */
[CC--:B------:R-:W-:Y:S01]  /*2210*/  @!P1 LEA R12, P6, R5.reuse, R225.reuse, 0x1 ;  /* 0x000000e1050c9211 */ /* 0x0c0fe200078c08ff */
[----:B------:R-:W-:Y:S01]  /*2220*/  @!UP0 UIADD3.X UR8, UPT, UPT, UR8, UR43, UR37, UP1, !UPT ;  /* 0x0000002b08088290 */ /* 0x000fe20008ffe425 */
[----:B------:R-:W-:Y:S01]  /*2230*/  IMAD.U32 R7, RZ, RZ, UR9 ;  /* 0x00000009ff077e24 */ /* 0x000fe2000f8e00ff */
[----:B------:R-:W-:Y:S01]  /*2240*/  @!P3 LDGSTS.E.BYPASS.LTC128B.128 [R87+0xa000], desc[UR16][R14.64+0x80] ;  /* 0x0a0000800e57bfae */ /* 0x000fe2000b981a10 */
[-C--:B------:R-:W-:Y:S01]  /*2250*/  @!P1 LEA.HI.X R13, R5, R224.reuse, R4, 0x1, P6 ;  /* 0x000000e0050d9211 */ /* 0x080fe200030f0c04 */
[----:B------:R-:W-:Y:S01]  /*2260*/  IMAD.U32 R4, RZ, RZ, UR13 ;  /* 0x0000000dff047e24 */ /* 0x000fe2000f8e00ff */
[----:B------:R-:W-:Y:S01]  /*2270*/  USHF.L.U64.HI UR37, UR10, 0x6, UR11 ;  /* 0x000000060a257899 */ /* 0x000fe2000801020b */
[----:B------:R-:W-:Y:S01]  /*2280*/  IMAD.U32 R5, RZ, RZ, UR8 ;  /* 0x00000008ff057e24 */ /* 0x000fe2000f8e00ff */
[CC--:B------:R-:W-:Y:S01]  /*2290*/  @!P5 LEA R6, P6, R7.reuse, R225.reuse, 0x1 ;  /* 0x000000e10706d211 */ /* 0x0c0fe200078c08ff */
[----:B------:R-:W-:Y:S01]  /*22a0*/  @!P4 IMAD R4, R4, 0x30, RZ ;  /* 0x000000300404c824 */ /* 0x000fe200078e02ff */
[----:B------:R-:W-:Y:S01]  /*22b0*/  @!P3 LDGSTS.E.BYPASS.LTC128B.128 [R87+0xc000], desc[UR16][R14.64+0x100] ;  /* 0x0c0001000e57bfae */ /* 0x000fe2000b981a10 */
[----:B------:R-:W-:Y:S01]  /*22c0*/  IMAD R2, R0, UR11, RZ ;  /* 0x0000000b00027c24 */ /* 0x000fe2000f8e02ff */
[-C--:B------:R-:W-:Y:S01]  /*22d0*/  @!P5 LEA.HI.X R7, R7, R224.reuse, R5, 0x1, P6 ;  /* 0x000000e00707d211 */ /* 0x080fe200030f0c05 */
[----:B------:R-:W-:Y:S01]  /*22e0*/  @!P4 IMAD.IADD R4, R11, 0x1, R4 ;  /* 0x000000010b04c824 */ /* 0x000fe200078e0204 */
[----:B------:R-:W-:Y:S01]  /*22f0*/  @!P4 LEA R18, P6, R10, R225, 0x1 ;  /* 0x000000e10a12c211 */ /* 0x000fe200078c08ff */
[----:B------:R-:W-:Y:S01]  /*2300*/  @!P3 LDGSTS.E.BYPASS.LTC128B.128 [R87+0xe000], desc[UR16][R14.64+0x180] ;  /* 0x0e0001800e57bfae */ /* 0x000fe2000b981a10 */
[----:B------:R-:W2:Y:S01]  /*2310*/  LDCU.64 UR8, c[0x0][0x390] ;  /* 0x00007200ff0877ac */ /* 0x000ea20008000a00 */
[----:B------:R-:W-:Y:S01]  /*2320*/  IMAD.WIDE.U32 R8, R0, UR10, R8 ;  /* 0x0000000a00087c25 */ /* 0x000fe2000f8e0008 */
[----:B------:R-:W-:Y:S01]  /*2330*/  @!P4 LEA.HI.X R19, R10, R224, R4, 0x1, P6 ;  /* 0x000000e00a13c211 */ /* 0x000fe200030f0c04 */
[----:B------:R-:W-:Y:S01]  /*2340*/  @!P1 LDGSTS.E.BYPASS.LTC128B.128 [R87+0x8800], desc[UR16][R12.64] ;  /* 0x088000000c579fae */ /* 0x000fe2000b981a10 */
[----:B------:R-:W-:Y:S01]  /*2350*/  ISETP.GE.AND P6, PT, R17, UR18, PT ;  /* 0x0000001211007c0c */ /* 0x000fe2000bfc6270 */
[----:B-1----:R-:W-:Y:S01]  /*2360*/  UIMAD UR40, UR19, UR4, URZ ;  /* 0x00000004132872a4 */ /* 0x002fe2000f8e02ff */
[----:B------:R-:W-:Y:S01]  /*2370*/  IMAD.IADD R9, R9, 0x1, R2 ;  /* 0x0000000109097824 */ /* 0x000fe200078e0202 */
[----:B------:R-:W-:Y:S01]  /*2380*/  @!P1 LDGSTS.E.BYPASS.LTC128B.128 [R87+0xa800], desc[UR16][R12.64+0x80] ;  /* 0x0a8000800c579fae */ /* 0x000fe2000b981a10 */
[----:B------:R-:W-:Y:S01]  /*2390*/  USHF.L.U32 UR38, UR10, 0x6, URZ ;  /* 0x000000060a267899 */ /* 0x000fe200080006ff */
[----:B------:R-:W-:Y:S01]  /*23a0*/  IMAD.U32 R5, RZ, RZ, UR4 ;  /* 0x00000004ff057e24 */ /* 0x000fe2000f8e00ff */
[----:B------:R-:W-:Y:S01]  /*23b0*/  UIMAD UR40, UR22, UR5, UR40 ;  /* 0x00000005162872a4 */ /* 0x000fe2000f8e0228 */
[----:B------:R-:W-:Y:S01]  /*23c0*/  @!P1 LDGSTS.E.BYPASS.LTC128B.128 [R87+0xc800], desc[UR16][R12.64+0x100] ;  /* 0x0c8001000c579fae */ /* 0x000fe2000b981a10 */
[----:B------:R-:W-:Y:S01]  /*23d0*/  UIMAD.WIDE.U32 UR38, UR38, UR41, URZ ;  /* 0x00000029262672a5 */ /* 0x000fe2000f8e00ff */
[----:B------:R-:W-:Y:S01]  /*23e0*/  IMAD.WIDE.U32 R8, R5, UR22, R8 ;  /* 0x0000001605087c25 */ /* 0x000fe2000f8e0008 */
[----:B------:R-:W-:Y:S01]  /*23f0*/  UIMAD UR37, UR37, UR41, URZ ;  /* 0x00000029252572a4 */ /* 0x000fe2000f8e02ff */
[----:B------:R1:W-:Y:S01]  /*2400*/  @!P1 LDGSTS.E.BYPASS.LTC128B.128 [R87+0xe800], desc[UR16][R12.64+0x180] ;  /* 0x0e8001800c579fae */ /* 0x0003e2000b981a10 */
[----:B------:R-:W-:Y:S01]  /*2410*/  UIMAD.WIDE.U32 UR42, UR10, 0x20, URZ ;  /* 0x000000200a2a78a5 */ /* 0x000fe2000f8e00ff */
[----:B------:R-:W-:Y:S01]  /*2420*/  VIADD R4, R9, UR40 ;  /* 0x0000002809047c36 */ /* 0x000fe20008000000 */
[----:B------:R-:W-:Y:S01]  /*2430*/  UIADD3 UR37, UPT, UPT, UR39, UR37, URZ ;  /* 0x0000002527257290 */ /* 0x000fe2000fffe0ff */
[----:B------:R-:W-:Y:S01]  /*2440*/  @!P5 LDGSTS.E.BYPASS.LTC128B.128 [R87+0x9000], desc[UR16][R6.64] ;  /* 0x090000000657dfae */ /* 0x000fe2000b981a10 */
[----:B------:R-:W-:Y:S01]  /*2450*/  VOTEU.ALL UP0, P6 ;  /* 0x0000000000ff7886 */ /* 0x000fe20003000000 */
[C---:B--2---:R-:W-:Y:S01]  /*2460*/  LEA R5, P1, R8.reuse, UR8, 0x1 ;  /* 0x0000000808057c11 */ /* 0x044fe2000f8208ff */
[----:B------:R-:W-:Y:S01]  /*2470*/  USHF.L.U32 UR18, UR11, 0x5, URZ ;  /* 0x000000050b127899 */ /* 0x000fe200080006ff */
[----:B------:R-:W-:Y:S01]  /*2480*/  @!P5 LDGSTS.E.BYPASS.LTC128B.128 [R87+0xb000], desc[UR16][R6.64+0x80] ;  /* 0x0b0000800657dfae */ /* 0x000fe2000b981a10 */
[----:B------:R-:W-:Y:S01]  /*2490*/  IMAD.U32 R11, RZ, RZ, UR39 ;  /* 0x00000027ff0b7e24 */ /* 0x000fe2000f8e00ff */
[----:B------:R-:W-:Y:S01]  /*24a0*/  LEA.HI.X R4, R8, UR9, R4, 0x1, P1 ;  /* 0x0000000908047c11 */ /* 0x000fe200088f0c04 */
[----:B------:R-:W-:Y:S01]  /*24b0*/  UIADD3 UR18, UPT, UPT, UR43, UR18, URZ ;  /* 0x000000122b127290 */ /* 0x000fe2000fffe0ff */
[----:B------:R-:W-:Y:S01]  /*24c0*/  @!P5 LDGSTS.E.BYPASS.LTC128B.128 [R87+0xd000], desc[UR16][R6.64+0x100] ;  /* 0x0d0001000657dfae */ /* 0x000fe2000b981a10 */
[----:B------:R-:W-:-:S02]  /*24d0*/  IMAD.U32 R9, RZ, RZ, UR37 ;  /* 0x00000025ff097e24 */ /* 0x000fc4000f8e00ff */
[----:B------:R-:W-:Y:S01]  /*24e0*/  IMAD.U32 R8, RZ, RZ, UR10 ;  /* 0x0000000aff087e24 */ /* 0x000fe2000f8e00ff */
[----:B------:R2:W-:Y:S01]  /*24f0*/  @!P5 LDGSTS.E.BYPASS.LTC128B.128 [R87+0xf000], desc[UR16][R6.64+0x180] ;  /* 0x0f0001800657dfae */ /* 0x0005e2000b981a10 */
[----:B------:R-:W-:Y:S02]  /*2500*/  IMAD.U32 R10, RZ, RZ, UR38 ;  /* 0x00000026ff0a7e24 */ /* 0x000fe4000f8e00ff */
[----:B------:R-:W-:Y:S01]  /*2510*/  IMAD.U32 R11, RZ, RZ, UR37 ;  /* 0x00000025ff0b7e24 */ /* 0x000fe2000f8e00ff */
[----:B------:R-:W-:Y:S04]  /*2520*/  @!P4 LDGSTS.E.BYPASS.LTC128B.128 [R87+0x9800], desc[UR16][R18.64] ;  /* 0x098000001257cfae */ /* 0x000fe8000b981a10 */
[----:B------:R-:W-:Y:S01]  /*2530*/  @!P4 LDGSTS.E.BYPASS.LTC128B.128 [R87+0xb800], desc[UR16][R18.64+0x80] ;  /* 0x0b8000801257cfae */ /* 0x000fe2000b981a10 */
[----:B-1----:R-:W-:-:S03]  /*2540*/  IMAD.U32 R12, RZ, RZ, UR10 ;  /* 0x0000000aff0c7e24 */ /* 0x002fc6000f8e00ff */
[----:B------:R-:W-:Y:S01]  /*2550*/  @!P4 LDGSTS.E.BYPASS.LTC128B.128 [R87+0xd800], desc[UR16][R18.64+0x100] ;  /* 0x0d8001001257cfae */ /* 0x000fe2000b981a10 */
[----:B------:R-:W-:-:S03]  /*2560*/  @!P0 IMAD.WIDE.U32 R12, R12, 0x30, R10 ;  /* 0x000000300c0c8825 */ /* 0x000fc600078e000a */
[----:B------:R1:W-:Y:S01]  /*2570*/  @!P4 LDGSTS.E.BYPASS.LTC128B.128 [R87+0xf800], desc[UR16][R18.64+0x180] ;  /* 0x0f8001801257cfae */ /* 0x0003e2000b981a10 */
[----:B------:R-:W-:Y:S01]  /*2580*/  LOP3.LUT R11, R180, 0x8, RZ, 0xc0, !PT ;  /* 0x00000008b40b7812 */ /* 0x000fe200078ec0ff */
[----:B------:R-:W-:Y:S02]  /*2590*/  IMAD.U32 R10, RZ, RZ, UR11 ;  /* 0x0000000bff0a7e24 */ /* 0x000fe4000f8e00ff */
[----:B------:R-:W0:Y:S01]  /*25a0*/  LDGDEPBAR ;  /* 0x00000000000079af */ /* 0x000e220000000000 */
[----:B------:R-:W-:Y:S01]  /*25b0*/  LOP3.LUT R11, R166, R11, RZ, 0x3c, !PT ;  /* 0x0000000ba60b7212 */ /* 0x000fe200078e3cff */
[----:B------:R-:W-:-:S04]  /*25c0*/  @!P0 IMAD R10, R10, 0x30, RZ ;  /* 0x000000300a0a8824 */ /* 0x000fc800078e02ff */
[----:B------:R-:W-:Y:S02]  /*25d0*/  IMAD R216, R11, 0x2, R216 ;  /* 0x000000020bd87824 */ /* 0x000fe400078e02d8 */
[----:B--2---:R-:W-:Y:S02]  /*25e0*/  IMAD.U32 R6, RZ, RZ, UR10 ;  /* 0x0000000aff067e24 */ /* 0x004fe4000f8e00ff */
[----:B------:R-:W-:Y:S02]  /*25f0*/  IMAD.U32 R7, RZ, RZ, UR11 ;  /* 0x0000000bff077e24 */ /* 0x000fe4000f8e00ff */
[----:B------:R-:W-:Y:S01]  /*2600*/  @!P0 IMAD.IADD R10, R13, 0x1, R10 ;  /* 0x000000010d0a8824 */ /* 0x000fe200078e020a */
[----:B------:R-:W-:Y:S01]  /*2610*/  @!P2 LEA R6, P1, R6, UR38, 0x4 ;  /* 0x000000260606ac11 */ /* 0x000fe2000f8220ff */
[----:B------:R-:W-:-:S03]  /*2620*/  VIADD R89, R216, UR6 ;  /* 0x00000006d8597c36 */ /* 0x000fc60008000000 */
[----:B------:R-:W-:Y:S02]  /*2630*/  @!P2 LEA.HI.X R7, R8, UR37, R7, 0x4, P1 ;  /* 0x000000250807ac11 */ /* 0x000fe400088f2407 */
[----:B------:R-:W-:Y:S01]  /*2640*/  @!P2 LEA R20, P5, R6, R5, 0x1 ;  /* 0x000000050614a211 */ /* 0x000fe200078a08ff */
[----:B-1----:R-:W-:Y:S01]  /*2650*/  IMAD.U32 R18, RZ, RZ, UR38 ;  /* 0x00000026ff127e24 */ /* 0x002fe2000f8e00ff */
[----:B------:R-:W-:-:S04]  /*2660*/  DEPBAR.LE SB0, 0x0 ;  /* 0x000080000000791a */ /* 0x000fc80000000000 */
[----:B------:R-:W-:Y:S01]  /*2670*/  IMAD.U32 R19, RZ, RZ, UR39 ;  /* 0x00000027ff137e24 */ /* 0x000fe2000f8e00ff */
[----:B------:R-:W-:Y:S01]  /*2680*/  @!UP0 UIADD3 UR39, UP1, UPT, UR38, UR42, URZ ;  /* 0x0000002a26278290 */ /* 0x000fe2000ff3e0ff */
[----:B------:R-:W-:Y:S01]  /*2690*/  BAR.SYNC.DEFER_BLOCKING 0x0 ;  /* 0x0000000000007b1d */ /* 0x000fe20000010000 */
[-C--:B------:R-:W-:Y:S02]  /*26a0*/  @!P3 LEA R14, P4, R18, R5.reuse, 0x1 ;  /* 0x00000005120eb211 */ /* 0x080fe400078808ff */
[----:B------:R-:W-:Y:S01]  /*26b0*/  @!UP0 UIADD3.X UR38, UPT, UPT, UR18, UR37, URZ, UP1, !UPT ;  /* 0x0000002512268290 */ /* 0x000fe20008ffe4ff */
[-C--:B------:R-:W-:Y:S01]  /*26c0*/  @!P2 LEA.HI.X R21, R6, R4.reuse, R7, 0x1, P5 ;  /* 0x000000040615a211 */ /* 0x080fe200028f0c07 */
[----:B------:R-:W-:Y:S01]  /*26d0*/  UISETP.GT.U32.AND UP0, UPT, UR41, UR14, UPT ;  /* 0x0000000e2900728c */ /* 0x000fe2000bf04070 */
[----:B------:R-:W-:Y:S01]  /*26e0*/  @!P3 LEA.HI.X R15, R18, R4, R9, 0x1, P4 ;  /* 0x00000004120fb211 */ /* 0x000fe200020f0c09 */
[----:B------:R-:W-:Y:S01]  /*26f0*/  IMAD.U32 R9, RZ, RZ, UR39 ;  /* 0x00000027ff097e24 */ /* 0x000fe2000f8e00ff */
[----:B------:R-:W-:Y:S01]  /*2700*/  @!P0 LEA R18, P1, R12, R5, 0x1 ;  /* 0x000000050c128211 */ /* 0x000fe200078208ff */
[----:B------:R-:W-:-:S03]  /*2710*/  IMAD.U32 R8, RZ, RZ, UR38 ;  /* 0x00000026ff087e24 */ /* 0x000fc6000f8e00ff */
[C---:B------:R-:W-:Y:S02]  /*2720*/  @!P6 LEA R22, P4, R9.reuse, R5, 0x1 ;  /* 0x000000050916e211 */ /* 0x040fe400078808ff */
[-C--:B------:R-:W-:Y:S02]  /*2730*/  @!P0 LEA.HI.X R19, R12, R4.reuse, R10, 0x1, P1 ;  /* 0x000000040c138211 */ /* 0x080fe400008f0c0a */
[----:B------:R-:W-:Y:S02]  /*2740*/  @!P6 LEA.HI.X R23, R9, R4, R8, 0x1, P4 ;  /* 0x000000040917e211 */ /* 0x000fe400020f0c08 */
[----:B------:R-:W-:-:S04]  /*2750*/  LOP3.LUT P1, RZ, R180, 0x4, RZ, 0xc0, !PT ;  /* 0x00000004b4ff7812 */ /* 0x000fc8000782c0ff */
[----:B------:R-:W-:Y:S01]  /*2760*/  SEL R182, R182, 0xffffffc0, !P1 ;  /* 0xffffffc0b6b67807 */ /* 0x000fe20004800000 */
[----:B------:R-:W-:Y:S01]  /*2770*/  @!PT LDS RZ, [RZ] ;  /* 0x00000000fffff984 */ /* 0x000fe20000000800 */
[----:B------:R-:W-:Y:S01]  /*2780*/  @!PT LDS RZ, [RZ] ;  /* 0x00000000fffff984 */ /* 0x000fe20000000800 */
[----:B------:R-:W-:Y:S01]  /*2790*/  @!PT LDS RZ, [RZ] ;  /* 0x00000000fffff984 */ /* 0x000fe20000000800 */
[----:B------:R-:W-:Y:S04]  /*27a0*/  @!P3 LDGSTS.E.BYPASS.LTC128B.128 [R87+0x10000], desc[UR16][R14.64] ;  /* 0x100000000e57bfae */ /* 0x000fe8000b981a10 */
[----:B------:R-:W-:Y:S01]  /*27b0*/  IMAD.IADD R92, R94, 0x1, R182 ;  /* 0x000000015e5c7824 */ /* 0x000fe200078e02b6 */
        /* <DEDUP_REMOVED lines=17> */
[----:B------:R-:W-:Y:S01]  /*28d0*/  @!P2 LDGSTS.E.BYPASS.LTC128B.128 [R87+0x16800], desc[UR16][R20.64+0x180] ;  /* 0x168001801457afae */ /* 0x000fe2000b981a10 */
        /* <DEDUP_REMOVED lines=30> */
[----:B-1----:R-:W3:Y:S04]  /*2ac0*/  LDSM.16.M88.4 R12, [R216+UR6+0x8000] ;  /* 0x00800006d80c783b */ /* 0x002ee80008000200 */
[----:B------:R-:W1:Y:S04]  /*2ad0*/  LDSM.16.M88.4 R56, [R216+UR6+0x8800] ;  /* 0x00880006d838783b */ /* 0x000e680008000200 */
[----:B------:R-:W4:Y:S04]  /*2ae0*/  LDSM.16.M88.4 R48, [R216+UR6+0x9000] ;  /* 0x00900006d830783b */ /* 0x000f280008000200 */
[----:B------:R-:W5:Y:S04]  /*2af0*/  LDSM.16.M88.4 R24, [R216+UR6+0x9800] ;  /* 0x00980006d818783b */ /* 0x000f680008000200 */
[----:B------:R-:W-:Y:S04]  /*2b00*/  LDSM.16.M88.4 R8, [R93] ;  /* 0x000000005d08783b */ /* 0x000fe80000000200 */
[----:B------:R-:W5:Y:S04]  /*2b10*/  LDSM.16.M88.4 R4, [R90+0x8000] ;  /* 0x008000005a04783b */ /* 0x000f680000000200 */
[----:B--2---:R-:W2:Y:S04]  /*2b20*/  LDSM.16.M88.4 R20, [R90+0x8800] ;  /* 0x008800005a14783b */ /* 0x004ea80000000200 */
[----:B------:R-:W2:Y:S04]  /*2b30*/  LDSM.16.M88.4 R36, [R90+0x9000] ;  /* 0x009000005a24783b */ /* 0x000ea80000000200 */
[----:B------:R-:W-:Y:S04]  /*2b40*/  LDSM.16.M88.4 R28, [R92] ;  /* 0x000000005c1c783b */ /* 0x000fe80000000200 */
[----:B------:R-:W-:Y:S01]  /*2b50*/  LDSM.16.M88.4 R32, [R89+0x8800] ;  /* 0x008800005920783b */ /* 0x000fe20000000200 */
[C---:B---3--:R-:W-:Y:S03]  /*2b60*/  HMMA.16816.F32 R16, R40.reuse, R12, RZ ;  /* 0x0000000c2810723c */ /* 0x048fe600000018ff */
[----:B------:R-:W-:Y:S04]  /*2b70*/  LDSM.16.M88.4 R64, [R216+UR6+0xb000] ;  /* 0x00b00006d840783b */ /* 0x000fe80008000200 */
[----:B------:R-:W-:Y:S01]  /*2b80*/  LDSM.16.M88.4 R72, [R90+0xa800] ;  /* 0x00a800005a48783b */ /* 0x000fe20000000200 */
[C---:B------:R-:W-:Y:S03]  /*2b90*/  HMMA.16816.F32 R12, R40.reuse, R14, RZ ;  /* 0x0000000e280c723c */ /* 0x040fe600000018ff */
[----:B------:R-:W-:Y:S04]  /*2ba0*/  LDSM.16.M88.4 R68, [R89+0xa000] ;  /* 0x00a000005944783b */ /* 0x000fe80000000200 */
[----:B------:R-:W-:Y:S01]  /*2bb0*/  LDSM.16.M88.4 R80, [R88+0xa000] ;  /* 0x00a000005850783b */ /* 0x000fe20000000200 */
[C---:B-1----:R-:W-:Y:S03]  /*2bc0*/  HMMA.16816.F32 R60, R40.reuse, R56, RZ ;  /* 0x00000038283c723c */ /* 0x042fe600000018ff */
[----:B------:R-:W-:Y:S04]  /*2bd0*/  LDSM.16.M88.4 R76, [R88+0xa800] ;  /* 0x00a80000584c783b */ /* 0x000fe80000000200 */
[----:B------:R-:W0:Y:S01]  /*2be0*/  LDGDEPBAR ;  /* 0x00000000000079af */ /* 0x000e220000000000 */
[C---:B----4-:R-:W-:Y:S08]  /*2bf0*/  HMMA.16816.F32 R52, R40.reuse, R48, RZ ;  /* 0x000000302834723c */ /* 0x050ff000000018ff */
[C---:B------:R-:W-:Y:S08]  /*2c00*/  HMMA.16816.F32 R56, R40.reuse, R58, RZ ;  /* 0x0000003a2838723c */ /* 0x040ff000000018ff */
[C---:B------:R-:W-:Y:S08]  /*2c10*/  HMMA.16816.F32 R48, R40.reuse, R50, RZ ;  /* 0x000000322830723c */ /* 0x040ff000000018ff */
[C---:B-----5:R-:W-:Y:S08]  /*2c20*/  HMMA.16816.F32 R44, R40.reuse, R24, RZ ;  /* 0x00000018282c723c */ /* 0x060ff000000018ff */
[----:B------:R-:W-:Y:S01]  /*2c30*/  HMMA.16816.F32 R40, R40, R26, RZ ;  /* 0x0000001a2828723c */ /* 0x000fe200000018ff */
[----:B------:R-:W1:Y:S07]  /*2c40*/  LDSM.16.M88.4 R24, [R90+0x9800] ;  /* 0x009800005a18783b */ /* 0x000e6e0000000200 */
        /* <DEDUP_REMOVED lines=8> */
[----:B------:R-:W4:Y:S07]  /*2cd0*/  LDSM.16.M88.4 R36, [R89+0x9800] ;  /* 0x009800005924783b */ /* 0x000f2e0000000200 */
[C---:B-1----:R-:W-:Y:S08]  /*2ce0*/  HMMA.16816.F32 R44, R8.reuse, R24, R44 ;  /* 0x00000018082c723c */ /* 0x042ff0000000182c */
[----:B------:R-:W-:Y:S01]  /*2cf0*/  HMMA.16816.F32 R40, R8, R26, R40 ;  /* 0x0000001a0828723c */ /* 0x000fe20000001828 */
[----:B------:R-:W-:Y:S04]  /*2d00*/  LDSM.16.M88.4 R8, [R91] ;  /* 0x000000005b08783b */ /* 0x000fe80000000200 */
[----:B------:R-:W1:Y:S03]  /*2d10*/  LDSM.16.M88.4 R24, [R88+0x8000] ;  /* 0x008000005818783b */ /* 0x000e660000000200 */
[C---:B---3--:R-:W-:Y:S08]  /*2d20*/  HMMA.16816.F32 R16, R28.reuse, R4, R16 ;  /* 0x000000041c10723c */ /* 0x048ff00000001810 */
[C---:B------:R-:W-:Y:S01]  /*2d30*/  HMMA.16816.F32 R12, R28.reuse, R6, R12 ;  /* 0x000000061c0c723c */ /* 0x040fe2000000180c */
[----:B------:R-:W3:Y:S07]  /*2d40*/  LDSM.16.M88.4 R4, [R88+0x8800] ;  /* 0x008800005804783b */ /* 0x000eee0000000200 */
[C---:B------:R-:W-:Y:S08]  /*2d50*/  HMMA.16816.F32 R60, R28.reuse, R32, R60 ;  /* 0x000000201c3c723c */ /* 0x040ff0000000183c */
[C---:B------:R-:W-:Y:S01]  /*2d60*/  HMMA.16816.F32 R56, R28.reuse, R34, R56 ;  /* 0x000000221c38723c */ /* 0x040fe20000001838 */
[----:B------:R-:W5:Y:S07]  /*2d70*/  LDSM.16.M88.4 R32, [R88+0x9000] ;  /* 0x009000005820783b */ /* 0x000f6e0000000200 */
[C---:B--2---:R-:W-:Y:S08]  /*2d80*/  HMMA.16816.F32 R52, R28.reuse, R20, R52 ;  /* 0x000000141c34723c */ /* 0x044ff00000001834 */
[C---:B------:R-:W-:Y:S01]  /*2d90*/  HMMA.16816.F32 R48, R28.reuse, R22, R48 ;  /* 0x000000161c30723c */ /* 0x040fe20000001830 */
[----:B------:R-:W2:Y:S07]  /*2da0*/  LDSM.16.M88.4 R20, [R88+0x9800] ;  /* 0x009800005814783b */ /* 0x000eae0000000200 */
[C---:B----4-:R-:W-:Y:S08]  /*2db0*/  HMMA.16816.F32 R44, R28.reuse, R36, R44 ;  /* 0x000000241c2c723c */ /* 0x050ff0000000182c */
[----:B------:R-:W-:Y:S01]  /*2dc0*/  HMMA.16816.F32 R40, R28, R38, R40 ;  /* 0x000000261c28723c */ /* 0x000fe20000001828 */
[----:B------:R-:W-:Y:S04]  /*2dd0*/  LDSM.16.M88.4 R28, [R94+0x2000] ;  /* 0x002000005e1c783b */ /* 0x000fe80000000200 */
[----:B------:R-:W-:Y:S03]  /*2de0*/  LDSM.16.M88.4 R36, [R216+UR6+0xb800] ;  /* 0x00b80006d824783b */ /* 0x000fe60008000200 */
[C---:B-1----:R-:W-:Y:S08]  /*2df0*/  HMMA.16816.F32 R16, R8.reuse, R24, R16 ;  /* 0x000000180810723c */ /* 0x042ff00000001810 */
[C---:B------:R-:W-:Y:S01]  /*2e00*/  HMMA.16816.F32 R12, R8.reuse, R26, R12 ;  /* 0x0000001a080c723c */ /* 0x040fe2000000180c */
[----:B------:R-:W1:Y:S07]  /*2e10*/  LDSM.16.M88.4 R24, [R216+UR6+0xa000] ;  /* 0x00a00006d818783b */ /* 0x000e6e0008000200 */
[C---:B---3--:R-:W-:Y:S08]  /*2e20*/  HMMA.16816.F32 R60, R8.reuse, R4, R60 ;  /* 0x00000004083c723c */ /* 0x048ff0000000183c */
[C---:B------:R-:W-:Y:S01]  /*2e30*/  HMMA.16816.F32 R56, R8.reuse, R6, R56 ;  /* 0x000000060838723c */ /* 0x040fe20000001838 */
[----:B------:R-:W3:Y:S07]  /*2e40*/  LDSM.16.M88.4 R4, [R216+UR6+0xa800] ;  /* 0x00a80006d804783b */ /* 0x000eee0008000200 */
[C---:B-----5:R-:W-:Y:S08]  /*2e50*/  HMMA.16816.F32 R52, R8.reuse, R32, R52 ;  /* 0x000000200834723c */ /* 0x060ff00000001834 */
[C---:B------:R-:W-:Y:S01]  /*2e60*/  HMMA.16816.F32 R48, R8.reuse, R34, R48 ;  /* 0x000000220830723c */ /* 0x040fe20000001830 */
[----:B------:R-:W-:Y:S07]  /*2e70*/  LDSM.16.M88.4 R32, [R90+0xb000] ;  /* 0x00b000005a20783b */ /* 0x000fee0000000200 */
        /* <DEDUP_REMOVED lines=17> */
[C---:B--2---:R-:W-:Y:S08]  /*2f90*/  HMMA.16816.F32 R16, R20.reuse, R8, R16 ;  /* 0x000000081410723c */ /* 0x044ff00000001810 */
[C---:B------:R-:W-:Y:S01]  /*2fa0*/  HMMA.16816.F32 R12, R20.reuse, R10, R12 ;  /* 0x0000000a140c723c */ /* 0x040fe2000000180c */
[----:B------:R-:W2:Y:S07]  /*2fb0*/  LDSM.16.M88.4 R8, [R91+0x2000] ;  /* 0x002000005b08783b */ /* 0x000eae0000000200 */
[C---:B------:R-:W-:Y:S08]  /*2fc0*/  HMMA.16816.F32 R60, R20.reuse, R72, R60 ;  /* 0x00000048143c723c */ /* 0x040ff0000000183c */
[C---:B------:R-:W-:Y:S01]  /*2fd0*/  HMMA.16816.F32 R56, R20.reuse, R74, R56 ;  /* 0x0000004a1438723c */ /* 0x040fe20000001838 */
[----:B------:R-:W-:Y:S07]  /*2fe0*/  LDSM.16.M88.4 R72, [R216+UR6+0xc000] ;  /* 0x00c00006d848783b */ /* 0x000fee0008000200 */
[C---:B------:R-:W-:Y:S08]  /*2ff0*/  HMMA.16816.F32 R52, R20.reuse, R32, R52 ;  /* 0x000000201434723c */ /* 0x040ff00000001834 */
[C---:B------:R-:W-:Y:S01]  /*3000*/  HMMA.16816.F32 R48, R20.reuse, R34, R48 ;  /* 0x000000221430723c */ /* 0x040fe20000001830 */
[----:B------:R-:W-:Y:S07]  /*3010*/  LDSM.16.M88.4 R32, [R94+0x4000] ;  /* 0x004000005e20783b */ /* 0x000fee0000000200 */
[C---:B-1----:R-:W-:Y:S08]  /*3020*/  HMMA.16816.F32 R44, R20.reuse, R24, R44 ;  /* 0x00000018142c723c */ /* 0x042ff0000000182c */
[----:B------:R-:W-:Y:S01]  /*3030*/  HMMA.16816.F32 R40, R20, R26, R40 ;  /* 0x0000001a1428723c */ /* 0x000fe20000001828 */
[----:B------:R-:W1:Y:S04]  /*3040*/  LDSM.16.M88.4 R24, [R88+0xb000] ;  /* 0x00b000005818783b */ /* 0x000e680000000200 */
[----:B------:R-:W1:Y:S03]  /*3050*/  LDSM.16.M88.4 R20, [R88+0xb800] ;  /* 0x00b800005814783b */ /* 0x000e660000000200 */
[C---:B---3--:R-:W-:Y:S08]  /*3060*/  HMMA.16816.F32 R16, R4.reuse, R68, R16 ;  /* 0x000000440410723c */ /* 0x048ff00000001810 */
[C---:B------:R-:W-:Y:S01]  /*3070*/  HMMA.16816.F32 R12, R4.reuse, R70, R12 ;  /* 0x00000046040c723c */ /* 0x040fe2000000180c */
[----:B------:R-:W-:Y:S07]  /*3080*/  LDSM.16.M88.4 R68, [R216+UR6+0xc800] ;  /* 0x00c80006d844783b */ /* 0x000fee0008000200 */
[C---:B----4-:R-:W-:Y:S08]  /*3090*/  HMMA.16816.F32 R60, R4.reuse, R64, R60 ;  /* 0x00000040043c723c */ /* 0x050ff0000000183c */
[C---:B------:R-:W-:Y:S01]  /*30a0*/  HMMA.16816.F32 R56, R4.reuse, R66, R56 ;  /* 0x000000420438723c */ /* 0x040fe20000001838 */
[----:B------:R-:W3:Y:S07]  /*30b0*/  LDSM.16.M88.4 R64, [R216+UR6+0xd000] ;  /* 0x00d00006d840783b */ /* 0x000eee0008000200 */
[C---:B-----5:R-:W-:Y:S08]  /*30c0*/  HMMA.16816.F32 R52, R4.reuse, R36, R52 ;  /* 0x000000240434723c */ /* 0x060ff00000001834 */
[C---:B------:R-:W-:Y:S01]  /*30d0*/  HMMA.16816.F32 R48, R4.reuse, R38, R48 ;  /* 0x000000260430723c */ /* 0x040fe20000001830 */
[----:B------:R-:W4:Y:S07]  /*30e0*/  LDSM.16.M88.4 R36, [R216+UR6+0xd800] ;  /* 0x00d80006d824783b */ /* 0x000f2e0008000200 */
[C---:B------:R-:W-:Y:S08]  /*30f0*/  HMMA.16816.F32 R44, R4.reuse, R28, R44 ;  /* 0x0000001c042c723c */ /* 0x040ff0000000182c */
[----:B------:R-:W-:Y:S01]  /*3100*/  HMMA.16816.F32 R40, R4, R30, R40 ;  /* 0x0000001e0428723c */ /* 0x000fe20000001828 */
[----:B------:R-:W-:Y:S04]  /*3110*/  LDSM.16.M88.4 R4, [R93+0x4000] ;  /* 0x004000005d04783b */ /* 0x000fe80000000200 */
[----:B------:R-:W5:Y:S03]  /*3120*/  LDSM.16.M88.4 R28, [R90+0xc000] ;  /* 0x00c000005a1c783b */ /* 0x000f660000000200 */
[C---:B--2---:R-:W-:Y:S08]  /*3130*/  HMMA.16816.F32 R16, R8.reuse, R80, R16 ;  /* 0x000000500810723c */ /* 0x044ff00000001810 */
[C---:B------:R-:W-:Y:S01]  /*3140*/  HMMA.16816.F32 R12, R8.reuse, R82, R12 ;  /* 0x00000052080c723c */ /* 0x040fe2000000180c */
[----:B------:R-:W-:Y:S07]  /*3150*/  LDSM.16.M88.4 R80, [R89+0xc000] ;  /* 0x00c000005950783b */ /* 0x000fee0000000200 */
        /* <DEDUP_REMOVED lines=8> */
[----:B------:R-:W2:Y:S04]  /*31e0*/  LDSM.16.M88.4 R20, [R90+0xd000] ;  /* 0x00d000005a14783b */ /* 0x000ea80000000200 */
[----:B------:R-:W2:Y:S03]  /*31f0*/  LDSM.16.M88.4 R8, [R90+0xd800] ;  /* 0x00d800005a08783b */ /* 0x000ea60000000200 */
[C---:B------:R-:W-:Y:S08]  /*3200*/  HMMA.16816.F32 R16, R32.reuse, R72, R16 ;  /* 0x000000482010723c */ /* 0x040ff00000001810 */
[C---:B------:R-:W-:Y:S01]  /*3210*/  HMMA.16816.F32 R12, R32.reuse, R74, R12 ;  /* 0x0000004a200c723c */ /* 0x040fe2000000180c */
[----:B------:R-:W-:Y:S07]  /*3220*/  LDSM.16.M88.4 R72, [R89+0xc800] ;  /* 0x00c800005948783b */ /* 0x000fee0000000200 */
[C---:B---3--:R-:W-:Y:S08]  /*3230*/  HMMA.16816.F32 R52, R32.reuse, R64, R52 ;  /* 0x000000402034723c */ /* 0x048ff00000001834 */
[C---:B------:R-:W-:Y:S01]  /*3240*/  HMMA.16816.F32 R48, R32.reuse, R66, R48 ;  /* 0x000000422030723c */ /* 0x040fe20000001830 */
[----:B------:R-:W3:Y:S07]  /*3250*/  LDSM.16.M88.4 R64, [R89+0xd800] ;  /* 0x00d800005940783b */ /* 0x000eee0000000200 */
[C---:B------:R-:W-:Y:S08]  /*3260*/  HMMA.16816.F32 R60, R32.reuse, R68, R60 ;  /* 0x00000044203c723c */ /* 0x040ff0000000183c */
[C---:B------:R-:W-:Y:S01]  /*3270*/  HMMA.16816.F32 R56, R32.reuse, R70, R56 ;  /* 0x000000462038723c */ /* 0x040fe20000001838 */
[----:B------:R-:W3:Y:S07]  /*3280*/  LDSM.16.M88.4 R68, [R89+0xd000] ;  /* 0x00d000005944783b */ /* 0x000eee0000000200 */
[C---:B----4-:R-:W-:Y:S08]  /*3290*/  HMMA.16816.F32 R44, R32.reuse, R36, R44 ;  /* 0x00000024202c723c */ /* 0x050ff0000000182c */
[----:B------:R-:W-:Y:S01]  /*32a0*/  HMMA.16816.F32 R40, R32, R38, R40 ;  /* 0x000000262028723c */ /* 0x000fe20000001828 */
[----:B------:R-:W-:Y:S04]  /*32b0*/  LDSM.16.M88.4 R36, [R91+0x4000] ;  /* 0x004000005b24783b */ /* 0x000fe80000000200 */
[----:B------:R-:W4:Y:S03]  /*32c0*/  LDSM.16.M88.4 R32, [R88+0xc000] ;  /* 0x00c000005820783b */ /* 0x000f260000000200 */
        /* <DEDUP_REMOVED lines=11> */
[----:B------:R-:W-:Y:S04]  /*3380*/  LDSM.16.M88.4 R8, [R94+0x6000] ;  /* 0x006000005e08783b */ /* 0x000fe80000000200 */
[----:B------:R-:W5:Y:S03]  /*3390*/  LDSM.16.M88.4 R4, [R216+UR6+0xe000] ;  /* 0x00e00006d804783b */ /* 0x000f660008000200 */
[C---:B------:R-:W-:Y:S08]  /*33a0*/  HMMA.16816.F32 R16, R76.reuse, R80, R16 ;  /* 0x000000504c10723c */ /* 0x040ff00000001810 */
[C---:B------:R-:W-:Y:S08]  /*33b0*/  HMMA.16816.F32 R12, R76.reuse, R82, R12 ;  /* 0x000000524c0c723c */ /* 0x040ff0000000180c */
[C---:B---3--:R-:W-:Y:S08]  /*33c0*/  HMMA.16816.F32 R44, R76.reuse, R64, R44 ;  /* 0x000000404c2c723c */ /* 0x048ff0000000182c */
[C---:B------:R-:W-:Y:S08]  /*33d0*/  HMMA.16816.F32 R52, R76.reuse, R68, R52 ;  /* 0x000000444c34723c */ /* 0x040ff00000001834 */
[C---:B------:R-:W-:Y:S01]  /*33e0*/  HMMA.16816.F32 R48, R76.reuse, R70, R48 ;  /* 0x000000464c30723c */ /* 0x040fe20000001830 */
[----:B------:R-:W3:Y:S07]  /*33f0*/  LDSM.16.M88.4 R68, [R216+UR6+0xf000] ;  /* 0x00f00006d844783b */ /* 0x000eee0008000200 */
[----:B------:R-:W-:Y:S01]  /*3400*/  HMMA.16816.F32 R64, R76, R66, R40 ;  /* 0x000000424c40723c */ /* 0x000fe20000001828 */
[----:B------:R-:W3:Y:S07]  /*3410*/  LDSM.16.M88.4 R40, [R216+UR6+0xe800] ;  /* 0x00e80006d828783b */ /* 0x000eee0008000200 */
[C---:B----4-:R-:W-:Y:S08]  /*3420*/  HMMA.16816.F32 R16, R36.reuse, R32, R16 ;  /* 0x000000202410723c */ /* 0x050ff00000001810 */
[----:B------:R-:W-:Y:S01]  /*3430*/  HMMA.16816.F32 R12, R36, R34, R12 ;  /* 0x00000022240c723c */ /* 0x000fe2000000180c */
[----:B------:R-:W-:Y:S07]  /*3440*/  LDSM.16.M88.4 R32, [R90+0xe800] ;  /* 0x00e800005a20783b */ /* 0x000fee0000000200 */
[C---:B------:R-:W-:Y:S01]  /*3450*/  HMMA.16816.F32 R60, R76.reuse, R72, R60 ;  /* 0x000000484c3c723c */ /* 0x040fe2000000183c */
[----:B------:R-:W4:Y:S07]  /*3460*/  S2R R72, SR_CTAID.X ;  /* 0x0000000000487919 */ /* 0x000f2e0000002500 */
[----:B------:R-:W-:Y:S08]  /*3470*/  HMMA.16816.F32 R56, R76, R74, R56 ;  /* 0x0000004a4c38723c */ /* 0x000ff00000001838 */
[C---:B-1----:R-:W-:Y:S08]  /*3480*/  HMMA.16816.F32 R52, R36.reuse, R24, R52 ;  /* 0x000000182434723c */ /* 0x042ff00000001834 */
[C---:B------:R-:W-:Y:S01]  /*3490*/  HMMA.16816.F32 R48, R36.reuse, R26, R48 ;  /* 0x0000001a2430723c */ /* 0x040fe20000001830 */
[----:B------:R-:W-:Y:S04]  /*34a0*/  LDSM.16.M88.4 R24, [R93+0x6000] ;  /* 0x006000005d18783b */ /* 0x000fe80000000200 */
[----:B------:R-:W-:Y:S03]  /*34b0*/  LDSM.16.M88.4 R92, [R92+0x6000] ;  /* 0x006000005c5c783b */ /* 0x000fe60000000200 */
[C---:B--2---:R-:W-:Y:S08]  /*34c0*/  HMMA.16816.F32 R44, R36.reuse, R20, R44 ;  /* 0x00000014242c723c */ /* 0x044ff0000000182c */
[----:B------:R-:W-:Y:S01]  /*34d0*/  HMMA.16816.F32 R64, R36, R22, R64 ;  /* 0x000000162440723c */ /* 0x000fe20000001840 */
[----:B------:R-:W1:Y:S07]  /*34e0*/  LDSM.16.M88.4 R20, [R216+UR6+0xf800] ;  /* 0x00f80006d814783b */ /* 0x000e6e0008000200 */
[C---:B-----5:R-:W-:Y:S08]  /*34f0*/  HMMA.16816.F32 R16, R8.reuse, R4, R16 ;  /* 0x000000040810723c */ /* 0x060ff00000001810 */
[----:B------:R-:W-:Y:S01]  /*3500*/  HMMA.16816.F32 R12, R8, R6, R12 ;  /* 0x00000006080c723c */ /* 0x000fe2000000180c */
[----:B------:R-:W2:Y:S07]  /*3510*/  LDSM.16.M88.4 R4, [R90+0xe000] ;  /* 0x00e000005a04783b */ /* 0x000eae0000000200 */
[C---:B------:R-:W-:Y:S08]  /*3520*/  HMMA.16816.F32 R60, R36.reuse, R28, R60 ;  /* 0x0000001c243c723c */ /* 0x040ff0000000183c */
[----:B------:R-:W-:Y:S01]  /*3530*/  HMMA.16816.F32 R56, R36, R30, R56 ;  /* 0x0000001e2438723c */ /* 0x000fe20000001838 */
[----:B------:R-:W5:Y:S04]  /*3540*/  LDSM.16.M88.4 R28, [R90+0xf000] ;  /* 0x00f000005a1c783b */ /* 0x000f680000000200 */
[----:B------:R-:W-:Y:S03]  /*3550*/  LDSM.16.M88.4 R36, [R90+0xf800] ;  /* 0x00f800005a24783b */ /* 0x000fe60000000200 */
[C---:B---3--:R-:W-:Y:S08]  /*3560*/  HMMA.16816.F32 R52, R8.reuse, R68, R52 ;  /* 0x000000440834723c */ /* 0x048ff00000001834 */
[C---:B------:R-:W-:Y:S08]  /*3570*/  HMMA.16816.F32 R60, R8.reuse, R40, R60 ;  /* 0x00000028083c723c */ /* 0x040ff0000000183c */
[C---:B------:R-:W-:Y:S01]  /*3580*/  HMMA.16816.F32 R56, R8.reuse, R42, R56 ;  /* 0x0000002a0838723c */ /* 0x040fe20000001838 */
[----:B------:R-:W3:Y:S07]  /*3590*/  LDSM.16.M88.4 R40, [R89+0xe000] ;  /* 0x00e000005928783b */ /* 0x000eee0000000200 */
[C---:B------:R-:W-:Y:S08]  /*35a0*/  HMMA.16816.F32 R48, R8.reuse, R70, R48 ;  /* 0x000000460830723c */ /* 0x040ff00000001830 */
[C---:B-1----:R-:W-:Y:S01]  /*35b0*/  HMMA.16816.F32 R68, R8.reuse, R20, R44 ;  /* 0x000000140844723c */ /* 0x042fe2000000182c */
[----:B------:R-:W-:Y:S07]  /*35c0*/  LDSM.16.M88.4 R44, [R89+0xe800] ;  /* 0x00e80000592c783b */ /* 0x000fee0000000200 */
[----:B------:R-:W-:Y:S01]  /*35d0*/  HMMA.16816.F32 R64, R8, R22, R64 ;  /* 0x000000160840723c */ /* 0x000fe20000001840 */
[----:B------:R-:W-:Y:S04]  /*35e0*/  LDSM.16.M88.4 R8, [R88+0xe000] ;  /* 0x00e000005808783b */ /* 0x000fe80000000200 */
[----:B------:R-:W-:Y:S03]  /*35f0*/  LDSM.16.M88.4 R20, [R89+0xf000] ;  /* 0x00f000005914783b */ /* 0x000fe60000000200 */
[C---:B--2---:R-:W-:Y:S08]  /*3600*/  HMMA.16816.F32 R16, R24.reuse, R4, R16 ;  /* 0x000000041810723c */ /* 0x044ff00000001810 */
[C---:B------:R-:W-:Y:S01]  /*3610*/  HMMA.16816.F32 R12, R24.reuse, R6, R12 ;  /* 0x00000006180c723c */ /* 0x040fe2000000180c */
[----:B------:R-:W1:Y:S07]  /*3620*/  LDSM.16.M88.4 R4, [R91+0x6000] ;  /* 0x006000005b04783b */ /* 0x000e6e0000000200 */
[----:B-----5:R-:W-:Y:S01]  /*3630*/  HMMA.16816.F32 R52, R24, R28, R52 ;  /* 0x0000001c1834723c */ /* 0x020fe20000001834 */
[----:B------:R-:W-:-:S02]  /*3640*/  SHF.R.U32.HI R29, RZ, 0x2, R180 ;  /* 0x00000002ff1d7819 */ /* 0x000fc400000116b4 */
[----:B------:R-:W-:Y:S02]  /*3650*/  LOP3.LUT R28, R181, 0x1f0, RZ, 0xc0, !PT ;  /* 0x000001f0b51c7812 */ /* 0x000fe400078ec0ff */
[----:B------:R-:W-:-:S03]  /*3660*/  LOP3.LUT R29, R29, 0x7, RZ, 0xc0, !PT ;  /* 0x000000071d1d7812 */ /* 0x000fc600078ec0ff */
[----:B---3--:R-:W-:Y:S01]  /*3670*/  HMMA.16816.F32 R16, R92, R40, R16 ;  /* 0x000000285c10723c */ /* 0x008fe20000001810 */
[----:B----4-:R-:W-:-:S04]  /*3680*/  IMAD R28, R72, 0x40, R28 ;  /* 0x00000040481c7824 */ /* 0x010fc800078e021c */
[----:B------:R-:W-:-:S03]  /*3690*/  IMAD.IADD R223, R29, 0x1, R28 ;  /* 0x000000011ddf7824 */ /* 0x000fc600078e021c */
[----:B------:R-:W-:Y:S02]  /*36a0*/  HMMA.16816.F32 R12, R92, R42, R12 ;  /* 0x0000002a5c0c723c */ /* 0x000fe4000000180c */
[----:B------:R-:W-:-:S04]  /*36b0*/  IADD3 R222, PT, PT, R223, 0x1, R222 ;  /* 0x00000001dfde7810 */ /* 0x000fc80007ffe0de */
[C---:B------:R-:W-:Y:S02]  /*36c0*/  VIADDMNMX R221, R222.reuse, 0x8, R221, PT ;  /* 0x00000008dedd7846 */ /* 0x040fe400038001dd */
[----:B------:R-:W-:Y:S01]  /*36d0*/  HMMA.16816.F32 R60, R24, R32, R60 ;  /* 0x00000020183c723c */ /* 0x000fe2000000183c */
[----:B------:R-:W-:Y:S02]  /*36e0*/  LOP3.LUT R33, R185, UR34, RZ, 0xfc, !PT ;  /* 0x00000022b9217c12 */ /* 0x000fe4000f8efcff */
[----:B------:R-:W-:-:S03]  /*36f0*/  VIMNMX R222, PT, PT, R222, UR32, PT ;  /* 0x00000020dede7c48 */ /* 0x000fc6000bfe0100 */
[----:B------:R-:W-:Y:S02]  /*3700*/  VIADD R28, R33, 0x8 ;  /* 0x00000008211c7836 */ /* 0x000fe40000000000 */
[----:B------:R-:W-:Y:S03]  /*3710*/  HMMA.16816.F32 R56, R24, R34, R56 ;  /* 0x000000221838723c */ /* 0x000fe60000001838 */
[----:B------:R-:W-:-:S05]  /*3720*/  ISETP.GE.AND P6, PT, R28, R222, PT ;  /* 0x000000de1c00720c */ /* 0x000fca0003fc6270 */
[----:B-1----:R-:W-:Y:S01]  /*3730*/  HMMA.16816.F32 R16, R4, R8, R16 ;  /* 0x000000080410723c */ /* 0x002fe20000001810 */
[----:B------:R-:W-:-:S05]  /*3740*/  IMAD.U32 R8, RZ, RZ, UR30 ;  /* 0x0000001eff087e24 */ /* 0x000fca000f8e00ff */
[----:B------:R-:W-:Y:S01]  /*3750*/  IADD3 R223, PT, PT, R223, UR32, -R8 ;  /* 0x00000020dfdf7c10 */ /* 0x000fe2000fffe808 */
[----:B------:R-:W-:Y:S01]  /*3760*/  VIADD R8, R33, 0x1 ;  /* 0x0000000121087836 */ /* 0x000fe20000000000 */
[C---:B------:R-:W-:Y:S03]  /*3770*/  HMMA.16816.F32 R48, R24.reuse, R30, R48 ;  /* 0x0000001e1830723c */ /* 0x040fe60000001830 */
[C---:B------:R-:W-:Y:S01]  /*3780*/  VIADD R32, R223.reuse, 0x8 ;  /* 0x00000008df207836 */ /* 0x040fe20000000000 */
[----:B------:R-:W-:Y:S02]  /*3790*/  ISETP.GT.AND P4, PT, R223, R8, PT ;  /* 0x00000008df00720c */ /* 0x000fe40003f84270 */
[----:B------:R-:W-:Y:S02]  /*37a0*/  ISETP.GE.AND P3, PT, R8, R222, PT ;  /* 0x000000de0800720c */ /* 0x000fe40003f66270 */
[----:B------:R-:W-:Y:S01]  /*37b0*/  HMMA.16816.F32 R68, R24, R36, R68 ;  /* 0x000000241844723c */ /* 0x000fe20000001844 */
[----:B------:R-:W-:-:S02]  /*37c0*/  ISETP.GT.AND P5, PT, R32, R8, PT ;  /* 0x000000082000720c */ /* 0x000fc40003fa4270 */
[----:B------:R-:W-:Y:S02]  /*37d0*/  FSEL R17, R17, -INF , !P4 ;  /* 0xff80000011117808 */ /* 0x000fe40006000000 */
[----:B------:R-:W-:Y:S02]  /*37e0*/  ISETP.GE.AND P0, PT, R8, R221, PT ;  /* 0x000000dd0800720c */ /* 0x000fe40003f06270 */
[----:B------:R-:W-:Y:S01]  /*37f0*/  FSEL R17, R17, -INF , !P3 ;  /* 0xff80000011117808 */ /* 0x000fe20005800000 */
[----:B------:R-:W-:Y:S01]  /*3800*/  HMMA.16816.F32 R64, R24, R38, R64 ;  /* 0x000000261840723c */ /* 0x000fe20000001840 */
[----:B------:R-:W1:Y:S01]  /*3810*/  LDSM.16.M88.4 R24, [R88+0xe800] ;  /* 0x00e800005818783b */ /* 0x000e620000000200 */
[----:B------:R-:W-:Y:S02]  /*3820*/  FSEL R19, R19, -INF , !P5 ;  /* 0xff80000013137808 */ /* 0x000fe40006800000 */
[-C--:B------:R-:W-:Y:S02]  /*3830*/  ISETP.GT.AND P4, PT, R223, R28.reuse, PT ;  /* 0x0000001cdf00720c */ /* 0x080fe40003f84270 */
[----:B------:R-:W-:-:S02]  /*3840*/  ISETP.GT.AND P3, PT, R32, R28, PT ;  /* 0x0000001c2000720c */ /* 0x000fc40003f64270 */
[----:B------:R-:W-:Y:S01]  /*3850*/  HMMA.16816.F32 R12, R4, R10, R12 ;  /* 0x0000000a040c723c */ /* 0x000fe2000000180c */
[----:B------:R-:W2:Y:S01]  /*3860*/  LDSM.16.M88.4 R8, [R89+0xf800] ;  /* 0x00f800005908783b */ /* 0x000ea20000000200 */
[----:B------:R-:W-:Y:S02]  /*3870*/  ISETP.GE.AND P5, PT, R28, R221, PT ;  /* 0x000000dd1c00720c */ /* 0x000fe40003fa6270 */
[----:B------:R-:W-:Y:S01]  /*3880*/  FSEL R19, R19, -INF , !P0 ;  /* 0xff80000013137808 */ /* 0x000fe20004000000 */
[----:B------:R-:W3:Y:S03]  /*3890*/  LDSM.16.M88.4 R28, [R88+0xf000] ;  /* 0x00f00000581c783b */ /* 0x000ee60000000200 */
[----:B------:R-:W-:Y:S01]  /*38a0*/  HMMA.16816.F32 R60, R92, R44, R60 ;  /* 0x0000002c5c3c723c */ /* 0x000fe2000000183c */
[----:B------:R-:W4:Y:S01]  /*38b0*/  LDSM.16.M88.4 R88, [R88+0xf800] ;  /* 0x00f800005858783b */ /* 0x000f220000000200 */
[----:B------:R-:W-:-:S06]  /*38c0*/  DEPBAR.LE SB0, 0x0 ;  /* 0x000080000000791a */ /* 0x000fcc0000000000 */
[----:B------:R-:W-:Y:S03]  /*38d0*/  HMMA.16816.F32 R56, R92, R46, R56 ;  /* 0x0000002e5c38723c */ /* 0x000fe60000001838 */
[----:B------:R-:W-:Y:S02]  /*38e0*/  FSEL R14, R14, -INF , !P3 ;  /* 0xff8000000e0e7808 */ /* 0x000fe40005800000 */
[----:B------:R-:W-:-:S03]  /*38f0*/  FSEL R12, R12, -INF , !P4 ;  /* 0xff8000000c0c7808 */ /* 0x000fc60006000000 */
[----:B------:R-:W-:Y:S01]  /*3900*/  HMMA.16816.F32 R52, R92, R20, R52 ;  /* 0x000000145c34723c */ /* 0x000fe20000001834 */
[----:B------:R-:W-:-:S05]  /*3910*/  VIADD R20, R33, 0x9 ;  /* 0x0000000921147836 */ /* 0x000fca0000000000 */
[-C--:B------:R-:W-:Y:S02]  /*3920*/  ISETP.GT.AND P0, PT, R223, R20.reuse, PT ;  /* 0x00000014df00720c */ /* 0x080fe40003f04270 */
[----:B------:R-:W-:Y:S01]  /*3930*/  ISETP.GT.AND P3, PT, R32, R20, PT ;  /* 0x000000142000720c */ /* 0x000fe20003f64270 */
[----:B-1----:R-:W-:Y:S01]  /*3940*/  HMMA.16816.F32 R60, R4, R24, R60 ;  /* 0x00000018043c723c */ /* 0x002fe2000000183c */
[----:B------:R-:W-:Y:S01]  /*3950*/  FSEL R13, R13, -INF , !P0 ;  /* 0xff8000000d0d7808 */ /* 0x000fe20004000000 */
[----:B------:R-:W-:Y:S01]  /*3960*/  VIADD R24, R33, 0x10 ;  /* 0x0000001021187836 */ /* 0x000fe20000000000 */
[----:B------:R-:W-:Y:S01]  /*3970*/  FSEL R21, R15, -INF , !P3 ;  /* 0xff8000000f157808 */ /* 0x000fe20005800000 */
[C---:B------:R-:W-:Y:S01]  /*3980*/  VIADD R15, R33.reuse, 0x11 ;  /* 0x00000011210f7836 */ /* 0x040fe20000000000 */
[C---:B------:R-:W-:Y:S01]  /*3990*/  ISETP.GE.AND P4, PT, R20.reuse, R222, PT ;  /* 0x000000de1400720c */ /* 0x040fe20003f86270 */
[----:B------:R-:W-:Y:S01]  /*39a0*/  VIADD R25, R33, 0x20 ;  /* 0x0000002021197836 */ /* 0x000fe20000000000 */
[----:B------:R-:W-:Y:S01]  /*39b0*/  BAR.SYNC.DEFER_BLOCKING 0x0 ;  /* 0x0000000000007b1d */ /* 0x000fe20000010000 */
[----:B------:R-:W-:Y:S01]  /*39c0*/  ISETP.GE.AND P0, PT, R20, R221, PT ;  /* 0x000000dd1400720c */ /* 0x000fe20003f06270 */
[----:B------:R-:W-:Y:S01]  /*39d0*/  HMMA.16816.F32 R48, R92, R22, R48 ;  /* 0x000000165c30723c */ /* 0x000fe20000001830 */
[----:B------:R-:W-:-:S02]  /*39e0*/  FSEL R22, R13, -INF , !P4 ;  /* 0xff8000000d167808 */ /* 0x000fc40006000000 */
[----:B------:R-:W-:Y:S02]  /*39f0*/  FSEL R21, R21, -INF , !P0 ;  /* 0xff80000015157808 */ /* 0x000fe40004000000 */
[CC--:B------:R-:W-:Y:S02]  /*3a00*/  ISETP.GT.AND P3, PT, R223.reuse, R24.reuse, PT ;  /* 0x00000018df00720c */ /* 0x0c0fe40003f64270 */
[----:B------:R-:W-:Y:S01]  /*3a10*/  ISETP.GT.AND P4, PT, R32, R24, PT ;  /* 0x000000182000720c */ /* 0x000fe20003f84270 */
[----:B------:R-:W-:Y:S01]  /*3a20*/  HMMA.16816.F32 R56, R4, R26, R56 ;  /* 0x0000001a0438723c */ /* 0x000fe20000001838 */
[----:B------:R-:W-:Y:S02]  /*3a30*/  ISETP.GT.AND P0, PT, R223, R15, PT ;  /* 0x0000000fdf00720c */ /* 0x000fe40003f04270 */
[----:B------:R-:W-:Y:S02]  /*3a40*/  FSEL R23, R12, -INF , !P6 ;  /* 0xff8000000c177808 */ /* 0x000fe40007000000 */
[----:B------:R-:W-:-:S02]  /*3a50*/  FSEL R13, R60, -INF , !P3 ;  /* 0xff8000003c0d7808 */ /* 0x000fc40005800000 */
[----:B------:R-:W-:Y:S01]  /*3a60*/  FSEL R62, R62, -INF , !P4 ;  /* 0xff8000003e3e7808 */ /* 0x000fe20006000000 */
[----:B--2---:R-:W-:Y:S01]  /*3a70*/  HMMA.16816.F32 R68, R92, R8, R68 ;  /* 0x000000085c44723c */ /* 0x004fe20000001844 */
[----:B------:R-:W-:Y:S02]  /*3a80*/  FSEL R12, R61, -INF , !P0 ;  /* 0xff8000003d0c7808 */ /* 0x000fe40004000000 */
[C---:B------:R-:W-:Y:S02]  /*3a90*/  ISETP.GE.AND P3, PT, R15.reuse, R222, PT ;  /* 0x000000de0f00720c */ /* 0x040fe40003f66270 */
[----:B------:R-:W-:Y:S02]  /*3aa0*/  ISETP.GT.AND P4, PT, R32, R15, PT ;  /* 0x0000000f2000720c */ /* 0x000fe40003f84270 */
[-C--:B------:R-:W-:Y:S01]  /*3ab0*/  ISETP.GE.AND P0, PT, R15, R221.reuse, PT ;  /* 0x000000dd0f00720c */ /* 0x080fe20003f06270 */
[----:B---3--:R-:W-:Y:S01]  /*3ac0*/  HMMA.16816.F32 R52, R4, R28, R52 ;  /* 0x0000001c0434723c */ /* 0x008fe20000001834 */
[C---:B------:R-:W-:Y:S01]  /*3ad0*/  VIADD R15, R33.reuse, 0x18 ;  /* 0x00000018210f7836 */ /* 0x040fe20000000000 */
[----:B------:R-:W-:Y:S01]  /*3ae0*/  FSEL R20, R14, -INF , !P5 ;  /* 0xff8000000e147808 */ /* 0x000fe20006800000 */
[----:B------:R-:W-:Y:S01]  /*3af0*/  VIADD R14, R33, 0x19 ;  /* 0x00000019210e7836 */ /* 0x000fe20000000000 */
[----:B------:R-:W-:-:S02]  /*3b00*/  ISETP.GE.AND P5, PT, R24, R221, PT ;  /* 0x000000dd1800720c */ /* 0x000fc40003fa6270 */
[----:B------:R-:W-:Y:S02]  /*3b10*/  FSEL R8, R63, -INF , !P4 ;  /* 0xff8000003f087808 */ /* 0x000fe40006000000 */
[----:B------:R-:W-:Y:S01]  /*3b20*/  HMMA.16816.F32 R64, R92, R10, R64 ;  /* 0x0000000a5c40723c */ /* 0x000fe20000001840 */
[----:B------:R-:W-:Y:S02]  /*3b30*/  FSEL R12, R12, -INF , !P3 ;  /* 0xff8000000c0c7808 */ /* 0x000fe40005800000 */
[-C--:B------:R-:W-:Y:S02]  /*3b40*/  ISETP.GT.AND P3, PT, R32, R15.reuse, PT ;  /* 0x0000000f2000720c */ /* 0x080fe40003f64270 */
[----:B------:R-:W-:Y:S01]  /*3b50*/  ISETP.GE.AND P6, PT, R24, R222, PT ;  /* 0x000000de1800720c */ /* 0x000fe20003fc6270 */
[----:B------:R-:W-:Y:S01]  /*3b60*/  VIADD R24, R33, 0x21 ;  /* 0x0000002121187836 */ /* 0x000fe20000000000 */
[----:B------:R-:W-:Y:S01]  /*3b70*/  ISETP.GT.AND P4, PT, R223, R15, PT ;  /* 0x0000000fdf00720c */ /* 0x000fe20003f84270 */
[----:B------:R-:W-:Y:S01]  /*3b80*/  HMMA.16816.F32 R48, R4, R30, R48 ;  /* 0x0000001e0430723c */ /* 0x000fe20000001830 */
[----:B------:R-:W-:-:S02]  /*3b90*/  FSEL R9, R62, -INF , !P5 ;  /* 0xff8000003e097808 */ /* 0x000fc40006800000 */
[----:B------:R-:W-:Y:S02]  /*3ba0*/  FSEL R8, R8, -INF , !P0 ;  /* 0xff80000008087808 */ /* 0x000fe40004000000 */
[----:B------:R-:W-:Y:S02]  /*3bb0*/  ISETP.GE.AND P5, PT, R15, R221, PT ;  /* 0x000000dd0f00720c */ /* 0x000fe40003fa6270 */
[----:B------:R-:W-:Y:S01]  /*3bc0*/  ISETP.GT.AND P0, PT, R223, R14, PT ;  /* 0x0000000edf00720c */ /* 0x000fe20003f04270 */
[----:B----4-:R-:W-:Y:S01]  /*3bd0*/  HMMA.16816.F32 R68, R4, R88, R68 ;  /* 0x000000580444723c */ /* 0x010fe20000001844 */
[----:B------:R-:W-:Y:S02]  /*3be0*/  FSEL R58, R58, -INF , !P3 ;  /* 0xff8000003a3a7808 */ /* 0x000fe40005800000 */
[----:B------:R-:W-:Y:S02]  /*3bf0*/  FSEL R13, R13, -INF , !P6 ;  /* 0xff8000000d0d7808 */ /* 0x000fe40007000000 */
[----:B------:R-:W-:-:S02]  /*3c00*/  ISETP.GE.AND P6, PT, R15, R222, PT ;  /* 0x000000de0f00720c */ /* 0x000fc40003fc6270 */
[----:B------:R-:W-:Y:S01]  /*3c10*/  FSEL R15, R56, -INF , !P4 ;  /* 0xff800000380f7808 */ /* 0x000fe20006000000 */
[----:B------:R-:W-:Y:S01]  /*3c20*/  HMMA.16816.F32 R64, R4, R90, R64 ;  /* 0x0000005a0440723c */ /* 0x000fe20000001840 */
[----:B------:R-:W-:Y:S01]  /*3c30*/  ISETP.GT.AND P3, PT, R32, R14, PT ;  /* 0x0000000e2000720c */ /* 0x000fe20003f64270 */
[C---:B------:R-:W-:Y:S01]  /*3c40*/  VIADD R7, R33.reuse, 0x30 ;  /* 0x0000003021077836 */ /* 0x040fe20000000000 */
[----:B------:R-:W-:Y:S01]  /*3c50*/  ISETP.GE.AND P4, PT, R14, R222, PT ;  /* 0x000000de0e00720c */ /* 0x000fe20003f86270 */
[----:B------:R-:W-:Y:S01]  /*3c60*/  VIADD R5, R33, 0x38 ;  /* 0x0000003821057836 */ /* 0x000fe20000000000 */
[----:B------:R-:W-:Y:S01]  /*3c70*/  FSEL R57, R57, -INF , !P0 ;  /* 0xff80000039397808 */ /* 0x000fe20004000000 */
[----:B------:R-:W-:Y:S01]  /*3c80*/  VIADD R6, R33, 0x31 ;  /* 0x0000003121067836 */ /* 0x000fe20000000000 */
[----:B------:R-:W-:Y:S02]  /*3c90*/  FSEL R11, R58, -INF , !P5 ;  /* 0xff8000003a0b7808 */ /* 0x000fe40006800000 */
[----:B------:R-:W-:-:S02]  /*3ca0*/  ISETP.GT.AND P5, PT, R32, R25, PT ;  /* 0x000000192000720c */ /* 0x000fc40003fa4270 */
[----:B------:R-:W-:Y:S02]  /*3cb0*/  ISETP.GE.AND P0, PT, R14, R221, PT ;  /* 0x000000dd0e00720c */ /* 0x000fe40003f06270 */
[----:B------:R-:W-:Y:S02]  /*3cc0*/  FSEL R10, R59, -INF , !P3 ;  /* 0xff8000003b0a7808 */ /* 0x000fe40005800000 */
[----:B------:R-:W-:Y:S02]  /*3cd0*/  FSEL R15, R15, -INF , !P6 ;  /* 0xff8000000f0f7808 */ /* 0x000fe40007000000 */
[----:B------:R-:W-:Y:S02]  /*3ce0*/  FSEL R14, R57, -INF , !P4 ;  /* 0xff800000390e7808 */ /* 0x000fe40006000000 */
[----:B------:R-:W-:Y:S02]  /*3cf0*/  ISETP.GT.AND P3, PT, R223, R25, PT ;  /* 0x00000019df00720c */ /* 0x000fe40003f64270 */
[----:B------:R-:W-:-:S02]  /*3d00*/  ISETP.GE.AND P6, PT, R25, R222, PT ;  /* 0x000000de1900720c */ /* 0x000fc40003fc6270 */
[----:B------:R-:W-:Y:S01]  /*3d10*/  ISETP.GE.AND P4, PT, R25, R221, PT ;  /* 0x000000dd1900720c */ /* 0x000fe20003f86270 */
[----:B------:R-:W-:Y:S01]  /*3d20*/  VIADD R25, R33, 0x28 ;  /* 0x0000002821197836 */ /* 0x000fe20000000000 */
[----:B------:R-:W-:Y:S02]  /*3d30*/  FSEL R54, R54, -INF , !P5 ;  /* 0xff80000036367808 */ /* 0x000fe40006800000 */
[-C--:B------:R-:W-:Y:S02]  /*3d40*/  ISETP.GT.AND P5, PT, R32, R24.reuse, PT ;  /* 0x000000182000720c */ /* 0x080fe40003fa4270 */
[----:B------:R-:W-:Y:S02]  /*3d50*/  FSEL R10, R10, -INF , !P0 ;  /* 0xff8000000a0a7808 */ /* 0x000fe40004000000 */
[----:B------:R-:W-:Y:S02]  /*3d60*/  ISETP.GT.AND P0, PT, R223, R24, PT ;  /* 0x00000018df00720c */ /* 0x000fe40003f04270 */
[----:B------:R-:W-:-:S02]  /*3d70*/  FSEL R52, R52, -INF , !P3 ;  /* 0xff80000034347808 */ /* 0x000fc40005800000 */
[----:B------:R-:W-:Y:S02]  /*3d80*/  FSEL R55, R55, -INF , !P5 ;  /* 0xff80000037377808 */ /* 0x000fe40006800000 */
[----:B------:R-:W-:Y:S02]  /*3d90*/  ISETP.GT.AND P5, PT, R223, R25, PT ;  /* 0x00000019df00720c */ /* 0x000fe40003fa4270 */
[----:B------:R-:W-:Y:S02]  /*3da0*/  FSEL R53, R53, -INF , !P0 ;  /* 0xff80000035357808 */ /* 0x000fe40004000000 */
[C---:B------:R-:W-:Y:S02]  /*3db0*/  ISETP.GE.AND P3, PT, R24.reuse, R222, PT ;  /* 0x000000de1800720c */ /* 0x040fe40003f66270 */
[----:B------:R-:W-:Y:S01]  /*3dc0*/  ISETP.GE.AND P0, PT, R24, R221, PT ;  /* 0x000000dd1800720c */ /* 0x000fe20003f06270 */
[----:B------:R-:W-:Y:S01]  /*3dd0*/  VIADD R24, R33, 0x29 ;  /* 0x0000002921187836 */ /* 0x000fe20000000000 */
[----:B------:R-:W-:-:S02]  /*3de0*/  FSEL R201, R52, -INF , !P6 ;  /* 0xff80000034c97808 */ /* 0x000fc40007000000 */
[----:B------:R-:W-:Y:S02]  /*3df0*/  ISETP.GE.AND P6, PT, R25, R222, PT ;  /* 0x000000de1900720c */ /* 0x000fe40003fc6270 */
[----:B------:R-:W-:Y:S02]  /*3e00*/  FSEL R48, R48, -INF , !P5 ;  /* 0xff80000030307808 */ /* 0x000fe40006800000 */
[----:B------:R-:W-:Y:S02]  /*3e10*/  ISETP.GT.AND P5, PT, R32, R24, PT ;  /* 0x000000182000720c */ /* 0x000fe40003fa4270 */
[----:B------:R-:W-:Y:S02]  /*3e20*/  FSEL R203, R48, -INF , !P6 ;  /* 0xff80000030cb7808 */ /* 0x000fe40007000000 */
[----:B------:R-:W-:Y:S02]  /*3e30*/  ISETP.GT.AND P6, PT, R223, R7, PT ;  /* 0x00000007df00720c */ /* 0x000fe40003fc4270 */
[----:B------:R-:W-:-:S02]  /*3e40*/  FSEL R202, R53, -INF , !P3 ;  /* 0xff80000035ca7808 */ /* 0x000fc40005800000 */
[----:B------:R-:W-:Y:S02]  /*3e50*/  ISETP.GT.AND P3, PT, R32, R25, PT ;  /* 0x000000192000720c */ /* 0x000fe40003f64270 */
[----:B------:R-:W-:Y:S02]  /*3e60*/  FSEL R51, R51, -INF , !P5 ;  /* 0xff80000033337808 */ /* 0x000fe40006800000 */
[C---:B------:R-:W-:Y:S02]  /*3e70*/  ISETP.GT.AND P5, PT, R223.reuse, R5, PT ;  /* 0x00000005df00720c */ /* 0x040fe40003fa4270 */
[----:B------:R-:W-:Y:S02]  /*3e80*/  FSEL R68, R68, -INF , !P6 ;  /* 0xff80000044447808 */ /* 0x000fe40007000000 */
[----:B------:R-:W-:Y:S02]  /*3e90*/  FSEL R208, R54, -INF , !P4 ;  /* 0xff80000036d07808 */ /* 0x000fe40006000000 */
[----:B------:R-:W-:-:S02]  /*3ea0*/  ISETP.GT.AND P6, PT, R223, R33, PT ;  /* 0x00000021df00720c */ /* 0x000fc40003fc4270 */
[----:B------:R-:W-:Y:S02]  /*3eb0*/  ISETP.GE.AND P4, PT, R25, R221, PT ;  /* 0x000000dd1900720c */ /* 0x000fe40003f86270 */
[----:B------:R-:W-:Y:S02]  /*3ec0*/  FSEL R50, R50, -INF , !P3 ;  /* 0xff80000032327808 */ /* 0x000fe40005800000 */
[----:B------:R-:W-:Y:S02]  /*3ed0*/  FSEL R64, R64, -INF , !P5 ;  /* 0xff80000040407808 */ /* 0x000fe40006800000 */
[----:B------:R-:W-:Y:S02]  /*3ee0*/  ISETP.GE.AND P5, PT, R33, R222, PT ;  /* 0x000000de2100720c */ /* 0x000fe40003fa6270 */
[----:B------:R-:W-:Y:S02]  /*3ef0*/  FSEL R4, R16, -INF , !P6 ;  /* 0xff80000010047808 */ /* 0x000fe40007000000 */
[----:B------:R-:W-:-:S02]  /*3f00*/  FSEL R209, R55, -INF , !P0 ;  /* 0xff80000037d17808 */ /* 0x000fc40004000000 */
[----:B------:R-:W-:Y:S02]  /*3f10*/  FSEL R205, R50, -INF , !P4 ;  /* 0xff80000032cd7808 */ /* 0x000fe40006000000 */
[C---:B------:R-:W-:Y:S02]  /*3f20*/  ISETP.GT.AND P0, PT, R223.reuse, R24, PT ;  /* 0x00000018df00720c */ /* 0x040fe40003f04270 */
[----:B------:R-:W-:Y:S02]  /*3f30*/  ISETP.GT.AND P4, PT, R223, R6, PT ;  /* 0x00000006df00720c */ /* 0x000fe40003f84270 */
[----:B------:R-:W-:Y:S02]  /*3f40*/  FSEL R4, R4, -INF , !P5 ;  /* 0xff80000004047808 */ /* 0x000fe40006800000 */
[----:B------:R-:W-:Y:S02]  /*3f50*/  FSEL R49, R49, -INF , !P0 ;  /* 0xff80000031317808 */ /* 0x000fe40004000000 */
[----:B------:R-:W-:-:S02]  /*3f60*/  FSEL R69, R69, -INF , !P4 ;  /* 0xff80000045457808 */ /* 0x000fc40006000000 */
[----:B------:R-:W-:Y:S02]  /*3f70*/  ISETP.GE.AND P0, PT, R24, R221, PT ;  /* 0x000000dd1800720c */ /* 0x000fe40003f06270 */
[CC--:B------:R-:W-:Y:S02]  /*3f80*/  ISETP.GE.AND P4, PT, R7.reuse, R222.reuse, PT ;  /* 0x000000de0700720c */ /* 0x0c0fe40003f86270 */
[----:B------:R-:W-:Y:S02]  /*3f90*/  ISETP.GT.AND P6, PT, R32, R7, PT ;  /* 0x000000072000720c */ /* 0x000fe40003fc4270 */
[----:B------:R-:W-:Y:S02]  /*3fa0*/  ISETP.GE.AND P5, PT, R7, R221, PT ;  /* 0x000000dd0700720c */ /* 0x000fe40003fa6270 */
[----:B------:R-:W-:Y:S02]  /*3fb0*/  FMNMX3.FTZ R7, R4, R17, R23, !PT ;  /* 0x0000001104077276 */ /* 0x000fe40007810017 */
[----:B------:R-:W-:-:S02]  /*3fc0*/  ISETP.GE.AND P3, PT, R24, R222, PT ;  /* 0x000000de1800720c */ /* 0x000fc40003f66270 */
[----:B------:R-:W-:Y:S02]  /*3fd0*/  FSEL R206, R51, -INF , !P0 ;  /* 0xff80000033ce7808 */ /* 0x000fe40004000000 */
[----:B------:R-:W-:Y:S02]  /*3fe0*/  ISETP.GE.AND P0, PT, R6, R222, PT ;  /* 0x000000de0600720c */ /* 0x000fe40003f06270 */
[----:B------:R-:W-:Y:S02]  /*3ff0*/  FMNMX3.FTZ R7, R7, R22, R13, !PT ;  /* 0x0000001607077276 */ /* 0x000fe4000781000d */
[----:B------:R-:W-:Y:S02]  /*4000*/  FSEL R204, R49, -INF , !P3 ;  /* 0xff80000031cc7808 */ /* 0x000fe40005800000 */
[----:B------:R-:W-:Y:S02]  /*4010*/  ISETP.GT.AND P3, PT, R32, R33, PT ;  /* 0x000000212000720c */ /* 0x000fe40003f64270 */
[----:B------:R-:W-:-:S02]  /*4020*/  FSEL R215, R69, -INF , !P0 ;  /* 0xff80000045d77808 */ /* 0x000fc40004000000 */
[----:B------:R-:W-:Y:S02]  /*4030*/  FMNMX3.FTZ R7, R7, R12, R15, !PT ;  /* 0x0000000c07077276 */ /* 0x000fe4000781000f */
[C---:B------:R-:W-:Y:S01]  /*4040*/  ISETP.GE.AND P0, PT, R33.reuse, R221, PT ;  /* 0x000000dd2100720c */ /* 0x040fe20003f06270 */
[----:B------:R-:W-:Y:S01]  /*4050*/  VIADD R33, R33, 0x39 ;  /* 0x0000003921217836 */ /* 0x000fe20000000000 */
[----:B------:R-:W-:Y:S02]  /*4060*/  FSEL R16, R18, -INF , !P3 ;  /* 0xff80000012107808 */ /* 0x000fe40005800000 */
[----:B------:R-:W-:Y:S02]  /*4070*/  FMNMX3.FTZ R7, R7, R14, R201, !PT ;  /* 0x0000000e07077276 */ /* 0x000fe400078100c9 */
[----:B------:R-:W-:Y:S02]  /*4080*/  FSEL R16, R16, -INF , !P0 ;  /* 0xff80000010107808 */ /* 0x000fe40004000000 */
[----:B------:R-:W-:-:S02]  /*4090*/  ISETP.GT.AND P0, PT, R223, R33, PT ;  /* 0x00000021df00720c */ /* 0x000fc40003f04270 */
[----:B------:R-:W-:Y:S02]  /*40a0*/  FSEL R217, R68, -INF , !P4 ;  /* 0xff80000044d97808 */ /* 0x000fe40006000000 */
[----:B------:R-:W-:Y:S02]  /*40b0*/  ISETP.GE.AND P3, PT, R5, R222, PT ;  /* 0x000000de0500720c */ /* 0x000fe40003f66270 */
[----:B------:R-:W-:Y:S02]  /*40c0*/  FMNMX3.FTZ R7, R7, R202, R203, !PT ;  /* 0x000000ca07077276 */ /* 0x000fe400078100cb */
[----:B------:R-:W-:Y:S02]  /*40d0*/  FSEL R65, R65, -INF , !P0 ;  /* 0xff80000041417808 */ /* 0x000fe40004000000 */
[----:B------:R-:W-:Y:S02]  /*40e0*/  FSEL R214, R64, -INF , !P3 ;  /* 0xff80000040d67808 */ /* 0x000fe40005800000 */
[----:B------:R-:W-:-:S02]  /*40f0*/  ISETP.GE.AND P0, PT, R33, R222, PT ;  /* 0x000000de2100720c */ /* 0x000fc40003f06270 */
[----:B------:R-:W-:Y:S02]  /*4100*/  FMNMX3.FTZ R25, R7, R204, R217, !PT ;  /* 0x000000cc07197276 */ /* 0x000fe400078100d9 */
[----:B------:R-:W-:Y:S02]  /*4110*/  ISETP.GT.AND P4, PT, R32, R6, PT ;  /* 0x000000062000720c */ /* 0x000fe40003f84270 */
[----:B------:R-:W-:Y:S02]  /*4120*/  ISETP.GE.AND P3, PT, R6, R221, PT ;  /* 0x000000dd0600720c */ /* 0x000fe40003f66270 */
[----:B------:R-:W-:Y:S02]  /*4130*/  FSEL R213, R65, -INF , !P0 ;  /* 0xff80000041d57808 */ /* 0x000fe40004000000 */
        /* <DEDUP_REMOVED lines=17> */
[-C--:B------:R-:W-:Y:S01]  /*4250*/  LEA.HI.X R29, R26, R224.reuse, R6, 0x1, P0 ;  /* 0x000000e01a1d7211 */ /* 0x080fe200000f0c06 */
[----:B------:R-:W-:Y:S01]  /*4260*/  UIADD3.X UR31, UPT, UPT, UR25, UR30, URZ, UP1, !UPT ;  /* 0x0000001e191f7290 */ /* 0x000fe20008ffe4ff */
[CC--:B------:R-:W-:Y:S02]  /*4270*/  LEA R26, P0, R7.reuse, R225.reuse, 0x1 ;  /* 0x000000e1071a7211 */ /* 0x0c0fe400078008ff */
[----:B------:R-:W-:Y:S01]  /*4280*/  MOV R6, UR30 ;  /* 0x0000001e00067c02 */ /* 0x000fe20008000f00 */
[----:B------:R-:W-:Y:S01]  /*4290*/  ULEA.HI.X UR30, UR12, UR30, UR13, 0x5, UP0 ;  /* 0x0000001e0c1e7291 */ /* 0x000fe200080f2c0d */
[----:B------:R-:W-:Y:S01]  /*42a0*/  @!PT LDS RZ, [RZ] ;  /* 0x00000000fffff984 */ /* 0x000fe20000000800 */
[----:B------:R-:W-:Y:S01]  /*42b0*/  @!PT LDS RZ, [RZ] ;  /* 0x00000000fffff984 */ /* 0x000fe20000000800 */
[----:B------:R-:W-:Y:S01]  /*42c0*/  @!PT LDS RZ, [RZ] ;  /* 0x00000000fffff984 */ /* 0x000fe20000000800 */
[----:B------:R1:W-:Y:S02]  /*42d0*/  LDGSTS.E.BYPASS.LTC128B.128 [R87+0x8000], desc[UR16][R28.64] ;  /* 0x080000001c577fae */ /* 0x0003e4000b981a10 */
        /* <DEDUP_REMOVED lines=24> */
.L_x_1144:
[----:B------:R-:W-:Y:S01]  /*4460*/  FMNMX3.FTZ R24, R24, R21, R9, !PT ;  /* 0x0000001518187276 */ /* 0x000fe20007810009 */
[----:B------:R-:W2:Y:S01]  /*4470*/  LDCU UR30, c[0x0][0x3e0] ;  /* 0x00007c00ff1e77ac */ /* 0x000ea20008000800 */
[----:B------:R-:W-:Y:S01]  /*4480*/  FMNMX.FTZ R25, R213, R25, !PT ;  /* 0x00000019d5197209 */ /* 0x000fe20007810000 */
[----:B------:R-:W3:Y:S01]  /*4490*/  LDC R173, c[0x0][0x4f8] ;  /* 0x00013e00ffad7b82 */ /* 0x000ee20000000800 */
[----:B------:R-:W-:Y:S01]  /*44a0*/  FMNMX3.FTZ R24, R24, R8, R11, !PT ;  /* 0x0000000818187276 */ /* 0x000fe2000781000b */
[----:B------:R-:W-:Y:S01]  /*44b0*/  USHF.L.U32 UR35, UR41, 0x1, URZ ;  /* 0x0000000129237899 */ /* 0x000fe200080006ff */
[----:B------:R-:W-:Y:S01]  /*44c0*/  FSEL R70, R70, -INF , !P6 ;  /* 0xff80000046467808 */ /* 0x000fe20007000000 */
[----:B------:R-:W4:Y:S01]  /*44d0*/  SHFL.BFLY PT, R6, R25, 0x2, 0x1f ;  /* 0x0c401f0019067f89 */ /* 0x000f2200000e0000 */
[----:B------:R-:W-:Y:S01]  /*44e0*/  ISETP.GT.AND P0, PT, R32, R5, PT ;  /* 0x000000052000720c */ /* 0x000fe20003f04270 */
[----:B------:R-:W5:Y:S01]  /*44f0*/  LDCU UR34, c[0x0][0x45c] ;  /* 0x00008b80ff2277ac */ /* 0x000f620008000800 */
[----:B------:R-:W-:-:S02]  /*4500*/  ISETP.GE.AND P6, PT, R5, R221, PT ;  /* 0x000000dd0500720c */ /* 0x000fc40003fc6270 */
[----:B------:R-:W-:Y:S01]  /*4510*/  FMNMX3.FTZ R5, R24, R10, R208, !PT ;  /* 0x0000000a18057276 */ /* 0x000fe200078100d0 */
[----:B------:R-:W-:Y:S01]  /*4520*/  UIADD3 UR33, UPT, UPT, UR20, -0x61c88647, URZ ;  /* 0x9e3779b914217890 */ /* 0x000fe2000fffe0ff */
[----:B------:R-:W-:Y:S01]  /*4530*/  FSEL R211, R70, -INF , !P5 ;  /* 0xff80000046d37808 */ /* 0x000fe20006800000 */
[----:B------:R-:W-:Y:S01]  /*4540*/  UIADD3 UR32, UPT, UPT, UR20, 0x3c6ef372, URZ ;  /* 0x3c6ef37214207890 */ /* 0x000fe2000fffe0ff */
[----:B------:R-:W-:Y:S01]  /*4550*/  ISETP.GT.AND P5, PT, R32, R33, PT ;  /* 0x000000212000720c */ /* 0x000fe20003fa4270 */
[----:B------:R-:W-:Y:S01]  /*4560*/  UIADD3 UR40, UPT, UPT, UR21, 0x76cf5d0a, URZ ;  /* 0x76cf5d0a15287890 */ /* 0x000fe2000fffe0ff */
[----:B------:R-:W-:Y:S01]  /*4570*/  FSEL R71, R71, -INF , !P4 ;  /* 0xff80000047477808 */ /* 0x000fe20006000000 */
[----:B--2---:R-:W-:Y:S01]  /*4580*/  UIMAD UR29, UR29, UR30, UR28 ;  /* 0x0000001e1d1d72a4 */ /* 0x004fe2000f8e021c */
[----:B------:R-:W-:Y:S01]  /*4590*/  FSEL R66, R66, -INF , !P0 ;  /* 0xff80000042427808 */ /* 0x000fe20004000000 */
[----:B------:R-:W-:Y:S01]  /*45a0*/  UIADD3 UR39, UPT, UPT, UR21, 0x32370b8f, URZ ;  /* 0x32370b8f15277890 */ /* 0x000fe2000fffe0ff */
[----:B------:R-:W-:Y:S01]  /*45b0*/  FMNMX3.FTZ R5, R5, R209, R205, !PT ;  /* 0x000000d105057276 */ /* 0x000fe200078100cd */
[----:B------:R-:W-:Y:S01]  /*45c0*/  USHF.L.U32 UR29, UR29, 0x5, URZ ;  /* 0x000000051d1d7899 */ /* 0x000fe200080006ff */
[----:B------:R-:W-:Y:S01]  /*45d0*/  ISETP.GE.AND P4, PT, R33, R221, PT ;  /* 0x000000dd2100720c */ /* 0x000fe20003f86270 */
[----:B------:R-:W-:Y:S01]  /*45e0*/  UIADD3 UR31, UPT, UPT, UR20, -0x255992d5, URZ ;  /* 0xdaa66d2b141f7890 */ /* 0x000fe2000fffe0ff */
[----:B------:R-:W-:Y:S01]  /*45f0*/  FSEL R67, R67, -INF , !P5 ;  /* 0xff80000043437808 */ /* 0x000fe20006800000 */
[----:B------:R-:W-:Y:S01]  /*4600*/  USHF.R.S32.HI UR28, URZ, 0x1f, UR29 ;  /* 0x0000001fff1c7899 */ /* 0x000fe2000801141d */
[----:B------:R-:W-:Y:S01]  /*4610*/  FSEL R210, R71, -INF , !P3 ;  /* 0xff80000047d27808 */ /* 0x000fe20005800000 */
[----:B------:R-:W-:Y:S01]  /*4620*/  UIADD3 UR30, UPT, UPT, UR20, 0x78dde6e4, URZ ;  /* 0x78dde6e4141e7890 */ /* 0x000fe2000fffe0ff */
[----:B------:R-:W-:Y:S01]  /*4630*/  FSEL R207, R66, -INF , !P6 ;  /* 0xff80000042cf7808 */ /* 0x000fe20007000000 */
[----:B------:R-:W-:Y:S01]  /*4640*/  UIADD3 UR37, UPT, UPT, UR21, -0x56f99767, URZ ;  /* 0xa906689915257890 */ /* 0x000fe2000fffe0ff */
[----:B------:R-:W-:Y:S01]  /*4650*/  FMNMX3.FTZ R5, R5, R206, R211, !PT ;  /* 0x000000ce05057276 */ /* 0x000fe200078100d3 */
[----:B------:R-:W-:Y:S01]  /*4660*/  UIADD3 UR38, UPT, UPT, UR21, -0x126145ec, URZ ;  /* 0xed9eba1415267890 */ /* 0x000fe2000fffe0ff */
[----:B------:R-:W-:Y:S01]  /*4670*/  FSEL R175, R67, -INF , !P4 ;  /* 0xff80000043af7808 */ /* 0x000fe20006000000 */
[----:B------:R-:W-:Y:S01]  /*4680*/  UIADD3 UR36, UPT, UPT, UR21, 0x646e171e, URZ ;  /* 0x646e171e15247890 */ /* 0x000fe2000fffe0ff */
[----:B------:R-:W-:Y:S01]  /*4690*/  FMNMX3.FTZ R5, R5, R210, R207, !PT ;  /* 0x000000d205057276 */ /* 0x000fe200078100cf */
[----:B------:R-:W-:Y:S01]  /*46a0*/  UISETP.GT.U32.AND UP0, UPT, UR41, UR14, UPT ;  /* 0x0000000e2900728c */ /* 0x000fe2000bf04070 */
[----:B----4-:R-:W-:-:S02]  /*46b0*/  FMNMX.FTZ R6, R25, R6, !PT ;  /* 0x0000000619067209 */ /* 0x010fc40007810000 */
[----:B------:R-:W-:Y:S02]  /*46c0*/  FMNMX.FTZ R7, R175, R5, !PT ;  /* 0x00000005af077209 */ /* 0x000fe40007810000 */
[----:B------:R-:W-:Y:S01]  /*46d0*/  SHF.R.U32.HI R238, RZ, 0x5, R180 ;  /* 0x00000005ffee7819 */ /* 0x000fe200000116b4 */
[----:B------:R-:W2:Y:S01]  /*46e0*/  SHFL.BFLY PT, R164, R6, 0x1, 0x1f ;  /* 0x0c201f0006a47f89 */ /* 0x000ea200000e0000 */
[----:B------:R-:W-:Y:S02]  /*46f0*/  LOP3.LUT R234, R180, 0x1f, RZ, 0xc0, !PT ;  /* 0x0000001fb4ea7812 */ /* 0x000fe400078ec0ff */
[----:B------:R-:W-:Y:S01]  /*4700*/  LOP3.LUT R183, R85, 0x200, R176, 0xf8, !PT ;  /* 0x0000020055b77812 */ /* 0x000fe200078ef8b0 */
[----:B------:R-:W4:Y:S01]  /*4710*/  SHFL.BFLY PT, R5, R7, 0x2, 0x1f ;  /* 0x0c401f0007057f89 */ /* 0x000f2200000e0000 */
[----:B------:R-:W-:Y:S01]  /*4720*/  IMAD R238, R72, 0x4, R238 ;  /* 0x0000000448ee7824 */ /* 0x000fe200078e02ee */
[----:B------:R-:W-:Y:S01]  /*4730*/  IADD3 R234, P3, P0, R86, UR29, R234 ;  /* 0x0000001d56ea7c10 */ /* 0x000fe2000f87e0ea */
[----:B------:R-:W-:Y:S01]  /*4740*/  UIADD3 UR29, UPT, UPT, UR20, 0x1715609d, URZ ;  /* 0x1715609d141d7890 */ /* 0x000fe2000fffe0ff */
[----:B---3--:R-:W-:Y:S01]  /*4750*/  LOP3.LUT R173, R173, 0xff, RZ, 0xc0, !PT ;  /* 0x000000ffadad7812 */ /* 0x008fe200078ec0ff */
[----:B------:R-:W-:Y:S01]  /*4760*/  IMAD.WIDE.U32 R238, R238, -0x326172a9, RZ ;  /* 0xcd9e8d57eeee7825 */ /* 0x000fe200078e00ff */
[----:B------:R-:W-:Y:S01]  /*4770*/  IADD3.X R230, PT, PT, R3, UR28, RZ, P3, P0 ;  /* 0x0000001c03e67c10 */ /* 0x000fe20009fe04ff */
[----:B------:R-:W-:Y:S01]  /*4780*/  UIADD3 UR28, UPT, UPT, UR21, -0x4498517b, URZ ;  /* 0xbb67ae85151c7890 */ /* 0x000fe2000fffe0ff */
[----:B------:R-:W-:Y:S01]  /*4790*/  LEA R200, R183, UR6, 0x1 ;  /* 0x00000006b7c87c11 */ /* 0x000fe2000f8e08ff */
[----:B------:R-:W-:Y:S01]  /*47a0*/  IMAD.U32 R3, RZ, RZ, UR35 ;  /* 0x00000023ff037e24 */ /* 0x000fe2000f8e00ff */
[----:B------:R-:W-:Y:S01]  /*47b0*/  LOP3.LUT R230, R230, UR20, R239, 0x96, !PT ;  /* 0x00000014e6e67c12 */ /* 0x000fe2000f8e96ef */
[----:B------:R-:W-:Y:S01]  /*47c0*/  IMAD.WIDE.U32 R234, R234, -0x2daee0ad, RZ ;  /* 0xd2511f53eaea7825 */ /* 0x000fe200078e00ff */
[----:B------:R-:W-:Y:S01]  /*47d0*/  UIADD3 UR35, UPT, UPT, UR35, 0x1, URZ ;  /* 0x0000000123237890 */ /* 0x000fe2000fffe0ff */
[----:B------:R-:W-:Y:S02]  /*47e0*/  LDSM.16.MT88.4 R156, [R200+0x10000] ;  /* 0x01000000c89c783b */ /* 0x000fe40000004200 */
[----:B------:R-:W-:Y:S01]  /*47f0*/  IMAD.WIDE.U32 R230, R230, -0x2daee0ad, RZ ;  /* 0xd2511f53e6e67825 */ /* 0x000fe200078e00ff */
[----:B------:R-:W-:Y:S01]  /*4800*/  LOP3.LUT R3, R3, UR21, R235, 0x96, !PT ;  /* 0x0000001503037c12 */ /* 0x000fe2000f8e96eb */
[----:B------:R-:W-:Y:S02]  /*4810*/  LDSM.16.MT88.4 R40, [R200+0x12000] ;  /* 0x01200000c828783b */ /* 0x000fe40000004200 */
[----:B------:R-:W-:Y:S01]  /*4820*/  IMAD R173, R173, 0x10000, R173 ;  /* 0x00010000adad7824 */ /* 0x000fe200078e02ad */
[----:B------:R-:W-:Y:S01]  /*4830*/  LOP3.LUT R226, R234, UR28, R231, 0x96, !PT ;  /* 0x0000001ceae27c12 */ /* 0x000fe2000f8e96e7 */
[----:B------:R-:W-:Y:S01]  /*4840*/  IMAD.WIDE.U32 R24, R3, -0x326172a9, RZ ;  /* 0xcd9e8d5703187825 */ /* 0x000fe200078e00ff */
[----:B--2---:R-:W-:Y:S01]  /*4850*/  FMNMX.FTZ R164, R6, R164, !PT ;  /* 0x000000a406a47209 */ /* 0x004fe20007810000 */
[----:B------:R-:W-:Y:S01]  /*4860*/  UIADD3 UR28, UPT, UPT, UR20, -0x4ab325aa, URZ ;  /* 0xb54cda56141c7890 */ /* 0x000fe2000fffe0ff */
[----:B----4-:R-:W-:Y:S01]  /*4870*/  FMNMX.FTZ R5, R7, R5, !PT ;  /* 0x0000000507057209 */ /* 0x010fe20007810000 */
[----:B------:R-:W-:Y:S01]  /*4880*/  IMAD.WIDE.U32 R226, R226, -0x326172a9, RZ ;  /* 0xcd9e8d57e2e27825 */ /* 0x000fe200078e00ff */
[----:B------:R-:W-:-:S03]  /*4890*/  FSETP.NEU.FTZ.AND P0, PT, R164, -INF , PT ;  /* 0xff800000a400780b */ /* 0x000fc60003f1d000 */
[----:B-----5:R-:W-:Y:S01]  /*48a0*/  FMUL.FTZ R212, R164, UR34 ;  /* 0x00000022a4d47c20 */ /* 0x020fe20008410000 */
[----:B------:R-:W-:Y:S01]  /*48b0*/  LOP3.LUT R6, R238, UR33, R25, 0x96, !PT ;  /* 0x00000021ee067c12 */ /* 0x000fe2000f8e9619 */
[----:B------:R-:W2:Y:S01]  /*48c0*/  SHFL.BFLY PT, R3, R5, 0x1, 0x1f ;  /* 0x0c201f0005037f89 */ /* 0x000ea200000e0000 */
[----:B------:R-:W-:Y:S01]  /*48d0*/  LOP3.LUT R24, R24, UR32, R227, 0x96, !PT ;  /* 0x0000002018187c12 */ /* 0x000fe2000f8e96e3 */
[----:B------:R-:W-:Y:S01]  /*48e0*/  IMAD.IADD R218, R182, 0x1, R200 ;  /* 0x00000001b6da7824 */ /* 0x000fe200078e02c8 */
[----:B------:R-:W-:Y:S01]  /*48f0*/  FSEL R212, R212, RZ, P0 ;  /* 0x000000ffd4d47208 */ /* 0x000fe20000000000 */
[----:B------:R-:W-:Y:S01]  /*4900*/  IMAD.WIDE.U32 R6, R6, -0x2daee0ad, RZ ;  /* 0xd2511f5306067825 */ /* 0x000fe200078e00ff */
[----:B------:R-:W-:Y:S03]  /*4910*/  LDSM.16.MT88.4 R72, [R200+0x14000] ;  /* 0x01400000c848783b */ /* 0x000fe60000004200 */
[----:B------:R-:W-:-:S04]  /*4920*/  IMAD.WIDE.U32 R24, R24, -0x2daee0ad, RZ ;  /* 0xd2511f5318187825 */ /* 0x000fc800078e00ff */
[--C-:B------:R-:W-:Y:S01]  /*4930*/  FFMA.FTZ R198, R4, UR34, -R212.reuse ;  /* 0x0000002204c67c23 */ /* 0x100fe200080108d4 */
[----:B------:R-:W-:Y:S01]  /*4940*/  LOP3.LUT R4, R230, UR40, R7, 0x96, !PT ;  /* 0x00000028e6047c12 */ /* 0x000fe2000f8e9607 */
[--C-:B------:R-:W-:Y:S01]  /*4950*/  FFMA.FTZ R196, R23, UR34, -R212.reuse ;  /* 0x0000002217c47c23 */ /* 0x100fe200080108d4 */
[--C-:B------:R-:W-:Y:S01]  /*4960*/  FFMA.FTZ R192, R22, UR34, -R212.reuse ;  /* 0x0000002216c07c23 */ /* 0x100fe200080108d4 */
[----:B------:R-:W-:Y:S01]  /*4970*/  LOP3.LUT R6, R6, UR39, R25, 0x96, !PT ;  /* 0x0000002706067c12 */ /* 0x000fe2000f8e9619 */
[--C-:B------:R-:W-:Y:S01]  /*4980*/  FFMA.FTZ R197, R17, UR34, -R212.reuse ;  /* 0x0000002211c57c23 */ /* 0x100fe200080108d4 */
[----:B-1----:R-:W-:Y:S01]  /*4990*/  IMAD.WIDE.U32 R26, R4, -0x326172a9, RZ ;  /* 0xcd9e8d57041a7825 */ /* 0x002fe200078e00ff */
[----:B------:R-:W-:Y:S03]  /*49a0*/  MUFU.EX2 R198, R198 ;  /* 0x000000c600c67308 */ /* 0x000fe60000000800 */
[--C-:B------:R-:W-:Y:S01]  /*49b0*/  FFMA.FTZ R187, R15, UR34, -R212.reuse ;  /* 0x000000220fbb7c23 */ /* 0x100fe200080108d4 */
[--C-:B------:R-:W-:Y:S01]  /*49c0*/  FFMA.FTZ R178, R14, UR34, -R212.reuse ;  /* 0x000000220eb27c23 */ /* 0x100fe200080108d4 */
[----:B------:R-:W-:Y:S01]  /*49d0*/  IMAD.WIDE.U32 R6, R6, -0x326172a9, RZ ;  /* 0xcd9e8d5706067825 */ /* 0x000fe200078e00ff */
[----:B------:R-:W-:Y:S01]  /*49e0*/  LOP3.LUT R23, R226, UR31, R27, 0x96, !PT ;  /* 0x0000001fe2177c12 */ /* 0x000fe2000f8e961b */
[----:B------:R-:W-:Y:S02]  /*49f0*/  LDSM.16.MT88.4 R140, [R218+0x10000] ;  /* 0x01000000da8c783b */ /* 0x000fe40000004200 */
[----:B------:R-:W-:Y:S01]  /*4a00*/  FFMA.FTZ R191, R13, UR34, -R212 ;  /* 0x000000220dbf7c23 */ /* 0x000fe200080108d4 */
[----:B------:R-:W-:Y:S01]  /*4a10*/  IMAD.IADD R199, R84, 0x1, R218 ;  /* 0x0000000154c77824 */ /* 0x000fe200078e02da */
[----:B--2---:R-:W-:Y:S01]  /*4a20*/  FMNMX.FTZ R3, R5, R3, !PT ;  /* 0x0000000305037209 */ /* 0x004fe20007810000 */
[----:B------:R-:W-:Y:S01]  /*4a30*/  IMAD.WIDE.U32 R22, R23, -0x2daee0ad, RZ ;  /* 0xd2511f5317167825 */ /* 0x000fe200078e00ff */
[----:B------:R-:W-:Y:S01]  /*4a40*/  LOP3.LUT R4, R26, UR30, R7, 0x96, !PT ;  /* 0x0000001e1a047c12 */ /* 0x000fe2000f8e9607 */
[----:B------:R-:W-:Y:S01]  /*4a50*/  MUFU.EX2 R196, R196 ;  /* 0x000000c400c47308 */ /* 0x000fe20000000800 */
[C---:B------:R-:W-:Y:S01]  /*4a60*/  FSETP.NEU.FTZ.AND P0, PT, R3.reuse, -INF , PT ;  /* 0xff8000000300780b */ /* 0x040fe20003f1d000 */
[----:B------:R-:W-:Y:S01]  /*4a70*/  FMUL.FTZ R174, R3, UR34 ;  /* 0x0000002203ae7c20 */ /* 0x000fe20008410000 */
[----:B------:R-:W-:Y:S01]  /*4a80*/  IMAD.IADD R172, R84, 0x1, R200 ;  /* 0x0000000154ac7824 */ /* 0x000fe200078e02c8 */
[----:B------:R-:W-:Y:S01]  /*4a90*/  LDSM.16.MT88.4 R132, [R199+0x10000] ;  /* 0x01000000c784783b */ /* 0x000fe20000004200 */
[----:B------:R-:W-:-:S04]  /*4aa0*/  IMAD.WIDE.U32 R4, R4, -0x2daee0ad, RZ ;  /* 0xd2511f5304047825 */ /* 0x000fc800078e00ff */
[--C-:B------:R-:W-:Y:S01]  /*4ab0*/  FFMA.FTZ R188, R12, UR34, -R212.reuse ;  /* 0x000000220cbc7c23 */ /* 0x100fe200080108d4 */
[----:B------:R-:W-:Y:S01]  /*4ac0*/  FSEL R174, R174, RZ, P0 ;  /* 0x000000ffaeae7208 */ /* 0x000fe20000000000 */
[----:B------:R-:W1:Y:S01]  /*4ad0*/  MUFU.EX2 R192, R192 ;  /* 0x000000c000c07308 */ /* 0x000e620000000800 */
[----:B------:R-:W2:Y:S01]  /*4ae0*/  LDSM.16.MT88.4 R148, [R172+0x10000] ;  /* 0x01000000ac94783b */ /* 0x000ea20000004200 */
[----:B------:R-:W-:Y:S01]  /*4af0*/  LOP3.LUT R22, R22, UR37, R5, 0x96, !PT ;  /* 0x0000002516167c12 */ /* 0x000fe2000f8e9605 */
[----:B------:R-:W-:Y:S01]  /*4b00*/  FFMA.FTZ R203, R203, UR34, -R212 ;  /* 0x00000022cbcb7c23 */ /* 0x000fe200080108d4 */
[--C-:B------:R-:W-:Y:S01]  /*4b10*/  FFMA.FTZ R193, R20, UR34, -R174.reuse ;  /* 0x0000002214c17c23 */ /* 0x100fe200080108ae */
[--C-:B------:R-:W-:Y:S01]  /*4b20*/  FFMA.FTZ R190, R21, UR34, -R174.reuse ;  /* 0x0000002215be7c23 */ /* 0x100fe200080108ae */
[--C-:B------:R-:W-:Y:S01]  /*4b30*/  FFMA.FTZ R195, R16, UR34, -R174.reuse ;  /* 0x0000002210c37c23 */ /* 0x100fe200080108ae */
[----:B------:R-:W-:Y:S01]  /*4b40*/  LOP3.LUT R16, R24, UR38, R23, 0x96, !PT ;  /* 0x0000002618107c12 */ /* 0x000fe2000f8e9617 */
[----:B------:R-:W-:Y:S01]  /*4b50*/  IMAD.WIDE.U32 R22, R22, -0x326172a9, RZ ;  /* 0xcd9e8d5716167825 */ /* 0x000fe200078e00ff */
[----:B------:R-:W-:Y:S03]  /*4b60*/  MUFU.EX2 R197, R197 ;  /* 0x000000c500c57308 */ /* 0x000fe60000000800 */
[----:B------:R-:W-:Y:S01]  /*4b70*/  FFMA.FTZ R194, R19, UR34, -R174 ;  /* 0x0000002213c27c23 */ /* 0x000fe200080108ae */
[----:B------:R-:W-:Y:S01]  /*4b80*/  LDSM.16.MT88.4 R48, [R172+0x12000] ;  /* 0x01200000ac30783b */ /* 0x000fe20000004200 */
[----:B------:R-:W-:Y:S01]  /*4b90*/  IMAD.WIDE.U32 R16, R16, -0x326172a9, RZ ;  /* 0xcd9e8d5710107825 */ /* 0x000fe200078e00ff */
[----:B------:R-:W-:-:S03]  /*4ba0*/  PRMT R7, R22, 0x7773, RZ ;  /* 0x0000777316077816 */ /* 0x000fc600000000ff */
[----:B------:R-:W-:Y:S01]  /*4bb0*/  FFMA.FTZ R189, R9, UR34, -R174 ;  /* 0x0000002209bd7c23 */ /* 0x000fe200080108ae */
[----:B------:R-:W-:Y:S01]  /*4bc0*/  PRMT R131, R22, 0x7772, RZ ;  /* 0x0000777216837816 */ /* 0x000fe200000000ff */
[----:B------:R-:W-:Y:S01]  /*4bd0*/  IMAD.MOV.U32 R5, RZ, RZ, R22 ;  /* 0x000000ffff057224 */ /* 0x000fe200078e0016 */
[----:B------:R-:W-:Y:S01]  /*4be0*/  MUFU.EX2 R193, R193 ;  /* 0x000000c100c17308 */ /* 0x000fe20000000800 */
[----:B------:R-:W-:Y:S01]  /*4bf0*/  LOP3.LUT R129, R16, UR28, R23, 0x96, !PT ;  /* 0x0000001c10817c12 */ /* 0x000fe2000f8e9617 */
[----:B------:R-:W-:Y:S01]  /*4c00*/  LDSM.16.MT88.4 R80, [R172+0x14000] ;  /* 0x01400000ac50783b */ /* 0x000fe20000004200 */
[----:B------:R-:W-:Y:S01]  /*4c10*/  PRMT R130, R22, 0x7771, RZ ;  /* 0x0000777116827816 */ /* 0x000fe200000000ff */
[----:B------:R-:W-:Y:S01]  /*4c20*/  FFMA.FTZ R184, R8, UR34, -R174 ;  /* 0x0000002208b87c23 */ /* 0x000fe200080108ae */
[----:B------:R-:W-:Y:S01]  /*4c30*/  LOP3.LUT R5, R5, 0xff, RZ, 0xc0, !PT ;  /* 0x000000ff05057812 */ /* 0x000fe200078ec0ff */
[----:B------:R-:W-:Y:S01]  /*4c40*/  LDSM.16.MT88.4 R112, [R172+0x16000] ;  /* 0x01600000ac70783b */ /* 0x000fe20000004200 */
[----:B------:R-:W-:Y:S01]  /*4c50*/  PRMT R131, R131, 0x5410, R7 ;  /* 0x0000541083837816 */ /* 0x000fe20000000007 */
[----:B------:R-:W3:Y:S01]  /*4c60*/  MUFU.EX2 R190, R190 ;  /* 0x000000be00be7308 */ /* 0x000ee20000000800 */
[----:B------:R-:W-:Y:S01]  /*4c70*/  LOP3.LUT R128, R129, 0xffff, RZ, 0xc0, !PT ;  /* 0x0000ffff81807812 */ /* 0x000fe200078ec0ff */
[----:B------:R-:W-:Y:S01]  /*4c80*/  LDSM.16.MT88.4 R56, [R218+0x12000] ;  /* 0x01200000da38783b */ /* 0x000fe20000004200 */
[----:B------:R-:W-:Y:S01]  /*4c90*/  PRMT R130, R5, 0x5410, R130 ;  /* 0x0000541005827816 */ /* 0x000fe20000000082 */
[----:B------:R-:W-:Y:S01]  /*4ca0*/  FFMA.FTZ R179, R11, UR34, -R174 ;  /* 0x000000220bb37c23 */ /* 0x000fe200080108ae */
[----:B------:R-:W-:Y:S01]  /*4cb0*/  LOP3.LUT R131, R131, 0xff00ff, RZ, 0xc0, !PT ;  /* 0x00ff00ff83837812 */ /* 0x000fe200078ec0ff */
[----:B------:R-:W-:Y:S01]  /*4cc0*/  LDSM.16.MT88.4 R64, [R199+0x12000] ;  /* 0x01200000c740783b */ /* 0x000fe20000004200 */
[----:B------:R-:W-:Y:S01]  /*4cd0*/  LOP3.LUT R7, R129, 0xff, RZ, 0xc0, !PT ;  /* 0x000000ff81077812 */ /* 0x000fe200078ec0ff */
[----:B------:R-:W-:Y:S01]  /*4ce0*/  MUFU.EX2 R195, R195 ;  /* 0x000000c300c37308 */ /* 0x000fe20000000800 */
[----:B------:R-:W-:Y:S01]  /*4cf0*/  SHF.R.U32.HI R128, RZ, 0x8, R128 ;  /* 0x00000008ff807819 */ /* 0x000fe20000011680 */
[----:B------:R-:W-:Y:S01]  /*4d00*/  LDSM.16.MT88.4 R88, [R218+0x14000] ;  /* 0x01400000da58783b */ /* 0x000fe20000004200 */
[--C-:B------:R-:W-:Y:S01]  /*4d10*/  HSET2.LE.AND R130, R130, R173.reuse, PT ;  /* 0x000000ad82827233 */ /* 0x100fe20003803000 */
[----:B------:R-:W-:Y:S01]  /*4d20*/  FFMA.FTZ R177, R10, UR34, -R174 ;  /* 0x000000220ab17c23 */ /* 0x000fe200080108ae */
[--C-:B------:R-:W-:Y:S01]  /*4d30*/  HSET2.LE.AND R131, R131, R173.reuse, PT ;  /* 0x000000ad83837233 */ /* 0x100fe20003803000 */
[----:B------:R-:W-:Y:S01]  /*4d40*/  LDSM.16.MT88.4 R96, [R199+0x14000] ;  /* 0x01400000c760783b */ /* 0x000fe20000004200 */
[----:B-1----:R-:W-:Y:S01]  /*4d50*/  F2FP.F16.F32.PACK_AB R18, R192, R196 ;  /* 0x000000c4c012723e */ /* 0x002fe200000000ff */
[----:B------:R-:W1:Y:S01]  /*4d60*/  MUFU.EX2 R194, R194 ;  /* 0x000000c200c27308 */ /* 0x000e620000000800 */
[----:B---3--:R-:W-:Y:S01]  /*4d70*/  F2FP.F16.F32.PACK_AB R16, R190, R193 ;  /* 0x000000c1be10723e */ /* 0x008fe200000000ff */
[----:B------:R-:W-:Y:S01]  /*4d80*/  LDSM.16.MT88.4 R104, [R200+0x16000] ;  /* 0x01600000c868783b */ /* 0x000fe20000004200 */
[----:B------:R-:W-:Y:S01]  /*4d90*/  PRMT R128, R7, 0x5410, R128 ;  /* 0x0000541007807816 */ /* 0x000fe20000000080 */
[----:B------:R-:W-:Y:S01]  /*4da0*/  FFMA.FTZ R204, R204, UR34, -R212 ;  /* 0x00000022cccc7c23 */ /* 0x000fe200080108d4 */
[----:B------:R-:W-:Y:S01]  /*4db0*/  PRMT R5, R129, 0x7632, R5 ;  /* 0x0000763281057816 */ /* 0x000fe20000000005 */
[----:B------:R-:W-:Y:S01]  /*4dc0*/  LDSM.16.MT88.4 R120, [R218+0x16000] ;  /* 0x01600000da78783b */ /* 0x000fe20000004200 */
[----:B------:R-:W-:Y:S01]  /*4dd0*/  LOP3.LUT R130, R18, R130, RZ, 0xc0, !PT ;  /* 0x0000008212827212 */ /* 0x000fe200078ec0ff */
[----:B------:R-:W-:Y:S01]  /*4de0*/  MUFU.EX2 R187, R187 ;  /* 0x000000bb00bb7308 */ /* 0x000fe20000000800 */
[----:B------:R-:W-:Y:S01]  /*4df0*/  LOP3.LUT R131, R16, R131, RZ, 0xc0, !PT ;  /* 0x0000008310837212 */ /* 0x000fe200078ec0ff */
[----:B------:R-:W-:Y:S01]  /*4e00*/  LDSM.16.MT88.4 R12, [R172+0x10800] ;  /* 0x01080000ac0c783b */ /* 0x000fe20000004200 */
[----:B------:R-:W-:Y:S01]  /*4e10*/  LOP3.LUT R6, R6, UR29, R17, 0x96, !PT ;  /* 0x0000001d06067c12 */ /* 0x000fe2000f8e9611 */
[--C-:B------:R-:W-:Y:S01]  /*4e20*/  FFMA.FTZ R205, R205, UR34, -R174.reuse ;  /* 0x00000022cdcd7c23 */ /* 0x100fe200080108ae */
[--C-:B------:R-:W-:Y:S01]  /*4e30*/  HSET2.LE.AND R128, R128, R173.reuse, PT ;  /* 0x000000ad80807233 */ /* 0x100fe20003803000 */
[----:B------:R-:W3:Y:S01]  /*4e40*/  LDSM.16.MT88.4 R16, [R199+0x16000] ;  /* 0x01600000c710783b */ /* 0x000ee20000004200 */
[----:B------:R-:W-:Y:S01]  /*4e50*/  F2FP.F16.F32.PACK_AB R7, R197, R198 ;  /* 0x000000c6c507723e */ /* 0x000fe200000000ff */
[----:B------:R-:W4:Y:S01]  /*4e60*/  MUFU.EX2 R178, R178 ;  /* 0x000000b200b27308 */ /* 0x000f220000000800 */
[----:B------:R-:W-:Y:S01]  /*4e70*/  SHF.R.U32.HI R129, RZ, 0x18, R129 ;  /* 0x00000018ff817819 */ /* 0x000fe20000011681 */
[----:B------:R-:W5:Y:S01]  /*4e80*/  LDSM.16.MT88.4 R8, [R172+0x12800] ;  /* 0x01280000ac08783b */ /* 0x000f620000004200 */
[----:B------:R-:W-:Y:S01]  /*4e90*/  LOP3.LUT R5, R5, 0xff, RZ, 0xc0, !PT ;  /* 0x000000ff05057812 */ /* 0x000fe200078ec0ff */
[----:B------:R-:W-:Y:S01]  /*4ea0*/  FFMA.FTZ R206, R206, UR34, -R174 ;  /* 0x00000022cece7c23 */ /* 0x000fe200080108ae */
[----:B------:R-:W-:Y:S01]  /*4eb0*/  LOP3.LUT R128, R7, R128, RZ, 0xc0, !PT ;  /* 0x0000008007807212 */ /* 0x000fe200078ec0ff */
[----:B------:R-:W-:Y:S01]  /*4ec0*/  IMAD.WIDE.U32 R6, R6, -0x2daee0ad, RZ ;  /* 0xd2511f5306067825 */ /* 0x000fe200078e00ff */
[----:B------:R-:W-:Y:S01]  /*4ed0*/  PRMT R129, R5, 0x5410, R129 ;  /* 0x0000541005817816 */ /* 0x000fe20000000081 */
[----:B------:R-:W-:Y:S01]  /*4ee0*/  MUFU.EX2 R191, R191 ;  /* 0x000000bf00bf7308 */ /* 0x000fe20000000800 */
[----:B-1----:R-:W-:Y:S01]  /*4ef0*/  F2FP.F16.F32.PACK_AB R5, R194, R195 ;  /* 0x000000c3c205723e */ /* 0x002fe200000000ff */
[----:B------:R-:W-:Y:S01]  /*4f00*/  LDSM.16.MT88.4 R168, [R172+0x16800] ;  /* 0x01680000aca8783b */ /* 0x000fe20000004200 */
[----:B------:R-:W-:Y:S01]  /*4f10*/  LOP3.LUT R29, R4, UR36, R7, 0x96, !PT ;  /* 0x00000024041d7c12 */ /* 0x000fe2000f8e9607 */
[----:B------:R-:W-:Y:S01]  /*4f20*/  IMAD.MOV.U32 R4, RZ, RZ, R6 ;  /* 0x000000ffff047224 */ /* 0x000fe200078e0006 */
[--C-:B------:R-:W-:Y:S01]  /*4f30*/  HSET2.LE.AND R129, R129, R173.reuse, PT ;  /* 0x000000ad81817233 */ /* 0x100fe20003803000 */
[----:B------:R-:W-:Y:S01]  /*4f40*/  LDSM.16.MT88.4 R32, [R200+0x10800] ;  /* 0x01080000c820783b */ /* 0x000fe20000004200 */
[C---:B------:R-:W-:Y:S01]  /*4f50*/  PRMT R30, R6.reuse, 0x7771, RZ ;  /* 0x00007771061e7816 */ /* 0x040fe200000000ff */
[----:B------:R-:W1:Y:S01]  /*4f60*/  MUFU.EX2 R188, R188 ;  /* 0x000000bc00bc7308 */ /* 0x000e620000000800 */
[C---:B------:R-:W-:Y:S01]  /*4f70*/  PRMT R31, R6.reuse, 0x7772, RZ ;  /* 0x00007772061f7816 */ /* 0x040fe200000000ff */
[----:B------:R-:W-:Y:S01]  /*4f80*/  LDSM.16.MT88.4 R24, [R199+0x10800] ;  /* 0x01080000c718783b */ /* 0x000fe20000004200 */
[----:B------:R-:W-:Y:S01]  /*4f90*/  LOP3.LUT R129, R5, R129, RZ, 0xc0, !PT ;  /* 0x0000008105817212 */ /* 0x000fe200078ec0ff */
[--C-:B------:R-:W-:Y:S01]  /*4fa0*/  FFMA.FTZ R201, R201, UR34, -R212.reuse ;  /* 0x00000022c9c97c23 */ /* 0x100fe200080108d4 */
[----:B------:R-:W-:Y:S01]  /*4fb0*/  PRMT R5, R6, 0x7773, RZ ;  /* 0x0000777306057816 */ /* 0x000fe200000000ff */
[----:B------:R-:W-:Y:S01]  /*4fc0*/  FFMA.FTZ R202, R202, UR34, -R212 ;  /* 0x00000022caca7c23 */ /* 0x000fe200080108d4 */
[----:B------:R-:W-:Y:S01]  /*4fd0*/  LOP3.LUT R4, R4, 0xff, RZ, 0xc0, !PT ;  /* 0x000000ff04047812 */ /* 0x000fe200078ec0ff */
[----:B------:R-:W-:Y:S01]  /*4fe0*/  MUFU.EX2 R189, R189 ;  /* 0x000000bd00bd7308 */ /* 0x000fe20000000800 */
[----:B------:R-:W-:Y:S01]  /*4ff0*/  LOP3.LUT R6, R29, 0xffff, RZ, 0xc0, !PT ;  /* 0x0000ffff1d067812 */ /* 0x000fe200078ec0ff */
[C---:B--2---:R-:W-:Y:S01]  /*5000*/  HMMA.16816.F32 R152, R128.reuse, R148, RZ ;  /* 0x000000948098723c */ /* 0x044fe200000018ff */
[--C-:B------:R-:W-:Y:S01]  /*5010*/  PRMT R31, R31, 0x5410, R5.reuse ;  /* 0x000054101f1f7816 */ /* 0x100fe20000000005 */
[----:B------:R-:W-:Y:S01]  /*5020*/  FFMA.FTZ R208, R208, UR34, -R174 ;  /* 0x00000022d0d07c23 */ /* 0x000fe200080108ae */
[----:B------:R-:W-:Y:S01]  /*5030*/  PRMT R30, R4, 0x5410, R30 ;  /* 0x00005410041e7816 */ /* 0x000fe2000000001e */
[----:B------:R-:W-:Y:S01]  /*5040*/  FFMA.FTZ R209, R209, UR34, -R174 ;  /* 0x00000022d1d17c23 */ /* 0x000fe200080108ae */
[C---:B------:R-:W-:Y:S01]  /*5050*/  LOP3.LUT R4, R29.reuse, 0xff, RZ, 0xc0, !PT ;  /* 0x000000ff1d047812 */ /* 0x040fe200078ec0ff */
[----:B------:R-:W2:Y:S01]  /*5060*/  MUFU.EX2 R184, R184 ;  /* 0x000000b800b87308 */ /* 0x000ea20000000800 */
[----:B------:R-:W-:Y:S01]  /*5070*/  PRMT R5, R29, 0x7632, R5 ;  /* 0x000076321d057816 */ /* 0x000fe20000000005 */
[C---:B------:R-:W-:Y:S01]  /*5080*/  HMMA.16816.F32 R148, R128.reuse, R150, RZ ;  /* 0x000000968094723c */ /* 0x040fe200000018ff */
[----:B------:R-:W-:Y:S01]  /*5090*/  SHF.R.U32.HI R6, RZ, 0x8, R6 ;  /* 0x00000008ff067819 */ /* 0x000fe20000011606 */
[--C-:B------:R-:W-:Y:S01]  /*50a0*/  FFMA.FTZ R217, R217, UR34, -R212.reuse ;  /* 0x00000022d9d97c23 */ /* 0x100fe200080108d4 */
[----:B------:R-:W-:Y:S01]  /*50b0*/  LOP3.LUT R5, R5, 0xff, RZ, 0xc0, !PT ;  /* 0x000000ff05057812 */ /* 0x000fe200078ec0ff */
[----:B------:R-:W-:Y:S01]  /*50c0*/  FFMA.FTZ R215, R215, UR34, -R212 ;  /* 0x00000022d7d77c23 */ /* 0x000fe200080108d4 */
[--C-:B------:R-:W-:Y:S01]  /*50d0*/  HSET2.LE.AND R30, R30, R173.reuse, PT ;  /* 0x000000ad1e1e7233 */ /* 0x100fe20003803000 */
[----:B------:R-:W-:Y:S01]  /*50e0*/  MUFU.EX2 R179, R179 ;  /* 0x000000b300b37308 */ /* 0x000fe20000000800 */
[----:B----4-:R-:W-:Y:S01]  /*50f0*/  F2FP.F16.F32.PACK_AB R7, R178, R187 ;  /* 0x000000bbb207723e */ /* 0x010fe200000000ff */
[C---:B---3--:R-:W-:Y:S01]  /*5100*/  HMMA.16816.F32 R124, R128.reuse, R16, RZ ;  /* 0x00000010807c723c */ /* 0x048fe200000018ff */
[----:B------:R-:W-:Y:S01]  /*5110*/  PRMT R4, R4, 0x5410, R6 ;  /* 0x0000541004047816 */ /* 0x000fe20000000006 */
[--C-:B------:R-:W-:Y:S01]  /*5120*/  FFMA.FTZ R214, R214, UR34, -R212.reuse ;  /* 0x00000022d6d67c23 */ /* 0x100fe200080108d4 */
[----:B------:R-:W-:Y:S01]  /*5130*/  SHF.R.U32.HI R29, RZ, 0x18, R29 ;  /* 0x00000018ff1d7819 */ /* 0x000fe2000001161d */
[----:B------:R-:W-:Y:S01]  /*5140*/  FFMA.FTZ R237, R213, UR34, -R212 ;  /* 0x00000022d5ed7c23 */ /* 0x000fe200080108d4 */
[----:B------:R-:W-:Y:S01]  /*5150*/  LOP3.LUT R30, R7, R30, RZ, 0xc0, !PT ;  /* 0x0000001e071e7212 */ /* 0x000fe200078ec0ff */
[----:B------:R-:W3:Y:S01]  /*5160*/  MUFU.EX2 R177, R177 ;  /* 0x000000b100b17308 */ /* 0x000ee20000000800 */
[----:B------:R-:W-:Y:S01]  /*5170*/  PRMT R29, R5, 0x5410, R29 ;  /* 0x00005410051d7816 */ /* 0x000fe2000000001d */
[C---:B------:R-:W-:Y:S01]  /*5180*/  HMMA.16816.F32 R44, R128.reuse, R48, RZ ;  /* 0x00000030802c723c */ /* 0x040fe200000018ff */
[--C-:B------:R-:W-:Y:S01]  /*5190*/  HSET2.LE.AND R28, R4, R173.reuse, PT ;  /* 0x000000ad041c7233 */ /* 0x100fe20003803000 */
[--C-:B------:R-:W-:Y:S01]  /*51a0*/  FFMA.FTZ R211, R211, UR34, -R174.reuse ;  /* 0x00000022d3d37c23 */ /* 0x100fe200080108ae */
[----:B------:R-:W4:Y:S01]  /*51b0*/  LDSM.16.MT88.4 R4, [R172+0x14800] ;  /* 0x01480000ac04783b */ /* 0x000f220000004200 */
[----:B-1----:R-:W-:Y:S01]  /*51c0*/  F2FP.F16.F32.PACK_AB R17, R188, R191 ;  /* 0x000000bfbc11723e */ /* 0x002fe200000000ff */
[--C-:B------:R-:W-:Y:S01]  /*51d0*/  FFMA.FTZ R210, R210, UR34, -R174.reuse ;  /* 0x00000022d2d27c23 */ /* 0x100fe200080108ae */
[--C-:B------:R-:W-:Y:S01]  /*51e0*/  HSET2.LE.AND R29, R29, R173.reuse, PT ;  /* 0x000000ad1d1d7233 */ /* 0x100fe20003803000 */
[----:B------:R-:W-:Y:S01]  /*51f0*/  MUFU.EX2 R203, R203 ;  /* 0x000000cb00cb7308 */ /* 0x000fe20000000800 */
[----:B--2---:R-:W-:Y:S01]  /*5200*/  F2FP.F16.F32.PACK_AB R16, R184, R189 ;  /* 0x000000bdb810723e */ /* 0x004fe200000000ff */
[C---:B------:R-:W-:Y:S01]  /*5210*/  HMMA.16816.F32 R76, R128.reuse, R80, RZ ;  /* 0x00000050804c723c */ /* 0x040fe200000018ff */
[----:B------:R-:W-:Y:S01]  /*5220*/  LOP3.LUT R28, R17, R28, RZ, 0xc0, !PT ;  /* 0x0000001c111c7212 */ /* 0x000fe200078ec0ff */
[--C-:B------:R-:W-:Y:S01]  /*5230*/  FFMA.FTZ R207, R207, UR34, -R174.reuse ;  /* 0x00000022cfcf7c23 */ /* 0x100fe200080108ae */
[----:B------:R-:W-:Y:S01]  /*5240*/  LOP3.LUT R29, R16, R29, RZ, 0xc0, !PT ;  /* 0x0000001d101d7212 */ /* 0x000fe200078ec0ff */
[----:B------:R-:W-:Y:S01]  /*5250*/  FFMA.FTZ R236, R175, UR34, -R174 ;  /* 0x00000022afec7c23 */ /* 0x000fe200080108ae */
[----:B------:R-:W-:Y:S01]  /*5260*/  LOP3.LUT R31, R31, 0xff00ff, RZ, 0xc0, !PT ;  /* 0x00ff00ff1f1f7812 */ /* 0x000fe200078ec0ff */
[----:B------:R-:W1:Y:S01]  /*5270*/  MUFU.EX2 R204, R204 ;  /* 0x000000cc00cc7308 */ /* 0x000e620000000800 */
[----:B---3--:R-:W-:Y:S01]  /*5280*/  F2FP.F16.F32.PACK_AB R20, R177, R179 ;  /* 0x000000b3b114723e */ /* 0x008fe200000000ff */
[----:B------:R-:W-:Y:S01]  /*5290*/  HMMA.16816.F32 R108, R128, R112, RZ ;  /* 0x00000070806c723c */ /* 0x000fe200000018ff */
[----:B------:R-:W-:Y:S01]  /*52a0*/  FADD.FTZ R197, R198, R197 ;  /* 0x000000c5c6c57221 */ /* 0x000fe20000010000 */
[----:B------:R-:W-:Y:S01]  /*52b0*/  HSET2.LE.AND R31, R31, R173, PT ;  /* 0x000000ad1f1f7233 */ /* 0x000fe20003803000 */
[----:B------:R-:W-:-:S02]  /*52c0*/  FADD.FTZ R194, R195, R194 ;  /* 0x000000c2c3c27221 */ /* 0x000fc40000010000 */
[----:B------:R-:W-:Y:S01]  /*52d0*/  FADD.FTZ R196, R196, R197 ;  /* 0x000000c5c4c47221 */ /* 0x000fe20000010000 */
[----:B------:R-:W-:Y:S01]  /*52e0*/  MUFU.EX2 R205, R205 ;  /* 0x000000cd00cd7308 */ /* 0x000fe20000000800 */
[----:B------:R-:W-:Y:S01]  /*52f0*/  LOP3.LUT R31, R20, R31, RZ, 0xc0, !PT ;  /* 0x0000001f141f7212 */ /* 0x000fe200078ec0ff */
[----:B------:R-:W-:Y:S01]  /*5300*/  HMMA.16816.F32 R160, R128, R156, RZ ;  /* 0x0000009c80a0723c */ /* 0x000fe200000018ff */
[----:B------:R-:W-:Y:S01]  /*5310*/  LDSM.16.MT88.4 R20, [R200+0x12800] ;  /* 0x01280000c814783b */ /* 0x000fe20000004200 */
[----:B------:R-:W-:Y:S01]  /*5320*/  FADD.FTZ R193, R193, R194 ;  /* 0x000000c2c1c17221 */ /* 0x000fe20000010000 */
[----:B------:R-:W-:-:S03]  /*5330*/  FADD.FTZ R196, R192, R196 ;  /* 0x000000c4c0c47221 */ /* 0x000fc60000010000 */
[----:B------:R-:W2:Y:S01]  /*5340*/  MUFU.EX2 R206, R206 ;  /* 0x000000ce00ce7308 */ /* 0x000ea20000000800 */
[----:B------:R-:W-:Y:S01]  /*5350*/  FADD.FTZ R193, R190, R193 ;  /* 0x000000c1bec17221 */ /* 0x000fe20000010000 */
[C---:B------:R-:W-:Y:S01]  /*5360*/  HMMA.16816.F32 R144, R128.reuse, R140, RZ ;  /* 0x0000008c8090723c */ /* 0x040fe200000018ff */
[----:B------:R-:W-:Y:S02]  /*5370*/  FADD.FTZ R191, R191, R196 ;  /* 0x000000c4bfbf7221 */ /* 0x000fe40000010000 */
[----:B------:R-:W-:Y:S02]  /*5380*/  FADD.FTZ R189, R189, R193 ;  /* 0x000000c1bdbd7221 */ /* 0x000fe40000010000 */
[----:B------:R-:W-:Y:S01]  /*5390*/  FADD.FTZ R191, R188, R191 ;  /* 0x000000bfbcbf7221 */ /* 0x000fe20000010000 */
[----:B------:R-:W-:Y:S01]  /*53a0*/  MUFU.EX2 R201, R201 ;  /* 0x000000c900c97308 */ /* 0x000fe20000000800 */
[----:B------:R-:W-:Y:S01]  /*53b0*/  FADD.FTZ R189, R184, R189 ;  /* 0x000000bdb8bd7221 */ /* 0x000fe20000010000 */
[----:B------:R-:W-:Y:S01]  /*53c0*/  HMMA.16816.F32 R136, R128, R132, RZ ;  /* 0x000000848088723c */ /* 0x000fe200000018ff */
[----:B------:R-:W-:-:S02]  /*53d0*/  FADD.FTZ R187, R187, R191 ;  /* 0x000000bfbbbb7221 */ /* 0x000fc40000010000 */
[----:B------:R-:W-:Y:S02]  /*53e0*/  FADD.FTZ R179, R179, R189 ;  /* 0x000000bdb3b37221 */ /* 0x000fe40000010000 */
[----:B------:R-:W-:Y:S01]  /*53f0*/  FADD.FTZ R187, R178, R187 ;  /* 0x000000bbb2bb7221 */ /* 0x000fe20000010000 */
[----:B------:R-:W3:Y:S01]  /*5400*/  MUFU.EX2 R202, R202 ;  /* 0x000000ca00ca7308 */ /* 0x000ee20000000800 */
[----:B------:R-:W-:Y:S01]  /*5410*/  FADD.FTZ R179, R177, R179 ;  /* 0x000000b3b1b37221 */ /* 0x000fe20000010000 */
[C---:B------:R-:W-:Y:S06]  /*5420*/  HMMA.16816.F32 R36, R128.reuse, R40, RZ ;  /* 0x000000288024723c */ /* 0x040fec00000018ff */
[----:B------:R-:W-:Y:S02]  /*5430*/  MUFU.EX2 R208, R208 ;  /* 0x000000d000d07308 */ /* 0x000fe40000000800 */
[C---:B------:R-:W-:Y:S06]  /*5440*/  HMMA.16816.F32 R52, R128.reuse, R56, RZ ;  /* 0x000000388034723c */ /* 0x040fec00000018ff */
[----:B------:R-:W3:Y:S02]  /*5450*/  MUFU.EX2 R209, R209 ;  /* 0x000000d100d17308 */ /* 0x000ee40000000800 */
        /* <DEDUP_REMOVED lines=29> */
[----:B------:R-:W1:Y:S07]  /*5630*/  LDSM.16.MT88.4 R16, [R218+0x10800] ;  /* 0x01080000da10783b */ /* 0x000e6e0000004200 */
[C---:B------:R-:W-:Y:S08]  /*5640*/  HMMA.16816.F32 R152, R28.reuse, R12, R152 ;  /* 0x0000000c1c98723c */ /* 0x040ff00000001898 */
        /* <DEDUP_REMOVED lines=14> */
[----:B-----5:R-:W-:Y:S01]  /*5730*/  HMMA.16816.F32 R60, R28, R8, R60 ;  /* 0x000000081c3c723c */ /* 0x020fe2000000183c */
[----:B------:R-:W-:-:S07]  /*5740*/  IMAD.U32 R8, RZ, RZ, UR35 ;  /* 0x00000023ff087e24 */ /* 0x000fce000f8e00ff */
[----:B----4-:R-:W-:Y:S01]  /*5750*/  HMMA.16816.F32 R68, R28, R4, R68 ;  /* 0x000000041c44723c */ /* 0x010fe20000001844 */
[----:B------:R-:W-:-:S05]  /*5760*/  LOP3.LUT R4, R8, UR21, R235, 0x96, !PT ;  /* 0x0000001508047c12 */ /* 0x000fca000f8e96eb */
[----:B------:R-:W-:Y:S02]  /*5770*/  IMAD.WIDE.U32 R4, R4, -0x326172a9, RZ ;  /* 0xcd9e8d5704047825 */ /* 0x000fe400078e00ff */
[----:B------:R-:W-:Y:S01]  /*5780*/  HMMA.16816.F32 R40, R28, R22, R40 ;  /* 0x000000161c28723c */ /* 0x000fe20000001828 */
[----:B------:R-:W-:Y:S02]  /*5790*/  LOP3.LUT R4, R4, UR32, R227, 0x96, !PT ;  /* 0x0000002004047c12 */ /* 0x000fe4000f8e96e3 */
[----:B------:R-:W-:-:S05]  /*57a0*/  LOP3.LUT R22, R238, UR33, R5, 0x96, !PT ;  /* 0x00000021ee167c12 */ /* 0x000fca000f8e9605 */
[----:B------:R-:W-:Y:S01]  /*57b0*/  HMMA.16816.F32 R64, R28, R10, R64 ;  /* 0x0000000a1c40723c */ /* 0x000fe20000001840 */
[----:B------:R-:W4:Y:S01]  /*57c0*/  LDSM.16.MT88.4 R8, [R200+0x16800] ;  /* 0x01680000c808783b */ /* 0x000f220000004200 */
[----:B------:R-:W-:-:S06]  /*57d0*/  IMAD.WIDE.U32 R22, R22, -0x2daee0ad, RZ ;  /* 0xd2511f5316167825 */ /* 0x000fcc00078e00ff */
[----:B-1----:R-:W-:Y:S01]  /*57e0*/  HMMA.16816.F32 R84, R28, R16, R84 ;  /* 0x000000101c54723c */ /* 0x002fe20000001854 */
[----:B------:R-:W-:-:S07]  /*57f0*/  IMAD.WIDE.U32 R16, R4, -0x2daee0ad, RZ ;  /* 0xd2511f5304107825 */ /* 0x000fce00078e00ff */
[C---:B------:R-:W-:Y:S01]  /*5800*/  HMMA.16816.F32 R72, R28.reuse, R6, R72 ;  /* 0x000000061c48723c */ /* 0x040fe20000001848 */
[----:B------:R1:W5:Y:S07]  /*5810*/  LDSM.16.MT88.4 R4, [R218+0x16800] ;  /* 0x01680000da04783b */ /* 0x00036e0000004200 */
[----:B------:R-:W-:Y:S01]  /*5820*/  HMMA.16816.F32 R112, R28, R170, R112 ;  /* 0x000000aa1c70723c */ /* 0x000fe20000001870 */
[----:B------:R-:W-:-:S05]  /*5830*/  LOP3.LUT R170, R22, UR39, R17, 0x96, !PT ;  /* 0x0000002716aa7c12 */ /* 0x000fca000f8e9611 */
[----:B------:R-:W-:Y:S02]  /*5840*/  IMAD.WIDE.U32 R170, R170, -0x326172a9, RZ ;  /* 0xcd9e8d57aaaa7825 */ /* 0x000fe400078e00ff */
[----:B------:R-:W-:Y:S01]  /*5850*/  HMMA.16816.F32 R36, R28, R20, R36 ;  /* 0x000000141c24723c */ /* 0x000fe20000001824 */
[----:B------:R-:W-:-:S05]  /*5860*/  LOP3.LUT R20, R230, UR40, R23, 0x96, !PT ;  /* 0x00000028e6147c12 */ /* 0x000fca000f8e9617 */
[----:B------:R-:W-:Y:S02]  /*5870*/  IMAD.WIDE.U32 R20, R20, -0x326172a9, RZ ;  /* 0xcd9e8d5714147825 */ /* 0x000fe400078e00ff */
[----:B------:R-:W-:Y:S01]  /*5880*/  HMMA.16816.F32 R108, R28, R168, R108 ;  /* 0x000000a81c6c723c */ /* 0x000fe2000000186c */
[----:B------:R-:W-:-:S07]  /*5890*/  LOP3.LUT R168, R20, UR30, R171, 0x96, !PT ;  /* 0x0000001e14a87c12 */ /* 0x000fce000f8e96ab */
[C---:B--2---:R-:W-:Y:S01]  /*58a0*/  HMMA.16816.F32 R92, R28.reuse, R12, R92 ;  /* 0x0000000c1c5c723c */ /* 0x044fe2000000185c */
[----:B------:R-:W-:Y:S01]  /*58b0*/  LOP3.LUT R12, R226, UR31, R21, 0x96, !PT ;  /* 0x0000001fe20c7c12 */ /* 0x000fe2000f8e9615 */
[----:B------:R-:W-:Y:S01]  /*58c0*/  IMAD.WIDE.U32 R168, R168, -0x2daee0ad, RZ ;  /* 0xd2511f53a8a87825 */ /* 0x000fe200078e00ff */
[----:B------:R-:W-:Y:S03]  /*58d0*/  LDSM.16.MT88.4 R20, [R172+0x13000] ;  /* 0x01300000ac14783b */ /* 0x000fe60000004200 */
[----:B------:R-:W-:Y:S02]  /*58e0*/  IMAD.WIDE.U32 R12, R12, -0x2daee0ad, RZ ;  /* 0xd2511f530c0c7825 */ /* 0x000fe400078e00ff */
[----:B----4-:R-:W-:Y:S03]  /*58f0*/  HMMA.16816.F32 R104, R28, R10, R104 ;  /* 0x0000000a1c68723c */ /* 0x010fe60000001868 */
[----:B-1----:R-:W-:-:S02]  /*5900*/  LOP3.LUT R218, R16, UR38, R13, 0x96, !PT ;  /* 0x0000002610da7c12 */ /* 0x002fc4000f8e960d */
[----:B------:R-:W-:-:S03]  /*5910*/  LOP3.LUT R12, R12, UR37, R169, 0x96, !PT ;  /* 0x000000250c0c7c12 */ /* 0x000fc6000f8e96a9 */
[----:B------:R-:W-:Y:S01]  /*5920*/  IMAD.WIDE.U32 R218, R218, -0x326172a9, RZ ;  /* 0xcd9e8d57dada7825 */ /* 0x000fe200078e00ff */
[----:B------:R-:W-:Y:S03]  /*5930*/  HMMA.16816.F32 R100, R28, R8, R100 ;  /* 0x000000081c64723c */ /* 0x000fe60000001864 */
[----:B------:R-:W-:Y:S01]  /*5940*/  IMAD.WIDE.U32 R12, R12, -0x326172a9, RZ ;  /* 0xcd9e8d570c0c7825 */ /* 0x000fe200078e00ff */
[----:B------:R-:W-:-:S03]  /*5950*/  LOP3.LUT R170, R170, UR29, R219, 0x96, !PT ;  /* 0x0000001daaaa7c12 */ /* 0x000fc6000f8e96db */
[----:B------:R-:W-:Y:S01]  /*5960*/  IMAD.MOV.U32 R11, RZ, RZ, R12 ;  /* 0x000000ffff0b7224 */ /* 0x000fe200078e000c */
[----:B------:R-:W-:Y:S01]  /*5970*/  LOP3.LUT R16, R218, UR28, R13, 0x96, !PT ;  /* 0x0000001cda107c12 */ /* 0x000fe2000f8e960d */
[C---:B-----5:R-:W-:Y:S01]  /*5980*/  HMMA.16816.F32 R116, R28.reuse, R4, R116 ;  /* 0x000000041c74723c */ /* 0x060fe20000001874 */
[----:B------:R-:W-:Y:S01]  /*5990*/  PRMT R9, R12, 0x7773, RZ ;  /* 0x000077730c097816 */ /* 0x000fe200000000ff */
[----:B------:R-:W-:Y:S01]  /*59a0*/  IMAD.IADD R218, R182, 0x1, R200 ;  /* 0x00000001b6da7824 */ /* 0x000fe200078e02c8 */
[----:B------:R-:W-:Y:S01]  /*59b0*/  PRMT R10, R12, 0x7772, RZ ;  /* 0x000077720c0a7816 */ /* 0x000fe200000000ff */
[----:B------:R-:W-:Y:S01]  /*59c0*/  IMAD.WIDE.U32 R170, R170, -0x2daee0ad, RZ ;  /* 0xd2511f53aaaa7825 */ /* 0x000fe200078e00ff */
[----:B------:R-:W-:Y:S02]  /*59d0*/  LOP3.LUT R5, R16, 0xffff, RZ, 0xc0, !PT ;  /* 0x0000ffff10057812 */ /* 0x000fe400078ec0ff */
[----:B------:R-:W-:Y:S01]  /*59e0*/  PRMT R8, R12, 0x7771, RZ ;  /* 0x000077710c087816 */ /* 0x000fe200000000ff */
[----:B------:R-:W-:Y:S01]  /*59f0*/  HMMA.16816.F32 R160, R28, R32, R160 ;  /* 0x000000201ca0723c */ /* 0x000fe200000018a0 */
[----:B------:R-:W-:-:S02]  /*5a00*/  LOP3.LUT R4, R11, 0xff, RZ, 0xc0, !PT ;  /* 0x000000ff0b047812 */ /* 0x000fc400078ec0ff */
[----:B------:R-:W-:Y:S02]  /*5a10*/  SHF.R.U32.HI R5, RZ, 0x8, R5 ;  /* 0x00000008ff057819 */ /* 0x000fe40000011605 */
[----:B------:R-:W-:Y:S02]  /*5a20*/  PRMT R9, R10, 0x5410, R9 ;  /* 0x000054100a097816 */ /* 0x000fe40000000009 */
[----:B------:R-:W-:Y:S01]  /*5a30*/  PRMT R4, R4, 0x5410, R8 ;  /* 0x0000541004047816 */ /* 0x000fe20000000008 */
[----:B------:R-:W-:Y:S01]  /*5a40*/  HMMA.16816.F32 R156, R28, R34, R156 ;  /* 0x000000221c9c723c */ /* 0x000fe2000000189c */
[----:B------:R-:W1:Y:S01]  /*5a50*/  LDSM.16.MT88.4 R32, [R199+0x16800] ;  /* 0x01680000c720783b */ /* 0x000e620000004200 */
[----:B------:R-:W-:-:S06]  /*5a60*/  LOP3.LUT R168, R168, UR36, R171, 0x96, !PT ;  /* 0x00000024a8a87c12 */ /* 0x000fcc000f8e96ab */
[C---:B------:R-:W-:Y:S01]  /*5a70*/  HMMA.16816.F32 R136, R28.reuse, R24, R136 ;  /* 0x000000181c88723c */ /* 0x040fe20000001888 */
[----:B------:R-:W-:Y:S02]  /*5a80*/  LOP3.LUT R24, R16, 0xff, RZ, 0xc0, !PT ;  /* 0x000000ff10187812 */ /* 0x000fe400078ec0ff */
[----:B------:R-:W-:Y:S02]  /*5a90*/  SHF.R.U32.HI R25, RZ, 0x18, R16 ;  /* 0x00000018ff197819 */ /* 0x000fe40000011610 */
[--C-:B------:R-:W-:Y:S02]  /*5aa0*/  PRMT R24, R24, 0x5410, R5.reuse ;  /* 0x0000541018187816 */ /* 0x100fe40000000005 */
[----:B------:R-:W-:Y:S01]  /*5ab0*/  PRMT R5, R16, 0x7632, R5 ;  /* 0x0000763210057816 */ /* 0x000fe20000000005 */
[----:B------:R-:W-:Y:S01]  /*5ac0*/  HMMA.16816.F32 R132, R28, R26, R132 ;  /* 0x0000001a1c84723c */ /* 0x000fe20000001884 */
[----:B------:R-:W-:Y:S02]  /*5ad0*/  LOP3.LUT R27, R9, 0xff00ff, RZ, 0xc0, !PT ;  /* 0x00ff00ff091b7812 */ /* 0x000fe400078ec0ff */
[----:B------:R-:W-:Y:S01]  /*5ae0*/  HSET2.LE.AND R26, R4, R173, PT ;  /* 0x000000ad041a7233 */ /* 0x000fe20003803000 */
[----:B------:R-:W2:Y:S01]  /*5af0*/  LDSM.16.MT88.4 R8, [R172+0x15000] ;  /* 0x01500000ac08783b */ /* 0x000ea20000004200 */
[----:B------:R-:W-:-:S02]  /*5b00*/  LOP3.LUT R5, R5, 0xff, RZ, 0xc0, !PT ;  /* 0x000000ff05057812 */ /* 0x000fc400078ec0ff */
[--C-:B------:R-:W-:Y:S01]  /*5b10*/  HSET2.LE.AND R27, R27, R173.reuse, PT ;  /* 0x000000ad1b1b7233 */ /* 0x100fe20003803000 */
[C---:B------:R-:W-:Y:S01]  /*5b20*/  HMMA.16816.F32 R120, R28.reuse, R6, R120 ;  /* 0x000000061c78723c */ /* 0x040fe20000001878 */
[----:B------:R-:W-:Y:S02]  /*5b30*/  F2FP.F16.F32.PACK_AB R6, R204, R203 ;  /* 0x000000cbcc06723e */ /* 0x000fe400000000ff */
[----:B------:R-:W-:Y:S02]  /*5b40*/  F2FP.F16.F32.PACK_AB R4, R206, R205 ;  /* 0x000000cdce04723e */ /* 0x000fe400000000ff */
[----:B------:R-:W-:Y:S02]  /*5b50*/  PRMT R25, R5, 0x5410, R25 ;  /* 0x0000541005197816 */ /* 0x000fe40000000019 */
[----:B------:R-:W-:Y:S01]  /*5b60*/  LOP3.LUT R26, R6, R26, RZ, 0xc0, !PT ;  /* 0x0000001a061a7212 */ /* 0x000fe200078ec0ff */
[----:B------:R-:W-:Y:S01]  /*5b70*/  HMMA.16816.F32 R96, R28, R14, R96 ;  /* 0x0000000e1c60723c */ /* 0x000fe20000001860 */
[----:B------:R-:W-:Y:S01]  /*5b80*/  LOP3.LUT R27, R4, R27, RZ, 0xc0, !PT ;  /* 0x0000001b041b7212 */ /* 0x000fe200078ec0ff */
[----:B------:R-:W-:Y:S01]  /*5b90*/  LDSM.16.MT88.4 R12, [R172+0x11000] ;  /* 0x01100000ac0c783b */ /* 0x000fe20000004200 */
[----:B------:R-:W-:-:S02]  /*5ba0*/  HSET2.LE.AND R24, R24, R173, PT ;  /* 0x000000ad18187233 */ /* 0x000fc40003803000 */
[----:B------:R-:W-:Y:S01]  /*5bb0*/  HSET2.LE.AND R25, R25, R173, PT ;  /* 0x000000ad19197233 */ /* 0x000fe20003803000 */
[----:B------:R-:W4:Y:S02]  /*5bc0*/  LDSM.16.MT88.4 R4, [R218+0x11000] ;  /* 0x01100000da04783b */ /* 0x000f240000004200 */
[C---:B------:R-:W-:Y:S02]  /*5bd0*/  HMMA.16816.F32 R88, R28.reuse, R18, R88 ;  /* 0x000000121c58723c */ /* 0x040fe40000001858 */
[----:B------:R-:W5:Y:S06]  /*5be0*/  LDSM.16.MT88.4 R16, [R172+0x17000] ;  /* 0x01700000ac10783b */ /* 0x000f6c0000004200 */
[C---:B-1----:R-:W-:Y:S01]  /*5bf0*/  HMMA.16816.F32 R124, R28.reuse, R32, R124 ;  /* 0x000000201c7c723c */ /* 0x042fe2000000187c */
[----:B---3--:R-:W-:Y:S01]  /*5c00*/  F2FP.F16.F32.PACK_AB R33, R202, R201 ;  /* 0x000000c9ca21723e */ /* 0x008fe200000000ff */
[----:B------:R-:W-:Y:S01]  /*5c10*/  FADD.FTZ R201, R201, R187 ;  /* 0x000000bbc9c97221 */ /* 0x000fe20000010000 */
[----:B------:R-:W-:Y:S01]  /*5c20*/  F2FP.F16.F32.PACK_AB R32, R209, R208 ;  /* 0x000000d0d120723e */ /* 0x000fe200000000ff */
[----:B------:R-:W-:Y:S01]  /*5c30*/  FADD.FTZ R208, R208, R179 ;  /* 0x000000b3d0d07221 */ /* 0x000fe20000010000 */
[----:B------:R-:W-:Y:S01]  /*5c40*/  LOP3.LUT R24, R33, R24, RZ, 0xc0, !PT ;  /* 0x0000001821187212 */ /* 0x000fe200078ec0ff */
[----:B------:R-:W-:Y:S01]  /*5c50*/  FADD.FTZ R201, R202, R201 ;  /* 0x000000c9cac97221 */ /* 0x000fe20000010000 */
[----:B------:R-:W-:Y:S01]  /*5c60*/  LOP3.LUT R25, R32, R25, RZ, 0xc0, !PT ;  /* 0x0000001920197212 */ /* 0x000fe200078ec0ff */
[----:B------:R-:W-:Y:S01]  /*5c70*/  HMMA.16816.F32 R128, R28, R34, R128 ;  /* 0x000000221c80723c */ /* 0x000fe20000001880 */
[----:B------:R-:W-:Y:S01]  /*5c80*/  LDSM.16.MT88.4 R28, [R200+0x11000] ;  /* 0x01100000c81c783b */ /* 0x000fe20000004200 */
[----:B------:R-:W-:Y:S01]  /*5c90*/  FADD.FTZ R208, R209, R208 ;  /* 0x000000d0d1d07221 */ /* 0x000fe20000010000 */
[----:B------:R-:W-:-:S02]  /*5ca0*/  FADD.FTZ R203, R203, R201 ;  /* 0x000000c9cbcb7221 */ /* 0x000fc40000010000 */
[----:B------:R-:W-:Y:S01]  /*5cb0*/  LDSM.16.MT88.4 R32, [R218+0x17000] ;  /* 0x01700000da20783b */ /* 0x000fe20000004200 */
[----:B------:R-:W-:Y:S01]  /*5cc0*/  FADD.FTZ R205, R205, R208 ;  /* 0x000000d0cdcd7221 */ /* 0x000fe20000010000 */
[----:B------:R-:W-:Y:S01]  /*5cd0*/  FADD.FTZ R203, R204, R203 ;  /* 0x000000cbcccb7221 */ /* 0x000fe20000010000 */
[----:B--2---:R-:W-:Y:S02]  /*5ce0*/  HMMA.16816.F32 R76, R24, R8, R76 ;  /* 0x00000008184c723c */ /* 0x004fe4000000184c */
        /* <DEDUP_REMOVED lines=24> */
[----:B-1----:R-:W-:Y:S01]  /*5e70*/  HMMA.16816.F32 R92, R24, R8, R92 ;  /* 0x00000008185c723c */ /* 0x002fe2000000185c */
[----:B------:R-:W-:Y:S01]  /*5e80*/  IMAD.MOV.U32 R8, RZ, RZ, R170 ;  /* 0x000000ffff087224 */ /* 0x000fe200078e00aa */
[----:B------:R-:W-:-:S04]  /*5e90*/  PRMT R9, R170, 0x7773, RZ ;  /* 0x00007773aa097816 */ /* 0x000fc800000000ff */
[----:B------:R-:W-:Y:S02]  /*5ea0*/  LOP3.LUT R8, R8, 0xff, RZ, 0xc0, !PT ;  /* 0x000000ff08087812 */ /* 0x000fe400078ec0ff */
[----:B----4-:R-:W-:Y:S01]  /*5eb0*/  HMMA.16816.F32 R40, R24, R18, R40 ;  /* 0x000000121828723c */ /* 0x010fe20000001828 */
[C---:B------:R-:W-:Y:S02]  /*5ec0*/  LOP3.LUT R18, R168.reuse, 0xffff, RZ, 0xc0, !PT ;  /* 0x0000ffffa8127812 */ /* 0x040fe400078ec0ff */
[----:B------:R-:W-:Y:S02]  /*5ed0*/  LOP3.LUT R19, R168, 0xff, RZ, 0xc0, !PT ;  /* 0x000000ffa8137812 */ /* 0x000fe400078ec0ff */
[----:B------:R-:W-:-:S03]  /*5ee0*/  SHF.R.U32.HI R18, RZ, 0x8, R18 ;  /* 0x00000008ff127819 */ /* 0x000fc60000011612 */
[C---:B------:R-:W-:Y:S01]  /*5ef0*/  HMMA.16816.F32 R36, R24.reuse, R16, R36 ;  /* 0x000000101824723c */ /* 0x040fe20000001824 */
[C---:B------:R-:W-:Y:S02]  /*5f00*/  PRMT R16, R170.reuse, 0x7771, RZ ;  /* 0x00007771aa107816 */ /* 0x040fe400000000ff */
[----:B------:R-:W-:Y:S02]  /*5f10*/  PRMT R17, R170, 0x7772, RZ ;  /* 0x00007772aa117816 */ /* 0x000fe400000000ff */
[----:B------:R-:W-:Y:S02]  /*5f20*/  PRMT R16, R8, 0x5410, R16 ;  /* 0x0000541008107816 */ /* 0x000fe40000000010 */
[----:B------:R-:W-:Y:S01]  /*5f30*/  PRMT R17, R17, 0x5410, R9 ;  /* 0x0000541011117816 */ /* 0x000fe20000000009 */
[----:B--2---:R-:W-:Y:S01]  /*5f40*/  HMMA.16816.F32 R100, R24, R4, R100 ;  /* 0x000000041864723c */ /* 0x004fe20000001864 */
[----:B------:R-:W-:Y:S02]  /*5f50*/  PRMT R5, R168, 0x7632, R5 ;  /* 0x00007632a8057816 */ /* 0x000fe40000000005 */
[----:B------:R-:W-:-:S02]  /*5f60*/  SHF.R.U32.HI R4, RZ, 0x18, R168 ;  /* 0x00000018ff047819 */ /* 0x000fc400000116a8 */
[----:B------:R-:W-:Y:S01]  /*5f70*/  LOP3.LUT R5, R5, 0xff, RZ, 0xc0, !PT ;  /* 0x000000ff05057812 */ /* 0x000fe200078ec0ff */
[----:B------:R-:W-:Y:S01]  /*5f80*/  LDSM.16.MT88.4 R168, [R218+0x15800] ;  /* 0x01580000daa8783b */ /* 0x000fe20000004200 */
[----:B------:R-:W-:Y:S01]  /*5f90*/  PRMT R18, R19, 0x5410, R18 ;  /* 0x0000541013127816 */ /* 0x000fe20000000012 */
[C---:B------:R-:W-:Y:S01]  /*5fa0*/  HMMA.16816.F32 R104, R24.reuse, R6, R104 ;  /* 0x000000061868723c */ /* 0x040fe20000001868 */
[----:B------:R-:W-:Y:S02]  /*5fb0*/  PRMT R5, R5, 0x5410, R4 ;  /* 0x0000541005057816 */ /* 0x000fe40000000004 */
[----:B------:R-:W-:Y:S02]  /*5fc0*/  LOP3.LUT R7, R17, 0xff00ff, RZ, 0xc0, !PT ;  /* 0x00ff00ff11077812 */ /* 0x000fe400078ec0ff */
[--C-:B------:R-:W-:Y:S02]  /*5fd0*/  HSET2.LE.AND R6, R16, R173.reuse, PT ;  /* 0x000000ad10067233 */ /* 0x100fe40003803000 */
[--C-:B------:R-:W-:Y:S01]  /*5fe0*/  HSET2.LE.AND R4, R18, R173.reuse, PT ;  /* 0x000000ad12047233 */ /* 0x100fe20003803000 */
[----:B------:R-:W-:Y:S01]  /*5ff0*/  HMMA.16816.F32 R44, R24, R20, R44 ;  /* 0x00000014182c723c */ /* 0x000fe2000000182c */
[----:B------:R-:W-:Y:S01]  /*6000*/  LDSM.16.MT88.4 R16, [R172+0x17800] ;  /* 0x01780000ac10783b */ /* 0x000fe20000004200 */
[----:B------:R-:W-:-:S02]  /*6010*/  HSET2.LE.AND R7, R7, R173, PT ;  /* 0x000000ad07077233 */ /* 0x000fc40003803000 */
[----:B------:R-:W-:-:S04]  /*6020*/  HSET2.LE.AND R5, R5, R173, PT ;  /* 0x000000ad05057233 */ /* 0x000fc80003803000 */
[C---:B------:R-:W-:Y:S01]  /*6030*/  HMMA.16816.F32 R48, R24.reuse, R22, R48 ;  /* 0x000000161830723c */ /* 0x040fe20000001830 */
[----:B------:R-:W1:Y:S07]  /*6040*/  LDSM.16.MT88.4 R20, [R199+0x11000] ;  /* 0x01100000c714783b */ /* 0x000e6e0000004200 */
[C---:B---3--:R-:W-:Y:S08]  /*6050*/  HMMA.16816.F32 R68, R24.reuse, R12, R68 ;  /* 0x0000000c1844723c */ /* 0x048ff00000001844 */
[C---:B------:R-:W-:Y:S01]  /*6060*/  HMMA.16816.F32 R72, R24.reuse, R14, R72 ;  /* 0x0000000e1848723c */ /* 0x040fe20000001848 */
[----:B------:R-:W2:Y:S07]  /*6070*/  LDSM.16.MT88.4 R12, [R172+0x11800] ;  /* 0x01180000ac0c783b */ /* 0x000eae0000004200 */
[C---:B------:R-:W-:Y:S01]  /*6080*/  HMMA.16816.F32 R96, R24.reuse, R10, R96 ;  /* 0x0000000a1860723c */ /* 0x040fe20000001860 */
[----:B------:R-:W3:Y:S07]  /*6090*/  LDSM.16.MT88.4 R8, [R172+0x13800] ;  /* 0x01380000ac08783b */ /* 0x000eee0000004200 */
[----:B-----5:R-:W-:Y:S01]  /*60a0*/  HMMA.16816.F32 R124, R24, R28, R124 ;  /* 0x0000001c187c723c */ /* 0x020fe2000000187c */
[----:B------:R-:W-:Y:S01]  /*60b0*/  F2FP.F16.F32.PACK_AB R28, R215, R217 ;  /* 0x000000d9d71c723e */ /* 0x000fe200000000ff */
[----:B------:R-:W-:Y:S01]  /*60c0*/  FADD.FTZ R217, R217, R203 ;  /* 0x000000cbd9d97221 */ /* 0x000fe20000010000 */
[----:B------:R-:W-:-:S02]  /*60d0*/  F2FP.F16.F32.PACK_AB R29, R237, R214 ;  /* 0x000000d6ed1d723e */ /* 0x000fc400000000ff */
[----:B------:R-:W-:Y:S01]  /*60e0*/  LOP3.LUT R4, R28, R4, RZ, 0xc0, !PT ;  /* 0x000000041c047212 */ /* 0x000fe200078ec0ff */
[----:B------:R-:W-:Y:S01]  /*60f0*/  FADD.FTZ R217, R215, R217 ;  /* 0x000000d9d7d97221 */ /* 0x000fe20000010000 */
[----:B------:R-:W-:Y:S01]  /*6100*/  F2FP.F16.F32.PACK_AB R28, R236, R207 ;  /* 0x000000cfec1c723e */ /* 0x000fe200000000ff */
[C---:B------:R-:W-:Y:S01]  /*6110*/  HMMA.16816.F32 R116, R24.reuse, R32, R116 ;  /* 0x000000201874723c */ /* 0x040fe20000001874 */
[----:B------:R-:W-:Y:S01]  /*6120*/  F2FP.F16.F32.PACK_AB R32, R210, R211 ;  /* 0x000000d3d220723e */ /* 0x000fe200000000ff */
[----:B------:R-:W-:Y:S01]  /*6130*/  FADD.FTZ R211, R211, R205 ;  /* 0x000000cdd3d37221 */ /* 0x000fe20000010000 */
[----:B------:R-:W-:Y:S01]  /*6140*/  LOP3.LUT R6, R29, R6, RZ, 0xc0, !PT ;  /* 0x000000061d067212 */ /* 0x000fe200078ec0ff */
[----:B------:R-:W-:Y:S01]  /*6150*/  FADD.FTZ R217, R214, R217 ;  /* 0x000000d9d6d97221 */ /* 0x000fe20000010000 */
[----:B------:R-:W-:Y:S01]  /*6160*/  LOP3.LUT R5, R32, R5, RZ, 0xc0, !PT ;  /* 0x0000000520057212 */ /* 0x000fe200078ec0ff */
[----:B------:R-:W-:Y:S01]  /*6170*/  FADD.FTZ R211, R210, R211 ;  /* 0x000000d3d2d37221 */ /* 0x000fe20000010000 */
[----:B------:R-:W-:Y:S01]  /*6180*/  LOP3.LUT R7, R28, R7, RZ, 0xc0, !PT ;  /* 0x000000071c077212 */ /* 0x000fe200078ec0ff */
[----:B-1----:R-:W-:Y:S01]  /*6190*/  HMMA.16816.F32 R136, R24, R20, R136 ;  /* 0x000000141888723c */ /* 0x002fe20000001888 */
[----:B------:R-:W-:Y:S01]  /*61a0*/  FADD.FTZ R237, R237, R217 ;  /* 0x000000d9eded7221 */ /* 0x000fe20000010000 */
[----:B------:R-:W-:-:S04]  /*61b0*/  FADD.FTZ R211, R207, R211 ;  /* 0x000000d3cfd37221 */ /* 0x000fc80000010000 */
[----:B------:R-:W-:Y:S02]  /*61c0*/  FADD.FTZ R236, R236, R211 ;  /* 0x000000d3ecec7221 */ /* 0x000fe40000010000 */
[----:B------:R-:W-:Y:S01]  /*61d0*/  HMMA.16816.F32 R132, R24, R22, R132 ;  /* 0x000000161884723c */ /* 0x000fe20000001884 */
[----:B------:R-:W1:Y:S04]  /*61e0*/  LDSM.16.MT88.4 R20, [R172+0x15800] ;  /* 0x01580000ac14783b */ /* 0x000e680000004200 */
[----:B------:R-:W-:Y:S03]  /*61f0*/  LDSM.16.MT88.4 R172, [R218+0x13800] ;  /* 0x01380000daac783b */ /* 0x000fe60000004200 */
        /* <DEDUP_REMOVED lines=8> */
[----:B------:R-:W4:Y:S07]  /*6280*/  LDSM.16.MT88.4 R16, [R199+0x11800] ;  /* 0x01180000c710783b */ /* 0x000f2e0000004200 */
        /* <DEDUP_REMOVED lines=45> */
[--C-:B------:R-:W-:Y:S01]  /*6560*/  SHF.R.U32.HI R181, RZ, 0x1, R180.reuse ;  /* 0x00000001ffb57819 */ /* 0x100fe200000116b4 */
[----:B------:R-:W-:Y:S01]  /*6570*/  IMAD.MOV.U32 R184, RZ, RZ, 0x20 ;  /* 0x00000020ffb87424 */ /* 0x000fe200078e00ff */
[----:B------:R-:W-:Y:S01]  /*6580*/  LOP3.LUT R165, R186, 0x1f8, RZ, 0xc0, !PT ;  /* 0x000001f8baa57812 */ /* 0x000fe200078ec0ff */
[----:B------:R-:W-:Y:S01]  /*6590*/  USHF.R.S32.HI UR19, URZ, 0x1f, UR22 ;  /* 0x0000001fff137899 */ /* 0x000fe20008011416 */
[----:B------:R-:W-:Y:S01]  /*65a0*/  LOP3.LUT R217, R181, 0x8, RZ, 0xc0, !PT ;  /* 0x00000008b5d97812 */ /* 0x000fe200078ec0ff */
[----:B------:R-:W-:Y:S01]  /*65b0*/  UIADD3 UR41, UPT, UPT, UR23, -0x2, URZ ;  /* 0xfffffffe17297890 */ /* 0x000fe2000fffe0ff */
[----:B------:R-:W-:Y:S01]  /*65c0*/  LOP3.LUT R11, R165, 0x38, R180, 0x78, !PT ;  /* 0x00000038a50b7812 */ /* 0x000fe200078e78b4 */
        /* <DEDUP_REMOVED lines=10> */
[----:B------:R-:W-:Y:S01]  /*6670*/  IMAD.U32 R6, RZ, RZ, UR34 ;  /* 0x00000022ff067e24 */ /* 0x000fe2000f8e00ff */
[----:B------:R-:W-:Y:S01]  /*6680*/  UIMAD UR28, UR22, UR5, UR28 ;  /* 0x00000005161c72a4 */ /* 0x000fe2000f8e021c */
[----:B------:R-:W-:Y:S01]  /*6690*/  IMAD.WIDE.U32 R8, R8, UR22, R4 ;  /* 0x0000001608087c25 */ /* 0x000fe2000f8e0004 */
[----:B------:R-:W-:Y:S01]  /*66a0*/  USHF.L.U64.HI UR30, UR10, 0x4, UR11 ;  /* 0x000000040a1e7899 */ /* 0x000fe2000801020b */
[----:B------:R-:W-:Y:S01]  /*66b0*/  SEL R184, R184, 0xffffffe0, !P2 ;  /* 0xffffffe0b8b87807 */ /* 0x000fe20005000000 */
[----:B------:R-:W-:Y:S01]  /*66c0*/  ULEA UR29, UP0, UR34, UR32, 0x6 ;  /* 0x00000020221d7291 */ /* 0x000fe2000f8030ff */
[----:B------:R-:W-:Y:S01]  /*66d0*/  IMAD.SHL.U32 R5, R180, 0x20, RZ ;  /* 0x00000020b4057824 */ /* 0x000fe200078e00ff */
[----:B------:R-:W-:Y:S01]  /*66e0*/  BAR.SYNC.DEFER_BLOCKING 0x0 ;  /* 0x0000000000007b1d */ /* 0x000fe20000010000 */
[----:B------:R-:W-:Y:S01]  /*66f0*/  VIADD R12, R9, UR28 ;  /* 0x0000001c090c7c36 */ /* 0x000fe20008000000 */
[----:B---3--:R-:W-:Y:S01]  /*6700*/  LEA R4, P0, R8, UR8, 0x1 ;  /* 0x0000000808047c11 */ /* 0x008fe2000f8008ff */
[----:B------:R-:W-:Y:S01]  /*6710*/  ULEA.HI.X UR28, UR34, UR30, UR31, 0x6, UP0 ;  /* 0x0000001e221c7291 */ /* 0x000fe200080f341f */
[----:B------:R-:W-:Y:S01]  /*6720*/  LOP3.LUT R5, R176, 0x7c00, R5, 0xf8, !PT ;  /* 0x00007c00b0057812 */ /* 0x000fe200078ef805 */
[----:B------:R-:W-:Y:S01]  /*6730*/  IMAD.U32 R10, RZ, RZ, UR29 ;  /* 0x0000001dff0a7e24 */ /* 0x000fe2000f8e00ff */
[----:B------:R-:W-:Y:S01]  /*6740*/  LEA.HI.X R12, R8, UR9, R12, 0x1, P0 ;  /* 0x00000009080c7c11 */ /* 0x000fe200080f0c0c */
[----:B------:R-:W-:Y:S01]  /*6750*/  ULEA UR33, UP0, UR10, UR29, 0x5 ;  /* 0x0000001d0a217291 */ /* 0x000fe2000f8028ff */
[----:B------:R-:W-:Y:S01]  /*6760*/  LOP3.LUT R217, R5, R166, R217, 0xf6, !PT ;  /* 0x000000a605d97212 */ /* 0x000fe200078ef6d9 */
[----:B------:R-:W-:Y:S01]  /*6770*/  IMAD.U32 R5, RZ, RZ, UR31 ;  /* 0x0000001fff057e24 */ /* 0x000fe2000f8e00ff */
[----:B------:R-:W-:Y:S01]  /*6780*/  UIADD3 UR31, UP1, UPT, UR29, UR32, URZ ;  /* 0x000000201d1f7290 */ /* 0x000fe2000ff3e0ff */
[-C--:B------:R-:W-:Y:S01]  /*6790*/  LEA R18, P0, R6, R4.reuse, 0x7 ;  /* 0x0000000406127211 */ /* 0x080fe200078038ff */
[----:B------:R-:W-:Y:S01]  /*67a0*/  IMAD.U32 R9, RZ, RZ, UR28 ;  /* 0x0000001cff097e24 */ /* 0x000fe2000f8e00ff */
[----:B------:R-:W-:Y:S01]  /*67b0*/  LEA R16, P4, R10, R4, 0x1 ;  /* 0x000000040a107211 */ /* 0x000fe200078808ff */
[----:B------:R-:W-:Y:S01]  /*67c0*/  UIADD3.X UR30, UPT, UPT, UR28, UR30, URZ, UP1, !UPT ;  /* 0x0000001e1c1e7290 */ /* 0x000fe20008ffe4ff */
[-C--:B------:R-:W-:Y:S01]  /*67d0*/  LEA.HI.X R19, R6, R12.reuse, R5, 0x7, P0 ;  /* 0x0000000c06137211 */ /* 0x080fe200000f3c05 */
[----:B------:R-:W-:Y:S01]  /*67e0*/  IMAD.U32 R8, RZ, RZ, UR31 ;  /* 0x0000001fff087e24 */ /* 0x000fe2000f8e00ff */
[----:B------:R-:W-:Y:S01]  /*67f0*/  LEA R166, R11, UR6, 0x1 ;  /* 0x000000060ba67c11 */ /* 0x000fe2000f8e08ff */
[----:B------:R-:W-:Y:S01]  /*6800*/  ULEA.HI.X UR32, UR10, UR28, UR11, 0x5, UP0 ;  /* 0x0000001c0a207291 */ /* 0x000fe200080f2c0b */
[----:B------:R-:W-:Y:S01]  /*6810*/  IMAD.U32 R7, RZ, RZ, UR35 ;  /* 0x00000023ff077e24 */ /* 0x000fe2000f8e00ff */
[----:B------:R-:W-:Y:S01]  /*6820*/  LEA.HI.X R17, R10, R12, R9, 0x1, P4 ;  /* 0x0000000c0a117211 */ /* 0x000fe200020f0c09 */
[----:B------:R-:W-:Y:S01]  /*6830*/  IMAD.U32 R6, RZ, RZ, UR33 ;  /* 0x00000021ff067e24 */ /* 0x000fe2000f8e00ff */
[-C--:B------:R-:W-:Y:S01]  /*6840*/  LEA R14, P3, R8, R4.reuse, 0x1 ;  /* 0x00000004080e7211 */ /* 0x080fe200078608ff */
[----:B------:R-:W-:Y:S01]  /*6850*/  IMAD.U32 R7, RZ, RZ, UR30 ;  /* 0x0000001eff077e24 */ /* 0x000fe2000f8e00ff */
[----:B------:R-:W-:Y:S01]  /*6860*/  @!PT LDS RZ, [RZ] ;  /* 0x00000000fffff984 */ /* 0x000fe20000000800 */
[----:B------:R-:W-:Y:S01]  /*6870*/  @!PT LDS RZ, [RZ] ;  /* 0x00000000fffff984 */ /* 0x000fe20000000800 */
[----:B------:R-:W-:Y:S01]  /*6880*/  @!PT LDS RZ, [RZ] ;  /* 0x00000000fffff984 */ /* 0x000fe20000000800 */
[----:B------:R-:W-:Y:S01]  /*6890*/  LDGSTS.E.BYPASS.LTC128B.128 [R166+0x10000], desc[UR16][R18.64] ;  /* 0x1000000012a67fae */ /* 0x000fe2000b981a10 */
[----:B------:R-:W-:Y:S01]  /*68a0*/  IMAD.U32 R5, RZ, RZ, UR32 ;  /* 0x00000020ff057e24 */ /* 0x000fe2000f8e00ff */
[----:B------:R-:W-:Y:S01]  /*68b0*/  LEA R4, P0, R6, R4, 0x1 ;  /* 0x0000000406047211 */ /* 0x000fe200078008ff */
[----:B------:R-:W-:Y:S01]  /*68c0*/  VIADD R20, R216, UR6 ;  /* 0x00000006d8147c36 */ /* 0x000fe20008000000 */
[----:B------:R-:W-:Y:S01]  /*68d0*/  LDGSTS.E.BYPASS.LTC128B.128 [R166+0x12000], desc[UR16][R18.64+0x80] ;  /* 0x1200008012a67fae */ /* 0x000fe2000b981a10 */
[-C--:B------:R-:W-:Y:S01]  /*68e0*/  LEA.HI.X R15, R8, R12.reuse, R7, 0x1, P3 ;  /* 0x0000000c080f7211 */ /* 0x080fe200018f0c07 */
[----:B------:R-:W-:Y:S01]  /*68f0*/  UISETP.GT.U32.AND UP2, UPT, UR41, UR14, UPT ;  /* 0x0000000e2900728c */ /* 0x000fe2000bf44070 */
[----:B------:R-:W-:Y:S01]  /*6900*/  LEA.HI.X R5, R6, R12, R5, 0x1, P0 ;  /* 0x0000000c06057211 */ /* 0x000fe200000f0c05 */
[----:B------:R-:W-:Y:S01]  /*6910*/  LDGSTS.E.BYPASS.LTC128B.128 [R166+0x14000], desc[UR16][R18.64+0x100] ;  /* 0x1400010012a67fae */ /* 0x000fe2000b981a10 */
[----:B------:R-:W-:Y:S01]  /*6920*/  LEA R217, R217, UR6, 0x1 ;  /* 0x00000006d9d97c11 */ /* 0x000fe2000f8e08ff */
[----:B------:R-:W-:-:S02]  /*6930*/  IMAD.IADD R185, R20, 0x1, R184 ;  /* 0x0000000114b97824 */ /* 0x000fc400078e02b8 */
[----:B------:R-:W-:Y:S02]  /*6940*/  LDGSTS.E.BYPASS.LTC128B.128 [R166+0x16000], desc[UR16][R18.64+0x180] ;  /* 0x1600018012a67fae */ /* 0x000fe4000b981a10 */
[--C-:B------:R-:W-:Y:S02]  /*6950*/  IMAD.IADD R229, R184, 0x1, R217.reuse ;  /* 0x00000001b8e57824 */ /* 0x100fe400078e02d9 */
[----:B------:R-:W-:Y:S01]  /*6960*/  LDGSTS.E.BYPASS.LTC128B.128 [R166+0x10800], desc[UR16][R16.64] ;  /* 0x1080000010a67fae */ /* 0x000fe2000b981a10 */
[----:B------:R-:W-:Y:S02]  /*6970*/  IMAD.IADD R228, R182, 0x1, R217 ;  /* 0x00000001b6e47824 */ /* 0x000fe400078e02d9 */
[----:B------:R-:W-:Y:S01]  /*6980*/  IMAD.IADD R182, R20, 0x1, R182 ;  /* 0x0000000114b67824 */ /* 0x000fe200078e02b6 */
[----:B------:R-:W-:Y:S01]  /*6990*/  LDGSTS.E.BYPASS.LTC128B.128 [R166+0x12800], desc[UR16][R16.64+0x80] ;  /* 0x1280008010a67fae */ /* 0x000fe2000b981a10 */
[C---:B------:R-:W-:Y:S02]  /*69a0*/  IMAD.IADD R187, R184.reuse, 0x1, R228 ;  /* 0x00000001b8bb7824 */ /* 0x040fe400078e02e4 */
[----:B------:R-:W-:Y:S01]  /*69b0*/  IMAD.IADD R184, R184, 0x1, R182 ;  /* 0x00000001b8b87824 */ /* 0x000fe200078e02b6 */
        /* <DEDUP_REMOVED lines=14> */
[----:B------:R-:W-:Y:S04]  /*6aa0*/  LDSM.16.M88.4 R208, [R229] ;  /* 0x00000000e5d0783b */ /* 0x000fe80000000200 */
[----:B-1----:R-:W-:Y:S04]  /*6ab0*/  LDSM.16.M88.4 R16, [R216+UR6+0x9800] ;  /* 0x00980006d810783b */ /* 0x002fe80008000200 */
[----:B--2---:R-:W1:Y:S04]  /*6ac0*/  LDSM.16.M88.4 R4, [R185+0x8000] ;  /* 0x00800000b904783b */ /* 0x004e680000000200 */
[----:B------:R-:W2:Y:S04]  /*6ad0*/  LDSM.16.M88.4 R8, [R185+0x8800] ;  /* 0x00880000b908783b */ /* 0x000ea80000000200 */
[----:B------:R-:W2:Y:S04]  /*6ae0*/  LDSM.16.M88.4 R192, [R185+0x9000] ;  /* 0x00900000b9c0783b */ /* 0x000ea80000000200 */
[----:B------:R-:W2:Y:S04]  /*6af0*/  LDSM.16.M88.4 R212, [R185+0x9800] ;  /* 0x00980000b9d4783b */ /* 0x000ea80000000200 */
[----:B------:R-:W-:Y:S01]  /*6b00*/  LDSM.16.M88.4 R200, [R182+0x8000] ;  /* 0x00800000b6c8783b */ /* 0x000fe20000000200 */
[C---:B---3--:R-:W-:Y:S03]  /*6b10*/  HMMA.16816.F32 R12, R204.reuse, R176, RZ ;  /* 0x000000b0cc0c723c */ /* 0x048fe600000018ff */
[----:B------:R-:W-:Y:S04]  /*6b20*/  LDSM.16.M88.4 R20, [R182+0x9000] ;  /* 0x00900000b614783b */ /* 0x000fe80000000200 */
[----:B------:R-:W-:Y:S01]  /*6b30*/  LDSM.16.M88.4 R188, [R182+0x8800] ;  /* 0x00880000b6bc783b */ /* 0x000fe20000000200 */
[C---:B------:R-:W-:Y:S03]  /*6b40*/  HMMA.16816.F32 R176, R204.reuse, R178, RZ ;  /* 0x000000b2ccb0723c */ /* 0x040fe600000018ff */
[----:B------:R-:W-:Y:S04]  /*6b50*/  LDSM.16.M88.4 R196, [R187] ;  /* 0x00000000bbc4783b */ /* 0x000fe80000000200 */
[----:B------:R-:W0:Y:S01]  /*6b60*/  LDGDEPBAR ;  /* 0x00000000000079af */ /* 0x000e220000000000 */
[C---:B----4-:R-:W-:Y:S08]  /*6b70*/  HMMA.16816.F32 R172, R204.reuse, R168, RZ ;  /* 0x000000a8ccac723c */ /* 0x050ff000000018ff */
[C---:B------:R-:W-:Y:S08]  /*6b80*/  HMMA.16816.F32 R168, R204.reuse, R170, RZ ;  /* 0x000000aacca8723c */ /* 0x040ff000000018ff */
[----:B-----5:R-:W-:Y:S08]  /*6b90*/  HMMA.16816.F32 R32, R204, R28, RZ ;  /* 0x0000001ccc20723c */ /* 0x020ff000000018ff */
[C---:B-1----:R-:W-:Y:S08]  /*6ba0*/  HMMA.16816.F32 R12, R208.reuse, R4, R12 ;  /* 0x00000004d00c723c */ /* 0x042ff0000000180c */
[----:B------:R-:W-:Y:S01]  /*6bb0*/  HMMA.16816.F32 R176, R208, R6, R176 ;  /* 0x00000006d0b0723c */ /* 0x000fe200000018b0 */
[----:B------:R-:W1:Y:S07]  /*6bc0*/  LDSM.16.M88.4 R4, [R228] ;  /* 0x00000000e404783b */ /* 0x000e6e0000000200 */
[C---:B------:R-:W-:Y:S08]  /*6bd0*/  HMMA.16816.F32 R28, R204.reuse, R30, RZ ;  /* 0x0000001ecc1c723c */ /* 0x040ff000000018ff */
[C---:B------:R-:W-:Y:S08]  /*6be0*/  HMMA.16816.F32 R24, R204.reuse, R16, RZ ;  /* 0x00000010cc18723c */ /* 0x040ff000000018ff */
[----:B------:R-:W-:Y:S01]  /*6bf0*/  HMMA.16816.F32 R204, R204, R18, RZ ;  /* 0x00000012cccc723c */ /* 0x000fe200000018ff */
[----:B------:R-:W3:Y:S07]  /*6c00*/  LDSM.16.M88.4 R16, [R182+0x9800] ;  /* 0x00980000b610783b */ /* 0x000eee0000000200 */
[C---:B--2---:R-:W-:Y:S08]  /*6c10*/  HMMA.16816.F32 R172, R208.reuse, R8, R172 ;  /* 0x00000008d0ac723c */ /* 0x044ff000000018ac */
[C---:B------:R-:W-:Y:S01]  /*6c20*/  HMMA.16816.F32 R168, R208.reuse, R10, R168 ;  /* 0x0000000ad0a8723c */ /* 0x040fe200000018a8 */
[----:B------:R-:W2:Y:S07]  /*6c30*/  LDSM.16.M88.4 R8, [R184+0x8000] ;  /* 0x00800000b808783b */ /* 0x000eae0000000200 */
[C---:B------:R-:W-:Y:S08]  /*6c40*/  HMMA.16816.F32 R32, R208.reuse, R192, R32 ;  /* 0x000000c0d020723c */ /* 0x040ff00000001820 */
[C---:B------:R-:W-:Y:S01]  /*6c50*/  HMMA.16816.F32 R28, R208.reuse, R194, R28 ;  /* 0x000000c2d01c723c */ /* 0x040fe2000000181c */
[----:B------:R-:W4:Y:S07]  /*6c60*/  LDSM.16.M88.4 R192, [R184+0x8800] ;  /* 0x00880000b8c0783b */ /* 0x000f2e0000000200 */
[C---:B------:R-:W-:Y:S08]  /*6c70*/  HMMA.16816.F32 R24, R208.reuse, R212, R24 ;  /* 0x000000d4d018723c */ /* 0x040ff00000001818 */
[----:B------:R-:W-:Y:S01]  /*6c80*/  HMMA.16816.F32 R204, R208, R214, R204 ;  /* 0x000000d6d0cc723c */ /* 0x000fe200000018cc */
[----:B------:R-:W-:Y:S04]  /*6c90*/  LDSM.16.M88.4 R208, [R184+0x9800] ;  /* 0x00980000b8d0783b */ /* 0x000fe80000000200 */
[----:B------:R-:W-:Y:S03]  /*6ca0*/  LDSM.16.M88.4 R212, [R185+0xb000] ;  /* 0x00b00000b9d4783b */ /* 0x000fe60000000200 */
[C---:B-1----:R-:W-:Y:S08]  /*6cb0*/  HMMA.16816.F32 R12, R4.reuse, R200, R12 ;  /* 0x000000c8040c723c */ /* 0x042ff0000000180c */
[C---:B------:R-:W-:Y:S01]  /*6cc0*/  HMMA.16816.F32 R176, R4.reuse, R202, R176 ;  /* 0x000000ca04b0723c */ /* 0x040fe200000018b0 */
[----:B------:R-:W-:Y:S07]  /*6cd0*/  LDSM.16.M88.4 R200, [R229+0x2000] ;  /* 0x00200000e5c8783b */ /* 0x000fee0000000200 */
[C---:B------:R-:W-:Y:S08]  /*6ce0*/  HMMA.16816.F32 R32, R4.reuse, R20, R32 ;  /* 0x000000140420723c */ /* 0x040ff00000001820 */
[C---:B------:R-:W-:Y:S01]  /*6cf0*/  HMMA.16816.F32 R28, R4.reuse, R22, R28 ;  /* 0x00000016041c723c */ /* 0x040fe2000000181c */
[----:B------:R-:W1:Y:S07]  /*6d00*/  LDSM.16.M88.4 R20, [R184+0x9000] ;  /* 0x00900000b814783b */ /* 0x000e6e0000000200 */
[C---:B------:R-:W-:Y:S08]  /*6d10*/  HMMA.16816.F32 R172, R4.reuse, R188, R172 ;  /* 0x000000bc04ac723c */ /* 0x040ff000000018ac */
[C---:B------:R-:W-:Y:S01]  /*6d20*/  HMMA.16816.F32 R168, R4.reuse, R190, R168 ;  /* 0x000000be04a8723c */ /* 0x040fe200000018a8 */
[----:B------:R-:W-:Y:S07]  /*6d30*/  LDSM.16.M88.4 R188, [R217+0x2000] ;  /* 0x00200000d9bc783b */ /* 0x000fee0000000200 */
[C---:B---3--:R-:W-:Y:S08]  /*6d40*/  HMMA.16816.F32 R24, R4.reuse, R16, R24 ;  /* 0x000000100418723c */ /* 0x048ff00000001818 */
[----:B------:R-:W-:Y:S01]  /*6d50*/  HMMA.16816.F32 R204, R4, R18, R204 ;  /* 0x0000001204cc723c */ /* 0x000fe200000018cc */
[----:B------:R-:W3:Y:S04]  /*6d60*/  LDSM.16.M88.4 R4, [R216+UR6+0xa000] ;  /* 0x00a00006d804783b */ /* 0x000ee80008000200 */
[----:B------:R-:W5:Y:S03]  /*6d70*/  LDSM.16.M88.4 R16, [R216+UR6+0xa800] ;  /* 0x00a80006d810783b */ /* 0x000f660008000200 */
[C---:B--2---:R-:W-:Y:S08]  /*6d80*/  HMMA.16816.F32 R12, R196.reuse, R8, R12 ;  /* 0x00000008c40c723c */ /* 0x044ff0000000180c */
[C---:B------:R-:W-:Y:S01]  /*6d90*/  HMMA.16816.F32 R176, R196.reuse, R10, R176 ;  /* 0x0000000ac4b0723c */ /* 0x040fe200000018b0 */
[----:B------:R-:W2:Y:S07]  /*6da0*/  LDSM.16.M88.4 R8, [R216+UR6+0xb000] ;  /* 0x00b00006d808783b */ /* 0x000eae0008000200 */
[C---:B----4-:R-:W-:Y:S08]  /*6db0*/  HMMA.16816.F32 R172, R196.reuse, R192, R172 ;  /* 0x000000c0c4ac723c */ /* 0x050ff000000018ac */
[C---:B------:R-:W-:Y:S01]  /*6dc0*/  HMMA.16816.F32 R168, R196.reuse, R194, R168 ;  /* 0x000000c2c4a8723c */ /* 0x040fe200000018a8 */
[----:B------:R-:W-:Y:S07]  /*6dd0*/  LDSM.16.M88.4 R192, [R216+UR6+0xb800] ;  /* 0x00b80006d8c0783b */ /* 0x000fee0008000200 */
[C---:B-1----:R-:W-:Y:S08]  /*6de0*/  HMMA.16816.F32 R32, R196.reuse, R20, R32 ;  /* 0x00000014c420723c */ /* 0x042ff00000001820 */
[----:B------:R-:W-:Y:S01]  /*6df0*/  HMMA.16816.F32 R28, R196, R22, R28 ;  /* 0x00000016c41c723c */ /* 0x000fe2000000181c */
[----:B------:R-:W1:Y:S07]  /*6e00*/  LDSM.16.M88.4 R20, [R185+0xa000] ;  /* 0x00a00000b914783b */ /* 0x000e6e0000000200 */
[C---:B---3--:R-:W-:Y:S08]  /*6e10*/  HMMA.16816.F32 R12, R188.reuse, R4, R12 ;  /* 0x00000004bc0c723c */ /* 0x048ff0000000180c */
[C---:B------:R-:W-:Y:S01]  /*6e20*/  HMMA.16816.F32 R176, R188.reuse, R6, R176 ;  /* 0x00000006bcb0723c */ /* 0x040fe200000018b0 */
[----:B------:R-:W3:Y:S07]  /*6e30*/  LDSM.16.M88.4 R4, [R185+0xa800] ;  /* 0x00a80000b904783b */ /* 0x000eee0000000200 */
[C---:B-----5:R-:W-:Y:S08]  /*6e40*/  HMMA.16816.F32 R172, R188.reuse, R16, R172 ;  /* 0x00000010bcac723c */ /* 0x060ff000000018ac */
[C---:B------:R-:W-:Y:S01]  /*6e50*/  HMMA.16816.F32 R168, R188.reuse, R18, R168 ;  /* 0x00000012bca8723c */ /* 0x040fe200000018a8 */
[----:B------:R-:W-:Y:S07]  /*6e60*/  LDSM.16.M88.4 R16, [R228+0x2000] ;  /* 0x00200000e410783b */ /* 0x000fee0000000200 */
[C---:B--2---:R-:W-:Y:S08]  /*6e70*/  HMMA.16816.F32 R32, R188.reuse, R8, R32 ;  /* 0x00000008bc20723c */ /* 0x044ff00000001820 */
[----:B------:R-:W-:Y:S01]  /*6e80*/  HMMA.16816.F32 R28, R188, R10, R28 ;  /* 0x0000000abc1c723c */ /* 0x000fe2000000181c */
[----:B------:R-:W2:Y:S07]  /*6e90*/  LDSM.16.M88.4 R8, [R182+0xa000] ;  /* 0x00a00000b608783b */ /* 0x000eae0000000200 */
[C---:B------:R-:W-:Y:S08]  /*6ea0*/  HMMA.16816.F32 R24, R196.reuse, R208, R24 ;  /* 0x000000d0c418723c */ /* 0x040ff00000001818 */
[----:B------:R-:W-:Y:S01]  /*6eb0*/  HMMA.16816.F32 R204, R196, R210, R204 ;  /* 0x000000d2c4cc723c */ /* 0x000fe200000018cc */
[----:B------:R-:W4:Y:S04]  /*6ec0*/  LDSM.16.M88.4 R208, [R185+0xb800] ;  /* 0x00b80000b9d0783b */ /* 0x000f280000000200 */
[----:B------:R-:W5:Y:S03]  /*6ed0*/  LDSM.16.M88.4 R196, [R182+0xa800] ;  /* 0x00a80000b6c4783b */ /* 0x000f660000000200 */
[C---:B-1----:R-:W-:Y:S08]  /*6ee0*/  HMMA.16816.F32 R12, R200.reuse, R20, R12 ;  /* 0x00000014c80c723c */ /* 0x042ff0000000180c */
[----:B------:R-:W-:Y:S01]  /*6ef0*/  HMMA.16816.F32 R176, R200, R22, R176 ;  /* 0x00000016c8b0723c */ /* 0x000fe200000018b0 */
[----:B------:R-:W-:Y:S07]  /*6f00*/  LDSM.16.M88.4 R20, [R187+0x2000] ;  /* 0x00200000bb14783b */ /* 0x000fee0000000200 */
[C---:B------:R-:W-:Y:S08]  /*6f10*/  HMMA.16816.F32 R24, R188.reuse, R192, R24 ;  /* 0x000000c0bc18723c */ /* 0x040ff00000001818 */
[----:B------:R-:W-:Y:S01]  /*6f20*/  HMMA.16816.F32 R204, R188, R194, R204 ;  /* 0x000000c2bccc723c */ /* 0x000fe200000018cc */
[----:B------:R-:W1:Y:S04]  /*6f30*/  LDSM.16.M88.4 R192, [R182+0xb000] ;  /* 0x00b00000b6c0783b */ /* 0x000e680000000200 */
[----:B------:R-:W1:Y:S03]  /*6f40*/  LDSM.16.M88.4 R188, [R182+0xb800] ;  /* 0x00b80000b6bc783b */ /* 0x000e660000000200 */
[C---:B---3--:R-:W-:Y:S08]  /*6f50*/  HMMA.16816.F32 R172, R200.reuse, R4, R172 ;  /* 0x00000004c8ac723c */ /* 0x048ff000000018ac */
[----:B------:R-:W-:Y:S01]  /*6f60*/  HMMA.16816.F32 R168, R200, R6, R168 ;  /* 0x00000006c8a8723c */ /* 0x000fe200000018a8 */
[----:B------:R-:W3:Y:S07]  /*6f70*/  LDSM.16.M88.4 R4, [R184+0xa000] ;  /* 0x00a00000b804783b */ /* 0x000eee0000000200 */
[C---:B--2---:R-:W-:Y:S08]  /*6f80*/  HMMA.16816.F32 R12, R16.reuse, R8, R12 ;  /* 0x00000008100c723c */ /* 0x044ff0000000180c */
[----:B------:R-:W-:Y:S01]  /*6f90*/  HMMA.16816.F32 R176, R16, R10, R176 ;  /* 0x0000000a10b0723c */ /* 0x000fe200000018b0 */
[----:B------:R-:W2:Y:S07]  /*6fa0*/  LDSM.16.M88.4 R8, [R184+0xa800] ;  /* 0x00a80000b808783b */ /* 0x000eae0000000200 */
[C---:B------:R-:W-:Y:S08]  /*6fb0*/  HMMA.16816.F32 R32, R200.reuse, R212, R32 ;  /* 0x000000d4c820723c */ /* 0x040ff00000001820 */
[C---:B------:R-:W-:Y:S01]  /*6fc0*/  HMMA.16816.F32 R28, R200.reuse, R214, R28 ;  /* 0x000000d6c81c723c */ /* 0x040fe2000000181c */
[----:B------:R-:W-:Y:S07]  /*6fd0*/  LDSM.16.M88.4 R212, [R216+UR6+0xc000] ;  /* 0x00c00006d8d4783b */ /* 0x000fee0008000200 */
[C---:B----4-:R-:W-:Y:S08]  /*6fe0*/  HMMA.16816.F32 R24, R200.reuse, R208, R24 ;  /* 0x000000d0c818723c */ /* 0x050ff00000001818 */
[----:B------:R-:W-:Y:S01]  /*6ff0*/  HMMA.16816.F32 R204, R200, R210, R204 ;  /* 0x000000d2c8cc723c */ /* 0x000fe200000018cc */
[----:B------:R-:W4:Y:S04]  /*7000*/  LDSM.16.M88.4 R208, [R184+0xb000] ;  /* 0x00b00000b8d0783b */ /* 0x000f280000000200 */
[----:B------:R-:W-:Y:S03]  /*7010*/  LDSM.16.M88.4 R200, [R185+0xc000] ;  /* 0x00c00000b9c8783b */ /* 0x000fe60000000200 */
[C---:B-----5:R-:W-:Y:S08]  /*7020*/  HMMA.16816.F32 R172, R16.reuse, R196, R172 ;  /* 0x000000c410ac723c */ /* 0x060ff000000018ac */
[C---:B------:R-:W-:Y:S01]  /*7030*/  HMMA.16816.F32 R168, R16.reuse, R198, R168 ;  /* 0x000000c610a8723c */ /* 0x040fe200000018a8 */
[----:B------:R-:W5:Y:S07]  /*7040*/  LDSM.16.M88.4 R196, [R184+0xb800] ;  /* 0x00b80000b8c4783b */ /* 0x000f6e0000000200 */
[C---:B-1----:R-:W-:Y:S08]  /*7050*/  HMMA.16816.F32 R32, R16.reuse, R192, R32 ;  /* 0x000000c01020723c */ /* 0x042ff00000001820 */
[C---:B------:R-:W-:Y:S01]  /*7060*/  HMMA.16816.F32 R28, R16.reuse, R194, R28 ;  /* 0x000000c2101c723c */ /* 0x040fe2000000181c */
[----:B------:R-:W-:Y:S07]  /*7070*/  LDSM.16.M88.4 R192, [R229+0x4000] ;  /* 0x00400000e5c0783b */ /* 0x000fee0000000200 */
[C---:B------:R-:W-:Y:S08]  /*7080*/  HMMA.16816.F32 R24, R16.reuse, R188, R24 ;  /* 0x000000bc1018723c */ /* 0x040ff00000001818 */
[----:B------:R-:W-:Y:S01]  /*7090*/  HMMA.16816.F32 R204, R16, R190, R204 ;  /* 0x000000be10cc723c */ /* 0x000fe200000018cc */
[----:B------:R-:W-:Y:S04]  /*70a0*/  LDSM.16.M88.4 R188, [R216+UR6+0xc800] ;  /* 0x00c80006d8bc783b */ /* 0x000fe80008000200 */
[----:B------:R-:W-:Y:S03]  /*70b0*/  LDSM.16.M88.4 R16, [R216+UR6+0xd000] ;  /* 0x00d00006d810783b */ /* 0x000fe60008000200 */
[C---:B---3--:R-:W-:Y:S08]  /*70c0*/  HMMA.16816.F32 R12, R20.reuse, R4, R12 ;  /* 0x00000004140c723c */ /* 0x048ff0000000180c */
[C---:B------:R-:W-:Y:S01]  /*70d0*/  HMMA.16816.F32 R176, R20.reuse, R6, R176 ;  /* 0x0000000614b0723c */ /* 0x040fe200000018b0 */
[----:B------:R-:W1:Y:S07]  /*70e0*/  LDSM.16.M88.4 R4, [R217+0x4000] ;  /* 0x00400000d904783b */ /* 0x000e6e0000000200 */
[C---:B--2---:R-:W-:Y:S08]  /*70f0*/  HMMA.16816.F32 R172, R20.reuse, R8, R172 ;  /* 0x0000000814ac723c */ /* 0x044ff000000018ac */
[C---:B------:R-:W-:Y:S01]  /*7100*/  HMMA.16816.F32 R168, R20.reuse, R10, R168 ;  /* 0x0000000a14a8723c */ /* 0x040fe200000018a8 */
[----:B------:R-:W2:Y:S07]  /*7110*/  LDSM.16.M88.4 R8, [R216+UR6+0xd800] ;  /* 0x00d80006d808783b */ /* 0x000eae0008000200 */
[C---:B----4-:R-:W-:Y:S08]  /*7120*/  HMMA.16816.F32 R32, R20.reuse, R208, R32 ;  /* 0x000000d01420723c */ /* 0x050ff00000001820 */
[C---:B------:R-:W-:Y:S01]  /*7130*/  HMMA.16816.F32 R28, R20.reuse, R210, R28 ;  /* 0x000000d2141c723c */ /* 0x040fe2000000181c */
[----:B------:R-:W-:Y:S07]  /*7140*/  LDSM.16.M88.4 R208, [R185+0xd800] ;  /* 0x00d80000b9d0783b */ /* 0x000fee0000000200 */
[C---:B-----5:R-:W-:Y:S08]  /*7150*/  HMMA.16816.F32 R24, R20.reuse, R196, R24 ;  /* 0x000000c41418723c */ /* 0x060ff00000001818 */
[----:B------:R-:W-:Y:S01]  /*7160*/  HMMA.16816.F32 R204, R20, R198, R204 ;  /* 0x000000c614cc723c */ /* 0x000fe200000018cc */
[----:B------:R-:W3:Y:S04]  /*7170*/  LDSM.16.M88.4 R196, [R185+0xc800] ;  /* 0x00c80000b9c4783b */ /* 0x000ee80000000200 */
[----:B------:R-:W4:Y:S03]  /*7180*/  LDSM.16.M88.4 R20, [R185+0xd000] ;  /* 0x00d00000b914783b */ /* 0x000f260000000200 */
[C---:B-1----:R-:W-:Y:S08]  /*7190*/  HMMA.16816.F32 R12, R4.reuse, R212, R12 ;  /* 0x000000d4040c723c */ /* 0x042ff0000000180c */
[C---:B------:R-:W-:Y:S01]  /*71a0*/  HMMA.16816.F32 R176, R4.reuse, R214, R176 ;  /* 0x000000d604b0723c */ /* 0x040fe200000018b0 */
[----:B------:R-:W-:Y:S07]  /*71b0*/  LDSM.16.M88.4 R212, [R182+0xd800] ;  /* 0x00d80000b6d4783b */ /* 0x000fee0000000200 */
        /* <DEDUP_REMOVED lines=8> */
[----:B------:R-:W1:Y:S04]  /*7240*/  LDSM.16.M88.4 R4, [R228+0x4000] ;  /* 0x00400000e404783b */ /* 0x000e680000000200 */
[----:B------:R-:W2:Y:S03]  /*7250*/  LDSM.16.M88.4 R8, [R182+0xd000] ;  /* 0x00d00000b608783b */ /* 0x000ea60000000200 */
[C---:B------:R-:W-:Y:S08]  /*7260*/  HMMA.16816.F32 R12, R192.reuse, R200, R12 ;  /* 0x000000c8c00c723c */ /* 0x040ff0000000180c */
[C---:B------:R-:W-:Y:S01]  /*7270*/  HMMA.16816.F32 R176, R192.reuse, R202, R176 ;  /* 0x000000cac0b0723c */ /* 0x040fe200000018b0 */
[----:B------:R-:W-:Y:S07]  /*7280*/  LDSM.16.M88.4 R200, [R184+0xc000] ;  /* 0x00c00000b8c8783b */ /* 0x000fee0000000200 */
[C---:B---3--:R-:W-:Y:S08]  /*7290*/  HMMA.16816.F32 R172, R192.reuse, R196, R172 ;  /* 0x000000c4c0ac723c */ /* 0x048ff000000018ac */
[C---:B------:R-:W-:Y:S01]  /*72a0*/  HMMA.16816.F32 R168, R192.reuse, R198, R168 ;  /* 0x000000c6c0a8723c */ /* 0x040fe200000018a8 */
[----:B------:R-:W-:Y:S07]  /*72b0*/  LDSM.16.M88.4 R196, [R184+0xc800] ;  /* 0x00c80000b8c4783b */ /* 0x000fee0000000200 */
[C---:B----4-:R-:W-:Y:S08]  /*72c0*/  HMMA.16816.F32 R32, R192.reuse, R20, R32 ;  /* 0x00000014c020723c */ /* 0x050ff00000001820 */
        /* <DEDUP_REMOVED lines=11> */
[----:B------:R-:W5:Y:S07]  /*7380*/  LDSM.16.M88.4 R16, [R216+UR6+0xe000] ;  /* 0x00e00006d810783b */ /* 0x000f6e0008000200 */
[C---:B--2---:R-:W-:Y:S08]  /*7390*/  HMMA.16816.F32 R32, R4.reuse, R8, R32 ;  /* 0x000000080420723c */ /* 0x044ff00000001820 */
[C---:B------:R-:W-:Y:S01]  /*73a0*/  HMMA.16816.F32 R28, R4.reuse, R10, R28 ;  /* 0x0000000a041c723c */ /* 0x040fe2000000181c */
[----:B------:R-:W2:Y:S07]  /*73b0*/  LDSM.16.M88.4 R8, [R216+UR6+0xe800] ;  /* 0x00e80006d808783b */ /* 0x000eae0008000200 */
[C---:B------:R-:W-:Y:S08]  /*73c0*/  HMMA.16816.F32 R24, R4.reuse, R212, R24 ;  /* 0x000000d40418723c */ /* 0x040ff00000001818 */
[----:B------:R-:W-:Y:S01]  /*73d0*/  HMMA.16816.F32 R204, R4, R214, R204 ;  /* 0x000000d604cc723c */ /* 0x000fe200000018cc */
[----:B------:R-:W2:Y:S04]  /*73e0*/  LDSM.16.M88.4 R4, [R216+UR6+0xf000] ;  /* 0x00f00006d804783b */ /* 0x000ea80008000200 */
[----:B------:R-:W-:Y:S03]  /*73f0*/  LDSM.16.M88.4 R212, [R185+0xe000] ;  /* 0x00e00000b9d4783b */ /* 0x000fe60000000200 */
[C---:B---3--:R-:W-:Y:S01]  /*7400*/  HMMA.16816.F32 R12, R20.reuse, R200, R12 ;  /* 0x000000c8140c723c */ /* 0x048fe2000000180c */
[----:B------:R-:W-:Y:S07]  /*7410*/  LDSM.16.M88.4 R216, [R216+UR6+0xf800] ;  /* 0x00f80006d8d8783b */ /* 0x000fee0008000200 */
[C---:B------:R-:W-:Y:S01]  /*7420*/  HMMA.16816.F32 R176, R20.reuse, R202, R176 ;  /* 0x000000ca14b0723c */ /* 0x040fe200000018b0 */
[----:B------:R-:W3:Y:S07]  /*7430*/  LDSM.16.M88.4 R200, [R229+0x6000] ;  /* 0x00600000e5c8783b */ /* 0x000eee0000000200 */
[C---:B------:R-:W-:Y:S08]  /*7440*/  HMMA.16816.F32 R172, R20.reuse, R196, R172 ;  /* 0x000000c414ac723c */ /* 0x040ff000000018ac */
[C---:B------:R-:W-:Y:S01]  /*7450*/  HMMA.16816.F32 R168, R20.reuse, R198, R168 ;  /* 0x000000c614a8723c */ /* 0x040fe200000018a8 */
[----:B------:R-:W-:Y:S07]  /*7460*/  LDSM.16.M88.4 R196, [R185+0xe800] ;  /* 0x00e80000b9c4783b */ /* 0x000fee0000000200 */
[C---:B----4-:R-:W-:Y:S08]  /*7470*/  HMMA.16816.F32 R32, R20.reuse, R192, R32 ;  /* 0x000000c01420723c */ /* 0x050ff00000001820 */
[C---:B------:R-:W-:Y:S01]  /*7480*/  HMMA.16816.F32 R28, R20.reuse, R194, R28 ;  /* 0x000000c2141c723c */ /* 0x040fe2000000181c */
[----:B------:R-:W-:Y:S07]  /*7490*/  LDSM.16.M88.4 R192, [R185+0xf000] ;  /* 0x00f00000b9c0783b */ /* 0x000fee0000000200 */
[C---:B-1----:R-:W-:Y:S08]  /*74a0*/  HMMA.16816.F32 R24, R20.reuse, R188, R24 ;  /* 0x000000bc1418723c */ /* 0x042ff00000001818 */
[----:B------:R-:W-:Y:S01]  /*74b0*/  HMMA.16816.F32 R204, R20, R190, R204 ;  /* 0x000000be14cc723c */ /* 0x000fe200000018cc */
[----:B------:R-:W-:Y:S04]  /*74c0*/  LDSM.16.M88.4 R20, [R228+0x6000] ;  /* 0x00600000e414783b */ /* 0x000fe80000000200 */
[----:B------:R1:W-:Y:S03]  /*74d0*/  LDSM.16.M88.4 R188, [R185+0xf800] ;  /* 0x00f80000b9bc783b */ /* 0x0003e60000000200 */
[C---:B-----5:R-:W-:Y:S08]  /*74e0*/  HMMA.16816.F32 R12, R208.reuse, R16, R12 ;  /* 0x00000010d00c723c */ /* 0x060ff0000000180c */
[C---:B------:R-:W-:Y:S01]  /*74f0*/  HMMA.16816.F32 R176, R208.reuse, R18, R176 ;  /* 0x00000012d0b0723c */ /* 0x040fe200000018b0 */
[----:B------:R-:W4:Y:S07]  /*7500*/  LDSM.16.M88.4 R16, [R182+0xe000] ;  /* 0x00e00000b610783b */ /* 0x000f2e0000000200 */
[----:B--2---:R-:W-:Y:S01]  /*7510*/  HMMA.16816.F32 R172, R208, R8, R172 ;  /* 0x00000008d0ac723c */ /* 0x004fe200000018ac */
[----:B-1----:R-:W-:-:S07]  /*7520*/  IMAD.SHL.U32 R185, R180, 0x2, RZ ;  /* 0x00000002b4b97824 */ /* 0x002fce00078e00ff */
[----:B------:R-:W-:Y:S01]  /*7530*/  HMMA.16816.F32 R168, R208, R10, R168 ;  /* 0x0000000ad0a8723c */ /* 0x000fe200000018a8 */
[----:B------:R1:W-:Y:S01]  /*7540*/  LDSM.16.M88.4 R8, [R187+0x6000] ;  /* 0x00600000bb08783b */ /* 0x0003e20000000200 */
[----:B------:R-:W-:-:S06]  /*7550*/  LOP3.LUT R185, R185, 0x6, RZ, 0xc0, !PT ;  /* 0x00000006b9b97812 */ /* 0x000fcc00078ec0ff */
[C---:B------:R-:W-:Y:S08]  /*7560*/  HMMA.16816.F32 R32, R208.reuse, R4, R32 ;  /* 0x00000004d020723c */ /* 0x040ff00000001820 */
[----:B------:R-:W-:Y:S01]  /*7570*/  HMMA.16816.F32 R28, R208, R6, R28 ;  /* 0x00000006d01c723c */ /* 0x000fe2000000181c */
[----:B------:R-:W2:Y:S07]  /*7580*/  LDSM.16.M88.4 R4, [R184+0xe000] ;  /* 0x00e00000b804783b */ /* 0x000eae0000000200 */
[----:B---3--:R-:W-:Y:S01]  /*7590*/  HMMA.16816.F32 R12, R200, R212, R12 ;  /* 0x000000d4c80c723c */ /* 0x008fe2000000180c */
[----:B-1----:R-:W-:-:S07]  /*75a0*/  VIADD R187, R223, 0x8 ;  /* 0x00000008dfbb7836 */ /* 0x002fce0000000000 */
[C---:B------:R-:W-:Y:S08]  /*75b0*/  HMMA.16816.F32 R24, R208.reuse, R216, R24 ;  /* 0x000000d8d018723c */ /* 0x040ff00000001818 */
[----:B------:R-:W-:Y:S01]  /*75c0*/  HMMA.16816.F32 R208, R208, R218, R204 ;  /* 0x000000dad0d0723c */ /* 0x000fe200000018cc */
[----:B------:R-:W1:Y:S07]  /*75d0*/  LDSM.16.M88.4 R204, [R182+0xe800] ;  /* 0x00e80000b6cc783b */ /* 0x000e6e0000000200 */
[----:B------:R-:W-:Y:S08]  /*75e0*/  HMMA.16816.F32 R176, R200, R214, R176 ;  /* 0x000000d6c8b0723c */ /* 0x000ff000000018b0 */
[----:B----4-:R-:W-:Y:S08]  /*75f0*/  HMMA.16816.F32 R12, R20, R16, R12 ;  /* 0x00000010140c723c */ /* 0x010ff0000000180c */
[----:B------:R-:W-:Y:S08]  /*7600*/  HMMA.16816.F32 R172, R200, R196, R172 ;  /* 0x000000c4c8ac723c */ /* 0x000ff000000018ac */
[----:B------:R-:W-:Y:S01]  /*7610*/  HMMA.16816.F32 R176, R20, R18, R176 ;  /* 0x0000001214b0723c */ /* 0x000fe200000018b0 */
[----:B------:R-:W3:Y:S07]  /*7620*/  LDSM.16.M88.4 R16, [R184+0xe800] ;  /* 0x00e80000b810783b */ /* 0x000eee0000000200 */
[C---:B------:R-:W-:Y:S08]  /*7630*/  HMMA.16816.F32 R24, R200.reuse, R188, R24 ;  /* 0x000000bcc818723c */ /* 0x040ff00000001818 */
[----:B------:R-:W-:Y:S01]  /*7640*/  HMMA.16816.F32 R208, R200, R190, R208 ;  /* 0x000000bec8d0723c */ /* 0x000fe200000018d0 */
[----:B------:R-:W4:Y:S07]  /*7650*/  LDSM.16.M88.4 R188, [R182+0xf000] ;  /* 0x00f00000b6bc783b */ /* 0x000f2e0000000200 */
[----:B--2---:R-:W-:Y:S08]  /*7660*/  HMMA.16816.F32 R12, R8, R4, R12 ;  /* 0x00000004080c723c */ /* 0x004ff0000000180c */
[----:B------:R-:W-:Y:S01]  /*7670*/  HMMA.16816.F32 R32, R200, R192, R32 ;  /* 0x000000c0c820723c */ /* 0x000fe20000001820 */
[----:B------:R-:W-:-:S04]  /*7680*/  IMAD.U32 R192, RZ, RZ, UR23 ;  /* 0x00000017ffc07e24 */ /* 0x000fc8000f8e00ff */
[----:B------:R-:W-:-:S03]  /*7690*/  IMAD R192, R192, 0x40, R185 ;  /* 0x00000040c0c07824 */ /* 0x000fc600078e02b9 */
[----:B------:R-:W-:Y:S01]  /*76a0*/  HMMA.16816.F32 R168, R200, R198, R168 ;  /* 0x000000c6c8a8723c */ /* 0x000fe200000018a8 */
[C---:B------:R-:W-:Y:S02]  /*76b0*/  VIADD R5, R192.reuse, 0xffffff80 ;  /* 0xffffff80c0057836 */ /* 0x040fe40000000000 */
[----:B------:R-:W-:-:S03]  /*76c0*/  VIADD R4, R192, 0xffffff81 ;  /* 0xffffff81c0047836 */ /* 0x000fc60000000000 */
[-C--:B------:R-:W-:Y:S02]  /*76d0*/  ISETP.GT.AND P4, PT, R223, R5.reuse, PT ;  /* 0x00000005df00720c */ /* 0x080fe40003f84270 */
[----:B-1----:R-:W-:Y:S01]  /*76e0*/  HMMA.16816.F32 R172, R20, R204, R172 ;  /* 0x000000cc14ac723c */ /* 0x002fe200000018ac */
[----:B------:R-:W-:Y:S02]  /*76f0*/  ISETP.GT.AND P3, PT, R187, R5, PT ;  /* 0x00000005bb00720c */ /* 0x000fe40003f64270 */
[----:B------:R-:W-:Y:S02]  /*7700*/  ISETP.GT.AND P0, PT, R223, R4, PT ;  /* 0x00000004df00720c */ /* 0x000fe40003f04270 */
[----:B------:R-:W-:Y:S02]  /*7710*/  ISETP.GE.AND P6, PT, R5, R222, PT ;  /* 0x000000de0500720c */ /* 0x000fe40003fc6270 */
[----:B------:R-:W-:Y:S01]  /*7720*/  FSEL R12, R12, -INF , !P4 ;  /* 0xff8000000c0c7808 */ /* 0x000fe20006000000 */
[----:B------:R-:W-:Y:S01]  /*7730*/  HMMA.16816.F32 R176, R8, R6, R176 ;  /* 0x0000000608b0723c */ /* 0x000fe200000018b0 */
[----:B------:R-:W-:-:S02]  /*7740*/  FSEL R14, R14, -INF , !P3 ;  /* 0xff8000000e0e7808 */ /* 0x000fc40005800000 */
[----:B------:R-:W-:Y:S02]  /*7750*/  ISETP.GT.AND P3, PT, R187, R4, PT ;  /* 0x00000004bb00720c */ /* 0x000fe40003f64270 */
[----:B------:R-:W-:Y:S02]  /*7760*/  FSEL R13, R13, -INF , !P0 ;  /* 0xff8000000d0d7808 */ /* 0x000fe40004000000 */
[C---:B------:R-:W-:Y:S01]  /*7770*/  ISETP.GE.AND P4, PT, R4.reuse, R222, PT ;  /* 0x000000de0400720c */ /* 0x040fe20003f86270 */
[----:B------:R-:W-:Y:S01]  /*7780*/  HMMA.16816.F32 R28, R200, R194, R28 ;  /* 0x000000c2c81c723c */ /* 0x000fe2000000181c */
[-C--:B------:R-:W-:Y:S01]  /*7790*/  ISETP.GE.AND P0, PT, R4, R221.reuse, PT ;  /* 0x000000dd0400720c */ /* 0x080fe20003f06270 */
[----:B------:R-:W-:Y:S01]  /*77a0*/  VIADD R4, R192, 0xffffff88 ;  /* 0xffffff88c0047836 */ /* 0x000fe20000000000 */
[----:B------:R-:W-:Y:S01]  /*77b0*/  FSEL R194, R12, -INF , !P6 ;  /* 0xff8000000cc27808 */ /* 0x000fe20007000000 */
[----:B------:R-:W-:Y:S01]  /*77c0*/  VIADD R12, R192, 0xffffff89 ;  /* 0xffffff89c00c7836 */ /* 0x000fe20000000000 */
[----:B------:R-:W-:-:S02]  /*77d0*/  ISETP.GE.AND P5, PT, R5, R221, PT ;  /* 0x000000dd0500720c */ /* 0x000fc40003fa6270 */
[----:B------:R-:W-:Y:S01]  /*77e0*/  FSEL R15, R15, -INF , !P3 ;  /* 0xff8000000f0f7808 */ /* 0x000fe20005800000 */
[----:B------:R-:W-:Y:S01]  /*77f0*/  HMMA.16816.F32 R168, R20, R206, R168 ;  /* 0x000000ce14a8723c */ /* 0x000fe200000018a8 */
[-C--:B------:R-:W-:Y:S02]  /*7800*/  ISETP.GT.AND P3, PT, R223, R4.reuse, PT ;  /* 0x00000004df00720c */ /* 0x080fe40003f64270 */
[----:B------:R-:W-:Y:S02]  /*7810*/  FSEL R196, R14, -INF , !P5 ;  /* 0xff8000000ec47808 */ /* 0x000fe40006800000 */
[----:B------:R-:W-:Y:S02]  /*7820*/  FSEL R197, R15, -INF , !P0 ;  /* 0xff8000000fc57808 */ /* 0x000fe40004000000 */
[----:B------:R-:W-:Y:S01]  /*7830*/  ISETP.GT.AND P5, PT, R187, R4, PT ;  /* 0x00000004bb00720c */ /* 0x000fe20003fa4270 */
[----:B---3--:R-:W-:Y:S01]  /*7840*/  HMMA.16816.F32 R172, R8, R16, R172 ;  /* 0x0000001008ac723c */ /* 0x008fe200000018ac */
[----:B------:R-:W-:Y:S01]  /*7850*/  ISETP.GT.AND P0, PT, R223, R12, PT ;  /* 0x0000000cdf00720c */ /* 0x000fe20003f04270 */
[----:B------:R-:W-:Y:S01]  /*7860*/  VIADD R17, R192, 0xffffff90 ;  /* 0xffffff90c0117836 */ /* 0x000fe20000000000 */
[----:B------:R-:W-:Y:S01]  /*7870*/  FSEL R198, R176, -INF , !P3 ;  /* 0xff800000b0c67808 */ /* 0x000fe20005800000 */
[----:B------:R-:W-:Y:S01]  /*7880*/  VIADD R16, R192, 0xffffff91 ;  /* 0xffffff91c0107836 */ /* 0x000fe20000000000 */
[----:B------:R-:W-:-:S02]  /*7890*/  FSEL R193, R13, -INF , !P4 ;  /* 0xff8000000dc17808 */ /* 0x000fc40006000000 */
[----:B------:R-:W-:Y:S01]  /*78a0*/  FSEL R176, R178, -INF , !P5 ;  /* 0xff800000b2b07808 */ /* 0x000fe20006800000 */
[----:B----4-:R-:W-:Y:S01]  /*78b0*/  HMMA.16816.F32 R32, R20, R188, R32 ;  /* 0x000000bc1420723c */ /* 0x010fe20000001820 */
[----:B------:R-:W-:Y:S01]  /*78c0*/  FSEL R177, R177, -INF , !P0 ;  /* 0xff800000b1b17808 */ /* 0x000fe20004000000 */
[----:B------:R-:W-:Y:S01]  /*78d0*/  VIADD R178, R192, 0xffffff99 ;  /* 0xffffff99c0b27836 */ /* 0x000fe20000000000 */
[CC--:B------:R-:W-:Y:S02]  /*78e0*/  ISETP.GE.AND P6, PT, R4.reuse, R222.reuse, PT ;  /* 0x000000de0400720c */ /* 0x0c0fe40003fc6270 */
[-C--:B------:R-:W-:Y:S02]  /*78f0*/  ISETP.GE.AND P4, PT, R4, R221.reuse, PT ;  /* 0x000000dd0400720c */ /* 0x080fe40003f86270 */
[C---:B------:R-:W-:Y:S01]  /*7900*/  ISETP.GE.AND P3, PT, R12.reuse, R222, PT ;  /* 0x000000de0c00720c */ /* 0x040fe20003f66270 */
[----:B------:R-:W1:Y:S01]  /*7910*/  LDSM.16.M88.4 R4, [R184+0xf000] ;  /* 0x00f00000b804783b */ /* 0x000e620000000200 */
[----:B------:R-:W-:Y:S01]  /*7920*/  ISETP.GE.AND P5, PT, R12, R221, PT ;  /* 0x000000dd0c00720c */ /* 0x000fe20003fa6270 */
[----:B------:R-:W-:Y:S01]  /*7930*/  HMMA.16816.F32 R168, R8, R18, R168 ;  /* 0x0000001208a8723c */ /* 0x000fe200000018a8 */
[----:B------:R-:W-:-:S02]  /*7940*/  ISETP.GT.AND P0, PT, R187, R12, PT ;  /* 0x0000000cbb00720c */ /* 0x000fc40003f04270 */
[----:B------:R-:W2:Y:S01]  /*7950*/  LDSM.16.M88.4 R12, [R182+0xf800] ;  /* 0x00f80000b60c783b */ /* 0x000ea20000000200 */
[----:B------:R-:W-:Y:S02]  /*7960*/  FSEL R188, R177, -INF , !P3 ;  /* 0xff800000b1bc7808 */ /* 0x000fe40005800000 */
[----:B------:R-:W-:Y:S02]  /*7970*/  FSEL R179, R179, -INF , !P0 ;  /* 0xff800000b3b37808 */ /* 0x000fe40004000000 */
[-C--:B------:R-:W-:Y:S01]  /*7980*/  ISETP.GT.AND P0, PT, R223, R17.reuse, PT ;  /* 0x00000011df00720c */ /* 0x080fe20003f04270 */
[----:B------:R-:W-:Y:S01]  /*7990*/  HMMA.16816.F32 R28, R20, R190, R28 ;  /* 0x000000be141c723c */ /* 0x000fe2000000181c */
[----:B------:R-:W-:Y:S02]  /*79a0*/  FSEL R177, R179, -INF , !P5 ;  /* 0xff800000b3b17808 */ /* 0x000fe40006800000 */
[----:B------:R-:W-:Y:S02]  /*79b0*/  ISETP.GT.AND P3, PT, R187, R17, PT ;  /* 0x00000011bb00720c */ /* 0x000fe40003f64270 */
[----:B------:R-:W-:-:S02]  /*79c0*/  ISETP.GT.AND P5, PT, R223, R16, PT ;  /* 0x00000010df00720c */ /* 0x000fc40003fa4270 */
[----:B------:R-:W-:Y:S02]  /*79d0*/  FSEL R198, R198, -INF , !P6 ;  /* 0xff800000c6c67808 */ /* 0x000fe40007000000 */
[----:B------:R-:W-:Y:S02]  /*79e0*/  FSEL R176, R176, -INF , !P4 ;  /* 0xff800000b0b07808 */ /* 0x000fe40006000000 */
[C---:B------:R-:W-:Y:S02]  /*79f0*/  ISETP.GE.AND P6, PT, R17.reuse, R222, PT ;  /* 0x000000de1100720c */ /* 0x040fe40003fc6270 */
[----:B------:R-:W-:Y:S02]  /*7a00*/  ISETP.GE.AND P4, PT, R17, R221, PT ;  /* 0x000000dd1100720c */ /* 0x000fe40003f86270 */
[----:B------:R-:W-:Y:S02]  /*7a10*/  FSEL R18, R172, -INF , !P0 ;  /* 0xff800000ac127808 */ /* 0x000fe40004000000 */
[----:B------:R-:W-:-:S02]  /*7a20*/  FSEL R174, R174, -INF , !P3 ;  /* 0xff800000aeae7808 */ /* 0x000fc40005800000 */
[----:B------:R-:W-:Y:S02]  /*7a30*/  FSEL R17, R173, -INF , !P5 ;  /* 0xff800000ad117808 */ /* 0x000fe40006800000 */
[C---:B------:R-:W-:Y:S02]  /*7a40*/  ISETP.GE.AND P0, PT, R16.reuse, R222, PT ;  /* 0x000000de1000720c */ /* 0x040fe40003f06270 */
[----:B------:R-:W-:Y:S02]  /*7a50*/  ISETP.GT.AND P3, PT, R187, R16, PT ;  /* 0x00000010bb00720c */ /* 0x000fe40003f64270 */
[----:B------:R-:W-:Y:S01]  /*7a60*/  ISETP.GE.AND P5, PT, R16, R221, PT ;  /* 0x000000dd1000720c */ /* 0x000fe20003fa6270 */
[----:B------:R-:W-:Y:S01]  /*7a70*/  VIADD R16, R192, 0xffffff98 ;  /* 0xffffff98c0107836 */ /* 0x000fe20000000000 */
[----:B------:R-:W-:Y:S02]  /*7a80*/  FSEL R172, R175, -INF , !P3 ;  /* 0xff800000afac7808 */ /* 0x000fe40005800000 */
[----:B------:R-:W-:Y:S01]  /*7a90*/  FSEL R173, R174, -INF , !P4 ;  /* 0xff800000aead7808 */ /* 0x000fe20006000000 */
[----:B-1----:R-:W-:Y:S01]  /*7aa0*/  HMMA.16816.F32 R32, R8, R4, R32 ;  /* 0x000000040820723c */ /* 0x002fe20000001820 */
[----:B------:R-:W-:Y:S01]  /*7ab0*/  FSEL R175, R18, -INF , !P6 ;  /* 0xff80000012af7808 */ /* 0x000fe20007000000 */
[----:B------:R-:W-:Y:S01]  /*7ac0*/  VIADD R5, R192, 0xffffffa1 ;  /* 0xffffffa1c0057836 */ /* 0x000fe20000000000 */
[----:B------:R-:W-:-:S02]  /*7ad0*/  FSEL R174, R17, -INF , !P0 ;  /* 0xff80000011ae7808 */ /* 0x000fc40004000000 */
[----:B------:R-:W-:Y:S02]  /*7ae0*/  ISETP.GT.AND P3, PT, R223, R16, PT ;  /* 0x00000010df00720c */ /* 0x000fe40003f64270 */
[C---:B------:R-:W-:Y:S01]  /*7af0*/  ISETP.GE.AND P6, PT, R16.reuse, R222, PT ;  /* 0x000000de1000720c */ /* 0x040fe20003fc6270 */
[----:B--2---:R-:W-:Y:S01]  /*7b00*/  HMMA.16816.F32 R24, R20, R12, R24 ;  /* 0x0000000c1418723c */ /* 0x004fe20000001818 */
[----:B------:R-:W-:Y:S01]  /*7b10*/  ISETP.GE.AND P4, PT, R16, R221, PT ;  /* 0x000000dd1000720c */ /* 0x000fe20003f86270 */
[----:B------:R-:W-:Y:S01]  /*7b20*/  VIADD R13, R192, 0xffffffa0 ;  /* 0xffffffa0c00d7836 */ /* 0x000fe20000000000 */
[----:B------:R-:W-:Y:S02]  /*7b30*/  ISETP.GT.AND P0, PT, R187, R16, PT ;  /* 0x00000010bb00720c */ /* 0x000fe40003f04270 */
[----:B------:R-:W1:Y:S01]  /*7b40*/  LDSM.16.M88.4 R16, [R184+0xf800] ;  /* 0x00f80000b810783b */ /* 0x000e620000000200 */
[----:B------:R-:W-:Y:S01]  /*7b50*/  FSEL R172, R172, -INF , !P5 ;  /* 0xff800000acac7808 */ /* 0x000fe20006800000 */
[----:B------:R-:W-:-:S04]  /*7b60*/  DEPBAR.LE SB0, 0x0 ;  /* 0x000080000000791a */ /* 0x000fc80000000000 */
[----:B------:R-:W-:Y:S01]  /*7b70*/  BAR.SYNC.DEFER_BLOCKING 0x0 ;  /* 0x0000000000007b1d */ /* 0x000fe20000010000 */
[-C--:B------:R-:W-:Y:S01]  /*7b80*/  ISETP.GT.AND P5, PT, R223, R178.reuse, PT ;  /* 0x000000b2df00720c */ /* 0x080fe20003fa4270 */
[----:B------:R-:W-:Y:S01]  /*7b90*/  HMMA.16816.F32 R208, R20, R14, R208 ;  /* 0x0000000e14d0723c */ /* 0x000fe200000018d0 */
[----:B------:R-:W-:Y:S02]  /*7ba0*/  FSEL R170, R170, -INF , !P0 ;  /* 0xff800000aaaa7808 */ /* 0x000fe40004000000 */
[----:B------:R-:W-:Y:S02]  /*7bb0*/  ISETP.GT.AND P0, PT, R187, R178, PT ;  /* 0x000000b2bb00720c */ /* 0x000fe40003f04270 */
[----:B------:R-:W-:Y:S02]  /*7bc0*/  FSEL R168, R168, -INF , !P3 ;  /* 0xff800000a8a87808 */ /* 0x000fe40005800000 */
[----:B------:R-:W-:Y:S01]  /*7bd0*/  FSEL R4, R169, -INF , !P5 ;  /* 0xff800000a9047808 */ /* 0x000fe20006800000 */
[----:B------:R-:W-:Y:S01]  /*7be0*/  HMMA.16816.F32 R28, R8, R6, R28 ;  /* 0x00000006081c723c */ /* 0x000fe2000000181c */
[----:B------:R-:W-:Y:S01]  /*7bf0*/  ISETP.GE.AND P3, PT, R178, R222, PT ;  /* 0x000000deb200720c */ /* 0x000fe20003f66270 */
[----:B------:R-:W-:Y:S01]  /*7c00*/  VIADD R6, R192, 0xffffffb0 ;  /* 0xffffffb0c0067836 */ /* 0x000fe20000000000 */
[----:B------:R-:W-:-:S02]  /*7c10*/  ISETP.GE.AND P5, PT, R178, R221, PT ;  /* 0x000000ddb200720c */ /* 0x000fc40003fa6270 */
[----:B------:R-:W-:Y:S02]  /*7c20*/  FSEL R12, R171, -INF , !P0 ;  /* 0xff800000ab0c7808 */ /* 0x000fe40004000000 */
[----:B------:R-:W-:Y:S02]  /*7c30*/  FSEL R171, R168, -INF , !P6 ;  /* 0xff800000a8ab7808 */ /* 0x000fe40007000000 */
[----:B------:R-:W-:Y:S02]  /*7c40*/  FSEL R169, R170, -INF , !P4 ;  /* 0xff800000aaa97808 */ /* 0x000fe40006000000 */
[----:B------:R-:W-:Y:S01]  /*7c50*/  FSEL R170, R4, -INF , !P3 ;  /* 0xff80000004aa7808 */ /* 0x000fe20005800000 */
[----:B------:R-:W-:Y:S01]  /*7c60*/  VIADD R4, R192, 0xffffffa9 ;  /* 0xffffffa9c0047836 */ /* 0x000fe20000000000 */
[----:B------:R-:W-:Y:S02]  /*7c70*/  FSEL R168, R12, -INF , !P5 ;  /* 0xff8000000ca87808 */ /* 0x000fe40006800000 */
[----:B------:R-:W-:-:S02]  /*7c80*/  ISETP.GT.AND P0, PT, R223, R13, PT ;  /* 0x0000000ddf00720c */ /* 0x000fc40003f04270 */
[----:B------:R-:W-:Y:S02]  /*7c90*/  ISETP.GT.AND P3, PT, R187, R13, PT ;  /* 0x0000000dbb00720c */ /* 0x000fe40003f64270 */
[----:B------:R-:W-:Y:S02]  /*7ca0*/  ISETP.GT.AND P5, PT, R223, R5, PT ;  /* 0x00000005df00720c */ /* 0x000fe40003fa4270 */
[----:B------:R-:W-:Y:S02]  /*7cb0*/  FSEL R32, R32, -INF , !P0 ;  /* 0xff80000020207808 */ /* 0x000fe40004000000 */
[----:B------:R-:W-:Y:S01]  /*7cc0*/  FSEL R34, R34, -INF , !P3 ;  /* 0xff80000022227808 */ /* 0x000fe20005800000 */
[----:B-1----:R-:W-:Y:S01]  /*7cd0*/  HMMA.16816.F32 R24, R8, R16, R24 ;  /* 0x000000100818723c */ /* 0x002fe20000001818 */
[----:B------:R-:W-:Y:S02]  /*7ce0*/  FSEL R33, R33, -INF , !P5 ;  /* 0xff80000021217808 */ /* 0x000fe40006800000 */
[----:B------:R-:W-:-:S02]  /*7cf0*/  ISETP.GE.AND P0, PT, R5, R222, PT ;  /* 0x000000de0500720c */ /* 0x000fc40003f06270 */
[----:B------:R-:W-:Y:S02]  /*7d00*/  ISETP.GT.AND P3, PT, R187, R5, PT ;  /* 0x00000005bb00720c */ /* 0x000fe40003f64270 */
[-C--:B------:R-:W-:Y:S01]  /*7d10*/  ISETP.GE.AND P5, PT, R5, R221.reuse, PT ;  /* 0x000000dd0500720c */ /* 0x080fe20003fa6270 */
[----:B------:R-:W-:Y:S01]  /*7d20*/  VIADD R5, R192, 0xffffffa8 ;  /* 0xffffffa8c0057836 */ /* 0x000fe20000000000 */
[----:B------:R-:W-:Y:S01]  /*7d30*/  ISETP.GE.AND P4, PT, R13, R221, PT ;  /* 0x000000dd0d00720c */ /* 0x000fe20003f86270 */
[----:B------:R-:W-:Y:S01]  /*7d40*/  HMMA.16816.F32 R8, R8, R18, R208 ;  /* 0x000000120808723c */ /* 0x000fe200000018d0 */
[----:B------:R-:W-:Y:S02]  /*7d50*/  FSEL R35, R35, -INF , !P3 ;  /* 0xff80000023237808 */ /* 0x000fe40005800000 */
[----:B------:R-:W-:Y:S02]  /*7d60*/  ISETP.GT.AND P3, PT, R223, R5, PT ;  /* 0x00000005df00720c */ /* 0x000fe40003f64270 */
[----:B------:R-:W-:-:S02]  /*7d70*/  FSEL R215, R33, -INF , !P0 ;  /* 0xff80000021d77808 */ /* 0x000fc40004000000 */
[----:B------:R-:W-:Y:S02]  /*7d80*/  FSEL R213, R34, -INF , !P4 ;  /* 0xff80000022d57808 */ /* 0x000fe40006000000 */
[----:B------:R-:W-:Y:S02]  /*7d90*/  ISETP.GT.AND P0, PT, R187, R5, PT ;  /* 0x00000005bb00720c */ /* 0x000fe40003f04270 */
[----:B------:R-:W-:Y:S02]  /*7da0*/  ISETP.GE.AND P4, PT, R5, R222, PT ;  /* 0x000000de0500720c */ /* 0x000fe40003f86270 */
[----:B------:R-:W-:Y:S02]  /*7db0*/  FSEL R28, R28, -INF , !P3 ;  /* 0xff8000001c1c7808 */ /* 0x000fe40005800000 */
[----:B------:R-:W-:Y:S02]  /*7dc0*/  FSEL R212, R35, -INF , !P5 ;  /* 0xff80000023d47808 */ /* 0x000fe40006800000 */
[----:B------:R-:W-:-:S02]  /*7dd0*/  ISETP.GT.AND P5, PT, R223, R4, PT ;  /* 0x00000004df00720c */ /* 0x000fc40003fa4270 */
[----:B------:R-:W-:Y:S02]  /*7de0*/  FSEL R30, R30, -INF , !P0 ;  /* 0xff8000001e1e7808 */ /* 0x000fe40004000000 */
[----:B------:R-:W-:Y:S02]  /*7df0*/  ISETP.GT.AND P0, PT, R187, R4, PT ;  /* 0x00000004bb00720c */ /* 0x000fe40003f04270 */
[----:B------:R-:W-:Y:S02]  /*7e00*/  FSEL R219, R28, -INF , !P4 ;  /* 0xff8000001cdb7808 */ /* 0x000fe40006000000 */
[----:B------:R-:W-:Y:S02]  /*7e10*/  FMNMX3.FTZ R7, R164, R194, R193, !PT ;  /* 0x000000c2a4077276 */ /* 0x000fe400078100c1 */
[----:B------:R-:W-:Y:S02]  /*7e20*/  ISETP.GE.AND P6, PT, R13, R222, PT ;  /* 0x000000de0d00720c */ /* 0x000fe40003fc6270 */
[----:B------:R-:W-:-:S02]  /*7e30*/  ISETP.GT.AND P4, PT, R223, R6, PT ;  /* 0x00000006df00720c */ /* 0x000fc40003f84270 */
[----:B------:R-:W-:Y:S02]  /*7e40*/  FSEL R29, R29, -INF , !P5 ;  /* 0xff8000001d1d7808 */ /* 0x000fe40006800000 */
[C---:B------:R-:W-:Y:S02]  /*7e50*/  ISETP.GE.AND P3, PT, R4.reuse, R222, PT ;  /* 0x000000de0400720c */ /* 0x040fe40003f66270 */
[----:B------:R-:W-:Y:S01]  /*7e60*/  ISETP.GE.AND P5, PT, R4, R221, PT ;  /* 0x000000dd0400720c */ /* 0x000fe20003fa6270 */
[----:B------:R-:W-:Y:S01]  /*7e70*/  VIADD R4, R192, 0xffffffb8 ;  /* 0xffffffb8c0047836 */ /* 0x000fe20000000000 */
[----:B------:R-:W-:Y:S02]  /*7e80*/  FSEL R31, R31, -INF , !P0 ;  /* 0xff8000001f1f7808 */ /* 0x000fe40004000000 */
[----:B------:R-:W-:Y:S02]  /*7e90*/  FMNMX3.FTZ R7, R7, R198, R188, !PT ;  /* 0x000000c607077276 */ /* 0x000fe400078100bc */
[----:B------:R-:W-:-:S02]  /*7ea0*/  FSEL R217, R32, -INF , !P6 ;  /* 0xff80000020d97808 */ /* 0x000fc40007000000 */
[----:B------:R-:W-:Y:S02]  /*7eb0*/  ISETP.GE.AND P0, PT, R6, R222, PT ;  /* 0x000000de0600720c */ /* 0x000fe40003f06270 */
[----:B------:R-:W-:Y:S02]  /*7ec0*/  FSEL R24, R24, -INF , !P4 ;  /* 0xff80000018187808 */ /* 0x000fe40006000000 */
[----:B------:R-:W-:Y:S01]  /*7ed0*/  ISETP.GE.AND P6, PT, R5, R221, PT ;  /* 0x000000dd0500720c */ /* 0x000fe20003fc6270 */
[C---:B------:R-:W-:Y:S01]  /*7ee0*/  VIADD R5, R192.reuse, 0xffffffb1 ;  /* 0xffffffb1c0057836 */ /* 0x040fe20000000000 */
[----:B------:R-:W-:Y:S01]  /*7ef0*/  FMNMX3.FTZ R7, R7, R175, R174, !PT ;  /* 0x000000af07077276 */ /* 0x000fe200078100ae */
[----:B------:R-:W-:Y:S01]  /*7f00*/  VIADD R192, R192, 0xffffffb9 ;  /* 0xffffffb9c0c07836 */ /* 0x000fe20000000000 */
[----:B------:R-:W-:Y:S02]  /*7f10*/  FSEL R211, R24, -INF , !P0 ;  /* 0xff80000018d37808 */ /* 0x000fe40004000000 */
[----:B------:R-:W-:-:S02]  /*7f20*/  ISETP.GT.AND P0, PT, R223, R4, PT ;  /* 0x00000004df00720c */ /* 0x000fc40003f04270 */
[----:B------:R-:W-:Y:S02]  /*7f30*/  FSEL R218, R29, -INF , !P3 ;  /* 0xff8000001dda7808 */ /* 0x000fe40005800000 */
[----:B------:R-:W-:Y:S02]  /*7f40*/  ISETP.GT.AND P3, PT, R223, R5, PT ;  /* 0x00000005df00720c */ /* 0x000fe40003f64270 */
[----:B------:R-:W-:Y:S02]  /*7f50*/  FMNMX3.FTZ R7, R7, R171, R170, !PT ;  /* 0x000000ab07077276 */ /* 0x000fe400078100aa */
[----:B------:R-:W-:Y:S02]  /*7f60*/  FSEL R8, R8, -INF , !P0 ;  /* 0xff80000008087808 */ /* 0x000fe40004000000 */
[----:B------:R-:W-:Y:S02]  /*7f70*/  ISETP.GT.AND P0, PT, R223, R192, PT ;  /* 0x000000c0df00720c */ /* 0x000fe40003f04270 */
[----:B------:R-:W-:-:S02]  /*7f80*/  ISETP.GE.AND P4, PT, R5, R222, PT ;  /* 0x000000de0500720c */ /* 0x000fc40003f86270 */
[----:B------:R-:W-:Y:S02]  /*7f90*/  FSEL R25, R25, -INF , !P3 ;  /* 0xff80000019197808 */ /* 0x000fe40005800000 */
[----:B------:R-:W-:Y:S02]  /*7fa0*/  FMNMX3.FTZ R7, R7, R217, R215, !PT ;  /* 0x000000d907077276 */ /* 0x000fe400078100d7 */
[-C--:B------:R-:W-:Y:S02]  /*7fb0*/  ISETP.GE.AND P3, PT, R4, R222.reuse, PT ;  /* 0x000000de0400720c */ /* 0x080fe40003f66270 */
[----:B------:R-:W-:Y:S02]  /*7fc0*/  FSEL R191, R9, -INF , !P0 ;  /* 0xff80000009bf7808 */ /* 0x000fe40004000000 */
[----:B------:R-:W-:Y:S02]  /*7fd0*/  FSEL R210, R25, -INF , !P4 ;  /* 0xff80000019d27808 */ /* 0x000fe40006000000 */
[----:B------:R-:W-:-:S02]  /*7fe0*/  ISETP.GE.AND P0, PT, R192, R222, PT ;  /* 0x000000dec000720c */ /* 0x000fc40003f06270 */
[----:B------:R-:W-:Y:S02]  /*7ff0*/  FMNMX3.FTZ R9, R7, R219, R218, !PT ;  /* 0x000000db07097276 */ /* 0x000fe400078100da */
[----:B------:R-:W-:Y:S02]  /*8000*/  FSEL R209, R8, -INF , !P3 ;  /* 0xff80000008d17808 */ /* 0x000fe40005800000 */
[----:B------:R-:W-:Y:S02]  /*8010*/  ISETP.GE.AND P4, PT, R6, R221, PT ;  /* 0x000000dd0600720c */ /* 0x000fe40003f86270 */
[----:B------:R-:W-:Y:S02]  /*8020*/  ISETP.GT.AND P3, PT, R187, R6, PT ;  /* 0x00000006bb00720c */ /* 0x000fe40003f64270 */
[----:B------:R-:W-:Y:S02]  /*8030*/  FSEL R191, R191, -INF , !P0 ;  /* 0xff800000bfbf7808 */ /* 0x000fe40004000000 */
        /* <DEDUP_REMOVED lines=11> */
[CC--:B------:R-:W-:Y:S01]  /*80f0*/  LEA R12, P0, R14.reuse, R225.reuse, 0x7 ;  /* 0x000000e10e0c7211 */ /* 0x0c0fe200078038ff */
[----:B------:R-:W-:Y:S01]  /*8100*/  IMAD.U32 R7, RZ, RZ, UR29 ;  /* 0x0000001dff077e24 */ /* 0x000fe2000f8e00ff */
[----:B------:R-:W-:Y:S01]  /*8110*/  ULEA UR29, UP0, UR12, UR29, 0x5 ;  /* 0x0000001d0c1d7291 */ /* 0x000fe2000f8028ff */
[----:B------:R-:W-:Y:S01]  /*8120*/  IMAD.U32 R8, RZ, RZ, UR27 ;  /* 0x0000001bff087e24 */ /* 0x000fe2000f8e00ff */
[-C--:B------:R-:W-:Y:S01]  /*8130*/  LEA.HI.X R13, R14, R224.reuse, R6, 0x7, P0 ;  /* 0x000000e00e0d7211 */ /* 0x080fe200000f3c06 */
[----:B------:R-:W-:Y:S01]  /*8140*/  UIADD3.X UR25, UPT, UPT, UR25, UR28, URZ, UP1, !UPT ;  /* 0x0000001c19197290 */ /* 0x000fe20008ffe4ff */
[CC--:B------:R-:W-:Y:S01]  /*8150*/  LEA R14, P0, R7.reuse, R225.reuse, 0x1 ;  /* 0x000000e1070e7211 */ /* 0x0c0fe200078008ff */
        /* <DEDUP_REMOVED lines=30> */
.L_x_1146:
[----:B------:R-:W-:Y:S01]  /*8340*/  FMNMX3.FTZ R7, R3, R196, R197, !PT ;  /* 0x000000c403077276 */ /* 0x000fe200078100c5 */
[----:B------:R-:W-:Y:S01]  /*8350*/  USHF.L.U32 UR36, UR41, 0x1, URZ ;  /* 0x0000000129247899 */ /* 0x000fe200080006ff */
[----:B------:R-:W-:Y:S01]  /*8360*/  ISETP.GT.AND P0, PT, R187, R5, PT ;  /* 0x00000005bb00720c */ /* 0x000fe20003f04270 */
[----:B------:R-:W-:Y:S01]  /*8370*/  UIADD3 UR29, UPT, UPT, UR20, -0x61c88647, URZ ;  /* 0x9e3779b9141d7890 */ /* 0x000fe2000fffe0ff */
[----:B------:R-:W-:Y:S01]  /*8380*/  FMNMX3.FTZ R7, R7, R176, R177, !PT ;  /* 0x000000b007077276 */ /* 0x000fe200078100b1 */
[----:B------:R-:W-:Y:S01]  /*8390*/  UIADD3 UR28, UPT, UPT, UR20, 0x3c6ef372, URZ ;  /* 0x3c6ef372141c7890 */ /* 0x000fe2000fffe0ff */
[----:B------:R-:W-:Y:S01]  /*83a0*/  FMNMX3.FTZ R6, R9, R209, R191, !PT ;  /* 0x000000d109067276 */ /* 0x000fe200078100bf */
[----:B------:R-:W-:Y:S01]  /*83b0*/  UIADD3 UR34, UPT, UPT, UR21, 0x76cf5d0a, URZ ;  /* 0x76cf5d0a15227890 */ /* 0x000fe2000fffe0ff */
[----:B------:R-:W-:Y:S01]  /*83c0*/  FMNMX3.FTZ R7, R7, R173, R172, !PT ;  /* 0x000000ad07077276 */ /* 0x000fe200078100ac */
[----:B------:R-:W-:Y:S01]  /*83d0*/  UIADD3 UR33, UPT, UPT, UR21, 0x32370b8f, URZ ;  /* 0x32370b8f15217890 */ /* 0x000fe2000fffe0ff */
[----:B------:R-:W-:Y:S01]  /*83e0*/  FSEL R26, R26, -INF , !P3 ;  /* 0xff8000001a1a7808 */ /* 0x000fe20005800000 */
[----:B------:R-:W2:Y:S01]  /*83f0*/  LDCU UR35, c[0x0][0x45c] ;  /* 0x00008b80ff2377ac */ /* 0x000ea20008000800 */
[----:B------:R-:W-:Y:S01]  /*8400*/  FMNMX3.FTZ R7, R7, R169, R168, !PT ;  /* 0x000000a907077276 */ /* 0x000fe200078100a8 */
[----:B------:R-:W3:Y:S01]  /*8410*/  LDC R8, c[0x0][0x4f8] ;  /* 0x00013e00ff087b82 */ /* 0x000ee20000000800 */
[----:B------:R-:W-:Y:S01]  /*8420*/  FSEL R216, R30, -INF , !P6 ;  /* 0xff8000001ed87808 */ /* 0x000fe20007000000 */
[----:B------:R-:W-:Y:S01]  /*8430*/  UIADD3 UR27, UPT, UPT, UR20, -0x255992d5, URZ ;  /* 0xdaa66d2b141b7890 */ /* 0x000fe2000fffe0ff */
[----:B------:R-:W-:Y:S01]  /*8440*/  ISETP.GT.AND P3, PT, R187, R4, PT ;  /* 0x00000004bb00720c */ /* 0x000fe20003f64270 */
[----:B------:R-:W-:Y:S01]  /*8450*/  UIADD3 UR25, UPT, UPT, UR20, 0x78dde6e4, URZ ;  /* 0x78dde6e414197890 */ /* 0x000fe2000fffe0ff */
[----:B------:R-:W-:Y:S01]  /*8460*/  FSEL R27, R27, -INF , !P0 ;  /* 0xff8000001b1b7808 */ /* 0x000fe20004000000 */
[----:B------:R-:W-:Y:S01]  /*8470*/  UIADD3 UR32, UPT, UPT, UR21, -0x126145ec, URZ ;  /* 0xed9eba1415207890 */ /* 0x000fe2000fffe0ff */
[----:B------:R-:W-:Y:S01]  /*8480*/  ISETP.GE.AND P6, PT, R5, R221, PT ;  /* 0x000000dd0500720c */ /* 0x000fe20003fc6270 */
[----:B------:R-:W-:Y:S01]  /*8490*/  UIADD3 UR31, UPT, UPT, UR21, -0x56f99767, URZ ;  /* 0xa9066899151f7890 */ /* 0x000fe2000fffe0ff */
[----:B------:R-:W-:Y:S01]  /*84a0*/  FSEL R214, R31, -INF , !P5 ;  /* 0xff8000001fd67808 */ /* 0x000fe20006800000 */
[----:B------:R-:W4:Y:S01]  /*84b0*/  SHFL.BFLY PT, R5, R6, 0x2, 0x1f ;  /* 0x0c401f0006057f89 */ /* 0x000f2200000e0000 */
[----:B------:R-:W-:Y:S01]  /*84c0*/  ISETP.GT.AND P0, PT, R187, R192, PT ;  /* 0x000000c0bb00720c */ /* 0x000fe20003f04270 */
[----:B------:R-:W-:Y:S01]  /*84d0*/  UIADD3 UR12, UPT, UPT, UR20, -0x4ab325aa, URZ ;  /* 0xb54cda56140c7890 */ /* 0x000fe2000fffe0ff */
[----:B------:R-:W-:Y:S01]  /*84e0*/  FMNMX3.FTZ R7, R7, R213, R212, !PT ;  /* 0x000000d507077276 */ /* 0x000fe200078100d4 */
[----:B------:R-:W-:Y:S01]  /*84f0*/  UIADD3 UR13, UPT, UPT, UR20, 0x1715609d, URZ ;  /* 0x1715609d140d7890 */ /* 0x000fe2000fffe0ff */
[----:B------:R-:W-:Y:S01]  /*8500*/  FSEL R10, R10, -INF , !P3 ;  /* 0xff8000000a0a7808 */ /* 0x000fe20005800000 */
[----:B------:R-:W-:Y:S01]  /*8510*/  UIADD3 UR30, UPT, UPT, UR21, 0x646e171e, URZ ;  /* 0x646e171e151e7890 */ /* 0x000fe2000fffe0ff */
[-C--:B------:R-:W-:Y:S01]  /*8520*/  ISETP.GE.AND P5, PT, R4, R221.reuse, PT ;  /* 0x000000dd0400720c */ /* 0x080fe20003fa6270 */
[----:B------:R-:W-:Y:S01]  /*8530*/  @UP2 UIADD3 UR23, UPT, UPT, UR23, -0x3, URZ ;  /* 0xfffffffd17172890 */ /* 0x000fe2000fffe0ff */
[----:B------:R-:W-:-:S02]  /*8540*/  ISETP.GE.AND P3, PT, R192, R221, PT ;  /* 0x000000ddc000720c */ /* 0x000fc40003f66270 */
[----:B------:R-:W-:Y:S02]  /*8550*/  FSEL R11, R11, -INF , !P0 ;  /* 0xff8000000b0b7808 */ /* 0x000fe40004000000 */
[----:B------:R-:W-:Y:S02]  /*8560*/  FSEL R190, R26, -INF , !P4 ;  /* 0xff8000001abe7808 */ /* 0x000fe40006000000 */
[----:B------:R-:W-:Y:S02]  /*8570*/  FSEL R189, R27, -INF , !P6 ;  /* 0xff8000001bbd7808 */ /* 0x000fe40007000000 */
[----:B------:R-:W-:Y:S02]  /*8580*/  FMNMX3.FTZ R7, R7, R216, R214, !PT ;  /* 0x000000d807077276 */ /* 0x000fe400078100d6 */
[----:B------:R-:W-:Y:S02]  /*8590*/  FSEL R179, R10, -INF , !P5 ;  /* 0xff8000000ab37808 */ /* 0x000fe40006800000 */
[----:B------:R-:W-:-:S02]  /*85a0*/  FSEL R178, R11, -INF , !P3 ;  /* 0xff8000000bb27808 */ /* 0x000fc40005800000 */
[----:B------:R-:W-:Y:S02]  /*85b0*/  FMNMX3.FTZ R4, R7, R190, R189, !PT ;  /* 0x000000be07047276 */ /* 0x000fe400078100bd */
[----:B----4-:R-:W-:Y:S02]  /*85c0*/  FMNMX.FTZ R6, R6, R5, !PT ;  /* 0x0000000506067209 */ /* 0x010fe40007810000 */
[----:B------:R-:W-:Y:S02]  /*85d0*/  FMNMX3.FTZ R4, R4, R179, R178, !PT ;  /* 0x000000b304047276 */ /* 0x000fe400078100b2 */
[----:B------:R-:W-:Y:S01]  /*85e0*/  MOV R5, UR36 ;  /* 0x0000002400057c02 */ /* 0x000fe20008000f00 */
[----:B------:R-:W4:Y:S01]  /*85f0*/  SHFL.BFLY PT, R182, R6, 0x1, 0x1f ;  /* 0x0c201f0006b67f89 */ /* 0x000f2200000e0000 */
[----:B------:R-:W-:Y:S02]  /*8600*/  UIADD3 UR36, UPT, UPT, UR36, 0x1, URZ ;  /* 0x0000000124247890 */ /* 0x000fe4000fffe0ff */
[----:B------:R-:W-:Y:S01]  /*8610*/  LOP3.LUT R5, R5, UR21, R235, 0x96, !PT ;  /* 0x0000001505057c12 */ /* 0x000fe2000f8e96eb */
[----:B------:R-:W5:Y:S04]  /*8620*/  SHFL.BFLY PT, R7, R4, 0x2, 0x1f ;  /* 0x0c401f0004077f89 */ /* 0x000f6800000e0000 */
[----:B------:R-:W-:-:S05]  /*8630*/  IMAD.WIDE.U32 R204, R5, -0x326172a9, RZ ;  /* 0xcd9e8d5705cc7825 */ /* 0x000fca00078e00ff */
[----:B------:R-:W-:Y:S02]  /*8640*/  LOP3.LUT R202, R238, UR29, R205, 0x96, !PT ;  /* 0x0000001deeca7c12 */ /* 0x000fe4000f8e96cd */
[----:B------:R-:W-:-:S03]  /*8650*/  LOP3.LUT R204, R204, UR28, R227, 0x96, !PT ;  /* 0x0000001ccccc7c12 */ /* 0x000fc6000f8e96e3 */
[----:B------:R-:W-:-:S04]  /*8660*/  IMAD.WIDE.U32 R202, R202, -0x2daee0ad, RZ ;  /* 0xd2511f53caca7825 */ /* 0x000fc800078e00ff */
[----:B------:R-:W-:Y:S01]  /*8670*/  IMAD.WIDE.U32 R204, R204, -0x2daee0ad, RZ ;  /* 0xd2511f53cccc7825 */ /* 0x000fe200078e00ff */
[----:B------:R-:W-:Y:S02]  /*8680*/  LOP3.LUT R5, R230, UR34, R203, 0x96, !PT ;  /* 0x00000022e6057c12 */ /* 0x000fe4000f8e96cb */
[----:B----4-:R-:W-:Y:S02]  /*8690*/  FMNMX.FTZ R182, R6, R182, !PT ;  /* 0x000000b606b67209 */ /* 0x010fe40007810000 */
[----:B------:R-:W-:Y:S01]  /*86a0*/  LOP3.LUT R202, R202, UR33, R205, 0x96, !PT ;  /* 0x00000021caca7c12 */ /* 0x000fe2000f8e96cd */
[----:B------:R-:W-:Y:S01]  /*86b0*/  IMAD.WIDE.U32 R200, R5, -0x326172a9, RZ ;  /* 0xcd9e8d5705c87825 */ /* 0x000fe200078e00ff */
[----:B-----5:R-:W-:-:S03]  /*86c0*/  FMNMX.FTZ R4, R4, R7, !PT ;  /* 0x0000000704047209 */ /* 0x020fc60007810000 */
[C---:B--2---:R-:W-:Y:S01]  /*86d0*/  FMUL.FTZ R208, R182.reuse, UR35 ;  /* 0x00000023b6d07c20 */ /* 0x044fe20008410000 */
[----:B------:R-:W-:Y:S01]  /*86e0*/  FSETP.NEU.FTZ.AND P3, PT, R182, -INF , PT ;  /* 0xff800000b600780b */ /* 0x000fe20003f7d000 */
[----:B------:R-:W-:Y:S01]  /*86f0*/  IMAD.WIDE.U32 R202, R202, -0x326172a9, RZ ;  /* 0xcd9e8d57caca7825 */ /* 0x000fe200078e00ff */
[----:B------:R-:W-:Y:S01]  /*8700*/  LOP3.LUT R5, R226, UR27, R201, 0x96, !PT ;  /* 0x0000001be2057c12 */ /* 0x000fe2000f8e96c9 */
[----:B-1----:R-:W1:Y:S01]  /*8710*/  SHFL.BFLY PT, R166, R4, 0x1, 0x1f ;  /* 0x0c201f0004a67f89 */ /* 0x002e6200000e0000 */
[----:B------:R-:W-:Y:S02]  /*8720*/  FSEL R208, R208, RZ, P3 ;  /* 0x000000ffd0d07208 */ /* 0x000fe40001800000 */
[----:B------:R-:W-:Y:S01]  /*8730*/  LOP3.LUT R200, R200, UR25, R203, 0x96, !PT ;  /* 0x00000019c8c87c12 */ /* 0x000fe2000f8e96cb */
[----:B------:R-:W-:Y:S01]  /*8740*/  IMAD.WIDE.U32 R6, R5, -0x2daee0ad, RZ ;  /* 0xd2511f5305067825 */ /* 0x000fe200078e00ff */
[----:B------:R-:W-:-:S03]  /*8750*/  FSEL R9, R182, RZ, P3 ;  /* 0x000000ffb6097208 */ /* 0x000fc60001800000 */
[--C-:B------:R-:W-:Y:S01]  /*8760*/  FFMA.FTZ R192, R188, UR35, -R208.reuse ;  /* 0x00000023bcc07c23 */ /* 0x100fe200080108d0 */
[----:B------:R-:W-:Y:S01]  /*8770*/  FFMA.FTZ R195, R194, UR35, -R208 ;  /* 0x00000023c2c37c23 */ /* 0x000fe200080108d0 */
[----:B------:R-:W-:Y:S01]  /*8780*/  IMAD.WIDE.U32 R200, R200, -0x2daee0ad, RZ ;  /* 0xd2511f53c8c87825 */ /* 0x000fe200078e00ff */
[----:B------:R-:W-:-:S03]  /*8790*/  LOP3.LUT R204, R204, UR32, R7, 0x96, !PT ;  /* 0x00000020cccc7c12 */ /* 0x000fc6000f8e9607 */
[----:B------:R-:W-:Y:S01]  /*87a0*/  FADD.FTZ R9, R164, -R9 ;  /* 0x80000009a4097221 */ /* 0x000fe20000010000 */
[--C-:B------:R-:W-:Y:S01]  /*87b0*/  FFMA.FTZ R194, R193, UR35, -R208.reuse ;  /* 0x00000023c1c27c23 */ /* 0x100fe200080108d0 */
[--C-:B------:R-:W-:Y:S01]  /*87c0*/  FFMA.FTZ R193, R198, UR35, -R208.reuse ;  /* 0x00000023c6c17c23 */ /* 0x100fe200080108d0 */
[----:B------:R-:W-:Y:S01]  /*87d0*/  LOP3.LUT R6, R6, UR31, R201, 0x96, !PT ;  /* 0x0000001f06067c12 */ /* 0x000fe2000f8e96c9 */
[----:B------:R-:W-:Y:S01]  /*87e0*/  IMAD.WIDE.U32 R204, R204, -0x326172a9, RZ ;  /* 0xcd9e8d57cccc7825 */ /* 0x000fe200078e00ff */
[----:B------:R-:W-:Y:S03]  /*87f0*/  MUFU.EX2 R195, R195 ;  /* 0x000000c300c37308 */ /* 0x000fe60000000800 */
[--C-:B------:R-:W-:Y:S01]  /*8800*/  FFMA.FTZ R203, R175, UR35, -R208.reuse ;  /* 0x00000023afcb7c23 */ /* 0x100fe200080108d0 */
        /* <DEDUP_REMOVED lines=8> */
[----:B-1----:R-:W-:Y:S01]  /*8890*/  FMNMX.FTZ R166, R4, R166, !PT ;  /* 0x000000a604a67209 */ /* 0x002fe20007810000 */
[--C-:B------:R-:W-:Y:S01]  /*88a0*/  FFMA.FTZ R218, R218, UR35, -R208.reuse ;  /* 0x00000023dada7c23 */ /* 0x100fe200080108d0 */
[----:B------:R-:W-:Y:S01]  /*88b0*/  LOP3.LUT R11, R7, 0xffff, RZ, 0xc0, !PT ;  /* 0x0000ffff070b7812 */ /* 0x000fe200078ec0ff */
[--C-:B------:R-:W-:Y:S01]  /*88c0*/  FFMA.FTZ R211, R211, UR35, -R208.reuse ;  /* 0x00000023d3d37c23 */ /* 0x100fe200080108d0 */
[C---:B------:R-:W-:Y:S01]  /*88d0*/  FSETP.NEU.FTZ.AND P0, PT, R166.reuse, -INF , PT ;  /* 0xff800000a600780b */ /* 0x040fe20003f1d000 */
[----:B------:R-:W-:Y:S01]  /*88e0*/  FMUL.FTZ R4, R166, UR35 ;  /* 0x00000023a6047c20 */ /* 0x000fe20008410000 */
[C---:B------:R-:W-:Y:S01]  /*88f0*/  PRMT R10, R6.reuse, 0x7773, RZ ;  /* 0x00007773060a7816 */ /* 0x040fe200000000ff */
[----:B------:R-:W-:Y:S01]  /*8900*/  MUFU.EX2 R193, R193 ;  /* 0x000000c100c17308 */ /* 0x000fe20000000800 */
[----:B------:R-:W-:Y:S01]  /*8910*/  PRMT R5, R6, 0x7772, RZ ;  /* 0x0000777206057816 */ /* 0x000fe200000000ff */
[--C-:B------:R-:W-:Y:S01]  /*8920*/  FFMA.FTZ R210, R210, UR35, -R208.reuse ;  /* 0x00000023d2d27c23 */ /* 0x100fe200080108d0 */
[----:B------:R-:W-:Y:S01]  /*8930*/  FSEL R188, R4, RZ, P0 ;  /* 0x000000ff04bc7208 */ /* 0x000fe20000000000 */
[----:B------:R-:W-:Y:S01]  /*8940*/  FFMA.FTZ R209, R209, UR35, -R208 ;  /* 0x00000023d1d17c23 */ /* 0x000fe200080108d0 */
[----:B------:R-:W-:-:S02]  /*8950*/  MOV R4, R6 ;  /* 0x0000000600047202 */ /* 0x000fc40000000f00 */
[----:B------:R-:W-:Y:S01]  /*8960*/  PRMT R6, R6, 0x7771, RZ ;  /* 0x0000777106067816 */ /* 0x000fe200000000ff */
[--C-:B------:R-:W-:Y:S01]  /*8970*/  FFMA.FTZ R176, R176, UR35, -R188.reuse ;  /* 0x00000023b0b07c23 */ /* 0x100fe200080108bc */
[----:B------:R-:W-:Y:S01]  /*8980*/  LOP3.LUT R4, R4, 0xff, RZ, 0xc0, !PT ;  /* 0x000000ff04047812 */ /* 0x000fe200078ec0ff */
[--C-:B------:R-:W-:Y:S01]  /*8990*/  FFMA.FTZ R187, R196, UR35, -R188.reuse ;  /* 0x00000023c4bb7c23 */ /* 0x100fe200080108bc */
[----:B------:R-:W-:Y:S01]  /*89a0*/  LOP3.LUT R16, R7, 0xff, RZ, 0xc0, !PT ;  /* 0x000000ff07107812 */ /* 0x000fe200078ec0ff */
[----:B------:R1:W-:Y:S01]  /*89b0*/  MUFU.EX2 R164, R176 ;  /* 0x000000b000a47308 */ /* 0x0003e20000000800 */
[----:B------:R-:W-:Y:S01]  /*89c0*/  SHF.R.U32.HI R11, RZ, 0x8, R11 ;  /* 0x00000008ff0b7819 */ /* 0x000fe2000001160b */
[----:B------:R-:W-:Y:S01]  /*89d0*/  FFMA.FTZ R184, R197, UR35, -R188 ;  /* 0x00000023c5b87c23 */ /* 0x000fe200080108bc */
[----:B------:R-:W-:Y:S01]  /*89e0*/  PRMT R6, R4, 0x5410, R6 ;  /* 0x0000541004067816 */ /* 0x000fe20000000006 */
[----:B------:R-:W-:Y:S01]  /*89f0*/  FMUL.FTZ R196, R9, UR35 ;  /* 0x0000002309c47c20 */ /* 0x000fe20008410000 */
[----:B------:R-:W-:Y:S01]  /*8a00*/  PRMT R4, R16, 0x5410, R11 ;  /* 0x0000541010047816 */ /* 0x000fe2000000000b */
[----:B------:R-:W-:Y:S01]  /*8a10*/  FFMA.FTZ R206, R173, UR35, -R188 ;  /* 0x00000023adce7c23 */ /* 0x000fe200080108bc */
[----:B------:R-:W-:Y:S01]  /*8a20*/  PRMT R5, R5, 0x5410, R10 ;  /* 0x0000541005057816 */ /* 0x000fe2000000000a */
[----:B------:R-:W2:Y:S01]  /*8a30*/  MUFU.EX2 R192, R192 ;  /* 0x000000c000c07308 */ /* 0x000ea20000000800 */
[----:B------:R-:W-:Y:S01]  /*8a40*/  FSEL R10, R166, RZ, P0 ;  /* 0x000000ffa60a7208 */ /* 0x000fe20000000000 */
[--C-:B------:R-:W-:Y:S01]  /*8a50*/  FFMA.FTZ R204, R169, UR35, -R188.reuse ;  /* 0x00000023a9cc7c23 */ /* 0x100fe200080108bc */
[----:B------:R-:W-:Y:S01]  /*8a60*/  PRMT R9, R7, 0x7632, R9 ;  /* 0x0000763207097816 */ /* 0x000fe20000000009 */
[----:B------:R-:W-:Y:S01]  /*8a70*/  FFMA.FTZ R207, R172, UR35, -R188 ;  /* 0x00000023accf7c23 */ /* 0x000fe200080108bc */
[----:B------:R-:W-:Y:S01]  /*8a80*/  SEL R197, R220, 0xffffffe0, !P2 ;  /* 0xffffffe0dcc57807 */ /* 0x000fe20005000000 */
[----:B------:R-:W-:Y:S01]  /*8a90*/  FADD.FTZ R3, R3, -R10 ;  /* 0x8000000a03037221 */ /* 0x000fe20000010000 */
[----:B------:R-:W-:Y:S01]  /*8aa0*/  LOP3.LUT R9, R9, 0xff, RZ, 0xc0, !PT ;  /* 0x000000ff09097812 */ /* 0x000fe200078ec0ff */
[----:B------:R-:W-:Y:S01]  /*8ab0*/  MUFU.EX2 R187, R187 ;  /* 0x000000bb00bb7308 */ /* 0x000fe20000000800 */
[----:B-1----:R-:W-:Y:S01]  /*8ac0*/  LEA R176, R183, UR6, 0x1 ;  /* 0x00000006b7b07c11 */ /* 0x002fe2000f8e08ff */
[--C-:B------:R-:W-:Y:S01]  /*8ad0*/  FFMA.FTZ R183, R177, UR35, -R188.reuse ;  /* 0x00000023b1b77c23 */ /* 0x100fe200080108bc */
[----:B------:R-:W-:Y:S01]  /*8ae0*/  FMUL.FTZ R3, R3, UR35 ;  /* 0x0000002303037c20 */ /* 0x000fe20008410000 */
[----:B---3--:R-:W-:Y:S01]  /*8af0*/  LOP3.LUT R177, R8, 0xff, RZ, 0xc0, !PT ;  /* 0x000000ff08b17812 */ /* 0x008fe200078ec0ff */
[--C-:B------:R-:W-:Y:S01]  /*8b00*/  FFMA.FTZ R213, R213, UR35, -R188.reuse ;  /* 0x00000023d5d57c23 */ /* 0x100fe200080108bc */
[C---:B------:R-:W-:Y:S01]  /*8b10*/  IADD3 R16, PT, PT, R176.reuse, 0x10000, RZ ;  /* 0x00010000b0107810 */ /* 0x040fe20007ffe0ff */
[----:B------:R-:W-:Y:S01]  /*8b20*/  LDSM.16.MT88.4 R12, [R176+0x10000] ;  /* 0x01000000b00c783b */ /* 0x000fe20000004200 */
[----:B------:R-:W-:Y:S01]  /*8b30*/  IADD3 R198, PT, PT, R176, 0x10040, RZ ;  /* 0x00010040b0c67810 */ /* 0x000fe20007ffe0ff */
[----:B------:R-:W1:Y:S01]  /*8b40*/  MUFU.EX2 R184, R184 ;  /* 0x000000b800b87308 */ /* 0x000e620000000800 */
[----:B------:R-:W-:Y:S01]  /*8b50*/  @P1 IADD3 R198, PT, PT, R16, -0x40, RZ ;  /* 0xffffffc010c61810 */ /* 0x000fe20007ffe0ff */
[--C-:B------:R-:W-:Y:S01]  /*8b60*/  FFMA.FTZ R216, R216, UR35, -R188.reuse ;  /* 0x00000023d8d87c23 */ /* 0x100fe200080108bc */
[----:B------:R-:W-:Y:S01]  /*8b70*/  SHF.R.U32.HI R8, RZ, 0x18, R7 ;  /* 0x00000018ff087819 */ /* 0x000fe20000011607 */
[----:B------:R-:W-:Y:S01]  /*8b80*/  FFMA.FTZ R214, R214, UR35, -R188 ;  /* 0x00000023d6d67c23 */ /* 0x000fe200080108bc */
[----:B------:R-:W-:Y:S01]  /*8b90*/  LOP3.LUT R7, R5, 0xff00ff, RZ, 0xc0, !PT ;  /* 0x00ff00ff05077812 */ /* 0x000fe200078ec0ff */
[----:B------:R-:W3:Y:S01]  /*8ba0*/  LDSM.16.MT88.4 R28, [R198] ;  /* 0x00000000c61c783b */ /* 0x000ee20000004200 */
[----:B------:R-:W-:Y:S01]  /*8bb0*/  LEA R177, R177, R177, 0x10 ;  /* 0x000000b1b1b17211 */ /* 0x000fe200078e80ff */
[----:B------:R-:W4:Y:S01]  /*8bc0*/  MUFU.EX2 R183, R183 ;  /* 0x000000b700b77308 */ /* 0x000f220000000800 */
[----:B------:R-:W-:Y:S01]  /*8bd0*/  PRMT R5, R9, 0x5410, R8 ;  /* 0x0000541009057816 */ /* 0x000fe20000000008 */
[--C-:B------:R-:W-:Y:S01]  /*8be0*/  FFMA.FTZ R212, R212, UR35, -R188.reuse ;  /* 0x00000023d4d47c23 */ /* 0x100fe200080108bc */
[----:B--2---:R-:W-:Y:S01]  /*8bf0*/  F2FP.F16.F32.PACK_AB R11, R192, R193 ;  /* 0x000000c1c00b723e */ /* 0x004fe200000000ff */
[--C-:B------:R-:W-:Y:S01]  /*8c00*/  FFMA.FTZ R233, R179, UR35, -R188.reuse ;  /* 0x00000023b3e97c23 */ /* 0x100fe200080108bc */
[--C-:B------:R-:W-:Y:S01]  /*8c10*/  HSET2.LE.AND R6, R6, R177.reuse, PT ;  /* 0x000000b106067233 */ /* 0x100fe20003803000 */
[----:B------:R-:W-:Y:S01]  /*8c20*/  FFMA.FTZ R232, R178, UR35, -R188 ;  /* 0x00000023b2e87c23 */ /* 0x000fe200080108bc */
[--C-:B------:R-:W-:Y:S01]  /*8c30*/  HSET2.LE.AND R7, R7, R177.reuse, PT ;  /* 0x000000b107077233 */ /* 0x100fe20003803000 */
[----:B------:R-:W2:Y:S01]  /*8c40*/  MUFU.EX2 R196, R196 ;  /* 0x000000c400c47308 */ /* 0x000ea20000000800 */
[----:B------:R-:W-:-:S02]  /*8c50*/  HSET2.LE.AND R4, R4, R177, PT ;  /* 0x000000b104047233 */ /* 0x000fc40003803000 */
[----:B------:R-:W-:Y:S02]  /*8c60*/  HSET2.LE.AND R5, R5, R177, PT ;  /* 0x000000b105057233 */ /* 0x000fe40003803000 */
[----:B------:R-:W-:Y:S02]  /*8c70*/  F2FP.F16.F32.PACK_AB R9, R194, R195 ;  /* 0x000000c3c209723e */ /* 0x000fe400000000ff */
[----:B-1----:R-:W-:Y:S01]  /*8c80*/  F2FP.F16.F32.PACK_AB R8, R184, R187 ;  /* 0x000000bbb808723e */ /* 0x002fe200000000ff */
[----:B------:R-:W1:Y:S01]  /*8c90*/  MUFU.EX2 R3, R3 ;  /* 0x0000000300037308 */ /* 0x000e620000000800 */
[----:B----4-:R-:W-:Y:S02]  /*8ca0*/  F2FP.F16.F32.PACK_AB R10, R183, R164 ;  /* 0x000000a4b70a723e */ /* 0x010fe400000000ff */
[----:B------:R-:W-:Y:S02]  /*8cb0*/  LOP3.LUT R6, R11, R6, RZ, 0xc0, !PT ;  /* 0x000000060b067212 */ /* 0x000fe400078ec0ff */
[----:B------:R-:W-:-:S02]  /*8cc0*/  LOP3.LUT R7, R10, R7, RZ, 0xc0, !PT ;  /* 0x000000070a077212 */ /* 0x000fc400078ec0ff */
[----:B------:R-:W-:Y:S01]  /*8cd0*/  LOP3.LUT R4, R9, R4, RZ, 0xc0, !PT ;  /* 0x0000000409047212 */ /* 0x000fe200078ec0ff */
[----:B------:R-:W4:Y:S01]  /*8ce0*/  MUFU.EX2 R203, R203 ;  /* 0x000000cb00cb7308 */ /* 0x000f220000000800 */
[----:B------:R-:W-:Y:S01]  /*8cf0*/  LOP3.LUT R5, R8, R5, RZ, 0xc0, !PT ;  /* 0x0000000508057212 */ /* 0x000fe200078ec0ff */
[-C--:B--2---:R-:W-:Y:S01]  /*8d00*/  FMUL.FTZ R24, R144, R196.reuse ;  /* 0x000000c490187220 */ /* 0x084fe20000410000 */
[-C--:B------:R-:W-:Y:S01]  /*8d10*/  FMUL.FTZ R25, R145, R196.reuse ;  /* 0x000000c491197220 */ /* 0x080fe20000410000 */
[-C--:B------:R-:W-:Y:S01]  /*8d20*/  FMUL.FTZ R140, R140, R196.reuse ;  /* 0x000000c48c8c7220 */ /* 0x080fe20000410000 */
[----:B------:R-:W-:Y:S01]  /*8d30*/  FMUL.FTZ R141, R141, R196 ;  /* 0x000000c48d8d7220 */ /* 0x000fe20000410000 */
[----:B------:R-:W-:Y:S01]  /*8d40*/  IADD3 R199, PT, PT, R197, R176, RZ ;  /* 0x000000b0c5c77210 */ /* 0x000fe20007ffe0ff */
[-C--:B------:R-:W-:Y:S01]  /*8d50*/  FMUL.FTZ R44, R44, R196.reuse ;  /* 0x000000c42c2c7220 */ /* 0x080fe20000410000 */
[-C--:B------:R-:W-:Y:S01]  /*8d60*/  FMUL.FTZ R45, R45, R196.reuse ;  /* 0x000000c42d2d7220 */ /* 0x080fe20000410000 */
        /* <DEDUP_REMOVED lines=8> */
[C---:B---3--:R-:W-:Y:S01]  /*8df0*/  HMMA.16816.F32 R24, R4.reuse, R28, R24 ;  /* 0x0000001c0418723c */ /* 0x048fe20000001818 */
[-C--:B------:R-:W-:Y:S01]  /*8e00*/  FMUL.FTZ R50, R50, R3.reuse ;  /* 0x0000000332327220 */ /* 0x080fe20000410000 */
[-C--:B------:R-:W-:Y:S01]  /*8e10*/  FMUL.FTZ R51, R51, R3.reuse ;  /* 0x0000000333337220 */ /* 0x080fe20000410000 */
[----:B------:R-:W-:Y:S01]  /*8e20*/  IADD3 R197, PT, PT, R197, R198, RZ ;  /* 0x000000c6c5c57210 */ /* 0x000fe20007ffe0ff */
        /* <DEDUP_REMOVED lines=9> */
[----:B------:R-:W2:Y:S01]  /*8ec0*/  LDSM.16.MT88.4 R136, [R197+0x2000] ;  /* 0x00200000c588783b */ /* 0x000ea20000004200 */
[-C--:B------:R-:W-:Y:S01]  /*8ed0*/  FMUL.FTZ R71, R71, R3.reuse ;  /* 0x0000000347477220 */ /* 0x080fe20000410000 */
[-C--:B------:R-:W-:Y:S01]  /*8ee0*/  FMUL.FTZ R72, R72, R196.reuse ;  /* 0x000000c448487220 */ /* 0x080fe20000410000 */
[-C--:B------:R-:W-:Y:S01]  /*8ef0*/  FMUL.FTZ R73, R73, R196.reuse ;  /* 0x000000c449497220 */ /* 0x080fe20000410000 */
[----:B------:R-:W3:Y:S01]  /*8f00*/  LDSM.16.MT88.4 R144, [R198+0x2000] ;  /* 0x00200000c690783b */ /* 0x000ee20000004200 */
[-C--:B------:R-:W-:Y:S01]  /*8f10*/  FMUL.FTZ R74, R74, R3.reuse ;  /* 0x000000034a4a7220 */ /* 0x080fe20000410000 */
[-C--:B------:R-:W-:Y:S01]  /*8f20*/  FMUL.FTZ R75, R75, R3.reuse ;  /* 0x000000034b4b7220 */ /* 0x080fe20000410000 */
[-C--:B------:R-:W-:Y:S01]  /*8f30*/  FMUL.FTZ R60, R60, R196.reuse ;  /* 0x000000c43c3c7220 */ /* 0x080fe20000410000 */
[----:B------:R-:W5:Y:S01]  /*8f40*/  LDSM.16.MT88.4 R20, [R199+0x10000] ;  /* 0x01000000c714783b */ /* 0x000f620000004200 */
        /* <DEDUP_REMOVED lines=32> */
[----:B------:R-:W-:Y:S01]  /*9150*/  LDSM.16.MT88.4 R152, [R197] ;  /* 0x00000000c598783b */ /* 0x000fe20000004200 */
        /* <DEDUP_REMOVED lines=42> */
[C---:B-----5:R-:W-:Y:S01]  /*9400*/  HMMA.16816.F32 R16, R4.reuse, R20, R16 ;  /* 0x000000140410723c */ /* 0x060fe20000001810 */
        /* <DEDUP_REMOVED lines=21> */
[----:B------:R-:W-:Y:S01]  /*9560*/  MUFU.EX2 R201, R201 ;  /* 0x000000c900c97308 */ /* 0x000fe20000000800 */
[-C--:B------:R-:W-:Y:S01]  /*9570*/  FMUL.FTZ R124, R124, R196.reuse ;  /* 0x000000c47c7c7220 */ /* 0x080fe20000410000 */
[C---:B------:R-:W-:Y:S01]  /*9580*/  HMMA.16816.F32 R20, R4.reuse, R22, R148 ;  /* 0x000000160414723c */ /* 0x040fe20000001894 */
[----:B------:R-:W5:Y:S01]  /*9590*/  LDSM.16.MT88.4 R148, [R176+0x12000] ;  /* 0x01200000b094783b */ /* 0x000f620000004200 */
[-C--:B------:R-:W-:Y:S01]  /*95a0*/  FMUL.FTZ R125, R125, R196.reuse ;  /* 0x000000c47d7d7220 */ /* 0x080fe20000410000 */
[-C--:B------:R-:W-:Y:S01]  /*95b0*/  FMUL.FTZ R126, R126, R3.reuse ;  /* 0x000000037e7e7220 */ /* 0x080fe20000410000 */
[-C--:B------:R-:W-:Y:S01]  /*95c0*/  FMUL.FTZ R127, R127, R3.reuse ;  /* 0x000000037f7f7220 */ /* 0x080fe20000410000 */
[-C--:B------:R-:W-:Y:S01]  /*95d0*/  FMUL.FTZ R8, R160, R196.reuse ;  /* 0x000000c4a0087220 */ /* 0x080fe20000410000 */
[----:B------:R-:W-:Y:S01]  /*95e0*/  MUFU.EX2 R206, R206 ;  /* 0x000000ce00ce7308 */ /* 0x000fe20000000800 */
[-C--:B------:R-:W-:Y:S01]  /*95f0*/  FMUL.FTZ R9, R161, R196.reuse ;  /* 0x000000c4a1097220 */ /* 0x080fe20000410000 */
[C---:B--2---:R-:W-:Y:S01]  /*9600*/  HMMA.16816.F32 R84, R4.reuse, R136, R84 ;  /* 0x000000880454723c */ /* 0x044fe20000001854 */
[-C--:B------:R-:W-:Y:S01]  /*9610*/  FMUL.FTZ R10, R162, R3.reuse ;  /* 0x00000003a20a7220 */ /* 0x080fe20000410000 */
[-C--:B------:R-:W-:Y:S01]  /*9620*/  FMUL.FTZ R11, R163, R3.reuse ;  /* 0x00000003a30b7220 */ /* 0x080fe20000410000 */
[-C--:B------:R-:W-:Y:S01]  /*9630*/  FMUL.FTZ R156, R156, R196.reuse ;  /* 0x000000c49c9c7220 */ /* 0x080fe20000410000 */
[-C--:B------:R-:W-:Y:S01]  /*9640*/  FMUL.FTZ R157, R157, R196.reuse ;  /* 0x000000c49d9d7220 */ /* 0x080fe20000410000 */
[-C--:B------:R-:W-:Y:S01]  /*9650*/  FMUL.FTZ R158, R158, R3.reuse ;  /* 0x000000039e9e7220 */ /* 0x080fe20000410000 */
[----:B------:R-:W-:Y:S01]  /*9660*/  MUFU.EX2 R204, R204 ;  /* 0x000000cc00cc7308 */ /* 0x000fe20000000800 */
[-C--:B------:R-:W-:Y:S01]  /*9670*/  FMUL.FTZ R159, R159, R3.reuse ;  /* 0x000000039f9f7220 */ /* 0x080fe20000410000 */
[C---:B------:R-:W-:Y:S01]  /*9680*/  HMMA.16816.F32 R88, R4.reuse, R138, R88 ;  /* 0x0000008a0458723c */ /* 0x040fe20000001858 */
[----:B------:R-:W2:Y:S01]  /*9690*/  LDSM.16.MT88.4 R136, [R199+0x16000] ;  /* 0x01600000c788783b */ /* 0x000ea20000004200 */
[-C--:B------:R-:W-:Y:S01]  /*96a0*/  FMUL.FTZ R128, R128, R196.reuse ;  /* 0x000000c480807220 */ /* 0x080fe20000410000 */
[-C--:B------:R-:W-:Y:S01]  /*96b0*/  FMUL.FTZ R129, R129, R196.reuse ;  /* 0x000000c481817220 */ /* 0x080fe20000410000 */
[-C--:B------:R-:W-:Y:S01]  /*96c0*/  FMUL.FTZ R130, R130, R3.reuse ;  /* 0x0000000382827220 */ /* 0x080fe20000410000 */
[-C--:B------:R-:W-:Y:S01]  /*96d0*/  FMUL.FTZ R131, R131, R3.reuse ;  /* 0x0000000383837220 */ /* 0x080fe20000410000 */
[----:B------:R-:W-:Y:S01]  /*96e0*/  MUFU.EX2 R207, R207 ;  /* 0x000000cf00cf7308 */ /* 0x000fe20000000800 */
[----:B------:R-:W-:Y:S01]  /*96f0*/  LDSM.16.MT88.4 R160, [R176+0x12800] ;  /* 0x01280000b0a0783b */ /* 0x000fe20000004200 */
[----:B---3--:R-:W-:Y:S01]  /*9700*/  HMMA.16816.F32 R76, R4, R144, R76 ;  /* 0x00000090044c723c */ /* 0x008fe2000000184c */
[----:B------:R-:W-:Y:S01]  /*9710*/  FFMA.FTZ R195, R237, R196, R195 ;  /* 0x000000c4edc37223 */ /* 0x000fe200000100c3 */
[----:B------:R-:W-:Y:S01]  /*9720*/  FFMA.FTZ R3, R236, R3, R187 ;  /* 0x00000003ec037223 */ /* 0x000fe200000100bb */
[----:B------:R-:W-:-:S02]  /*9730*/  PLOP3.LUT P0, PT, PT, PT, UP2, 0x80, 0x8 ;  /* 0x000000000008781c */ /* 0x000fc40003f0f028 */
[----:B------:R-:W-:Y:S01]  /*9740*/  FADD.FTZ R194, R194, R195 ;  /* 0x000000c3c2c27221 */ /* 0x000fe20000010000 */
[----:B------:R-:W-:Y:S01]  /*9750*/  MUFU.EX2 R217, R217 ;  /* 0x000000d900d97308 */ /* 0x000fe20000000800 */
[----:B------:R-:W-:Y:S01]  /*9760*/  FADD.FTZ R3, R184, R3 ;  /* 0x00000003b8037221 */ /* 0x000fe20000010000 */
[C---:B------:R-:W-:Y:S01]  /*9770*/  HMMA.16816.F32 R80, R4.reuse, R146, R80 ;  /* 0x000000920450723c */ /* 0x040fe20000001850 */
[----:B------:R-:W-:Y:S01]  /*9780*/  LDSM.16.MT88.4 R144, [R176+0x16000] ;  /* 0x01600000b090783b */ /* 0x000fe20000004200 */
[----:B------:R-:W-:Y:S01]  /*9790*/  FADD.FTZ R194, R193, R194 ;  /* 0x000000c2c1c27221 */ /* 0x000fe20000010000 */
[----:B------:R-:W-:Y:S01]  /*97a0*/  FADD.FTZ R164, R164, R3 ;  /* 0x00000003a4a47221 */ /* 0x000fe20000010000 */
[-C--:B------:R-:W-:Y:S02]  /*97b0*/  MOV R3, R166.reuse ;  /* 0x000000a600037202 */ /* 0x080fe40000000f00 */
[----:B------:R-:W-:Y:S01]  /*97c0*/  MUFU.EX2 R215, R215 ;  /* 0x000000d700d77308 */ /* 0x000fe20000000800 */
[----:B------:R-:W-:Y:S01]  /*97d0*/  FADD.FTZ R192, R192, R194 ;  /* 0x000000c2c0c07221 */ /* 0x000fe20000010000 */
[----:B-1----:R-:W-:Y:S01]  /*97e0*/  HMMA.16816.F32 R92, R4, R140, R92 ;  /* 0x0000008c045c723c */ /* 0x002fe2000000185c */
[----:B------:R-:W-:Y:S01]  /*97f0*/  FADD.FTZ R164, R183, R164 ;  /* 0x000000a4b7a47221 */ /* 0x000fe20000010000 */
[----:B------:R-:W-:Y:S01]  /*9800*/  @P0 MOV R3, R166 ;  /* 0x000000a600030202 */ /* 0x000fe20000000f00 */
[----:B----4-:R-:W-:-:S03]  /*9810*/  FADD.FTZ R192, R203, R192 ;  /* 0x000000c0cbc07221 */ /* 0x010fc60000010000 */
[----:B------:R-:W-:Y:S02]  /*9820*/  MUFU.EX2 R219, R219 ;  /* 0x000000db00db7308 */ /* 0x000fe40000000800 */
[C---:B------:R-:W-:Y:S01]  /*9830*/  HMMA.16816.F32 R96, R4.reuse, R142, R96 ;  /* 0x0000008e0460723c */ /* 0x040fe20000001860 */
[----:B------:R-:W1:Y:S05]  /*9840*/  LDSM.16.MT88.4 R140, [R198+0x6000] ;  /* 0x00600000c68c783b */ /* 0x000e6a0000004200 */
[----:B------:R-:W-:Y:S02]  /*9850*/  MUFU.EX2 R218, R218 ;  /* 0x000000da00da7308 */ /* 0x000fe40000000800 */
[C---:B-----5:R-:W-:Y:S06]  /*9860*/  HMMA.16816.F32 R36, R4.reuse, R148, R36 ;  /* 0x000000940424723c */ /* 0x060fec0000001824 */
[----:B------:R-:W-:Y:S02]  /*9870*/  MUFU.EX2 R213, R213 ;  /* 0x000000d500d57308 */ /* 0x000fe40000000800 */
[C---:B------:R-:W-:Y:S01]  /*9880*/  HMMA.16816.F32 R40, R4.reuse, R150, R40 ;  /* 0x000000960428723c */ /* 0x040fe20000001828 */
[----:B------:R-:W3:Y:S05]  /*9890*/  LDSM.16.MT88.4 R148, [R197+0x6000] ;  /* 0x00600000c594783b */ /* 0x000eea0000004200 */
[----:B------:R-:W-:Y:S02]  /*98a0*/  MUFU.EX2 R216, R216 ;  /* 0x000000d800d87308 */ /* 0x000fe40000000800 */
[----:B------:R-:W-:Y:S01]  /*98b0*/  HMMA.16816.F32 R32, R4, R152, R32 ;  /* 0x000000980420723c */ /* 0x000fe20000001820 */
[----:B------:R-:W-:Y:S01]  /*98c0*/  LOP3.LUT R152, R202, UR13, R205, 0x96, !PT ;  /* 0x0000000dca987c12 */ /* 0x000fe2000f8e96cd */
[--C-:B------:R-:W-:Y:S01]  /*98d0*/  FFMA.FTZ R202, R170, UR35, -R208.reuse ;  /* 0x00000023aaca7c23 */ /* 0x100fe200080108d0 */
[----:B------:R-:W-:-:S03]  /*98e0*/  FFMA.FTZ R208, R191, UR35, -R208 ;  /* 0x00000023bfd07c23 */ /* 0x000fc600080108d0 */
[----:B------:R-:W-:Y:S01]  /*98f0*/  IMAD.WIDE.U32 R152, R152, -0x2daee0ad, RZ ;  /* 0xd2511f5398987825 */ /* 0x000fe200078e00ff */
[----:B------:R4:W-:Y:S01]  /*9900*/  MUFU.EX2 R205, R174 ;  /* 0x000000ae00cd7308 */ /* 0x0009e20000000800 */
[----:B--2---:R-:W-:Y:S01]  /*9910*/  HMMA.16816.F32 R108, R4, R136, R108 ;  /* 0x00000088046c723c */ /* 0x004fe2000000186c */
[C---:B------:R-:W-:Y:S02]  /*9920*/  PRMT R137, R152.reuse, 0x7773, RZ ;  /* 0x0000777398897816 */ /* 0x040fe400000000ff */
[----:B------:R-:W-:-:S04]  /*9930*/  PRMT R136, R152, 0x7772, RZ ;  /* 0x0000777298887816 */ /* 0x000fc800000000ff */
[----:B------:R-:W2:Y:S01]  /*9940*/  MUFU.EX2 R202, R202 ;  /* 0x000000ca00ca7308 */ /* 0x000ea20000000800 */
[C---:B------:R-:W-:Y:S01]  /*9950*/  HMMA.16816.F32 R112, R4.reuse, R138, R112 ;  /* 0x0000008a0470723c */ /* 0x040fe20000001870 */
[----:B------:R-:W-:Y:S02]  /*9960*/  MOV R139, R152 ;  /* 0x00000098008b7202 */ /* 0x000fe40000000f00 */
[----:B------:R-:W-:Y:S02]  /*9970*/  PRMT R138, R152, 0x7771, RZ ;  /* 0x00007771988a7816 */ /* 0x000fe400000000ff */
[--C-:B------:R-:W-:Y:S01]  /*9980*/  LOP3.LUT R152, R200, UR30, R153.reuse, 0x96, !PT ;  /* 0x0000001ec8987c12 */ /* 0x100fe2000f8e9699 */
[----:B------:R-:W-:Y:S01]  /*9990*/  FFMA.FTZ R200, R168, UR35, -R188 ;  /* 0x00000023a8c87c23 */ /* 0x000fe200080108bc */
[----:B------:R-:W-:Y:S01]  /*99a0*/  LOP3.LUT R139, R139, 0xff, RZ, 0xc0, !PT ;  /* 0x000000ff8b8b7812 */ /* 0x000fe200078ec0ff */
[C---:B-1----:R-:W-:Y:S01]  /*99b0*/  HMMA.16816.F32 R116, R4.reuse, R140, R116 ;  /* 0x0000008c0474723c */ /* 0x042fe20000001874 */
[----:B------:R-:W-:Y:S01]  /*99c0*/  PRMT R153, R152, 0x7632, R153 ;  /* 0x0000763298997816 */ /* 0x000fe20000000099 */
[----:B----4-:R-:W-:Y:S01]  /*99d0*/  LDSM.16.MT88.4 R172, [R198+0x800] ;  /* 0x00080000c6ac783b */ /* 0x010fe20000004200 */
[----:B------:R-:W-:Y:S01]  /*99e0*/  PRMT R136, R136, 0x5410, R137 ;  /* 0x0000541088887816 */ /* 0x000fe20000000089 */
[----:B------:R-:W1:Y:S01]  /*99f0*/  MUFU.EX2 R200, R200 ;  /* 0x000000c800c87308 */ /* 0x000e620000000800 */
[----:B------:R-:W-:Y:S01]  /*9a00*/  LOP3.LUT R137, R152, 0xff, RZ, 0xc0, !PT ;  /* 0x000000ff98897812 */ /* 0x000fe200078ec0ff */
[----:B------:R-:W-:Y:S01]  /*9a10*/  LDSM.16.MT88.4 R168, [R197+0x800] ;  /* 0x00080000c5a8783b */ /* 0x000fe20000004200 */
[----:B------:R-:W-:Y:S01]  /*9a20*/  LOP3.LUT R153, R153, 0xff, RZ, 0xc0, !PT ;  /* 0x000000ff99997812 */ /* 0x000fe200078ec0ff */
[----:B------:R-:W-:Y:S01]  /*9a30*/  HMMA.16816.F32 R120, R4, R142, R120 ;  /* 0x0000008e0478723c */ /* 0x000fe20000001878 */
[----:B------:R-:W-:Y:S01]  /*9a40*/  PRMT R138, R139, 0x5410, R138 ;  /* 0x000054108b8a7816 */ /* 0x000fe2000000008a */
[----:B------:R-:W4:Y:S01]  /*9a50*/  LDSM.16.MT88.4 R140, [R199+0x10800] ;  /* 0x01080000c78c783b */ /* 0x000f220000004200 */
[----:B------:R-:W-:Y:S01]  /*9a60*/  LOP3.LUT R139, R136, 0xff00ff, RZ, 0xc0, !PT ;  /* 0x00ff00ff888b7812 */ /* 0x000fe200078ec0ff */
[----:B------:R-:W5:Y:S02]  /*9a70*/  MUFU.EX2 R214, R214 ;  /* 0x000000d600d67308 */ /* 0x000f640000000800 */
[----:B------:R-:W-:-:S02]  /*9a80*/  HSET2.LE.AND R138, R138, R177, PT ;  /* 0x000000b18a8a7233 */ /* 0x000fc40003803000 */
[C---:B------:R-:W-:Y:S01]  /*9a90*/  HMMA.16816.F32 R132, R4.reuse, R154, R132 ;  /* 0x0000009a0484723c */ /* 0x040fe20000001884 */
[----:B------:R-:W-:Y:S02]  /*9aa0*/  LOP3.LUT R154, R152, 0xffff, RZ, 0xc0, !PT ;  /* 0x0000ffff989a7812 */ /* 0x000fe400078ec0ff */
[----:B------:R-:W-:Y:S01]  /*9ab0*/  SHF.R.U32.HI R152, RZ, 0x18, R152 ;  /* 0x00000018ff987819 */ /* 0x000fe20000011698 */
[----:B------:R-:W5:Y:S01]  /*9ac0*/  MUFU.EX2 R212, R212 ;  /* 0x000000d400d47308 */ /* 0x000f620000000800 */
[----:B------:R-:W-:Y:S02]  /*9ad0*/  SHF.R.U32.HI R154, RZ, 0x8, R154 ;  /* 0x00000008ff9a7819 */ /* 0x000fe4000001169a */
[----:B------:R-:W-:Y:S01]  /*9ae0*/  PRMT R136, R153, 0x5410, R152 ;  /* 0x0000541099887816 */ /* 0x000fe20000000098 */
[----:B------:R-:W-:Y:S01]  /*9af0*/  HMMA.16816.F32 R100, R4, R144, R100 ;  /* 0x000000900464723c */ /* 0x000fe20000001864 */
[----:B------:R-:W-:Y:S02]  /*9b00*/  PRMT R137, R137, 0x5410, R154 ;  /* 0x0000541089897816 */ /* 0x000fe4000000009a */
[----:B------:R-:W-:Y:S01]  /*9b10*/  HSET2.LE.AND R139, R139, R177, PT ;  /* 0x000000b18b8b7233 */ /* 0x000fe20003803000 */
[----:B------:R-:W5:Y:S01]  /*9b20*/  MUFU.EX2 R211, R211 ;  /* 0x000000d300d37308 */ /* 0x000f620000000800 */
[----:B--2---:R-:W-:-:S02]  /*9b30*/  F2FP.F16.F32.PACK_AB R155, R202, R201 ;  /* 0x000000c9ca9b723e */ /* 0x004fc400000000ff */
[----:B-1----:R-:W-:Y:S01]  /*9b40*/  F2FP.F16.F32.PACK_AB R153, R200, R204 ;  /* 0x000000ccc899723e */ /* 0x002fe200000000ff */
[C---:B------:R-:W-:Y:S01]  /*9b50*/  HMMA.16816.F32 R104, R4.reuse, R146, R104 ;  /* 0x000000920468723c */ /* 0x040fe20000001868 */
[----:B------:R-:W1:Y:S01]  /*9b60*/  LDSM.16.MT88.4 R144, [R176+0x10800] ;  /* 0x01080000b090783b */ /* 0x000e620000004200 */
[C---:B------:R-:W-:Y:S01]  /*9b70*/  F2FP.F16.F32.PACK_AB R152, R205.reuse, R203 ;  /* 0x000000cbcd98723e */ /* 0x040fe200000000ff */
[----:B------:R-:W-:Y:S01]  /*9b80*/  FADD.FTZ R205, R205, R192 ;  /* 0x000000c0cdcd7221 */ /* 0x000fe20000010000 */
[----:B------:R-:W-:Y:S01]  /*9b90*/  LOP3.LUT R138, R155, R138, RZ, 0xc0, !PT ;  /* 0x0000008a9b8a7212 */ /* 0x000fe200078ec0ff */
[----:B------:R-:W2:Y:S01]  /*9ba0*/  MUFU.EX2 R210, R210 ;  /* 0x000000d200d27308 */ /* 0x000ea20000000800 */
[----:B------:R-:W-:Y:S01]  /*9bb0*/  LOP3.LUT R139, R153, R139, RZ, 0xc0, !PT ;  /* 0x0000008b998b7212 */ /* 0x000fe200078ec0ff */
[----:B------:R-:W-:Y:S01]  /*9bc0*/  FADD.FTZ R205, R201, R205 ;  /* 0x000000cdc9cd7221 */ /* 0x000fe20000010000 */
[----:B---3--:R-:W-:Y:S01]  /*9bd0*/  HMMA.16816.F32 R124, R4, R148, R124 ;  /* 0x00000094047c723c */ /* 0x008fe2000000187c */
[----:B------:R-:W-:-:S02]  /*9be0*/  HSET2.LE.AND R148, R137, R177, PT ;  /* 0x000000b189947233 */ /* 0x000fc40003803000 */
[----:B------:R-:W-:Y:S01]  /*9bf0*/  HSET2.LE.AND R137, R136, R177, PT ;  /* 0x000000b188897233 */ /* 0x000fe20003803000 */
[----:B------:R-:W-:Y:S01]  /*9c00*/  FADD.FTZ R202, R202, R205 ;  /* 0x000000cdcaca7221 */ /* 0x000fe20000010000 */
[----:B------:R-:W-:Y:S01]  /*9c10*/  F2FP.F16.F32.PACK_AB R149, R207, R206 ;  /* 0x000000cecf95723e */ /* 0x000fe200000000ff */
[----:B------:R-:W3:Y:S01]  /*9c20*/  MUFU.EX2 R209, R209 ;  /* 0x000000d100d17308 */ /* 0x000ee20000000800 */
[----:B------:R-:W-:Y:S01]  /*9c30*/  LOP3.LUT R136, R152, R148, RZ, 0xc0, !PT ;  /* 0x0000009498887212 */ /* 0x000fe200078ec0ff */
[C---:B------:R-:W-:Y:S01]  /*9c40*/  HMMA.16816.F32 R8, R4.reuse, R12, R8 ;  /* 0x0000000c0408723c */ /* 0x040fe20000001808 */
[----:B------:R-:W-:Y:S01]  /*9c50*/  LOP3.LUT R137, R149, R137, RZ, 0xc0, !PT ;  /* 0x0000008995897212 */ /* 0x000fe200078ec0ff */
[----:B------:R-:W-:Y:S01]  /*9c60*/  LDSM.16.MT88.4 R152, [R199+0x12800] ;  /* 0x01280000c798783b */ /* 0x000fe20000004200 */
[----:B------:R-:W-:Y:S01]  /*9c70*/  FADD.FTZ R206, R206, R164 ;  /* 0x000000a4cece7221 */ /* 0x000fe20000010000 */
[----:B------:R-:W-:Y:S01]  /*9c80*/  FADD.FTZ R202, R217, R202 ;  /* 0x000000cad9ca7221 */ /* 0x000fe20000010000 */
[-C--:B------:R-:W-:Y:S01]  /*9c90*/  MOV R164, R182.reuse ;  /* 0x000000b600a47202 */ /* 0x080fe20000000f00 */
[----:B------:R-:W3:Y:S01]  /*9ca0*/  MUFU.EX2 R208, R208 ;  /* 0x000000d000d07308 */ /* 0x000ee20000000800 */
[----:B------:R-:W-:Y:S01]  /*9cb0*/  FADD.FTZ R206, R207, R206 ;  /* 0x000000cecfce7221 */ /* 0x000fe20000010000 */
[----:B------:R-:W-:Y:S01]  /*9cc0*/  HMMA.16816.F32 R12, R4, R14, R156 ;  /* 0x0000000e040c723c */ /* 0x000fe2000000189c */
[----:B------:R-:W-:Y:S01]  /*9cd0*/  LDSM.16.MT88.4 R156, [R198+0x2800] ;  /* 0x00280000c69c783b */ /* 0x000fe20000004200 */
[----:B------:R-:W-:Y:S01]  /*9ce0*/  @P0 MOV R164, R182 ;  /* 0x000000b600a40202 */ /* 0x000fe20000000f00 */
[----:B------:R-:W-:-:S03]  /*9cf0*/  FADD.FTZ R204, R204, R206 ;  /* 0x000000cecccc7221 */ /* 0x000fc60000010000 */
[----:B------:R-:W-:Y:S01]  /*9d00*/  MUFU.EX2 R233, R233 ;  /* 0x000000e900e97308 */ /* 0x000fe20000000800 */
[----:B------:R-:W-:Y:S01]  /*9d10*/  FADD.FTZ R204, R200, R204 ;  /* 0x000000ccc8cc7221 */ /* 0x000fe20000010000 */
[C---:B----4-:R-:W-:Y:S06]  /*9d20*/  HMMA.16816.F32 R16, R136.reuse, R140, R16 ;  /* 0x0000008c8810723c */ /* 0x050fec0000001810 */
[----:B------:R-:W-:Y:S02]  /*9d30*/  MUFU.EX2 R232, R232 ;  /* 0x000000e800e87308 */ /* 0x000fe40000000800 */
[----:B------:R-:W-:Y:S01]  /*9d40*/  HMMA.16816.F32 R20, R136, R142, R20 ;  /* 0x0000008e8814723c */ /* 0x000fe20000001814 */
[----:B------:R-:W4:Y:S07]  /*9d50*/  LDSM.16.MT88.4 R140, [R199+0x14800] ;  /* 0x01480000c78c783b */ /* 0x000f2e0000004200 */
[----:B------:R-:W-:Y:S01]  /*9d60*/  HMMA.16816.F32 R4, R4, R150, R128 ;  /* 0x000000960404723c */ /* 0x000fe20000001880 */
[----:B------:R-:W5:Y:S04]  /*9d70*/  LDSM.16.MT88.4 R128, [R198+0x4800] ;  /* 0x00480000c680783b */ /* 0x000f680000004200 */
[----:B------:R-:W-:Y:S03]  /*9d80*/  LDSM.16.MT88.4 R148, [R197+0x2800] ;  /* 0x00280000c594783b */ /* 0x000fe60000004200 */
[C---:B-1----:R-:W-:Y:S08]  /*9d90*/  HMMA.16816.F32 R8, R136.reuse, R144, R8 ;  /* 0x000000908808723c */ /* 0x042ff00000001808 */
[C---:B------:R-:W-:Y:S01]  /*9da0*/  HMMA.16816.F32 R12, R136.reuse, R146, R12 ;  /* 0x00000092880c723c */ /* 0x040fe2000000180c */
[----:B------:R-:W1:Y:S07]  /*9db0*/  LDSM.16.MT88.4 R144, [R176+0x14800] ;  /* 0x01480000b090783b */ /* 0x000e6e0000004200 */
[C---:B------:R-:W-:Y:S08]  /*9dc0*/  HMMA.16816.F32 R24, R136.reuse, R172, R24 ;  /* 0x000000ac8818723c */ /* 0x040ff00000001818 */
[C---:B------:R-:W-:Y:S08]  /*9dd0*/  HMMA.16816.F32 R28, R136.reuse, R174, R28 ;  /* 0x000000ae881c723c */ /* 0x040ff0000000181c */
[C---:B----4-:R-:W-:Y:S08]  /*9de0*/  HMMA.16816.F32 R76, R136.reuse, R140, R76 ;  /* 0x0000008c884c723c */ /* 0x050ff0000000184c */
[C---:B------:R-:W-:Y:S01]  /*9df0*/  HMMA.16816.F32 R80, R136.reuse, R142, R80 ;  /* 0x0000008e8850723c */ /* 0x040fe20000001850 */
[----:B------:R-:W4:Y:S07]  /*9e00*/  LDSM.16.MT88.4 R140, [R176+0x16800] ;  /* 0x01680000b08c783b */ /* 0x000f2e0000004200 */
[----:B-----5:R-:W-:Y:S01]  /*9e10*/  HMMA.16816.F32 R84, R136, R128, R84 ;  /* 0x000000808854723c */ /* 0x020fe20000001854 */
[----:B------:R-:W-:-:S04]  /*9e20*/  MOV R128, UR36 ;  /* 0x0000002400807c02 */ /* 0x000fc80008000f00 */
[----:B------:R-:W-:-:S03]  /*9e30*/  LOP3.LUT R128, R128, UR21, R235, 0x96, !PT ;  /* 0x0000001580807c12 */ /* 0x000fc6000f8e96eb */
[----:B-1----:R-:W-:Y:S02]  /*9e40*/  HMMA.16816.F32 R68, R136, R144, R68 ;  /* 0x000000908844723c */ /* 0x002fe40000001844 */
[----:B------:R-:W-:-:S05]  /*9e50*/  IMAD.WIDE.U32 R128, R128, -0x326172a9, RZ ;  /* 0xcd9e8d5780807825 */ /* 0x000fca00078e00ff */
[----:B------:R-:W-:Y:S01]  /*9e60*/  LOP3.LUT R172, R238, UR29, R129, 0x96, !PT ;  /* 0x0000001deeac7c12 */ /* 0x000fe2000f8e9681 */
[----:B------:R-:W-:Y:S01]  /*9e70*/  HMMA.16816.F32 R72, R136, R146, R72 ;  /* 0x000000928848723c */ /* 0x000fe20000001848 */
[----:B------:R-:W1:Y:S03]  /*9e80*/  LDSM.16.MT88.4 R144, [R199+0x16800] ;  /* 0x01680000c790783b */ /* 0x000e660000004200 */
[----:B------:R-:W-:-:S04]  /*9e90*/  IMAD.WIDE.U32 R172, R172, -0x2daee0ad, RZ ;  /* 0xd2511f53acac7825 */ /* 0x000fc800078e00ff */
[----:B------:R-:W-:Y:S01]  /*9ea0*/  HMMA.16816.F32 R60, R136, R148, R60 ;  /* 0x00000094883c723c */ /* 0x000fe2000000183c */
[----:B------:R-:W-:Y:S02]  /*9eb0*/  LOP3.LUT R148, R128, UR28, R227, 0x96, !PT ;  /* 0x0000001c80947c12 */ /* 0x000fe4000f8e96e3 */
[----:B------:R-:W-:-:S03]  /*9ec0*/  LOP3.LUT R174, R230, UR34, R173, 0x96, !PT ;  /* 0x00000022e6ae7c12 */ /* 0x000fc6000f8e96ad */
[----:B------:R-:W-:Y:S02]  /*9ed0*/  IMAD.WIDE.U32 R148, R148, -0x2daee0ad, RZ ;  /* 0xd2511f5394947825 */ /* 0x000fe400078e00ff */
[----:B------:R-:W-:Y:S01]  /*9ee0*/  HMMA.16816.F32 R88, R136, R130, R88 ;  /* 0x000000828858723c */ /* 0x000fe20000001858 */
[----:B------:R-:W5:Y:S01]  /*9ef0*/  LDSM.16.MT88.4 R128, [R198+0x6800] ;  /* 0x00680000c680783b */ /* 0x000f620000004200 */
[----:B------:R-:W-:Y:S01]  /*9f00*/  IMAD.WIDE.U32 R174, R174, -0x326172a9, RZ ;  /* 0xcd9e8d57aeae7825 */ /* 0x000fe200078e00ff */
[----:B------:R-:W-:-:S05]  /*9f10*/  LOP3.LUT R172, R172, UR33, R149, 0x96, !PT ;  /* 0x00000021acac7c12 */ /* 0x000fca000f8e9695 */
[----:B------:R-:W-:Y:S01]  /*9f20*/  IMAD.WIDE.U32 R172, R172, -0x326172a9, RZ ;  /* 0xcd9e8d57acac7825 */ /* 0x000fe200078e00ff */
[----:B----4-:R-:W-:Y:S01]  /*9f30*/  HMMA.16816.F32 R100, R136, R140, R100 ;  /* 0x0000008c8864723c */ /* 0x010fe20000001864 */
[----:B------:R-:W-:-:S03]  /*9f40*/  LOP3.LUT R140, R226, UR27, R175, 0x96, !PT ;  /* 0x0000001be28c7c12 */ /* 0x000fc6000f8e96af */
[----:B------:R-:W-:Y:S02]  /*9f50*/  LOP3.LUT R174, R174, UR25, R173, 0x96, !PT ;  /* 0x00000019aeae7c12 */ /* 0x000fe4000f8e96ad */
[----:B------:R-:W-:Y:S02]  /*9f60*/  IMAD.WIDE.U32 R140, R140, -0x2daee0ad, RZ ;  /* 0xd2511f538c8c7825 */ /* 0x000fe400078e00ff */
[----:B------:R-:W-:Y:S02]  /*9f70*/  HMMA.16816.F32 R36, R136, R160, R36 ;  /* 0x000000a08824723c */ /* 0x000fe40000001824 */
[----:B------:R-:W-:Y:S01]  /*9f80*/  IMAD.WIDE.U32 R174, R174, -0x2daee0ad, RZ ;  /* 0xd2511f53aeae7825 */ /* 0x000fe200078e00ff */
[----:B------:R-:W-:-:S04]  /*9f90*/  LOP3.LUT R228, R148, UR32, R141, 0x96, !PT ;  /* 0x0000002094e47c12 */ /* 0x000fc8000f8e968d */
[----:B------:R-:W-:Y:S01]  /*9fa0*/  LOP3.LUT R140, R140, UR31, R175, 0x96, !PT ;  /* 0x0000001f8c8c7c12 */ /* 0x000fe2000f8e96af */
[----:B------:R-:W-:Y:S01]  /*9fb0*/  HMMA.16816.F32 R40, R136, R162, R40 ;  /* 0x000000a28828723c */ /* 0x000fe20000001828 */
[----:B------:R-:W4:Y:S01]  /*9fc0*/  LDSM.16.MT88.4 R160, [R197+0x6800] ;  /* 0x00680000c5a0783b */ /* 0x000f220000004200 */
[----:B------:R-:W-:-:S05]  /*9fd0*/  IMAD.WIDE.U32 R228, R228, -0x326172a9, RZ ;  /* 0xcd9e8d57e4e47825 */ /* 0x000fca00078e00ff */
[----:B------:R-:W-:Y:S01]  /*9fe0*/  LOP3.LUT R172, R172, UR13, R229, 0x96, !PT ;  /* 0x0000000dacac7c12 */ /* 0x000fe2000f8e96e5 */
[----:B------:R-:W-:Y:S01]  /*9ff0*/  HMMA.16816.F32 R104, R136, R142, R104 ;  /* 0x0000008e8868723c */ /* 0x000fe20000001868 */
[----:B------:R-:W-:-:S04]  /*a000*/  IMAD.WIDE.U32 R142, R140, -0x326172a9, RZ ;  /* 0xcd9e8d578c8e7825 */ /* 0x000fc800078e00ff */
[----:B------:R-:W-:Y:S01]  /*a010*/  FFMA.FTZ R229, R189, UR35, -R188 ;  /* 0x00000023bde57c23 */ /* 0x000fe200080108bc */
[----:B------:R-:W-:Y:S01]  /*a020*/  IMAD.WIDE.U32 R172, R172, -0x2daee0ad, RZ ;  /* 0xd2511f53acac7825 */ /* 0x000fe200078e00ff */
[----:B------:R-:W-:-:S03]  /*a030*/  LOP3.LUT R140, R228, UR12, R143, 0x96, !PT ;  /* 0x0000000ce48c7c12 */ /* 0x000fc6000f8e968f */
[----:B------:R-:W-:Y:S01]  /*a040*/  FFMA.FTZ R228, R190, UR35, -R188 ;  /* 0x00000023bee47c23 */ /* 0x000fe200080108bc */
[C---:B-1----:R-:W-:Y:S01]  /*a050*/  HMMA.16816.F32 R108, R136.reuse, R144, R108 ;  /* 0x00000090886c723c */ /* 0x042fe2000000186c */
[----:B------:R-:W-:Y:S01]  /*a060*/  MOV R144, R142 ;  /* 0x0000008e00907202 */ /* 0x000fe20000000f00 */
[----:B------:R-:W-:Y:S01]  /*a070*/  MUFU.EX2 R229, R229 ;  /* 0x000000e500e57308 */ /* 0x000fe20000000800 */
[C---:B------:R-:W-:Y:S01]  /*a080*/  PRMT R141, R142.reuse, 0x7771, RZ ;  /* 0x000077718e8d7816 */ /* 0x040fe200000000ff */
[----:B------:R-:W-:Y:S01]  /*a090*/  LDSM.16.MT88.4 R188, [R176+0x15800] ;  /* 0x01580000b0bc783b */ /* 0x000fe20000004200 */
[C---:B------:R-:W-:Y:S02]  /*a0a0*/  PRMT R143, R142.reuse, 0x7773, RZ ;  /* 0x000077738e8f7816 */ /* 0x040fe400000000ff */
[----:B------:R-:W-:Y:S01]  /*a0b0*/  PRMT R142, R142, 0x7772, RZ ;  /* 0x000077728e8e7816 */ /* 0x000fe200000000ff */
[C---:B------:R-:W-:Y:S01]  /*a0c0*/  HMMA.16816.F32 R44, R136.reuse, R152, R44 ;  /* 0x00000098882c723c */ /* 0x040fe2000000182c */
[----:B------:R-:W-:Y:S01]  /*a0d0*/  LOP3.LUT R174, R174, UR30, R173, 0x96, !PT ;  /* 0x0000001eaeae7c12 */ /* 0x000fe2000f8e96ad */
[----:B------:R-:W1:Y:S06]  /*a0e0*/  MUFU.EX2 R228, R228 ;  /* 0x000000e400e47308 */ /* 0x000e6c0000000800 */
[C---:B------:R-:W-:Y:S01]  /*a0f0*/  HMMA.16816.F32 R48, R136.reuse, R154, R48 ;  /* 0x0000009a8830723c */ /* 0x040fe20000001830 */
[----:B------:R-:W2:Y:S07]  /*a100*/  LDSM.16.MT88.4 R152, [R197+0x4800] ;  /* 0x00480000c598783b */ /* 0x000eae0000004200 */
[----:B-----5:R-:W-:Y:S01]  /*a110*/  HMMA.16816.F32 R116, R136, R128, R116 ;  /* 0x000000808874723c */ /* 0x020fe20000001874 */
[----:B------:R-:W-:-:S02]  /*a120*/  LOP3.LUT R128, R144, 0xff, RZ, 0xc0, !PT ;  /* 0x000000ff90807812 */ /* 0x000fc400078ec0ff */
[----:B------:R-:W-:Y:S02]  /*a130*/  PRMT R129, R142, 0x5410, R143 ;  /* 0x000054108e817816 */ /* 0x000fe4000000008f */
[----:B------:R-:W-:Y:S02]  /*a140*/  PRMT R142, R140, 0x7632, R142 ;  /* 0x000076328c8e7816 */ /* 0x000fe4000000008e */
[----:B------:R-:W-:Y:S01]  /*a150*/  PRMT R128, R128, 0x5410, R141 ;  /* 0x0000541080807816 */ /* 0x000fe2000000008d */
[----:B------:R-:W-:Y:S01]  /*a160*/  HMMA.16816.F32 R52, R136, R156, R52 ;  /* 0x0000009c8834723c */ /* 0x000fe20000001834 */
[----:B------:R-:W-:Y:S02]  /*a170*/  SHF.R.U32.HI R141, RZ, 0x18, R140 ;  /* 0x00000018ff8d7819 */ /* 0x000fe4000001168c */
[----:B------:R-:W-:Y:S02]  /*a180*/  LOP3.LUT R142, R142, 0xff, RZ, 0xc0, !PT ;  /* 0x000000ff8e8e7812 */ /* 0x000fe400078ec0ff */
[----:B------:R-:W-:-:S03]  /*a190*/  F2FP.F16.F32.PACK_AB R143, R218, R219 ;  /* 0x000000dbda8f723e */ /* 0x000fc600000000ff */
[C---:B------:R-:W-:Y:S01]  /*a1a0*/  HMMA.16816.F32 R56, R136.reuse, R158, R56 ;  /* 0x0000009e8838723c */ /* 0x040fe20000001838 */
[----:B------:R-:W5:Y:S07]  /*a1b0*/  LDSM.16.MT88.4 R156, [R176+0x11000] ;  /* 0x01100000b09c783b */ /* 0x000f6e0000004200 */
[C---:B------:R-:W-:Y:S01]  /*a1c0*/  HMMA.16816.F32 R64, R136.reuse, R150, R64 ;  /* 0x000000968840723c */ /* 0x040fe20000001840 */
[----:B------:R-:W1:Y:S07]  /*a1d0*/  LDSM.16.MT88.4 R148, [R198+0x1000] ;  /* 0x00100000c694783b */ /* 0x000e6e0000004200 */
[C---:B------:R-:W-:Y:S01]  /*a1e0*/  HMMA.16816.F32 R112, R136.reuse, R146, R112 ;  /* 0x000000928870723c */ /* 0x040fe20000001870 */
[----:B------:R-:W1:Y:S07]  /*a1f0*/  LDSM.16.MT88.4 R144, [R197+0x1000] ;  /* 0x00100000c590783b */ /* 0x000e6e0000004200 */
[----:B------:R-:W-:Y:S01]  /*a200*/  HMMA.16816.F32 R32, R136, R168, R32 ;  /* 0x000000a88820723c */ /* 0x000fe20000001820 */
[----:B------:R-:W-:-:S04]  /*a210*/  LOP3.LUT R168, R140, 0xffff, RZ, 0xc0, !PT ;  /* 0x0000ffff8ca87812 */ /* 0x000fc800078ec0ff */
[----:B------:R-:W-:-:S03]  /*a220*/  SHF.R.U32.HI R168, RZ, 0x8, R168 ;  /* 0x00000008ffa87819 */ /* 0x000fc600000116a8 */
[C---:B------:R-:W-:Y:S01]  /*a230*/  HMMA.16816.F32 R120, R136.reuse, R130, R120 ;  /* 0x000000828878723c */ /* 0x040fe20000001878 */
[----:B------:R-:W-:Y:S02]  /*a240*/  LOP3.LUT R130, R140, 0xff, RZ, 0xc0, !PT ;  /* 0x000000ff8c827812 */ /* 0x000fe400078ec0ff */
[--C-:B------:R-:W-:Y:S02]  /*a250*/  HSET2.LE.AND R140, R128, R177.reuse, PT ;  /* 0x000000b1808c7233 */ /* 0x100fe40003803000 */
[----:B------:R-:W-:Y:S02]  /*a260*/  LOP3.LUT R131, R129, 0xff00ff, RZ, 0xc0, !PT ;  /* 0x00ff00ff81837812 */ /* 0x000fe400078ec0ff */
[----:B------:R-:W-:Y:S01]  /*a270*/  PRMT R128, R130, 0x5410, R168 ;  /* 0x0000541082807816 */ /* 0x000fe200000000a8 */
[----:B------:R-:W-:Y:S01]  /*a280*/  HMMA.16816.F32 R132, R136, R170, R132 ;  /* 0x000000aa8884723c */ /* 0x000fe20000001884 */
[----:B------:R-:W-:Y:S02]  /*a290*/  PRMT R129, R142, 0x5410, R141 ;  /* 0x000054108e817816 */ /* 0x000fe4000000008d */
[----:B------:R-:W-:-:S02]  /*a2a0*/  HSET2.LE.AND R131, R131, R177, PT ;  /* 0x000000b183837233 */ /* 0x000fc40003803000 */
[--C-:B------:R-:W-:Y:S02]  /*a2b0*/  HSET2.LE.AND R128, R128, R177.reuse, PT ;  /* 0x000000b180807233 */ /* 0x100fe40003803000 */
[----:B------:R-:W-:Y:S01]  /*a2c0*/  HSET2.LE.AND R129, R129, R177, PT ;  /* 0x000000b181817233 */ /* 0x000fe20003803000 */
[C---:B----4-:R-:W-:Y:S01]  /*a2d0*/  HMMA.16816.F32 R124, R136.reuse, R160, R124 ;  /* 0x000000a0887c723c */ /* 0x050fe2000000187c */
[----:B------:R-:W-:Y:S02]  /*a2e0*/  F2FP.F16.F32.PACK_AB R168, R214, R216 ;  /* 0x000000d8d6a8723e */ /* 0x000fe400000000ff */
[C---:B------:R-:W-:Y:S01]  /*a2f0*/  F2FP.F16.F32.PACK_AB R161, R215.reuse, R217 ;  /* 0x000000d9d7a1723e */ /* 0x040fe200000000ff */
[----:B------:R-:W-:Y:S01]  /*a300*/  FADD.FTZ R215, R215, R202 ;  /* 0x000000cad7d77221 */ /* 0x000fe20000010000 */
[----:B------:R-:W-:Y:S01]  /*a310*/  F2FP.F16.F32.PACK_AB R160, R212, R213 ;  /* 0x000000d5d4a0723e */ /* 0x000fe200000000ff */
[----:B------:R-:W-:Y:S01]  /*a320*/  FADD.FTZ R213, R213, R204 ;  /* 0x000000ccd5d57221 */ /* 0x000fe20000010000 */
[----:B------:R-:W-:Y:S01]  /*a330*/  LOP3.LUT R130, R143, R140, RZ, 0xc0, !PT ;  /* 0x0000008c8f827212 */ /* 0x000fe200078ec0ff */
[C---:B--2---:R-:W-:Y:S01]  /*a340*/  HMMA.16816.F32 R92, R136.reuse, R152, R92 ;  /* 0x00000098885c723c */ /* 0x044fe2000000185c */
[----:B------:R-:W-:Y:S01]  /*a350*/  LOP3.LUT R131, R168, R131, RZ, 0xc0, !PT ;  /* 0x00000083a8837212 */ /* 0x000fe200078ec0ff */
[----:B------:R-:W-:Y:S01]  /*a360*/  LDSM.16.MT88.4 R140, [R176+0x13000] ;  /* 0x01300000b08c783b */ /* 0x000fe20000004200 */
[----:B------:R-:W-:Y:S01]  /*a370*/  LOP3.LUT R128, R161, R128, RZ, 0xc0, !PT ;  /* 0x00000080a1807212 */ /* 0x000fe200078ec0ff */
[----:B------:R-:W-:Y:S01]  /*a380*/  FADD.FTZ R213, R212, R213 ;  /* 0x000000d5d4d57221 */ /* 0x000fe20000010000 */
[----:B------:R-:W-:Y:S01]  /*a390*/  LOP3.LUT R129, R160, R129, RZ, 0xc0, !PT ;  /* 0x00000081a0817212 */ /* 0x000fe200078ec0ff */
[----:B------:R-:W-:Y:S01]  /*a3a0*/  LDSM.16.MT88.4 R168, [R198+0x3000] ;  /* 0x00300000c6a8783b */ /* 0x000fe20000004200 */
[----:B------:R-:W-:Y:S01]  /*a3b0*/  FADD.FTZ R215, R219, R215 ;  /* 0x000000d7dbd77221 */ /* 0x000fe20000010000 */
[----:B------:R-:W-:Y:S01]  /*a3c0*/  HMMA.16816.F32 R96, R136, R154, R96 ;  /* 0x0000009a8860723c */ /* 0x000fe20000001860 */
[----:B------:R-:W-:Y:S01]  /*a3d0*/  FADD.FTZ R216, R216, R213 ;  /* 0x000000d5d8d87221 */ /* 0x000fe20000010000 */
[----:B------:R-:W2:Y:S01]  /*a3e0*/  LDSM.16.MT88.4 R152, [R199+0x11000] ;  /* 0x01100000c798783b */ /* 0x000ea20000004200 */
[----:B------:R-:W-:-:S02]  /*a3f0*/  FADD.FTZ R218, R218, R215 ;  /* 0x000000d7dada7221 */ /* 0x000fc40000010000 */
[----:B------:R-:W-:Y:S02]  /*a400*/  FADD.FTZ R216, R214, R216 ;  /* 0x000000d8d6d87221 */ /* 0x000fe40000010000 */
[----:B------:R-:W-:Y:S01]  /*a410*/  FADD.FTZ R218, R211, R218 ;  /* 0x000000dad3da7221 */ /* 0x000fe20000010000 */
[----:B------:R-:W-:Y:S01]  /*a420*/  HMMA.16816.F32 R4, R136, R162, R4 ;  /* 0x000000a28804723c */ /* 0x000fe20000001804 */
[----:B------:R-:W-:Y:S02]  /*a430*/  LDSM.16.MT88.4 R136, [R197+0x5000] ;  /* 0x00500000c588783b */ /* 0x000fe40000004200 */
[----:B------:R-:W-:-:S04]  /*a440*/  FADD.FTZ R218, R210, R218 ;  /* 0x000000dad2da7221 */ /* 0x000fc80000010000 */
[----:B---3--:R-:W-:Y:S01]  /*a450*/  FADD.FTZ R218, R209, R218 ;  /* 0x000000dad1da7221 */ /* 0x008fe20000010000 */
[----:B-----5:R-:W-:Y:S01]  /*a460*/  HMMA.16816.F32 R160, R128, R156, R8 ;  /* 0x0000009c80a0723c */ /* 0x020fe20000001808 */
[----:B------:R-:W3:Y:S02]  /*a470*/  LDSM.16.MT88.4 R8, [R199+0x13000] ;  /* 0x01300000c708783b */ /* 0x000ee40000004200 */
[----:B------:R-:W-:-:S05]  /*a480*/  FADD.FTZ R237, R208, R218 ;  /* 0x000000dad0ed7221 */ /* 0x000fca0000010000 */
        /* <DEDUP_REMOVED lines=9> */
[C---:B------:R-:W-:Y:S01]  /*a520*/  HMMA.16816.F32 R12, R128.reuse, R158, R12 ;  /* 0x0000009e800c723c */ /* 0x040fe2000000180c */
[----:B------:R-:W5:Y:S07]  /*a530*/  LDSM.16.MT88.4 R156, [R197+0x3000] ;  /* 0x00300000c59c783b */ /* 0x000f6e0000004200 */
        /* <DEDUP_REMOVED lines=8> */
[----:B------:R-:W-:Y:S07]  /*a5c0*/  LDSM.16.MT88.4 R148, [R197+0x7000] ;  /* 0x00700000c594783b */ /* 0x000fee0000004200 */
[C---:B----4-:R-:W-:Y:S08]  /*a5d0*/  HMMA.16816.F32 R84, R128.reuse, R144, R84 ;  /* 0x000000908054723c */ /* 0x050ff00000001854 */
        /* <DEDUP_REMOVED lines=13> */
[----:B------:R-:W5:Y:S07]  /*a6b0*/  LDSM.16.MT88.4 R136, [R176+0x13800] ;  /* 0x01380000b088783b */ /* 0x000f6e0000004200 */
[----:B---3--:R-:W-:Y:S01]  /*a6c0*/  HMMA.16816.F32 R100, R128, R8, R100 ;  /* 0x000000088064723c */ /* 0x008fe20000001864 */
[----:B------:R-:W-:-:S02]  /*a6d0*/  PRMT R9, R172, 0x7773, RZ ;  /* 0x00007773ac097816 */ /* 0x000fc400000000ff */
[----:B------:R-:W-:-:S04]  /*a6e0*/  PRMT R8, R172, 0x7772, RZ ;  /* 0x00007772ac087816 */ /* 0x000fc800000000ff */
[----:B------:R-:W-:Y:S01]  /*a6f0*/  PRMT R8, R8, 0x5410, R9 ;  /* 0x0000541008087816 */ /* 0x000fe20000000009 */
[----:B------:R-:W-:Y:S01]  /*a700*/  HMMA.16816.F32 R104, R128, R10, R104 ;  /* 0x0000000a8068723c */ /* 0x000fe20000001868 */
[----:B------:R-:W-:Y:S02]  /*a710*/  MOV R11, R172 ;  /* 0x000000ac000b7202 */ /* 0x000fe40000000f00 */
[----:B------:R-:W-:Y:S02]  /*a720*/  PRMT R10, R172, 0x7771, RZ ;  /* 0x00007771ac0a7816 */ /* 0x000fe400000000ff */
[----:B------:R-:W-:-:S03]  /*a730*/  LOP3.LUT R8, R8, 0xff00ff, RZ, 0xc0, !PT ;  /* 0x00ff00ff08087812 */ /* 0x000fc600078ec0ff */
        /* <DEDUP_REMOVED lines=9> */
[----:B-1----:R-:W-:Y:S01]  /*a7d0*/  HMMA.16816.F32 R116, R128, R144, R116 ;  /* 0x000000908074723c */ /* 0x002fe20000001874 */
[----:B------:R-:W-:-:S02]  /*a7e0*/  PRMT R11, R140, 0x5410, R11 ;  /* 0x000054108c0b7816 */ /* 0x000fc4000000000b */
[----:B------:R-:W-:Y:S02]  /*a7f0*/  PRMT R10, R142, 0x5410, R10 ;  /* 0x000054108e0a7816 */ /* 0x000fe4000000000a */
[----:B------:R-:W-:Y:S02]  /*a800*/  PRMT R9, R141, 0x5410, R174 ;  /* 0x000054108d097816 */ /* 0x000fe400000000ae */
[--C-:B------:R-:W-:Y:S01]  /*a810*/  HSET2.LE.AND R140, R11, R177.reuse, PT ;  /* 0x000000b10b8c7233 */ /* 0x100fe20003803000 */
[C---:B------:R-:W-:Y:S01]  /*a820*/  HMMA.16816.F32 R120, R128.reuse, R146, R120 ;  /* 0x000000928078723c */ /* 0x040fe20000001878 */
[----:B------:R-:W-:Y:S01]  /*a830*/  F2FP.F16.F32.PACK_AB R143, R210, R211 ;  /* 0x000000d3d28f723e */ /* 0x000fe200000000ff */
[----:B------:R-:W-:Y:S01]  /*a840*/  LDSM.16.MT88.4 R144, [R199+0x15800] ;  /* 0x01580000c790783b */ /* 0x000fe20000004200 */
[--C-:B------:R-:W-:Y:S02]  /*a850*/  HSET2.LE.AND R11, R8, R177.reuse, PT ;  /* 0x000000b1080b7233 */ /* 0x100fe40003803000 */
[--C-:B------:R-:W-:Y:S01]  /*a860*/  HSET2.LE.AND R10, R10, R177.reuse, PT ;  /* 0x000000b10a0a7233 */ /* 0x100fe20003803000 */
[----:B------:R-:W-:Y:S01]  /*a870*/  LDSM.16.MT88.4 R172, [R198+0x1800] ;  /* 0x00180000c6ac783b */ /* 0x000fe20000004200 */
[----:B------:R-:W-:Y:S01]  /*a880*/  HSET2.LE.AND R9, R9, R177, PT ;  /* 0x000000b109097233 */ /* 0x000fe20003803000 */
[----:B------:R-:W-:Y:S01]  /*a890*/  HMMA.16816.F32 R124, R128, R148, R124 ;  /* 0x00000094807c723c */ /* 0x000fe2000000187c */
[----:B------:R-:W-:Y:S01]  /*a8a0*/  LOP3.LUT R8, R143, R140, RZ, 0xc0, !PT ;  /* 0x0000008c8f087212 */ /* 0x000fe200078ec0ff */
[----:B------:R-:W-:Y:S01]  /*a8b0*/  LDSM.16.MT88.4 R176, [R199+0x13800] ;  /* 0x01380000c7b0783b */ /* 0x000fe20000004200 */
[----:B------:R-:W-:Y:S01]  /*a8c0*/  F2FP.F16.F32.PACK_AB R142, R229, R228 ;  /* 0x000000e4e58e723e */ /* 0x000fe200000000ff */
[----:B------:R-:W-:Y:S01]  /*a8d0*/  FADD.FTZ R228, R228, R216 ;  /* 0x000000d8e4e47221 */ /* 0x000fe20000010000 */
[----:B------:R-:W-:-:S02]  /*a8e0*/  F2FP.F16.F32.PACK_AB R141, R208, R209 ;  /* 0x000000d1d08d723e */ /* 0x000fc400000000ff */
[----:B------:R-:W-:Y:S01]  /*a8f0*/  F2FP.F16.F32.PACK_AB R140, R232, R233 ;  /* 0x000000e9e88c723e */ /* 0x000fe200000000ff */
[----:B------:R-:W-:Y:S01]  /*a900*/  HMMA.16816.F32 R4, R128, R150, R4 ;  /* 0x000000968004723c */ /* 0x000fe20000001804 */
[----:B------:R-:W1:Y:S01]  /*a910*/  LDSM.16.MT88.4 R148, [R199+0x11800] ;  /* 0x01180000c794783b */ /* 0x000e620000004200 */
[----:B------:R-:W-:Y:S01]  /*a920*/  LOP3.LUT R9, R142, R9, RZ, 0xc0, !PT ;  /* 0x000000098e097212 */ /* 0x000fe200078ec0ff */
[----:B------:R-:W-:Y:S01]  /*a930*/  FADD.FTZ R228, R229, R228 ;  /* 0x000000e4e5e47221 */ /* 0x000fe20000010000 */
[----:B------:R-:W-:Y:S01]  /*a940*/  LOP3.LUT R10, R141, R10, RZ, 0xc0, !PT ;  /* 0x0000000a8d0a7212 */ /* 0x000fe200078ec0ff */
[----:B------:R-:W3:Y:S01]  /*a950*/  LDSM.16.MT88.4 R128, [R198+0x7800] ;  /* 0x00780000c680783b */ /* 0x000ee20000004200 */
[----:B------:R-:W-:Y:S01]  /*a960*/  LOP3.LUT R11, R140, R11, RZ, 0xc0, !PT ;  /* 0x0000000b8c0b7212 */ /* 0x000fe200078ec0ff */
[----:B------:R-:W-:Y:S02]  /*a970*/  FADD.FTZ R228, R233, R228 ;  /* 0x000000e4e9e47221 */ /* 0x000fe40000010000 */
[----:B------:R-:W3:Y:S02]  /*a980*/  LDSM.16.MT88.4 R140, [R199+0x17800] ;  /* 0x01780000c78c783b */ /* 0x000ee40000004200 */
[----:B------:R-:W-:-:S02]  /*a990*/  FADD.FTZ R236, R232, R228 ;  /* 0x000000e4e8ec7221 */ /* 0x000fc40000010000 */
[C---:B--2---:R-:W-:Y:S08]  /*a9a0*/  HMMA.16816.F32 R100, R8.reuse, R152, R100 ;  /* 0x000000980864723c */ /* 0x044ff00000001864 */
[C---:B------:R-:W-:Y:S08]  /*a9b0*/  HMMA.16816.F32 R104, R8.reuse, R154, R104 ;  /* 0x0000009a0868723c */ /* 0x040ff00000001868 */
[C---:B----4-:R-:W-:Y:S08]  /*a9c0*/  HMMA.16816.F32 R160, R8.reuse, R156, R160 ;  /* 0x0000009c08a0723c */ /* 0x050ff000000018a0 */
[C---:B-----5:R-:W-:Y:S08]  /*a9d0*/  HMMA.16816.F32 R36, R8.reuse, R136, R36 ;  /* 0x000000880824723c */ /* 0x060ff00000001824 */
[C---:B------:R-:W-:Y:S01]  /*a9e0*/  HMMA.16816.F32 R40, R8.reuse, R138, R40 ;  /* 0x0000008a0828723c */ /* 0x040fe20000001828 */
[----:B------:R-:W2:Y:S07]  /*a9f0*/  LDSM.16.MT88.4 R136, [R198+0x5800] ;  /* 0x00580000c688783b */ /* 0x000eae0000004200 */
[C---:B-1----:R-:W-:Y:S01]  /*aa00*/  HMMA.16816.F32 R152, R8.reuse, R148, R16 ;  /* 0x000000940898723c */ /* 0x042fe20000001810 */
[----:B------:R-:W-:Y:S07]  /*aa10*/  LDSM.16.MT88.4 R16, [R197+0x3800] ;  /* 0x00380000c510783b */ /* 0x000fee0000004200 */
[C---:B---3--:R-:W-:Y:S08]  /*aa20*/  HMMA.16816.F32 R116, R8.reuse, R128, R116 ;  /* 0x000000800874723c */ /* 0x048ff00000001874 */
[C---:B------:R-:W-:Y:S01]  /*aa30*/  HMMA.16816.F32 R120, R8.reuse, R130, R120 ;  /* 0x000000820878723c */ /* 0x040fe20000001878 */
[----:B------:R-:W1:Y:S07]  /*aa40*/  LDSM.16.MT88.4 R128, [R197+0x7800] ;  /* 0x00780000c580783b */ /* 0x000e6e0000004200 */
[C---:B------:R-:W-:Y:S01]  /*aa50*/  HMMA.16816.F32 R156, R8.reuse, R158, R12 ;  /* 0x0000009e089c723c */ /* 0x040fe2000000180c */
[----:B------:R-:W3:Y:S07]  /*aa60*/  LDSM.16.MT88.4 R12, [R197+0x1800] ;  /* 0x00180000c50c783b */ /* 0x000eee0000004200 */
[C---:B------:R-:W-:Y:S01]  /*aa70*/  HMMA.16816.F32 R148, R8.reuse, R150, R20 ;  /* 0x000000960894723c */ /* 0x040fe20000001814 */
[----:B------:R-:W4:Y:S07]  /*aa80*/  LDSM.16.MT88.4 R20, [R197+0x5800] ;  /* 0x00580000c514783b */ /* 0x000f2e0000004200 */
        /* <DEDUP_REMOVED lines=21> */
[----:B------:R-:W-:Y:S01]  /*abe0*/  HMMA.16816.F32 R128, R8, R130, R4 ;  /* 0x000000820880723c */ /* 0x000fe20000001804 */
[----:B------:R-:W-:-:S04]  /*abf0*/  NOP ;  /* 0x0000000000007918 */ /* 0x000fc80000000000 */
[----:B------:R-:W-:-:S15]  /*ac00*/  BRA.U UP2, `(.L_x_1147) ;  /* 0x0000000102047547 */ /* 0x000fde000b800000 */
.L_x_1145:
[----:B------:R-:W-:-:S12]  /*ac10*/  UIADD3 UR23, UPT, UPT, UR41, -0x1, URZ ;  /* 0xffffffff29177890 */ /* 0x000fd8000fffe0ff */
.L_x_1147:
[----:B------:R-:W-:-:S09]  /*ac20*/  UISETP.GE.AND UP0, UPT, UR23, UR14, UPT ;  /* 0x0000000e1700728c */ /* 0x000fd2000bf06270 */
[----:B------:R-:W-:Y:S05]  /*ac30*/  BRA.U !UP0, `(.L_x_1148) ;  /* 0x0000004508f87547 */ /* 0x000fea000b800000 */
[----:B------:R-:W-:Y:S01]  /*ac40*/  IMAD.U32 R8, RZ, RZ, UR26 ;  /* 0x0000001aff087e24 */ /* 0x000fe2000f8e00ff */
[----:B------:R-:W-:Y:S01]  /*ac50*/  UIMAD.WIDE.U32 UR12, UR23, UR10, URZ ;  /* 0x0000000a170c72a5 */ /* 0x000fe2000f8e00ff */
[----:B------:R-:W-:Y:S01]  /*ac60*/  IMAD.U32 R9, RZ, RZ, UR24 ;  /* 0x00000018ff097e24 */ /* 0x000fe2000f8e00ff */
[----:B------:R-:W-:Y:S01]  /*ac70*/  LOP3.LUT R232, R165, 0x38, R180, 0x78, !PT ;  /* 0x00000038a5e87812 */ /* 0x000fe200078e78b4 */
[----:B------:R-:W-:Y:S01]  /*ac80*/  IMAD.U32 R6, RZ, RZ, UR4 ;  /* 0x00000004ff067e24 */ /* 0x000fe2000f8e00ff */
[----:B------:R-:W-:Y:S01]  /*ac90*/  UIMAD UR4, UR19, UR4, URZ ;  /* 0x00000004130472a4 */ /* 0x000fe2000f8e02ff */
[----:B------:R-:W-:Y:S01]  /*aca0*/  IMAD.WIDE.U32 R8, R0, UR10, R8 ;  /* 0x0000000a00087c25 */ /* 0x000fe2000f8e0008 */
[----:B------:R-:W1:Y:S01]  /*acb0*/  S2R R229, SR_TID.X ;  /* 0x0000000000e57919 */ /* 0x000e620000002100 */
[----:B------:R-:W-:Y:S01]  /*acc0*/  UMOV UR6, 0x400 ;  /* 0x0000040000067882 */ /* 0x000fe20000000000 */
[----:B------:R-:W-:Y:S01]  /*acd0*/  UIMAD UR4, UR22, UR5, UR4 ;  /* 0x00000005160472a4 */ /* 0x000fe2000f8e0204 */
[----:B------:R-:W2:Y:S01]  /*ace0*/  S2UR UR5, SR_CgaCtaId ;  /* 0x00000000000579c3 */ /* 0x000ea20000008800 */
[----:B------:R-:W-:Y:S01]  /*acf0*/  IMAD.SHL.U32 R219, R180, 0x40, RZ ;  /* 0x00000040b4db7824 */ /* 0x000fe200078e00ff */
[----:B------:R-:W-:Y:S01]  /*ad00*/  IADD3 R9, PT, PT, R2, R9, RZ ;  /* 0x0000000902097210 */ /* 0x000fe20007ffe0ff */
[----:B------:R-:W-:Y:S01]  /*ad10*/  IMAD.SHL.U32 R216, R180, 0x20, RZ ;  /* 0x00000020b4d87824 */ /* 0x000fe200078e00ff */
[----:B------:R-:W-:Y:S01]  /*ad20*/  MOV R215, 0x40 ;  /* 0x0000004000d77802 */ /* 0x000fe20000000f00 */
[----:B------:R-:W-:Y:S01]  /*ad30*/  IMAD.U32 R4, RZ, RZ, UR23 ;  /* 0x00000017ff047e24 */ /* 0x000fe2000f8e00ff */
[----:B------:R-:W-:Y:S01]  /*ad40*/  LOP3.LUT R0, R219, 0x200, RZ, 0xc0, !PT ;  /* 0x00000200db007812 */ /* 0x000fe200078ec0ff */
[----:B------:R-:W-:Y:S01]  /*ad50*/  IMAD.WIDE.U32 R6, R6, UR22, R8 ;  /* 0x0000001606067c25 */ /* 0x000fe2000f8e0008 */
[C---:B------:R-:W-:Y:S01]  /*ad60*/  LOP3.LUT R2, R167.reuse, 0x1c0, R219, 0xf8, !PT ;  /* 0x000001c0a7027812 */ /* 0x040fe200078ef8db */
[----:B------:R-:W-:Y:S01]  /*ad70*/  UIADD3 UR42, UP0, UPT, UR42, -0x180, URZ ;  /* 0xfffffe802a2a7890 */ /* 0x000fe2000ff1e0ff */
[----:B------:R-:W-:Y:S01]  /*ad80*/  LOP3.LUT R216, R0, 0x7c00, R216, 0xf8, !PT ;  /* 0x00007c0000d87812 */ /* 0x000fe200078ef8d8 */
[----:B------:R-:W-:Y:S01]  /*ad90*/  IMAD R185, R4, 0x40, R185 ;  /* 0x0000004004b97824 */ /* 0x000fe200078e02b9 */
[--C-:B------:R-:W-:Y:S01]  /*ada0*/  SHF.R.U32.HI R0, RZ, 0x1, R180.reuse ;  /* 0x00000001ff007819 */ /* 0x100fe200000116b4 */
[----:B------:R-:W-:Y:S01]  /*adb0*/  IMAD.MOV.U32 R214, RZ, RZ, 0x20 ;  /* 0x00000020ffd67424 */ /* 0x000fe200078e00ff */
[----:B------:R-:W-:Y:S01]  /*adc0*/  IADD3 R5, P0, PT, R167, R6, RZ ;  /* 0x00000006a7057210 */ /* 0x000fe20007f1e0ff */
[----:B------:R-:W-:Y:S01]  /*add0*/  IMAD.U32 R6, RZ, RZ, UR12 ;  /* 0x0000000cff067e24 */ /* 0x000fe2000f8e00ff */
[C---:B------:R-:W-:Y:S01]  /*ade0*/  LOP3.LUT R180, R2.reuse, 0x8, R180, 0x78, !PT ;  /* 0x0000000802b47812 */ /* 0x040fe200078e78b4 */
[----:B------:R-:W-:Y:S01]  /*adf0*/  VIADD R228, R223, 0x8 ;  /* 0x00000008dfe47836 */ /* 0x000fe20000000000 */
[----:B------:R-:W-:Y:S01]  /*ae00*/  LOP3.LUT R0, R2, 0x8, R0, 0x78, !PT ;  /* 0x0000000802007812 */ /* 0x000fe200078e7800 */
[----:B------:R-:W-:Y:S01]  /*ae10*/  UIADD3 UR12, UPT, UPT, UR23, 0x1, URZ ;  /* 0x00000001170c7890 */ /* 0x000fe2000fffe0ff */
[----:B------:R-:W-:Y:S01]  /*ae20*/  IADD3.X R2, PT, PT, R7, UR4, RZ, P0, !PT ;  /* 0x0000000407027c10 */ /* 0x000fe200087fe4ff */
[----:B------:R-:W-:Y:S01]  /*ae30*/  UIMAD UR4, UR23, UR11, UR13 ;  /* 0x0000000b170472a4 */ /* 0x000fe2000f8e020d */
[----:B------:R-:W-:Y:S01]  /*ae40*/  IMAD.U32 R7, RZ, RZ, UR13 ;  /* 0x0000000dff077e24 */ /* 0x000fe2000f8e00ff */
[----:B------:R-:W3:Y:S01]  /*ae50*/  S2UR UR13, SR_CgaCtaId ;  /* 0x00000000000d79c3 */ /* 0x000ee20000008800 */
[----:B------:R-:W-:Y:S01]  /*ae60*/  LOP3.LUT R219, R219, 0x400, RZ, 0xc0, !PT ;  /* 0x00000400dbdb7812 */ /* 0x000fe200078ec0ff */
[----:B--2---:R-:W-:Y:S01]  /*ae70*/  ULEA UR5, UR5, UR6, 0x18 ;  /* 0x0000000605057291 */ /* 0x004fe2000f8ec0ff */
[C---:B------:R-:W-:Y:S01]  /*ae80*/  SHF.L.U64.HI R2, R5.reuse, 0x1, R2 ;  /* 0x0000000105027819 */ /* 0x040fe20000010202 */
[----:B------:R-:W-:Y:S01]  /*ae90*/  IMAD.U32 R4, RZ, RZ, UR4 ;  /* 0x00000004ff047e24 */ /* 0x000fe2000f8e00ff */
[----:B------:R-:W-:Y:S01]  /*aea0*/  SHF.L.U32 R5, R5, 0x1, RZ ;  /* 0x0000000105057819 */ /* 0x000fe200000006ff */
[----:B------:R-:W-:Y:S01]  /*aeb0*/  IMAD R219, R180, 0x2, R219 ;  /* 0x00000002b4db7824 */ /* 0x000fe200078e02db */
[----:B------:R-:W-:Y:S01]  /*aec0*/  LOP3.LUT R216, R216, R0, RZ, 0xfc, !PT ;  /* 0x00000000d8d87212 */ /* 0x000fe200078efcff */
[----:B------:R-:W-:Y:S01]  /*aed0*/  IMAD.MOV.U32 R0, RZ, RZ, R164 ;  /* 0x000000ffff007224 */ /* 0x000fe200078e00a4 */
[----:B------:R-:W-:Y:S01]  /*aee0*/  LEA R5, P0, R6, R5, 0x7 ;  /* 0x0000000506057211 */ /* 0x000fe200078038ff */
[----:B------:R-:W-:Y:S01]  /*aef0*/  VIADD R213, R219, UR5 ;  /* 0x00000005dbd57c36 */ /* 0x000fe20008000000 */
[----:B------:R-:W-:Y:S01]  /*af00*/  SEL R215, R215, 0xffffffc0, !P1 ;  /* 0xffffffc0d7d77807 */ /* 0x000fe20004800000 */
[----:B------:R-:W-:Y:S01]  /*af10*/  USHF.L.U64.HI UR11, UR10, 0x5, UR11 ;  /* 0x000000050a0b7899 */ /* 0x000fe2000801020b */
[----:B------:R-:W-:Y:S01]  /*af20*/  LEA R216, R216, UR5, 0x1 ;  /* 0x00000005d8d87c11 */ /* 0x000fe2000f8e08ff */
[----:B------:R-:W-:Y:S01]  /*af30*/  USHF.L.U32 UR10, UR10, 0x5, URZ ;  /* 0x000000050a0a7899 */ /* 0x000fe200080006ff */
[----:B------:R-:W-:Y:S01]  /*af40*/  LEA.HI.X R2, R6, R2, R4, 0x7, P0 ;  /* 0x0000000206027211 */ /* 0x000fe200000f3c04 */
[----:B------:R-:W-:Y:S01]  /*af50*/  IMAD.IADD R218, R213, 0x1, R215 ;  /* 0x00000001d5da7824 */ /* 0x000fe200078e02d7 */
[----:B------:R-:W-:Y:S01]  /*af60*/  SEL R214, R214, 0xffffffe0, !P2 ;  /* 0xffffffe0d6d67807 */ /* 0x000fe20005000000 */
[----:B------:R-:W-:Y:S01]  /*af70*/  IMAD.IADD R215, R215, 0x1, R216 ;  /* 0x00000001d7d77824 */ /* 0x000fe200078e02d8 */
[----:B------:R-:W-:Y:S01]  /*af80*/  IADD3 R240, P0, PT, R5, UR8, RZ ;  /* 0x0000000805f07c10 */ /* 0x000fe2000ff1e0ff */
[----:B------:R-:W-:Y:S01]  /*af90*/  UMOV UR8, 0x400 ;  /* 0x0000040000087882 */ /* 0x000fe20000000000 */
[----:B------:R-:W-:Y:S01]  /*afa0*/  LOP3.LUT R232, R232, 0x1e00, R186, 0xf8, !PT ;  /* 0x00001e00e8e87812 */ /* 0x000fe200078ef8ba */
[----:B------:R-:W-:Y:S01]  /*afb0*/  IMAD.IADD R213, R213, 0x1, R214 ;  /* 0x00000001d5d57824 */ /* 0x000fe200078e02d6 */
[----:B------:R-:W-:Y:S01]  /*afc0*/  IADD3.X R241, PT, PT, R2, UR9, RZ, P0, !PT ;  /* 0x0000000902f17c10 */ /* 0x000fe200087fe4ff */
[C---:B------:R-:W-:Y:S01]  /*afd0*/  IMAD.IADD R217, R214.reuse, 0x1, R218 ;  /* 0x00000001d6d97824 */ /* 0x040fe200078e02da */
[----:B------:R-:W-:Y:S01]  /*afe0*/  IADD3 R212, PT, PT, R214, R216, RZ ;  /* 0x000000d8d6d47210 */ /* 0x000fe20007ffe0ff */
[----:B------:R-:W-:Y:S01]  /*aff0*/  IMAD.MOV.U32 R2, RZ, RZ, R3 ;  /* 0x000000ffff027224 */ /* 0x000fe200078e0003 */
[----:B------:R-:W-:Y:S01]  /*b000*/  LEA R232, R232, UR5, 0x1 ;  /* 0x00000005e8e87c11 */ /* 0x000fe2000f8e08ff */
[----:B------:R-:W-:Y:S01]  /*b010*/  IMAD.IADD R214, R214, 0x1, R215 ;  /* 0x00000001d6d67824 */ /* 0x000fe200078e02d7 */
[----:B------:R-:W-:Y:S01]  /*b020*/  IADD3 R233, PT, PT, R185, 0x20, RZ ;  /* 0x00000020b9e97810 */ /* 0x000fe20007ffe0ff */
[----:B------:R-:W2:Y:S01]  /*b030*/  LDCU UR4, c[0x0][0x45c] ;  /* 0x00008b80ff0477ac */ /* 0x000ea20008000800 */
[----:B------:R-:W-:-:S02]  /*b040*/  ULEA UR23, UR23, 0x1, 0x1 ;  /* 0x0000000117177891 */ /* 0x000fc4000f8e08ff */
[----:B------:R-:W-:Y:S02]  /*b050*/  UIADD3.X UR29, UPT, UPT, UR18, -0x1, URZ, UP0, !UPT ;  /* 0xffffffff121d7890 */ /* 0x000fe400087fe4ff */
[----:B---3--:R-:W-:Y:S01]  /*b060*/  ULEA UR6, UR13, UR8, 0x18 ;  /* 0x000000080d067291 */ /* 0x008fe2000f8ec0ff */
[----:B-1----:R-:W-:Y:S11]  /*b070*/  BRA `(.L_x_1149) ;  /* 0x0000000000a47947 */ /* 0x002ff60003800000 */
.L_x_1151:
        /* <DEDUP_REMOVED lines=41> */
.L_x_1149:
[----:B------:R-:W-:Y:S04]  /*b310*/  DEPBAR.LE SB0, 0x0 ;  /* 0x000080000000791a */ /* 0x000fe80000000000 */
[----:B------:R-:W-:Y:S01]  /*b320*/  BAR.SYNC.DEFER_BLOCKING 0x0 ;  /* 0x0000000000007b1d */ /* 0x000fe20000010000 */
[----:B------:R-:W-:Y:S01]  /*b330*/  IADD3 R6, P0, PT, R240, UR10, RZ ;  /* 0x0000000af0067c10 */ /* 0x000fe2000ff1e0ff */
[----:B------:R-:W-:Y:S01]  /*b340*/  VIADD R3, R233, 0xffffffe1 ;  /* 0xffffffe1e9037836 */ /* 0x000fe20000000000 */
[----:B------:R-:W-:Y:S02]  /*b350*/  UIADD3 UR28, UPT, UPT, UR12, -0x1, URZ ;  /* 0xffffffff0c1c7890 */ /* 0x000fe4000fffe0ff */
[----:B------:R-:W-:Y:S02]  /*b360*/  IADD3.X R7, PT, PT, R241, UR11, RZ, P0, !PT ;  /* 0x0000000bf1077c10 */ /* 0x000fe400087fe4ff */
[----:B------:R-:W-:Y:S01]  /*b370*/  IADD3 R4, P0, PT, R6, UR42, RZ ;  /* 0x0000002a06047c10 */ /* 0x000fe2000ff1e0ff */
[----:B------:R-:W-:Y:S01]  /*b380*/  UISETP.GT.AND UP0, UPT, UR28, UR14, UPT ;  /* 0x0000000e1c00728c */ /* 0x000fe2000bf04270 */
[-C--:B------:R-:W-:Y:S02]  /*b390*/  ISETP.GT.AND P4, PT, R223, R3.reuse, PT ;  /* 0x00000003df00720c */ /* 0x080fe40003f84270 */
[----:B------:R-:W-:Y:S02]  /*b3a0*/  IADD3.X R5, PT, PT, R7, UR29, RZ, P0, !PT ;  /* 0x0000001d07057c10 */ /* 0x000fe400087fe4ff */
[----:B------:R-:W-:Y:S02]  /*b3b0*/  IADD3 R12, P0, PT, R4, UR42, RZ ;  /* 0x0000002a040c7c10 */ /* 0x000fe4000ff1e0ff */
        /* <DEDUP_REMOVED lines=23> */
[----:B------:R-:W1:Y:S05]  /*b530*/  LDSM.16.M88.4 R8, [R219+UR5+0x8000] ;  /* 0x00800005db08783b */ /* 0x000e6a0008000200 */
[----:B------:R-:W3:Y:S05]  /*b540*/  LDSM.16.M88.4 R16, [R219+UR5+0x8800] ;  /* 0x00880005db10783b */ /* 0x000eea0008000200 */
[----:B------:R-:W4:Y:S05]  /*b550*/  LDSM.16.M88.4 R24, [R219+UR5+0x9000] ;  /* 0x00900005db18783b */ /* 0x000f2a0008000200 */
[----:B------:R-:W0:Y:S05]  /*b560*/  LDGDEPBAR ;  /* 0x00000000000079af */ /* 0x000e2a0000000000 */
[----:B------:R-:W5:Y:S05]  /*b570*/  LDSM.16.M88.4 R164, [R219+UR5+0x9800] ;  /* 0x00980005dba4783b */ /* 0x000f6a0008000200 */
[----:B------:R-:W-:Y:S05]  /*b580*/  LDSM.16.M88.4 R168, [R212] ;  /* 0x00000000d4a8783b */ /* 0x000fea0000000200 */
[----:B------:R-:W2:Y:S05]  /*b590*/  LDSM.16.M88.4 R172, [R213+0x8000] ;  /* 0x00800000d5ac783b */ /* 0x000eaa0000000200 */
[----:B------:R-:W2:Y:S05]  /*b5a0*/  LDSM.16.M88.4 R176, [R213+0x8800] ;  /* 0x00880000d5b0783b */ /* 0x000eaa0000000200 */
[----:B------:R-:W2:Y:S01]  /*b5b0*/  LDSM.16.M88.4 R180, [R213+0x9000] ;  /* 0x00900000d5b4783b */ /* 0x000ea20000000200 */
[C---:B-1----:R-:W-:Y:S04]  /*b5c0*/  HMMA.16816.F32 R4, R32.reuse, R8, RZ ;  /* 0x000000082004723c */ /* 0x042fe800000018ff */
[----:B------:R-:W1:Y:S04]  /*b5d0*/  LDSM.16.M88.4 R184, [R213+0x9800] ;  /* 0x00980000d5b8783b */ /* 0x000e680000000200 */
[C---:B------:R-:W-:Y:S01]  /*b5e0*/  HMMA.16816.F32 R8, R32.reuse, R10, RZ ;  /* 0x0000000a2008723c */ /* 0x040fe200000018ff */
[----:B------:R-:W-:Y:S05]  /*b5f0*/  LDSM.16.M88.4 R188, [R215] ;  /* 0x00000000d7bc783b */ /* 0x000fea0000000200 */
[----:B------:R-:W1:Y:S02]  /*b600*/  LDSM.16.M88.4 R192, [R218+0x8000] ;  /* 0x00800000dac0783b */ /* 0x000e640000000200 */
[C---:B---3--:R-:W-:Y:S03]  /*b610*/  HMMA.16816.F32 R12, R32.reuse, R16, RZ ;  /* 0x00000010200c723c */ /* 0x048fe600000018ff */
[----:B------:R-:W-:Y:S05]  /*b620*/  LDSM.16.M88.4 R196, [R218+0x9800] ;  /* 0x00980000dac4783b */ /* 0x000fea0000000200 */
[C---:B------:R-:W-:Y:S01]  /*b630*/  HMMA.16816.F32 R16, R32.reuse, R18, RZ ;  /* 0x000000122010723c */ /* 0x040fe200000018ff */
[----:B------:R-:W-:Y:S05]  /*b640*/  LDSM.16.M88.4 R200, [R218+0xa800] ;  /* 0x00a80000dac8783b */ /* 0x000fea0000000200 */
[----:B------:R-:W-:Y:S02]  /*b650*/  LDSM.16.M88.4 R204, [R218+0xc800] ;  /* 0x00c80000dacc783b */ /* 0x000fe40000000200 */
[C---:B----4-:R-:W-:Y:S03]  /*b660*/  HMMA.16816.F32 R20, R32.reuse, R24, RZ ;  /* 0x000000182014723c */ /* 0x050fe600000018ff */
[----:B------:R-:W-:Y:S05]  /*b670*/  LDSM.16.M88.4 R208, [R217+0xd000] ;  /* 0x00d00000d9d0783b */ /* 0x000fea0000000200 */
[C---:B------:R-:W-:Y:S08]  /*b680*/  HMMA.16816.F32 R24, R32.reuse, R26, RZ ;  /* 0x0000001a2018723c */ /* 0x040ff000000018ff */
[C---:B-----5:R-:W-:Y:S08]  /*b690*/  HMMA.16816.F32 R28, R32.reuse, R164, RZ ;  /* 0x000000a4201c723c */ /* 0x060ff000000018ff */
[----:B------:R-:W-:Y:S01]  /*b6a0*/  HMMA.16816.F32 R32, R32, R166, RZ ;  /* 0x000000a62020723c */ /* 0x000fe200000018ff */
[----:B------:R-:W3:Y:S07]  /*b6b0*/  LDSM.16.M88.4 R164, [R218+0x8800] ;  /* 0x00880000daa4783b */ /* 0x000eee0000000200 */
        /* <DEDUP_REMOVED lines=11> */
[----:B------:R-:W1:Y:S05]  /*b770*/  LDSM.16.M88.4 R168, [R214] ;  /* 0x00000000d6a8783b */ /* 0x000e6a0000000200 */
[----:B------:R-:W-:Y:S02]  /*b780*/  LDSM.16.M88.4 R184, [R216+0x2000] ;  /* 0x00200000d8b8783b */ /* 0x000fe40000000200 */
[C---:B------:R-:W-:Y:S08]  /*b790*/  HMMA.16816.F32 R4, R188.reuse, R192, R4 ;  /* 0x000000c0bc04723c */ /* 0x040ff00000001804 */
        /* <DEDUP_REMOVED lines=10> */
[----:B------:R-:W4:Y:S05]  /*b840*/  LDSM.16.M88.4 R188, [R219+UR5+0xa000] ;  /* 0x00a00005dbbc783b */ /* 0x000f2a0008000200 */
[----:B------:R-:W-:Y:S02]  /*b850*/  LDSM.16.M88.4 R196, [R213+0xb000] ;  /* 0x00b00000d5c4783b */ /* 0x000fe40000000200 */
[C---:B-1----:R-:W-:Y:S08]  /*b860*/  HMMA.16816.F32 R4, R168.reuse, R176, R4 ;  /* 0x000000b0a804723c */ /* 0x042ff00000001804 */
[C---:B------:R-:W-:Y:S01]  /*b870*/  HMMA.16816.F32 R8, R168.reuse, R178, R8 ;  /* 0x000000b2a808723c */ /* 0x040fe20000001808 */
[----:B------:R-:W1:Y:S07]  /*b880*/  LDSM.16.M88.4 R176, [R219+UR5+0xa800] ;  /* 0x00a80005dbb0783b */ /* 0x000e6e0008000200 */
[C---:B---3--:R-:W-:Y:S08]  /*b890*/  HMMA.16816.F32 R12, R168.reuse, R164, R12 ;  /* 0x000000a4a80c723c */ /* 0x048ff0000000180c */
[C---:B------:R-:W-:Y:S01]  /*b8a0*/  HMMA.16816.F32 R16, R168.reuse, R166, R16 ;  /* 0x000000a6a810723c */ /* 0x040fe20000001810 */
[----:B------:R-:W3:Y:S07]  /*b8b0*/  LDSM.16.M88.4 R164, [R219+UR5+0xb000] ;  /* 0x00b00005dba4783b */ /* 0x000eee0008000200 */
[C---:B--2---:R-:W-:Y:S08]  /*b8c0*/  HMMA.16816.F32 R20, R168.reuse, R172, R20 ;  /* 0x000000aca814723c */ /* 0x044ff00000001814 */
[C---:B------:R-:W-:Y:S01]  /*b8d0*/  HMMA.16816.F32 R24, R168.reuse, R174, R24 ;  /* 0x000000aea818723c */ /* 0x040fe20000001818 */
[----:B------:R-:W-:Y:S07]  /*b8e0*/  LDSM.16.M88.4 R172, [R212+0x2000] ;  /* 0x00200000d4ac783b */ /* 0x000fee0000000200 */
[C---:B------:R-:W-:Y:S08]  /*b8f0*/  HMMA.16816.F32 R28, R168.reuse, R180, R28 ;  /* 0x000000b4a81c723c */ /* 0x040ff0000000181c */
[----:B------:R-:W-:Y:S01]  /*b900*/  HMMA.16816.F32 R32, R168, R182, R32 ;  /* 0x000000b6a820723c */ /* 0x000fe20000001820 */
[----:B------:R-:W2:Y:S05]  /*b910*/  LDSM.16.M88.4 R168, [R219+UR5+0xb800] ;  /* 0x00b80005dba8783b */ /* 0x000eaa0008000200 */
[----:B------:R-:W5:Y:S02]  /*b920*/  LDSM.16.M88.4 R180, [R213+0xa000] ;  /* 0x00a00000d5b4783b */ /* 0x000f640000000200 */
[C---:B----4-:R-:W-:Y:S08]  /*b930*/  HMMA.16816.F32 R4, R184.reuse, R188, R4 ;  /* 0x000000bcb804723c */ /* 0x050ff00000001804 */
        /* <DEDUP_REMOVED lines=8> */
[C---:B--2---:R-:W-:Y:S08]  /*b9c0*/  HMMA.16816.F32 R28, R184.reuse, R168, R28 ;  /* 0x000000a8b81c723c */ /* 0x044ff0000000181c */
[----:B------:R-:W-:Y:S01]  /*b9d0*/  HMMA.16816.F32 R32, R184, R170, R32 ;  /* 0x000000aab820723c */ /* 0x000fe20000001820 */
[----:B------:R-:W2:Y:S05]  /*b9e0*/  LDSM.16.M88.4 R168, [R218+0xb000] ;  /* 0x00b00000daa8783b */ /* 0x000eaa0000000200 */
[----:B------:R-:W-:Y:S02]  /*b9f0*/  LDSM.16.M88.4 R184, [R214+0x2000] ;  /* 0x00200000d6b8783b */ /* 0x000fe40000000200 */
[C---:B-----5:R-:W-:Y:S08]  /*ba00*/  HMMA.16816.F32 R4, R172.reuse, R180, R4 ;  /* 0x000000b4ac04723c */ /* 0x060ff00000001804 */
[C---:B------:R-:W-:Y:S01]  /*ba10*/  HMMA.16816.F32 R8, R172.reuse, R182, R8 ;  /* 0x000000b6ac08723c */ /* 0x040fe20000001808 */
[----:B------:R-:W4:Y:S07]  /*ba20*/  LDSM.16.M88.4 R180, [R218+0xb800] ;  /* 0x00b80000dab4783b */ /* 0x000f2e0000000200 */
[C---:B------:R-:W-:Y:S08]  /*ba30*/  HMMA.16816.F32 R12, R172.reuse, R192, R12 ;  /* 0x000000c0ac0c723c */ /* 0x040ff0000000180c */
[C---:B------:R-:W-:Y:S01]  /*ba40*/  HMMA.16816.F32 R16, R172.reuse, R194, R16 ;  /* 0x000000c2ac10723c */ /* 0x040fe20000001810 */
[----:B------:R-:W5:Y:S07]  /*ba50*/  LDSM.16.M88.4 R192, [R217+0xa000] ;  /* 0x00a00000d9c0783b */ /* 0x000f6e0000000200 */
[C---:B------:R-:W-:Y:S08]  /*ba60*/  HMMA.16816.F32 R20, R172.reuse, R196, R20 ;  /* 0x000000c4ac14723c */ /* 0x040ff00000001814 */
[C---:B------:R-:W-:Y:S01]  /*ba70*/  HMMA.16816.F32 R24, R172.reuse, R198, R24 ;  /* 0x000000c6ac18723c */ /* 0x040fe20000001818 */
[----:B------:R-:W-:Y:S07]  /*ba80*/  LDSM.16.M88.4 R196, [R216+0x4000] ;  /* 0x00400000d8c4783b */ /* 0x000fee0000000200 */
[C---:B-1----:R-:W-:Y:S08]  /*ba90*/  HMMA.16816.F32 R28, R172.reuse, R176, R28 ;  /* 0x000000b0ac1c723c */ /* 0x042ff0000000181c */
[----:B------:R-:W-:Y:S01]  /*baa0*/  HMMA.16816.F32 R32, R172, R178, R32 ;  /* 0x000000b2ac20723c */ /* 0x000fe20000001820 */
[----:B------:R-:W1:Y:S05]  /*bab0*/  LDSM.16.M88.4 R172, [R217+0xa800] ;  /* 0x00a80000d9ac783b */ /* 0x000e6a0000000200 */
[----:B------:R-:W1:Y:S02]  /*bac0*/  LDSM.16.M88.4 R176, [R217+0xb000] ;  /* 0x00b00000d9b0783b */ /* 0x000e640000000200 */
[C---:B---3--:R-:W-:Y:S08]  /*bad0*/  HMMA.16816.F32 R4, R164.reuse, R188, R4 ;  /* 0x000000bca404723c */ /* 0x048ff00000001804 */
[C---:B------:R-:W-:Y:S01]  /*bae0*/  HMMA.16816.F32 R8, R164.reuse, R190, R8 ;  /* 0x000000bea408723c */ /* 0x040fe20000001808 */
[----:B------:R-:W3:Y:S07]  /*baf0*/  LDSM.16.M88.4 R188, [R217+0xb800] ;  /* 0x00b80000d9bc783b */ /* 0x000eee0000000200 */
[C---:B------:R-:W-:Y:S08]  /*bb00*/  HMMA.16816.F32 R12, R164.reuse, R200, R12 ;  /* 0x000000c8a40c723c */ /* 0x040ff0000000180c */
[C---:B------:R-:W-:Y:S01]  /*bb10*/  HMMA.16816.F32 R16, R164.reuse, R202, R16 ;  /* 0x000000caa410723c */ /* 0x040fe20000001810 */
[----:B------:R-:W3:Y:S07]  /*bb20*/  LDSM.16.M88.4 R200, [R219+UR5+0xc000] ;  /* 0x00c00005dbc8783b */ /* 0x000eee0008000200 */
[C---:B--2---:R-:W-:Y:S08]  /*bb30*/  HMMA.16816.F32 R20, R164.reuse, R168, R20 ;  /* 0x000000a8a414723c */ /* 0x044ff00000001814 */
[C---:B------:R-:W-:Y:S01]  /*bb40*/  HMMA.16816.F32 R24, R164.reuse, R170, R24 ;  /* 0x000000aaa418723c */ /* 0x040fe20000001818 */
[----:B------:R-:W-:Y:S07]  /*bb50*/  LDSM.16.M88.4 R168, [R219+UR5+0xd000] ;  /* 0x00d00005dba8783b */ /* 0x000fee0008000200 */
[C---:B----4-:R-:W-:Y:S08]  /*bb60*/  HMMA.16816.F32 R28, R164.reuse, R180, R28 ;  /* 0x000000b4a41c723c */ /* 0x050ff0000000181c */
[----:B------:R-:W-:Y:S01]  /*bb70*/  HMMA.16816.F32 R32, R164, R182, R32 ;  /* 0x000000b6a420723c */ /* 0x000fe20000001820 */
[----:B------:R-:W2:Y:S05]  /*bb80*/  LDSM.16.M88.4 R164, [R219+UR5+0xc800] ;  /* 0x00c80005dba4783b */ /* 0x000eaa0008000200 */
[----:B------:R-:W-:Y:S02]  /*bb90*/  LDSM.16.M88.4 R180, [R213+0xc000] ;  /* 0x00c00000d5b4783b */ /* 0x000fe40000000200 */
        /* <DEDUP_REMOVED lines=9> */
[C---:B---3--:R-:W-:Y:S08]  /*bc30*/  HMMA.16816.F32 R28, R184.reuse, R188, R28 ;  /* 0x000000bcb81c723c */ /* 0x048ff0000000181c */
[----:B------:R-:W-:Y:S01]  /*bc40*/  HMMA.16816.F32 R32, R184, R190, R32 ;  /* 0x000000beb820723c */ /* 0x000fe20000001820 */
[----:B------:R-:W3:Y:S05]  /*bc50*/  LDSM.16.M88.4 R184, [R213+0xc800] ;  /* 0x00c80000d5b8783b */ /* 0x000eea0000000200 */
        /* <DEDUP_REMOVED lines=10> */
[C---:B-1----:R-:W-:Y:S08]  /*bd00*/  HMMA.16816.F32 R28, R196.reuse, R172, R28 ;  /* 0x000000acc41c723c */ /* 0x042ff0000000181c */
[----:B------:R-:W-:Y:S01]  /*bd10*/  HMMA.16816.F32 R32, R196, R174, R32 ;  /* 0x000000aec420723c */ /* 0x000fe20000001820 */
[----:B------:R-:W1:Y:S05]  /*bd20*/  LDSM.16.M88.4 R172, [R218+0xd800] ;  /* 0x00d80000daac783b */ /* 0x000e6a0000000200 */
[----:B------:R-:W-:Y:S02]  /*bd30*/  LDSM.16.M88.4 R196, [R217+0xc800] ;  /* 0x00c80000d9c4783b */ /* 0x000fe40000000200 */
[C---:B----4-:R-:W-:Y:S08]  /*bd40*/  HMMA.16816.F32 R4, R176.reuse, R180, R4 ;  /* 0x000000b4b004723c */ /* 0x050ff00000001804 */
[C---:B------:R-:W-:Y:S01]  /*bd50*/  HMMA.16816.F32 R8, R176.reuse, R182, R8 ;  /* 0x000000b6b008723c */ /* 0x040fe20000001808 */
[----:B------:R-:W-:Y:S07]  /*bd60*/  LDSM.16.M88.4 R180, [R214+0x4000] ;  /* 0x00400000d6b4783b */ /* 0x000fee0000000200 */
[C---:B---3--:R-:W-:Y:S08]  /*bd70*/  HMMA.16816.F32 R12, R176.reuse, R184, R12 ;  /* 0x000000b8b00c723c */ /* 0x048ff0000000180c */
[C---:B------:R-:W-:Y:S01]  /*bd80*/  HMMA.16816.F32 R16, R176.reuse, R186, R16 ;  /* 0x000000bab010723c */ /* 0x040fe20000001810 */
[----:B------:R-:W3:Y:S07]  /*bd90*/  LDSM.16.M88.4 R184, [R217+0xc000] ;  /* 0x00c00000d9b8783b */ /* 0x000eee0000000200 */
[C---:B-----5:R-:W-:Y:S08]  /*bda0*/  HMMA.16816.F32 R20, R176.reuse, R188, R20 ;  /* 0x000000bcb014723c */ /* 0x060ff00000001814 */
[C---:B------:R-:W-:Y:S01]  /*bdb0*/  HMMA.16816.F32 R24, R176.reuse, R190, R24 ;  /* 0x000000beb018723c */ /* 0x040fe20000001818 */
[----:B------:R-:W-:Y:S07]  /*bdc0*/  LDSM.16.M88.4 R188, [R219+UR5+0xe000] ;  /* 0x00e00005dbbc783b */ /* 0x000fee0008000200 */
[C---:B--2---:R-:W-:Y:S08]  /*bdd0*/  HMMA.16816.F32 R28, R176.reuse, R164, R28 ;  /* 0x000000a4b01c723c */ /* 0x044ff0000000181c */
[----:B------:R-:W-:Y:S01]  /*bde0*/  HMMA.16816.F32 R32, R176, R166, R32 ;  /* 0x000000a6b020723c */ /* 0x000fe20000001820 */
[----:B------:R-:W2:Y:S05]  /*bdf0*/  LDSM.16.M88.4 R164, [R217+0xd800] ;  /* 0x00d80000d9a4783b */ /* 0x000eaa0000000200 */
[----:B------:R-:W4:Y:S02]  /*be00*/  LDSM.16.M88.4 R176, [R216+0x6000] ;  /* 0x00600000d8b0783b */ /* 0x000f240000000200 */
[C---:B------:R-:W-:Y:S08]  /*be10*/  HMMA.16816.F32 R4, R192.reuse, R200, R4 ;  /* 0x000000c8c004723c */ /* 0x040ff00000001804 */
[C---:B------:R-:W-:Y:S01]  /*be20*/  HMMA.16816.F32 R8, R192.reuse, R202, R8 ;  /* 0x000000cac008723c */ /* 0x040fe20000001808 */
[----:B------:R-:W5:Y:S07]  /*be30*/  LDSM.16.M88.4 R200, [R219+UR5+0xe800] ;  /* 0x00e80005dbc8783b */ /* 0x000f6e0008000200 */
        /* <DEDUP_REMOVED lines=8> */
[----:B------:R-:W-:Y:S05]  /*bec0*/  LDSM.16.M88.4 R172, [R212+0x6000] ;  /* 0x00600000d4ac783b */ /* 0x000fea0000000200 */
[----:B------:R-:W-:Y:S02]  /*bed0*/  LDSM.16.M88.4 R192, [R215+0x6000] ;  /* 0x00600000d7c0783b */ /* 0x000fe40000000200 */
[C---:B---3--:R-:W-:Y:S08]  /*bee0*/  HMMA.16816.F32 R4, R180.reuse, R184, R4 ;  /* 0x000000b8b404723c */ /* 0x048ff00000001804 */
[C---:B------:R-:W-:Y:S01]  /*bef0*/  HMMA.16816.F32 R8, R180.reuse, R186, R8 ;  /* 0x000000bab408723c */ /* 0x040fe20000001808 */
[----:B------:R-:W1:Y:S07]  /*bf00*/  LDSM.16.M88.4 R184, [R213+0xe000] ;  /* 0x00e00000d5b8783b */ /* 0x000e6e0000000200 */
[C---:B------:R-:W-:Y:S08]  /*bf10*/  HMMA.16816.F32 R12, R180.reuse, R196, R12 ;  /* 0x000000c4b40c723c */ /* 0x040ff0000000180c */
[C---:B------:R-:W-:Y:S01]  /*bf20*/  HMMA.16816.F32 R16, R180.reuse, R198, R16 ;  /* 0x000000c6b410723c */ /* 0x040fe20000001810 */
[----:B------:R-:W-:Y:S07]  /*bf30*/  LDSM.16.M88.4 R196, [R218+0xe000] ;  /* 0x00e00000dac4783b */ /* 0x000fee0000000200 */
[C---:B------:R-:W-:Y:S08]  /*bf40*/  HMMA.16816.F32 R20, R180.reuse, R208, R20 ;  /* 0x000000d0b414723c */ /* 0x040ff00000001814 */
[C---:B------:R-:W-:Y:S08]  /*bf50*/  HMMA.16816.F32 R24, R180.reuse, R210, R24 ;  /* 0x000000d2b418723c */ /* 0x040ff00000001818 */
[C---:B--2---:R-:W-:Y:S08]  /*bf60*/  HMMA.16816.F32 R28, R180.reuse, R164, R28 ;  /* 0x000000a4b41c723c */ /* 0x044ff0000000181c */
[----:B------:R-:W-:Y:S01]  /*bf70*/  HMMA.16816.F32 R32, R180, R166, R32 ;  /* 0x000000a6b420723c */ /* 0x000fe20000001820 */
[----:B------:R-:W2:Y:S05]  /*bf80*/  LDSM.16.M88.4 R164, [R213+0xe800] ;  /* 0x00e80000d5a4783b */ /* 0x000eaa0000000200 */
[----:B------:R-:W3:Y:S02]  /*bf90*/  LDSM.16.M88.4 R180, [R213+0xf000] ;  /* 0x00f00000d5b4783b */ /* 0x000ee40000000200 */
        /* <DEDUP_REMOVED lines=11> */
[----:B------:R-:W5:Y:S05]  /*c050*/  LDSM.16.M88.4 R168, [R218+0xe800] ;  /* 0x00e80000daa8783b */ /* 0x000f6a0000000200 */
[----:B------:R-:W5:Y:S02]  /*c060*/  LDSM.16.M88.4 R176, [R218+0xf000] ;  /* 0x00f00000dab0783b */ /* 0x000f640000000200 */
[C---:B-1----:R-:W-:Y:S08]  /*c070*/  HMMA.16816.F32 R4, R172.reuse, R184, R4 ;  /* 0x000000b8ac04723c */ /* 0x042ff00000001804 */
[C---:B------:R-:W-:Y:S01]  /*c080*/  HMMA.16816.F32 R8, R172.reuse, R186, R8 ;  /* 0x000000baac08723c */ /* 0x040fe20000001808 */
[----:B------:R-:W1:Y:S07]  /*c090*/  LDSM.16.M88.4 R184, [R214+0x6000] ;  /* 0x00600000d6b8783b */ /* 0x000e6e0000000200 */
[C---:B--2---:R-:W-:Y:S08]  /*c0a0*/  HMMA.16816.F32 R12, R172.reuse, R164, R12 ;  /* 0x000000a4ac0c723c */ /* 0x044ff0000000180c */
[C---:B------:R-:W-:Y:S01]  /*c0b0*/  HMMA.16816.F32 R16, R172.reuse, R166, R16 ;  /* 0x000000a6ac10723c */ /* 0x040fe20000001810 */
[----:B------:R-:W2:Y:S07]  /*c0c0*/  LDSM.16.M88.4 R164, [R217+0xe800] ;  /* 0x00e80000d9a4783b */ /* 0x000eae0000000200 */
[C---:B---3--:R-:W-:Y:S03]  /*c0d0*/  HMMA.16816.F32 R20, R172.reuse, R180, R20 ;  /* 0x000000b4ac14723c */ /* 0x048fe60000001814 */
[C---:B------:R-:W-:Y:S05]  /*c0e0*/  VIADD R180, R233.reuse, 0x11 ;  /* 0x00000011e9b47836 */ /* 0x040fea0000000000 */
[C---:B------:R-:W-:Y:S08]  /*c0f0*/  HMMA.16816.F32 R24, R172.reuse, R182, R24 ;  /* 0x000000b6ac18723c */ /* 0x040ff00000001818 */
[C---:B----4-:R-:W-:Y:S08]  /*c100*/  HMMA.16816.F32 R28, R172.reuse, R188, R28 ;  /* 0x000000bcac1c723c */ /* 0x050ff0000000181c */
[----:B------:R-:W-:Y:S03]  /*c110*/  HMMA.16816.F32 R32, R172, R190, R32 ;  /* 0x000000beac20723c */ /* 0x000fe60000001820 */
[----:B------:R-:W-:Y:S05]  /*c120*/  VIADD R172, R233, 0xffffffe0 ;  /* 0xffffffe0e9ac7836 */ /* 0x000fea0000000000 */
[-C--:B------:R-:W-:Y:S01]  /*c130*/  ISETP.GT.AND P2, PT, R223, R172.reuse, PT ;  /* 0x000000acdf00720c */ /* 0x080fe20003f44270 */
[C---:B------:R-:W-:Y:S05]  /*c140*/  HMMA.16816.F32 R4, R192.reuse, R196, R4 ;  /* 0x000000c4c004723c */ /* 0x040fea0000001804 */
[----:B------:R-:W-:Y:S02]  /*c150*/  ISETP.GT.AND P1, PT, R228, R172, PT ;  /* 0x000000ace400720c */ /* 0x000fe40003f24270 */
[C---:B------:R-:W-:Y:S01]  /*c160*/  ISETP.GE.AND P6, PT, R172.reuse, R222, PT ;  /* 0x000000deac00720c */ /* 0x040fe20003fc6270 */
[C---:B------:R-:W-:Y:S03]  /*c170*/  HMMA.16816.F32 R8, R192.reuse, R198, R8 ;  /* 0x000000c6c008723c */ /* 0x040fe60000001808 */
[-C--:B------:R-:W-:Y:S02]  /*c180*/  ISETP.GE.AND P3, PT, R172, R221.reuse, PT ;  /* 0x000000ddac00720c */ /* 0x080fe40003f66270 */
[----:B------:R-:W-:Y:S03]  /*c190*/  LDSM.16.M88.4 R172, [R217+0xf800] ;  /* 0x00f80000d9ac783b */ /* 0x000fe60000000200 */
[C---:B-----5:R-:W-:Y:S08]  /*c1a0*/  HMMA.16816.F32 R12, R192.reuse, R168, R12 ;  /* 0x000000a8c00c723c */ /* 0x060ff0000000180c */
[C---:B------:R-:W-:Y:S01]  /*c1b0*/  HMMA.16816.F32 R16, R192.reuse, R170, R16 ;  /* 0x000000aac010723c */ /* 0x040fe20000001810 */
[----:B------:R-:W3:Y:S01]  /*c1c0*/  LDSM.16.M88.4 R168, [R217+0xf000] ;  /* 0x00f00000d9a8783b */ /* 0x000ee20000000200 */
[----:B------:R-:W-:Y:S04]  /*c1d0*/  DEPBAR.LE SB0, 0x0 ;  /* 0x000080000000791a */ /* 0x000fe80000000000 */
[----:B------:R-:W-:Y:S02]  /*c1e0*/  BAR.SYNC.DEFER_BLOCKING 0x0 ;  /* 0x0000000000007b1d */ /* 0x000fe40000010000 */
[C---:B------:R-:W-:Y:S08]  /*c1f0*/  HMMA.16816.F32 R20, R192.reuse, R176, R20 ;  /* 0x000000b0c014723c */ /* 0x040ff00000001814 */
[C---:B------:R-:W-:Y:S03]  /*c200*/  HMMA.16816.F32 R24, R192.reuse, R178, R24 ;  /* 0x000000b2c018723c */ /* 0x040fe60000001818 */
[C---:B------:R-:W-:Y:S02]  /*c210*/  VIADD R179, R233.reuse, 0x10 ;  /* 0x00000010e9b37836 */ /* 0x040fe40000000000 */
[C---:B------:R-:W-:Y:S03]  /*c220*/  VIADD R178, R233.reuse, 0x19 ;  /* 0x00000019e9b27836 */ /* 0x040fe60000000000 */
[C---:B------:R-:W-:Y:S08]  /*c230*/  HMMA.16816.F32 R28, R192.reuse, R200, R28 ;  /* 0x000000c8c01c723c */ /* 0x040ff0000000181c */
[----:B------:R-:W-:Y:S08]  /*c240*/  HMMA.16816.F32 R32, R192, R202, R32 ;  /* 0x000000cac020723c */ /* 0x000ff00000001820 */
        /* <DEDUP_REMOVED lines=10> */
[C---:B------:R-:W-:Y:S01]  /*c2f0*/  VIADD R166, R233.reuse, 0xfffffff1 ;  /* 0xfffffff1e9a67836 */ /* 0x040fe20000000000 */
[----:B------:R-:W-:Y:S01]  /*c300*/  FSEL R6, R6, -INF , !P1 ;  /* 0xff80000006067808 */ /* 0x000fe20004800000 */
[C---:B------:R-:W-:Y:S01]  /*c310*/  VIADD R167, R233.reuse, 0xfffffff9 ;  /* 0xfffffff9e9a77836 */ /* 0x040fe20000000000 */
[----:B------:R-:W-:Y:S01]  /*c320*/  FSEL R165, R8, -INF , !P0 ;  /* 0xff80000008a57808 */ /* 0x000fe20004000000 */
[----:B------:R-:W-:Y:S01]  /*c330*/  VIADD R8, R233, 0xfffffff0 ;  /* 0xfffffff0e9087836 */ /* 0x000fe20000000000 */
[C---:B------:R-:W-:Y:S01]  /*c340*/  ISETP.GT.AND P0, PT, R228.reuse, R3, PT ;  /* 0x00000003e400720c */ /* 0x040fe20003f04270 */
[C---:B---3--:R-:W-:Y:S03]  /*c350*/  HMMA.16816.F32 R20, R184.reuse, R168, R20 ;  /* 0x000000a8b814723c */ /* 0x048fe60000001814 */
[----:B------:R-:W-:Y:S01]  /*c360*/  FSEL R11, R11, -INF , !P0 ;  /* 0xff8000000b0b7808 */ /* 0x000fe20004000000 */
[----:B------:R-:W-:Y:S01]  /*c370*/  VIADD R168, R233, 0xfffffff8 ;  /* 0xfffffff8e9a87836 */ /* 0x000fe20000000000 */
[----:B------:R-:W-:Y:S02]  /*c380*/  ISETP.GT.AND P0, PT, R223, R8, PT ;  /* 0x00000008df00720c */ /* 0x000fe40003f04270 */
[----:B------:R-:W-:Y:S01]  /*c390*/  ISETP.GT.AND P1, PT, R228, R4, PT ;  /* 0x00000004e400720c */ /* 0x000fe20003f24270 */
[C---:B------:R-:W-:Y:S03]  /*c3a0*/  HMMA.16816.F32 R24, R184.reuse, R170, R24 ;  /* 0x000000aab818723c */ /* 0x040fe60000001818 */
[----:B------:R-:W-:Y:S01]  /*c3b0*/  FSEL R177, R12, -INF , !P0 ;  /* 0xff8000000cb17808 */ /* 0x000fe20004000000 */
[C---:B------:R-:W-:Y:S01]  /*c3c0*/  VIADD R170, R233.reuse, 0x1 ;  /* 0x00000001e9aa7836 */ /* 0x040fe20000000000 */
[----:B------:R-:W-:Y:S01]  /*c3d0*/  ISETP.GT.AND P0, PT, R228, R166, PT ;  /* 0x000000a6e400720c */ /* 0x000fe20003f04270 */
[----:B------:R-:W-:Y:S01]  /*c3e0*/  VIADD R171, R233, 0x8 ;  /* 0x00000008e9ab7836 */ /* 0x000fe20000000000 */
[----:B------:R-:W-:Y:S01]  /*c3f0*/  FSEL R5, R5, -INF , !P4 ;  /* 0xff80000005057808 */ /* 0x000fe20006000000 */
[C---:B------:R-:W-:Y:S03]  /*c400*/  HMMA.16816.F32 R28, R184.reuse, R172, R28 ;  /* 0x000000acb81c723c */ /* 0x040fe6000000181c */
[----:B------:R-:W-:Y:S02]  /*c410*/  FSEL R15, R15, -INF , !P0 ;  /* 0xff8000000f0f7808 */ /* 0x000fe40004000000 */
[C---:B------:R-:W-:Y:S02]  /*c420*/  ISETP.GT.AND P0, PT, R223.reuse, R168, PT ;  /* 0x000000a8df00720c */ /* 0x040fe40003f04270 */
[----:B------:R-:W-:Y:S01]  /*c430*/  FSEL R10, R10, -INF , !P1 ;  /* 0xff8000000a0a7808 */ /* 0x000fe20004800000 */
[----:B------:R-:W-:Y:S03]  /*c440*/  HMMA.16816.F32 R32, R184, R174, R32 ;  /* 0x000000aeb820723c */ /* 0x000fe60000001820 */
[----:B------:R-:W-:Y:S02]  /*c450*/  FSEL R16, R16, -INF , !P0 ;  /* 0xff80000010107808 */ /* 0x000fe40004000000 */
[C---:B------:R-:W-:Y:S02]  /*c460*/  ISETP.GT.AND P0, PT, R228.reuse, R167, PT ;  /* 0x000000a7e400720c */ /* 0x040fe40003f04270 */
[----:B------:R-:W-:Y:S02]  /*c470*/  ISETP.GT.AND P4, PT, R223, R3, PT ;  /* 0x00000003df00720c */ /* 0x000fe40003f84270 */
[----:B------:R-:W-:Y:S02]  /*c480*/  ISETP.GT.AND P1, PT, R228, R8, PT ;  /* 0x00000008e400720c */ /* 0x000fe40003f24270 */
[----:B------:R-:W-:Y:S02]  /*c490*/  FSEL R19, R19, -INF , !P0 ;  /* 0xff80000013137808 */ /* 0x000fe40004000000 */
[----:B------:R-:W-:Y:S02]  /*c4a0*/  ISETP.GT.AND P0, PT, R223, R170, PT ;  /* 0x000000aadf00720c */ /* 0x000fe40003f04270 */
[----:B------:R-:W-:Y:S02]  /*c4b0*/  FSEL R9, R9, -INF , !P4 ;  /* 0xff80000009097808 */ /* 0x000fe40006000000 */
[----:B------:R-:W-:Y:S02]  /*c4c0*/  FSEL R169, R14, -INF , !P1 ;  /* 0xff8000000ea97808 */ /* 0x000fe40004800000 */
[----:B------:R-:W-:Y:S02]  /*c4d0*/  ISETP.GT.AND P4, PT, R223, R166, PT ;  /* 0x000000a6df00720c */ /* 0x000fe40003f84270 */
[C---:B------:R-:W-:Y:S02]  /*c4e0*/  ISETP.GT.AND P1, PT, R228.reuse, R168, PT ;  /* 0x000000a8e400720c */ /* 0x040fe40003f24270 */
[----:B------:R-:W-:Y:S01]  /*c4f0*/  FSEL R210, R21, -INF , !P0 ;  /* 0xff80000015d27808 */ /* 0x000fe20004000000 */
[----:B------:R-:W-:Y:S01]  /*c500*/  VIADD R21, R233, 0x9 ;  /* 0x00000009e9157836 */ /* 0x000fe20000000000 */
[----:B------:R-:W-:Y:S02]  /*c510*/  ISETP.GT.AND P0, PT, R228, R170, PT ;  /* 0x000000aae400720c */ /* 0x000fe40003f04270 */
[----:B------:R-:W-:Y:S02]  /*c520*/  FSEL R176, R13, -INF , !P4 ;  /* 0xff8000000db07808 */ /* 0x000fe40006000000 */
[----:B------:R-:W-:Y:S02]  /*c530*/  FSEL R18, R18, -INF , !P1 ;  /* 0xff80000012127808 */ /* 0x000fe40004800000 */
[----:B------:R-:W-:Y:S02]  /*c540*/  ISETP.GT.AND P4, PT, R223, R167, PT ;  /* 0x000000a7df00720c */ /* 0x000fe40003f84270 */
[----:B------:R-:W-:Y:S02]  /*c550*/  ISETP.GT.AND P1, PT, R228, R233, PT ;  /* 0x000000e9e400720c */ /* 0x000fe40003f24270 */
[----:B------:R-:W-:Y:S02]  /*c560*/  FSEL R23, R23, -INF , !P0 ;  /* 0xff80000017177808 */ /* 0x000fe40004000000 */
[----:B------:R-:W-:Y:S02]  /*c570*/  ISETP.GT.AND P0, PT, R223, R171, PT ;  /* 0x000000abdf00720c */ /* 0x000fe40003f04270 */
[----:B------:R-:W-:Y:S02]  /*c580*/  FSEL R17, R17, -INF , !P4 ;  /* 0xff80000011117808 */ /* 0x000fe40006000000 */
[----:B------:R-:W-:Y:S02]  /*c590*/  FSEL R22, R22, -INF , !P1 ;  /* 0xff80000016167808 */ /* 0x000fe40004800000 */
[----:B------:R-:W-:Y:S02]  /*c5a0*/  ISETP.GT.AND P4, PT, R223, R233, PT ;  /* 0x000000e9df00720c */ /* 0x000fe40003f84270 */
[----:B------:R-:W-:Y:S02]  /*c5b0*/  ISETP.GT.AND P1, PT, R228, R171, PT ;  /* 0x000000abe400720c */ /* 0x000fe40003f24270 */
[----:B------:R-:W-:Y:S01]  /*c5c0*/  FSEL R245, R24, -INF , !P0 ;  /* 0xff80000018f57808 */ /* 0x000fe20004000000 */
[----:B------:R-:W-:Y:S01]  /*c5d0*/  VIADD R24, R233, 0x18 ;  /* 0x00000018e9187836 */ /* 0x000fe20000000000 */
[-C--:B------:R-:W-:Y:S02]  /*c5e0*/  ISETP.GT.AND P0, PT, R228, R21.reuse, PT ;  /* 0x00000015e400720c */ /* 0x080fe40003f04270 */
        /* <DEDUP_REMOVED lines=20> */
[-C--:B------:R-:W-:Y:S02]  /*c730*/  ISETP.GE.AND P4, PT, R4, R222.reuse, PT ;  /* 0x000000de0400720c */ /* 0x080fe40003f86270 */
[-C--:B------:R-:W-:Y:S02]  /*c740*/  ISETP.GE.AND P1, PT, R3, R222.reuse, PT ;  /* 0x000000de0300720c */ /* 0x080fe40003f26270 */
[----:B------:R-:W-:Y:S02]  /*c750*/  FSEL R13, R164, -INF , !P6 ;  /* 0xff800000a40d7808 */ /* 0x000fe40007000000 */
[----:B------:R-:W-:Y:S02]  /*c760*/  FSEL R14, R5, -INF , !P5 ;  /* 0xff800000050e7808 */ /* 0x000fe40006800000 */
[----:B------:R-:W-:Y:S02]  /*c770*/  FSEL R35, R35, -INF , !P0 ;  /* 0xff80000023237808 */ /* 0x000fe40004000000 */
[-C--:B------:R-:W-:Y:S02]  /*c780*/  ISETP.GE.AND P6, PT, R3, R221.reuse, PT ;  /* 0x000000dd0300720c */ /* 0x080fe40003fc6270 */
[----:B------:R-:W-:Y:S02]  /*c790*/  ISETP.GE.AND P0, PT, R4, R221, PT ;  /* 0x000000dd0400720c */ /* 0x000fe40003f06270 */
[----:B------:R-:W-:Y:S02]  /*c7a0*/  FSEL R12, R6, -INF , !P3 ;  /* 0xff800000060c7808 */ /* 0x000fe40005800000 */
[----:B------:R-:W-:Y:S02]  /*c7b0*/  FSEL R7, R7, -INF , !P2 ;  /* 0xff80000007077808 */ /* 0x000fe40005000000 */
[-C--:B------:R-:W-:Y:S02]  /*c7c0*/  ISETP.GE.AND P5, PT, R8, R222.reuse, PT ;  /* 0x000000de0800720c */ /* 0x080fe40003fa6270 */
[-C--:B------:R-:W-:Y:S02]  /*c7d0*/  ISETP.GE.AND P2, PT, R166, R222.reuse, PT ;  /* 0x000000dea600720c */ /* 0x080fe40003f46270 */
[----:B------:R-:W-:Y:S02]  /*c7e0*/  FSEL R6, R165, -INF , !P4 ;  /* 0xff800000a5067808 */ /* 0x000fe40006000000 */
[----:B------:R-:W-:Y:S02]  /*c7f0*/  FSEL R9, R9, -INF , !P1 ;  /* 0xff80000009097808 */ /* 0x000fe40004800000 */
[----:B------:R-:W-:Y:S02]  /*c800*/  FMNMX3.FTZ R4, R0, R13, R14, !PT ;  /* 0x0000000d00047276 */ /* 0x000fe4000781000e */
[----:B------:R-:W-:Y:S02]  /*c810*/  FSEL R11, R11, -INF , !P6 ;  /* 0xff8000000b0b7808 */ /* 0x000fe40007000000 */
[-C--:B------:R-:W-:Y:S02]  /*c820*/  ISETP.GE.AND P6, PT, R167, R222.reuse, PT ;  /* 0x000000dea700720c */ /* 0x080fe40003fc6270 */
[----:B------:R-:W-:Y:S02]  /*c830*/  ISETP.GE.AND P1, PT, R168, R222, PT ;  /* 0x000000dea800720c */ /* 0x000fe40003f26270 */
[----:B------:R-:W-:Y:S02]  /*c840*/  FSEL R175, R177, -INF , !P5 ;  /* 0xff800000b1af7808 */ /* 0x000fe40006800000 */
[----:B------:R-:W-:Y:S02]  /*c850*/  FSEL R174, R176, -INF , !P2 ;  /* 0xff800000b0ae7808 */ /* 0x000fe40005000000 */
[----:B------:R-:W-:Y:S02]  /*c860*/  FMNMX3.FTZ R4, R4, R6, R9, !PT ;  /* 0x0000000604047276 */ /* 0x000fe40007810009 */
[----:B------:R-:W-:Y:S02]  /*c870*/  FSEL R10, R10, -INF , !P0 ;  /* 0xff8000000a0a7808 */ /* 0x000fe40004000000 */
[-C--:B------:R-:W-:Y:S02]  /*c880*/  ISETP.GE.AND P2, PT, R170, R222.reuse, PT ;  /* 0x000000deaa00720c */ /* 0x080fe40003f46270 */
[-C--:B------:R-:W-:Y:S02]  /*c890*/  ISETP.GE.AND P4, PT, R166, R221.reuse, PT ;  /* 0x000000dda600720c */ /* 0x080fe40003f86270 */
[-C--:B------:R-:W-:Y:S02]  /*c8a0*/  ISETP.GE.AND P0, PT, R168, R221.reuse, PT ;  /* 0x000000dda800720c */ /* 0x080fe40003f06270 */
[----:B------:R-:W-:Y:S02]  /*c8b0*/  FSEL R201, R17, -INF , !P6 ;  /* 0xff80000011c97808 */ /* 0x000fe40007000000 */
[----:B------:R-:W-:Y:S02]  /*c8c0*/  ISETP.GE.AND P3, PT, R8, R221, PT ;  /* 0x000000dd0800720c */ /* 0x000fe40003f66270 */
[----:B------:R-:W-:Y:S02]  /*c8d0*/  FSEL R200, R16, -INF , !P1 ;  /* 0xff80000010c87808 */ /* 0x000fe40004800000 */
[----:B------:R-:W-:Y:S02]  /*c8e0*/  ISETP.GE.AND P6, PT, R233, R222, PT ;  /* 0x000000dee900720c */ /* 0x000fe40003fc6270 */
[----:B------:R-:W-:Y:S02]  /*c8f0*/  FMNMX3.FTZ R3, R2, R12, R7, !PT ;  /* 0x0000000c02037276 */ /* 0x000fe40007810007 */
[----:B------:R-:W-:Y:S02]  /*c900*/  FMNMX3.FTZ R4, R4, R175, R174, !PT ;  /* 0x000000af04047276 */ /* 0x000fe400078100ae */
[-C--:B------:R-:W-:Y:S02]  /*c910*/  ISETP.GE.AND P5, PT, R167, R221.reuse, PT ;  /* 0x000000dda700720c */ /* 0x080fe40003fa6270 */
[----:B------:R-:W-:Y:S02]  /*c920*/  FSEL R210, R210, -INF , !P2 ;  /* 0xff800000d2d27808 */ /* 0x000fe40005000000 */
[----:B------:R-:W-:Y:S02]  /*c930*/  FSEL R172, R15, -INF , !P4 ;  /* 0xff8000000fac7808 */ /* 0x000fe40006000000 */
[----:B------:R-:W-:Y:S02]  /*c940*/  FSEL R202, R18, -INF , !P0 ;  /* 0xff80000012ca7808 */ /* 0x000fe40004000000 */
[-C--:B------:R-:W-:Y:S02]  /*c950*/  ISETP.GE.AND P2, PT, R233, R221.reuse, PT ;  /* 0x000000dde900720c */ /* 0x080fe40003f46270 */
[----:B------:R-:W-:Y:S02]  /*c960*/  FSEL R173, R169, -INF , !P3 ;  /* 0xff800000a9ad7808 */ /* 0x000fe40005800000 */
[-C--:B------:R-:W-:Y:S02]  /*c970*/  ISETP.GE.AND P4, PT, R171, R222.reuse, PT ;  /* 0x000000deab00720c */ /* 0x080fe40003f86270 */
[----:B------:R-:W-:Y:S02]  /*c980*/  ISETP.GE.AND P0, PT, R21, R222, PT ;  /* 0x000000de1500720c */ /* 0x000fe40003f06270 */
[----:B------:R-:W-:Y:S02]  /*c990*/  FSEL R211, R20, -INF , !P6 ;  /* 0xff80000014d37808 */ /* 0x000fe40007000000 */
[----:B------:R-:W-:Y:S02]  /*c9a0*/  FMNMX3.FTZ R3, R3, R10, R11, !PT ;  /* 0x0000000a03037276 */ /* 0x000fe4000781000b */
[----:B------:R-:W-:Y:S02]  /*c9b0*/  FMNMX3.FTZ R4, R4, R200, R201, !PT ;  /* 0x000000c804047276 */ /* 0x000fe400078100c9 */
[----:B------:R-:W-:Y:S02]  /*c9c0*/  FSEL R203, R19, -INF , !P5 ;  /* 0xff80000013cb7808 */ /* 0x000fe40006800000 */
[-C--:B------:R-:W-:Y:S02]  /*c9d0*/  ISETP.GE.AND P5, PT, R21, R221.reuse, PT ;  /* 0x000000dd1500720c */ /* 0x080fe40003fa6270 */
[----:B------:R-:W-:Y:S02]  /*c9e0*/  FSEL R209, R22, -INF , !P2 ;  /* 0xff80000016d17808 */ /* 0x000fe40005000000 */
[----:B------:R-:W-:Y:S02]  /*c9f0*/  ISETP.GE.AND P3, PT, R170, R221, PT ;  /* 0x000000ddaa00720c */ /* 0x000fe40003f66270 */
[-C--:B------:R-:W-:Y:S02]  /*ca00*/  ISETP.GE.AND P6, PT, R179, R222.reuse, PT ;  /* 0x000000deb300720c */ /* 0x080fe40003fc6270 */
[-C--:B------:R-:W-:Y:S02]  /*ca10*/  ISETP.GE.AND P2, PT, R180, R222.reuse, PT ;  /* 0x000000deb400720c */ /* 0x080fe40003f46270 */
[----:B------:R-:W-:Y:S02]  /*ca20*/  FSEL R245, R245, -INF , !P4 ;  /* 0xff800000f5f57808 */ /* 0x000fe40006000000 */
[----:B------:R-:W-:Y:S02]  /*ca30*/  FSEL R244, R25, -INF , !P0 ;  /* 0xff80000019f47808 */ /* 0x000fe40004000000 */
[----:B------:R-:W-:Y:S02]  /*ca40*/  FMNMX3.FTZ R3, R3, R173, R172, !PT ;  /* 0x000000ad03037276 */ /* 0x000fe400078100ac */
[----:B------:R-:W-:Y:S02]  /*ca50*/  FMNMX3.FTZ R4, R4, R211, R210, !PT ;  /* 0x000000d304047276 */ /* 0x000fe400078100d2 */
[----:B------:R-:W-:Y:S02]  /*ca60*/  ISETP.GE.AND P1, PT, R171, R221, PT ;  /* 0x000000ddab00720c */ /* 0x000fe40003f26270 */
[----:B------:R-:W-:Y:S02]  /*ca70*/  FSEL R242, R27, -INF , !P5 ;  /* 0xff8000001bf27808 */ /* 0x000fe40006800000 */
[----:B------:R-:W-:Y:S02]  /*ca80*/  FSEL R208, R23, -INF , !P3 ;  /* 0xff80000017d07808 */ /* 0x000fe40005800000 */
[-C--:B------:R-:W-:Y:S02]  /*ca90*/  ISETP.GE.AND P0, PT, R178, R222.reuse, PT ;  /* 0x000000deb200720c */ /* 0x080fe40003f06270 */
[----:B------:R-:W-:Y:S02]  /*caa0*/  ISETP.GE.AND P5, PT, R24, R222, PT ;  /* 0x000000de1800720c */ /* 0x000fe40003fa6270 */
[----:B------:R-:W-:Y:S02]  /*cab0*/  FSEL R199, R28, -INF , !P6 ;  /* 0xff8000001cc77808 */ /* 0x000fe40007000000 */
[----:B------:R-:W-:Y:S02]  /*cac0*/  FMNMX3.FTZ R3, R3, R202, R203, !PT ;  /* 0x000000ca03037276 */ /* 0x000fe400078100cb */
[----:B------:R-:W-:Y:S02]  /*cad0*/  FSEL R198, R29, -INF , !P2 ;  /* 0xff8000001dc67808 */ /* 0x000fe40005000000 */
[----:B------:R-:W-:Y:S02]  /*cae0*/  FMNMX3.FTZ R8, R4, R245, R244, !PT ;  /* 0x000000f504087276 */ /* 0x000fe400078100f4 */
[----:B------:R-:W-:Y:S02]  /*caf0*/  FSEL R243, R26, -INF , !P1 ;  /* 0xff8000001af37808 */ /* 0x000fe40004800000 */
[-C--:B------:R-:W-:Y:S02]  /*cb00*/  ISETP.GE.AND P3, PT, R179, R221.reuse, PT ;  /* 0x000000ddb300720c */ /* 0x080fe40003f66270 */
[-C--:B------:R-:W-:Y:S02]  /*cb10*/  ISETP.GE.AND P1, PT, R178, R221.reuse, PT ;  /* 0x000000ddb200720c */ /* 0x080fe40003f26270 */
[----:B------:R-:W-:Y:S02]  /*cb20*/  ISETP.GE.AND P4, PT, R180, R221, PT ;  /* 0x000000ddb400720c */ /* 0x000fe40003f86270 */
[----:B------:R-:W-:Y:S02]  /*cb30*/  FMNMX3.FTZ R3, R3, R209, R208, !PT ;  /* 0x000000d103037276 */ /* 0x000fe400078100d0 */
[----:B------:R-:W-:Y:S02]  /*cb40*/  FSEL R178, R33, -INF , !P0 ;  /* 0xff80000021b27808 */ /* 0x000fe40004000000 */
[----:B------:R-:W-:Y:S02]  /*cb50*/  FSEL R179, R32, -INF , !P5 ;  /* 0xff80000020b37808 */ /* 0x000fe40006800000 */
[----:B------:R-:W-:Y:S02]  /*cb60*/  FMNMX3.FTZ R8, R8, R199, R198, !PT ;  /* 0x000000c708087276 */ /* 0x000fe400078100c6 */
[----:B------:R-:W-:Y:S02]  /*cb70*/  ISETP.GE.AND P6, PT, R24, R221, PT ;  /* 0x000000dd1800720c */ /* 0x000fe40003fc6270 */
[----:B------:R-:W-:Y:S02]  /*cb80*/  FSEL R197, R30, -INF , !P3 ;  /* 0xff8000001ec57808 */ /* 0x000fe40005800000 */
[----:B------:R-:W-:Y:S02]  /*cb90*/  FSEL R196, R31, -INF , !P4 ;  /* 0xff8000001fc47808 */ /* 0x000fe40006000000 */
[----:B------:R-:W-:Y:S02]  /*cba0*/  FMNMX3.FTZ R3, R3, R243, R242, !PT ;  /* 0x000000f303037276 */ /* 0x000fe400078100f2 */
[----:B------:R-:W-:Y:S01]  /*cbb0*/  FMNMX3.FTZ R8, R8, R179, R178, !PT ;  /* 0x000000b308087276 */ /* 0x000fe200078100b2 */
[----:B------:R-:W-:Y:S06]  /*cbc0*/  BRA.U.ANY UP0, `(.L_x_1151) ;  /* 0xffffffe5002c7547 */ /* 0x000fec000b93ffff */
.L_x_1150:
[----:B------:R-:W-:Y:S01]  /*cbd0*/  SHFL.BFLY PT, R5, R8, 0x2, 0x1f ;  /* 0x0c401f0008057f89 */ /* 0x000fe200000e0000 */
[----:B------:R-:W-:Y:S01]  /*cbe0*/  FSEL R165, R35, -INF , !P1 ;  /* 0xff80000023a57808 */ /* 0x000fe20004800000 */
[----:B------:R-:W-:Y:S01]  /*cbf0*/  UIADD3 UR8, UPT, UPT, UR23, -0x1, URZ ;  /* 0xffffffff17087890 */ /* 0x000fe2000fffe0ff */
[----:B------:R-:W-:Y:S01]  /*cc00*/  FSEL R166, R34, -INF , !P6 ;  /* 0xff80000022a67808 */ /* 0x000fe20007000000 */
[----:B------:R-:W-:Y:S01]  /*cc10*/  UIADD3 UR18, UPT, UPT, UR20, -0x61c88647, URZ ;  /* 0x9e3779b914127890 */ /* 0x000fe2000fffe0ff */
[----:B------:R-:W-:Y:S01]  /*cc20*/  FMNMX3.FTZ R3, R3, R197, R196, !PT ;  /* 0x000000c503037276 */ /* 0x000fe200078100c4 */
[----:B------:R-:W-:Y:S01]  /*cc30*/  UIADD3 UR26, UPT, UPT, UR21, 0x32370b8f, URZ ;  /* 0x32370b8f151a7890 */ /* 0x000fe2000fffe0ff */
[----:B------:R-:W-:Y:S01]  /*cc40*/  MOV R180, R229 ;  /* 0x000000e500b47202 */ /* 0x000fe20000000f00 */
[----:B------:R-:W-:Y:S01]  /*cc50*/  UIADD3 UR27, UPT, UPT, UR21, 0x76cf5d0a, URZ ;  /* 0x76cf5d0a151b7890 */ /* 0x000fe2000fffe0ff */
[----:B------:R-:W-:Y:S01]  /*cc60*/  FMNMX3.FTZ R3, R3, R166, R165, !PT ;  /* 0x000000a603037276 */ /* 0x000fe200078100a5 */
[----:B------:R-:W-:Y:S01]  /*cc70*/  UIADD3 UR12, UPT, UPT, UR20, -0x255992d5, URZ ;  /* 0xdaa66d2b140c7890 */ /* 0x000fe2000fffe0ff */
[----:B------:R-:W-:Y:S01]  /*cc80*/  SHF.L.U32 R186, R180, 0x3, RZ ;  /* 0x00000003b4ba7819 */ /* 0x000fe200000006ff */
[----:B------:R-:W-:Y:S01]  /*cc90*/  UIADD3 UR19, UPT, UPT, UR20, 0x78dde6e4, URZ ;  /* 0x78dde6e414137890 */ /* 0x000fe2000fffe0ff */
[----:B------:R-:W-:Y:S01]  /*cca0*/  SHF.R.U32.HI R181, RZ, 0x1, R180 ;  /* 0x00000001ffb57819 */ /* 0x000fe200000116b4 */
[----:B------:R-:W2:Y:S01]  /*ccb0*/  SHFL.BFLY PT, R4, R3, 0x2, 0x1f ;  /* 0x0c401f0003047f89 */ /* 0x000ea200000e0000 */
[----:B------:R-:W-:Y:S01]  /*ccc0*/  UIADD3 UR25, UPT, UPT, UR21, -0x126145ec, URZ ;  /* 0xed9eba1415197890 */ /* 0x000fe2000fffe0ff */
[----:B------:R-:W-:Y:S01]  /*ccd0*/  LOP3.LUT R167, R186, 0x38, RZ, 0xc0, !PT ;  /* 0x00000038baa77812 */ /* 0x000fe200078ec0ff */
[----:B------:R-:W-:Y:S01]  /*cce0*/  UIADD3 UR24, UPT, UPT, UR21, -0x56f99767, URZ ;  /* 0xa906689915187890 */ /* 0x000fe2000fffe0ff */
[----:B------:R-:W-:Y:S01]  /*ccf0*/  IADD3 R233, PT, PT, R233, -0x40, RZ ;  /* 0xffffffc0e9e97810 */ /* 0x000fe20007ffe0ff */
[----:B------:R-:W-:Y:S02]  /*cd00*/  UIADD3 UR9, UPT, UPT, UR20, -0x4ab325aa, URZ ;  /* 0xb54cda5614097890 */ /* 0x000fe4000fffe0ff */
[----:B------:R-:W-:Y:S02]  /*cd10*/  UIADD3 UR22, UPT, UPT, UR21, 0x646e171e, URZ ;  /* 0x646e171e15167890 */ /* 0x000fe4000fffe0ff */
[----:B------:R-:W-:Y:S02]  /*cd20*/  UIADD3 UR13, UPT, UPT, UR20, 0x1715609d, URZ ;  /* 0x1715609d140d7890 */ /* 0x000fe4000fffe0ff */
[----:B------:R-:W-:Y:S01]  /*cd30*/  UISETP.GT.AND UP0, UPT, UR28, UR14, UPT ;  /* 0x0000000e1c00728c */ /* 0x000fe2000bf04270 */
[----:B--2---:R-:W-:Y:S02]  /*cd40*/  FMNMX.FTZ R4, R3, R4, !PT ;  /* 0x0000000403047209 */ /* 0x004fe40007810000 */
[----:B------:R-:W-:Y:S02]  /*cd50*/  FMNMX.FTZ R5, R8, R5, !PT ;  /* 0x0000000508057209 */ /* 0x000fe40007810000 */
[----:B------:R-:W-:Y:S01]  /*cd60*/  MOV R8, UR8 ;  /* 0x0000000800087c02 */ /* 0x000fe20008000f00 */
[----:B------:R-:W-:Y:S01]  /*cd70*/  UIADD3 UR8, UPT, UPT, UR20, 0x3c6ef372, URZ ;  /* 0x3c6ef37214087890 */ /* 0x000fe2000fffe0ff */
[----:B------:R-:W2:Y:S02]  /*cd80*/  SHFL.BFLY PT, R3, R4, 0x1, 0x1f ;  /* 0x0c201f0004037f89 */ /* 0x000ea400000e0000 */
[----:B------:R-:W-:Y:S06]  /*cd90*/  LOP3.LUT R8, R8, UR21, R235, 0x96, !PT ;  /* 0x0000001508087c12 */ /* 0x000fec000f8e96eb */
[----:B------:R-:W3:Y:S01]  /*cda0*/  SHFL.BFLY PT, R164, R5, 0x1, 0x1f ;  /* 0x0c201f0005a47f89 */ /* 0x000ee200000e0000 */
[----:B------:R-:W-:Y:S05]  /*cdb0*/  IMAD.WIDE.U32 R246, R8, -0x326172a9, RZ ;  /* 0xcd9e8d5708f67825 */ /* 0x000fea00078e00ff */
[----:B------:R-:W-:Y:S02]  /*cdc0*/  LOP3.LUT R8, R238, UR18, R247, 0x96, !PT ;  /* 0x00000012ee087c12 */ /* 0x000fe4000f8e96f7 */
[----:B------:R-:W-:Y:S03]  /*cdd0*/  LOP3.LUT R246, R227, UR8, R246, 0x96, !PT ;  /* 0x00000008e3f67c12 */ /* 0x000fe6000f8e96f6 */
[----:B------:R-:W-:Y:S04]  /*cde0*/  IMAD.WIDE.U32 R204, R8, -0x2daee0ad, RZ ;  /* 0xd2511f5308cc7825 */ /* 0x000fe800078e00ff */
[----:B------:R-:W-:Y:S01]  /*cdf0*/  IMAD.WIDE.U32 R246, R246, -0x2daee0ad, RZ ;  /* 0xd2511f53f6f67825 */ /* 0x000fe200078e00ff */
[----:B--2---:R-:W-:Y:S04]  /*ce00*/  FMNMX.FTZ R3, R4, R3, !PT ;  /* 0x0000000304037209 */ /* 0x004fe80007810000 */
[----:B------:R-:W-:Y:S02]  /*ce10*/  LOP3.LUT R204, R204, UR26, R247, 0x96, !PT ;  /* 0x0000001acccc7c12 */ /* 0x000fe4000f8e96f7 */
[----:B---3--:R-:W-:Y:S01]  /*ce20*/  FMNMX.FTZ R164, R5, R164, !PT ;  /* 0x000000a405a47209 */ /* 0x008fe20007810000 */
[----:B------:R-:W-:Y:S01]  /*ce30*/  FMUL.FTZ R177, R3, UR4 ;  /* 0x0000000403b17c20 */ /* 0x000fe20008410000 */
[----:B------:R-:W-:Y:S01]  /*ce40*/  LOP3.LUT R5, R230, UR27, R205, 0x96, !PT ;  /* 0x0000001be6057c12 */ /* 0x000fe2000f8e96cd */
[----:B------:R-:W-:Y:S01]  /*ce50*/  IMAD.WIDE.U32 R204, R204, -0x326172a9, RZ ;  /* 0xcd9e8d57cccc7825 */ /* 0x000fe200078e00ff */
[C---:B------:R-:W-:Y:S03]  /*ce60*/  FSETP.NEU.FTZ.AND P1, PT, R164.reuse, -INF , PT ;  /* 0xff800000a400780b */ /* 0x040fe60003f3d000 */
[----:B------:R-:W-:Y:S01]  /*ce70*/  FMUL.FTZ R195, R164, UR4 ;  /* 0x00000004a4c37c20 */ /* 0x000fe20008410000 */
[----:B------:R-:W-:Y:S01]  /*ce80*/  IMAD.WIDE.U32 R206, R5, -0x326172a9, RZ ;  /* 0xcd9e8d5705ce7825 */ /* 0x000fe200078e00ff */
[----:B------:R-:W-:Y:S03]  /*ce90*/  FSETP.NEU.FTZ.AND P0, PT, R3, -INF , PT ;  /* 0xff8000000300780b */ /* 0x000fe60003f1d000 */
[----:B------:R-:W-:Y:S02]  /*cea0*/  FSEL R195, R195, RZ, P1 ;  /* 0x000000ffc3c37208 */ /* 0x000fe40000800000 */
[----:B------:R-:W-:Y:S02]  /*ceb0*/  LOP3.LUT R206, R206, UR19, R205, 0x96, !PT ;  /* 0x00000013cece7c12 */ /* 0x000fe4000f8e96cd */
[----:B------:R-:W-:Y:S01]  /*cec0*/  LOP3.LUT R4, R226, UR12, R207, 0x96, !PT ;  /* 0x0000000ce2047c12 */ /* 0x000fe2000f8e96cf */
[--C-:B------:R-:W-:Y:S01]  /*ced0*/  FFMA.FTZ R190, R6, UR4, -R195.reuse ;  /* 0x0000000406be7c23 */ /* 0x100fe200080108c3 */
[----:B------:R-:W-:Y:S01]  /*cee0*/  SHF.L.U32 R6, R180, 0x6, RZ ;  /* 0x00000006b4067819 */ /* 0x000fe200000006ff */
[----:B------:R-:W-:Y:S04]  /*cef0*/  IMAD.WIDE.U32 R206, R206, -0x2daee0ad, RZ ;  /* 0xd2511f53cece7825 */ /* 0x000fe800078e00ff */
[--C-:B------:R-:W-:Y:S01]  /*cf00*/  FFMA.FTZ R189, R9, UR4, -R195.reuse ;  /* 0x0000000409bd7c23 */ /* 0x100fe200080108c3 */
[----:B------:R-:W-:Y:S01]  /*cf10*/  FSEL R177, R177, RZ, P0 ;  /* 0x000000ffb1b17208 */ /* 0x000fe20000000000 */
[----:B------:R-:W-:Y:S04]  /*cf20*/  IMAD.WIDE.U32 R4, R4, -0x2daee0ad, RZ ;  /* 0xd2511f5304047825 */ /* 0x000fe800078e00ff */
[--C-:B------:R-:W-:Y:S01]  /*cf30*/  FFMA.FTZ R192, R13, UR4, -R195.reuse ;  /* 0x000000040dc07c23 */ /* 0x100fe200080108c3 */
[----:B------:R-:W-:Y:S01]  /*cf40*/  MUFU.EX2 R190, R190 ;  /* 0x000000be00be7308 */ /* 0x000fe20000000800 */
[----:B------:R-:W-:Y:S01]  /*cf50*/  FFMA.FTZ R191, R14, UR4, -R195 ;  /* 0x000000040ebf7c23 */ /* 0x000fe200080108c3 */
[----:B------:R-:W-:Y:S01]  /*cf60*/  FFMA.FTZ R188, R10, UR4, -R177 ;  /* 0x000000040abc7c23 */ /* 0x000fe200080108b1 */
[----:B------:R-:W-:Y:S01]  /*cf70*/  LOP3.LUT R8, R4, UR24, R207, 0x96, !PT ;  /* 0x0000001804087c12 */ /* 0x000fe2000f8e96cf */
[----:B------:R-:W-:Y:S01]  /*cf80*/  FFMA.FTZ R187, R11, UR4, -R177 ;  /* 0x000000040bbb7c23 */ /* 0x000fe200080108b1 */
[----:B------:R-:W-:Y:S01]  /*cf90*/  LOP3.LUT R246, R246, UR25, R5, 0x96, !PT ;  /* 0x00000019f6f67c12 */ /* 0x000fe2000f8e9605 */
[--C-:B------:R-:W-:Y:S01]  /*cfa0*/  FFMA.FTZ R193, R12, UR4, -R177.reuse ;  /* 0x000000040cc17c23 */ /* 0x100fe200080108b1 */
[--C-:B------:R-:W-:Y:S01]  /*cfb0*/  LOP3.LUT R5, R167, 0x1c0, R6.reuse, 0xf8, !PT ;  /* 0x000001c0a7057812 */ /* 0x100fe200078ef806 */
[----:B------:R-:W-:Y:S01]  /*cfc0*/  IMAD.WIDE.U32 R8, R8, -0x326172a9, RZ ;  /* 0xcd9e8d5708087825 */ /* 0x000fe200078e00ff */
[----:B------:R-:W-:Y:S01]  /*cfd0*/  LOP3.LUT R4, R181, 0x8, RZ, 0xc0, !PT ;  /* 0x00000008b5047812 */ /* 0x000fe200078ec0ff */
[----:B------:R-:W-:Y:S02]  /*cfe0*/  MUFU.EX2 R189, R189 ;  /* 0x000000bd00bd7308 */ /* 0x000fe40000000800 */
[--C-:B------:R-:W-:Y:S01]  /*cff0*/  FFMA.FTZ R194, R7, UR4, -R177.reuse ;  /* 0x0000000407c27c23 */ /* 0x100fe200080108b1 */
[----:B------:R-:W-:Y:S01]  /*d000*/  IMAD.WIDE.U32 R246, R246, -0x326172a9, RZ ;  /* 0xcd9e8d57f6f67825 */ /* 0x000fe200078e00ff */
[----:B------:R-:W-:Y:S02]  /*d010*/  LOP3.LUT R4, R5, R4, RZ, 0x3c, !PT ;  /* 0x0000000405047212 */ /* 0x000fe400078e3cff */
[----:B------:R-:W-:Y:S01]  /*d020*/  MOV R11, R8 ;  /* 0x00000008000b7202 */ /* 0x000fe20000000f00 */
[--C-:B------:R-:W-:Y:S01]  /*d030*/  FFMA.FTZ R205, R173, UR4, -R177.reuse ;  /* 0x00000004adcd7c23 */ /* 0x100fe200080108b1 */
[----:B------:R-:W-:Y:S02]  /*d040*/  LOP3.LUT R182, R4, 0x200, R6, 0xf8, !PT ;  /* 0x0000020004b67812 */ /* 0x000fe400078ef806 */
[----:B------:R-:W-:Y:S01]  /*d050*/  MUFU.EX2 R188, R188 ;  /* 0x000000bc00bc7308 */ /* 0x000fe20000000800 */
[----:B------:R-:W-:Y:S01]  /*d060*/  PRMT R10, R8, 0x7773, RZ ;  /* 0x00007773080a7816 */ /* 0x000fe200000000ff */
[----:B------:R-:W-:Y:S01]  /*d070*/  FFMA.FTZ R207, R172, UR4, -R177 ;  /* 0x00000004accf7c23 */ /* 0x000fe200080108b1 */
[----:B------:R-:W-:Y:S01]  /*d080*/  PRMT R5, R8, 0x7772, RZ ;  /* 0x0000777208057816 */ /* 0x000fe200000000ff */
[--C-:B------:R-:W-:Y:S01]  /*d090*/  FFMA.FTZ R200, R200, UR4, -R195.reuse ;  /* 0x00000004c8c87c23 */ /* 0x100fe200080108c3 */
[----:B------:R-:W-:Y:S01]  /*d0a0*/  PRMT R170, R8, 0x7771, RZ ;  /* 0x0000777108aa7816 */ /* 0x000fe200000000ff */
[----:B------:R-:W-:Y:S01]  /*d0b0*/  FFMA.FTZ R201, R201, UR4, -R195 ;  /* 0x00000004c9c97c23 */ /* 0x000fe200080108c3 */
[----:B------:R-:W2:Y:S01]  /*d0c0*/  LDC R8, c[0x0][0x4f8] ;  /* 0x00013e00ff087b82 */ /* 0x000ea20000000800 */
[----:B------:R-:W-:Y:S02]  /*d0d0*/  LEA R182, R182, UR6, 0x1 ;  /* 0x00000006b6b67c11 */ /* 0x000fe4000f8e08ff */
[----:B------:R-:W-:Y:S01]  /*d0e0*/  MUFU.EX2 R187, R187 ;  /* 0x000000bb00bb7308 */ /* 0x000fe20000000800 */
[----:B------:R-:W-:Y:S01]  /*d0f0*/  FSEL R4, R164, RZ, P1 ;  /* 0x000000ffa4047208 */ /* 0x000fe20000800000 */
[----:B------:R-:W-:Y:S01]  /*d100*/  FFMA.FTZ R202, R202, UR4, -R177 ;  /* 0x00000004caca7c23 */ /* 0x000fe200080108b1 */
[----:B------:R-:W-:Y:S01]  /*d110*/  LOP3.LUT R169, R246, UR9, R9, 0x96, !PT ;  /* 0x00000009f6a97c12 */ /* 0x000fe2000f8e9609 */
[----:B------:R-:W3:Y:S01]  /*d120*/  LDSM.16.MT88.4 R12, [R182+0x10000] ;  /* 0x01000000b60c783b */ /* 0x000ee20000004200 */
[----:B------:R-:W-:Y:S01]  /*d130*/  LOP3.LUT P1, RZ, R180, 0x4, RZ, 0xc0, !PT ;  /* 0x00000004b4ff7812 */ /* 0x000fe2000782c0ff */
[----:B------:R-:W-:Y:S01]  /*d140*/  FADD.FTZ R4, -R4, R0 ;  /* 0x0000000004047221 */ /* 0x000fe20000010100 */
[----:B------:R-:W-:Y:S03]  /*d150*/  FSEL R0, R3, RZ, P0 ;  /* 0x000000ff03007208 */ /* 0x000fe60000000000 */
[----:B------:R-:W-:Y:S01]  /*d160*/  MUFU.EX2 R192, R192 ;  /* 0x000000c000c07308 */ /* 0x000fe20000000800 */
[----:B------:R-:W-:Y:S01]  /*d170*/  LOP3.LUT P0, RZ, R180, 0x2, RZ, 0xc0, !PT ;  /* 0x00000002b4ff7812 */ /* 0x000fe2000780c0ff */
[----:B------:R-:W-:Y:S01]  /*d180*/  FMUL.FTZ R4, R4, UR4 ;  /* 0x0000000404047c20 */ /* 0x000fe20008410000 */
[----:B------:R-:W-:Y:S01]  /*d190*/  LOP3.LUT R168, R169, 0xffff, RZ, 0xc0, !PT ;  /* 0x0000ffffa9a87812 */ /* 0x000fe200078ec0ff */
[----:B------:R-:W-:Y:S01]  /*d1a0*/  FADD.FTZ R0, -R0, R2 ;  /* 0x0000000200007221 */ /* 0x000fe20000010100 */
[----:B------:R-:W-:Y:S01]  /*d1b0*/  SEL R185, R220, 0xffffffe0, !P0 ;  /* 0xffffffe0dcb97807 */ /* 0x000fe20004000000 */
[----:B------:R-:W-:Y:S01]  /*d1c0*/  FFMA.FTZ R203, R203, UR4, -R177 ;  /* 0x00000004cbcb7c23 */ /* 0x000fe200080108b1 */
[----:B------:R-:W-:Y:S01]  /*d1d0*/  PRMT R6, R169, 0x7632, R6 ;  /* 0x00007632a9067816 */ /* 0x000fe20000000006 */
[----:B------:R-:W-:Y:S01]  /*d1e0*/  FMUL.FTZ R0, R0, UR4 ;  /* 0x0000000400007c20 */ /* 0x000fe20008410000 */
[----:B------:R-:W-:Y:S01]  /*d1f0*/  IADD3 R184, PT, PT, R185, R182, RZ ;  /* 0x000000b6b9b87210 */ /* 0x000fe20007ffe0ff */
[----:B------:R-:W4:Y:S01]  /*d200*/  MUFU.EX2 R2, R4 ;  /* 0x0000000400027308 */ /* 0x000f220000000800 */
[----:B------:R-:W-:Y:S01]  /*d210*/  LOP3.LUT R9, R169, 0xff, RZ, 0xc0, !PT ;  /* 0x000000ffa9097812 */ /* 0x000fe200078ec0ff */
[--C-:B------:R-:W-:Y:S01]  /*d220*/  FFMA.FTZ R245, R245, UR4, -R195.reuse ;  /* 0x00000004f5f57c23 */ /* 0x100fe200080108c3 */
[----:B------:R-:W-:Y:S01]  /*d230*/  LOP3.LUT R11, R11, 0xff, RZ, 0xc0, !PT ;  /* 0x000000ff0b0b7812 */ /* 0x000fe200078ec0ff */
[----:B-1----:R-:W1:Y:S01]  /*d240*/  LDSM.16.MT88.4 R20, [R184+0x10000] ;  /* 0x01000000b814783b */ /* 0x002e620000004200 */
[----:B------:R-:W-:Y:S01]  /*d250*/  PRMT R5, R5, 0x5410, R10 ;  /* 0x0000541005057816 */ /* 0x000fe2000000000a */
[----:B------:R-:W-:Y:S01]  /*d260*/  FFMA.FTZ R244, R244, UR4, -R195 ;  /* 0x00000004f4f47c23 */ /* 0x000fe200080108c3 */
[----:B--2---:R-:W-:Y:S03]  /*d270*/  LOP3.LUT R8, R8, 0xff, RZ, 0xc0, !PT ;  /* 0x000000ff08087812 */ /* 0x004fe600078ec0ff */
[----:B------:R-:W2:Y:S01]  /*d280*/  MUFU.EX2 R191, R191 ;  /* 0x000000bf00bf7308 */ /* 0x000ea20000000800 */
[----:B------:R-:W-:Y:S01]  /*d290*/  SHF.R.U32.HI R168, RZ, 0x8, R168 ;  /* 0x00000008ffa87819 */ /* 0x000fe200000116a8 */
[----:B------:R-:W-:Y:S01]  /*d2a0*/  FFMA.FTZ R243, R243, UR4, -R177 ;  /* 0x00000004f3f37c23 */ /* 0x000fe200080108b1 */
[----:B------:R-:W-:Y:S01]  /*d2b0*/  SHF.R.U32.HI R169, RZ, 0x18, R169 ;  /* 0x00000018ffa97819 */ /* 0x000fe200000116a9 */
[----:B------:R-:W-:Y:S01]  /*d2c0*/  FFMA.FTZ R242, R242, UR4, -R177 ;  /* 0x00000004f2f27c23 */ /* 0x000fe200080108b1 */
[----:B------:R-:W-:Y:S01]  /*d2d0*/  LOP3.LUT R6, R6, 0xff, RZ, 0xc0, !PT ;  /* 0x000000ff06067812 */ /* 0x000fe200078ec0ff */
[----:B------:R-:W-:Y:S01]  /*d2e0*/  FFMA.FTZ R211, R211, UR4, -R195 ;  /* 0x00000004d3d37c23 */ /* 0x000fe200080108c3 */
[----:B------:R-:W-:Y:S03]  /*d2f0*/  LEA R176, R8, R8, 0x10 ;  /* 0x0000000808b07211 */ /* 0x000fe600078e80ff */
[----:B------:R-:W-:Y:S01]  /*d300*/  MUFU.EX2 R193, R193 ;  /* 0x000000c100c17308 */ /* 0x000fe20000000800 */
[----:B------:R-:W-:Y:S01]  /*d310*/  PRMT R170, R11, 0x5410, R170 ;  /* 0x000054100baa7816 */ /* 0x000fe200000000aa */
[C---:B----4-:R-:W-:Y:S01]  /*d320*/  FMUL.FTZ R16, R2.reuse, R148 ;  /* 0x0000009402107220 */ /* 0x050fe20000410000 */
[----:B------:R-:W-:Y:S01]  /*d330*/  PRMT R168, R9, 0x5410, R168 ;  /* 0x0000541009a87816 */ /* 0x000fe200000000a8 */
[----:B------:R-:W-:Y:S01]  /*d340*/  FMUL.FTZ R9, R2, R157 ;  /* 0x0000009d02097220 */ /* 0x000fe20000410000 */
[----:B------:R-:W-:Y:S01]  /*d350*/  PRMT R169, R6, 0x5410, R169 ;  /* 0x0000541006a97816 */ /* 0x000fe200000000a9 */
[----:B------:R-:W-:Y:S01]  /*d360*/  FMUL.FTZ R17, R2, R149 ;  /* 0x0000009502117220 */ /* 0x000fe20000410000 */
[----:B------:R-:W-:Y:S03]  /*d370*/  LOP3.LUT R5, R5, 0xff00ff, RZ, 0xc0, !PT ;  /* 0x00ff00ff05057812 */ /* 0x000fe600078ec0ff */
[----:B------:R-:W4:Y:S01]  /*d380*/  MUFU.EX2 R194, R194 ;  /* 0x000000c200c27308 */ /* 0x000f220000000800 */
[----:B------:R-:W-:Y:S01]  /*d390*/  IADD3 R8, PT, PT, R182, 0x10000, RZ ;  /* 0x00010000b6087810 */ /* 0x000fe20007ffe0ff */
[----:B------:R-:W-:Y:S01]  /*d3a0*/  FMUL.FTZ R24, R2, R140 ;  /* 0x0000008c02187220 */ /* 0x000fe20000410000 */
[----:B------:R-:W-:Y:S01]  /*d3b0*/  IADD3 R183, PT, PT, R182, 0x10040, RZ ;  /* 0x00010040b6b77810 */ /* 0x000fe20007ffe0ff */
[C---:B------:R-:W-:Y:S01]  /*d3c0*/  FMUL.FTZ R25, R2.reuse, R141 ;  /* 0x0000008d02197220 */ /* 0x040fe20000410000 */
[--C-:B------:R-:W-:Y:S01]  /*d3d0*/  HSET2.LE.AND R170, R170, R176.reuse, PT ;  /* 0x000000b0aaaa7233 */ /* 0x100fe20003803000 */
[C---:B------:R-:W-:Y:S01]  /*d3e0*/  FMUL.FTZ R32, R2.reuse, R132 ;  /* 0x0000008402207220 */ /* 0x040fe20000410000 */
[--C-:B------:R-:W-:Y:S03]  /*d3f0*/  HSET2.LE.AND R171, R5, R176.reuse, PT ;  /* 0x000000b005ab7233 */ /* 0x100fe60003803000 */
[----:B------:R-:W5:Y:S01]  /*d400*/  MUFU.EX2 R0, R0 ;  /* 0x0000000000007308 */ /* 0x000f620000000800 */
[--C-:B------:R-:W-:Y:S01]  /*d410*/  HSET2.LE.AND R168, R168, R176.reuse, PT ;  /* 0x000000b0a8a87233 */ /* 0x100fe20003803000 */
[C---:B------:R-:W-:Y:S01]  /*d420*/  FMUL.FTZ R33, R2.reuse, R133 ;  /* 0x0000008502217220 */ /* 0x040fe20000410000 */
[--C-:B------:R-:W-:Y:S01]  /*d430*/  HSET2.LE.AND R169, R169, R176.reuse, PT ;  /* 0x000000b0a9a97233 */ /* 0x100fe20003803000 */
[----:B------:R-:W-:Y:S01]  /*d440*/  FMUL.FTZ R36, R2, R36 ;  /* 0x0000002402247220 */ /* 0x000fe20000410000 */
[----:B------:R-:W-:Y:S01]  /*d450*/  @P1 IADD3 R183, PT, PT, R8, -0x40, RZ ;  /* 0xffffffc008b71810 */ /* 0x000fe20007ffe0ff */
[C---:B------:R-:W-:Y:S01]  /*d460*/  FMUL.FTZ R8, R2.reuse, R156 ;  /* 0x0000009c02087220 */ /* 0x040fe20000410000 */
[----:B------:R-:W-:Y:S01]  /*d470*/  F2FP.F16.F32.PACK_AB R7, R189, R190 ;  /* 0x000000bebd07723e */ /* 0x000fe200000000ff */
[C---:B------:R-:W-:Y:S01]  /*d480*/  FMUL.FTZ R37, R2.reuse, R37 ;  /* 0x0000002502257220 */ /* 0x040fe20000410000 */
[----:B------:R-:W-:Y:S01]  /*d490*/  F2FP.F16.F32.PACK_AB R6, R187, R188 ;  /* 0x000000bcbb06723e */ /* 0x000fe200000000ff */
[----:B------:R-:W1:Y:S01]  /*d4a0*/  LDSM.16.MT88.4 R28, [R183] ;  /* 0x00000000b71c783b */ /* 0x000e620000004200 */
[----:B--2---:R-:W-:Y:S01]  /*d4b0*/  F2FP.F16.F32.PACK_AB R5, R191, R192 ;  /* 0x000000c0bf05723e */ /* 0x004fe200000000ff */
[----:B------:R-:W-:Y:S01]  /*d4c0*/  FMUL.FTZ R40, R2, R40 ;  /* 0x0000002802287220 */ /* 0x000fe20000410000 */
[----:B----4-:R-:W-:Y:S01]  /*d4d0*/  F2FP.F16.F32.PACK_AB R4, R194, R193 ;  /* 0x000000c1c204723e */ /* 0x010fe200000000ff */
[C---:B------:R-:W-:Y:S01]  /*d4e0*/  FMUL.FTZ R41, R2.reuse, R41 ;  /* 0x0000002902297220 */ /* 0x040fe20000410000 */
[----:B------:R-:W-:Y:S01]  /*d4f0*/  LOP3.LUT R170, R7, R170, RZ, 0xc0, !PT ;  /* 0x000000aa07aa7212 */ /* 0x000fe200078ec0ff */
[----:B------:R-:W-:Y:S01]  /*d500*/  FMUL.FTZ R44, R2, R44 ;  /* 0x0000002c022c7220 */ /* 0x000fe20000410000 */
[----:B------:R-:W-:Y:S01]  /*d510*/  LOP3.LUT R171, R6, R171, RZ, 0xc0, !PT ;  /* 0x000000ab06ab7212 */ /* 0x000fe200078ec0ff */
[----:B-----5:R-:W-:Y:S01]  /*d520*/  FMUL.FTZ R6, R0, R162 ;  /* 0x000000a200067220 */ /* 0x020fe20000410000 */
[----:B------:R-:W-:Y:S01]  /*d530*/  LOP3.LUT R168, R5, R168, RZ, 0xc0, !PT ;  /* 0x000000a805a87212 */ /* 0x000fe200078ec0ff */
[----:B------:R-:W-:Y:S01]  /*d540*/  FMUL.FTZ R5, R2, R161 ;  /* 0x000000a102057220 */ /* 0x000fe20000410000 */
[----:B------:R-:W-:Y:S01]  /*d550*/  LOP3.LUT R169, R4, R169, RZ, 0xc0, !PT ;  /* 0x000000a904a97212 */ /* 0x000fe200078ec0ff */
[----:B------:R-:W-:Y:S01]  /*d560*/  FMUL.FTZ R4, R2, R160 ;  /* 0x000000a002047220 */ /* 0x000fe20000410000 */
[C---:B------:R-:W-:Y:S01]  /*d570*/  FMUL.FTZ R7, R0.reuse, R163 ;  /* 0x000000a300077220 */ /* 0x040fe20000410000 */
[C---:B------:R-:W-:Y:S01]  /*d580*/  FMUL.FTZ R10, R0.reuse, R158 ;  /* 0x0000009e000a7220 */ /* 0x040fe20000410000 */
[----:B------:R-:W-:Y:S01]  /*d590*/  LDSM.16.MT88.4 R160, [R183+0x2800] ;  /* 0x00280000b7a0783b */ /* 0x000fe20000004200 */
[C---:B------:R-:W-:Y:S01]  /*d5a0*/  FMUL.FTZ R11, R0.reuse, R159 ;  /* 0x0000009f000b7220 */ /* 0x040fe20000410000 */
[----:B------:R-:W-:Y:S01]  /*d5b0*/  IADD3 R185, PT, PT, R185, R183, RZ ;  /* 0x000000b7b9b97210 */ /* 0x000fe20007ffe0ff */
[C---:B------:R-:W-:Y:S01]  /*d5c0*/  FMUL.FTZ R26, R0.reuse, R142 ;  /* 0x0000008e001a7220 */ /* 0x040fe20000410000 */
[----:B------:R-:W-:Y:S01]  /*d5d0*/  FMUL.FTZ R27, R0, R143 ;  /* 0x0000008f001b7220 */ /* 0x000fe20000410000 */
[C---:B---3--:R-:W-:Y:S01]  /*d5e0*/  HMMA.16816.F32 R4, R168.reuse, R12, R4 ;  /* 0x0000000ca804723c */ /* 0x048fe20000001804 */
[----:B------:R-:W-:Y:S02]  /*d5f0*/  MUFU.EX2 R202, R202 ;  /* 0x000000ca00ca7308 */ /* 0x000fe40000000800 */
[----:B------:R-:W-:Y:S02]  /*d600*/  LDSM.16.MT88.4 R140, [R185+0x2000] ;  /* 0x00200000b98c783b */ /* 0x000fe40000004200 */
[C---:B------:R-:W-:Y:S01]  /*d610*/  FMUL.FTZ R12, R2.reuse, R152 ;  /* 0x00000098020c7220 */ /* 0x040fe20000410000 */
[----:B------:R-:W-:Y:S01]  /*d620*/  FMUL.FTZ R13, R2, R153 ;  /* 0x00000099020d7220 */ /* 0x000fe20000410000 */
[C---:B------:R-:W-:Y:S01]  /*d630*/  FMUL.FTZ R34, R0.reuse, R134 ;  /* 0x0000008600227220 */ /* 0x040fe20000410000 */
[C---:B------:R-:W-:Y:S03]  /*d640*/  HMMA.16816.F32 R8, R168.reuse, R14, R8 ;  /* 0x0000000ea808723c */ /* 0x040fe60000001808 */
[----:B------:R-:W2:Y:S01]  /*d650*/  MUFU.EX2 R203, R203 ;  /* 0x000000cb00cb7308 */ /* 0x000ea20000000800 */
[C---:B------:R-:W-:Y:S01]  /*d660*/  FMUL.FTZ R14, R0.reuse, R154 ;  /* 0x0000009a000e7220 */ /* 0x040fe20000410000 */
[C---:B------:R-:W-:Y:S01]  /*d670*/  FMUL.FTZ R15, R0.reuse, R155 ;  /* 0x0000009b000f7220 */ /* 0x040fe20000410000 */
[C---:B------:R-:W-:Y:S01]  /*d680*/  FMUL.FTZ R35, R0.reuse, R135 ;  /* 0x0000008700237220 */ /* 0x040fe20000410000 */
[----:B------:R-:W3:Y:S01]  /*d690*/  LDSM.16.MT88.4 R152, [R185] ;  /* 0x00000000b998783b */ /* 0x000ee20000004200 */
[C---:B------:R-:W-:Y:S01]  /*d6a0*/  FMUL.FTZ R18, R0.reuse, R150 ;  /* 0x0000009600127220 */ /* 0x040fe20000410000 */
[C---:B------:R-:W-:Y:S01]  /*d6b0*/  FMUL.FTZ R19, R0.reuse, R151 ;  /* 0x0000009700137220 */ /* 0x040fe20000410000 */
[C---:B------:R-:W-:Y:S01]  /*d6c0*/  FMUL.FTZ R38, R0.reuse, R38 ;  /* 0x0000002600267220 */ /* 0x040fe20000410000 */
[----:B------:R-:W-:Y:S01]  /*d6d0*/  FMUL.FTZ R39, R0, R39 ;  /* 0x0000002700277220 */ /* 0x000fe20000410000 */
[C---:B-1----:R-:W-:Y:S01]  /*d6e0*/  HMMA.16816.F32 R12, R168.reuse, R20, R12 ;  /* 0x00000014a80c723c */ /* 0x042fe2000000180c */
[----:B------:R-:W1:Y:S02]  /*d6f0*/  MUFU.EX2 R205, R205 ;  /* 0x000000cd00cd7308 */ /* 0x000e640000000800 */
[----:B------:R-:W-:Y:S01]  /*d700*/  LDSM.16.MT88.4 R132, [R183+0x2000] ;  /* 0x00200000b784783b */ /* 0x000fe20000004200 */
[C---:B------:R-:W-:Y:S01]  /*d710*/  FMUL.FTZ R20, R2.reuse, R144 ;  /* 0x0000009002147220 */ /* 0x040fe20000410000 */
[----:B------:R-:W-:Y:S01]  /*d720*/  FMUL.FTZ R21, R2, R145 ;  /* 0x0000009102157220 */ /* 0x000fe20000410000 */
[C---:B------:R-:W-:Y:S01]  /*d730*/  FMUL.FTZ R42, R0.reuse, R42 ;  /* 0x0000002a002a7220 */ /* 0x040fe20000410000 */
[----:B--2---:R-:W-:Y:S01]  /*d740*/  F2FP.F16.F32.PACK_AB R156, R203, R202 ;  /* 0x000000cacb9c723e */ /* 0x004fe200000000ff */
[C---:B------:R-:W-:Y:S03]  /*d750*/  HMMA.16816.F32 R16, R168.reuse, R22, R16 ;  /* 0x00000016a810723c */ /* 0x040fe60000001810 */
[----:B------:R-:W-:Y:S01]  /*d760*/  MUFU.EX2 R207, R207 ;  /* 0x000000cf00cf7308 */ /* 0x000fe20000000800 */
[C---:B------:R-:W-:Y:S01]  /*d770*/  FMUL.FTZ R22, R0.reuse, R146 ;  /* 0x0000009200167220 */ /* 0x040fe20000410000 */
[C---:B------:R-:W-:Y:S01]  /*d780*/  FMUL.FTZ R23, R0.reuse, R147 ;  /* 0x0000009300177220 */ /* 0x040fe20000410000 */
[----:B------:R-:W-:Y:S01]  /*d790*/  FMUL.FTZ R43, R0, R43 ;  /* 0x0000002b002b7220 */ /* 0x000fe20000410000 */
[----:B------:R-:W2:Y:S01]  /*d7a0*/  LDSM.16.MT88.4 R144, [R182+0x12000] ;  /* 0x01200000b690783b */ /* 0x000ea20000004200 */
[----:B------:R-:W-:Y:S01]  /*d7b0*/  FMUL.FTZ R45, R2, R45 ;  /* 0x0000002d022d7220 */ /* 0x000fe20000410000 */
        /* <DEDUP_REMOVED lines=8> */
[C---:B------:R-:W-:Y:S01]  /*d840*/  FMUL.FTZ R50, R0.reuse, R50 ;  /* 0x0000003200327220 */ /* 0x040fe20000410000 */
[C---:B------:R-:W-:Y:S01]  /*d850*/  FMUL.FTZ R51, R0.reuse, R51 ;  /* 0x0000003300337220 */ /* 0x040fe20000410000 */
[C---:B------:R-:W-:Y:S03]  /*d860*/  HMMA.16816.F32 R24, R168.reuse, R30, R24 ;  /* 0x0000001ea818723c */ /* 0x040fe60000001818 */
[----:B------:R-:W-:Y:S01]  /*d870*/  MUFU.EX2 R242, R242 ;  /* 0x000000f200f27308 */ /* 0x000fe20000000800 */
[C---:B------:R-:W-:Y:S01]  /*d880*/  FMUL.FTZ R30, R0.reuse, R138 ;  /* 0x0000008a001e7220 */ /* 0x040fe20000410000 */
[----:B------:R-:W-:Y:S01]  /*d890*/  FMUL.FTZ R31, R0, R139 ;  /* 0x0000008b001f7220 */ /* 0x000fe20000410000 */
[C---:B------:R-:W-:Y:S01]  /*d8a0*/  FMUL.FTZ R52, R2.reuse, R52 ;  /* 0x0000003402347220 */ /* 0x040fe20000410000 */
[----:B------:R-:W4:Y:S01]  /*d8b0*/  LDSM.16.MT88.4 R136, [R184+0x12000] ;  /* 0x01200000b888783b */ /* 0x000f220000004200 */
        /* <DEDUP_REMOVED lines=12> */
[----:B------:R-:W-:Y:S02]  /*d980*/  LDSM.16.MT88.4 R152, [R185+0x800] ;  /* 0x00080000b998783b */ /* 0x000fe40000004200 */
[----:B------:R-:W-:Y:S01]  /*d990*/  MUFU.EX2 R200, R200 ;  /* 0x000000c800c87308 */ /* 0x000fe20000000800 */
        /* <DEDUP_REMOVED lines=37> */
[C---:B------:R-:W-:Y:S03]  /*dbf0*/  HMMA.16816.F32 R52, R168.reuse, R132, R52 ;  /* 0x00000084a834723c */ /* 0x040fe60000001834 */
        /* <DEDUP_REMOVED lines=34> */
[----:B------:R-:W-:Y:S01]  /*de20*/  LOP3.LUT R204, R204, UR13, R247, 0x96, !PT ;  /* 0x0000000dcccc7c12 */ /* 0x000fe2000f8e96f7 */
        /* <DEDUP_REMOVED lines=20> */
[----:B------:R-:W-:Y:S01]  /*df70*/  FFMA.FTZ R210, R210, UR4, -R195 ;  /* 0x00000004d2d27c23 */ /* 0x000fe200080108c3 */
[--C-:B------:R-:W-:Y:S01]  /*df80*/  FFMA.FTZ R209, R209, UR4, -R177.reuse ;  /* 0x00000004d1d17c23 */ /* 0x100fe200080108b1 */
[----:B------:R-:W-:Y:S01]  /*df90*/  FFMA.FTZ R208, R208, UR4, -R177 ;  /* 0x00000004d0d07c23 */ /* 0x000fe200080108b1 */
[C---:B------:R-:W-:Y:S01]  /*dfa0*/  HMMA.16816.F32 R88, R168.reuse, R142, R88 ;  /* 0x0000008ea858723c */ /* 0x040fe20000001858 */
[----:B------:R-:W4:Y:S02]  /*dfb0*/  LDSM.16.MT88.4 R140, [R184+0x16000] ;  /* 0x01600000b88c783b */ /* 0x000f240000004200 */
[----:B------:R-:W-:Y:S01]  /*dfc0*/  MUFU.EX2 R210, R210 ;  /* 0x000000d200d27308 */ /* 0x000fe20000000800 */
[--C-:B------:R-:W-:Y:S01]  /*dfd0*/  FFMA.FTZ R199, R199, UR4, -R195.reuse ;  /* 0x00000004c7c77c23 */ /* 0x100fe200080108c3 */
[----:B------:R-:W-:Y:S01]  /*dfe0*/  FFMA.FTZ R198, R198, UR4, -R195 ;  /* 0x00000004c6c67c23 */ /* 0x000fe200080108c3 */
[--C-:B------:R-:W-:Y:S01]  /*dff0*/  FFMA.FTZ R197, R197, UR4, -R177.reuse ;  /* 0x00000004c5c57c23 */ /* 0x100fe200080108b1 */
[--C-:B------:R-:W-:Y:S01]  /*e000*/  FFMA.FTZ R196, R196, UR4, -R177.reuse ;  /* 0x00000004c4c47c23 */ /* 0x100fe200080108b1 */
[--C-:B------:R-:W-:Y:S01]  /*e010*/  FFMA.FTZ R166, R166, UR4, -R177.reuse ;  /* 0x00000004a6a67c23 */ /* 0x100fe200080108b1 */
[C---:B--2---:R-:W-:Y:S04]  /*e020*/  HMMA.16816.F32 R92, R168.reuse, R136, R92 ;  /* 0x00000088a85c723c */ /* 0x044fe8000000185c */
[----:B------:R-:W-:Y:S01]  /*e030*/  MUFU.EX2 R209, R209 ;  /* 0x000000d100d17308 */ /* 0x000fe20000000800 */
[----:B------:R-:W-:Y:S01]  /*e040*/  FFMA.FTZ R177, R165, UR4, -R177 ;  /* 0x00000004a5b17c23 */ /* 0x000fe200080108b1 */
[----:B------:R-:W-:Y:S01]  /*e050*/  FFMA.FTZ R192, R2, R237, R192 ;  /* 0x000000ed02c07223 */ /* 0x000fe200000100c0 */
[----:B------:R-:W-:Y:S01]  /*e060*/  MOV R2, R3 ;  /* 0x0000000300027202 */ /* 0x000fe20000000f00 */
[----:B------:R-:W-:Y:S01]  /*e070*/  FFMA.FTZ R193, R0, R236, R193 ;  /* 0x000000ec00c17223 */ /* 0x000fe200000100c1 */
[----:B------:R-:W-:Y:S01]  /*e080*/  MOV R0, R164 ;  /* 0x000000a400007202 */ /* 0x000fe20000000f00 */
[C---:B------:R-:W-:Y:S01]  /*e090*/  HMMA.16816.F32 R96, R168.reuse, R138, R96 ;  /* 0x0000008aa860723c */ /* 0x040fe20000001860 */
[----:B------:R-:W2:Y:S03]  /*e0a0*/  LDSM.16.MT88.4 R136, [R183+0x6000] ;  /* 0x00600000b788783b */ /* 0x000ea60000004200 */
[----:B------:R-:W-:Y:S01]  /*e0b0*/  MUFU.EX2 R165, R177 ;  /* 0x000000b100a57308 */ /* 0x000fe20000000800 */
[----:B------:R-:W-:Y:S01]  /*e0c0*/  FADD.FTZ R192, R191, R192 ;  /* 0x000000c0bfc07221 */ /* 0x000fe20000010000 */
[----:B------:R-:W-:Y:S03]  /*e0d0*/  FADD.FTZ R193, R194, R193 ;  /* 0x000000c1c2c17221 */ /* 0x000fe60000010000 */
[----:B------:R-:W-:Y:S01]  /*e0e0*/  FADD.FTZ R192, R190, R192 ;  /* 0x000000c0bec07221 */ /* 0x000fe20000010000 */
[C---:B---3--:R-:W-:Y:S04]  /*e0f0*/  HMMA.16816.F32 R100, R168.reuse, R132, R100 ;  /* 0x00000084a864723c */ /* 0x048fe80000001864 */
[----:B------:R-:W-:Y:S01]  /*e100*/  MUFU.EX2 R208, R208 ;  /* 0x000000d000d07308 */ /* 0x000fe20000000800 */
[----:B------:R-:W-:Y:S01]  /*e110*/  FADD.FTZ R193, R188, R193 ;  /* 0x000000c1bcc17221 */ /* 0x000fe20000010000 */
[----:B------:R-:W-:Y:S03]  /*e120*/  FADD.FTZ R189, R189, R192 ;  /* 0x000000c0bdbd7221 */ /* 0x000fe60000010000 */
[----:B------:R-:W-:Y:S01]  /*e130*/  FADD.FTZ R187, R187, R193 ;  /* 0x000000c1bbbb7221 */ /* 0x000fe20000010000 */
[C---:B------:R-:W-:Y:S01]  /*e140*/  HMMA.16816.F32 R104, R168.reuse, R134, R104 ;  /* 0x00000086a868723c */ /* 0x040fe20000001868 */
[----:B------:R-:W3:Y:S03]  /*e150*/  LDSM.16.MT88.4 R132, [R185+0x6000] ;  /* 0x00600000b984783b */ /* 0x000ee60000004200 */
[----:B------:R-:W-:Y:S01]  /*e160*/  MUFU.EX2 R197, R197 ;  /* 0x000000c500c57308 */ /* 0x000fe20000000800 */
[----:B-1----:R-:W-:Y:S03]  /*e170*/  FADD.FTZ R187, R205, R187 ;  /* 0x000000bbcdbb7221 */ /* 0x002fe60000010000 */
[C---:B----4-:R-:W-:Y:S06]  /*e180*/  HMMA.16816.F32 R108, R168.reuse, R140, R108 ;  /* 0x0000008ca86c723c */ /* 0x050fec000000186c */
[----:B------:R-:W-:Y:S02]  /*e190*/  MUFU.EX2 R196, R196 ;  /* 0x000000c400c47308 */ /* 0x000fe40000000800 */
[C---:B------:R-:W-:Y:S08]  /*e1a0*/  HMMA.16816.F32 R112, R168.reuse, R142, R112 ;  /* 0x0000008ea870723c */ /* 0x040ff00000001870 */
[----:B------:R-:W-:Y:S01]  /*e1b0*/  MUFU.EX2 R166, R166 ;  /* 0x000000a600a67308 */ /* 0x000fe20000000800 */
[----:B------:R-:W-:Y:S04]  /*e1c0*/  IMAD.WIDE.U32 R142, R204, -0x2daee0ad, RZ ;  /* 0xd2511f53cc8e7825 */ /* 0x000fe800078e00ff */
[----:B------:R-:W-:Y:S01]  /*e1d0*/  FFMA.FTZ R204, R175, UR4, -R195 ;  /* 0x00000004afcc7c23 */ /* 0x000fe200080108c3 */
[C---:B------:R-:W-:Y:S01]  /*e1e0*/  PRMT R140, R142.reuse, 0x7773, RZ ;  /* 0x000077738e8c7816 */ /* 0x040fe200000000ff */
[C---:B--2---:R-:W-:Y:S04]  /*e1f0*/  HMMA.16816.F32 R116, R168.reuse, R136, R116 ;  /* 0x00000088a874723c */ /* 0x044fe80000001874 */
[----:B------:R-:W1:Y:S01]  /*e200*/  MUFU.EX2 R204, R204 ;  /* 0x000000cc00cc7308 */ /* 0x000e620000000800 */
[----:B------:R-:W-:Y:S02]  /*e210*/  MOV R141, R142 ;  /* 0x0000008e008d7202 */ /* 0x000fe40000000f00 */
[C---:B------:R-:W-:Y:S02]  /*e220*/  PRMT R137, R142.reuse, 0x7772, RZ ;  /* 0x000077728e897816 */ /* 0x040fe400000000ff */
[----:B------:R-:W-:Y:S01]  /*e230*/  PRMT R136, R142, 0x7771, RZ ;  /* 0x000077718e887816 */ /* 0x000fe200000000ff */
[C---:B------:R-:W-:Y:S04]  /*e240*/  HMMA.16816.F32 R120, R168.reuse, R138, R120 ;  /* 0x0000008aa878723c */ /* 0x040fe80000001878 */
[----:B------:R-:W-:Y:S01]  /*e250*/  MUFU.EX2 R199, R199 ;  /* 0x000000c700c77308 */ /* 0x000fe20000000800 */
[----:B------:R-:W-:Y:S02]  /*e260*/  LOP3.LUT R141, R141, 0xff, RZ, 0xc0, !PT ;  /* 0x000000ff8d8d7812 */ /* 0x000fe400078ec0ff */
[----:B------:R-:W-:Y:S01]  /*e270*/  LOP3.LUT R142, R206, UR22, R143, 0x96, !PT ;  /* 0x00000016ce8e7c12 */ /* 0x000fe2000f8e968f */
[----:B------:R-:W-:Y:S01]  /*e280*/  FFMA.FTZ R206, R174, UR4, -R195 ;  /* 0x00000004aece7c23 */ /* 0x000fe200080108c3 */
[----:B------:R-:W-:Y:S01]  /*e290*/  PRMT R137, R137, 0x5410, R140 ;  /* 0x0000541089897816 */ /* 0x000fe2000000008c */
[C---:B---3--:R-:W-:Y:S01]  /*e2a0*/  HMMA.16816.F32 R124, R168.reuse, R132, R124 ;  /* 0x00000084a87c723c */ /* 0x048fe2000000187c */
[----:B------:R-:W-:Y:S03]  /*e2b0*/  LDSM.16.MT88.4 R172, [R184+0x14800] ;  /* 0x01480000b8ac783b */ /* 0x000fe60000004200 */
[----:B------:R-:W-:Y:S01]  /*e2c0*/  MUFU.EX2 R198, R198 ;  /* 0x000000c600c67308 */ /* 0x000fe20000000800 */
[----:B------:R-:W-:Y:S01]  /*e2d0*/  PRMT R136, R141, 0x5410, R136 ;  /* 0x000054108d887816 */ /* 0x000fe20000000088 */
[----:B-1----:R-:W-:Y:S01]  /*e2e0*/  FADD.FTZ R189, R204, R189 ;  /* 0x000000bdccbd7221 */ /* 0x002fe20000010000 */
[C---:B------:R-:W-:Y:S02]  /*e2f0*/  LOP3.LUT R151, R142.reuse, 0xffff, RZ, 0xc0, !PT ;  /* 0x0000ffff8e977812 */ /* 0x040fe400078ec0ff */
[C---:B------:R-:W-:Y:S01]  /*e300*/  PRMT R150, R142.reuse, 0x7632, R150 ;  /* 0x000076328e967816 */ /* 0x040fe20000000096 */
[----:B------:R-:W-:Y:S01]  /*e310*/  HMMA.16816.F32 R128, R168, R134, R128 ;  /* 0x00000086a880723c */ /* 0x000fe20000001880 */
[----:B------:R-:W-:Y:S03]  /*e320*/  LDSM.16.MT88.4 R168, [R182+0x14800] ;  /* 0x01480000b6a8783b */ /* 0x000fe60000004200 */
[----:B------:R-:W1:Y:S01]  /*e330*/  MUFU.EX2 R206, R206 ;  /* 0x000000ce00ce7308 */ /* 0x000e620000000800 */
[----:B------:R-:W-:Y:S02]  /*e340*/  LOP3.LUT R148, R142, 0xff, RZ, 0xc0, !PT ;  /* 0x000000ff8e947812 */ /* 0x000fe400078ec0ff */
[----:B------:R-:W-:Y:S02]  /*e350*/  SHF.R.U32.HI R139, RZ, 0x18, R142 ;  /* 0x00000018ff8b7819 */ /* 0x000fe4000001168e */
[----:B------:R-:W-:Y:S01]  /*e360*/  SHF.R.U32.HI R151, RZ, 0x8, R151 ;  /* 0x00000008ff977819 */ /* 0x000fe20000011697 */
[----:B------:R-:W2:Y:S01]  /*e370*/  LDSM.16.MT88.4 R140, [R182+0x10800] ;  /* 0x01080000b68c783b */ /* 0x000ea20000004200 */
[----:B------:R-:W-:Y:S02]  /*e380*/  LOP3.LUT R150, R150, 0xff, RZ, 0xc0, !PT ;  /* 0x000000ff96967812 */ /* 0x000fe400078ec0ff */
[--C-:B------:R-:W-:Y:S02]  /*e390*/  HSET2.LE.AND R138, R136, R176.reuse, PT ;  /* 0x000000b0888a7233 */ /* 0x100fe40003803000 */
[----:B------:R-:W-:Y:S02]  /*e3a0*/  LOP3.LUT R149, R137, 0xff00ff, RZ, 0xc0, !PT ;  /* 0x00ff00ff89957812 */ /* 0x000fe400078ec0ff */
[----:B------:R-:W-:Y:S02]  /*e3b0*/  PRMT R148, R148, 0x5410, R151 ;  /* 0x0000541094947816 */ /* 0x000fe40000000097 */
[----:B------:R-:W-:Y:S02]  /*e3c0*/  PRMT R137, R150, 0x5410, R139 ;  /* 0x0000541096897816 */ /* 0x000fe4000000008b */
[----:B------:R-:W-:Y:S02]  /*e3d0*/  F2FP.F16.F32.PACK_AB R136, R201, R200 ;  /* 0x000000c8c988723e */ /* 0x000fe400000000ff */
[--C-:B------:R-:W-:Y:S02]  /*e3e0*/  HSET2.LE.AND R139, R149, R176.reuse, PT ;  /* 0x000000b0958b7233 */ /* 0x100fe40003803000 */
[----:B------:R-:W-:Y:S02]  /*e3f0*/  LOP3.LUT R138, R136, R138, RZ, 0xc0, !PT ;  /* 0x0000008a888a7212 */ /* 0x000fe400078ec0ff */
[--C-:B------:R-:W-:Y:S02]  /*e400*/  HSET2.LE.AND R136, R148, R176.reuse, PT ;  /* 0x000000b094887233 */ /* 0x100fe40003803000 */
[--C-:B------:R-:W-:Y:S01]  /*e410*/  HSET2.LE.AND R137, R137, R176.reuse, PT ;  /* 0x000000b089897233 */ /* 0x100fe20003803000 */
[----:B------:R-:W3:Y:S01]  /*e420*/  LDSM.16.MT88.4 R148, [R183+0x800] ;  /* 0x00080000b794783b */ /* 0x000ee20000004200 */
[C---:B-1----:R-:W-:Y:S01]  /*e430*/  F2FP.F16.F32.PACK_AB R133, R206.reuse, R204 ;  /* 0x000000ccce85723e */ /* 0x042fe200000000ff */
[----:B------:R-:W-:Y:S01]  /*e440*/  FADD.FTZ R206, R206, R189 ;  /* 0x000000bdcece7221 */ /* 0x000fe20000010000 */
[C---:B------:R-:W-:Y:S01]  /*e450*/  F2FP.F16.F32.PACK_AB R132, R207.reuse, R205 ;  /* 0x000000cdcf84723e */ /* 0x040fe200000000ff */
[----:B------:R-:W-:Y:S01]  /*e460*/  FADD.FTZ R207, R207, R187 ;  /* 0x000000bbcfcf7221 */ /* 0x000fe20000010000 */
[----:B------:R-:W-:Y:S01]  /*e470*/  LOP3.LUT R139, R156, R139, RZ, 0xc0, !PT ;  /* 0x0000008b9c8b7212 */ /* 0x000fe200078ec0ff */
[----:B------:R-:W-:Y:S01]  /*e480*/  FADD.FTZ R206, R200, R206 ;  /* 0x000000cec8ce7221 */ /* 0x000fe20000010000 */
[----:B------:R-:W-:Y:S01]  /*e490*/  LOP3.LUT R136, R133, R136, RZ, 0xc0, !PT ;  /* 0x0000008885887212 */ /* 0x000fe200078ec0ff */
[----:B------:R-:W-:Y:S01]  /*e4a0*/  LDSM.16.MT88.4 R156, [R184+0x12800] ;  /* 0x01280000b89c783b */ /* 0x000fe20000004200 */
[----:B------:R-:W-:Y:S01]  /*e4b0*/  LOP3.LUT R137, R132, R137, RZ, 0xc0, !PT ;  /* 0x0000008984897212 */ /* 0x000fe200078ec0ff */
[----:B------:R-:W-:Y:S01]  /*e4c0*/  FADD.FTZ R207, R202, R207 ;  /* 0x000000cfcacf7221 */ /* 0x000fe20000010000 */
[----:B------:R-:W-:Y:S03]  /*e4d0*/  FADD.FTZ R201, R201, R206 ;  /* 0x000000cec9c97221 */ /* 0x000fe60000010000 */
[----:B------:R-:W-:Y:S01]  /*e4e0*/  FADD.FTZ R203, R203, R207 ;  /* 0x000000cfcbcb7221 */ /* 0x000fe20000010000 */
[----:B------:R-:W-:Y:S01]  /*e4f0*/  FADD.FTZ R201, R211, R201 ;  /* 0x000000c9d3c97221 */ /* 0x000fe20000010000 */
[----:B------:R-:W1:Y:S02]  /*e500*/  LDSM.16.MT88.4 R132, [R182+0x12800] ;  /* 0x01280000b684783b */ /* 0x000e640000004200 */
[----:B------:R-:W-:Y:S01]  /*e510*/  FADD.FTZ R203, R209, R203 ;  /* 0x000000cbd1cb7221 */ /* 0x000fe20000010000 */
        /* <DEDUP_REMOVED lines=15> */
[C---:B------:R-:W-:Y:S08]  /*e610*/  HMMA.16816.F32 R48, R136.reuse, R158, R48 ;  /* 0x0000009e8830723c */ /* 0x040ff00000001830 */
[C---:B------:R-:W-:Y:S03]  /*e620*/  HMMA.16816.F32 R52, R136.reuse, R160, R52 ;  /* 0x000000a08834723c */ /* 0x040fe60000001834 */
[----:B------:R-:W-:Y:S05]  /*e630*/  F2FP.F16.F32.PACK_AB R160, R242, R243 ;  /* 0x000000f3f2a0723e */ /* 0x000fea00000000ff */
        /* <DEDUP_REMOVED lines=10> */
[C---:B----4-:R-:W-:Y:S01]  /*e6e0*/  HMMA.16816.F32 R84, R136.reuse, R144, R84 ;  /* 0x000000908854723c */ /* 0x050fe20000001854 */
[----:B------:R-:W-:Y:S01]  /*e6f0*/  MOV R144, UR23 ;  /* 0x0000001700907c02 */ /* 0x000fe20008000f00 */
[----:B------:R-:W-:Y:S03]  /*e700*/  UIADD3 UR23, UPT, UPT, UR23, -0x2, URZ ;  /* 0xfffffffe17177890 */ /* 0x000fe6000fffe0ff */
[----:B------:R-:W-:Y:S03]  /*e710*/  LOP3.LUT R144, R235, UR21, R144, 0x96, !PT ;  /* 0x00000015eb907c12 */ /* 0x000fe6000f8e9690 */
[C---:B------:R-:W-:Y:S08]  /*e720*/  HMMA.16816.F32 R88, R136.reuse, R146, R88 ;  /* 0x000000928858723c */ /* 0x040ff00000001858 */
[C---:B---3--:R-:W-:Y:S03]  /*e730*/  HMMA.16816.F32 R92, R136.reuse, R148, R92 ;  /* 0x00000094885c723c */ /* 0x048fe6000000185c */
[----:B------:R-:W-:Y:S02]  /*e740*/  IMAD.WIDE.U32 R148, R144, -0x326172a9, RZ ;  /* 0xcd9e8d5790947825 */ /* 0x000fe400078e00ff */
[----:B------:R-:W3:Y:S03]  /*e750*/  LDSM.16.MT88.4 R144, [R183+0x6800] ;  /* 0x00680000b790783b */ /* 0x000ee60000004200 */
[C---:B------:R-:W-:Y:S03]  /*e760*/  HMMA.16816.F32 R96, R136.reuse, R150, R96 ;  /* 0x000000968860723c */ /* 0x040fe60000001860 */
[----:B------:R-:W-:Y:S02]  /*e770*/  LOP3.LUT R246, R238, UR18, R149, 0x96, !PT ;  /* 0x00000012eef67c12 */ /* 0x000fe4000f8e9695 */
[----:B------:R-:W-:Y:S03]  /*e780*/  LOP3.LUT R148, R227, UR8, R148, 0x96, !PT ;  /* 0x00000008e3947c12 */ /* 0x000fe6000f8e9694 */
[C---:B-1----:R-:W-:Y:S03]  /*e790*/  HMMA.16816.F32 R100, R136.reuse, R132, R100 ;  /* 0x000000848864723c */ /* 0x042fe60000001864 */
[----:B------:R-:W-:Y:S04]  /*e7a0*/  IMAD.WIDE.U32 R246, R246, -0x2daee0ad, RZ ;  /* 0xd2511f53f6f67825 */ /* 0x000fe800078e00ff */
[----:B------:R-:W-:Y:S01]  /*e7b0*/  IMAD.WIDE.U32 R148, R148, -0x2daee0ad, RZ ;  /* 0xd2511f5394947825 */ /* 0x000fe200078e00ff */
[C---:B------:R-:W-:Y:S03]  /*e7c0*/  HMMA.16816.F32 R104, R136.reuse, R134, R104 ;  /* 0x000000868868723c */ /* 0x040fe60000001868 */
[----:B------:R-:W-:Y:S02]  /*e7d0*/  LOP3.LUT R132, R230, UR27, R247, 0x96, !PT ;  /* 0x0000001be6847c12 */ /* 0x000fe4000f8e96f7 */
[----:B------:R-:W-:Y:S03]  /*e7e0*/  LOP3.LUT R246, R246, UR26, R149, 0x96, !PT ;  /* 0x0000001af6f67c12 */ /* 0x000fe6000f8e9695 */
[C---:B--2---:R-:W-:Y:S03]  /*e7f0*/  HMMA.16816.F32 R108, R136.reuse, R140, R108 ;  /* 0x0000008c886c723c */ /* 0x044fe6000000186c */
[----:B------:R-:W-:Y:S04]  /*e800*/  IMAD.WIDE.U32 R248, R132, -0x326172a9, RZ ;  /* 0xcd9e8d5784f87825 */ /* 0x000fe800078e00ff */
[----:B------:R-:W-:Y:S01]  /*e810*/  IMAD.WIDE.U32 R246, R246, -0x326172a9, RZ ;  /* 0xcd9e8d57f6f67825 */ /* 0x000fe200078e00ff */
[C---:B------:R-:W-:Y:S03]  /*e820*/  HMMA.16816.F32 R112, R136.reuse, R142, R112 ;  /* 0x0000008e8870723c */ /* 0x040fe60000001870 */
[----:B------:R-:W-:Y:S01]  /*e830*/  LOP3.LUT R132, R226, UR12, R249, 0x96, !PT ;  /* 0x0000000ce2847c12 */ /* 0x000fe2000f8e96f9 */
[----:B------:R-:W-:Y:S01]  /*e840*/  UMOV UR12, UR28 ;  /* 0x0000001c000c7c82 */ /* 0x000fe20008000000 */
[----:B------:R-:W-:Y:S03]  /*e850*/  LOP3.LUT R248, R248, UR19, R247, 0x96, !PT ;  /* 0x00000013f8f87c12 */ /* 0x000fe6000f8e96f7 */
[C---:B---3--:R-:W-:Y:S03]  /*e860*/  HMMA.16816.F32 R116, R136.reuse, R144, R116 ;  /* 0x000000908874723c */ /* 0x048fe60000001874 */
[----:B------:R-:W-:Y:S02]  /*e870*/  IMAD.WIDE.U32 R250, R132, -0x2daee0ad, RZ ;  /* 0xd2511f5384fa7825 */ /* 0x000fe400078e00ff */
[----:B------:R-:W1:Y:S02]  /*e880*/  LDSM.16.MT88.4 R132, [R185+0x6800] ;  /* 0x00680000b984783b */ /* 0x000e640000004200 */
[----:B------:R-:W-:Y:S01]  /*e890*/  IMAD.WIDE.U32 R248, R248, -0x2daee0ad, RZ ;  /* 0xd2511f53f8f87825 */ /* 0x000fe200078e00ff */
[C---:B------:R-:W-:Y:S04]  /*e8a0*/  HMMA.16816.F32 R120, R136.reuse, R146, R120 ;  /* 0x000000928878723c */ /* 0x040fe80000001878 */
[----:B------:R-:W-:Y:S02]  /*e8b0*/  LOP3.LUT R152, R250, UR24, R249, 0x96, !PT ;  /* 0x00000018fa987c12 */ /* 0x000fe4000f8e96f9 */
[----:B------:R-:W-:Y:S02]  /*e8c0*/  LOP3.LUT R250, R148, UR25, R251, 0x96, !PT ;  /* 0x0000001994fa7c12 */ /* 0x000fe4000f8e96fb */
[----:B------:R-:W2:Y:S01]  /*e8d0*/  LDSM.16.MT88.4 R148, [R182+0x11000] ;  /* 0x01100000b694783b */ /* 0x000ea20000004200 */
[----:B------:R-:W-:Y:S04]  /*e8e0*/  IMAD.WIDE.U32 R152, R152, -0x326172a9, RZ ;  /* 0xcd9e8d5798987825 */ /* 0x000fe800078e00ff */
[----:B------:R-:W-:Y:S01]  /*e8f0*/  IMAD.WIDE.U32 R250, R250, -0x326172a9, RZ ;  /* 0xcd9e8d57fafa7825 */ /* 0x000fe200078e00ff */
[----:B------:R-:W-:Y:S02]  /*e900*/  MOV R140, R152 ;  /* 0x00000098008c7202 */ /* 0x000fe40000000f00 */
[C---:B------:R-:W-:Y:S02]  /*e910*/  PRMT R144, R152.reuse, 0x7773, RZ ;  /* 0x0000777398907816 */ /* 0x040fe400000000ff */
[----:B------:R-:W-:Y:S02]  /*e920*/  PRMT R143, R152, 0x7772, RZ ;  /* 0x00007772988f7816 */ /* 0x000fe400000000ff */
[----:B------:R-:W-:Y:S02]  /*e930*/  LOP3.LUT R141, R140, 0xff, RZ, 0xc0, !PT ;  /* 0x000000ff8c8d7812 */ /* 0x000fe400078ec0ff */
[----:B------:R-:W-:Y:S02]  /*e940*/  LOP3.LUT R140, R250, UR9, R153, 0x96, !PT ;  /* 0x00000009fa8c7c12 */ /* 0x000fe4000f8e9699 */
[----:B------:R-:W-:Y:S02]  /*e950*/  PRMT R142, R152, 0x7771, RZ ;  /* 0x00007771988e7816 */ /* 0x000fe400000000ff */
[----:B------:R-:W-:Y:S02]  /*e960*/  PRMT R143, R143, 0x5410, R144 ;  /* 0x000054108f8f7816 */ /* 0x000fe40000000090 */
[C---:B------:R-:W-:Y:S01]  /*e970*/  PRMT R152, R140.reuse, 0x7632, R152 ;  /* 0x000076328c987816 */ /* 0x040fe20000000098 */
[----:B------:R-:W3:Y:S01]  /*e980*/  LDSM.16.MT88.4 R144, [R184+0x11000] ;  /* 0x01100000b890783b */ /* 0x000ee20000004200 */
[C---:B------:R-:W-:Y:S02]  /*e990*/  LOP3.LUT R156, R140.reuse, 0xffff, RZ, 0xc0, !PT ;  /* 0x0000ffff8c9c7812 */ /* 0x040fe400078ec0ff */
[----:B------:R-:W-:Y:S02]  /*e9a0*/  PRMT R142, R141, 0x5410, R142 ;  /* 0x000054108d8e7816 */ /* 0x000fe4000000008e */
[----:B------:R-:W-:Y:S02]  /*e9b0*/  LOP3.LUT R153, R140, 0xff, RZ, 0xc0, !PT ;  /* 0x000000ff8c997812 */ /* 0x000fe400078ec0ff */
[----:B------:R-:W-:Y:S01]  /*e9c0*/  LOP3.LUT R152, R152, 0xff, RZ, 0xc0, !PT ;  /* 0x000000ff98987812 */ /* 0x000fe200078ec0ff */
[C---:B-1----:R-:W-:Y:S03]  /*e9d0*/  HMMA.16816.F32 R124, R136.reuse, R132, R124 ;  /* 0x00000084887c723c */ /* 0x042fe6000000187c */
[----:B------:R-:W-:Y:S02]  /*e9e0*/  SHF.R.U32.HI R156, RZ, 0x8, R156 ;  /* 0x00000008ff9c7819 */ /* 0x000fe4000001169c */
[----:B------:R-:W-:Y:S02]  /*e9f0*/  SHF.R.U32.HI R141, RZ, 0x18, R140 ;  /* 0x00000018ff8d7819 */ /* 0x000fe4000001168c */
[--C-:B------:R-:W-:Y:S01]  /*ea00*/  HSET2.LE.AND R142, R142, R176.reuse, PT ;  /* 0x000000b08e8e7233 */ /* 0x100fe20003803000 */
[----:B------:R-:W-:Y:S01]  /*ea10*/  HMMA.16816.F32 R128, R136, R134, R128 ;  /* 0x000000868880723c */ /* 0x000fe20000001880 */
[----:B------:R-:W-:Y:S02]  /*ea20*/  LDSM.16.MT88.4 R136, [R184+0x13000] ;  /* 0x01300000b888783b */ /* 0x000fe40000004200 */
[----:B------:R-:W-:Y:S02]  /*ea30*/  PRMT R156, R153, 0x5410, R156 ;  /* 0x00005410999c7816 */ /* 0x000fe4000000009c */
[----:B------:R-:W-:Y:S02]  /*ea40*/  PRMT R141, R152, 0x5410, R141 ;  /* 0x00005410988d7816 */ /* 0x000fe4000000008d */
[----:B------:R-:W-:Y:S02]  /*ea50*/  F2FP.F16.F32.PACK_AB R140, R244, R245 ;  /* 0x000000f5f48c723e */ /* 0x000fe400000000ff */
[----:B------:R-:W-:Y:S01]  /*ea60*/  LOP3.LUT R143, R143, 0xff00ff, RZ, 0xc0, !PT ;  /* 0x00ff00ff8f8f7812 */ /* 0x000fe200078ec0ff */
[----:B------:R-:W1:Y:S01]  /*ea70*/  LDSM.16.MT88.4 R152, [R183+0x1000] ;  /* 0x00100000b798783b */ /* 0x000e620000004200 */
[----:B------:R-:W-:Y:S02]  /*ea80*/  LOP3.LUT R142, R140, R142, RZ, 0xc0, !PT ;  /* 0x0000008e8c8e7212 */ /* 0x000fe400078ec0ff */
[--C-:B------:R-:W-:Y:S02]  /*ea90*/  HSET2.LE.AND R140, R156, R176.reuse, PT ;  /* 0x000000b09c8c7233 */ /* 0x100fe40003803000 */
[--C-:B------:R-:W-:Y:S02]  /*eaa0*/  HSET2.LE.AND R143, R143, R176.reuse, PT ;  /* 0x000000b08f8f7233 */ /* 0x100fe40003803000 */
[--C-:B------:R-:W-:Y:S01]  /*eab0*/  HSET2.LE.AND R141, R141, R176.reuse, PT ;  /* 0x000000b08d8d7233 */ /* 0x100fe20003803000 */
[----:B------:R-:W4:Y:S01]  /*eac0*/  LDSM.16.MT88.4 R156, [R185+0x1000] ;  /* 0x00100000b99c783b */ /* 0x000f220000004200 */
[C---:B------:R-:W-:Y:S01]  /*ead0*/  F2FP.F16.F32.PACK_AB R133, R210.reuse, R211 ;  /* 0x000000d3d285723e */ /* 0x040fe200000000ff */
        /* <DEDUP_REMOVED lines=9> */
[----:B------:R-:W-:Y:S01]  /*eb70*/  LOP3.LUT R246, R246, UR13, R251, 0x96, !PT ;  /* 0x0000000df6f67c12 */ /* 0x000fe2000f8e96fb */
[----:B------:R-:W-:Y:S02]  /*eb80*/  FADD.FTZ R244, R244, R210 ;  /* 0x000000d2f4f47221 */ /* 0x000fe40000010000 */
[----:B------:R-:W-:Y:S02]  /*eb90*/  FADD.FTZ R242, R242, R208 ;  /* 0x000000d0f2f27221 */ /* 0x000fe40000010000 */
[C---:B--2---:R-:W-:Y:S01]  /*eba0*/  HMMA.16816.F32 R4, R140.reuse, R148, R4 ;  /* 0x000000948c04723c */ /* 0x044fe20000001804 */
[----:B------:R-:W2:Y:S04]  /*ebb0*/  LDSM.16.MT88.4 R132, [R182+0x13000] ;  /* 0x01300000b684783b */ /* 0x000ea80000004200 */
[----:B------:R-:W-:Y:S01]  /*ebc0*/  FADD.FTZ R244, R199, R244 ;  /* 0x000000f4c7f47221 */ /* 0x000fe20000010000 */
[----:B------:R-:W-:Y:S02]  /*ebd0*/  FADD.FTZ R242, R197, R242 ;  /* 0x000000f2c5f27221 */ /* 0x000fe40000010000 */
        /* <DEDUP_REMOVED lines=11> */
[C---:B--2---:R-:W-:Y:S08]  /*ec90*/  HMMA.16816.F32 R36, R140.reuse, R132, R36 ;  /* 0x000000848c24723c */ /* 0x044ff00000001824 */
[C---:B------:R-:W-:Y:S01]  /*eca0*/  HMMA.16816.F32 R40, R140.reuse, R134, R40 ;  /* 0x000000868c28723c */ /* 0x040fe20000001828 */
[----:B------:R-:W2:Y:S07]  /*ecb0*/  LDSM.16.MT88.4 R132, [R182+0x17000] ;  /* 0x01700000b684783b */ /* 0x000eae0000004200 */
[C---:B------:R-:W-:Y:S08]  /*ecc0*/  HMMA.16816.F32 R44, R140.reuse, R136, R44 ;  /* 0x000000888c2c723c */ /* 0x040ff0000000182c */
[C---:B------:R-:W-:Y:S01]  /*ecd0*/  HMMA.16816.F32 R48, R140.reuse, R138, R48 ;  /* 0x0000008a8c30723c */ /* 0x040fe20000001830 */
[----:B------:R-:W4:Y:S07]  /*ece0*/  LDSM.16.MT88.4 R136, [R184+0x17000] ;  /* 0x01700000b888783b */ /* 0x000f2e0000004200 */
[C---:B-----5:R-:W-:Y:S08]  /*ecf0*/  HMMA.16816.F32 R52, R140.reuse, R148, R52 ;  /* 0x000000948c34723c */ /* 0x060ff00000001834 */
[C---:B------:R-:W-:Y:S01]  /*ed00*/  HMMA.16816.F32 R56, R140.reuse, R150, R56 ;  /* 0x000000968c38723c */ /* 0x040fe20000001838 */
[----:B------:R-:W-:Y:S07]  /*ed10*/  LDSM.16.MT88.4 R148, [R184+0x11800] ;  /* 0x01180000b894783b */ /* 0x000fee0000004200 */
[C---:B---3--:R-:W-:Y:S08]  /*ed20*/  HMMA.16816.F32 R60, R140.reuse, R144, R60 ;  /* 0x000000908c3c723c */ /* 0x048ff0000000183c */
[C---:B------:R-:W-:Y:S01]  /*ed30*/  HMMA.16816.F32 R64, R140.reuse, R146, R64 ;  /* 0x000000928c40723c */ /* 0x040fe20000001840 */
[----:B------:R-:W3:Y:S07]  /*ed40*/  LDSM.16.MT88.4 R144, [R183+0x7000] ;  /* 0x00700000b790783b */ /* 0x000eee0000004200 */
[C---:B-1----:R-:W-:Y:S08]  /*ed50*/  HMMA.16816.F32 R68, R140.reuse, R152, R68 ;  /* 0x000000988c44723c */ /* 0x042ff00000001844 */
[C---:B------:R-:W-:Y:S08]  /*ed60*/  HMMA.16816.F32 R72, R140.reuse, R154, R72 ;  /* 0x0000009a8c48723c */ /* 0x040ff00000001848 */
[C---:B------:R-:W-:Y:S08]  /*ed70*/  HMMA.16816.F32 R76, R140.reuse, R160, R76 ;  /* 0x000000a08c4c723c */ /* 0x040ff0000000184c */
[C---:B------:R-:W-:Y:S08]  /*ed80*/  HMMA.16816.F32 R80, R140.reuse, R162, R80 ;  /* 0x000000a28c50723c */ /* 0x040ff00000001850 */
[C---:B------:R-:W-:Y:S08]  /*ed90*/  HMMA.16816.F32 R84, R140.reuse, R168, R84 ;  /* 0x000000a88c54723c */ /* 0x040ff00000001854 */
[C---:B------:R-:W-:Y:S08]  /*eda0*/  HMMA.16816.F32 R88, R140.reuse, R170, R88 ;  /* 0x000000aa8c58723c */ /* 0x040ff00000001858 */
[C---:B------:R-:W-:Y:S08]  /*edb0*/  HMMA.16816.F32 R92, R140.reuse, R172, R92 ;  /* 0x000000ac8c5c723c */ /* 0x040ff0000000185c */
[C---:B------:R-:W-:Y:S01]  /*edc0*/  HMMA.16816.F32 R96, R140.reuse, R174, R96 ;  /* 0x000000ae8c60723c */ /* 0x040fe20000001860 */
[----:B------:R-:W-:Y:S07]  /*edd0*/  LDSM.16.MT88.4 R172, [R183+0x3800] ;  /* 0x00380000b7ac783b */ /* 0x000fee0000004200 */
[C---:B--2---:R-:W-:Y:S08]  /*ede0*/  HMMA.16816.F32 R100, R140.reuse, R132, R100 ;  /* 0x000000848c64723c */ /* 0x044ff00000001864 */
[C---:B------:R-:W-:Y:S01]  /*edf0*/  HMMA.16816.F32 R104, R140.reuse, R134, R104 ;  /* 0x000000868c68723c */ /* 0x040fe20000001868 */
[----:B------:R-:W1:Y:S07]  /*ee00*/  LDSM.16.MT88.4 R132, [R185+0x7000] ;  /* 0x00700000b984783b */ /* 0x000e6e0000004200 */
[C---:B----4-:R-:W-:Y:S08]  /*ee10*/  HMMA.16816.F32 R108, R140.reuse, R136, R108 ;  /* 0x000000888c6c723c */ /* 0x050ff0000000186c */
[C---:B------:R-:W-:Y:S03]  /*ee20*/  HMMA.16816.F32 R112, R140.reuse, R138, R112 ;  /* 0x0000008a8c70723c */ /* 0x040fe60000001870 */
[----:B------:R-:W-:Y:S04]  /*ee30*/  IMAD.WIDE.U32 R138, R246, -0x2daee0ad, RZ ;  /* 0xd2511f53f68a7825 */ /* 0x000fe800078e00ff */
[--C-:B------:R-:W-:Y:S01]  /*ee40*/  FFMA.FTZ R246, R179, UR4, -R195.reuse ;  /* 0x00000004b3f67c23 */ /* 0x100fe200080108c3 */
[----:B------:R-:W-:Y:S01]  /*ee50*/  FFMA.FTZ R195, R178, UR4, -R195 ;  /* 0x00000004b2c37c23 */ /* 0x000fe200080108c3 */
[C---:B---3--:R-:W-:Y:S04]  /*ee60*/  HMMA.16816.F32 R116, R140.reuse, R144, R116 ;  /* 0x000000908c74723c */ /* 0x048fe80000001874 */
[----:B------:R-:W2:Y:S01]  /*ee70*/  MUFU.EX2 R246, R246 ;  /* 0x000000f600f67308 */ /* 0x000ea20000000800 */
[----:B------:R-:W-:Y:S02]  /*ee80*/  LOP3.LUT R248, R248, UR22, R139, 0x96, !PT ;  /* 0x00000016f8f87c12 */ /* 0x000fe4000f8e968b */
[----:B------:R-:W-:Y:S02]  /*ee90*/  PRMT R137, R138, 0x7773, RZ ;  /* 0x000077738a897816 */ /* 0x000fe400000000ff */
[C---:B------:R-:W-:Y:S01]  /*eea0*/  LOP3.LUT R145, R248.reuse, 0xffff, RZ, 0xc0, !PT ;  /* 0x0000fffff8917812 */ /* 0x040fe200078ec0ff */
[C---:B------:R-:W-:Y:S04]  /*eeb0*/  HMMA.16816.F32 R120, R140.reuse, R146, R120 ;  /* 0x000000928c78723c */ /* 0x040fe80000001878 */
[----:B------:R-:W3:Y:S01]  /*eec0*/  MUFU.EX2 R195, R195 ;  /* 0x000000c300c37308 */ /* 0x000ee20000000800 */
[----:B------:R-:W-:Y:S02]  /*eed0*/  SHF.R.U32.HI R145, RZ, 0x8, R145 ;  /* 0x00000008ff917819 */ /* 0x000fe40000011691 */
[----:B------:R-:W-:Y:S02]  /*eee0*/  LOP3.LUT R168, R248, 0xff, RZ, 0xc0, !PT ;  /* 0x000000fff8a87812 */ /* 0x000fe400078ec0ff */
[----:B------:R-:W-:Y:S01]  /*eef0*/  PRMT R136, R138, 0x7772, RZ ;  /* 0x000077728a887816 */ /* 0x000fe200000000ff */
[C---:B-1----:R-:W-:Y:S03]  /*ef00*/  HMMA.16816.F32 R124, R140.reuse, R132, R124 ;  /* 0x000000848c7c723c */ /* 0x042fe6000000187c */
[----:B------:R-:W-:Y:S02]  /*ef10*/  MOV R170, R138 ;  /* 0x0000008a00aa7202 */ /* 0x000fe40000000f00 */
[----:B------:R-:W-:Y:S02]  /*ef20*/  PRMT R139, R248, 0x7632, R139 ;  /* 0x00007632f88b7816 */ /* 0x000fe4000000008b */
[----:B------:R-:W-:Y:S01]  /*ef30*/  PRMT R168, R168, 0x5410, R145 ;  /* 0x00005410a8a87816 */ /* 0x000fe20000000091 */
[----:B------:R-:W-:Y:S03]  /*ef40*/  HMMA.16816.F32 R128, R140, R134, R128 ;  /* 0x000000868c80723c */ /* 0x000fe60000001880 */
[----:B------:R-:W-:Y:S02]  /*ef50*/  PRMT R138, R138, 0x7771, RZ ;  /* 0x000077718a8a7816 */ /* 0x000fe400000000ff */
[----:B------:R-:W-:Y:S02]  /*ef60*/  LOP3.LUT R139, R139, 0xff, RZ, 0xc0, !PT ;  /* 0x000000ff8b8b7812 */ /* 0x000fe400078ec0ff */
[----:B------:R-:W-:Y:S02]  /*ef70*/  PRMT R144, R136, 0x5410, R137 ;  /* 0x0000541088907816 */ /* 0x000fe40000000089 */
[----:B------:R-:W-:Y:S02]  /*ef80*/  LOP3.LUT R170, R170, 0xff, RZ, 0xc0, !PT ;  /* 0x000000ffaaaa7812 */ /* 0x000fe400078ec0ff */
[----:B------:R-:W-:Y:S02]  /*ef90*/  SHF.R.U32.HI R169, RZ, 0x18, R248 ;  /* 0x00000018ffa97819 */ /* 0x000fe400000116f8 */
[----:B------:R-:W-:Y:S02]  /*efa0*/  PRMT R170, R170, 0x5410, R138 ;  /* 0x00005410aaaa7816 */ /* 0x000fe4000000008a */
[----:B------:R-:W-:Y:S02]  /*efb0*/  PRMT R169, R139, 0x5410, R169 ;  /* 0x000054108ba97816 */ /* 0x000fe400000000a9 */
[--C-:B------:R-:W-:Y:S01]  /*efc0*/  HSET2.LE.AND R168, R168, R176.reuse, PT ;  /* 0x000000b0a8a87233 */ /* 0x100fe20003803000 */
[----:B------:R-:W1:Y:S01]  /*efd0*/  LDSM.16.MT88.4 R136, [R183+0x1800] ;  /* 0x00180000b788783b */ /* 0x000e620000004200 */
[----:B------:R-:W-:Y:S02]  /*efe0*/  LOP3.LUT R171, R144, 0xff00ff, RZ, 0xc0, !PT ;  /* 0x00ff00ff90ab7812 */ /* 0x000fe400078ec0ff */
[C---:B------:R-:W-:Y:S01]  /*eff0*/  F2FP.F16.F32.PACK_AB R144, R198.reuse, R199 ;  /* 0x000000c7c690723e */ /* 0x040fe200000000ff */
[----:B------:R-:W-:Y:S01]  /*f000*/  FADD.FTZ R198, R198, R244 ;  /* 0x000000f4c6c67221 */ /* 0x000fe20000010000 */
[--C-:B------:R-:W-:Y:S02]  /*f010*/  HSET2.LE.AND R170, R170, R176.reuse, PT ;  /* 0x000000b0aaaa7233 */ /* 0x100fe40003803000 */
[--C-:B------:R-:W-:Y:S01]  /*f020*/  HSET2.LE.AND R169, R169, R176.reuse, PT ;  /* 0x000000b0a9a97233 */ /* 0x100fe20003803000 */
[----:B--2---:R-:W-:Y:S01]  /*f030*/  FADD.FTZ R198, R246, R198 ;  /* 0x000000c6f6c67221 */ /* 0x004fe20000010000 */
[----:B------:R-:W-:Y:S02]  /*f040*/  HSET2.LE.AND R171, R171, R176, PT ;  /* 0x000000b0abab7233 */ /* 0x000fe40003803000 */
[----:B------:R-:W-:Y:S01]  /*f050*/  LOP3.LUT R168, R144, R168, RZ, 0xc0, !PT ;  /* 0x000000a890a87212 */ /* 0x000fe200078ec0ff */
[----:B------:R-:W-:Y:S01]  /*f060*/  LDSM.16.MT88.4 R176, [R183+0x5800] ;  /* 0x00580000b7b0783b */ /* 0x000fe20000004200 */
[C---:B------:R-:W-:Y:S01]  /*f070*/  F2FP.F16.F32.PACK_AB R133, R196.reuse, R197 ;  /* 0x000000c5c485723e */ /* 0x040fe200000000ff */
[----:B------:R-:W-:Y:S01]  /*f080*/  FADD.FTZ R196, R196, R242 ;  /* 0x000000f2c4c47221 */ /* 0x000fe20000010000 */
[C---:B---3--:R-:W-:Y:S01]  /*f090*/  F2FP.F16.F32.PACK_AB R132, R195.reuse, R246 ;  /* 0x000000f6c384723e */ /* 0x048fe200000000ff */
[----:B------:R-:W-:Y:S01]  /*f0a0*/  FADD.FTZ R237, R195, R198 ;  /* 0x000000c6c3ed7221 */ /* 0x000fe20000010000 */
[----:B------:R-:W-:Y:S01]  /*f0b0*/  F2FP.F16.F32.PACK_AB R144, R165, R166 ;  /* 0x000000a6a590723e */ /* 0x000fe200000000ff */
[----:B------:R-:W-:Y:S01]  /*f0c0*/  FADD.FTZ R196, R166, R196 ;  /* 0x000000c4a6c47221 */ /* 0x000fe20000010000 */
[----:B------:R-:W-:Y:S02]  /*f0d0*/  LOP3.LUT R169, R133, R169, RZ, 0xc0, !PT ;  /* 0x000000a985a97212 */ /* 0x000fe400078ec0ff */
[----:B------:R-:W-:Y:S01]  /*f0e0*/  LOP3.LUT R170, R132, R170, RZ, 0xc0, !PT ;  /* 0x000000aa84aa7212 */ /* 0x000fe200078ec0ff */
[----:B------:R-:W-:Y:S01]  /*f0f0*/  FADD.FTZ R236, R165, R196 ;  /* 0x000000c4a5ec7221 */ /* 0x000fe20000010000 */
[----:B------:R-:W-:Y:S01]  /*f100*/  LOP3.LUT R171, R144, R171, RZ, 0xc0, !PT ;  /* 0x000000ab90ab7212 */ /* 0x000fe200078ec0ff */
[----:B------:R-:W2:Y:S06]  /*f110*/  LDSM.16.MT88.4 R132, [R185+0x1800] ;  /* 0x00180000b984783b */ /* 0x000eac0000004200 */
[C---:B------:R-:W-:Y:S02]  /*f120*/  HMMA.16816.F32 R160, R168.reuse, R156, R4 ;  /* 0x0000009ca8a0723c */ /* 0x040fe40000001804 */
[----:B------:R-:W3:Y:S06]  /*f130*/  LDSM.16.MT88.4 R4, [R182+0x13800] ;  /* 0x01380000b604783b */ /* 0x000eec0000004200 */
[C---:B------:R-:W-:Y:S02]  /*f140*/  HMMA.16816.F32 R156, R168.reuse, R158, R8 ;  /* 0x0000009ea89c723c */ /* 0x040fe40000001808 */
[----:B------:R-:W4:Y:S06]  /*f150*/  LDSM.16.MT88.4 R8, [R184+0x13800] ;  /* 0x01380000b808783b */ /* 0x000f2c0000004200 */
[C---:B------:R-:W-:Y:S02]  /*f160*/  HMMA.16816.F32 R152, R168.reuse, R148, R12 ;  /* 0x00000094a898723c */ /* 0x040fe4000000180c */
[----:B------:R-:W5:Y:S06]  /*f170*/  LDSM.16.MT88.4 R12, [R185+0x3800] ;  /* 0x00380000b90c783b */ /* 0x000f6c0000004200 */
[C---:B------:R-:W-:Y:S02]  /*f180*/  HMMA.16816.F32 R148, R168.reuse, R150, R16 ;  /* 0x00000096a894723c */ /* 0x040fe40000001810 */
[----:B------:R-:W5:Y:S06]  /*f190*/  LDSM.16.MT88.4 R16, [R182+0x15800] ;  /* 0x01580000b610783b */ /* 0x000f6c0000004200 */
[C---:B-1----:R-:W-:Y:S02]  /*f1a0*/  HMMA.16816.F32 R144, R168.reuse, R136, R20 ;  /* 0x00000088a890723c */ /* 0x042fe40000001814 */
[----:B------:R-:W1:Y:S06]  /*f1b0*/  LDSM.16.MT88.4 R20, [R184+0x15800] ;  /* 0x01580000b814783b */ /* 0x000e6c0000004200 */
[C---:B------:R-:W-:Y:S02]  /*f1c0*/  HMMA.16816.F32 R140, R168.reuse, R138, R24 ;  /* 0x0000008aa88c723c */ /* 0x040fe40000001818 */
[----:B------:R-:W1:Y:S06]  /*f1d0*/  LDSM.16.MT88.4 R24, [R185+0x5800] ;  /* 0x00580000b918783b */ /* 0x000e6c0000004200 */
[C---:B--2---:R-:W-:Y:S02]  /*f1e0*/  HMMA.16816.F32 R136, R168.reuse, R132, R28 ;  /* 0x00000084a888723c */ /* 0x044fe4000000181c */
[----:B------:R-:W2:Y:S06]  /*f1f0*/  LDSM.16.MT88.4 R28, [R182+0x17800] ;  /* 0x01780000b61c783b */ /* 0x000eac0000004200 */
[C---:B------:R-:W-:Y:S08]  /*f200*/  HMMA.16816.F32 R132, R168.reuse, R134, R32 ;  /* 0x00000086a884723c */ /* 0x040ff00000001820 */
        /* <DEDUP_REMOVED lines=9> */
[C---:B------:R-:W-:Y:S01]  /*f2a0*/  HMMA.16816.F32 R64, R168.reuse, R14, R64 ;  /* 0x0000000ea840723c */ /* 0x040fe20000001840 */
[----:B------:R-:W5:Y:S07]  /*f2b0*/  LDSM.16.MT88.4 R12, [R185+0x7800] ;  /* 0x00780000b90c783b */ /* 0x000f6e0000004200 */
        /* <DEDUP_REMOVED lines=10> */
[C---:B---3--:R-:W-:Y:S01]  /*f360*/  HMMA.16816.F32 R108, R168.reuse, R4, R108 ;  /* 0x00000004a86c723c */ /* 0x048fe2000000186c */
[----:B------:R-:W1:Y:S07]  /*f370*/  LDC.64 R4, c[0x0][0x3c0] ;  /* 0x0000f000ff047b82 */ /* 0x000e6e0000000a00 */
[C---:B------:R-:W-:Y:S08]  /*f380*/  HMMA.16816.F32 R112, R168.reuse, R6, R112 ;  /* 0x00000006a870723c */ /* 0x040ff00000001870 */
[C---:B----4-:R-:W-:Y:S08]  /*f390*/  HMMA.16816.F32 R116, R168.reuse, R8, R116 ;  /* 0x00000008a874723c */ /* 0x050ff00000001874 */
[C---:B------:R-:W-:Y:S03]  /*f3a0*/  HMMA.16816.F32 R120, R168.reuse, R10, R120 ;  /* 0x0000000aa878723c */ /* 0x040fe60000001878 */
[C---:B-1----:R-:W-:Y:S02]  /*f3b0*/  SHF.L.U64.HI R5, R4.reuse, 0x7, R5 ;  /* 0x0000000704057819 */ /* 0x042fe40000010205 */
[----:B------:R-:W-:Y:S03]  /*f3c0*/  LEA R240, P0, -R4, R240, 0x7 ;  /* 0x000000f004f07211 */ /* 0x000fe600078039ff */
[C---:B-----5:R-:W-:Y:S03]  /*f3d0*/  HMMA.16816.F32 R124, R168.reuse, R12, R124 ;  /* 0x0000000ca87c723c */ /* 0x060fe6000000187c */
[----:B------:R-:W-:Y:S05]  /*f3e0*/  IADD3.X R241, PT, PT, R241, ~R5, RZ, P0, !PT ;  /* 0x80000005f1f17210 */ /* 0x000fea00007fe4ff */
[----:B------:R-:W-:Y:S01]  /*f3f0*/  HMMA.16816.F32 R128, R168, R14, R128 ;  /* 0x0000000ea880723c */ /* 0x000fe20000001880 */
[----:B------:R-:W-:Y:S08]  /*f400*/  @!UPT UIADD3 URZ, UPT, UPT, URZ, URZ, URZ ;  /* 0x000000fffffff290 */ /* 0x000ff0000fffe0ff */
[----:B------:R-:W-:Y:S11]  /*f410*/  BRA.U UP0, `(.L_x_1149) ;  /* 0xffffffbd00bc7547 */ /* 0x000ff6000b83ffff */
.L_x_1148:
[----:B------:R-:W1:Y:S01]  /*f420*/  SHFL.BFLY PT, R8, R237, 0x2, 0x1f ;  /* 0x0c401f00ed087f89 */ /* 0x000e6200000e0000 */
[----:B------:R-:W2:Y:S01]  /*f430*/  LDCU UR4, c[0x0][0x4fc] ;  /* 0x00009f80ff0477ac */ /* 0x000ea20008000800 */
[C---:B------:R-:W-:Y:S01]  /*f440*/  SHF.L.U32 R9, R180.reuse, 0x4, RZ ;  /* 0x00000004b4097819 */ /* 0x040fe200000006ff */
[----:B------:R-:W3:Y:S01]  /*f450*/  S2UR UR10, SR_CTAID.Y ;  /* 0x00000000000a79c3 */ /* 0x000ee20000002600 */
[----:B------:R-:W4:Y:S01]  /*f460*/  SHFL.BFLY PT, R0, R236, 0x2, 0x1f ;  /* 0x0c401f00ec007f89 */ /* 0x000f2200000e0000 */
[----:B------:R-:W-:Y:S01]  /*f470*/  SHF.L.U32 R4, R180, 0x1, RZ ;  /* 0x00000001b4047819 */ /* 0x000fe200000006ff */
[----:B------:R-:W-:Y:S01]  /*f480*/  UISETP.NE.AND UP3, UPT, UR15, -0x1, UPT ;  /* 0xffffffff0f00788c */ /* 0x000fe2000bf65270 */
[----:B------:R-:W-:Y:S01]  /*f490*/  LOP3.LUT R9, R9, 0x1c0, RZ, 0xc0, !PT ;  /* 0x000001c009097812 */ /* 0x000fe200078ec0ff */
[----:B------:R-:W5:Y:S01]  /*f4a0*/  LDCU.U8 UR12, c[0x0][0x549] ;  /* 0x0000a920ff0c77ac */ /* 0x000f620008000000 */
[----:B------:R-:W-:Y:S02]  /*f4b0*/  LOP3.LUT R2, R4, 0x6, RZ, 0xc0, !PT ;  /* 0x0000000604027812 */ /* 0x000fe400078ec0ff */
[----:B------:R-:W-:Y:S01]  /*f4c0*/  LOP3.LUT R9, R9, 0x38, R4, 0xf8, !PT ;  /* 0x0000003809097812 */ /* 0x000fe200078ef804 */
[----:B------:R-:W-:Y:S01]  /*f4d0*/  UISETP.NE.AND UP2, UPT, UR15, -0x1, UPT ;  /* 0xffffffff0f00788c */ /* 0x000fe2000bf45270 */
[----:B------:R-:W-:-:S02]  /*f4e0*/  LOP3.LUT P0, RZ, R180, 0x10, RZ, 0xc0, !PT ;  /* 0x00000010b4ff7812 */ /* 0x000fc4000780c0ff */
[----:B------:R-:W-:Y:S02]  /*f4f0*/  LOP3.LUT P2, RZ, R180, 0x8, RZ, 0xc0, !PT ;  /* 0x00000008b4ff7812 */ /* 0x000fe4000784c0ff */
[----:B------:R-:W3:Y:S02]  /*f500*/  @!UP3 LDCU.64 UR8, c[0x0][0x400] ;  /* 0x00008000ff08b7ac */ /* 0x000ee40008000a00 */
[----:B------:R-:W-:Y:S01]  /*f510*/  SEL R220, R220, 0xffffffe0, !P2 ;  /* 0xffffffe0dcdc7807 */ /* 0x000fe20005000000 */
[----:B-1----:R-:W-:Y:S01]  /*f520*/  FADD.FTZ R8, R8, R237 ;  /* 0x000000ed08087221 */ /* 0x002fe20000010000 */
[----:B-----5:R-:W-:Y:S01]  /*f530*/  UISETP.NE.AND UP1, UPT, UR12, URZ, UPT ;  /* 0x000000ff0c00728c */ /* 0x020fe2000bf25270 */
[----:B----4-:R-:W-:Y:S01]  /*f540*/  FADD.FTZ R236, R0, R236 ;  /* 0x000000ec00ec7221 */ /* 0x010fe20000010000 */
[----:B------:R-:W1:Y:S02]  /*f550*/  LDCU UR12, c[0x0][0x434] ;  /* 0x00008680ff0c77ac */ /* 0x000e640008000800 */
[----:B------:R-:W4:Y:S04]  /*f560*/  SHFL.BFLY PT, R0, R8, 0x1, 0x1f ;  /* 0x0c201f0008007f89 */ /* 0x000f2800000e0000 */
[----:B------:R-:W5:Y:S01]  /*f570*/  SHFL.BFLY PT, R7, R236, 0x1, 0x1f ;  /* 0x0c201f00ec077f89 */ /* 0x000f6200000e0000 */
[----:B---3--:R-:W-:Y:S01]  /*f580*/  @!UP3 UIMAD.WIDE.U32 UR18, UR10, UR8, URZ ;  /* 0x000000080a12b2a5 */ /* 0x008fe2000f8e00ff */
[----:B------:R-:W1:Y:S03]  /*f590*/  LDCU UR8, c[0x0][0x434] ;  /* 0x00008680ff0877ac */ /* 0x000e660008000800 */
[----:B------:R-:W-:Y:S01]  /*f5a0*/  @!UP3 UIMAD UR11, UR10, UR9, UR19 ;  /* 0x000000090a0bb2a4 */ /* 0x000fe2000f8e0213 */
[----:B------:R-:W3:Y:S01]  /*f5b0*/  LDCU.U8 UR9, c[0x0][0x548] ;  /* 0x0000a900ff0977ac */ /* 0x000ee20008000000 */
[----:B------:R-:W1:Y:S01]  /*f5c0*/  @UP1 LDCU UR13, c[0x0][0x430] ;  /* 0x00008600ff0d17ac */ /* 0x000e620008000800 */
[----:B----4-:R-:W-:Y:S01]  /*f5d0*/  FADD.FTZ R8, R8, R0 ;  /* 0x0000000008087221 */ /* 0x010fe20000010000 */
[----:B------:R-:W-:Y:S01]  /*f5e0*/  SHF.L.U32 R0, R180, 0x5, RZ ;  /* 0x00000005b4007819 */ /* 0x000fe200000006ff */
[----:B-----5:R-:W-:-:S02]  /*f5f0*/  FADD.FTZ R7, R236, R7 ;  /* 0x00000007ec077221 */ /* 0x020fc40000010000 */
[----:B------:R-:W4:Y:S01]  /*f600*/  MUFU.RCP R6, R8 ;  /* 0x0000000800067308 */ /* 0x000f220000001000 */
[----:B------:R-:W-:Y:S01]  /*f610*/  FSETP.NE.FTZ.AND P4, PT, R8, RZ, PT ;  /* 0x000000ff0800720b */ /* 0x000fe20003f95000 */
[----:B---3--:R-:W-:Y:S01]  /*f620*/  UISETP.NE.AND UP0, UPT, UR9, URZ, !UP1 ;  /* 0x000000ff0900728c */ /* 0x008fe2000cf05270 */
[----:B------:R-:W-:Y:S02]  /*f630*/  LOP3.LUT R0, R2, 0x7c00, R0, 0xf8, !PT ;  /* 0x00007c0002007812 */ /* 0x000fe400078ef800 */
[----:B------:R-:W-:Y:S02]  /*f640*/  FSETP.NE.FTZ.AND P3, PT, R7, RZ, PT ;  /* 0x000000ff0700720b */ /* 0x000fe40003f75000 */
[----:B------:R-:W-:Y:S01]  /*f650*/  LOP3.LUT R0, R0, R9, RZ, 0xfc, !PT ;  /* 0x0000000900007212 */ /* 0x000fe200078efcff */
[----:B------:R-:W3:Y:S01]  /*f660*/  MUFU.RCP R5, R7 ;  /* 0x0000000700057308 */ /* 0x000ee20000001000 */
[----:B------:R-:W-:Y:S02]  /*f670*/  MOV R2, 0x10 ;  /* 0x0000001000027802 */ /* 0x000fe40000000f00 */
[----:B------:R-:W-:-:S02]  /*f680*/  LEA R0, R0, UR6, 0x1 ;  /* 0x0000000600007c11 */ /* 0x000fc4000f8e08ff */
[----:B------:R-:W-:Y:S02]  /*f690*/  SEL R2, R2, 0xfffffff0, !P1 ;  /* 0xfffffff002027807 */ /* 0x000fe40004800000 */
[----:B------:R-:W-:Y:S02]  /*f6a0*/  IADD3 R10, PT, PT, R0, 0x40, RZ ;  /* 0x00000040000a7810 */ /* 0x000fe40007ffe0ff */
[----:B----4-:R-:W-:Y:S02]  /*f6b0*/  FSEL R6, R6, 1, P4 ;  /* 0x3f80000006067808 */ /* 0x010fe40002000000 */
[C---:B------:R-:W-:Y:S02]  /*f6c0*/  IADD3 R9, PT, PT, R0.reuse, R220, RZ ;  /* 0x000000dc00097210 */ /* 0x040fe40007ffe0ff */
[----:B------:R-:W-:Y:S01]  /*f6d0*/  @P0 IADD3 R10, PT, PT, R0, -0x40, RZ ;  /* 0xffffffc0000a0810 */ /* 0x000fe20007ffe0ff */
[----:B--2---:R-:W-:Y:S01]  /*f6e0*/  FMUL.FTZ R6, R6, UR4 ;  /* 0x0000000406067c20 */ /* 0x004fe20008410000 */
[----:B------:R-:W-:-:S02]  /*f6f0*/  IADD3 R4, PT, PT, R0, R2, RZ ;  /* 0x0000000200047210 */ /* 0x000fc40007ffe0ff */
[----:B---3--:R-:W-:Y:S01]  /*f700*/  FSEL R5, R5, 1, P3 ;  /* 0x3f80000005057808 */ /* 0x008fe20001800000 */
[C---:B------:R-:W-:Y:S01]  /*f710*/  FMUL.FTZ R160, R6.reuse, R160 ;  /* 0x000000a006a07220 */ /* 0x040fe20000410000 */
[C---:B------:R-:W-:Y:S01]  /*f720*/  FMUL.FTZ R161, R6.reuse, R161 ;  /* 0x000000a106a17220 */ /* 0x040fe20000410000 */
[C---:B------:R-:W-:Y:S01]  /*f730*/  FMUL.FTZ R156, R6.reuse, R156 ;  /* 0x0000009c069c7220 */ /* 0x040fe20000410000 */
[C---:B------:R-:W-:Y:S01]  /*f740*/  FMUL.FTZ R157, R6.reuse, R157 ;  /* 0x0000009d069d7220 */ /* 0x040fe20000410000 */
[----:B------:R-:W-:Y:S01]  /*f750*/  FMUL.FTZ R5, R5, UR4 ;  /* 0x0000000405057c20 */ /* 0x000fe20008410000 */
[C---:B------:R-:W-:Y:S01]  /*f760*/  FMUL.FTZ R152, R6.reuse, R152 ;  /* 0x0000009806987220 */ /* 0x040fe20000410000 */
[C---:B------:R-:W-:Y:S01]  /*f770*/  FMUL.FTZ R153, R6.reuse, R153 ;  /* 0x0000009906997220 */ /* 0x040fe20000410000 */
[----:B------:R-:W2:Y:S01]  /*f780*/  @UP3 LDCU.64 UR4, c[0x0][0x408] ;  /* 0x00008100ff0437ac */ /* 0x000ea20008000a00 */
        /* <DEDUP_REMOVED lines=18> */
[----:B------:R-:W-:Y:S01]  /*f8b0*/  F2FP.F16.F32.PACK_AB R160, R161, R160 ;  /* 0x000000a0a1a0723e */ /* 0x000fe200000000ff */
[C---:B------:R-:W-:Y:S01]  /*f8c0*/  FMUL.FTZ R136, R6.reuse, R136 ;  /* 0x0000008806887220 */ /* 0x040fe20000410000 */
[----:B------:R-:W-:Y:S01]  /*f8d0*/  F2FP.F16.F32.PACK_AB R162, R163, R162 ;  /* 0x000000a2a3a2723e */ /* 0x000fe200000000ff */
        /* <DEDUP_REMOVED lines=21> */
[----:B------:R-:W-:Y:S01]  /*fa30*/  IADD3 R220, PT, PT, R220, R10, RZ ;  /* 0x0000000adcdc7210 */ /* 0x000fe20007ffe0ff */
        /* <DEDUP_REMOVED lines=13> */
[C---:B------:R-:W-:Y:S01]  /*fb10*/  FMUL.FTZ R49, R6.reuse, R49 ;  /* 0x0000003106317220 */ /* 0x040fe20000410000 */
[C---:B------:R-:W-:Y:S01]  /*fb20*/  FMUL.FTZ R50, R5.reuse, R50 ;  /* 0x0000003205327220 */ /* 0x040fe20000410000 */
[----:B------:R-:W-:Y:S01]  /*fb30*/  FMUL.FTZ R51, R5, R51 ;  /* 0x0000003305337220 */ /* 0x000fe20000410000 */
[----:B------:R-:W-:Y:S01]  /*fb40*/  F2FP.F16.F32.PACK_AB R136, R137, R136 ;  /* 0x000000888988723e */ /* 0x000fe200000000ff */
[----:B------:R-:W-:Y:S01]  /*fb50*/  STS [R4], R156 ;  /* 0x0000009c04007388 */ /* 0x000fe20000000800 */
[----:B------:R-:W-:Y:S01]  /*fb60*/  F2FP.F16.F32.PACK_AB R138, R139, R138 ;  /* 0x0000008a8b8a723e */ /* 0x000fe200000000ff */
[C---:B------:R-:W-:Y:S01]  /*fb70*/  FMUL.FTZ R52, R6.reuse, R52 ;  /* 0x0000003406347220 */ /* 0x040fe20000410000 */
[C---:B------:R-:W-:Y:S01]  /*fb80*/  FMUL.FTZ R53, R6.reuse, R53 ;  /* 0x0000003506357220 */ /* 0x040fe20000410000 */
        /* <DEDUP_REMOVED lines=53> */
[----:B------:R-:W-:Y:S01]  /*fee0*/  STS [R0+0x2000], R36 ;  /* 0x0020002400007388 */ /* 0x000fe20000000800 */
        /* <DEDUP_REMOVED lines=17> */
[----:B--2---:R-:W-:Y:S01]  /*10000*/  @UP3 UIMAD.WIDE.U32 UR20, UR15, UR4, URZ ;  /* 0x000000040f1432a5 */ /* 0x004fe2000f8e00ff */
[C---:B------:R-:W-:Y:S01]  /*10010*/  FMUL.FTZ R88, R6.reuse, R88 ;  /* 0x0000005806587220 */ /* 0x040fe20000410000 */
[----:B------:R-:W-:Y:S01]  /*10020*/  STS [R9+0x2400], R46 ;  /* 0x0024002e09007388 */ /* 0x000fe20000000800 */
[C---:B------:R-:W-:Y:S01]  /*10030*/  FMUL.FTZ R89, R6.reuse, R89 ;  /* 0x0000005906597220 */ /* 0x040fe20000410000 */
[C---:B------:R-:W-:Y:S01]  /*10040*/  FMUL.FTZ R90, R5.reuse, R90 ;  /* 0x0000005a055a7220 */ /* 0x040fe20000410000 */
[----:B------:R-:W-:Y:S01]  /*10050*/  FMUL.FTZ R91, R5, R91 ;  /* 0x0000005b055b7220 */ /* 0x000fe20000410000 */
[----:B------:R-:W-:Y:S01]  /*10060*/  F2FP.F16.F32.PACK_AB R68, R69, R68 ;  /* 0x000000444544723e */ /* 0x000fe200000000ff */
[----:B------:R-:W-:Y:S01]  /*10070*/  STS [R11+0x2000], R48 ;  /* 0x002000300b007388 */ /* 0x000fe20000000800 */
[----:B------:R-:W-:Y:S01]  /*10080*/  F2FP.F16.F32.PACK_AB R70, R71, R70 ;  /* 0x000000464746723e */ /* 0x000fe200000000ff */
[----:B------:R-:W1:Y:S01]  /*10090*/  @UP1 LDCU UR4, c[0x0][0x430] ;  /* 0x00008600ff0417ac */ /* 0x000e620008000800 */
        /* <DEDUP_REMOVED lines=72> */
[----:B-1----:R-:W-:Y:S01]  /*10520*/  @UP1 UIMAD UR12, UR4, UR8, URZ ;  /* 0x00000008040c12a4 */ /* 0x002fe2000f8e02ff */
        /* <DEDUP_REMOVED lines=55> */
.L_x_1152:
[----:B------:R1:W-:Y:S01]  /*108a0*/  STS [R2+0x6000], R6 ;  /* 0x0060000602007388 */ /* 0x0003e20000000800 */
[----:B------:R-:W-:Y:S01]  /*108b0*/  LEA R0, R0, UR6, 0x1 ;  /* 0x0000000600007c11 */ /* 0x000fe2000f8e08ff */
[----:B------:R-:W2:Y:S01]  /*108c0*/  S2UR UR6, SR_CTAID.X ;  /* 0x00000000000679c3 */ /* 0x000ea20000002500 */
[----:B------:R-:W-:Y:S01]  /*108d0*/  UIMAD UR12, UR4, UR12, URZ ;  /* 0x0000000c040c72a4 */ /* 0x000fe2000f8e02ff */
[----:B------:R4:W-:Y:S01]  /*108e0*/  STS [R2+0x6400], R5 ;  /* 0x0064000502007388 */ /* 0x0009e20000000800 */
[----:B------:R-:W-:Y:S01]  /*108f0*/  LOP3.LUT P0, RZ, R180, 0x3, RZ, 0xc0, !PT ;  /* 0x00000003b4ff7812 */ /* 0x000fe2000780c0ff */
[----:B------:R-:W-:Y:S01]  /*10900*/  USEL UR15, UR15, URZ, UP0 ;  /* 0x000000ff0f0f7287 */ /* 0x000fe20008000000 */
[----:B------:R-:W-:-:S03]  /*10910*/  LOP3.LUT R181, R181, 0x30, RZ, 0xc0, !PT ;  /* 0x00000030b5b57812 */ /* 0x000fc600078ec0ff */
[----:B------:R-:W-:Y:S01]  /*10920*/  BAR.SYNC.DEFER_BLOCKING 0x0 ;  /* 0x0000000000007b1d */ /* 0x000fe20000010000 */
[----:B------:R-:W-:Y:S01]  /*10930*/  @!UP0 UIMAD UR12, UR10, UR5, UR12 ;  /* 0x000000050a0c82a4 */ /* 0x000fe2000f8e020c */
[----:B---3--:R-:W-:Y:S01]  /*10940*/  SHF.R.U32.HI R9, RZ, 0x2, R180 ;  /* 0x00000002ff097819 */ /* 0x008fe200000116b4 */
[----:B------:R-:W-:Y:S02]  /*10950*/  USEL UR14, UR14, URZ, UP0 ;  /* 0x000000ff0e0e7287 */ /* 0x000fe40008000000 */
[----:B------:R-:W-:-:S03]  /*10960*/  USHF.R.S32.HI UR8, URZ, 0x1f, UR12 ;  /* 0x0000001fff087899 */ /* 0x000fc6000801140c */
[----:B------:R-:W3:Y:S01]  /*10970*/  @P4 LDC R4, c[0x0][0x458] ;  /* 0x00011600ff044b82 */ /* 0x000ee20000000800 */
[----:B------:R-:W-:Y:S01]  /*10980*/  BSSY.RECONVERGENT B0, `(.L_x_1153) ;  /* 0x0000024000007945 */ /* 0x000fe20003800200 */
[----:B------:R-:W3:Y:S01]  /*10990*/  S2R R24, SR_CTAID.X ;  /* 0x0000000000187919 */ /* 0x000ee20000002500 */
[----:B-1----:R-:W1:Y:S01]  /*109a0*/  @P3 MUFU.LG2 R6, R7 ;  /* 0x0000000700063308 */ /* 0x002e620000000c00 */
[----:B--2---:R-:W-:-:S04]  /*109b0*/  UIMAD UR9, UR6, UR13, URZ ;  /* 0x0000000d060972a4 */ /* 0x004fc8000f8e02ff */
[----:B----4-:R-:W2:Y:S01]  /*109c0*/  @P3 LDC R2, c[0x0][0x458] ;  /* 0x00011600ff023b82 */ /* 0x010ea20000000800 */
[----:B------:R-:W-:Y:S01]  /*109d0*/  USHF.L.U32 UR9, UR9, 0x6, URZ ;  /* 0x0000000609097899 */ /* 0x000fe200080006ff */
[----:B------:R4:W2:Y:S01]  /*109e0*/  LDS.128 R12, [R0+0x1800] ;  /* 0x00180000000c7984 */ /* 0x0008a20000000c00 */
[----:B------:R-:W5:Y:S02]  /*109f0*/  @P4 MUFU.LG2 R5, R8 ;  /* 0x0000000800054308 */ /* 0x000f640000000c00 */
[----:B------:R-:W-:Y:S02]  /*10a00*/  USHF.R.S32.HI UR5, URZ, 0x1f, UR9 ;  /* 0x0000001fff057899 */ /* 0x000fe40008011409 */
[----:B------:R-:W-:-:S04]  /*10a10*/  UIADD3 UR15, UP1, UP0, UR9, UR15, UR12 ;  /* 0x0000000f090f7290 */ /* 0x000fc8000f83e00c */
[----:B------:R-:W-:Y:S01]  /*10a20*/  UIADD3.X UR5, UPT, UPT, UR5, UR14, UR8, UP1, UP0 ;  /* 0x0000000e05057290 */ /* 0x000fe20008fe0408 */
[----:B-1----:R-:W-:Y:S01]  /*10a30*/  @P3 FMUL.FTZ R10, R6, 0.69314718246459960938 ;  /* 0x3f317218060a3820 */ /* 0x002fe20000410000 */
[----:B------:R-:W-:Y:S02]  /*10a40*/  MOV R7, 0x7f800000 ;  /* 0x7f80000000077802 */ /* 0x000fe40000000f00 */
[----:B------:R-:W-:Y:S01]  /*10a50*/  LOP3.LUT R6, R181, 0x7, R9, 0xf8, !PT ;  /* 0x00000007b5067812 */ /* 0x000fe200078ef809 */
[----:B-----5:R-:W-:Y:S01]  /*10a60*/  @P4 FMUL.FTZ R5, R5, 0.69314718246459960938 ;  /* 0x3f31721805054820 */ /* 0x020fe20000410000 */
[----:B------:R-:W-:Y:S02]  /*10a70*/  IMAD.MOV.U32 R8, RZ, RZ, 0x7f800000 ;  /* 0x7f800000ff087424 */ /* 0x000fe400078e00ff */
[----:B--2---:R-:W-:Y:S01]  /*10a80*/  @P3 FFMA.FTZ R7, R3, R2, R10 ;  /* 0x0000000203073223 */ /* 0x004fe2000001000a */
        /* <DEDUP_REMOVED lines=19> */
.L_x_1154:
[----:B------:R-:W-:Y:S05]  /*10bc0*/  BSYNC.RECONVERGENT B0 ;  /* 0x0000000000007941 */ /* 0x000fea0003800200 */
.L_x_1153:
        /* <DEDUP_REMOVED lines=36> */
.L_x_1156:
[----:B------:R-:W-:Y:S05]  /*10e10*/  BSYNC.RECONVERGENT B0 ;  /* 0x0000000000007941 */ /* 0x000fea0003800200 */
.L_x_1155:
        /* <DEDUP_REMOVED lines=22> */
.L_x_1158:
[----:B------:R-:W-:Y:S05]  /*10f80*/  BSYNC.RECONVERGENT B0 ;  /* 0x0000000000007941 */ /* 0x000fea0003800200 */
.L_x_1157:
        /* <DEDUP_REMOVED lines=22> */
.L_x_1160:
[----:B------:R-:W-:Y:S05]  /*110f0*/  BSYNC.RECONVERGENT B0 ;  /* 0x0000000000007941 */ /* 0x000fea0003800200 */
.L_x_1159:
        /* <DEDUP_REMOVED lines=21> */
.L_x_1161:
        /* <DEDUP_REMOVED lines=11> */
.L_x_2354:


//--------------------- .text._ZN5flash16flash_fwd_kernelI23Flash_fwd_kernel_traitsILi256ELi64ELi64ELi4ELb0ELb0EN7cutlass6half_tE19Flash_kernel_traitsILi256ELi64ELi64ELi4ES3_EELb0ELb0ELb1ELb0ELb0ELb1ELb1ELb0EEEvNS_16Flash_fwd_paramsE --------------------------
	.section	.text._ZN5flash16flash_fwd_kernelI23Flash_fwd_kernel_traitsILi256ELi64ELi64ELi4ELb0ELb0EN7cutlass6half_tE19Flash_kernel_traitsILi256ELi64ELi64ELi4ES3_EELb0ELb0ELb1ELb0ELb0ELb1ELb1ELb0EEEvNS_16Flash_fwd_paramsE,"ax",@progbits
	.align	128
        .global         _ZN5flash16flash_fwd_kernelI23Flash_fwd_kernel_traitsILi256ELi64ELi64ELi4ELb0ELb0EN7cutlass6half_tE19Flash_kernel_traitsILi256ELi64ELi64ELi4ES3_EELb0ELb0ELb1ELb0ELb0ELb1ELb1ELb0EEEvNS_16Flash_fwd_paramsE
        .type           _ZN5flash16flash_fwd_kernelI23Flash_fwd_kernel_traitsILi256ELi64ELi64ELi4ELb0ELb0EN7cutlass6half_tE19Flash_kernel_traitsILi256ELi64ELi64ELi4ES3_EELb0ELb0ELb1ELb0ELb0ELb1ELb1ELb0EEEvNS_16Flash_fwd_paramsE,@function
        .size           _ZN5flash16flash_fwd_kernelI23Flash_fwd_kernel_traitsILi256ELi64ELi64ELi4ELb0ELb0EN7cutlass6half_tE19Flash_kernel_traitsILi256ELi64ELi64ELi4ES3_EELb0ELb0ELb1ELb0ELb0ELb1ELb1ELb0EEEvNS_16Flash_fwd_paramsE,(.L_x_2355 - _ZN5flash16flash_fwd_kernelI23Flash_fwd_kernel_traitsILi256ELi64ELi64ELi4ELb0ELb0EN7cutlass6half_tE19Flash_kernel_traitsILi256ELi64ELi64ELi4ES3_EELb0ELb0ELb1ELb0ELb0ELb1ELb1ELb0EEEvNS_16Flash_fwd_paramsE)
        .other          _ZN5flash16flash_fwd_kernelI23Flash_fwd_kernel_traitsILi256ELi64ELi64ELi4ELb0ELb0EN7cutlass6half_tE19Flash_kernel_traitsILi256ELi64ELi64ELi4ES3_EELb0ELb0ELb1ELb0ELb0ELb1ELb1ELb0EEEvNS_16Flash_fwd_paramsE,@"STO_CUDA_ENTRY STV_DEFAULT"
_ZN5flash16flash_fwd_kernelI23Flash_fwd_kernel_traitsILi256ELi64ELi64ELi4ELb0ELb0EN7cutlass6half_tE19Flash_kernel_traitsILi256ELi64ELi64ELi4ES3_EELb0ELb0ELb1ELb0ELb0ELb1ELb1ELb0EEEvNS_16Flash_fwd_paramsE:
.text._ZN5flash16flash_fwd_kernelI23Flash_fwd_kernel_traitsILi256ELi64ELi64ELi4ELb0ELb0EN7cutlass6half_tE19Flash_kernel_traitsILi256ELi64ELi64ELi4ES3_EELb0ELb0ELb1ELb0ELb0ELb1ELb1ELb0EEEvNS_16Flash_fwd_paramsE:
        /* <DEDUP_REMOVED lines=71> */
.L_x_1162:
        /* <DEDUP_REMOVED lines=57> */
.L_x_1164:
        /* <DEDUP_REMOVED lines=54> */
.L_x_1166:
[----:B------:R-:W-:Y:S05]  /*0b60*/  BSYNC.RECONVERGENT B0 ;  /* 0x0000000000007941 */ /* 0x000fea0003800200 */
.L_x_1165:
        /* <DEDUP_REMOVED lines=20> */
.L_x_1168:
[----:B------:R-:W-:Y:S05]  /*0cb0*/  BSYNC.RECONVERGENT B0 ;  /* 0x0000000000007941 */ /* 0x000fea0003800200 */
.L_x_1167:
        /* <DEDUP_REMOVED lines=18> */
.L_x_1170:
[----:B------:R-:W-:Y:S05]  /*0de0*/  BSYNC.RECONVERGENT B0 ;  /* 0x0000000000007941 */ /* 0x000fea0003800200 */
.L_x_1169:
        /* <DEDUP_REMOVED lines=17> */
.L_x_1172:
[----:B------:R-:W-:Y:S05]  /*0f00*/  BSYNC.RECONVERGENT B0 ;  /* 0x0000000000007941 */ /* 0x000fea0003800200 */
.L_x_1171:
        /* <DEDUP_REMOVED lines=10> */
.L_x_1174:
[----:B------:R-:W-:Y:S05]  /*0fb0*/  BSYNC.RECONVERGENT B0 ;  /* 0x0000000000007941 */ /* 0x000fea0003800200 */
.L_x_1173:
        /* <DEDUP_REMOVED lines=10> */
.L_x_1176:
[----:B------:R-:W-:Y:S05]  /*1060*/  BSYNC.RECONVERGENT B0 ;  /* 0x0000000000007941 */ /* 0x000fea0003800200 */
.L_x_1175:
        /* <DEDUP_REMOVED lines=10> */
.L_x_1178:
[----:B------:R-:W-:Y:S05]  /*1110*/  BSYNC.RECONVERGENT B0 ;  /* 0x0000000000007941 */ /* 0x000fea0003800200 */
.L_x_1177:
        /* <DEDUP_REMOVED lines=10> */
.L_x_1163:
        /* <DEDUP_REMOVED lines=20> */
.L_x_1179:
[----:B------:R-:W1:Y:S01]  /*1300*/  LDCU.64 UR12, c[0x0][0x3b8] ;  /* 0x00007700ff0c77ac */ /* 0x000e620008000a00 */
[----:B------:R-:W-:-:S04]  /*1310*/  UIADD3 UR8, UPT, UPT, UR7, UR22, URZ ;  /* 0x0000001607087290 */ /* 0x000fc8000fffe0ff */
[----:B-1----:R-:W-:Y:S02]  /*1320*/  UIMAD.WIDE.U32 UR30, UR8, UR12, URZ ;  /* 0x0000000c081e72a5 */ /* 0x002fe4000f8e00ff */
[----:B------:R-:W-:-:S04]  /*1330*/  UIMAD UR8, UR8, UR13, URZ ;  /* 0x0000000d080872a4 */ /* 0x000fc8000f8e02ff */
[----:B------:R-:W-:Y:S02]  /*1340*/  UIADD3 UR8, UPT, UPT, UR31, UR8, URZ ;  /* 0x000000081f087290 */ /* 0x000fe4000fffe0ff */
.L_x_1180:
        /* <DEDUP_REMOVED lines=43> */
.L_x_1181:
[----:B------:R-:W1:Y:S01]  /*1600*/  LDCU.64 UR10, c[0x0][0x3c0] ;  /* 0x00007800ff0a77ac */ /* 0x000e620008000a00 */
[----:B------:R-:W-:-:S04]  /*1610*/  UIADD3 UR7, UPT, UPT, UR7, UR22, URZ ;  /* 0x0000001607077290 */ /* 0x000fc8000fffe0ff */
[----:B-1----:R-:W-:Y:S02]  /*1620*/  UIMAD.WIDE.U32 UR4, UR7, UR10, URZ ;  /* 0x0000000a070472a5 */ /* 0x002fe4000f8e00ff */
[----:B------:R-:W-:-:S04]  /*1630*/  UIMAD UR7, UR7, UR11, URZ ;  /* 0x0000000b070772a4 */ /* 0x000fc8000f8e02ff */
[----:B------:R-:W-:Y:S01]  /*1640*/  UIADD3 UR20, UPT, UPT, UR5, UR7, URZ ;  /* 0x0000000705147290 */ /* 0x000fe2000fffe0ff */
[----:B------:R-:W-:-:S11]  /*1650*/  UMOV UR22, UR4 ;  /* 0x0000000400167c82 */ /* 0x000fd60008000000 */
.L_x_1182:
        /* <DEDUP_REMOVED lines=103> */
[----:B------:R-:W-:-:S02]  /*1cd0*/  UIADD3 UR23, UPT, UPT, UR25, UR23, -UR26 ;  /* 0x0000001719177290 */ /* 0x000fc4000fffe81a */
[----:B------:R-:W-:Y:S01]  /*1ce0*/  @!P3 IMAD R11, R29, R11, R24 ;  /* 0x0000000b1d0bb224 */ /* 0x000fe200078e0218 */
[----:B---3--:R-:W-:Y:S01]  /*1cf0*/  @!P3 LEA R8, P0, R22, R8, 0x1 ;  /* 0x000000081608b211 */ /* 0x008fe200078008ff */
[-C--:B-----5:R-:W-:Y:S01]  /*1d00*/  @!P2 IMAD R14, R19, R6.reuse, RZ ;  /* 0x00000006130ea224 */ /* 0x0a0fe200078e02ff */
[----:B------:R-:W-:Y:S01]  /*1d10*/  LOP3.LUT R91, R176, R91, RZ, 0x3c, !PT ;  /* 0x0000005bb05b7212 */ /* 0x000fe200078e3cff */
[----:B------:R-:W-:Y:S02]  /*1d20*/  @!P6 IMAD.IADD R2, R27, 0x1, R2 ;  /* 0x000000011b02e824 */ /* 0x000fe400078e0202 */
[----:B------:R-:W-:Y:S02]  /*1d30*/  @!P3 IMAD.IADD R11, R23, 0x1, R11 ;  /* 0x00000001170bb824 */ /* 0x000fe400078e020b */
[C---:B------:R-:W-:Y:S01]  /*1d40*/  @!P2 IMAD R7, R33.reuse, R7, R14 ;  /* 0x000000072107a224 */ /* 0x040fe200078e020e */
[----:B------:R-:W-:Y:S01]  /*1d50*/  @!P6 LEA.HI.X R13, R26, R13, R2, 0x1, P1 ;  /* 0x0000000d1a0de211 */ /* 0x000fe200008f0c02 */
[----:B------:R-:W-:Y:S01]  /*1d60*/  @!P2 IMAD.WIDE.U32 R20, R33, R6, R20 ;  /* 0x000000062114a225 */ /* 0x000fe200078e0014 */
[----:B------:R-:W-:-:S02]  /*1d70*/  @!P3 LEA.HI.X R9, R22, R9, R11, 0x1, P0 ;  /* 0x000000091609b211 */ /* 0x000fc400000f0c0b */
        /* <DEDUP_REMOVED lines=28> */
[----:B------:R-:W-:Y:S01]  /*1f40*/  ISETP.GE.AND P3, PT, R18, UR28, PT ;  /* 0x0000001c12007c0c */ /* 0x000fe2000bf66270 */
[----:B------:R-:W-:Y:S01]  /*1f50*/  IMAD.U32 R223, RZ, RZ, UR21 ;  /* 0x00000015ffdf7e24 */ /* 0x000fe2000f8e00ff */
[----:B------:R-:W-:Y:S01]  /*1f60*/  LOP3.LUT R187, R187, 0x6, RZ, 0xc0, !PT ;  /* 0x00000006bbbb7812 */ /* 0x000fe200078ec0ff */
[----:B------:R-:W-:Y:S01]  /*1f70*/  @!P2 LDGSTS.E.BYPASS.LTC128B.128 [R3+0x1800], desc[UR16][R4.64] ;  /* 0x018000000403afae */ /* 0x000fe2000b981a10 */
[----:B--2---:R-:W-:Y:S01]  /*1f80*/  UIMAD UR30, UR30, UR4, URZ ;  /* 0x000000041e1e72a4 */ /* 0x004fe2000f8e02ff */
[----:B------:R-:W-:-:S02]  /*1f90*/  IMAD.U32 R221, RZ, RZ, UR25 ;  /* 0x00000019ffdd7e24 */ /* 0x000fc4000f8e00ff */
        /* <DEDUP_REMOVED lines=83> */
[----:B------:R-:W3:Y:S01]  /*24d0*/  LDCU UR5, c[0x0][0x50c] ;  /* 0x0000a180ff0577ac */ /* 0x000ee20008000800 */
[----:B------:R-:W-:Y:S01]  /*24e0*/  IMAD.U32 R19, RZ, RZ, UR39 ;  /* 0x00000027ff137e24 */ /* 0x000fe2000f8e00ff */
[----:B------:R-:W0:Y:S01]  /*24f0*/  LDGDEPBAR ;  /* 0x00000000000079af */ /* 0x000e220000000000 */
[----:B------:R-:W-:Y:S01]  /*2500*/  @!P3 IMAD R10, R10, 0x30, RZ ;  /* 0x000000300a0ab824 */ /* 0x000fe200078e02ff */
[----:B------:R-:W-:Y:S01]  /*2510*/  UISETP.GT.U32.AND UP0, UPT, UR27, UR14, UPT ;  /* 0x0000000e1b00728c */ /* 0x000fe2000bf04070 */
[----:B------:R-:W-:-:S02]  /*2520*/  IMAD R94, R11, 0x2, R94 ;  /* 0x000000020b5e7824 */ /* 0x000fc400078e025e */
[----:B------:R-:W-:Y:S01]  /*2530*/  @!P3 IMAD.IADD R11, R13, 0x1, R10 ;  /* 0x000000010d0bb824 */ /* 0x000fe200078e020a */
[-C--:B------:R-:W-:Y:S01]  /*2540*/  @!P3 LEA R10, P0, R12, R5.reuse, 0x1 ;  /* 0x000000050c0ab211 */ /* 0x080fe200078008ff */
[----:B------:R-:W-:Y:S01]  /*2550*/  VIADD R220, R94, UR6 ;  /* 0x000000065edc7c36 */ /* 0x000fe20008000000 */
[-C--:B--2---:R-:W-:Y:S02]  /*2560*/  @!P6 LEA R14, P1, R18, R5.reuse, 0x1 ;  /* 0x00000005120ee211 */ /* 0x084fe400078208ff */
[-C--:B------:R-:W-:Y:S02]  /*2570*/  @!P3 LEA.HI.X R11, R12, R4.reuse, R11, 0x1, P0 ;  /* 0x000000040c0bb211 */ /* 0x080fe400000f0c0b */
[----:B------:R-:W-:Y:S01]  /*2580*/  @!P6 LEA.HI.X R15, R18, R4, R9, 0x1, P1 ;  /* 0x00000004120fe211 */ /* 0x000fe200008f0c09 */
[----:B------:R-:W-:Y:S01]  /*2590*/  IMAD.U32 R9, RZ, RZ, UR38 ;  /* 0x00000026ff097e24 */ /* 0x000fe2000f8e00ff */
[----:B------:R-:W-:-:S04]  /*25a0*/  @!P5 LEA R18, P2, R6, R5, 0x1 ;  /* 0x000000050612d211 */ /* 0x000fc800078408ff */
[----:B------:R-:W-:Y:S02]  /*25b0*/  @!P5 LEA.HI.X R19, R6, R4, R7, 0x1, P2 ;  /* 0x000000040613d211 */ /* 0x000fe400010f0c07 */
[----:B-1----:R-:W-:Y:S01]  /*25c0*/  @!P4 LEA R20, P1, R8, R5, 0x1 ;  /* 0x000000050814c211 */ /* 0x002fe200078208ff */
[----:B------:R-:W-:-:S04]  /*25d0*/  DEPBAR.LE SB0, 0x0 ;  /* 0x000080000000791a */ /* 0x000fc80000000000 */
[----:B------:R-:W-:Y:S01]  /*25e0*/  BAR.SYNC.DEFER_BLOCKING 0x0 ;  /* 0x0000000000007b1d */ /* 0x000fe20000010000 */
[----:B------:R-:W-:Y:S02]  /*25f0*/  @!P4 LEA.HI.X R21, R8, R4, R9, 0x1, P1 ;  /* 0x000000040815c211 */ /* 0x000fe400008f0c09 */
[C---:B------:R-:W-:Y:S02]  /*2600*/  LOP3.LUT P1, RZ, R180.reuse, 0x2, RZ, 0xc0, !PT ;  /* 0x00000002b4ff7812 */ /* 0x040fe4000782c0ff */
[----:B------:R-:W-:Y:S02]  /*2610*/  LOP3.LUT R8, R180, 0x4, RZ, 0xc0, !PT ;  /* 0x00000004b4087812 */ /* 0x000fe400078ec0ff */
[----:B------:R-:W-:Y:S02]  /*2620*/  SEL R89, R216, 0xffffffe0, !P1 ;  /* 0xffffffe0d8597807 */ /* 0x000fe40004800000 */
[----:B------:R-:W-:-:S03]  /*2630*/  ISETP.NE.AND P0, PT, R8, RZ, PT ;  /* 0x000000ff0800720c */ /* 0x000fc60003f05270 */
[--C-:B------:R-:W-:Y:S01]  /*2640*/  IMAD.IADD R95, R98, 0x1, R89.reuse ;  /* 0x00000001625f7824 */ /* 0x100fe200078e0259 */
[----:B------:R-:W-:Y:S01]  /*2650*/  SEL R185, R185, 0xffffffc0, !P0 ;  /* 0xffffffc0b9b97807 */ /* 0x000fe20004000000 */
[----:B------:R-:W-:-:S04]  /*2660*/  IMAD.IADD R92, R220, 0x1, R89 ;  /* 0x00000001dc5c7824 */ /* 0x000fc800078e0259 */
[--C-:B------:R-:W-:Y:S02]  /*2670*/  IMAD.IADD R96, R98, 0x1, R185.reuse ;  /* 0x0000000162607824 */ /* 0x100fe400078e02b9 */
[----:B------:R-:W-:Y:S02]  /*2680*/  IMAD.IADD R90, R220, 0x1, R185 ;  /* 0x00000001dc5a7824 */ /* 0x000fe400078e02b9 */
[C---:B------:R-:W-:Y:S01]  /*2690*/  IMAD.IADD R93, R89.reuse, 0x1, R96 ;  /* 0x00000001595d7824 */ /* 0x040fe200078e0260 */
[----:B------:R-:W-:Y:S01]  /*26a0*/  @!PT LDS RZ, [RZ] ;  /* 0x00000000fffff984 */ /* 0x000fe20000000800 */
[----:B------:R-:W-:Y:S01]  /*26b0*/  @!PT LDS RZ, [RZ] ;  /* 0x00000000fffff984 */ /* 0x000fe20000000800 */
[----:B------:R-:W-:Y:S01]  /*26c0*/  @!PT LDS RZ, [RZ] ;  /* 0x00000000fffff984 */ /* 0x000fe20000000800 */
[----:B------:R-:W-:Y:S01]  /*26d0*/  @!P6 LDGSTS.E.BYPASS.LTC128B.128 [R3+0x10000], desc[UR16][R14.64] ;  /* 0x100000000e03efae */ /* 0x000fe2000b981a10 */
[----:B------:R-:W-:-:S03]  /*26e0*/  IMAD.IADD R88, R89, 0x1, R90 ;  /* 0x0000000159587824 */ /* 0x000fc600078e025a */
        /* <DEDUP_REMOVED lines=41> */
[----:B------:R-:W4:Y:S04]  /*2980*/  LDSM.16.M88.4 R28, [R94+UR6+0x8000] ;  /* 0x008000065e1c783b */ /* 0x000f280008000200 */
[----:B------:R-:W5:Y:S04]  /*2990*/  LDSM.16.M88.4 R44, [R94+UR6+0x8800] ;  /* 0x008800065e2c783b */ /* 0x000f680008000200 */
[----:B------:R-:W3:Y:S04]  /*29a0*/  LDSM.16.M88.4 R36, [R94+UR6+0x9000] ;  /* 0x009000065e24783b */ /* 0x000ee80008000200 */
[----:B------:R-:W3:Y:S04]  /*29b0*/  LDSM.16.M88.4 R4, [R94+UR6+0x9800] ;  /* 0x009800065e04783b */ /* 0x000ee80008000200 */
[----:B------:R-:W-:Y:S04]  /*29c0*/  LDSM.16.M88.4 R24, [R95] ;  /* 0x000000005f18783b */ /* 0x000fe80000000200 */
[----:B------:R-:W3:Y:S04]  /*29d0*/  LDSM.16.M88.4 R52, [R92+0x8000] ;  /* 0x008000005c34783b */ /* 0x000ee80000000200 */
[----:B-1----:R-:W1:Y:S04]  /*29e0*/  LDSM.16.M88.4 R16, [R92+0x8800] ;  /* 0x008800005c10783b */ /* 0x002e680000000200 */
[----:B------:R-:W1:Y:S04]  /*29f0*/  LDSM.16.M88.4 R32, [R92+0x9800] ;  /* 0x009800005c20783b */ /* 0x000e680000000200 */
[----:B--2---:R-:W-:Y:S04]  /*2a00*/  LDSM.16.M88.4 R8, [R96] ;  /* 0x000000006008783b */ /* 0x004fe80000000200 */
[----:B------:R-:W-:Y:S01]  /*2a10*/  LDSM.16.M88.4 R56, [R92+0x9000] ;  /* 0x009000005c38783b */ /* 0x000fe20000000200 */
[C---:B----4-:R-:W-:Y:S03]  /*2a20*/  HMMA.16816.F32 R20, R68.reuse, R28, RZ ;  /* 0x0000001c4414723c */ /* 0x050fe600000018ff */
[----:B------:R-:W-:Y:S04]  /*2a30*/  LDSM.16.M88.4 R12, [R90+0x8800] ;  /* 0x008800005a0c783b */ /* 0x000fe80000000200 */
[----:B------:R-:W-:Y:S01]  /*2a40*/  LDSM.16.M88.4 R76, [R92+0xb000] ;  /* 0x00b000005c4c783b */ /* 0x000fe20000000200 */
[C---:B-----5:R-:W-:Y:S03]  /*2a50*/  HMMA.16816.F32 R48, R68.reuse, R44, RZ ;  /* 0x0000002c4430723c */ /* 0x060fe600000018ff */
[----:B------:R-:W-:Y:S04]  /*2a60*/  LDSM.16.M88.4 R60, [R92+0xb800] ;  /* 0x00b800005c3c783b */ /* 0x000fe80000000200 */
[----:B------:R-:W-:Y:S01]  /*2a70*/  LDSM.16.M88.4 R64, [R90+0xb000] ;  /* 0x00b000005a40783b */ /* 0x000fe20000000200 */
[C---:B---3--:R-:W-:Y:S03]  /*2a80*/  HMMA.16816.F32 R40, R68.reuse, R36, RZ ;  /* 0x000000244428723c */ /* 0x048fe600000018ff */
[----:B------:R-:W-:Y:S04]  /*2a90*/  LDSM.16.M88.4 R80, [R88+0xb000] ;  /* 0x00b000005850783b */ /* 0x000fe80000000200 */
[----:B------:R-:W-:Y:S01]  /*2aa0*/  LDSM.16.M88.4 R84, [R92+0xe000] ;  /* 0x00e000005c54783b */ /* 0x000fe20000000200 */
[C---:B------:R-:W-:Y:S03]  /*2ab0*/  HMMA.16816.F32 R28, R68.reuse, R30, RZ ;  /* 0x0000001e441c723c */ /* 0x040fe600000018ff */
[----:B------:R-:W0:Y:S05]  /*2ac0*/  LDGDEPBAR ;  /* 0x00000000000079af */ /* 0x000e2a0000000000 */
[C---:B------:R-:W-:Y:S08]  /*2ad0*/  HMMA.16816.F32 R44, R68.reuse, R46, RZ ;  /* 0x0000002e442c723c */ /* 0x040ff000000018ff */
        /* <DEDUP_REMOVED lines=8> */
[C---:B------:R-:W-:Y:S01]  /*2b60*/  HMMA.16816.F32 R44, R24.reuse, R18, R44 ;  /* 0x00000012182c723c */ /* 0x040fe2000000182c */
[----:B------:R-:W1:Y:S07]  /*2b70*/  LDSM.16.M88.4 R16, [R90+0x9800] ;  /* 0x009800005a10783b */ /* 0x000e6e0000000200 */
[C---:B------:R-:W-:Y:S08]  /*2b80*/  HMMA.16816.F32 R72, R24.reuse, R32, R72 ;  /* 0x000000201848723c */ /* 0x040ff00000001848 */
[----:B------:R-:W-:Y:S01]  /*2b90*/  HMMA.16816.F32 R68, R24, R34, R68 ;  /* 0x000000221844723c */ /* 0x000fe20000001844 */
[----:B------:R-:W-:Y:S07]  /*2ba0*/  LDSM.16.M88.4 R32, [R93] ;  /* 0x000000005d20783b */ /* 0x000fee0000000200 */
[C---:B--2---:R-:W-:Y:S08]  /*2bb0*/  HMMA.16816.F32 R20, R8.reuse, R4, R20 ;  /* 0x000000040814723c */ /* 0x044ff00000001814 */
[----:B------:R-:W-:Y:S01]  /*2bc0*/  HMMA.16816.F32 R28, R8, R6, R28 ;  /* 0x00000006081c723c */ /* 0x000fe2000000181c */
[----:B------:R-:W2:Y:S07]  /*2bd0*/  LDSM.16.M88.4 R4, [R88+0x8000] ;  /* 0x008000005804783b */ /* 0x000eae0000000200 */
[C---:B------:R-:W-:Y:S08]  /*2be0*/  HMMA.16816.F32 R40, R24.reuse, R56, R40 ;  /* 0x000000381828723c */ /* 0x040ff00000001828 */
[----:B------:R-:W-:Y:S01]  /*2bf0*/  HMMA.16816.F32 R36, R24, R58, R36 ;  /* 0x0000003a1824723c */ /* 0x000fe20000001824 */
[----:B------:R-:W4:Y:S04]  /*2c00*/  LDSM.16.M88.4 R24, [R88+0x8800] ;  /* 0x008800005818783b */ /* 0x000f280000000200 */
[----:B------:R-:W-:Y:S03]  /*2c10*/  LDSM.16.M88.4 R56, [R95+0x2000] ;  /* 0x002000005f38783b */ /* 0x000fe60000000200 */
[C---:B------:R-:W-:Y:S08]  /*2c20*/  HMMA.16816.F32 R48, R8.reuse, R12, R48 ;  /* 0x0000000c0830723c */ /* 0x040ff00000001830 */
[C---:B------:R-:W-:Y:S01]  /*2c30*/  HMMA.16816.F32 R44, R8.reuse, R14, R44 ;  /* 0x0000000e082c723c */ /* 0x040fe2000000182c */
[----:B------:R-:W5:Y:S07]  /*2c40*/  LDSM.16.M88.4 R12, [R88+0x9000] ;  /* 0x00900000580c783b */ /* 0x000f6e0000000200 */
[C---:B---3--:R-:W-:Y:S08]  /*2c50*/  HMMA.16816.F32 R40, R8.reuse, R52, R40 ;  /* 0x000000340828723c */ /* 0x048ff00000001828 */
[C---:B------:R-:W-:Y:S01]  /*2c60*/  HMMA.16816.F32 R36, R8.reuse, R54, R36 ;  /* 0x000000360824723c */ /* 0x040fe20000001824 */
[----:B------:R-:W-:Y:S07]  /*2c70*/  LDSM.16.M88.4 R52, [R88+0x9800] ;  /* 0x009800005834783b */ /* 0x000fee0000000200 */
[C---:B-1----:R-:W-:Y:S08]  /*2c80*/  HMMA.16816.F32 R72, R8.reuse, R16, R72 ;  /* 0x000000100848723c */ /* 0x042ff00000001848 */
[----:B------:R-:W-:Y:S01]  /*2c90*/  HMMA.16816.F32 R68, R8, R18, R68 ;  /* 0x000000120844723c */ /* 0x000fe20000001844 */
[----:B------:R-:W-:Y:S04]  /*2ca0*/  LDSM.16.M88.4 R8, [R98+0x2000] ;  /* 0x002000006208783b */ /* 0x000fe80000000200 */
[----:B------:R-:W1:Y:S03]  /*2cb0*/  LDSM.16.M88.4 R16, [R94+UR6+0xa000] ;  /* 0x00a000065e10783b */ /* 0x000e660008000200 */
[C---:B--2---:R-:W-:Y:S08]  /*2cc0*/  HMMA.16816.F32 R20, R32.reuse, R4, R20 ;  /* 0x000000042014723c */ /* 0x044ff00000001814 */
[C---:B------:R-:W-:Y:S01]  /*2cd0*/  HMMA.16816.F32 R28, R32.reuse, R6, R28 ;  /* 0x00000006201c723c */ /* 0x040fe2000000181c */
[----:B------:R-:W2:Y:S07]  /*2ce0*/  LDSM.16.M88.4 R4, [R94+UR6+0xa800] ;  /* 0x00a800065e04783b */ /* 0x000eae0008000200 */
[C---:B----4-:R-:W-:Y:S08]  /*2cf0*/  HMMA.16816.F32 R48, R32.reuse, R24, R48 ;  /* 0x000000182030723c */ /* 0x050ff00000001830 */
[C---:B------:R-:W-:Y:S01]  /*2d00*/  HMMA.16816.F32 R44, R32.reuse, R26, R44 ;  /* 0x0000001a202c723c */ /* 0x040fe2000000182c */
[----:B------:R-:W3:Y:S07]  /*2d10*/  LDSM.16.M88.4 R24, [R94+UR6+0xb000] ;  /* 0x00b000065e18783b */ /* 0x000eee0008000200 */
[C---:B-----5:R-:W-:Y:S08]  /*2d20*/  HMMA.16816.F32 R40, R32.reuse, R12, R40 ;  /* 0x0000000c2028723c */ /* 0x060ff00000001828 */
[----:B------:R-:W-:Y:S01]  /*2d30*/  HMMA.16816.F32 R36, R32, R14, R36 ;  /* 0x0000000e2024723c */ /* 0x000fe20000001824 */
[----:B------:R-:W4:Y:S07]  /*2d40*/  LDSM.16.M88.4 R12, [R94+UR6+0xb800] ;  /* 0x00b800065e0c783b */ /* 0x000f2e0008000200 */
[C---:B-1----:R-:W-:Y:S08]  /*2d50*/  HMMA.16816.F32 R20, R8.reuse, R16, R20 ;  /* 0x000000100814723c */ /* 0x042ff00000001814 */
[C---:B------:R-:W-:Y:S01]  /*2d60*/  HMMA.16816.F32 R28, R8.reuse, R18, R28 ;  /* 0x00000012081c723c */ /* 0x040fe2000000181c */
[----:B------:R-:W1:Y:S07]  /*2d70*/  LDSM.16.M88.4 R16, [R92+0xa000] ;  /* 0x00a000005c10783b */ /* 0x000e6e0000000200 */
[C---:B--2---:R-:W-:Y:S08]  /*2d80*/  HMMA.16816.F32 R48, R8.reuse, R4, R48 ;  /* 0x000000040830723c */ /* 0x044ff00000001830 */
[----:B------:R-:W-:Y:S01]  /*2d90*/  HMMA.16816.F32 R44, R8, R6, R44 ;  /* 0x00000006082c723c */ /* 0x000fe2000000182c */
[----:B------:R-:W2:Y:S07]  /*2da0*/  LDSM.16.M88.4 R4, [R92+0xa800] ;  /* 0x00a800005c04783b */ /* 0x000eae0000000200 */
[C---:B------:R-:W-:Y:S08]  /*2db0*/  HMMA.16816.F32 R72, R32.reuse, R52, R72 ;  /* 0x000000342048723c */ /* 0x040ff00000001848 */
[----:B------:R-:W-:Y:S01]  /*2dc0*/  HMMA.16816.F32 R68, R32, R54, R68 ;  /* 0x000000362044723c */ /* 0x000fe20000001844 */
[----:B------:R-:W-:Y:S04]  /*2dd0*/  LDSM.16.M88.4 R32, [R96+0x2000] ;  /* 0x002000006020783b */ /* 0x000fe80000000200 */
[----:B------:R-:W-:Y:S03]  /*2de0*/  LDSM.16.M88.4 R52, [R90+0xb800] ;  /* 0x00b800005a34783b */ /* 0x000fe60000000200 */
[C---:B---3--:R-:W-:Y:S08]  /*2df0*/  HMMA.16816.F32 R40, R8.reuse, R24, R40 ;  /* 0x000000180828723c */ /* 0x048ff00000001828 */
[C---:B------:R-:W-:Y:S01]  /*2e00*/  HMMA.16816.F32 R36, R8.reuse, R26, R36 ;  /* 0x0000001a0824723c */ /* 0x040fe20000001824 */
[----:B------:R-:W-:Y:S07]  /*2e10*/  LDSM.16.M88.4 R24, [R88+0xa000] ;  /* 0x00a000005818783b */ /* 0x000fee0000000200 */
[C---:B----4-:R-:W-:Y:S08]  /*2e20*/  HMMA.16816.F32 R72, R8.reuse, R12, R72 ;  /* 0x0000000c0848723c */ /* 0x050ff00000001848 */
[----:B------:R-:W-:Y:S01]  /*2e30*/  HMMA.16816.F32 R68, R8, R14, R68 ;  /* 0x0000000e0844723c */ /* 0x000fe20000001844 */
[----:B------:R-:W3:Y:S04]  /*2e40*/  LDSM.16.M88.4 R8, [R90+0xa800] ;  /* 0x00a800005a08783b */ /* 0x000ee80000000200 */
        /* <DEDUP_REMOVED lines=9> */
[----:B------:R-:W-:Y:S07]  /*2ee0*/  LDSM.16.M88.4 R76, [R94+UR6+0xd000] ;  /* 0x00d000065e4c783b */ /* 0x000fee0008000200 */
[C---:B------:R-:W-:Y:S08]  /*2ef0*/  HMMA.16816.F32 R72, R56.reuse, R60, R72 ;  /* 0x0000003c3848723c */ /* 0x040ff00000001848 */
[----:B------:R-:W-:Y:S01]  /*2f00*/  HMMA.16816.F32 R68, R56, R62, R68 ;  /* 0x0000003e3844723c */ /* 0x000fe20000001844 */
[----:B------:R-:W-:Y:S04]  /*2f10*/  LDSM.16.M88.4 R60, [R98+0x4000] ;  /* 0x00400000623c783b */ /* 0x000fe80000000200 */
[----:B------:R-:W-:Y:S03]  /*2f20*/  LDSM.16.M88.4 R56, [R88+0xb800] ;  /* 0x00b800005838783b */ /* 0x000fe60000000200 */
[C---:B---3--:R-:W-:Y:S08]  /*2f30*/  HMMA.16816.F32 R48, R32.reuse, R8, R48 ;  /* 0x000000082030723c */ /* 0x048ff00000001830 */
[C---:B------:R-:W-:Y:S01]  /*2f40*/  HMMA.16816.F32 R44, R32.reuse, R10, R44 ;  /* 0x0000000a202c723c */ /* 0x040fe2000000182c */
[----:B------:R-:W2:Y:S07]  /*2f50*/  LDSM.16.M88.4 R8, [R94+UR6+0xc800] ;  /* 0x00c800065e08783b */ /* 0x000eae0008000200 */
[C---:B----4-:R-:W-:Y:S08]  /*2f60*/  HMMA.16816.F32 R20, R32.reuse, R12, R20 ;  /* 0x0000000c2014723c */ /* 0x050ff00000001814 */
[C---:B------:R-:W-:Y:S01]  /*2f70*/  HMMA.16816.F32 R28, R32.reuse, R14, R28 ;  /* 0x0000000e201c723c */ /* 0x040fe2000000181c */
[----:B------:R-:W3:Y:S07]  /*2f80*/  LDSM.16.M88.4 R12, [R94+UR6+0xc000] ;  /* 0x00c000065e0c783b */ /* 0x000eee0008000200 */
        /* <DEDUP_REMOVED lines=15> */
[----:B------:R-:W-:Y:S07]  /*3080*/  LDSM.16.M88.4 R80, [R93+0x4000] ;  /* 0x004000005d50783b */ /* 0x000fee0000000200 */
[C---:B--2---:R-:W-:Y:S08]  /*3090*/  HMMA.16816.F32 R48, R60.reuse, R8, R48 ;  /* 0x000000083c30723c */ /* 0x044ff00000001830 */
[----:B------:R-:W-:Y:S01]  /*30a0*/  HMMA.16816.F32 R44, R60, R10, R44 ;  /* 0x0000000a3c2c723c */ /* 0x000fe2000000182c */
[----:B------:R-:W-:Y:S07]  /*30b0*/  LDSM.16.M88.4 R8, [R96+0x4000] ;  /* 0x004000006008783b */ /* 0x000fee0000000200 */
[C---:B------:R-:W-:Y:S08]  /*30c0*/  HMMA.16816.F32 R72, R16.reuse, R56, R72 ;  /* 0x000000381048723c */ /* 0x040ff00000001848 */
[----:B------:R-:W-:Y:S01]  /*30d0*/  HMMA.16816.F32 R68, R16, R58, R68 ;  /* 0x0000003a1044723c */ /* 0x000fe20000001844 */
[----:B------:R-:W2:Y:S04]  /*30e0*/  LDSM.16.M88.4 R56, [R92+0xd800] ;  /* 0x00d800005c38783b */ /* 0x000ea80000000200 */
[----:B------:R-:W5:Y:S03]  /*30f0*/  LDSM.16.M88.4 R16, [R90+0xc000] ;  /* 0x00c000005a10783b */ /* 0x000f660000000200 */
[C---:B---3--:R-:W-:Y:S08]  /*3100*/  HMMA.16816.F32 R20, R60.reuse, R12, R20 ;  /* 0x0000000c3c14723c */ /* 0x048ff00000001814 */
[C---:B------:R-:W-:Y:S01]  /*3110*/  HMMA.16816.F32 R28, R60.reuse, R14, R28 ;  /* 0x0000000e3c1c723c */ /* 0x040fe2000000181c */
[----:B------:R-:W-:Y:S07]  /*3120*/  LDSM.16.M88.4 R12, [R90+0xc800] ;  /* 0x00c800005a0c783b */ /* 0x000fee0000000200 */
        /* <DEDUP_REMOVED lines=9> */
[----:B------:R-:W-:Y:S03]  /*31c0*/  LDSM.16.M88.4 R60, [R94+UR6+0xe800] ;  /* 0x00e800065e3c783b */ /* 0x000fe60008000200 */
[C---:B------:R-:W-:Y:S08]  /*31d0*/  HMMA.16816.F32 R20, R32.reuse, R52, R20 ;  /* 0x000000342014723c */ /* 0x040ff00000001814 */
[C---:B------:R-:W-:Y:S01]  /*31e0*/  HMMA.16816.F32 R28, R32.reuse, R54, R28 ;  /* 0x00000036201c723c */ /* 0x040fe2000000181c */
[----:B------:R-:W-:Y:S07]  /*31f0*/  LDSM.16.M88.4 R52, [R90+0xd800] ;  /* 0x00d800005a34783b */ /* 0x000fee0000000200 */
[C---:B----4-:R-:W-:Y:S08]  /*3200*/  HMMA.16816.F32 R40, R32.reuse, R24, R40 ;  /* 0x000000182028723c */ /* 0x050ff00000001828 */
[C---:B------:R-:W-:Y:S01]  /*3210*/  HMMA.16816.F32 R36, R32.reuse, R26, R36 ;  /* 0x0000001a2024723c */ /* 0x040fe20000001824 */
[----:B------:R-:W3:Y:S07]  /*3220*/  LDSM.16.M88.4 R24, [R88+0xc000] ;  /* 0x00c000005818783b */ /* 0x000eee0000000200 */
[C---:B--2---:R-:W-:Y:S08]  /*3230*/  HMMA.16816.F32 R72, R32.reuse, R56, R72 ;  /* 0x000000382048723c */ /* 0x044ff00000001848 */
[----:B------:R-:W-:Y:S01]  /*3240*/  HMMA.16816.F32 R68, R32, R58, R68 ;  /* 0x0000003a2044723c */ /* 0x000fe20000001844 */
[----:B------:R-:W2:Y:S04]  /*3250*/  LDSM.16.M88.4 R32, [R88+0xc800] ;  /* 0x00c800005820783b */ /* 0x000ea80000000200 */
[----:B------:R-:W-:Y:S03]  /*3260*/  LDSM.16.M88.4 R56, [R94+UR6+0xf000] ;  /* 0x00f000065e38783b */ /* 0x000fe60008000200 */
[C---:B-----5:R-:W-:Y:S08]  /*3270*/  HMMA.16816.F32 R20, R8.reuse, R16, R20 ;  /* 0x000000100814723c */ /* 0x060ff00000001814 */
[C---:B------:R-:W-:Y:S01]  /*3280*/  HMMA.16816.F32 R28, R8.reuse, R18, R28 ;  /* 0x00000012081c723c */ /* 0x040fe2000000181c */
[----:B------:R-:W4:Y:S07]  /*3290*/  LDSM.16.M88.4 R16, [R94+UR6+0xe000] ;  /* 0x00e000065e10783b */ /* 0x000f2e0008000200 */
[C---:B-1----:R-:W-:Y:S08]  /*32a0*/  HMMA.16816.F32 R40, R8.reuse, R4, R40 ;  /* 0x000000040828723c */ /* 0x042ff00000001828 */
[C---:B------:R-:W-:Y:S01]  /*32b0*/  HMMA.16816.F32 R36, R8.reuse, R6, R36 ;  /* 0x000000060824723c */ /* 0x040fe20000001824 */
[----:B------:R-:W1:Y:S07]  /*32c0*/  LDSM.16.M88.4 R4, [R88+0xd000] ;  /* 0x00d000005804783b */ /* 0x000e6e0000000200 */
[C---:B------:R-:W-:Y:S08]  /*32d0*/  HMMA.16816.F32 R48, R8.reuse, R12, R48 ;  /* 0x0000000c0830723c */ /* 0x040ff00000001830 */
[----:B------:R-:W-:Y:S01]  /*32e0*/  HMMA.16816.F32 R44, R8, R14, R44 ;  /* 0x0000000e082c723c */ /* 0x000fe2000000182c */
[----:B------:R-:W5:Y:S07]  /*32f0*/  LDSM.16.M88.4 R12, [R95+0x6000] ;  /* 0x006000005f0c783b */ /* 0x000f6e0000000200 */
[C---:B---3--:R-:W-:Y:S08]  /*3300*/  HMMA.16816.F32 R20, R80.reuse, R24, R20 ;  /* 0x000000185014723c */ /* 0x048ff00000001814 */
[----:B------:R-:W-:Y:S01]  /*3310*/  HMMA.16816.F32 R28, R80, R26, R28 ;  /* 0x0000001a501c723c */ /* 0x000fe2000000181c */
[----:B------:R-:W-:Y:S07]  /*3320*/  LDSM.16.M88.4 R24, [R90+0xe000] ;  /* 0x00e000005a18783b */ /* 0x000fee0000000200 */
[C---:B------:R-:W-:Y:S08]  /*3330*/  HMMA.16816.F32 R72, R8.reuse, R52, R72 ;  /* 0x000000340848723c */ /* 0x040ff00000001848 */
[----:B------:R-:W-:Y:S01]  /*3340*/  HMMA.16816.F32 R68, R8, R54, R68 ;  /* 0x000000360844723c */ /* 0x000fe20000001844 */
[----:B------:R-:W3:Y:S04]  /*3350*/  LDSM.16.M88.4 R8, [R96+0x6000] ;  /* 0x006000006008783b */ /* 0x000ee80000000200 */
[----:B------:R-:W-:Y:S03]  /*3360*/  LDSM.16.M88.4 R52, [R94+UR6+0xf800] ;  /* 0x00f800065e34783b */ /* 0x000fe60008000200 */
[----:B--2---:R-:W-:Y:S08]  /*3370*/  HMMA.16816.F32 R48, R80, R32, R48 ;  /* 0x000000205030723c */ /* 0x004ff00000001830 */
[C---:B----4-:R-:W-:Y:S08]  /*3380*/  HMMA.16816.F32 R20, R64.reuse, R16, R20 ;  /* 0x000000104014723c */ /* 0x050ff00000001814 */
[----:B------:R-:W-:Y:S01]  /*3390*/  HMMA.16816.F32 R28, R64, R18, R28 ;  /* 0x00000012401c723c */ /* 0x000fe2000000181c */
[----:B------:R-:W-:Y:S07]  /*33a0*/  LDSM.16.M88.4 R16, [R88+0xe000] ;  /* 0x00e000005810783b */ /* 0x000fee0000000200 */
[C---:B------:R-:W-:Y:S01]  /*33b0*/  HMMA.16816.F32 R44, R80.reuse, R34, R44 ;  /* 0x00000022502c723c */ /* 0x040fe2000000182c */
[----:B------:R-:W2:Y:S07]  /*33c0*/  LDSM.16.M88.4 R32, [R92+0xe800] ;  /* 0x00e800005c20783b */ /* 0x000eae0000000200 */
[C---:B-1----:R-:W-:Y:S08]  /*33d0*/  HMMA.16816.F32 R40, R80.reuse, R4, R40 ;  /* 0x000000045028723c */ /* 0x042ff00000001828 */
[----:B------:R-:W-:Y:S01]  /*33e0*/  HMMA.16816.F32 R36, R80, R6, R36 ;  /* 0x000000065024723c */ /* 0x000fe20000001824 */
[----:B------:R-:W1:Y:S07]  /*33f0*/  LDSM.16.M88.4 R4, [R93+0x6000] ;  /* 0x006000005d04783b */ /* 0x000e6e0000000200 */
[----:B-----5:R-:W-:Y:S08]  /*3400*/  HMMA.16816.F32 R20, R12, R84, R20 ;  /* 0x000000540c14723c */ /* 0x020ff00000001814 */
[----:B------:R-:W-:Y:S08]  /*3410*/  HMMA.16816.F32 R48, R64, R60, R48 ;  /* 0x0000003c4030723c */ /* 0x000ff00000001830 */
[----:B------:R-:W-:Y:S08]  /*3420*/  HMMA.16816.F32 R28, R12, R86, R28 ;  /* 0x000000560c1c723c */ /* 0x000ff0000000181c */
[----:B------:R-:W-:Y:S01]  /*3430*/  HMMA.16816.F32 R60, R64, R62, R44 ;  /* 0x0000003e403c723c */ /* 0x000fe2000000182c */
[----:B------:R-:W4:Y:S07]  /*3440*/  LDSM.16.M88.4 R44, [R90+0xe800] ;  /* 0x00e800005a2c783b */ /* 0x000f2e0000000200 */
[C---:B------:R-:W-:Y:S08]  /*3450*/  HMMA.16816.F32 R72, R80.reuse, R76, R72 ;  /* 0x0000004c5048723c */ /* 0x040ff00000001848 */
[----:B------:R-:W-:Y:S01]  /*3460*/  HMMA.16816.F32 R68, R80, R78, R68 ;  /* 0x0000004e5044723c */ /* 0x000fe20000001844 */
[----:B------:R-:W5:Y:S04]  /*3470*/  LDSM.16.M88.4 R76, [R92+0xf000] ;  /* 0x00f000005c4c783b */ /* 0x000f680000000200 */
[----:B------:R-:W-:Y:S03]  /*3480*/  LDSM.16.M88.4 R92, [R92+0xf800] ;  /* 0x00f800005c5c783b */ /* 0x000fe60000000200 */
[C---:B---3--:R-:W-:Y:S08]  /*3490*/  HMMA.16816.F32 R20, R8.reuse, R24, R20 ;  /* 0x000000180814723c */ /* 0x048ff00000001814 */
[----:B------:R-:W-:Y:S01]  /*34a0*/  HMMA.16816.F32 R28, R8, R26, R28 ;  /* 0x0000001a081c723c */ /* 0x000fe2000000181c */
[----:B------:R-:W3:Y:S07]  /*34b0*/  LDSM.16.M88.4 R24, [R88+0xe800] ;  /* 0x00e800005818783b */ /* 0x000eee0000000200 */
[----:B--2---:R-:W-:Y:S08]  /*34c0*/  HMMA.16816.F32 R48, R12, R32, R48 ;  /* 0x000000200c30723c */ /* 0x004ff00000001830 */
[C---:B-1----:R-:W-:Y:S08]  /*34d0*/  HMMA.16816.F32 R20, R4.reuse, R16, R20 ;  /* 0x000000100414723c */ /* 0x042ff00000001814 */
[----:B------:R-:W-:Y:S01]  /*34e0*/  HMMA.16816.F32 R28, R4, R18, R28 ;  /* 0x00000012041c723c */ /* 0x000fe2000000181c */
[----:B------:R-:W1:Y:S07]  /*34f0*/  LDSM.16.M88.4 R16, [R90+0xf000] ;  /* 0x00f000005a10783b */ /* 0x000e6e0000000200 */
[----:B------:R-:W-:Y:S08]  /*3500*/  HMMA.16816.F32 R40, R64, R56, R40 ;  /* 0x000000384028723c */ /* 0x000ff00000001828 */
[----:B----4-:R-:W-:Y:S01]  /*3510*/  HMMA.16816.F32 R48, R8, R44, R48 ;  /* 0x0000002c0830723c */ /* 0x010fe20000001830 */
[----:B------:R-:W-:-:S02]  /*3520*/  LOP3.LUT R44, R187, UR29, RZ, 0xfc, !PT ;  /* 0x0000001dbb2c7c12 */ /* 0x000fc4000f8efcff */
[----:B------:R-:W-:Y:S01]  /*3530*/  FMUL.FTZ R32, R29, UR5 ;  /* 0x000000051d207c20 */ /* 0x000fe20008410000 */
[----:B------:R-:W-:-:S04]  /*3540*/  FMUL.FTZ R33, R30, UR5 ;  /* 0x000000051e217c20 */ /* 0x000fc80008410000 */
[----:B------:R-:W-:Y:S01]  /*3550*/  HMMA.16816.F32 R60, R12, R34, R60 ;  /* 0x000000220c3c723c */ /* 0x000fe2000000183c */
[----:B------:R-:W-:Y:S01]  /*3560*/  MUFU.TANH R32, R32 ;  /* 0x0000002000207308 */ /* 0x000fe20000002400 */
[----:B------:R-:W-:-:S06]  /*3570*/  VIADD R34, R44, 0x8 ;  /* 0x000000082c227836 */ /* 0x000fcc0000000000 */
[----:B-----5:R-:W-:Y:S01]  /*3580*/  HMMA.16816.F32 R40, R12, R76, R40 ;  /* 0x0000004c0c28723c */ /* 0x020fe20000001828 */
[----:B------:R-:W-:Y:S07]  /*3590*/  MUFU.TANH R33, R33 ;  /* 0x0000002100217308 */ /* 0x000fee0000002400 */
[----:B---3--:R-:W-:Y:S01]  /*35a0*/  HMMA.16816.F32 R48, R4, R24, R48 ;  /* 0x000000180430723c */ /* 0x008fe20000001830 */
[----:B------:R-:W-:Y:S02]  /*35b0*/  SHF.R.U32.HI R24, RZ, 0x2, R180 ;  /* 0x00000002ff187819 */ /* 0x000fe400000116b4 */
[----:B------:R-:W-:-:S02]  /*35c0*/  LOP3.LUT R25, R181, 0x1f0, RZ, 0xc0, !PT ;  /* 0x000001f0b5197812 */ /* 0x000fc400078ec0ff */
[----:B------:R-:W-:Y:S01]  /*35d0*/  LOP3.LUT R222, R24, 0x7, RZ, 0xc0, !PT ;  /* 0x0000000718de7812 */ /* 0x000fe200078ec0ff */
[----:B------:R-:W-:Y:S02]  /*35e0*/  FMUL.FTZ R24, R31, UR5 ;  /* 0x000000051f187c20 */ /* 0x000fe40008410000 */
[----:B------:R-:W-:Y:S01]  /*35f0*/  HMMA.16816.F32 R72, R64, R52, R72 ;  /* 0x000000344048723c */ /* 0x000fe20000001848 */
[----:B------:R-:W-:Y:S01]  /*3600*/  FMUL.FTZ R52, R20, UR5 ;  /* 0x0000000514347c20 */ /* 0x000fe20008410000 */
[----:B------:R-:W-:Y:S01]  /*3610*/  FMUL.FTZ R20, R21, UR5 ;  /* 0x0000000515147c20 */ /* 0x000fe20008410000 */
[----:B------:R-:W-:Y:S01]  /*3620*/  FMUL.FTZ R21, R23, UR5 ;  /* 0x0000000517157c20 */ /* 0x000fe20008410000 */
[----:B------:R-:W-:Y:S01]  /*3630*/  FMUL.FTZ R23, R28, UR5 ;  /* 0x000000051c177c20 */ /* 0x000fe20008410000 */
[----:B------:R-:W-:Y:S01]  /*3640*/  IADD3 R222, PT, PT, R222, UR24, R25 ;  /* 0x00000018dede7c10 */ /* 0x000fe2000fffe019 */
[----:B------:R-:W2:Y:S01]  /*3650*/  LDSM.16.M88.4 R28, [R88+0xf000] ;  /* 0x00f00000581c783b */ /* 0x000ea20000000200 */
[----:B------:R-:W-:Y:S01]  /*3660*/  MUFU.TANH R52, R52 ;  /* 0x0000003400347308 */ /* 0x000fe20000002400 */
[----:B------:R-:W-:Y:S01]  /*3670*/  HMMA.16816.F32 R60, R8, R46, R60 ;  /* 0x0000002e083c723c */ /* 0x000fe2000000183c */
[----:B------:R-:W-:Y:S01]  /*3680*/  IADD3 R223, PT, PT, R222, UR25, -R223 ;  /* 0x00000019dedf7c10 */ /* 0x000fe2000fffe8df */
[----:B------:R-:W-:-:S02]  /*3690*/  VIADD R46, R44, 0x1 ;  /* 0x000000012c2e7836 */ /* 0x000fc40000000000 */
[----:B------:R-:W-:Y:S01]  /*36a0*/  FMUL.FTZ R45, R48, UR5 ;  /* 0x00000005302d7c20 */ /* 0x000fe20008410000 */
[----:B------:R-:W-:Y:S01]  /*36b0*/  FMUL.FTZ R47, R49, UR5 ;  /* 0x00000005312f7c20 */ /* 0x000fe20008410000 */
[C---:B------:R-:W-:Y:S01]  /*36c0*/  ISETP.GT.AND P5, PT, R223.reuse, R34, PT ;  /* 0x00000022df00720c */ /* 0x040fe20003fa4270 */
[----:B------:R-:W-:Y:S01]  /*36d0*/  FMUL.FTZ R49, R50, UR5 ;  /* 0x0000000532317c20 */ /* 0x000fe20008410000 */
[----:B------:R-:W3:Y:S01]  /*36e0*/  MUFU.TANH R20, R20 ;  /* 0x0000001400147308 */ /* 0x000ee20000002400 */
[----:B------:R-:W-:Y:S01]  /*36f0*/  HMMA.16816.F32 R36, R64, R58, R36 ;  /* 0x0000003a4024723c */ /* 0x000fe20000001824 */
[----:B------:R-:W-:-:S06]  /*3700*/  ISETP.GT.AND P2, PT, R223, R46, PT ;  /* 0x0000002edf00720c */ /* 0x000fcc0003f44270 */
[----:B------:R-:W4:Y:S01]  /*3710*/  MUFU.TANH R21, R21 ;  /* 0x0000001500157308 */ /* 0x000f220000002400 */
[----:B-1----:R-:W-:Y:S01]  /*3720*/  HMMA.16816.F32 R40, R8, R16, R40 ;  /* 0x000000100828723c */ /* 0x002fe20000001828 */
[----:B------:R-:W-:-:S05]  /*3730*/  IMAD.U32 R17, RZ, RZ, UR23 ;  /* 0x00000017ff117e24 */ /* 0x000fca000f8e00ff */
[----:B------:R-:W-:Y:S01]  /*3740*/  IADD3 R222, PT, PT, R222, 0x1, R17 ;  /* 0x00000001dede7810 */ /* 0x000fe20007ffe011 */
[----:B------:R-:W-:Y:S01]  /*3750*/  VIADD R17, R223, 0x8 ;  /* 0x00000008df117836 */ /* 0x000fe20000000000 */
[----:B------:R1:W-:Y:S01]  /*3760*/  MUFU.TANH R16, R24 ;  /* 0x0000001800107308 */ /* 0x0003e20000002400 */
[----:B------:R-:W-:Y:S01]  /*3770*/  HMMA.16816.F32 R60, R4, R26, R60 ;  /* 0x0000001a043c723c */ /* 0x000fe2000000183c */
[C---:B------:R-:W-:Y:S02]  /*3780*/  VIADDMNMX R221, R222.reuse, 0x8, R221, PT ;  /* 0x00000008dedd7846 */ /* 0x040fe400038001dd */
[----:B------:R-:W-:Y:S02]  /*3790*/  VIMNMX R222, PT, PT, R222, UR25, PT ;  /* 0x00000019dede7c48 */ /* 0x000fe4000bfe0100 */
[----:B---3--:R-:W-:Y:S02]  /*37a0*/  FSEL R20, R20, -INF , !P2 ;  /* 0xff80000014147808 */ /* 0x008fe40005000000 */
[C---:B------:R-:W-:Y:S01]  /*37b0*/  ISETP.GE.AND P0, PT, R46.reuse, R222, PT ;  /* 0x000000de2e00720c */ /* 0x040fe20003f06270 */
[----:B------:R-:W-:Y:S01]  /*37c0*/  HMMA.16816.F32 R36, R12, R78, R36 ;  /* 0x0000004e0c24723c */ /* 0x000fe20000001824 */
[----:B------:R-:W-:Y:S01]  /*37d0*/  ISETP.GT.AND P6, PT, R17, R46, PT ;  /* 0x0000002e1100720c */ /* 0x000fe20003fc4270 */
[----:B------:R-:W3:Y:S01]  /*37e0*/  MUFU.TANH R23, R23 ;  /* 0x0000001700177308 */ /* 0x000ee20000002400 */
[----:B------:R-:W-:-:S02]  /*37f0*/  ISETP.GE.AND P3, PT, R46, R221, PT ;  /* 0x000000dd2e00720c */ /* 0x000fc40003f66270 */
[----:B------:R-:W-:Y:S01]  /*3800*/  FSEL R46, R20, -INF , !P0 ;  /* 0xff800000142e7808 */ /* 0x000fe20004000000 */
[----:B------:R-:W-:Y:S01]  /*3810*/  VIADD R20, R44, 0x9 ;  /* 0x000000092c147836 */ /* 0x000fe20000000000 */
[----:B----4-:R-:W-:Y:S01]  /*3820*/  FSEL R21, R21, -INF , !P6 ;  /* 0xff80000015157808 */ /* 0x010fe20007000000 */
[----:B-1----:R-:W1:Y:S01]  /*3830*/  LDSM.16.M88.4 R24, [R90+0xf800] ;  /* 0x00f800005a18783b */ /* 0x002e620000000200 */
[----:B------:R-:W-:Y:S01]  /*3840*/  HMMA.16816.F32 R68, R64, R54, R68 ;  /* 0x000000364044723c */ /* 0x000fe20000001844 */
[----:B------:R-:W-:Y:S01]  /*3850*/  ISETP.GT.AND P4, PT, R17, R34, PT ;  /* 0x000000221100720c */ /* 0x000fe20003f84270 */
[----:B------:R-:W4:Y:S01]  /*3860*/  MUFU.TANH R45, R45 ;  /* 0x0000002d002d7308 */ /* 0x000f220000002400 */
[----:B------:R-:W-:Y:S02]  /*3870*/  ISETP.GT.AND P6, PT, R223, R20, PT ;  /* 0x00000014df00720c */ /* 0x000fe40003fc4270 */
[----:B------:R-:W-:Y:S02]  /*3880*/  FSEL R33, R33, -INF , !P4 ;  /* 0xff80000021217808 */ /* 0x000fe40006000000 */
[----:B------:R-:W-:Y:S01]  /*3890*/  FSEL R32, R32, -INF , !P6 ;  /* 0xff80000020207808 */ /* 0x000fe20007000000 */
[----:B--2---:R-:W-:Y:S01]  /*38a0*/  HMMA.16816.F32 R40, R4, R28, R40 ;  /* 0x0000001c0428723c */ /* 0x004fe20000001828 */
[----:B------:R-:W-:Y:S01]  /*38b0*/  FSEL R28, R21, -INF , !P3 ;  /* 0xff800000151c7808 */ /* 0x000fe20005800000 */
[----:B------:R-:W-:Y:S01]  /*38c0*/  MUFU.TANH R47, R47 ;  /* 0x0000002f002f7308 */ /* 0x000fe20000002400 */
[----:B------:R-:W-:-:S02]  /*38d0*/  ISETP.GE.AND P0, PT, R34, R221, PT ;  /* 0x000000dd2200720c */ /* 0x000fc40003f06270 */
[-C--:B------:R-:W-:Y:S02]  /*38e0*/  ISETP.GE.AND P3, PT, R20, R222.reuse, PT ;  /* 0x000000de1400720c */ /* 0x080fe40003f66270 */
[----:B------:R-:W-:Y:S01]  /*38f0*/  ISETP.GE.AND P2, PT, R34, R222, PT ;  /* 0x000000de2200720c */ /* 0x000fe20003f46270 */
[----:B------:R-:W-:Y:S01]  /*3900*/  HMMA.16816.F32 R72, R12, R92, R72 ;  /* 0x0000005c0c48723c */ /* 0x000fe20000001848 */
[----:B------:R-:W-:Y:S01]  /*3910*/  FSEL R48, R33, -INF , !P0 ;  /* 0xff80000021307808 */ /* 0x000fe20004000000 */
[----:B------:R-:W2:Y:S01]  /*3920*/  MUFU.TANH R49, R49 ;  /* 0x0000003100317308 */ /* 0x000ea20000002400 */
[----:B------:R-:W-:Y:S02]  /*3930*/  FSEL R54, R32, -INF , !P3 ;  /* 0xff80000020367808 */ /* 0x000fe40005800000 */
[----:B------:R-:W5:Y:S01]  /*3940*/  LDSM.16.M88.4 R32, [R88+0xf800] ;  /* 0x00f800005820783b */ /* 0x000f620000000200 */
[----:B---3--:R-:W-:Y:S01]  /*3950*/  FSEL R23, R23, -INF , !P5 ;  /* 0xff80000017177808 */ /* 0x008fe20006800000 */
[----:B------:R-:W-:-:S04]  /*3960*/  DEPBAR.LE SB0, 0x0 ;  /* 0x000080000000791a */ /* 0x000fc80000000000 */
[----:B------:R-:W-:Y:S01]  /*3970*/  HMMA.16816.F32 R36, R8, R18, R36 ;  /* 0x000000120824723c */ /* 0x000fe20000001824 */
[----:B------:R-:W-:Y:S01]  /*3980*/  FSEL R50, R23, -INF , !P2 ;  /* 0xff80000017327808 */ /* 0x000fe20005000000 */
[----:B------:R-:W-:Y:S01]  /*3990*/  VIADD R18, R44, 0x11 ;  /* 0x000000112c127836 */ /* 0x000fe20000000000 */
[----:B------:R-:W-:Y:S01]  /*39a0*/  ISETP.GT.AND P5, PT, R17, R20, PT ;  /* 0x000000141100720c */ /* 0x000fe20003fa4270 */
[----:B------:R-:W-:Y:S01]  /*39b0*/  FMUL.FTZ R19, R63, UR5 ;  /* 0x000000053f137c20 */ /* 0x000fe20008410000 */
[----:B------:R-:W-:Y:S01]  /*39c0*/  ISETP.GE.AND P2, PT, R20, R221, PT ;  /* 0x000000dd1400720c */ /* 0x000fe20003f46270 */
[----:B------:R-:W-:Y:S02]  /*39d0*/  VIADD R20, R44, 0x10 ;  /* 0x000000102c147836 */ /* 0x000fe40000000000 */
[----:B------:R-:W-:Y:S01]  /*39e0*/  FMUL.FTZ R21, R40, UR5 ;  /* 0x0000000528157c20 */ /* 0x000fe20008410000 */
[----:B------:R-:W-:Y:S01]  /*39f0*/  HMMA.16816.F32 R68, R12, R94, R68 ;  /* 0x0000005e0c44723c */ /* 0x000fe20000001844 */
[----:B------:R-:W-:Y:S01]  /*3a00*/  FMUL.FTZ R12, R51, UR5 ;  /* 0x00000005330c7c20 */ /* 0x000fe20008410000 */
[----:B------:R-:W-:Y:S01]  /*3a10*/  FMUL.FTZ R14, R60, UR5 ;  /* 0x000000053c0e7c20 */ /* 0x000fe20008410000 */
[----:B------:R-:W-:Y:S01]  /*3a20*/  FMUL.FTZ R13, R61, UR5 ;  /* 0x000000053d0d7c20 */ /* 0x000fe20008410000 */
[----:B------:R-:W-:Y:S01]  /*3a30*/  FMUL.FTZ R15, R62, UR5 ;  /* 0x000000053e0f7c20 */ /* 0x000fe20008410000 */
[----:B------:R-:W-:Y:S01]  /*3a40*/  ISETP.GT.AND P4, PT, R223, R20, PT ;  /* 0x00000014df00720c */ /* 0x000fe20003f84270 */
[----:B------:R-:W-:Y:S01]  /*3a50*/  MUFU.TANH R19, R19 ;  /* 0x0000001300137308 */ /* 0x000fe20000002400 */
[----:B------:R-:W-:Y:S01]  /*3a60*/  ISETP.GE.AND P0, PT, R20, R222, PT ;  /* 0x000000de1400720c */ /* 0x000fe20003f06270 */
[----:B-1----:R-:W-:Y:S01]  /*3a70*/  HMMA.16816.F32 R72, R8, R24, R72 ;  /* 0x000000180848723c */ /* 0x002fe20000001848 */
[----:B------:R-:W-:Y:S01]  /*3a80*/  FSEL R16, R16, -INF , !P5 ;  /* 0xff80000010107808 */ /* 0x000fe20006800000 */
[----:B------:R-:W-:Y:S01]  /*3a90*/  FMUL.FTZ R25, R42, UR5 ;  /* 0x000000052a197c20 */ /* 0x000fe20008410000 */
[----:B----4-:R-:W-:Y:S01]  /*3aa0*/  FSEL R24, R45, -INF , !P4 ;  /* 0xff8000002d187808 */ /* 0x010fe20006000000 */
[----:B------:R-:W-:Y:S01]  /*3ab0*/  FMUL.FTZ R23, R41, UR5 ;  /* 0x0000000529177c20 */ /* 0x000fe20008410000 */
[----:B------:R-:W-:Y:S01]  /*3ac0*/  ISETP.GT.AND P6, PT, R17, R20, PT ;  /* 0x000000141100720c */ /* 0x000fe20003fc4270 */
[----:B------:R-:W1:Y:S01]  /*3ad0*/  MUFU.TANH R12, R12 ;  /* 0x0000000c000c7308 */ /* 0x000e620000002400 */
[-C--:B------:R-:W-:Y:S01]  /*3ae0*/  ISETP.GT.AND P5, PT, R223, R18.reuse, PT ;  /* 0x00000012df00720c */ /* 0x080fe20003fa4270 */
[----:B------:R-:W-:Y:S01]  /*3af0*/  HMMA.16816.F32 R36, R4, R30, R36 ;  /* 0x0000001e0424723c */ /* 0x000fe20000001824 */
[----:B------:R-:W-:Y:S01]  /*3b00*/  FSEL R40, R16, -INF , !P2 ;  /* 0xff80000010287808 */ /* 0x000fe20005000000 */
[----:B------:R-:W-:Y:S01]  /*3b10*/  VIADD R30, R44, 0x19 ;  /* 0x000000192c1e7836 */ /* 0x000fe20000000000 */
[----:B------:R-:W-:-:S02]  /*3b20*/  ISETP.GT.AND P4, PT, R17, R18, PT ;  /* 0x000000121100720c */ /* 0x000fc40003f84270 */
[----:B------:R-:W-:Y:S01]  /*3b30*/  FSEL R24, R24, -INF , !P0 ;  /* 0xff80000018187808 */ /* 0x000fe20004000000 */
[----:B------:R-:W3:Y:S01]  /*3b40*/  MUFU.TANH R14, R14 ;  /* 0x0000000e000e7308 */ /* 0x000ee20000002400 */
[-C--:B------:R-:W-:Y:S01]  /*3b50*/  ISETP.GE.AND P3, PT, R20, R221.reuse, PT ;  /* 0x000000dd1400720c */ /* 0x080fe20003f66270 */
[----:B------:R-:W-:Y:S01]  /*3b60*/  HMMA.16816.F32 R68, R8, R26, R68 ;  /* 0x0000001a0844723c */ /* 0x000fe20000001844 */
[C---:B------:R-:W-:Y:S01]  /*3b70*/  ISETP.GE.AND P2, PT, R18.reuse, R222, PT ;  /* 0x000000de1200720c */ /* 0x040fe20003f46270 */
[----:B------:R-:W-:Y:S01]  /*3b80*/  FMUL.FTZ R9, R43, UR5 ;  /* 0x000000052b097c20 */ /* 0x000fe20008410000 */
[----:B------:R-:W-:Y:S01]  /*3b90*/  ISETP.GE.AND P0, PT, R18, R221, PT ;  /* 0x000000dd1200720c */ /* 0x000fe20003f06270 */
[----:B------:R-:W-:Y:S01]  /*3ba0*/  VIADD R18, R44, 0x18 ;  /* 0x000000182c127836 */ /* 0x000fe20000000000 */
[----:B--2---:R-:W-:Y:S01]  /*3bb0*/  FSEL R16, R49, -INF , !P6 ;  /* 0xff80000031107808 */ /* 0x004fe20007000000 */
[----:B------:R-:W-:Y:S01]  /*3bc0*/  MUFU.TANH R13, R13 ;  /* 0x0000000d000d7308 */ /* 0x000fe20000002400 */
[----:B------:R-:W-:Y:S01]  /*3bd0*/  FSEL R20, R47, -INF , !P5 ;  /* 0xff8000002f147808 */ /* 0x000fe20006800000 */
[----:B-----5:R-:W-:Y:S01]  /*3be0*/  HMMA.16816.F32 R72, R4, R32, R72 ;  /* 0x000000200448723c */ /* 0x020fe20000001848 */
[----:B-1----:R-:W-:-:S02]  /*3bf0*/  FSEL R12, R12, -INF , !P4 ;  /* 0xff8000000c0c7808 */ /* 0x002fc40006000000 */
[----:B------:R-:W-:Y:S01]  /*3c00*/  FSEL R16, R16, -INF , !P3 ;  /* 0xff80000010107808 */ /* 0x000fe20005800000 */
[----:B------:R-:W-:Y:S01]  /*3c10*/  FMUL.FTZ R26, R36, UR5 ;  /* 0x00000005241a7c20 */ /* 0x000fe20008410000 */
[----:B------:R-:W-:Y:S01]  /*3c20*/  FSEL R20, R20, -INF , !P2 ;  /* 0xff80000014147808 */ /* 0x000fe20005000000 */
[----:B------:R-:W1:Y:S01]  /*3c30*/  MUFU.TANH R15, R15 ;  /* 0x0000000f000f7308 */ /* 0x000e620000002400 */
[----:B------:R-:W-:Y:S01]  /*3c40*/  ISETP.GT.AND P6, PT, R223, R18, PT ;  /* 0x00000012df00720c */ /* 0x000fe20003fc4270 */
[----:B------:R-:W-:Y:S01]  /*3c50*/  FMUL.FTZ R11, R37, UR5 ;  /* 0x00000005250b7c20 */ /* 0x000fe20008410000 */
[C---:B------:R-:W-:Y:S01]  /*3c60*/  ISETP.GE.AND P3, PT, R18.reuse, R222, PT ;  /* 0x000000de1200720c */ /* 0x040fe20003f66270 */
[----:B------:R-:W-:Y:S01]  /*3c70*/  FMUL.FTZ R39, R39, UR5 ;  /* 0x0000000527277c20 */ /* 0x000fe20008410000 */
[----:B------:R-:W-:Y:S01]  /*3c80*/  ISETP.GT.AND P5, PT, R17, R18, PT ;  /* 0x000000121100720c */ /* 0x000fe20003fa4270 */
[----:B------:R-:W-:Y:S01]  /*3c90*/  HMMA.16816.F32 R68, R4, R34, R68 ;  /* 0x000000220444723c */ /* 0x000fe20000001844 */
[----:B------:R-:W-:Y:S01]  /*3ca0*/  ISETP.GE.AND P2, PT, R18, R221, PT ;  /* 0x000000dd1200720c */ /* 0x000fe20003f46270 */
[----:B------:R-:W2:Y:S01]  /*3cb0*/  MUFU.TANH R21, R21 ;  /* 0x0000001500157308 */ /* 0x000ea20000002400 */
[----:B------:R-:W-:Y:S01]  /*3cc0*/  ISETP.GT.AND P4, PT, R223, R30, PT ;  /* 0x0000001edf00720c */ /* 0x000fe20003f84270 */
[----:B------:R-:W-:Y:S01]  /*3cd0*/  VIADD R4, R44, 0x29 ;  /* 0x000000292c047836 */ /* 0x000fe20000000000 */
[----:B------:R-:W-:Y:S01]  /*3ce0*/  FSEL R18, R12, -INF , !P0 ;  /* 0xff8000000c127808 */ /* 0x000fe20004000000 */
[----:B------:R-:W-:Y:S01]  /*3cf0*/  VIADD R12, R44, 0x20 ;  /* 0x000000202c0c7836 */ /* 0x000fe20000000000 */
[----:B---3--:R-:W-:Y:S01]  /*3d00*/  FSEL R10, R14, -INF , !P6 ;  /* 0xff8000000e0a7808 */ /* 0x008fe20007000000 */
[----:B------:R-:W-:Y:S01]  /*3d10*/  FMUL.FTZ R6, R72, UR5 ;  /* 0x0000000548067c20 */ /* 0x000fe20008410000 */
[----:B------:R-:W-:Y:S01]  /*3d20*/  ISETP.GE.AND P0, PT, R30, R222, PT ;  /* 0x000000de1e00720c */ /* 0x000fe20003f06270 */
[----:B------:R-:W3:Y:S01]  /*3d30*/  MUFU.TANH R25, R25 ;  /* 0x0000001900197308 */ /* 0x000ee20000002400 */
[----:B-1----:R-:W-:Y:S01]  /*3d40*/  FSEL R14, R15, -INF , !P5 ;  /* 0xff8000000f0e7808 */ /* 0x002fe20006800000 */
[----:B------:R-:W-:Y:S01]  /*3d50*/  FMUL.FTZ R5, R73, UR5 ;  /* 0x0000000549057c20 */ /* 0x000fe20008410000 */
[----:B------:R-:W-:Y:S01]  /*3d60*/  FSEL R8, R13, -INF , !P4 ;  /* 0xff8000000d087808 */ /* 0x000fe20006000000 */
[----:B------:R-:W-:Y:S01]  /*3d70*/  FMUL.FTZ R13, R38, UR5 ;  /* 0x00000005260d7c20 */ /* 0x000fe20008410000 */
[----:B------:R-:W-:Y:S01]  /*3d80*/  ISETP.GT.AND P6, PT, R17, R30, PT ;  /* 0x0000001e1100720c */ /* 0x000fe20003fc4270 */
[----:B------:R-:W-:Y:S01]  /*3d90*/  FMUL.FTZ R7, R74, UR5 ;  /* 0x000000054a077c20 */ /* 0x000fe20008410000 */
[----:B------:R-:W-:Y:S01]  /*3da0*/  ISETP.GT.AND P5, PT, R223, R12, PT ;  /* 0x0000000cdf00720c */ /* 0x000fe20003fa4270 */
[----:B------:R-:W1:Y:S01]  /*3db0*/  MUFU.TANH R9, R9 ;  /* 0x0000000900097308 */ /* 0x000e620000002400 */
[----:B------:R-:W-:Y:S01]  /*3dc0*/  FSEL R10, R10, -INF , !P3 ;  /* 0xff8000000a0a7808 */ /* 0x000fe20005800000 */
[----:B------:R-:W-:Y:S01]  /*3dd0*/  FMUL.FTZ R75, R75, UR5 ;  /* 0x000000054b4b7c20 */ /* 0x000fe20008410000 */
[----:B------:R-:W-:-:S02]  /*3de0*/  FSEL R14, R14, -INF , !P2 ;  /* 0xff8000000e0e7808 */ /* 0x000fc40005000000 */
[----:B------:R-:W-:Y:S02]  /*3df0*/  FSEL R8, R8, -INF , !P0 ;  /* 0xff80000008087808 */ /* 0x000fe40004000000 */
[-C--:B------:R-:W-:Y:S01]  /*3e00*/  ISETP.GE.AND P3, PT, R30, R221.reuse, PT ;  /* 0x000000dd1e00720c */ /* 0x080fe20003f66270 */
[----:B------:R-:W4:Y:S01]  /*3e10*/  MUFU.TANH R23, R23 ;  /* 0x0000001700177308 */ /* 0x000f220000002400 */
[----:B------:R-:W-:Y:S01]  /*3e20*/  ISETP.GE.AND P2, PT, R12, R222, PT ;  /* 0x000000de0c00720c */ /* 0x000fe20003f46270 */
[----:B------:R-:W-:Y:S01]  /*3e30*/  VIADD R30, R44, 0x21 ;  /* 0x000000212c1e7836 */ /* 0x000fe20000000000 */
[----:B------:R-:W-:Y:S02]  /*3e40*/  ISETP.GT.AND P4, PT, R17, R12, PT ;  /* 0x0000000c1100720c */ /* 0x000fe40003f84270 */
[----:B------:R-:W-:Y:S02]  /*3e50*/  ISETP.GE.AND P0, PT, R12, R221, PT ;  /* 0x000000dd0c00720c */ /* 0x000fe40003f06270 */
[----:B------:R-:W-:Y:S01]  /*3e60*/  FSEL R12, R19, -INF , !P6 ;  /* 0xff800000130c7808 */ /* 0x000fe20007000000 */
[----:B------:R-:W5:Y:S01]  /*3e70*/  MUFU.TANH R26, R26 ;  /* 0x0000001a001a7308 */ /* 0x000f620000002400 */
[----:B--2---:R-:W-:-:S02]  /*3e80*/  FSEL R21, R21, -INF , !P5 ;  /* 0xff80000015157808 */ /* 0x004fc40006800000 */
[----:B------:R-:W-:Y:S02]  /*3e90*/  FSEL R12, R12, -INF , !P3 ;  /* 0xff8000000c0c7808 */ /* 0x000fe40005800000 */
[----:B------:R-:W-:Y:S02]  /*3ea0*/  FSEL R200, R21, -INF , !P2 ;  /* 0xff80000015c87808 */ /* 0x000fe40005000000 */
[----:B------:R-:W-:Y:S01]  /*3eb0*/  ISETP.GT.AND P6, PT, R223, R30, PT ;  /* 0x0000001edf00720c */ /* 0x000fe20003fc4270 */
[----:B------:R-:W2:Y:S01]  /*3ec0*/  MUFU.TANH R13, R13 ;  /* 0x0000000d000d7308 */ /* 0x000ea20000002400 */
[C---:B------:R-:W-:Y:S02]  /*3ed0*/  ISETP.GE.AND P3, PT, R30.reuse, R222, PT ;  /* 0x000000de1e00720c */ /* 0x040fe40003f66270 */
[----:B------:R-:W-:Y:S02]  /*3ee0*/  ISETP.GT.AND P5, PT, R17, R30, PT ;  /* 0x0000001e1100720c */ /* 0x000fe40003fa4270 */
[----:B------:R-:W-:Y:S01]  /*3ef0*/  ISETP.GE.AND P2, PT, R30, R221, PT ;  /* 0x000000dd1e00720c */ /* 0x000fe20003f46270 */
[----:B------:R-:W-:Y:S01]  /*3f00*/  VIADD R30, R44, 0x28 ;  /* 0x000000282c1e7836 */ /* 0x000fe20000000000 */
[----:B---3--:R-:W-:Y:S01]  /*3f10*/  FSEL R25, R25, -INF , !P4 ;  /* 0xff80000019197808 */ /* 0x008fe20006000000 */
[----:B------:R-:W3:Y:S01]  /*3f20*/  MUFU.TANH R6, R6 ;  /* 0x0000000600067308 */ /* 0x000ee20000002400 */
[----:B-1----:R-:W-:-:S02]  /*3f30*/  FSEL R9, R9, -INF , !P5 ;  /* 0xff80000009097808 */ /* 0x002fc40006800000 */
[----:B------:R-:W-:Y:S02]  /*3f40*/  ISETP.GT.AND P4, PT, R223, R30, PT ;  /* 0x0000001edf00720c */ /* 0x000fe40003f84270 */
[----:B----4-:R-:W-:Y:S02]  /*3f50*/  FSEL R23, R23, -INF , !P6 ;  /* 0xff80000017177808 */ /* 0x010fe40007000000 */
[----:B------:R-:W-:Y:S01]  /*3f60*/  FSEL R206, R9, -INF , !P2 ;  /* 0xff80000009ce7808 */ /* 0x000fe20005000000 */
[----:B------:R-:W-:Y:S01]  /*3f70*/  FMUL.FTZ R9, R68, UR5 ;  /* 0x0000000544097c20 */ /* 0x000fe20008410000 */
[----:B------:R-:W-:Y:S01]  /*3f80*/  ISETP.GE.AND P6, PT, R30, R222, PT ;  /* 0x000000de1e00720c */ /* 0x000fe20003fc6270 */
[----:B------:R-:W1:Y:S01]  /*3f90*/  MUFU.TANH R11, R11 ;  /* 0x0000000b000b7308 */ /* 0x000e620000002400 */
[----:B-----5:R-:W-:Y:S02]  /*3fa0*/  FSEL R26, R26, -INF , !P4 ;  /* 0xff8000001a1a7808 */ /* 0x020fe40006000000 */
[----:B------:R-:W-:-:S02]  /*3fb0*/  FSEL R236, R25, -INF , !P0 ;  /* 0xff80000019ec7808 */ /* 0x000fc40004000000 */
[----:B------:R-:W-:Y:S01]  /*3fc0*/  FSEL R202, R26, -INF , !P6 ;  /* 0xff8000001aca7808 */ /* 0x000fe20007000000 */
[----:B------:R-:W-:Y:S01]  /*3fd0*/  VIADD R26, R44, 0x31 ;  /* 0x000000312c1a7836 */ /* 0x000fe20000000000 */
[----:B------:R-:W-:Y:S01]  /*3fe0*/  ISETP.GT.AND P5, PT, R223, R4, PT ;  /* 0x00000004df00720c */ /* 0x000fe20003fa4270 */
[----:B------:R-:W4:Y:S01]  /*3ff0*/  MUFU.TANH R39, R39 ;  /* 0x0000002700277308 */ /* 0x000f220000002400 */
[C---:B------:R-:W-:Y:S02]  /*4000*/  ISETP.GE.AND P2, PT, R4.reuse, R222, PT ;  /* 0x000000de0400720c */ /* 0x040fe40003f46270 */
[C---:B------:R-:W-:Y:S02]  /*4010*/  ISETP.GT.AND P4, PT, R17.reuse, R4, PT ;  /* 0x000000041100720c */ /* 0x040fe40003f84270 */
[----:B------:R-:W-:Y:S01]  /*4020*/  ISETP.GE.AND P6, PT, R4, R221, PT ;  /* 0x000000dd0400720c */ /* 0x000fe20003fc6270 */
[----:B------:R-:W-:Y:S01]  /*4030*/  VIADD R4, R44, 0x30 ;  /* 0x000000302c047836 */ /* 0x000fe20000000000 */
[----:B------:R-:W-:Y:S01]  /*4040*/  BAR.SYNC.DEFER_BLOCKING 0x0 ;  /* 0x0000000000007b1d */ /* 0x000fe20000010000 */
[----:B------:R-:W-:-:S02]  /*4050*/  ISETP.GT.AND P0, PT, R17, R30, PT ;  /* 0x0000001e1100720c */ /* 0x000fc40003f04270 */
[----:B------:R-:W-:Y:S02]  /*4060*/  FSEL R240, R23, -INF , !P3 ;  /* 0xff80000017f07808 */ /* 0x000fe40005800000 */
[----:B------:R-:W-:Y:S01]  /*4070*/  ISETP.GE.AND P3, PT, R30, R221, PT ;  /* 0x000000dd1e00720c */ /* 0x000fe20003f66270 */
[----:B------:R-:W5:Y:S01]  /*4080*/  MUFU.TANH R9, R9 ;  /* 0x0000000900097308 */ /* 0x000f620000002400 */
[----:B--2---:R-:W-:Y:S01]  /*4090*/  FSEL R234, R13, -INF , !P0 ;  /* 0xff8000000dea7808 */ /* 0x004fe20004000000 */
[----:B------:R-:W-:Y:S01]  /*40a0*/  FMUL.FTZ R13, R22, UR5 ;  /* 0x00000005160d7c20 */ /* 0x000fe20008410000 */
[----:B------:R-:W-:Y:S01]  /*40b0*/  ISETP.GT.AND P0, PT, R223, R4, PT ;  /* 0x00000004df00720c */ /* 0x000fe20003f04270 */
[----:B------:R-:W-:Y:S01]  /*40c0*/  VIADD R22, R44, 0x38 ;  /* 0x000000382c167836 */ /* 0x000fe20000000000 */
[----:B------:R-:W-:Y:S02]  /*40d0*/  FSEL R234, R234, -INF , !P3 ;  /* 0xff800000eaea7808 */ /* 0x000fe40005800000 */
[----:B------:R-:W-:Y:S01]  /*40e0*/  ISETP.GE.AND P3, PT, R4, R222, PT ;  /* 0x000000de0400720c */ /* 0x000fe20003f66270 */
[----:B------:R-:W-:Y:S01]  /*40f0*/  MUFU.TANH R5, R5 ;  /* 0x0000000500057308 */ /* 0x000fe20000002400 */
[----:B---3--:R-:W-:-:S02]  /*4100*/  FSEL R6, R6, -INF , !P0 ;  /* 0xff80000006067808 */ /* 0x008fc40004000000 */
[C---:B------:R-:W-:Y:S02]  /*4110*/  ISETP.GT.AND P0, PT, R223.reuse, R22, PT ;  /* 0x00000016df00720c */ /* 0x040fe40003f04270 */
[----:B------:R-:W-:Y:S02]  /*4120*/  FSEL R232, R6, -INF , !P3 ;  /* 0xff80000006e87808 */ /* 0x000fe40005800000 */
[----:B------:R-:W-:Y:S01]  /*4130*/  ISETP.GT.AND P3, PT, R223, R44, PT ;  /* 0x0000002cdf00720c */ /* 0x000fe20003f64270 */
[----:B------:R-:W-:Y:S01]  /*4140*/  MUFU.TANH R7, R7 ;  /* 0x0000000700077308 */ /* 0x000fe20000002400 */
[----:B-1----:R-:W-:Y:S02]  /*4150*/  FSEL R11, R11, -INF , !P5 ;  /* 0xff8000000b0b7808 */ /* 0x002fe40006800000 */
[----:B----4-:R-:W-:Y:S02]  /*4160*/  FSEL R208, R39, -INF , !P4 ;  /* 0xff80000027d07808 */ /* 0x010fe40006000000 */
[----:B------:R-:W-:-:S02]  /*4170*/  ISETP.GT.AND P5, PT, R17, R4, PT ;  /* 0x000000041100720c */ /* 0x000fc40003fa4270 */
[----:B------:R-:W-:Y:S02]  /*4180*/  ISETP.GE.AND P4, PT, R4, R221, PT ;  /* 0x000000dd0400720c */ /* 0x000fe40003f86270 */
[----:B------:R1:W2:Y:S01]  /*4190*/  MUFU.TANH R4, R13 ;  /* 0x0000000d00047308 */ /* 0x0002a20000002400 */
[----:B-----5:R-:W-:Y:S02]  /*41a0*/  FSEL R9, R9, -INF , !P0 ;  /* 0xff80000009097808 */ /* 0x020fe40004000000 */
[----:B------:R-:W-:Y:S02]  /*41b0*/  ISETP.GE.AND P0, PT, R44, R222, PT ;  /* 0x000000de2c00720c */ /* 0x000fe40003f06270 */
[----:B------:R-:W-:Y:S02]  /*41c0*/  FSEL R6, R52, -INF , !P3 ;  /* 0xff80000034067808 */ /* 0x000fe40005800000 */
[----:B------:R-:W-:Y:S01]  /*41d0*/  FSEL R238, R11, -INF , !P2 ;  /* 0xff8000000bee7808 */ /* 0x000fe20005000000 */
[----:B------:R-:W-:Y:S01]  /*41e0*/  FMUL.FTZ R11, R70, UR5 ;  /* 0x00000005460b7c20 */ /* 0x000fe20008410000 */
[----:B------:R-:W-:-:S02]  /*41f0*/  FSEL R6, R6, -INF , !P0 ;  /* 0xff80000006067808 */ /* 0x000fc40004000000 */
[----:B------:R-:W-:Y:S02]  /*4200*/  ISETP.GE.AND P0, PT, R22, R222, PT ;  /* 0x000000de1600720c */ /* 0x000fe40003f06270 */
[----:B------:R-:W-:Y:S01]  /*4210*/  FMNMX3.FTZ R15, R6, R46, R50, !PT ;  /* 0x0000002e060f7276 */ /* 0x000fe20007810032 */
[----:B------:R-:W-:Y:S01]  /*4220*/  MUFU.TANH R11, R11 ;  /* 0x0000000b000b7308 */ /* 0x000fe20000002400 */
[----:B------:R-:W-:Y:S01]  /*4230*/  FSEL R228, R9, -INF , !P0 ;  /* 0xff80000009e47808 */ /* 0x000fe20004000000 */
[----:B------:R-:W-:Y:S01]  /*4240*/  FMUL.FTZ R9, R71, UR5 ;  /* 0x0000000547097c20 */ /* 0x000fe20008410000 */
[----:B-1----:R-:W-:Y:S01]  /*4250*/  FMUL.FTZ R13, R69, UR5 ;  /* 0x00000005450d7c20 */ /* 0x002fe20008410000 */
[----:B------:R-:W-:Y:S02]  /*4260*/  ISETP.GT.AND P0, PT, R17, R44, PT ;  /* 0x0000002c1100720c */ /* 0x000fe40003f04270 */
[----:B------:R-:W-:Y:S02]  /*4270*/  FMNMX3.FTZ R15, R15, R54, R24, !PT ;  /* 0x000000360f0f7276 */ /* 0x000fe40007810018 */
[----:B------:R-:W-:Y:S01]  /*4280*/  ISETP.GT.AND P2, PT, R223, R26, PT ;  /* 0x0000001adf00720c */ /* 0x000fe20003f44270 */
[----:B------:R-:W1:Y:S01]  /*4290*/  MUFU.TANH R13, R13 ;  /* 0x0000000d000d7308 */ /* 0x000e620000002400 */
[----:B--2---:R-:W-:-:S02]  /*42a0*/  FSEL R4, R4, -INF , !P0 ;  /* 0xff80000004047808 */ /* 0x004fc40004000000 */
[----:B------:R-:W-:Y:S02]  /*42b0*/  FMNMX3.FTZ R15, R15, R20, R10, !PT ;  /* 0x000000140f0f7276 */ /* 0x000fe4000781000a */
[C---:B------:R-:W-:Y:S01]  /*42c0*/  ISETP.GE.AND P0, PT, R44.reuse, R221, PT ;  /* 0x000000dd2c00720c */ /* 0x040fe20003f06270 */
[----:B------:R-:W-:Y:S01]  /*42d0*/  VIADD R44, R44, 0x39 ;  /* 0x000000392c2c7836 */ /* 0x000fe20000000000 */
[----:B------:R-:W-:Y:S01]  /*42e0*/  FSEL R230, R5, -INF , !P2 ;  /* 0xff80000005e67808 */ /* 0x000fe20005000000 */
[----:B------:R-:W2:Y:S01]  /*42f0*/  MUFU.TANH R9, R9 ;  /* 0x0000000900097308 */ /* 0x000ea20000002400 */
[----:B------:R-:W-:Y:S02]  /*4300*/  FMNMX3.FTZ R15, R15, R8, R200, !PT ;  /* 0x000000080f0f7276 */ /* 0x000fe400078100c8 */
[----:B------:R-:W-:Y:S02]  /*4310*/  FSEL R4, R4, -INF , !P0 ;  /* 0xff80000004047808 */ /* 0x000fe40004000000 */
[----:B------:R-:W-:-:S02]  /*4320*/  ISETP.GT.AND P0, PT, R223, R44, PT ;  /* 0x0000002cdf00720c */ /* 0x000fc40003f04270 */
[----:B------:R-:W-:Y:S01]  /*4330*/  ISETP.GE.AND P2, PT, R26, R222, PT ;  /* 0x000000de1a00720c */ /* 0x000fe20003f46270 */
[----:B------:R3:W4:Y:S01]  /*4340*/  MUFU.TANH R5, R75 ;  /* 0x0000004b00057308 */ /* 0x0007220000002400 */
[----:B------:R-:W-:Y:S02]  /*4350*/  FMNMX3.FTZ R21, R15, R240, R202, !PT ;  /* 0x000000f00f157276 */ /* 0x000fe400078100ca */
[----:B-1----:R-:W-:Y:S02]  /*4360*/  FSEL R13, R13, -INF , !P0 ;  /* 0xff8000000d0d7808 */ /* 0x002fe40004000000 */
[----:B------:R-:W-:Y:S02]  /*4370*/  FSEL R230, R230, -INF , !P2 ;  /* 0xff800000e6e67808 */ /* 0x000fe40005000000 */
[----:B------:R-:W-:Y:S02]  /*4380*/  ISETP.GE.AND P0, PT, R44, R222, PT ;  /* 0x000000de2c00720c */ /* 0x000fe40003f06270 */
[----:B------:R-:W-:-:S02]  /*4390*/  FMNMX3.FTZ R21, R21, R238, R232, !PT ;  /* 0x000000ee15157276 */ /* 0x000fc400078100e8 */
[----:B------:R-:W-:Y:S02]  /*43a0*/  ISETP.GT.AND P3, PT, R17, R26, PT ;  /* 0x0000001a1100720c */ /* 0x000fe40003f64270 */
[----:B------:R-:W-:Y:S02]  /*43b0*/  ISETP.GE.AND P2, PT, R26, R221, PT ;  /* 0x000000dd1a00720c */ /* 0x000fe40003f46270 */
[----:B------:R-:W-:Y:S02]  /*43c0*/  FSEL R226, R13, -INF , !P0 ;  /* 0xff8000000de27808 */ /* 0x000fe40004000000 */
[----:B------:R-:W-:Y:S02]  /*43d0*/  FMNMX3.FTZ R19, R4, R28, R48, !PT ;  /* 0x0000001c04137276 */ /* 0x000fe40007810030 */
[----:B------:R-:W-:Y:S01]  /*43e0*/  FMNMX3.FTZ R21, R21, R230, R228, !PT ;  /* 0x000000e615157276 */ /* 0x000fe200078100e4 */
[----:B--234-:R-:W-:Y:S06]  /*43f0*/  BRA.U !UP0, `(.L_x_1183) ;  /* 0x0000000108bc7547 */ /* 0x01cfec000b800000 */
        /* <DEDUP_REMOVED lines=47> */
.L_x_1183:
        /* <DEDUP_REMOVED lines=59> */
[----:B------:R-:W2:Y:S01]  /*4aa0*/  MUFU.EX2 R197, R197 ;  /* 0x000000c500c57308 */ /* 0x000ea20000000800 */
        /* <DEDUP_REMOVED lines=14> */
[----:B--2---:R-:W-:Y:S01]  /*4b90*/  F2FP.F16.F32.PACK_AB R128, R197, R198 ;  /* 0x000000c6c580723e */ /* 0x004fe200000000ff */
[----:B------:R-:W-:Y:S01]  /*4ba0*/  FADD.FTZ R197, R198, R197 ;  /* 0x000000c5c6c57221 */ /* 0x000fe20000010000 */
        /* <DEDUP_REMOVED lines=300> */
[----:B------:R-:W-:Y:S01]  /*5e70*/  LOP3.LUT R7, R178, 0x200, RZ, 0xc0, !PT ;  /* 0x00000200b2077812 */ /* 0x000fe200078ec0ff */
[----:B------:R-:W-:-:S02]  /*5e80*/  USHF.L.U64.HI UR23, UR10, 0x4, UR11 ;  /* 0x000000040a177899 */ /* 0x000fc4000801020b */
[----:B------:R-:W-:Y:S01]  /*5e90*/  ULEA UR21, UP0, UR34, UR25, 0x6 ;  /* 0x0000001922157291 */ /* 0x000fe2000f8030ff */
[----:B------:R-:W-:Y:S01]  /*5ea0*/  VIADD R11, R5, UR30 ;  /* 0x0000001e050b7c36 */ /* 0x000fe20008000000 */
[----:B------:R-:W-:Y:S01]  /*5eb0*/  BAR.SYNC.DEFER_BLOCKING 0x0 ;  /* 0x0000000000007b1d */ /* 0x000fe20000010000 */
[C---:B---3--:R-:W-:Y:S01]  /*5ec0*/  LEA R8, P0, R4.reuse, UR8, 0x1 ;  /* 0x0000000804087c11 */ /* 0x048fe2000f8008ff */
[----:B------:R-:W-:Y:S01]  /*5ed0*/  IMAD.U32 R6, RZ, RZ, UR34 ;  /* 0x00000022ff067e24 */ /* 0x000fe2000f8e00ff */
[----:B------:R-:W-:Y:S01]  /*5ee0*/  LOP3.LUT R228, R7, 0x7c00, R228, 0xf8, !PT ;  /* 0x00007c0007e47812 */ /* 0x000fe200078ef8e4 */
[----:B------:R-:W-:Y:S01]  /*5ef0*/  ULEA.HI.X UR5, UR34, UR23, UR24, 0x6, UP0 ;  /* 0x0000001722057291 */ /* 0x000fe200080f3418 */
[----:B------:R-:W-:Y:S01]  /*5f00*/  LEA.HI.X R11, R4, UR9, R11, 0x1, P0 ;  /* 0x00000009040b7c11 */ /* 0x000fe200080f0c0b */
[----:B------:R-:W-:Y:S01]  /*5f10*/  IMAD.U32 R4, RZ, RZ, UR24 ;  /* 0x00000018ff047e24 */ /* 0x000fe2000f8e00ff */
[----:B------:R-:W-:Y:S01]  /*5f20*/  LOP3.LUT R7, R181, 0x8, RZ, 0xc0, !PT ;  /* 0x00000008b5077812 */ /* 0x000fe200078ec0ff */
[----:B------:R-:W-:Y:S01]  /*5f30*/  UIADD3 UR24, UP1, UPT, UR21, UR25, URZ ;  /* 0x0000001915187290 */ /* 0x000fe2000ff3e0ff */
[----:B------:R-:W-:Y:S01]  /*5f40*/  IMAD.U32 R10, RZ, RZ, UR21 ;  /* 0x00000015ff0a7e24 */ /* 0x000fe2000f8e00ff */
[----:B------:R-:W-:Y:S01]  /*5f50*/  LEA R16, P0, R6, R8, 0x7 ;  /* 0x0000000806107211 */ /* 0x000fe200078038ff */
[----:B------:R-:W-:Y:S01]  /*5f60*/  ULEA UR26, UP0, UR10, UR21, 0x5 ;  /* 0x000000150a1a7291 */ /* 0x000fe2000f8028ff */
[----:B------:R-:W-:Y:S01]  /*5f70*/  LOP3.LUT R228, R228, R176, R7, 0xf6, !PT ;  /* 0x000000b0e4e47212 */ /* 0x000fe200078ef607 */
[----:B------:R-:W-:Y:S01]  /*5f80*/  UIADD3.X UR23, UPT, UPT, UR5, UR23, URZ, UP1, !UPT ;  /* 0x0000001705177290 */ /* 0x000fe20008ffe4ff */
[----:B------:R-:W-:Y:S01]  /*5f90*/  IMAD.U32 R7, RZ, RZ, UR35 ;  /* 0x00000023ff077e24 */ /* 0x000fe2000f8e00ff */
[-C--:B------:R-:W-:Y:S01]  /*5fa0*/  LEA.HI.X R17, R6, R11.reuse, R4, 0x7, P0 ;  /* 0x0000000b06117211 */ /* 0x080fe200000f3c04 */
[----:B------:R-:W-:Y:S01]  /*5fb0*/  IMAD.U32 R9, RZ, RZ, UR5 ;  /* 0x00000005ff097e24 */ /* 0x000fe2000f8e00ff */
[CC--:B------:R-:W-:Y:S01]  /*5fc0*/  LEA R14, P3, R10.reuse, R8.reuse, 0x1 ;  /* 0x000000080a0e7211 */ /* 0x0c0fe200078608ff */
[----:B------:R-:W-:Y:S01]  /*5fd0*/  IMAD.U32 R7, RZ, RZ, UR24 ;  /* 0x00000018ff077e24 */ /* 0x000fe2000f8e00ff */
[----:B------:R-:W-:Y:S01]  /*5fe0*/  ULEA.HI.X UR25, UR10, UR5, UR11, 0x5, UP0 ;  /* 0x000000050a197291 */ /* 0x000fe200080f2c0b */
[----:B------:R-:W-:Y:S01]  /*5ff0*/  IMAD.U32 R5, RZ, RZ, UR26 ;  /* 0x0000001aff057e24 */ /* 0x000fe2000f8e00ff */
[-C--:B------:R-:W-:Y:S01]  /*6000*/  LEA.HI.X R15, R10, R11.reuse, R9, 0x1, P3 ;  /* 0x0000000b0a0f7211 */ /* 0x080fe200018f0c09 */
[----:B------:R-:W-:Y:S01]  /*6010*/  IMAD.U32 R6, RZ, RZ, UR23 ;  /* 0x00000017ff067e24 */ /* 0x000fe2000f8e00ff */
[-C--:B------:R-:W-:Y:S01]  /*6020*/  LEA R12, P2, R7, R8.reuse, 0x1 ;  /* 0x00000008070c7211 */ /* 0x080fe200078408ff */
        /* <DEDUP_REMOVED lines=9> */
[----:B------:R-:W1:Y:S01]  /*60c0*/  LDCU UR5, c[0x0][0x50c] ;  /* 0x0000a180ff0577ac */ /* 0x000e620008000800 */
[----:B------:R-:W-:Y:S01]  /*60d0*/  LEA.HI.X R9, R5, R11, R4, 0x1, P0 ;  /* 0x0000000b05097211 */ /* 0x000fe200000f0c04 */
[----:B------:R-:W-:Y:S01]  /*60e0*/  LDGSTS.E.BYPASS.LTC128B.128 [R182+0x14000], desc[UR16][R16.64+0x100] ;  /* 0x1400010010b67fae */ /* 0x000fe2000b981a10 */
[----:B------:R-:W-:Y:S01]  /*60f0*/  LEA R228, R228, UR6, 0x1 ;  /* 0x00000006e4e47c11 */ /* 0x000fe2000f8e08ff */
[----:B------:R-:W-:-:S02]  /*6100*/  UISETP.GT.U32.AND UP0, UPT, UR27, UR14, UPT ;  /* 0x0000000e1b00728c */ /* 0x000fc4000bf04070 */
        /* <DEDUP_REMOVED lines=18> */
[----:B------:R-:W4:Y:S04]  /*6230*/  LDSM.16.M88.4 R200, [R220+0x8000] ;  /* 0x00800000dcc8783b */ /* 0x000f280000000200 */
[----:B------:R-:W5:Y:S04]  /*6240*/  LDSM.16.M88.4 R192, [R220+0x8800] ;  /* 0x00880000dcc0783b */ /* 0x000f680000000200 */
[----:B------:R-:W1:Y:S04]  /*6250*/  LDSM.16.M88.4 R176, [R220+0x9000] ;  /* 0x00900000dcb0783b */ /* 0x000e680000000200 */
[----:B------:R-:W1:Y:S04]  /*6260*/  LDSM.16.M88.4 R24, [R220+0x9800] ;  /* 0x00980000dc18783b */ /* 0x000e680000000200 */
[----:B--2---:R-:W-:Y:S04]  /*6270*/  LDSM.16.M88.4 R16, [R217] ;  /* 0x00000000d910783b */ /* 0x004fe80000000200 */
[----:B------:R-:W2:Y:S04]  /*6280*/  LDSM.16.M88.4 R4, [R184+0x8000] ;  /* 0x00800000b804783b */ /* 0x000ea80000000200 */
[----:B---3--:R-:W3:Y:S04]  /*6290*/  LDSM.16.M88.4 R8, [R184+0x8800] ;  /* 0x00880000b808783b */ /* 0x008ee80000000200 */
[----:B------:R-:W3:Y:S04]  /*62a0*/  LDSM.16.M88.4 R20, [R184+0x9000] ;  /* 0x00900000b814783b */ /* 0x000ee80000000200 */
[----:B------:R-:W3:Y:S04]  /*62b0*/  LDSM.16.M88.4 R208, [R184+0x9800] ;  /* 0x00980000b8d0783b */ /* 0x000ee80000000200 */
[----:B------:R-:W-:Y:S01]  /*62c0*/  LDSM.16.M88.4 R32, [R218+0x8800] ;  /* 0x00880000da20783b */ /* 0x000fe20000000200 */
[C---:B----4-:R-:W-:Y:S03]  /*62d0*/  HMMA.16816.F32 R12, R168.reuse, R200, RZ ;  /* 0x000000c8a80c723c */ /* 0x050fe600000018ff */
[----:B------:R-:W-:Y:S04]  /*62e0*/  LDSM.16.M88.4 R204, [R218+0x8000] ;  /* 0x00800000dacc783b */ /* 0x000fe80000000200 */
[----:B------:R-:W-:Y:S01]  /*62f0*/  LDSM.16.M88.4 R212, [R187] ;  /* 0x00000000bbd4783b */ /* 0x000fe20000000200 */
        /* <DEDUP_REMOVED lines=8> */
[C---:B-1----:R-:W-:Y:S08]  /*6380*/  HMMA.16816.F32 R188, R168.reuse, R176, RZ ;  /* 0x000000b0a8bc723c */ /* 0x042ff000000018ff */
[C---:B------:R-:W-:Y:S08]  /*6390*/  HMMA.16816.F32 R176, R168.reuse, R178, RZ ;  /* 0x000000b2a8b0723c */ /* 0x040ff000000018ff */
[C---:B------:R-:W-:Y:S08]  /*63a0*/  HMMA.16816.F32 R172, R168.reuse, R24, RZ ;  /* 0x00000018a8ac723c */ /* 0x040ff000000018ff */
[----:B------:R-:W-:Y:S01]  /*63b0*/  HMMA.16816.F32 R168, R168, R26, RZ ;  /* 0x0000001aa8a8723c */ /* 0x000fe200000018ff */
[----:B------:R-:W-:Y:S07]  /*63c0*/  LDSM.16.M88.4 R24, [R218+0x9000] ;  /* 0x00900000da18783b */ /* 0x000fee0000000200 */
[C---:B--2---:R-:W-:Y:S08]  /*63d0*/  HMMA.16816.F32 R12, R16.reuse, R4, R12 ;  /* 0x00000004100c723c */ /* 0x044ff0000000180c */
[C---:B------:R-:W-:Y:S01]  /*63e0*/  HMMA.16816.F32 R200, R16.reuse, R6, R200 ;  /* 0x0000000610c8723c */ /* 0x040fe200000018c8 */
[----:B------:R-:W1:Y:S07]  /*63f0*/  LDSM.16.M88.4 R4, [R226] ;  /* 0x00000000e204783b */ /* 0x000e6e0000000200 */
        /* <DEDUP_REMOVED lines=26> */
[----:B------:R-:W-:Y:S07]  /*65a0*/  LDSM.16.M88.4 R28, [R184+0xa000] ;  /* 0x00a00000b81c783b */ /* 0x000fee0000000200 */
        /* <DEDUP_REMOVED lines=27> */
[----:B------:R-:W5:Y:S07]  /*6760*/  LDSM.16.M88.4 R20, [R185+0xa800] ;  /* 0x00a80000b914783b */ /* 0x000f6e0000000200 */
        /* <DEDUP_REMOVED lines=8> */
[----:B------:R-:W-:Y:S04]  /*67f0*/  LDSM.16.M88.4 R204, [R185+0xb800] ;  /* 0x00b80000b9cc783b */ /* 0x000fe80000000200 */
[----:B------:R-:W-:Y:S03]  /*6800*/  LDSM.16.M88.4 R16, [R220+0xd000] ;  /* 0x00d00000dc10783b */ /* 0x000fe60000000200 */
[C---:B----4-:R-:W-:Y:S08]  /*6810*/  HMMA.16816.F32 R196, R212.reuse, R4, R196 ;  /* 0x00000004d4c4723c */ /* 0x050ff000000018c4 */
[----:B------:R-:W-:Y:S01]  /*6820*/  HMMA.16816.F32 R192, R212, R6, R192 ;  /* 0x00000006d4c0723c */ /* 0x000fe200000018c0 */
[----:B------:R-:W2:Y:S07]  /*6830*/  LDSM.16.M88.4 R4, [R220+0xc800] ;  /* 0x00c80000dc04783b */ /* 0x000eae0000000200 */
[C---:B---3--:R-:W-:Y:S08]  /*6840*/  HMMA.16816.F32 R12, R28.reuse, R32, R12 ;  /* 0x000000201c0c723c */ /* 0x048ff0000000180c */
[----:B------:R-:W-:Y:S01]  /*6850*/  HMMA.16816.F32 R200, R28, R34, R200 ;  /* 0x000000221cc8723c */ /* 0x000fe200000018c8 */
[----:B------:R-:W-:Y:S07]  /*6860*/  LDSM.16.M88.4 R32, [R184+0xc000] ;  /* 0x00c00000b820783b */ /* 0x000fee0000000200 */
[C---:B------:R-:W-:Y:S08]  /*6870*/  HMMA.16816.F32 R188, R212.reuse, R240, R188 ;  /* 0x000000f0d4bc723c */ /* 0x040ff000000018bc */
[----:B------:R-:W-:Y:S01]  /*6880*/  HMMA.16816.F32 R176, R212, R242, R176 ;  /* 0x000000f2d4b0723c */ /* 0x000fe200000018b0 */
[----:B------:R-:W-:Y:S07]  /*6890*/  LDSM.16.M88.4 R240, [R220+0xe000] ;  /* 0x00e00000dcf0783b */ /* 0x000fee0000000200 */
[C---:B-----5:R-:W-:Y:S08]  /*68a0*/  HMMA.16816.F32 R196, R28.reuse, R20, R196 ;  /* 0x000000141cc4723c */ /* 0x060ff000000018c4 */
[----:B------:R-:W-:Y:S01]  /*68b0*/  HMMA.16816.F32 R192, R28, R22, R192 ;  /* 0x000000161cc0723c */ /* 0x000fe200000018c0 */
[----:B------:R-:W3:Y:S07]  /*68c0*/  LDSM.16.M88.4 R20, [R217+0x4000] ;  /* 0x00400000d914783b */ /* 0x000eee0000000200 */
[C---:B------:R-:W-:Y:S08]  /*68d0*/  HMMA.16816.F32 R172, R212.reuse, R236, R172 ;  /* 0x000000ecd4ac723c */ /* 0x040ff000000018ac */
[----:B------:R-:W-:Y:S01]  /*68e0*/  HMMA.16816.F32 R168, R212, R238, R168 ;  /* 0x000000eed4a8723c */ /* 0x000fe200000018a8 */
[----:B------:R-:W4:Y:S04]  /*68f0*/  LDSM.16.M88.4 R212, [R220+0xd800] ;  /* 0x00d80000dcd4783b */ /* 0x000f280000000200 */
[----:B------:R-:W-:Y:S03]  /*6900*/  LDSM.16.M88.4 R236, [R187+0x4000] ;  /* 0x00400000bbec783b */ /* 0x000fe60000000200 */
[C---:B-1----:R-:W-:Y:S08]  /*6910*/  HMMA.16816.F32 R12, R24.reuse, R8, R12 ;  /* 0x00000008180c723c */ /* 0x042ff0000000180c */
[----:B------:R-:W-:Y:S01]  /*6920*/  HMMA.16816.F32 R200, R24, R10, R200 ;  /* 0x0000000a18c8723c */ /* 0x000fe200000018c8 */
[----:B------:R-:W1:Y:S07]  /*6930*/  LDSM.16.M88.4 R8, [R184+0xc800] ;  /* 0x00c80000b808783b */ /* 0x000e6e0000000200 */
[C---:B------:R-:W-:Y:S08]  /*6940*/  HMMA.16816.F32 R188, R28.reuse, R208, R188 ;  /* 0x000000d01cbc723c */ /* 0x040ff000000018bc */
[----:B------:R-:W-:Y:S01]  /*6950*/  HMMA.16816.F32 R176, R28, R210, R176 ;  /* 0x000000d21cb0723c */ /* 0x000fe200000018b0 */
[----:B------:R-:W-:Y:S07]  /*6960*/  LDSM.16.M88.4 R208, [R218+0xc000] ;  /* 0x00c00000dad0783b */ /* 0x000fee0000000200 */
[C---:B--2---:R-:W-:Y:S08]  /*6970*/  HMMA.16816.F32 R196, R24.reuse, R4, R196 ;  /* 0x0000000418c4723c */ /* 0x044ff000000018c4 */
[----:B------:R-:W-:Y:S01]  /*6980*/  HMMA.16816.F32 R192, R24, R6, R192 ;  /* 0x0000000618c0723c */ /* 0x000fe200000018c0 */
[----:B------:R-:W2:Y:S07]  /*6990*/  LDSM.16.M88.4 R4, [R226+0x4000] ;  /* 0x00400000e204783b */ /* 0x000eae0000000200 */
[C---:B------:R-:W-:Y:S08]  /*69a0*/  HMMA.16816.F32 R172, R28.reuse, R204, R172 ;  /* 0x000000cc1cac723c */ /* 0x040ff000000018ac */
[----:B------:R-:W-:Y:S01]  /*69b0*/  HMMA.16816.F32 R168, R28, R206, R168 ;  /* 0x000000ce1ca8723c */ /* 0x000fe200000018a8 */
[----:B------:R-:W5:Y:S04]  /*69c0*/  LDSM.16.M88.4 R204, [R184+0xd000] ;  /* 0x00d00000b8cc783b */ /* 0x000f680000000200 */
[----:B------:R-:W5:Y:S03]  /*69d0*/  LDSM.16.M88.4 R28, [R184+0xd800] ;  /* 0x00d80000b81c783b */ /* 0x000f660000000200 */
[C---:B------:R-:W-:Y:S08]  /*69e0*/  HMMA.16816.F32 R188, R24.reuse, R16, R188 ;  /* 0x0000001018bc723c */ /* 0x040ff000000018bc */
[----:B------:R-:W-:Y:S01]  /*69f0*/  HMMA.16816.F32 R176, R24, R18, R176 ;  /* 0x0000001218b0723c */ /* 0x000fe200000018b0 */
[----:B------:R-:W5:Y:S07]  /*6a00*/  LDSM.16.M88.4 R16, [R218+0xc800] ;  /* 0x00c80000da10783b */ /* 0x000f6e0000000200 */
[----:B---3--:R-:W-:Y:S08]  /*6a10*/  HMMA.16816.F32 R12, R20, R32, R12 ;  /* 0x00000020140c723c */ /* 0x008ff0000000180c */
[C---:B----4-:R-:W-:Y:S08]  /*6a20*/  HMMA.16816.F32 R172, R24.reuse, R212, R172 ;  /* 0x000000d418ac723c */ /* 0x050ff000000018ac */
[----:B------:R-:W-:Y:S01]  /*6a30*/  HMMA.16816.F32 R168, R24, R214, R168 ;  /* 0x000000d618a8723c */ /* 0x000fe200000018a8 */
[----:B------:R-:W3:Y:S04]  /*6a40*/  LDSM.16.M88.4 R24, [R218+0xd000] ;  /* 0x00d00000da18783b */ /* 0x000ee80000000200 */
[----:B------:R-:W-:Y:S03]  /*6a50*/  LDSM.16.M88.4 R212, [R185+0xc800] ;  /* 0x00c80000b9d4783b */ /* 0x000fe60000000200 */
[C---:B-1----:R-:W-:Y:S08]  /*6a60*/  HMMA.16816.F32 R196, R20.reuse, R8, R196 ;  /* 0x0000000814c4723c */ /* 0x042ff000000018c4 */
[C---:B------:R-:W-:Y:S01]  /*6a70*/  HMMA.16816.F32 R192, R20.reuse, R10, R192 ;  /* 0x0000000a14c0723c */ /* 0x040fe200000018c0 */
[----:B------:R-:W1:Y:S07]  /*6a80*/  LDSM.16.M88.4 R8, [R218+0xd800] ;  /* 0x00d80000da08783b */ /* 0x000e6e0000000200 */
[----:B------:R-:W-:Y:S01]  /*6a90*/  HMMA.16816.F32 R200, R20, R34, R200 ;  /* 0x0000002214c8723c */ /* 0x000fe200000018c8 */
[----:B------:R-:W4:Y:S07]  /*6aa0*/  LDSM.16.M88.4 R32, [R228+0x6000] ;  /* 0x00600000e420783b */ /* 0x000f2e0000000200 */
[----:B--2---:R-:W-:Y:S08]  /*6ab0*/  HMMA.16816.F32 R12, R4, R208, R12 ;  /* 0x000000d0040c723c */ /* 0x004ff0000000180c */
[C---:B-----5:R-:W-:Y:S08]  /*6ac0*/  HMMA.16816.F32 R188, R20.reuse, R204, R188 ;  /* 0x000000cc14bc723c */ /* 0x060ff000000018bc */
[C---:B------:R-:W-:Y:S01]  /*6ad0*/  HMMA.16816.F32 R176, R20.reuse, R206, R176 ;  /* 0x000000ce14b0723c */ /* 0x040fe200000018b0 */
[----:B------:R-:W2:Y:S07]  /*6ae0*/  LDSM.16.M88.4 R204, [R185+0xd800] ;  /* 0x00d80000b9cc783b */ /* 0x000eae0000000200 */
[C---:B------:R-:W-:Y:S08]  /*6af0*/  HMMA.16816.F32 R172, R20.reuse, R28, R172 ;  /* 0x0000001c14ac723c */ /* 0x040ff000000018ac */
[----:B------:R-:W-:Y:S01]  /*6b00*/  HMMA.16816.F32 R168, R20, R30, R168 ;  /* 0x0000001e14a8723c */ /* 0x000fe200000018a8 */
[----:B------:R-:W-:Y:S04]  /*6b10*/  LDSM.16.M88.4 R20, [R217+0x6000] ;  /* 0x00600000d914783b */ /* 0x000fe80000000200 */
[----:B------:R-:W-:Y:S03]  /*6b20*/  LDSM.16.M88.4 R28, [R220+0xe800] ;  /* 0x00e80000dc1c783b */ /* 0x000fe60000000200 */
[C---:B------:R-:W-:Y:S01]  /*6b30*/  HMMA.16816.F32 R200, R4.reuse, R210, R200 ;  /* 0x000000d204c8723c */ /* 0x040fe200000018c8 */
[----:B------:R-:W-:Y:S07]  /*6b40*/  LDSM.16.M88.4 R208, [R185+0xd000] ;  /* 0x00d00000b9d0783b */ /* 0x000fee0000000200 */
[C---:B------:R-:W-:Y:S08]  /*6b50*/  HMMA.16816.F32 R196, R4.reuse, R16, R196 ;  /* 0x0000001004c4723c */ /* 0x040ff000000018c4 */
[----:B------:R-:W-:Y:S01]  /*6b60*/  HMMA.16816.F32 R192, R4, R18, R192 ;  /* 0x0000001204c0723c */ /* 0x000fe200000018c0 */
[----:B------:R-:W5:Y:S07]  /*6b70*/  LDSM.16.M88.4 R16, [R184+0xe000] ;  /* 0x00e00000b810783b */ /* 0x000f6e0000000200 */
[----:B------:R-:W-:Y:S08]  /*6b80*/  HMMA.16816.F32 R12, R236, R244, R12 ;  /* 0x000000f4ec0c723c */ /* 0x000ff0000000180c */
[C---:B---3--:R-:W-:Y:S08]  /*6b90*/  HMMA.16816.F32 R188, R4.reuse, R24, R188 ;  /* 0x0000001804bc723c */ /* 0x048ff000000018bc */
[C---:B------:R-:W-:Y:S01]  /*6ba0*/  HMMA.16816.F32 R176, R4.reuse, R26, R176 ;  /* 0x0000001a04b0723c */ /* 0x040fe200000018b0 */
[----:B------:R-:W-:Y:S07]  /*6bb0*/  LDSM.16.M88.4 R24, [R220+0xf000] ;  /* 0x00f00000dc18783b */ /* 0x000fee0000000200 */
[C---:B-1----:R-:W-:Y:S08]  /*6bc0*/  HMMA.16816.F32 R172, R4.reuse, R8, R172 ;  /* 0x0000000804ac723c */ /* 0x042ff000000018ac */
[----:B------:R-:W-:Y:S01]  /*6bd0*/  HMMA.16816.F32 R168, R4, R10, R168 ;  /* 0x0000000a04a8723c */ /* 0x000fe200000018a8 */
[----:B------:R-:W-:Y:S04]  /*6be0*/  LDSM.16.M88.4 R8, [R226+0x6000] ;  /* 0x00600000e208783b */ /* 0x000fe80000000200 */
[----:B------:R-:W1:Y:S03]  /*6bf0*/  LDSM.16.M88.4 R4, [R218+0xe000] ;  /* 0x00e00000da04783b */ /* 0x000e660000000200 */
[----:B------:R-:W-:Y:S08]  /*6c00*/  HMMA.16816.F32 R200, R236, R246, R200 ;  /* 0x000000f6ecc8723c */ /* 0x000ff000000018c8 */
[----:B----4-:R-:W-:Y:S08]  /*6c10*/  HMMA.16816.F32 R12, R32, R240, R12 ;  /* 0x000000f0200c723c */ /* 0x010ff0000000180c */
[C---:B------:R-:W-:Y:S08]  /*6c20*/  HMMA.16816.F32 R196, R236.reuse, R212, R196 ;  /* 0x000000d4ecc4723c */ /* 0x040ff000000018c4 */
[C---:B------:R-:W-:Y:S08]  /*6c30*/  HMMA.16816.F32 R192, R236.reuse, R214, R192 ;  /* 0x000000d6ecc0723c */ /* 0x040ff000000018c0 */
[C---:B--2---:R-:W-:Y:S08]  /*6c40*/  HMMA.16816.F32 R172, R236.reuse, R204, R172 ;  /* 0x000000ccecac723c */ /* 0x044ff000000018ac */
[----:B------:R-:W-:Y:S01]  /*6c50*/  HMMA.16816.F32 R168, R236, R206, R168 ;  /* 0x000000ceeca8723c */ /* 0x000fe200000018a8 */
[----:B------:R2:W-:Y:S07]  /*6c60*/  LDSM.16.M88.4 R204, [R187+0x6000] ;  /* 0x00600000bbcc783b */ /* 0x0005ee0000000200 */
[----:B------:R-:W-:Y:S01]  /*6c70*/  HMMA.16816.F32 R240, R32, R242, R200 ;  /* 0x000000f220f0723c */ /* 0x000fe200000018c8 */
[----:B------:R-:W3:Y:S07]  /*6c80*/  LDSM.16.M88.4 R200, [R185+0xe000] ;  /* 0x00e00000b9c8783b */ /* 0x000eee0000000200 */
[----:B-----5:R-:W-:Y:S08]  /*6c90*/  HMMA.16816.F32 R12, R20, R16, R12 ;  /* 0x00000010140c723c */ /* 0x020ff0000000180c */
[----:B------:R-:W-:Y:S01]  /*6ca0*/  HMMA.16816.F32 R196, R32, R28, R196 ;  /* 0x0000001c20c4723c */ /* 0x000fe200000018c4 */
[----:B--2---:R-:W-:-:S05]  /*6cb0*/  IMAD.SHL.U32 R187, R180, 0x2, RZ ;  /* 0x00000002b4bb7824 */ /* 0x004fca00078e00ff */
[----:B------:R-:W-:Y:S02]  /*6cc0*/  LOP3.LUT R187, R187, 0x6, RZ, 0xc0, !PT ;  /* 0x00000006bbbb7812 */ /* 0x000fe400078ec0ff */
[----:B------:R-:W-:Y:S01]  /*6cd0*/  HMMA.16816.F32 R192, R32, R30, R192 ;  /* 0x0000001e20c0723c */ /* 0x000fe200000018c0 */
[----:B------:R-:W2:Y:S07]  /*6ce0*/  LDSM.16.M88.4 R28, [R184+0xe800] ;  /* 0x00e80000b81c783b */ /* 0x000eae0000000200 */
[----:B-1----:R-:W-:Y:S08]  /*6cf0*/  HMMA.16816.F32 R12, R8, R4, R12 ;  /* 0x00000004080c723c */ /* 0x002ff0000000180c */
[C---:B------:R-:W-:Y:S08]  /*6d00*/  HMMA.16816.F32 R188, R236.reuse, R208, R188 ;  /* 0x000000d0ecbc723c */ /* 0x040ff000000018bc */
[----:B------:R-:W-:Y:S01]  /*6d10*/  HMMA.16816.F32 R176, R236, R210, R176 ;  /* 0x000000d2ecb0723c */ /* 0x000fe200000018b0 */
[----:B------:R-:W-:Y:S07]  /*6d20*/  LDSM.16.M88.4 R208, [R220+0xf800] ;  /* 0x00f80000dcd0783b */ /* 0x000fee0000000200 */
[----:B------:R-:W-:Y:S01]  /*6d30*/  HMMA.16816.F32 R240, R20, R18, R240 ;  /* 0x0000001214f0723c */ /* 0x000fe200000018f0 */
[----:B------:R-:W1:Y:S07]  /*6d40*/  LDSM.16.M88.4 R16, [R218+0xe800] ;  /* 0x00e80000da10783b */ /* 0x000e6e0000000200 */
[----:B---3--:R-:W-:Y:S08]  /*6d50*/  HMMA.16816.F32 R12, R204, R200, R12 ;  /* 0x000000c8cc0c723c */ /* 0x008ff0000000180c */
[C---:B------:R-:W-:Y:S08]  /*6d60*/  HMMA.16816.F32 R188, R32.reuse, R24, R188 ;  /* 0x0000001820bc723c */ /* 0x040ff000000018bc */
[----:B------:R-:W-:Y:S01]  /*6d70*/  HMMA.16816.F32 R176, R32, R26, R176 ;  /* 0x0000001a20b0723c */ /* 0x000fe200000018b0 */
[----:B------:R-:W3:Y:S02]  /*6d80*/  LDSM.16.M88.4 R24, [R184+0xf000] ;  /* 0x00f00000b818783b */ /* 0x000ee40000000200 */
[----:B------:R-:W-:Y:S01]  /*6d90*/  FMUL.FTZ R12, R12, UR5 ;  /* 0x000000050c0c7c20 */ /* 0x000fe20008410000 */
[----:B------:R-:W-:Y:S01]  /*6da0*/  FMUL.FTZ R13, R13, UR5 ;  /* 0x000000050d0d7c20 */ /* 0x000fe20008410000 */
[----:B------:R-:W-:-:S03]  /*6db0*/  FMUL.FTZ R201, R14, UR5 ;  /* 0x000000050ec97c20 */ /* 0x000fc60008410000 */
[----:B------:R-:W-:Y:S01]  /*6dc0*/  HMMA.16816.F32 R240, R8, R6, R240 ;  /* 0x0000000608f0723c */ /* 0x000fe200000018f0 */
[----:B------:R-:W4:Y:S01]  /*6dd0*/  LDSM.16.M88.4 R4, [R185+0xe800] ;  /* 0x00e80000b904783b */ /* 0x000f220000000200 */
[----:B------:R-:W-:Y:S06]  /*6de0*/  MUFU.TANH R200, R13 ;  /* 0x0000000d00c87308 */ /* 0x000fec0000002400 */
[----:B--2---:R-:W-:Y:S01]  /*6df0*/  HMMA.16816.F32 R196, R20, R28, R196 ;  /* 0x0000001c14c4723c */ /* 0x004fe200000018c4 */
[----:B------:R-:W-:Y:S01]  /*6e00*/  IMAD.U32 R28, RZ, RZ, UR19 ;  /* 0x00000013ff1c7e24 */ /* 0x000fe2000f8e00ff */
[----:B------:R2:W5:Y:S03]  /*6e10*/  MUFU.TANH R29, R12 ;  /* 0x0000000c001d7308 */ /* 0x0005660000002400 */
[----:B------:R-:W-:-:S03]  /*6e20*/  IMAD R28, R28, 0x40, R187 ;  /* 0x000000401c1c7824 */ /* 0x000fc600078e02bb */
[----:B------:R-:W-:Y:S01]  /*6e30*/  HMMA.16816.F32 R192, R20, R30, R192 ;  /* 0x0000001e14c0723c */ /* 0x000fe200000018c0 */
[----:B------:R-:W-:Y:S01]  /*6e40*/  FMUL.FTZ R31, R15, UR5 ;  /* 0x000000050f1f7c20 */ /* 0x000fe20008410000 */
[----:B------:R-:W5:Y:S01]  /*6e50*/  MUFU.TANH R201, R201 ;  /* 0x000000c900c97308 */ /* 0x000f620000002400 */
[----:B------:R-:W-:-:S05]  /*6e60*/  VIADD R30, R223, 0x8 ;  /* 0x00000008df1e7836 */ /* 0x000fca0000000000 */
[----:B------:R-:W-:Y:S02]  /*6e70*/  HMMA.16816.F32 R240, R204, R202, R240 ;  /* 0x000000caccf0723c */ /* 0x000fe400000018f0 */
[----:B------:R-:W-:Y:S01]  /*6e80*/  MUFU.TANH R31, R31 ;  /* 0x0000001f001f7308 */ /* 0x000fe20000002400 */
[----:B--2---:R-:W2:Y:S05]  /*6e90*/  LDSM.16.M88.4 R12, [R218+0xf000] ;  /* 0x00f00000da0c783b */ /* 0x004eaa0000000200 */
[C---:B-1----:R-:W-:Y:S08]  /*6ea0*/  HMMA.16816.F32 R196, R8.reuse, R16, R196 ;  /* 0x0000001008c4723c */ /* 0x042ff000000018c4 */
[----:B------:R-:W-:Y:S01]  /*6eb0*/  HMMA.16816.F32 R192, R8, R18, R192 ;  /* 0x0000001208c0723c */ /* 0x000fe200000018c0 */
[----:B------:R-:W-:Y:S02]  /*6ec0*/  LDSM.16.M88.4 R16, [R185+0xf000] ;  /* 0x00f00000b910783b */ /* 0x000fe40000000200 */
[----:B------:R-:W-:Y:S01]  /*6ed0*/  FMUL.FTZ R203, R242, UR5 ;  /* 0x00000005f2cb7c20 */ /* 0x000fe20008410000 */
[----:B------:R-:W-:-:S04]  /*6ee0*/  FMUL.FTZ R202, R243, UR5 ;  /* 0x00000005f3ca7c20 */ /* 0x000fc80008410000 */
[----:B---3--:R-:W-:Y:S01]  /*6ef0*/  HMMA.16816.F32 R188, R20, R24, R188 ;  /* 0x0000001814bc723c */ /* 0x008fe200000018bc */
[C---:B------:R-:W-:Y:S01]  /*6f00*/  VIADD R25, R28.reuse, 0xffffff80 ;  /* 0xffffff801c197836 */ /* 0x040fe20000000000 */
[----:B------:R-:W1:Y:S01]  /*6f10*/  MUFU.TANH R203, R203 ;  /* 0x000000cb00cb7308 */ /* 0x000e620000002400 */
[----:B------:R-:W-:-:S03]  /*6f20*/  VIADD R24, R28, 0xffffff81 ;  /* 0xffffff811c187836 */ /* 0x000fc60000000000 */
[----:B------:R-:W-:Y:S02]  /*6f30*/  ISETP.GT.AND P4, PT, R30, R25, PT ;  /* 0x000000191e00720c */ /* 0x000fe40003f84270 */
[C---:B----4-:R-:W-:Y:S01]  /*6f40*/  HMMA.16816.F32 R196, R204.reuse, R4, R196 ;  /* 0x00000004ccc4723c */ /* 0x050fe200000018c4 */
[----:B------:R-:W-:Y:S01]  /*6f50*/  ISETP.GT.AND P2, PT, R223, R24, PT ;  /* 0x00000018df00720c */ /* 0x000fe20003f44270 */
[----:B------:R-:W-:Y:S01]  /*6f60*/  MUFU.TANH R202, R202 ;  /* 0x000000ca00ca7308 */ /* 0x000fe20000002400 */
[----:B------:R-:W-:Y:S02]  /*6f70*/  ISETP.GE.AND P0, PT, R25, R221, PT ;  /* 0x000000dd1900720c */ /* 0x000fe40003f06270 */
[-C--:B------:R-:W-:Y:S02]  /*6f80*/  ISETP.GE.AND P6, PT, R24, R222.reuse, PT ;  /* 0x000000de1800720c */ /* 0x080fe40003fc6270 */
[----:B------:R-:W-:Y:S01]  /*6f90*/  ISETP.GT.AND P3, PT, R223, R25, PT ;  /* 0x00000019df00720c */ /* 0x000fe20003f64270 */
[----:B------:R-:W-:Y:S01]  /*6fa0*/  HMMA.16816.F32 R192, R204, R6, R192 ;  /* 0x00000006ccc0723c */ /* 0x000fe200000018c0 */
[----:B------:R3:W4:Y:S01]  /*6fb0*/  LDSM.16.M88.4 R4, [R184+0xf800] ;  /* 0x00f80000b804783b */ /* 0x0007220000000200 */
[----:B------:R-:W-:-:S02]  /*6fc0*/  ISETP.GE.AND P5, PT, R25, R222, PT ;  /* 0x000000de1900720c */ /* 0x000fc40003fa6270 */
[----:B-----5:R-:W-:Y:S02]  /*6fd0*/  FSEL R29, R29, -INF , !P3 ;  /* 0xff8000001d1d7808 */ /* 0x020fe40005800000 */
[----:B------:R-:W-:Y:S02]  /*6fe0*/  ISETP.GE.AND P3, PT, R24, R221, PT ;  /* 0x000000dd1800720c */ /* 0x000fe40003f66270 */
[----:B------:R-:W-:Y:S01]  /*6ff0*/  HMMA.16816.F32 R176, R20, R26, R176 ;  /* 0x0000001a14b0723c */ /* 0x000fe200000018b0 */
[----:B------:R-:W-:Y:S02]  /*7000*/  FSEL R29, R29, -INF , !P5 ;  /* 0xff8000001d1d7808 */ /* 0x000fe40006800000 */
[----:B------:R-:W-:Y:S01]  /*7010*/  ISETP.GT.AND P5, PT, R30, R24, PT ;  /* 0x000000181e00720c */ /* 0x000fe20003fa4270 */
[----:B------:R-:W-:Y:S02]  /*7020*/  VIADD R24, R28, 0xffffff89 ;  /* 0xffffff891c187836 */ /* 0x000fe40000000000 */
[----:B------:R-:W-:Y:S01]  /*7030*/  FMUL.FTZ R196, R196, UR5 ;  /* 0x00000005c4c47c20 */ /* 0x000fe20008410000 */
[----:B------:R-:W-:Y:S01]  /*7040*/  FMUL.FTZ R197, R197, UR5 ;  /* 0x00000005c5c57c20 */ /* 0x000fe20008410000 */
[----:B------:R-:W-:Y:S01]  /*7050*/  FMUL.FTZ R198, R198, UR5 ;  /* 0x00000005c6c67c20 */ /* 0x000fe20008410000 */
[----:B------:R-:W-:Y:S01]  /*7060*/  HMMA.16816.F32 R172, R32, R208, R172 ;  /* 0x000000d020ac723c */ /* 0x000fe200000018ac */
[----:B------:R-:W-:-:S02]  /*7070*/  FMUL.FTZ R199, R199, UR5 ;  /* 0x00000005c7c77c20 */ /* 0x000fc40008410000 */
[----:B------:R-:W-:Y:S01]  /*7080*/  MUFU.TANH R196, R196 ;  /* 0x000000c400c47308 */ /* 0x000fe20000002400 */
[----:B------:R-:W-:Y:S01]  /*7090*/  FMUL.FTZ R192, R192, UR5 ;  /* 0x00000005c0c07c20 */ /* 0x000fe20008410000 */
[----:B------:R-:W-:Y:S01]  /*70a0*/  FMUL.FTZ R194, R194, UR5 ;  /* 0x00000005c2c27c20 */ /* 0x000fe20008410000 */
[----:B------:R-:W-:Y:S02]  /*70b0*/  FMUL.FTZ R195, R195, UR5 ;  /* 0x00000005c3c37c20 */ /* 0x000fe40008410000 */
[----:B------:R-:W-:Y:S01]  /*70c0*/  HMMA.16816.F32 R168, R32, R210, R168 ;  /* 0x000000d220a8723c */ /* 0x000fe200000018a8 */
[----:B------:R-:W-:Y:S01]  /*70d0*/  FMUL.FTZ R34, R240, UR5 ;  /* 0x00000005f0227c20 */ /* 0x000fe20008410000 */
[----:B------:R-:W-:Y:S01]  /*70e0*/  FMUL.FTZ R35, R241, UR5 ;  /* 0x00000005f1237c20 */ /* 0x000fe20008410000 */
[----:B------:R-:W-:Y:S01]  /*70f0*/  FSEL R32, R201, -INF , !P4 ;  /* 0xff800000c9207808 */ /* 0x000fe20006000000 */
[----:B------:R-:W-:Y:S01]  /*7100*/  MUFU.TANH R197, R197 ;  /* 0x000000c500c57308 */ /* 0x000fe20000002400 */
[----:B------:R-:W-:Y:S01]  /*7110*/  FSEL R33, R200, -INF , !P2 ;  /* 0xff800000c8217808 */ /* 0x000fe20005000000 */
[----:B---3--:R-:W-:Y:S01]  /*7120*/  FMUL.FTZ R184, R193, UR5 ;  /* 0x00000005c1b87c20 */ /* 0x008fe20008410000 */
[----:B------:R-:W-:Y:S01]  /*7130*/  FSEL R32, R32, -INF , !P0 ;  /* 0xff80000020207808 */ /* 0x000fe20004000000 */
[----:B--2---:R-:W-:Y:S01]  /*7140*/  HMMA.16816.F32 R188, R8, R12, R188 ;  /* 0x0000000c08bc723c */ /* 0x004fe200000018bc */
[----:B------:R-:W-:Y:S01]  /*7150*/  VIADD R12, R28, 0xffffff88 ;  /* 0xffffff881c0c7836 */ /* 0x000fe20000000000 */
[----:B------:R-:W-:-:S02]  /*7160*/  FSEL R33, R33, -INF , !P6 ;  /* 0xff80000021217808 */ /* 0x000fc40007000000 */
[----:B------:R-:W2:Y:S02]  /*7170*/  MUFU.TANH R34, R34 ;  /* 0x0000002200227308 */ /* 0x000ea40000002400 */
[----:B------:R-:W-:Y:S02]  /*7180*/  ISETP.GT.AND P4, PT, R223, R12, PT ;  /* 0x0000000cdf00720c */ /* 0x000fe40003f84270 */
[----:B------:R-:W-:Y:S01]  /*7190*/  HMMA.16816.F32 R176, R8, R14, R176 ;  /* 0x0000000e08b0723c */ /* 0x000fe200000018b0 */
[C---:B------:R-:W-:Y:S02]  /*71a0*/  ISETP.GE.AND P2, PT, R12.reuse, R222, PT ;  /* 0x000000de0c00720c */ /* 0x040fe40003f46270 */
[----:B------:R-:W-:Y:S01]  /*71b0*/  ISETP.GE.AND P0, PT, R12, R221, PT ;  /* 0x000000dd0c00720c */ /* 0x000fe20003f06270 */
[----:B------:R-:W3:Y:S01]  /*71c0*/  MUFU.TANH R35, R35 ;  /* 0x0000002300237308 */ /* 0x000ee20000002400 */
[----:B------:R-:W-:Y:S02]  /*71d0*/  ISETP.GT.AND P6, PT, R30, R12, PT ;  /* 0x0000000c1e00720c */ /* 0x000fe40003fc4270 */
[----:B------:R-:W5:Y:S01]  /*71e0*/  LDSM.16.M88.4 R12, [R218+0xf800] ;  /* 0x00f80000da0c783b */ /* 0x000f620000000200 */
[----:B----4-:R-:W-:Y:S01]  /*71f0*/  HMMA.16816.F32 R172, R20, R4, R172 ;  /* 0x0000000414ac723c */ /* 0x010fe200000018ac */
[----:B-1----:R-:W-:-:S03]  /*7200*/  FSEL R4, R203, -INF , !P6 ;  /* 0xff800000cb047808 */ /* 0x002fc60007000000 */
[----:B------:R-:W1:Y:S01]  /*7210*/  MUFU.TANH R198, R198 ;  /* 0x000000c600c67308 */ /* 0x000e620000002400 */
[----:B------:R-:W-:-:S03]  /*7220*/  FSEL R4, R4, -INF , !P0 ;  /* 0xff80000004047808 */ /* 0x000fc60004000000 */
[----:B------:R-:W-:Y:S01]  /*7230*/  HMMA.16816.F32 R188, R204, R16, R188 ;  /* 0x00000010ccbc723c */ /* 0x000fe200000018bc */
[----:B------:R-:W-:Y:S02]  /*7240*/  FSEL R16, R31, -INF , !P5 ;  /* 0xff8000001f107808 */ /* 0x000fe40006800000 */
[----:B--2---:R-:W-:Y:S01]  /*7250*/  FSEL R17, R34, -INF , !P4 ;  /* 0xff80000022117808 */ /* 0x004fe20006000000 */
[----:B------:R-:W2:Y:S01]  /*7260*/  MUFU.TANH R199, R199 ;  /* 0x000000c700c77308 */ /* 0x000ea20000002400 */
[----:B------:R-:W-:Y:S02]  /*7270*/  ISETP.GT.AND P5, PT, R223, R24, PT ;  /* 0x00000018df00720c */ /* 0x000fe40003fa4270 */
[----:B------:R-:W-:Y:S01]  /*7280*/  FSEL R16, R16, -INF , !P3 ;  /* 0xff80000010107808 */ /* 0x000fe20005800000 */
[----:B------:R-:W-:Y:S01]  /*7290*/  HMMA.16816.F32 R168, R20, R6, R168 ;  /* 0x0000000614a8723c */ /* 0x000fe200000018a8 */
[----:B------:R-:W-:Y:S01]  /*72a0*/  FSEL R17, R17, -INF , !P2 ;  /* 0xff80000011117808 */ /* 0x000fe20005000000 */
[----:B------:R-:W-:Y:S01]  /*72b0*/  VIADD R21, R28, 0xffffffa0 ;  /* 0xffffffa01c157836 */ /* 0x000fe20000000000 */
[C---:B------:R-:W-:Y:S01]  /*72c0*/  ISETP.GE.AND P4, PT, R24.reuse, R222, PT ;  /* 0x000000de1800720c */ /* 0x040fe20003f86270 */
[----:B------:R-:W4:Y:S01]  /*72d0*/  MUFU.TANH R192, R192 ;  /* 0x000000c000c07308 */ /* 0x000f220000002400 */
[----:B------:R-:W-:-:S02]  /*72e0*/  ISETP.GE.AND P3, PT, R24, R221, PT ;  /* 0x000000dd1800720c */ /* 0x000fc40003f66270 */
[----:B------:R-:W-:Y:S01]  /*72f0*/  ISETP.GT.AND P2, PT, R30, R24, PT ;  /* 0x000000181e00720c */ /* 0x000fe20003f44270 */
[----:B------:R-:W-:Y:S01]  /*7300*/  VIADD R24, R28, 0xffffff90 ;  /* 0xffffff901c187836 */ /* 0x000fe20000000000 */
[----:B---3--:R-:W-:Y:S01]  /*7310*/  FSEL R5, R35, -INF , !P5 ;  /* 0xff80000023057808 */ /* 0x008fe20006800000 */
[----:B------:R-:W-:Y:S01]  /*7320*/  HMMA.16816.F32 R176, R204, R18, R176 ;  /* 0x00000012ccb0723c */ /* 0x000fe200000018b0 */
[----:B------:R-:W-:Y:S01]  /*7330*/  FMUL.FTZ R193, R188, UR5 ;  /* 0x00000005bcc17c20 */ /* 0x000fe20008410000 */
[----:B------:R-:W-:Y:S01]  /*7340*/  VIADD R188, R28, 0xffffff91 ;  /* 0xffffff911cbc7836 */ /* 0x000fe20000000000 */
[----:B------:R-:W-:Y:S01]  /*7350*/  FSEL R5, R5, -INF , !P4 ;  /* 0xff80000005057808 */ /* 0x000fe20006000000 */
[----:B------:R-:W3:Y:S01]  /*7360*/  MUFU.TANH R31, R194 ;  /* 0x000000c2001f7308 */ /* 0x000ee20000002400 */
[----:B------:R-:W-:Y:S01]  /*7370*/  ISETP.GT.AND P6, PT, R223, R24, PT ;  /* 0x00000018df00720c */ /* 0x000fe20003fc4270 */
[----:B------:R-:W-:Y:S01]  /*7380*/  FMUL.FTZ R189, R189, UR5 ;  /* 0x00000005bdbd7c20 */ /* 0x000fe20008410000 */
[----:B------:R-:W-:Y:S01]  /*7390*/  ISETP.GE.AND P5, PT, R24, R222, PT ;  /* 0x000000de1800720c */ /* 0x000fe20003fa6270 */
[----:B------:R-:W-:Y:S01]  /*73a0*/  FMUL.FTZ R190, R190, UR5 ;  /* 0x00000005bebe7c20 */ /* 0x000fe20008410000 */
[----:B------:R-:W-:-:S02]  /*73b0*/  ISETP.GE.AND P0, PT, R24, R221, PT ;  /* 0x000000dd1800720c */ /* 0x000fc40003f06270 */
[----:B------:R-:W-:Y:S01]  /*73c0*/  ISETP.GT.AND P4, PT, R30, R24, PT ;  /* 0x000000181e00720c */ /* 0x000fe20003f84270 */
[----:B------:R-:W3:Y:S01]  /*73d0*/  MUFU.TANH R184, R184 ;  /* 0x000000b800b87308 */ /* 0x000ee20000002400 */
[----:B------:R2:W3:Y:S01]  /*73e0*/  LDSM.16.M88.4 R24, [R185+0xf800] ;  /* 0x00f80000b918783b */ /* 0x0004e20000000200 */
[----:B-----5:R-:W-:Y:S01]  /*73f0*/  HMMA.16816.F32 R172, R8, R12, R172 ;  /* 0x0000000c08ac723c */ /* 0x020fe200000018ac */
[----:B------:R-:W-:Y:S01]  /*7400*/  FSEL R18, R202, -INF , !P2 ;  /* 0xff800000ca127808 */ /* 0x000fe20005000000 */
[----:B------:R-:W-:Y:S01]  /*7410*/  FMUL.FTZ R12, R191, UR5 ;  /* 0x00000005bf0c7c20 */ /* 0x000fe20008410000 */
[----:B------:R-:W-:Y:S01]  /*7420*/  ISETP.GT.AND P2, PT, R223, R188, PT ;  /* 0x000000bcdf00720c */ /* 0x000fe20003f44270 */
[----:B------:R-:W-:-:S04]  /*7430*/  DEPBAR.LE SB0, 0x0 ;  /* 0x000080000000791a */ /* 0x000fc80000000000 */
[----:B------:R-:W-:Y:S01]  /*7440*/  HMMA.16816.F32 R168, R8, R14, R168 ;  /* 0x0000000e08a8723c */ /* 0x000fe200000018a8 */
[----:B------:R-:W-:Y:S01]  /*7450*/  FSEL R196, R196, -INF , !P6 ;  /* 0xff800000c4c47808 */ /* 0x000fe20007000000 */
[----:B------:R-:W5:Y:S01]  /*7460*/  MUFU.TANH R34, R195 ;  /* 0x000000c300227308 */ /* 0x000f620000002400 */
[----:B------:R-:W-:Y:S01]  /*7470*/  ISETP.GE.AND P6, PT, R188, R222, PT ;  /* 0x000000debc00720c */ /* 0x000fe20003fc6270 */
[----:B------:R-:W-:Y:S01]  /*7480*/  FMUL.FTZ R176, R176, UR5 ;  /* 0x00000005b0b07c20 */ /* 0x000fe20008410000 */
[----:B-1----:R-:W-:Y:S01]  /*7490*/  FSEL R198, R198, -INF , !P4 ;  /* 0xff800000c6c67808 */ /* 0x002fe20006000000 */
[----:B------:R-:W-:Y:S01]  /*74a0*/  FMUL.FTZ R20, R178, UR5 ;  /* 0x00000005b2147c20 */ /* 0x000fe20008410000 */
[----:B------:R-:W-:Y:S01]  /*74b0*/  FSEL R197, R197, -INF , !P2 ;  /* 0xff800000c5c57808 */ /* 0x000fe20005000000 */
[----:B------:R-:W-:Y:S01]  /*74c0*/  VIADD R9, R28, 0xffffffa1 ;  /* 0xffffffa11c097836 */ /* 0x000fe20000000000 */
[----:B------:R-:W-:Y:S01]  /*74d0*/  FSEL R228, R198, -INF , !P0 ;  /* 0xff800000c6e47808 */ /* 0x000fe20004000000 */
[----:B------:R-:W1:Y:S01]  /*74e0*/  MUFU.TANH R35, R193 ;  /* 0x000000c100237308 */ /* 0x000e620000002400 */
[----:B------:R-:W-:Y:S01]  /*74f0*/  FSEL R203, R197, -INF , !P6 ;  /* 0xff800000c5cb7808 */ /* 0x000fe20007000000 */
[----:B------:R-:W-:Y:S01]  /*7500*/  FMUL.FTZ R8, R179, UR5 ;  /* 0x00000005b3087c20 */ /* 0x000fe20008410000 */
[----:B------:R-:W-:Y:S01]  /*7510*/  FSEL R215, R196, -INF , !P5 ;  /* 0xff800000c4d77808 */ /* 0x000fe20006800000 */
[----:B--2---:R-:W-:Y:S01]  /*7520*/  VIADD R185, R28, 0xffffff98 ;  /* 0xffffff981cb97836 */ /* 0x004fe20000000000 */
[----:B------:R-:W-:Y:S01]  /*7530*/  ISETP.GT.AND P5, PT, R30, R188, PT ;  /* 0x000000bc1e00720c */ /* 0x000fe20003fa4270 */
[----:B------:R-:W-:Y:S01]  /*7540*/  FMUL.FTZ R7, R177, UR5 ;  /* 0x00000005b1077c20 */ /* 0x000fe20008410000 */
[----:B------:R-:W-:Y:S01]  /*7550*/  FSEL R18, R18, -INF , !P3 ;  /* 0xff80000012127808 */ /* 0x000fe20005800000 */
[----:B------:R-:W-:Y:S01]  /*7560*/  MUFU.TANH R19, R189 ;  /* 0x000000bd00137308 */ /* 0x000fe20000002400 */
[----:B------:R-:W-:Y:S01]  /*7570*/  ISETP.GT.AND P4, PT, R223, R185, PT ;  /* 0x000000b9df00720c */ /* 0x000fe20003f84270 */
[----:B------:R-:W-:Y:S01]  /*7580*/  VIADD R10, R28, 0xffffffa8 ;  /* 0xffffffa81c0a7836 */ /* 0x000fe20000000000 */
[----:B------:R-:W-:-:S02]  /*7590*/  ISETP.GE.AND P2, PT, R185, R222, PT ;  /* 0x000000deb900720c */ /* 0x000fc40003f46270 */
[----:B------:R-:W-:Y:S02]  /*75a0*/  ISETP.GE.AND P0, PT, R185, R221, PT ;  /* 0x000000ddb900720c */ /* 0x000fe40003f06270 */
[----:B------:R-:W-:Y:S01]  /*75b0*/  ISETP.GT.AND P6, PT, R30, R185, PT ;  /* 0x000000b91e00720c */ /* 0x000fe20003fc4270 */
[----:B------:R-:W-:Y:S01]  /*75c0*/  VIADD R185, R28, 0xffffff99 ;  /* 0xffffff991cb97836 */ /* 0x000fe20000000000 */
[----:B------:R-:W2:Y:S01]  /*75d0*/  MUFU.TANH R13, R190 ;  /* 0x000000be000d7308 */ /* 0x000ea20000002400 */
[----:B------:R-:W-:Y:S02]  /*75e0*/  FSEL R199, R199, -INF , !P5 ;  /* 0xff800000c7c77808 */ /* 0x000fe40006800000 */
[----:B----4-:R-:W-:Y:S01]  /*75f0*/  FSEL R192, R192, -INF , !P4 ;  /* 0xff800000c0c07808 */ /* 0x010fe20006000000 */
[----:B---3--:R-:W-:Y:S01]  /*7600*/  HMMA.16816.F32 R172, R204, R24, R172 ;  /* 0x00000018ccac723c */ /* 0x008fe200000018ac */
[----:B------:R-:W-:Y:S02]  /*7610*/  ISETP.GT.AND P5, PT, R223, R185, PT ;  /* 0x000000b9df00720c */ /* 0x000fe40003fa4270 */
[----:B------:R-:W-:Y:S01]  /*7620*/  ISETP.GE.AND P3, PT, R188, R221, PT ;  /* 0x000000ddbc00720c */ /* 0x000fe20003f66270 */
[----:B------:R-:W3:Y:S01]  /*7630*/  MUFU.TANH R6, R176 ;  /* 0x000000b000067308 */ /* 0x000ee20000002400 */
[----:B------:R-:W-:-:S02]  /*7640*/  FSEL R201, R192, -INF , !P2 ;  /* 0xff800000c0c97808 */ /* 0x000fc40005000000 */
[----:B------:R-:W-:Y:S01]  /*7650*/  FSEL R31, R31, -INF , !P6 ;  /* 0xff8000001f1f7808 */ /* 0x000fe20007000000 */
[----:B------:R-:W-:Y:S01]  /*7660*/  HMMA.16816.F32 R168, R204, R26, R168 ;  /* 0x0000001acca8723c */ /* 0x000fe200000018a8 */
[----:B------:R-:W-:Y:S02]  /*7670*/  ISETP.GE.AND P4, PT, R185, R222, PT ;  /* 0x000000deb900720c */ /* 0x000fe40003f86270 */
[----:B------:R-:W-:Y:S01]  /*7680*/  ISETP.GT.AND P2, PT, R30, R185, PT ;  /* 0x000000b91e00720c */ /* 0x000fe20003f44270 */
[----:B------:R-:W4:Y:S01]  /*7690*/  MUFU.TANH R12, R12 ;  /* 0x0000000c000c7308 */ /* 0x000f220000002400 */
[----:B------:R-:W-:Y:S02]  /*76a0*/  ISETP.GT.AND P6, PT, R223, R21, PT ;  /* 0x00000015df00720c */ /* 0x000fe40003fc4270 */
[----:B------:R-:W-:Y:S02]  /*76b0*/  FSEL R184, R184, -INF , !P5 ;  /* 0xff800000b8b87808 */ /* 0x000fe40006800000 */
[----:B------:R-:W-:-:S02]  /*76c0*/  FSEL R230, R199, -INF , !P3 ;  /* 0xff800000c7e67808 */ /* 0x000fc40005800000 */
[----:B------:R-:W-:Y:S01]  /*76d0*/  ISETP.GE.AND P3, PT, R185, R221, PT ;  /* 0x000000ddb900720c */ /* 0x000fe20003f66270 */
[----:B------:R-:W4:Y:S01]  /*76e0*/  MUFU.TANH R20, R20 ;  /* 0x0000001400147308 */ /* 0x000f220000002400 */
[----:B------:R-:W-:Y:S01]  /*76f0*/  ISETP.GE.AND P5, PT, R21, R222, PT ;  /* 0x000000de1500720c */ /* 0x000fe20003fa6270 */
[----:B------:R-:W-:Y:S01]  /*7700*/  FMUL.FTZ R172, R172, UR5 ;  /* 0x00000005acac7c20 */ /* 0x000fe20008410000 */
[----:B------:R-:W-:Y:S01]  /*7710*/  FSEL R199, R184, -INF , !P4 ;  /* 0xff800000b8c77808 */ /* 0x000fe20006000000 */
[----:B------:R-:W-:Y:S01]  /*7720*/  FMUL.FTZ R173, R173, UR5 ;  /* 0x00000005adad7c20 */ /* 0x000fe20008410000 */
[----:B-----5:R-:W-:Y:S01]  /*7730*/  FSEL R34, R34, -INF , !P2 ;  /* 0xff80000022227808 */ /* 0x020fe20005000000 */
[----:B------:R-:W-:Y:S01]  /*7740*/  FMUL.FTZ R14, R174, UR5 ;  /* 0x00000005ae0e7c20 */ /* 0x000fe20008410000 */
[----:B-1----:R-:W-:Y:S01]  /*7750*/  FSEL R35, R35, -INF , !P6 ;  /* 0xff80000023237808 */ /* 0x002fe20007000000 */
[----:B------:R-:W1:Y:S01]  /*7760*/  MUFU.TANH R8, R8 ;  /* 0x0000000800087308 */ /* 0x000e620000002400 */
[----:B------:R-:W-:Y:S01]  /*7770*/  ISETP.GT.AND P4, PT, R30, R21, PT ;  /* 0x000000151e00720c */ /* 0x000fe20003f84270 */
[----:B------:R-:W-:Y:S01]  /*7780*/  FMUL.FTZ R168, R168, UR5 ;  /* 0x00000005a8a87c20 */ /* 0x000fe20008410000 */
[----:B------:R-:W-:Y:S01]  /*7790*/  ISETP.GT.AND P2, PT, R223, R9, PT ;  /* 0x00000009df00720c */ /* 0x000fe20003f44270 */
[----:B------:R-:W-:Y:S01]  /*77a0*/  FMUL.FTZ R169, R169, UR5 ;  /* 0x00000005a9a97c20 */ /* 0x000fe20008410000 */
[----:B------:R-:W-:Y:S01]  /*77b0*/  FSEL R226, R31, -INF , !P0 ;  /* 0xff8000001fe27808 */ /* 0x000fe20004000000 */
[----:B------:R-:W-:Y:S01]  /*77c0*/  FMUL.FTZ R171, R171, UR5 ;  /* 0x00000005abab7c20 */ /* 0x000fe20008410000 */
[----:B------:R-:W-:Y:S01]  /*77d0*/  FSEL R220, R34, -INF , !P3 ;  /* 0xff80000022dc7808 */ /* 0x000fe20005800000 */
[----:B------:R-:W-:Y:S01]  /*77e0*/  MUFU.TANH R7, R7 ;  /* 0x0000000700077308 */ /* 0x000fe20000002400 */
[----:B------:R-:W-:-:S02]  /*77f0*/  FSEL R213, R35, -INF , !P5 ;  /* 0xff80000023d57808 */ /* 0x000fc40006800000 */
[-C--:B------:R-:W-:Y:S01]  /*7800*/  ISETP.GE.AND P0, PT, R21, R221.reuse, PT ;  /* 0x000000dd1500720c */ /* 0x080fe20003f06270 */
[----:B------:R-:W-:Y:S01]  /*7810*/  BAR.SYNC.DEFER_BLOCKING 0x0 ;  /* 0x0000000000007b1d */ /* 0x000fe20000010000 */
[C---:B------:R-:W-:Y:S02]  /*7820*/  ISETP.GE.AND P6, PT, R9.reuse, R222, PT ;  /* 0x000000de0900720c */ /* 0x040fe40003fc6270 */
[----:B------:R-:W-:Y:S02]  /*7830*/  ISETP.GE.AND P3, PT, R9, R221, PT ;  /* 0x000000dd0900720c */ /* 0x000fe40003f66270 */
[----:B------:R-:W-:Y:S01]  /*7840*/  ISETP.GT.AND P5, PT, R30, R9, PT ;  /* 0x000000091e00720c */ /* 0x000fe20003fa4270 */
[----:B------:R-:W-:Y:S01]  /*7850*/  MUFU.TANH R11, R173 ;  /* 0x000000ad000b7308 */ /* 0x000fe20000002400 */
[----:B--2---:R-:W-:Y:S02]  /*7860*/  FSEL R13, R13, -INF , !P4 ;  /* 0xff8000000d0d7808 */ /* 0x004fe40006000000 */
[----:B------:R-:W-:-:S02]  /*7870*/  FSEL R19, R19, -INF , !P2 ;  /* 0xff80000013137808 */ /* 0x000fc40005000000 */
[----:B------:R-:W-:Y:S02]  /*7880*/  ISETP.GT.AND P4, PT, R223, R10, PT ;  /* 0x0000000adf00720c */ /* 0x000fe40003f84270 */
[----:B------:R-:W-:Y:S01]  /*7890*/  FSEL R214, R13, -INF , !P0 ;  /* 0xff8000000dd67808 */ /* 0x000fe20004000000 */
[----:B------:R1:W2:Y:S01]  /*78a0*/  MUFU.TANH R9, R172 ;  /* 0x000000ac00097308 */ /* 0x0002a20000002400 */
[----:B------:R-:W-:Y:S01]  /*78b0*/  FSEL R211, R19, -INF , !P6 ;  /* 0xff80000013d37808 */ /* 0x000fe20007000000 */
[----:B------:R-:W-:Y:S01]  /*78c0*/  VIADD R13, R28, 0xffffffb0 ;  /* 0xffffffb01c0d7836 */ /* 0x000fe20000000000 */
[C---:B------:R-:W-:Y:S02]  /*78d0*/  ISETP.GE.AND P0, PT, R10.reuse, R222, PT ;  /* 0x000000de0a00720c */ /* 0x040fe40003f06270 */
[----:B------:R-:W-:Y:S02]  /*78e0*/  ISETP.GE.AND P2, PT, R10, R221, PT ;  /* 0x000000dd0a00720c */ /* 0x000fe40003f46270 */
[----:B------:R-:W-:Y:S01]  /*78f0*/  ISETP.GT.AND P6, PT, R30, R10, PT ;  /* 0x0000000a1e00720c */ /* 0x000fe20003fc4270 */
[----:B------:R-:W-:Y:S01]  /*7900*/  VIADD R10, R28, 0xffffffa9 ;  /* 0xffffffa91c0a7836 */ /* 0x000fe20000000000 */
[----:B---3--:R-:W-:Y:S01]  /*7910*/  FSEL R209, R6, -INF , !P4 ;  /* 0xff80000006d17808 */ /* 0x008fe20006000000 */
[----:B------:R-:W-:Y:S01]  /*7920*/  MUFU.TANH R179, R169 ;  /* 0x000000a900b37308 */ /* 0x000fe20000002400 */
[----:B----4-:R-:W-:-:S02]  /*7930*/  FSEL R12, R12, -INF , !P5 ;  /* 0xff8000000c0c7808 */ /* 0x010fc40006800000 */
[----:B------:R-:W-:Y:S02]  /*7940*/  FSEL R209, R209, -INF , !P0 ;  /* 0xff800000d1d17808 */ /* 0x000fe40004000000 */
[-C--:B------:R-:W-:Y:S02]  /*7950*/  ISETP.GT.AND P0, PT, R30, R10.reuse, PT ;  /* 0x0000000a1e00720c */ /* 0x080fe40003f04270 */
[----:B------:R-:W-:Y:S01]  /*7960*/  FSEL R20, R20, -INF , !P6 ;  /* 0xff80000014147808 */ /* 0x000fe20007000000 */
[----:B------:R3:W-:Y:S01]  /*7970*/  MUFU.TANH R6, R14 ;  /* 0x0000000e00067308 */ /* 0x0007e20000002400 */
[----:B------:R-:W-:Y:S01]  /*7980*/  FSEL R218, R12, -INF , !P3 ;  /* 0xff8000000cda7808 */ /* 0x000fe20005800000 */
[----:B------:R-:W-:Y:S01]  /*7990*/  VIADD R12, R28, 0xffffffb1 ;  /* 0xffffffb11c0c7836 */ /* 0x000fe20000000000 */
[C---:B------:R-:W-:Y:S02]  /*79a0*/  ISETP.GT.AND P6, PT, R223.reuse, R13, PT ;  /* 0x0000000ddf00720c */ /* 0x040fe40003fc4270 */
[----:B------:R-:W-:-:S02]  /*79b0*/  ISETP.GT.AND P5, PT, R223, R10, PT ;  /* 0x0000000adf00720c */ /* 0x000fc40003fa4270 */
[----:B-1----:R-:W-:Y:S02]  /*79c0*/  FSEL R172, R8, -INF , !P0 ;  /* 0xff80000008ac7808 */ /* 0x002fe40004000000 */
[----:B------:R-:W1:Y:S01]  /*79d0*/  MUFU.TANH R8, R168 ;  /* 0x000000a800087308 */ /* 0x000e620000002400 */
[----:B------:R-:W-:Y:S02]  /*79e0*/  FSEL R174, R20, -INF , !P2 ;  /* 0xff80000014ae7808 */ /* 0x000fe40005000000 */
[C---:B------:R-:W-:Y:S02]  /*79f0*/  ISETP.GE.AND P3, PT, R10.reuse, R221, PT ;  /* 0x000000dd0a00720c */ /* 0x040fe40003f66270 */
[-C--:B------:R-:W-:Y:S02]  /*7a00*/  ISETP.GE.AND P2, PT, R13, R222.reuse, PT ;  /* 0x000000de0d00720c */ /* 0x080fe40003f46270 */
[----:B--2---:R-:W-:Y:S02]  /*7a10*/  FSEL R9, R9, -INF , !P6 ;  /* 0xff80000009097808 */ /* 0x004fe40007000000 */
[----:B------:R-:W-:Y:S01]  /*7a20*/  ISETP.GE.AND P4, PT, R10, R222, PT ;  /* 0x000000de0a00720c */ /* 0x000fe20003f86270 */
[----:B------:R-:W-:Y:S01]  /*7a30*/  FMUL.FTZ R10, R175, UR5 ;  /* 0x00000005af0a7c20 */ /* 0x000fe20008410000 */
[----:B------:R-:W-:-:S02]  /*7a40*/  FSEL R7, R7, -INF , !P5 ;  /* 0xff80000007077808 */ /* 0x000fc40006800000 */
[----:B------:R-:W-:Y:S02]  /*7a50*/  ISETP.GT.AND P0, PT, R223, R12, PT ;  /* 0x0000000cdf00720c */ /* 0x000fe40003f04270 */
[----:B------:R-:W-:Y:S01]  /*7a60*/  FSEL R172, R172, -INF , !P3 ;  /* 0xff800000acac7808 */ /* 0x000fe20005800000 */
[----:B------:R-:W2:Y:S01]  /*7a70*/  MUFU.TANH R10, R10 ;  /* 0x0000000a000a7308 */ /* 0x000ea20000002400 */
[----:B------:R-:W-:Y:S02]  /*7a80*/  FSEL R207, R9, -INF , !P2 ;  /* 0xff80000009cf7808 */ /* 0x000fe40005000000 */
[----:B---3--:R-:W-:Y:S02]  /*7a90*/  FMNMX3.FTZ R14, R164, R29, R33, !PT ;  /* 0x0000001da40e7276 */ /* 0x008fe40007810021 */
[----:B------:R-:W-:Y:S01]  /*7aa0*/  FSEL R173, R7, -INF , !P4 ;  /* 0xff80000007ad7808 */ /* 0x000fe20006000000 */
[----:B------:R-:W-:Y:S01]  /*7ab0*/  VIADD R7, R28, 0xffffffb8 ;  /* 0xffffffb81c077836 */ /* 0x000fe20000000000 */
[----:B------:R-:W-:Y:S01]  /*7ac0*/  ISETP.GE.AND P6, PT, R12, R222, PT ;  /* 0x000000de0c00720c */ /* 0x000fe20003fc6270 */
[----:B------:R-:W-:Y:S01]  /*7ad0*/  VIADD R28, R28, 0xffffffb9 ;  /* 0xffffffb91c1c7836 */ /* 0x000fe20000000000 */
[----:B------:R-:W-:-:S02]  /*7ae0*/  ISETP.GE.AND P3, PT, R12, R221, PT ;  /* 0x000000dd0c00720c */ /* 0x000fc40003f66270 */
[----:B------:R-:W-:Y:S01]  /*7af0*/  ISETP.GT.AND P2, PT, R30, R12, PT ;  /* 0x0000000c1e00720c */ /* 0x000fe20003f44270 */
[----:B------:R-:W-:Y:S01]  /*7b00*/  FMUL.FTZ R12, R170, UR5 ;  /* 0x00000005aa0c7c20 */ /* 0x000fe20008410000 */
[----:B------:R-:W-:Y:S02]  /*7b10*/  FSEL R11, R11, -INF , !P0 ;  /* 0xff8000000b0b7808 */ /* 0x000fe40004000000 */
[----:B------:R-:W-:Y:S02]  /*7b20*/  FMNMX3.FTZ R14, R14, R17, R5, !PT ;  /* 0x000000110e0e7276 */ /* 0x000fe40007810005 */
[----:B------:R-:W-:Y:S01]  /*7b30*/  ISETP.GT.AND P0, PT, R223, R7, PT ;  /* 0x00000007df00720c */ /* 0x000fe20003f04270 */
[----:B------:R-:W3:Y:S01]  /*7b40*/  MUFU.TANH R12, R12 ;  /* 0x0000000c000c7308 */ /* 0x000ee20000002400 */
[----:B------:R-:W-:Y:S02]  /*7b50*/  FSEL R191, R11, -INF , !P6 ;  /* 0xff8000000bbf7808 */ /* 0x000fe40007000000 */
[----:B------:R-:W-:-:S02]  /*7b60*/  FMNMX3.FTZ R14, R14, R215, R203, !PT ;  /* 0x000000d70e0e7276 */ /* 0x000fc400078100cb */
[----:B-1----:R-:W-:Y:S02]  /*7b70*/  FSEL R189, R8, -INF , !P0 ;  /* 0xff80000008bd7808 */ /* 0x002fe40004000000 */
[----:B------:R-:W-:Y:S01]  /*7b80*/  FMNMX3.FTZ R8, R14, R201, R199, !PT ;  /* 0x000000c90e087276 */ /* 0x000fe200078100c7 */
[----:B------:R1:W4:Y:S01]  /*7b90*/  MUFU.TANH R11, R171 ;  /* 0x000000ab000b7308 */ /* 0x0003220000002400 */
[----:B------:R-:W-:Y:S02]  /*7ba0*/  ISETP.GE.AND P6, PT, R7, R222, PT ;  /* 0x000000de0700720c */ /* 0x000fe40003fc6270 */
[----:B------:R-:W-:Y:S02]  /*7bb0*/  ISETP.GT.AND P0, PT, R223, R28, PT ;  /* 0x0000001cdf00720c */ /* 0x000fe40003f04270 */
[----:B------:R-:W-:Y:S02]  /*7bc0*/  FMNMX3.FTZ R8, R8, R213, R211, !PT ;  /* 0x000000d508087276 */ /* 0x000fe400078100d3 */
[----:B------:R-:W-:-:S02]  /*7bd0*/  FSEL R189, R189, -INF , !P6 ;  /* 0xff800000bdbd7808 */ /* 0x000fc40007000000 */
[----:B------:R-:W-:Y:S02]  /*7be0*/  ISETP.GE.AND P5, PT, R13, R221, PT ;  /* 0x000000dd0d00720c */ /* 0x000fe40003fa6270 */
[----:B------:R-:W-:Y:S02]  /*7bf0*/  ISETP.GT.AND P4, PT, R30, R13, PT ;  /* 0x0000000d1e00720c */ /* 0x000fe40003f84270 */
[----:B------:R-:W-:Y:S02]  /*7c00*/  ISETP.GE.AND P6, PT, R28, R222, PT ;  /* 0x000000de1c00720c */ /* 0x000fe40003fc6270 */
[----:B------:R-:W-:Y:S02]  /*7c10*/  FSEL R179, R179, -INF , !P0 ;  /* 0xff800000b3b37808 */ /* 0x000fe40004000000 */
[----:B------:R-:W-:Y:S02]  /*7c20*/  FMNMX3.FTZ R9, R3, R32, R16, !PT ;  /* 0x0000002003097276 */ /* 0x000fe40007810010 */
[----:B------:R-:W-:Y:S01]  /*7c30*/  FMNMX3.FTZ R8, R8, R209, R173, !PT ;  /* 0x000000d108087276 */ /* 0x000fe200078100ad */
[----:B-1234-:R-:W-:Y:S06]  /*7c40*/  BRA.U !UP0, `(.L_x_1185) ;  /* 0x0000000108b87547 */ /* 0x01efec000b800000 */
        /* <DEDUP_REMOVED lines=46> */
.L_x_1185:
[----:B------:R-:W-:Y:S01]  /*7f30*/  FMNMX3.FTZ R9, R9, R4, R18, !PT ;  /* 0x0000000409097276 */ /* 0x000fe20007810012 */
[----:B------:R-:W2:Y:S01]  /*7f40*/  LDCU UR5, c[0x0][0x45c] ;  /* 0x00008b80ff0577ac */ /* 0x000ea20008000800 */
[----:B------:R-:W-:Y:S01]  /*7f50*/  FSEL R190, R6, -INF , !P4 ;  /* 0xff80000006be7808 */ /* 0x000fe20006000000 */
[----:B------:R-:W-:Y:S01]  /*7f60*/  LDSM.16.MT88.4 R168, [R166+0x12800] ;  /* 0x01280000a6a8783b */ /* 0x000fe20000004200 */
[----:B------:R-:W-:Y:S01]  /*7f70*/  FMNMX3.FTZ R9, R9, R228, R230, !PT ;  /* 0x000000e409097276 */ /* 0x000fe200078100e6 */
[----:B------:R-:W-:Y:S01]  /*7f80*/  UISETP.GT.U32.AND UP0, UPT, UR27, UR14, UPT ;  /* 0x0000000e1b00728c */ /* 0x000fe2000bf04070 */
[C---:B------:R-:W-:Y:S02]  /*7f90*/  ISETP.GT.AND P0, PT, R30.reuse, R7, PT ;  /* 0x000000071e00720c */ /* 0x040fe40003f04270 */
[----:B------:R-:W-:Y:S02]  /*7fa0*/  FMNMX3.FTZ R9, R9, R226, R220, !PT ;  /* 0x000000e209097276 */ /* 0x000fe400078100dc */
[----:B------:R-:W-:-:S02]  /*7fb0*/  ISETP.GT.AND P4, PT, R30, R28, PT ;  /* 0x0000001c1e00720c */ /* 0x000fc40003f84270 */
[----:B------:R-:W-:Y:S02]  /*7fc0*/  FSEL R10, R10, -INF , !P2 ;  /* 0xff8000000a0a7808 */ /* 0x000fe40005000000 */
[----:B------:R-:W-:Y:S02]  /*7fd0*/  FMNMX3.FTZ R9, R9, R214, R218, !PT ;  /* 0x000000d609097276 */ /* 0x000fe400078100da */
[----:B------:R-:W-:Y:S01]  /*7fe0*/  FSEL R179, R179, -INF , !P6 ;  /* 0xff800000b3b37808 */ /* 0x000fe20007000000 */
[----:B------:R-:W-:Y:S01]  /*7ff0*/  @UP0 UIADD3 UR19, UPT, UPT, UR19, -0x3, URZ ;  /* 0xfffffffd13130890 */ /* 0x000fe2000fffe0ff */
[-C--:B------:R-:W-:Y:S02]  /*8000*/  ISETP.GE.AND P6, PT, R7, R221.reuse, PT ;  /* 0x000000dd0700720c */ /* 0x080fe40003fc6270 */
        /* <DEDUP_REMOVED lines=8> */
[----:B------:R-:W-:Y:S01]  /*8090*/  FSEL R176, R11, -INF , !P2 ;  /* 0xff8000000bb07808 */ /* 0x000fe20005000000 */
[----:B------:R-:W-:Y:S01]  /*80a0*/  LDSM.16.MT88.4 R12, [R166+0x10000] ;  /* 0x01000000a60c783b */ /* 0x000fe20000004200 */
[----:B------:R-:W-:Y:S02]  /*80b0*/  FMNMX3.FTZ R9, R9, R190, R188, !PT ;  /* 0x000000be09097276 */ /* 0x000fe400078100bc */
[----:B------:R-:W-:Y:S02]  /*80c0*/  FMNMX3.FTZ R7, R8, R189, R179, !PT ;  /* 0x000000bd08077276 */ /* 0x000fe400078100b3 */
[----:B------:R-:W-:Y:S02]  /*80d0*/  FMNMX3.FTZ R11, R9, R178, R176, !PT ;  /* 0x000000b2090b7276 */ /* 0x000fe400078100b0 */
[----:B------:R-:W-:Y:S01]  /*80e0*/  IADD3 R210, PT, PT, R166, 0x10040, RZ ;  /* 0x00010040a6d27810 */ /* 0x000fe20007ffe0ff */
[----:B------:R-:W3:Y:S01]  /*80f0*/  SHFL.BFLY PT, R6, R7, 0x2, 0x1f ;  /* 0x0c401f0007067f89 */ /* 0x000ee200000e0000 */
[----:B------:R-:W-:-:S03]  /*8100*/  IADD3 R205, PT, PT, R183, R166, RZ ;  /* 0x000000a6b7cd7210 */ /* 0x000fc60007ffe0ff */
[----:B------:R-:W4:Y:S04]  /*8110*/  SHFL.BFLY PT, R8, R11, 0x2, 0x1f ;  /* 0x0c401f000b087f89 */ /* 0x000f2800000e0000 */
[----:B-1----:R-:W-:Y:S01]  /*8120*/  LDSM.16.MT88.4 R20, [R205+0x10000] ;  /* 0x01000000cd14783b */ /* 0x002fe20000004200 */
[----:B---3--:R-:W-:Y:S02]  /*8130*/  FMNMX.FTZ R9, R7, R6, !PT ;  /* 0x0000000607097209 */ /* 0x008fe40007810000 */
[----:B----4-:R-:W-:-:S03]  /*8140*/  FMNMX.FTZ R7, R11, R8, !PT ;  /* 0x000000080b077209 */ /* 0x010fc60007810000 */
[----:B------:R-:W1:Y:S04]  /*8150*/  SHFL.BFLY PT, R184, R9, 0x1, 0x1f ;  /* 0x0c201f0009b87f89 */ /* 0x000e6800000e0000 */
[----:B------:R-:W3:Y:S01]  /*8160*/  SHFL.BFLY PT, R182, R7, 0x1, 0x1f ;  /* 0x0c201f0007b67f89 */ /* 0x000ee200000e0000 */
[----:B-1----:R-:W-:Y:S02]  /*8170*/  FMNMX.FTZ R184, R9, R184, !PT ;  /* 0x000000b809b87209 */ /* 0x002fe40007810000 */
[----:B---3--:R-:W-:-:S03]  /*8180*/  FMNMX.FTZ R182, R7, R182, !PT ;  /* 0x000000b607b67209 */ /* 0x008fc60007810000 */
[C---:B--2---:R-:W-:Y:S01]  /*8190*/  FMUL.FTZ R212, R184.reuse, UR5 ;  /* 0x00000005b8d47c20 */ /* 0x044fe20008410000 */
[----:B------:R-:W-:Y:S02]  /*81a0*/  FSETP.NEU.FTZ.AND P2, PT, R184, -INF , PT ;  /* 0xff800000b800780b */ /* 0x000fe40003f5d000 */
[C---:B------:R-:W-:Y:S01]  /*81b0*/  FSETP.NEU.FTZ.AND P0, PT, R182.reuse, -INF , PT ;  /* 0xff800000b600780b */ /* 0x040fe20003f1d000 */
[----:B------:R-:W-:Y:S01]  /*81c0*/  FMUL.FTZ R177, R182, UR5 ;  /* 0x00000005b6b17c20 */ /* 0x000fe20008410000 */
[----:B------:R-:W-:Y:S02]  /*81d0*/  FSEL R212, R212, RZ, P2 ;  /* 0x000000ffd4d47208 */ /* 0x000fe40001000000 */
[----:B------:R-:W-:Y:S02]  /*81e0*/  FSEL R6, R182, RZ, P0 ;  /* 0x000000ffb6067208 */ /* 0x000fe40000000000 */
[----:B------:R-:W-:Y:S01]  /*81f0*/  FSEL R177, R177, RZ, P0 ;  /* 0x000000ffb1b17208 */ /* 0x000fe20000000000 */
[--C-:B------:R-:W-:Y:S01]  /*8200*/  FFMA.FTZ R198, R29, UR5, -R212.reuse ;  /* 0x000000051dc67c23 */ /* 0x100fe200080108d4 */
[----:B------:R-:W-:Y:S01]  /*8210*/  LOP3.LUT P0, RZ, R180, 0x4, RZ, 0xc0, !PT ;  /* 0x00000004b4ff7812 */ /* 0x000fe2000780c0ff */
[----:B------:R-:W-:Y:S01]  /*8220*/  FFMA.FTZ R193, R5, UR5, -R212 ;  /* 0x0000000505c17c23 */ /* 0x000fe200080108d4 */
[----:B------:R-:W-:Y:S01]  /*8230*/  FSEL R5, R184, RZ, P2 ;  /* 0x000000ffb8057208 */ /* 0x000fe20001000000 */
[--C-:B------:R-:W-:Y:S01]  /*8240*/  FFMA.FTZ R192, R16, UR5, -R177.reuse ;  /* 0x0000000510c07c23 */ /* 0x100fe200080108b1 */
[----:B------:R-:W-:Y:S01]  /*8250*/  IADD3 R16, PT, PT, R166, 0x10000, RZ ;  /* 0x00010000a6107810 */ /* 0x000fe20007ffe0ff */
[----:B------:R-:W-:Y:S01]  /*8260*/  FFMA.FTZ R185, R4, UR5, -R177 ;  /* 0x0000000504b97c23 */ /* 0x000fe200080108b1 */
[----:B------:R-:W-:Y:S01]  /*8270*/  FADD.FTZ R6, R3, -R6 ;  /* 0x8000000603067221 */ /* 0x000fe20000010000 */
[----:B------:R-:W-:Y:S01]  /*8280*/  FADD.FTZ R4, R164, -R5 ;  /* 0x80000005a4047221 */ /* 0x000fe20000010000 */
[--C-:B------:R-:W-:Y:S01]  /*8290*/  FFMA.FTZ R195, R33, UR5, -R212.reuse ;  /* 0x0000000521c37c23 */ /* 0x100fe200080108d4 */
[--C-:B------:R-:W-:Y:S01]  /*82a0*/  FFMA.FTZ R196, R17, UR5, -R212.reuse ;  /* 0x0000000511c47c23 */ /* 0x100fe200080108d4 */
[--C-:B------:R-:W-:Y:S01]  /*82b0*/  FFMA.FTZ R194, R32, UR5, -R177.reuse ;  /* 0x0000000520c27c23 */ /* 0x100fe200080108b1 */
[--C-:B------:R-:W-:Y:S01]  /*82c0*/  FFMA.FTZ R164, R18, UR5, -R177.reuse ;  /* 0x0000000512a47c23 */ /* 0x100fe200080108b1 */
[----:B------:R-:W-:Y:S01]  /*82d0*/  FMUL.FTZ R197, R4, UR5 ;  /* 0x0000000504c57c20 */ /* 0x000fe20008410000 */
[----:B------:R-:W-:Y:S01]  /*82e0*/  @P0 IADD3 R210, PT, PT, R16, -0x40, RZ ;  /* 0xffffffc010d20810 */ /* 0x000fe20007ffe0ff */
[----:B------:R-:W-:Y:S01]  /*82f0*/  FMUL.FTZ R3, R6, UR5 ;  /* 0x0000000506037c20 */ /* 0x000fe20008410000 */
[----:B------:R-:W-:Y:S01]  /*8300*/  MUFU.EX2 R198, R198 ;  /* 0x000000c600c67308 */ /* 0x000fe20000000800 */
[--C-:B------:R-:W-:Y:S01]  /*8310*/  FFMA.FTZ R202, R201, UR5, -R212.reuse ;  /* 0x00000005c9ca7c23 */ /* 0x100fe200080108d4 */
[----:B------:R-:W-:Y:S01]  /*8320*/  IADD3 R200, PT, PT, R183, R210, RZ ;  /* 0x000000d2b7c87210 */ /* 0x000fe20007ffe0ff */
[----:B------:R-:W1:Y:S01]  /*8330*/  LDSM.16.MT88.4 R28, [R210] ;  /* 0x00000000d21c783b */ /* 0x000e620000004200 */
        /* <DEDUP_REMOVED lines=21> */
[----:B--2---:R-:W-:Y:S01]  /*8490*/  F2FP.F16.F32.PACK_AB R4, R195, R198 ;  /* 0x000000c6c304723e */ /* 0x004fe200000000ff */
[--C-:B------:R-:W-:Y:S01]  /*84a0*/  FFMA.FTZ R217, R189, UR5, -R212.reuse ;  /* 0x00000005bdd97c23 */ /* 0x100fe200080108d4 */
[----:B------:R-:W-:Y:S01]  /*84b0*/  FFMA.FTZ R212, R179, UR5, -R212 ;  /* 0x00000005b3d47c23 */ /* 0x000fe200080108d4 */
[--C-:B------:R-:W-:Y:S01]  /*84c0*/  FFMA.FTZ R219, R190, UR5, -R177.reuse ;  /* 0x00000005bedb7c23 */ /* 0x100fe200080108b1 */
[--C-:B------:R-:W-:Y:S01]  /*84d0*/  FFMA.FTZ R230, R188, UR5, -R177.reuse ;  /* 0x00000005bce67c23 */ /* 0x100fe200080108b1 */
[--C-:B------:R-:W-:Y:S01]  /*84e0*/  FFMA.FTZ R227, R178, UR5, -R177.reuse ;  /* 0x00000005b2e37c23 */ /* 0x100fe200080108b1 */
[----:B------:R-:W-:Y:S01]  /*84f0*/  FFMA.FTZ R232, R176, UR5, -R177 ;  /* 0x00000005b0e87c23 */ /* 0x000fe200080108b1 */
[----:B------:R-:W-:Y:S01]  /*8500*/  MUFU.EX2 R194, R194 ;  /* 0x000000c200c27308 */ /* 0x000fe20000000800 */
[----:B------:R-:W-:Y:S01]  /*8510*/  LDSM.16.MT88.4 R188, [R205+0x13800] ;  /* 0x01380000cdbc783b */ /* 0x000fe20000004200 */
[----:B------:R-:W-:-:S03]  /*8520*/  PLOP3.LUT P0, PT, PT, PT, UP0, 0x80, 0x8 ;  /* 0x000000000008781c */ /* 0x000fc60003f0f008 */
[----:B------:R-:W-:Y:S03]  /*8530*/  LDSM.16.MT88.4 R176, [R205+0x15800] ;  /* 0x01580000cdb0783b */ /* 0x000fe60000004200 */
[----:B------:R-:W2:Y:S01]  /*8540*/  MUFU.EX2 R192, R192 ;  /* 0x000000c000c07308 */ /* 0x000ea20000000800 */
[----:B---3--:R-:W-:-:S07]  /*8550*/  F2FP.F16.F32.PACK_AB R6, R193, R196 ;  /* 0x000000c4c106723e */ /* 0x008fce00000000ff */
[----:B------:R-:W-:Y:S08]  /*8560*/  MUFU.EX2 R185, R185 ;  /* 0x000000b900b97308 */ /* 0x000ff00000000800 */
[----:B------:R-:W3:Y:S01]  /*8570*/  MUFU.EX2 R164, R164 ;  /* 0x000000a400a47308 */ /* 0x000ee20000000800 */
[----:B--2---:R-:W-:-:S07]  /*8580*/  F2FP.F16.F32.PACK_AB R5, R192, R194 ;  /* 0x000000c2c005723e */ /* 0x004fce00000000ff */
[----:B------:R-:W2:Y:S08]  /*8590*/  MUFU.EX2 R197, R197 ;  /* 0x000000c500c57308 */ /* 0x000eb00000000800 */
[----:B------:R-:W4:Y:S01]  /*85a0*/  MUFU.EX2 R3, R3 ;  /* 0x0000000300037308 */ /* 0x000f220000000800 */
[----:B---3--:R-:W-:-:S07]  /*85b0*/  F2FP.F16.F32.PACK_AB R7, R164, R185 ;  /* 0x000000b9a407723e */ /* 0x008fce00000000ff */
[----:B------:R-:W-:Y:S01]  /*85c0*/  MUFU.EX2 R208, R208 ;  /* 0x000000d000d07308 */ /* 0x000fe20000000800 */
[-C--:B--2---:R-:W-:Y:S01]  /*85d0*/  FMUL.FTZ R24, R144, R197.reuse ;  /* 0x000000c590187220 */ /* 0x084fe20000410000 */
        /* <DEDUP_REMOVED lines=385> */
.L_x_1184:
[----:B------:R-:W-:-:S12]  /*9df0*/  UIADD3 UR19, UPT, UPT, UR27, -0x1, URZ ;  /* 0xffffffff1b137890 */ /* 0x000fd8000fffe0ff */
.L_x_1186:
        /* <DEDUP_REMOVED lines=10> */
[----:B------:R-:W-:Y:S01]  /*9ea0*/  USHF.L.U64.HI UR12, UR10, 0x5, UR11 ;  /* 0x000000050a0c7899 */ /* 0x000fe2000801020b */
        /* <DEDUP_REMOVED lines=13> */
[----:B------:R-:W-:Y:S01]  /*9f80*/  UMOV UR6, 0x400 ;  /* 0x0000040000067882 */ /* 0x000fe20000000000 */
[----:B------:R-:W-:Y:S01]  /*9f90*/  LOP3.LUT R5, R7, 0x8, R0, 0x78, !PT ;  /* 0x0000000807057812 */ /* 0x000fe200078e7800 */
[----:B------:R-:W-:Y:S01]  /*9fa0*/  UIMAD UR11, UR19, UR11, UR21 ;  /* 0x0000000b130b72a4 */ /* 0x000fe2000f8e0215 */
[----:B------:R-:W-:Y:S01]  /*9fb0*/  IADD3.X R0, PT, PT, R9, UR30, RZ, P2, !PT ;  /* 0x0000001e09007c10 */ /* 0x000fe200097fe4ff */
[----:B------:R-:W-:Y:S01]  /*9fc0*/  IMAD R187, R6, 0x40, R187 ;  /* 0x0000004006bb7824 */ /* 0x000fe200078e02bb */
[----:B------:R-:W-:Y:S01]  /*9fd0*/  LOP3.LUT R180, R7, 0x8, R180, 0x78, !PT ;  /* 0x0000000807b47812 */ /* 0x000fe200078e78b4 */
[----:B-1----:R-:W-:Y:S01]  /*9fe0*/  ULEA UR5, UR5, UR6, 0x18 ;  /* 0x0000000605057291 */ /* 0x002fe2000f8ec0ff */
[----:B------:R-:W-:Y:S01]  /*9ff0*/  LOP3.LUT R215, R215, 0x400, RZ, 0xc0, !PT ;  /* 0x00000400d7d77812 */ /* 0x000fe200078ec0ff */
[----:B------:R-:W-:Y:S01]  /*a000*/  IMAD.U32 R6, RZ, RZ, UR20 ;  /* 0x00000014ff067e24 */ /* 0x000fe2000f8e00ff */
        /* <DEDUP_REMOVED lines=9> */
[----:B------:R-:W-:Y:S01]  /*a0a0*/  IMAD.MOV.U32 R219, RZ, RZ, 0x20 ;  /* 0x00000020ffdb7424 */ /* 0x000fe200078e00ff */
[----:B------:R-:W-:Y:S01]  /*a0b0*/  LEA R167, P2, R6, R167, 0x7 ;  /* 0x000000a706a77211 */ /* 0x000fe200078438ff */
[----:B------:R-:W-:Y:S01]  /*a0c0*/  IMAD.U32 R7, RZ, RZ, UR11 ;  /* 0x0000000bff077e24 */ /* 0x000fe2000f8e00ff */
[----:B------:R-:W-:Y:S01]  /*a0d0*/  UIADD3 UR36, UP0, UPT, UR36, -0x180, URZ ;  /* 0xfffffe8024247890 */ /* 0x000fe2000ff1e0ff */
[----:B------:R-:W-:Y:S01]  /*a0e0*/  VIADD R4, R215, UR5 ;  /* 0x00000005d7047c36 */ /* 0x000fe20008000000 */
[----:B------:R-:W-:Y:S01]  /*a0f0*/  SEL R219, R219, 0xffffffe0, !P1 ;  /* 0xffffffe0dbdb7807 */ /* 0x000fe20004800000 */
[----:B------:R-:W-:Y:S01]  /*a100*/  IMAD.IADD R220, R214, 0x1, R3 ;  /* 0x00000001d6dc7824 */ /* 0x000fe200078e0203 */
[----:B------:R-:W-:Y:S01]  /*a110*/  LEA.HI.X R7, R6, R0, R7, 0x7, P2 ;  /* 0x0000000006077211 */ /* 0x000fe200010f3c07 */
[C---:B------:R-:W-:Y:S01]  /*a120*/  IMAD.IADD R218, R4.reuse, 0x1, R3 ;  /* 0x0000000104da7824 */ /* 0x040fe200078e0203 */
[----:B------:R-:W-:Y:S01]  /*a130*/  IADD3 R234, P2, PT, R167, UR8, RZ ;  /* 0x00000008a7ea7c10 */ /* 0x000fe2000ff5e0ff */
        /* <DEDUP_REMOVED lines=10> */
[----:B------:R-:W-:-:S02]  /*a1e0*/  USHF.L.U32 UR10, UR10, 0x5, URZ ;  /* 0x000000050a0a7899 */ /* 0x000fc400080006ff */
[----:B------:R-:W-:Y:S01]  /*a1f0*/  UIADD3 UR19, UPT, UPT, UR19, 0x1, URZ ;  /* 0x0000000113137890 */ /* 0x000fe2000fffe0ff */
[----:B------:R-:W1:Y:S01]  /*a200*/  LDCU UR8, c[0x0][0x50c] ;  /* 0x0000a180ff0877ac */ /* 0x000e620008000800 */
[----:B------:R-:W4:Y:S01]  /*a210*/  LDCU UR4, c[0x0][0x45c] ;  /* 0x00008b80ff0477ac */ /* 0x000f220008000800 */
[----:B------:R-:W-:Y:S02]  /*a220*/  UIADD3.X UR28, UPT, UPT, UR28, -0x1, URZ, UP0, !UPT ;  /* 0xffffffff1c1c7890 */ /* 0x000fe400087fe4ff */
[----:B---3--:R-:W-:Y:S01]  /*a230*/  ULEA UR6, UR13, UR9, 0x18 ;  /* 0x000000090d067291 */ /* 0x008fe2000f8ec0ff */
[----:B--2---:R-:W-:Y:S11]  /*a240*/  BRA `(.L_x_1188) ;  /* 0x0000000000a47947 */ /* 0x004ff60003800000 */
.L_x_1190:
        /* <DEDUP_REMOVED lines=17> */
[C---:B------:R-:W-:Y:S01]  /*a360*/  LEA R10, P3, R4.reuse, R11, 0x5 ;  /* 0x0000000b040a7211 */ /* 0x040fe200078628ff */
[----:B------:R1:W-:Y:S02]  /*a370*/  LDGSTS.E.BYPASS.LTC128B.128 [R228+0xc000], desc[UR16][R14.64+0x100] ;  /* 0x0c0001000ee47fae */ /* 0x0003e4000b981a10 */
[----:B------:R-:W-:Y:S01]  /*a380*/  IMAD.X R7, R7, 0x1, R9, P2 ;  /* 0x0000000107077824 */ /* 0x000fe200010e0609 */
[----:B------:R-:W-:Y:S01]  /*a390*/  LEA.HI.X R5, R4, R9, R5, 0x5, P3 ;  /* 0x0000000904057211 */ /* 0x000fe200018f2c05 */
[----:B------:R1:W-:Y:S01]  /*a3a0*/  LDGSTS.E.BYPASS.LTC128B.128 [R228+0xe000], desc[UR16][R14.64+0x180] ;  /* 0x0e0001800ee47fae */ /* 0x0003e2000b981a10 */
[-C--:B------:R-:W-:Y:S02]  /*a3b0*/  LEA.HI.X R9, R11, R224.reuse, R9, 0x1, P4 ;  /* 0x000000e00b097211 */ /* 0x080fe400020f0c09 */
[-C--:B------:R-:W-:Y:S02]  /*a3c0*/  LEA R12, P3, R6, R225.reuse, 0x1 ;  /* 0x000000e1060c7211 */ /* 0x080fe400078608ff */
[----:B------:R-:W-:Y:S01]  /*a3d0*/  LEA R4, P2, R10, R225, 0x1 ;  /* 0x000000e10a047211 */ /* 0x000fe200078408ff */
        /* <DEDUP_REMOVED lines=16> */
.L_x_1188:
[----:B------:R-:W-:Y:S04]  /*a4e0*/  DEPBAR.LE SB0, 0x0 ;  /* 0x000080000000791a */ /* 0x000fe80000000000 */
[----:B------:R-:W-:Y:S01]  /*a4f0*/  BAR.SYNC.DEFER_BLOCKING 0x0 ;  /* 0x0000000000007b1d */ /* 0x000fe20000010000 */
[----:B------:R-:W-:Y:S01]  /*a500*/  IADD3 R200, P0, PT, R234, UR10, RZ ;  /* 0x0000000aeac87c10 */ /* 0x000fe2000ff1e0ff */
[C---:B------:R-:W-:Y:S01]  /*a510*/  VIADD R230, R229.reuse, 0xfffffff8 ;  /* 0xfffffff8e5e67836 */ /* 0x040fe20000000000 */
[----:B------:R-:W-:Y:S01]  /*a520*/  UIADD3 UR9, UPT, UPT, UR19, -0x1, URZ ;  /* 0xffffffff13097890 */ /* 0x000fe2000fffe0ff */
[----:B------:R-:W-:Y:S01]  /*a530*/  VIADD R251, R229, 0x19 ;  /* 0x00000019e5fb7836 */ /* 0x000fe20000000000 */
[----:B------:R-:W-:Y:S02]  /*a540*/  IADD3.X R201, PT, PT, R235, UR12, RZ, P0, !PT ;  /* 0x0000000cebc97c10 */ /* 0x000fe400087fe4ff */
[----:B------:R-:W-:Y:S01]  /*a550*/  IADD3 R198, P0, PT, R200, UR36, RZ ;  /* 0x00000024c8c67c10 */ /* 0x000fe2000ff1e0ff */
[----:B------:R-:W-:Y:S03]  /*a560*/  UISETP.GT.AND UP0, UPT, UR9, UR14, UPT ;  /* 0x0000000e0900728c */ /* 0x000fe6000bf04270 */
[----:B------:R-:W-:Y:S02]  /*a570*/  IADD3.X R199, PT, PT, R201, UR28, RZ, P0, !PT ;  /* 0x0000001cc9c77c10 */ /* 0x000fe400087fe4ff */
[----:B------:R-:W-:Y:S04]  /*a580*/  IADD3 R196, P0, PT, R198, UR36, RZ ;  /* 0x00000024c6c47c10 */ /* 0x000fe8000ff1e0ff */
[----:B------:R-:W-:Y:S01]  /*a590*/  IADD3.X R197, PT, PT, R199, UR28, RZ, P0, !PT ;  /* 0x0000001cc7c57c10 */ /* 0x000fe200087fe4ff */
[----:B------:R-:W-:Y:S01]  /*a5a0*/  @!PT LDS RZ, [RZ] ;  /* 0x00000000fffff984 */ /* 0x000fe20000000800 */
[----:B------:R-:W-:Y:S01]  /*a5b0*/  @!PT LDS RZ, [RZ] ;  /* 0x00000000fffff984 */ /* 0x000fe20000000800 */
[----:B------:R-:W-:Y:S01]  /*a5c0*/  @!PT LDS RZ, [RZ] ;  /* 0x00000000fffff984 */ /* 0x000fe20000000800 */
[----:B------:R-:W-:Y:S06]  /*a5d0*/  LDGSTS.E.BYPASS.LTC128B.128 [R228+0x10000], desc[UR16][R234.64] ;  /* 0x10000000eae47fae */ /* 0x000fec000b981a10 */
        /* <DEDUP_REMOVED lines=16> */
[----:B------:R-:W3:Y:S06]  /*a6e0*/  LDSM.16.M88.4 R168, [R215+UR5+0x8000] ;  /* 0x00800005d7a8783b */ /* 0x000eec0008000200 */
[----:B------:R-:W5:Y:S06]  /*a6f0*/  LDSM.16.M88.4 R172, [R215+UR5+0x8800] ;  /* 0x00880005d7ac783b */ /* 0x000f6c0008000200 */
[----:B------:R-:W1:Y:S06]  /*a700*/  LDSM.16.M88.4 R176, [R215+UR5+0x9000] ;  /* 0x00900005d7b0783b */ /* 0x000e6c0008000200 */
[----:B------:R-:W0:Y:S06]  /*a710*/  LDGDEPBAR ;  /* 0x00000000000079af */ /* 0x000e2c0000000000 */
[----:B------:R-:W4:Y:S06]  /*a720*/  LDSM.16.M88.4 R180, [R215+UR5+0x9800] ;  /* 0x00980005d7b4783b */ /* 0x000f2c0008000200 */
[----:B------:R-:W-:Y:S06]  /*a730*/  LDSM.16.M88.4 R184, [R212] ;  /* 0x00000000d4b8783b */ /* 0x000fec0000000200 */
[----:B------:R-:W4:Y:S01]  /*a740*/  LDSM.16.M88.4 R188, [R213+0x8000] ;  /* 0x00800000d5bc783b */ /* 0x000f220000000200 */
[C---:B---3--:R-:W-:Y:S05]  /*a750*/  HMMA.16816.F32 R4, R164.reuse, R168, RZ ;  /* 0x000000a8a404723c */ /* 0x048fea00000018ff */
[----:B------:R-:W3:Y:S06]  /*a760*/  LDSM.16.M88.4 R192, [R213+0x8800] ;  /* 0x00880000d5c0783b */ /* 0x000eec0000000200 */
[----:B--2---:R-:W-:Y:S01]  /*a770*/  LDSM.16.M88.4 R196, [R218+0x9800] ;  /* 0x00980000dac4783b */ /* 0x004fe20000000200 */
[C---:B------:R-:W-:Y:S05]  /*a780*/  HMMA.16816.F32 R8, R164.reuse, R170, RZ ;  /* 0x000000aaa408723c */ /* 0x040fea00000018ff */
[----:B------:R-:W2:Y:S03]  /*a790*/  LDSM.16.M88.4 R168, [R213+0x9000] ;  /* 0x00900000d5a8783b */ /* 0x000ea60000000200 */
[C---:B-----5:R-:W-:Y:S03]  /*a7a0*/  HMMA.16816.F32 R12, R164.reuse, R172, RZ ;  /* 0x000000aca40c723c */ /* 0x060fe600000018ff */
[----:B------:R-:W-:Y:S05]  /*a7b0*/  LDSM.16.M88.4 R200, [R217+0x8000] ;  /* 0x00800000d9c8783b */ /* 0x000fea0000000200 */
[C---:B------:R-:W-:Y:S01]  /*a7c0*/  HMMA.16816.F32 R16, R164.reuse, R174, RZ ;  /* 0x000000aea410723c */ /* 0x040fe200000018ff */
[----:B------:R-:W-:Y:S06]  /*a7d0*/  LDSM.16.M88.4 R172, [R220] ;  /* 0x00000000dcac783b */ /* 0x000fec0000000200 */
[----:B------:R-:W-:Y:S01]  /*a7e0*/  LDSM.16.M88.4 R204, [R218+0xa000] ;  /* 0x00a00000dacc783b */ /* 0x000fe20000000200 */
[C---:B-1----:R-:W-:Y:S05]  /*a7f0*/  HMMA.16816.F32 R20, R164.reuse, R176, RZ ;  /* 0x000000b0a414723c */ /* 0x042fea00000018ff */
[----:B------:R-:W-:Y:S03]  /*a800*/  LDSM.16.M88.4 R208, [R213+0xc000] ;  /* 0x00c00000d5d0783b */ /* 0x000fe60000000200 */
[C---:B------:R-:W-:Y:S03]  /*a810*/  HMMA.16816.F32 R24, R164.reuse, R178, RZ ;  /* 0x000000b2a418723c */ /* 0x040fe600000018ff */
[----:B------:R-:W-:Y:S05]  /*a820*/  LDSM.16.M88.4 R176, [R218+0x8000] ;  /* 0x00800000dab0783b */ /* 0x000fea0000000200 */
[C---:B----4-:R-:W-:Y:S08]  /*a830*/  HMMA.16816.F32 R28, R164.reuse, R180, RZ ;  /* 0x000000b4a41c723c */ /* 0x050ff000000018ff */
[----:B------:R-:W-:Y:S01]  /*a840*/  HMMA.16816.F32 R32, R164, R182, RZ ;  /* 0x000000b6a420723c */ /* 0x000fe200000018ff */
[----:B------:R-:W1:Y:S06]  /*a850*/  LDSM.16.M88.4 R164, [R213+0x9800] ;  /* 0x00980000d5a4783b */ /* 0x000e6c0000000200 */
[----:B------:R-:W4:Y:S01]  /*a860*/  LDSM.16.M88.4 R180, [R218+0x8800] ;  /* 0x00880000dab4783b */ /* 0x000f220000000200 */
[C---:B------:R-:W-:Y:S08]  /*a870*/  HMMA.16816.F32 R4, R184.reuse, R188, R4 ;  /* 0x000000bcb804723c */ /* 0x040ff00000001804 */
[C---:B------:R-:W-:Y:S01]  /*a880*/  HMMA.16816.F32 R8, R184.reuse, R190, R8 ;  /* 0x000000beb808723c */ /* 0x040fe20000001808 */
[----:B------:R-:W5:Y:S07]  /*a890*/  LDSM.16.M88.4 R188, [R218+0x9000] ;  /* 0x00900000dabc783b */ /* 0x000f6e0000000200 */
[C---:B---3--:R-:W-:Y:S08]  /*a8a0*/  HMMA.16816.F32 R12, R184.reuse, R192, R12 ;  /* 0x000000c0b80c723c */ /* 0x048ff0000000180c */
[C---:B------:R-:W-:Y:S01]  /*a8b0*/  HMMA.16816.F32 R16, R184.reuse, R194, R16 ;  /* 0x000000c2b810723c */ /* 0x040fe20000001810 */
[----:B------:R-:W3:Y:S07]  /*a8c0*/  LDSM.16.M88.4 R192, [R219] ;  /* 0x00000000dbc0783b */ /* 0x000eee0000000200 */
[C---:B--2---:R-:W-:Y:S08]  /*a8d0*/  HMMA.16816.F32 R20, R184.reuse, R168, R20 ;  /* 0x000000a8b814723c */ /* 0x044ff00000001814 */
[C---:B------:R-:W-:Y:S01]  /*a8e0*/  HMMA.16816.F32 R24, R184.reuse, R170, R24 ;  /* 0x000000aab818723c */ /* 0x040fe20000001818 */
[----:B------:R-:W-:Y:S07]  /*a8f0*/  LDSM.16.M88.4 R168, [R217+0x9000] ;  /* 0x00900000d9a8783b */ /* 0x000fee0000000200 */
[C---:B-1----:R-:W-:Y:S08]  /*a900*/  HMMA.16816.F32 R28, R184.reuse, R164, R28 ;  /* 0x000000a4b81c723c */ /* 0x042ff0000000181c */
[----:B------:R-:W-:Y:S01]  /*a910*/  HMMA.16816.F32 R32, R184, R166, R32 ;  /* 0x000000a6b820723c */ /* 0x000fe20000001820 */
[----:B------:R-:W1:Y:S06]  /*a920*/  LDSM.16.M88.4 R164, [R217+0x8800] ;  /* 0x00880000d9a4783b */ /* 0x000e6c0000000200 */
[----:B------:R-:W-:Y:S01]  /*a930*/  LDSM.16.M88.4 R184, [R215+UR5+0xa800] ;  /* 0x00a80005d7b8783b */ /* 0x000fe20008000200 */
[C---:B------:R-:W-:Y:S08]  /*a940*/  HMMA.16816.F32 R4, R172.reuse, R176, R4 ;  /* 0x000000b0ac04723c */ /* 0x040ff00000001804 */
[C---:B------:R-:W-:Y:S01]  /*a950*/  HMMA.16816.F32 R8, R172.reuse, R178, R8 ;  /* 0x000000b2ac08723c */ /* 0x040fe20000001808 */
[----:B------:R-:W-:Y:S07]  /*a960*/  LDSM.16.M88.4 R176, [R214+0x2000] ;  /* 0x00200000d6b0783b */ /* 0x000fee0000000200 */
[C---:B----4-:R-:W-:Y:S08]  /*a970*/  HMMA.16816.F32 R12, R172.reuse, R180, R12 ;  /* 0x000000b4ac0c723c */ /* 0x050ff0000000180c */
[C---:B------:R-:W-:Y:S01]  /*a980*/  HMMA.16816.F32 R16, R172.reuse, R182, R16 ;  /* 0x000000b6ac10723c */ /* 0x040fe20000001810 */
[----:B------:R-:W-:Y:S07]  /*a990*/  LDSM.16.M88.4 R180, [R215+UR5+0xa000] ;  /* 0x00a00005d7b4783b */ /* 0x000fee0008000200 */
[C---:B-----5:R-:W-:Y:S08]  /*a9a0*/  HMMA.16816.F32 R20, R172.reuse, R188, R20 ;  /* 0x000000bcac14723c */ /* 0x060ff00000001814 */
[C---:B------:R-:W-:Y:S01]  /*a9b0*/  HMMA.16816.F32 R24, R172.reuse, R190, R24 ;  /* 0x000000beac18723c */ /* 0x040fe20000001818 */
[----:B------:R-:W-:Y:S07]  /*a9c0*/  LDSM.16.M88.4 R188, [R215+UR5+0xb000] ;  /* 0x00b00005d7bc783b */ /* 0x000fee0008000200 */
[C---:B------:R-:W-:Y:S08]  /*a9d0*/  HMMA.16816.F32 R28, R172.reuse, R196, R28 ;  /* 0x000000c4ac1c723c */ /* 0x040ff0000000181c */
[----:B------:R-:W-:Y:S01]  /*a9e0*/  HMMA.16816.F32 R32, R172, R198, R32 ;  /* 0x000000c6ac20723c */ /* 0x000fe20000001820 */
[----:B------:R-:W2:Y:S06]  /*a9f0*/  LDSM.16.M88.4 R172, [R217+0x9800] ;  /* 0x00980000d9ac783b */ /* 0x000eac0000000200 */
[----:B------:R-:W-:Y:S01]  /*aa00*/  LDSM.16.M88.4 R196, [R212+0x2000] ;  /* 0x00200000d4c4783b */ /* 0x000fe20000000200 */
[C---:B---3--:R-:W-:Y:S08]  /*aa10*/  HMMA.16816.F32 R4, R192.reuse, R200, R4 ;  /* 0x000000c8c004723c */ /* 0x048ff00000001804 */
[C---:B------:R-:W-:Y:S01]  /*aa20*/  HMMA.16816.F32 R8, R192.reuse, R202, R8 ;  /* 0x000000cac008723c */ /* 0x040fe20000001808 */
[----:B------:R-:W-:Y:S07]  /*aa30*/  LDSM.16.M88.4 R200, [R213+0xa000] ;  /* 0x00a00000d5c8783b */ /* 0x000fee0000000200 */
[C---:B-1----:R-:W-:Y:S08]  /*aa40*/  HMMA.16816.F32 R12, R192.reuse, R164, R12 ;  /* 0x000000a4c00c723c */ /* 0x042ff0000000180c */
[C---:B------:R-:W-:Y:S01]  /*aa50*/  HMMA.16816.F32 R16, R192.reuse, R166, R16 ;  /* 0x000000a6c010723c */ /* 0x040fe20000001810 */
[----:B------:R-:W1:Y:S07]  /*aa60*/  LDSM.16.M88.4 R164, [R215+UR5+0xb800] ;  /* 0x00b80005d7a4783b */ /* 0x000e6e0008000200 */
[C---:B------:R-:W-:Y:S08]  /*aa70*/  HMMA.16816.F32 R20, R192.reuse, R168, R20 ;  /* 0x000000a8c014723c */ /* 0x040ff00000001814 */
[C---:B------:R-:W-:Y:S01]  /*aa80*/  HMMA.16816.F32 R24, R192.reuse, R170, R24 ;  /* 0x000000aac018723c */ /* 0x040fe20000001818 */
[----:B------:R-:W3:Y:S07]  /*aa90*/  LDSM.16.M88.4 R168, [R213+0xa800] ;  /* 0x00a80000d5a8783b */ /* 0x000eee0000000200 */
[C---:B--2---:R-:W-:Y:S08]  /*aaa0*/  HMMA.16816.F32 R28, R192.reuse, R172, R28 ;  /* 0x000000acc01c723c */ /* 0x044ff0000000181c */
[----:B------:R-:W-:Y:S01]  /*aab0*/  HMMA.16816.F32 R32, R192, R174, R32 ;  /* 0x000000aec020723c */ /* 0x000fe20000001820 */
[----:B------:R-:W2:Y:S06]  /*aac0*/  LDSM.16.M88.4 R172, [R213+0xb000] ;  /* 0x00b00000d5ac783b */ /* 0x000eac0000000200 */
[----:B------:R-:W-:Y:S01]  /*aad0*/  LDSM.16.M88.4 R192, [R220+0x2000] ;  /* 0x00200000dcc0783b */ /* 0x000fe20000000200 */
        /* <DEDUP_REMOVED lines=11> */
[----:B------:R-:W1:Y:S06]  /*ab90*/  LDSM.16.M88.4 R164, [R218+0xa800] ;  /* 0x00a80000daa4783b */ /* 0x000e6c0000000200 */
[----:B------:R-:W5:Y:S01]  /*aba0*/  LDSM.16.M88.4 R176, [R218+0xb000] ;  /* 0x00b00000dab0783b */ /* 0x000f620000000200 */
[C---:B------:R-:W-:Y:S08]  /*abb0*/  HMMA.16816.F32 R4, R196.reuse, R200, R4 ;  /* 0x000000c8c404723c */ /* 0x040ff00000001804 */
[C---:B------:R-:W-:Y:S01]  /*abc0*/  HMMA.16816.F32 R8, R196.reuse, R202, R8 ;  /* 0x000000cac408723c */ /* 0x040fe20000001808 */
[----:B------:R-:W5:Y:S07]  /*abd0*/  LDSM.16.M88.4 R200, [R217+0xa000] ;  /* 0x00a00000d9c8783b */ /* 0x000f6e0000000200 */
[C---:B---3--:R-:W-:Y:S08]  /*abe0*/  HMMA.16816.F32 R12, R196.reuse, R168, R12 ;  /* 0x000000a8c40c723c */ /* 0x048ff0000000180c */
[C---:B------:R-:W-:Y:S01]  /*abf0*/  HMMA.16816.F32 R16, R196.reuse, R170, R16 ;  /* 0x000000aac410723c */ /* 0x040fe20000001810 */
[----:B------:R-:W3:Y:S07]  /*ac00*/  LDSM.16.M88.4 R168, [R217+0xa800] ;  /* 0x00a80000d9a8783b */ /* 0x000eee0000000200 */
[C---:B--2---:R-:W-:Y:S08]  /*ac10*/  HMMA.16816.F32 R20, R196.reuse, R172, R20 ;  /* 0x000000acc414723c */ /* 0x044ff00000001814 */
[C---:B------:R-:W-:Y:S01]  /*ac20*/  HMMA.16816.F32 R24, R196.reuse, R174, R24 ;  /* 0x000000aec418723c */ /* 0x040fe20000001818 */
[----:B------:R-:W2:Y:S07]  /*ac30*/  LDSM.16.M88.4 R172, [R217+0xb000] ;  /* 0x00b00000d9ac783b */ /* 0x000eae0000000200 */
[C---:B----4-:R-:W-:Y:S08]  /*ac40*/  HMMA.16816.F32 R28, R196.reuse, R180, R28 ;  /* 0x000000b4c41c723c */ /* 0x050ff0000000181c */
[----:B------:R-:W-:Y:S01]  /*ac50*/  HMMA.16816.F32 R32, R196, R182, R32 ;  /* 0x000000b6c420723c */ /* 0x000fe20000001820 */
[----:B------:R-:W4:Y:S06]  /*ac60*/  LDSM.16.M88.4 R180, [R217+0xb800] ;  /* 0x00b80000d9b4783b */ /* 0x000f2c0000000200 */
[----:B------:R-:W-:Y:S01]  /*ac70*/  LDSM.16.M88.4 R196, [R214+0x4000] ;  /* 0x00400000d6c4783b */ /* 0x000fe20000000200 */
        /* <DEDUP_REMOVED lines=11> */
[----:B------:R-:W5:Y:S06]  /*ad30*/  LDSM.16.M88.4 R184, [R215+UR5+0xd800] ;  /* 0x00d80005d7b8783b */ /* 0x000f6c0008000200 */
[----:B------:R-:W5:Y:S01]  /*ad40*/  LDSM.16.M88.4 R192, [R212+0x4000] ;  /* 0x00400000d4c0783b */ /* 0x000f620000000200 */
        /* <DEDUP_REMOVED lines=12> */
[----:B------:R-:W4:Y:S01]  /*ae10*/  LDSM.16.M88.4 R188, [R220+0x4000] ;  /* 0x00400000dcbc783b */ /* 0x000f220000000200 */
        /* <DEDUP_REMOVED lines=9> */
[C---:B------:R-:W-:Y:S08]  /*aeb0*/  HMMA.16816.F32 R28, R196.reuse, R184, R28 ;  /* 0x000000b8c41c723c */ /* 0x040ff0000000181c */
[----:B------:R-:W-:Y:S01]  /*aec0*/  HMMA.16816.F32 R32, R196, R186, R32 ;  /* 0x000000bac420723c */ /* 0x000fe20000001820 */
[----:B------:R-:W5:Y:S06]  /*aed0*/  LDSM.16.M88.4 R184, [R218+0xd800] ;  /* 0x00d80000dab8783b */ /* 0x000f6c0000000200 */
        /* <DEDUP_REMOVED lines=26> */
[----:B------:R-:W-:Y:S01]  /*b080*/  LDSM.16.M88.4 R188, [R212+0x6000] ;  /* 0x00600000d4bc783b */ /* 0x000fe20000000200 */
        /* <DEDUP_REMOVED lines=15> */
[----:B------:R-:W4:Y:S07]  /*b180*/  LDSM.16.M88.4 R200, [R218+0xe000] ;  /* 0x00e00000dac8783b */ /* 0x000f2e0000000200 */
        /* <DEDUP_REMOVED lines=11> */
[C---:B------:R-:W-:Y:S03]  /*b240*/  HMMA.16816.F32 R8, R188.reuse, R206, R8 ;  /* 0x000000cebc08723c */ /* 0x040fe60000001808 */
[C---:B------:R-:W-:Y:S02]  /*b250*/  VIADD R206, R229.reuse, 0xffffffe1 ;  /* 0xffffffe1e5ce7836 */ /* 0x040fe40000000000 */
[----:B------:R-:W-:Y:S03]  /*b260*/  VIADD R207, R229, 0xffffffe0 ;  /* 0xffffffe0e5cf7836 */ /* 0x000fe60000000000 */
[C---:B------:R-:W-:Y:S01]  /*b270*/  ISETP.GT.AND P5, PT, R223.reuse, R206, PT ;  /* 0x000000cedf00720c */ /* 0x040fe20003fa4270 */
[C---:B---3--:R-:W-:Y:S03]  /*b280*/  HMMA.16816.F32 R12, R188.reuse, R168, R12 ;  /* 0x000000a8bc0c723c */ /* 0x048fe6000000180c */
[-C--:B------:R-:W-:Y:S02]  /*b290*/  ISETP.GT.AND P4, PT, R223, R207.reuse, PT ;  /* 0x000000cfdf00720c */ /* 0x080fe40003f84270 */
[C---:B------:R-:W-:Y:S02]  /*b2a0*/  ISETP.GT.AND P2, PT, R226.reuse, R207, PT ;  /* 0x000000cfe200720c */ /* 0x040fe40003f44270 */
[C---:B------:R-:W-:Y:S01]  /*b2b0*/  ISETP.GE.AND P1, PT, R207.reuse, R222, PT ;  /* 0x000000decf00720c */ /* 0x040fe20003f26270 */
[C---:B------:R-:W-:Y:S01]  /*b2c0*/  HMMA.16816.F32 R16, R188.reuse, R170, R16 ;  /* 0x000000aabc10723c */ /* 0x040fe20000001810 */
[----:B------:R-:W-:Y:S02]  /*b2d0*/  LDSM.16.M88.4 R168, [R217+0xf000] ;  /* 0x00f00000d9a8783b */ /* 0x000fe40000000200 */
[----:B------:R-:W-:Y:S01]  /*b2e0*/  ISETP.GE.AND P6, PT, R207, R221, PT ;  /* 0x000000ddcf00720c */ /* 0x000fe20003fc6270 */
[C---:B------:R-:W-:Y:S01]  /*b2f0*/  VIADD R207, R229.reuse, 0xffffffe8 ;  /* 0xffffffe8e5cf7836 */ /* 0x040fe20000000000 */
[----:B------:R-:W-:Y:S02]  /*b300*/  ISETP.GT.AND P0, PT, R226, R206, PT ;  /* 0x000000cee200720c */ /* 0x000fe40003f04270 */
[----:B------:R-:W-:Y:S01]  /*b310*/  ISETP.GE.AND P3, PT, R206, R222, PT ;  /* 0x000000dece00720c */ /* 0x000fe20003f66270 */
[C---:B--2---:R-:W-:Y:S08]  /*b320*/  HMMA.16816.F32 R20, R188.reuse, R172, R20 ;  /* 0x000000acbc14723c */ /* 0x044ff00000001814 */
[C---:B------:R-:W-:Y:S08]  /*b330*/  HMMA.16816.F32 R24, R188.reuse, R174, R24 ;  /* 0x000000aebc18723c */ /* 0x040ff00000001818 */
[C---:B----4-:R-:W-:Y:S08]  /*b340*/  HMMA.16816.F32 R28, R188.reuse, R180, R28 ;  /* 0x000000b4bc1c723c */ /* 0x050ff0000000181c */
[----:B------:R-:W-:Y:S08]  /*b350*/  HMMA.16816.F32 R32, R188, R182, R32 ;  /* 0x000000b6bc20723c */ /* 0x000ff00000001820 */
[C---:B------:R-:W-:Y:S08]  /*b360*/  HMMA.16816.F32 R4, R196.reuse, R200, R4 ;  /* 0x000000c8c404723c */ /* 0x040ff00000001804 */
[C---:B------:R-:W-:Y:S08]  /*b370*/  HMMA.16816.F32 R8, R196.reuse, R202, R8 ;  /* 0x000000cac408723c */ /* 0x040ff00000001808 */
[C---:B-1----:R-:W-:Y:S08]  /*b380*/  HMMA.16816.F32 R12, R196.reuse, R164, R12 ;  /* 0x000000a4c40c723c */ /* 0x042ff0000000180c */
[C---:B------:R-:W-:Y:S01]  /*b390*/  HMMA.16816.F32 R16, R196.reuse, R166, R16 ;  /* 0x000000a6c410723c */ /* 0x040fe20000001810 */
[----:B------:R-:W1:Y:S07]  /*b3a0*/  LDSM.16.M88.4 R164, [R217+0xe800] ;  /* 0x00e80000d9a4783b */ /* 0x000e6e0000000200 */
[C---:B-----5:R-:W-:Y:S08]  /*b3b0*/  HMMA.16816.F32 R20, R196.reuse, R176, R20 ;  /* 0x000000b0c414723c */ /* 0x060ff00000001814 */
[C---:B------:R-:W-:Y:S08]  /*b3c0*/  HMMA.16816.F32 R24, R196.reuse, R178, R24 ;  /* 0x000000b2c418723c */ /* 0x040ff00000001818 */
[C---:B------:R-:W-:Y:S08]  /*b3d0*/  HMMA.16816.F32 R28, R196.reuse, R184, R28 ;  /* 0x000000b8c41c723c */ /* 0x040ff0000000181c */
[----:B------:R-:W-:Y:S08]  /*b3e0*/  HMMA.16816.F32 R32, R196, R186, R32 ;  /* 0x000000bac420723c */ /* 0x000ff00000001820 */
[C---:B------:R-:W-:Y:S08]  /*b3f0*/  HMMA.16816.F32 R4, R192.reuse, R208, R4 ;  /* 0x000000d0c004723c */ /* 0x040ff00000001804 */
[C---:B------:R-:W-:Y:S03]  /*b400*/  HMMA.16816.F32 R8, R192.reuse, R210, R8 ;  /* 0x000000d2c008723c */ /* 0x040fe60000001808 */
[----:B------:R-:W-:Y:S05]  /*b410*/  VIADD R211, R229, 0xfffffff9 ;  /* 0xfffffff9e5d37836 */ /* 0x000fea0000000000 */
[C---:B-1----:R-:W-:Y:S03]  /*b420*/  HMMA.16816.F32 R12, R192.reuse, R164, R12 ;  /* 0x000000a4c00c723c */ /* 0x042fe6000000180c */
[----:B------:R-:W-:Y:S01]  /*b430*/  FMUL.FTZ R3, R5, UR8 ;  /* 0x0000000805037c20 */ /* 0x000fe20008410000 */
[----:B------:R-:W-:Y:S01]  /*b440*/  FMUL.FTZ R199, R4, UR8 ;  /* 0x0000000804c77c20 */ /* 0x000fe20008410000 */
[----:B------:R-:W-:Y:S01]  /*b450*/  FMUL.FTZ R197, R7, UR8 ;  /* 0x0000000807c57c20 */ /* 0x000fe20008410000 */
[----:B------:R-:W-:Y:S02]  /*b460*/  FMUL.FTZ R196, R6, UR8 ;  /* 0x0000000806c47c20 */ /* 0x000fe40008410000 */
[C---:B------:R-:W-:Y:S01]  /*b470*/  HMMA.16816.F32 R16, R192.reuse, R166, R16 ;  /* 0x000000a6c010723c */ /* 0x040fe20000001810 */
[----:B------:R-:W1:Y:S01]  /*b480*/  LDSM.16.M88.4 R164, [R217+0xf800] ;  /* 0x00f80000d9a4783b */ /* 0x000e620000000200 */
[----:B------:R-:W-:Y:S04]  /*b490*/  DEPBAR.LE SB0, 0x0 ;  /* 0x000080000000791a */ /* 0x000fe80000000000 */
[----:B------:R-:W2:Y:S01]  /*b4a0*/  MUFU.TANH R3, R3 ;  /* 0x0000000300037308 */ /* 0x000ea20000002400 */
[----:B------:R-:W-:Y:S01]  /*b4b0*/  BAR.SYNC.DEFER_BLOCKING 0x0 ;  /* 0x0000000000007b1d */ /* 0x000fe20000010000 */
[C---:B------:R-:W-:Y:S05]  /*b4c0*/  HMMA.16816.F32 R20, R192.reuse, R168, R20 ;  /* 0x000000a8c014723c */ /* 0x040fea0000001814 */
[----:B------:R-:W-:Y:S01]  /*b4d0*/  FMUL.FTZ R203, R10, UR8 ;  /* 0x000000080acb7c20 */ /* 0x000fe20008410000 */
        /* <DEDUP_REMOVED lines=8> */
[C---:B------:R-:W-:Y:S03]  /*b560*/  HMMA.16816.F32 R24, R192.reuse, R170, R24 ;  /* 0x000000aac018723c */ /* 0x040fe60000001818 */
[----:B--2---:R-:W-:Y:S02]  /*b570*/  FSEL R240, R3, -INF , !P5 ;  /* 0xff80000003f07808 */ /* 0x004fe40006800000 */
[----:B------:R-:W-:Y:S01]  /*b580*/  ISETP.GT.AND P5, PT, R223, R207, PT ;  /* 0x000000cfdf00720c */ /* 0x000fe20003fa4270 */
[----:B------:R-:W-:Y:S01]  /*b590*/  FMUL.FTZ R210, R23, UR8 ;  /* 0x0000000817d27c20 */ /* 0x000fe20008410000 */
[----:B------:R-:W-:Y:S11]  /*b5a0*/  FSEL R240, R240, -INF , !P3 ;  /* 0xff800000f0f07808 */ /* 0x000ff60005800000 */
[----:B------:R-:W-:Y:S01]  /*b5b0*/  @!UPT UIADD3 URZ, UPT, UPT, URZ, URZ, URZ ;  /* 0x000000fffffff290 */ /* 0x000fe2000fffe0ff */
[----:B------:R-:W-:Y:S01]  /*b5c0*/  FMUL.FTZ R232, R26, UR8 ;  /* 0x000000081ae87c20 */ /* 0x000fe20008410000 */
[----:B------:R-:W2:Y:S01]  /*b5d0*/  MUFU.TANH R199, R199 ;  /* 0x000000c700c77308 */ /* 0x000ea20000002400 */
[C---:B-1----:R-:W-:Y:S09]  /*b5e0*/  HMMA.16816.F32 R28, R192.reuse, R164, R28 ;  /* 0x000000a4c01c723c */ /* 0x042ff2000000181c */
[----:B------:R-:W1:Y:S01]  /*b5f0*/  MUFU.TANH R197, R197 ;  /* 0x000000c500c57308 */ /* 0x000e620000002400 */
[----:B------:R-:W-:Y:S09]  /*b600*/  HMMA.16816.F32 R32, R192, R166, R32 ;  /* 0x000000a6c020723c */ /* 0x000ff20000001820 */
[----:B------:R3:W-:Y:S01]  /*b610*/  MUFU.TANH R3, R209 ;  /* 0x000000d100037308 */ /* 0x0007e20000002400 */
[----:B--2---:R-:W-:Y:S02]  /*b620*/  FSEL R242, R199, -INF , !P4 ;  /* 0xff800000c7f27808 */ /* 0x004fe40006000000 */
[----:B------:R-:W-:Y:S01]  /*b630*/  ISETP.GE.AND P4, PT, R206, R221, PT ;  /* 0x000000ddce00720c */ /* 0x000fe20003f86270 */
[----:B------:R-:W-:Y:S01]  /*b640*/  VIADD R206, R229, 0xffffffe9 ;  /* 0xffffffe9e5ce7836 */ /* 0x000fe20000000000 */
[----:B------:R-:W-:Y:S01]  /*b650*/  FSEL R242, R242, -INF , !P1 ;  /* 0xff800000f2f27808 */ /* 0x000fe20004800000 */
[----:B------:R-:W-:Y:S04]  /*b660*/  FMUL.FTZ R237, R30, UR8 ;  /* 0x000000081eed7c20 */ /* 0x000fe80008410000 */
[----:B------:R-:W2:Y:S01]  /*b670*/  MUFU.TANH R203, R203 ;  /* 0x000000cb00cb7308 */ /* 0x000ea20000002400 */
[----:B-1----:R-:W-:Y:S01]  /*b680*/  FSEL R247, R197, -INF , !P0 ;  /* 0xff800000c5f77808 */ /* 0x002fe20004000000 */
[----:B------:R-:W-:Y:S01]  /*b690*/  FMUL.FTZ R197, R17, UR8 ;  /* 0x0000000811c57c20 */ /* 0x000fe20008410000 */
[----:B------:R-:W-:Y:S01]  /*b6a0*/  ISETP.GT.AND P0, PT, R226, R207, PT ;  /* 0x000000cfe200720c */ /* 0x000fe20003f04270 */
[----:B------:R-:W-:Y:S01]  /*b6b0*/  FMUL.FTZ R246, R33, UR8 ;  /* 0x0000000821f67c20 */ /* 0x000fe20008410000 */
[----:B------:R-:W-:Y:S01]  /*b6c0*/  FSEL R247, R247, -INF , !P4 ;  /* 0xff800000f7f77808 */ /* 0x000fe20006000000 */
[----:B------:R-:W-:Y:S01]  /*b6d0*/  FMUL.FTZ R252, R32, UR8 ;  /* 0x0000000820fc7c20 */ /* 0x000fe20008410000 */
[-C--:B------:R-:W-:Y:S03]  /*b6e0*/  ISETP.GE.AND P1, PT, R206, R221.reuse, PT ;  /* 0x000000ddce00720c */ /* 0x080fe60003f26270 */
[----:B------:R-:W1:Y:S01]  /*b6f0*/  MUFU.TANH R196, R196 ;  /* 0x000000c400c47308 */ /* 0x000e620000002400 */
[----:B---3--:R-:W-:Y:S09]  /*b700*/  FMUL.FTZ R209, R18, UR8 ;  /* 0x0000000812d17c20 */ /* 0x008ff20008410000 */
[----:B------:R-:W3:Y:S01]  /*b710*/  MUFU.TANH R202, R202 ;  /* 0x000000ca00ca7308 */ /* 0x000ee20000002400 */
[----:B--2---:R-:W-:Y:S02]  /*b720*/  FSEL R245, R203, -INF , !P0 ;  /* 0xff800000cbf57808 */ /* 0x004fe40004000000 */
[----:B------:R-:W-:Y:S04]  /*b730*/  ISETP.GE.AND P0, PT, R207, R221, PT ;  /* 0x000000ddcf00720c */ /* 0x000fe80003f06270 */
[----:B------:R-:W-:Y:S03]  /*b740*/  FSEL R245, R245, -INF , !P0 ;  /* 0xff800000f5f57808 */ /* 0x000fe60004000000 */
[----:B------:R2:W-:Y:S01]  /*b750*/  MUFU.TANH R199, R208 ;  /* 0x000000d000c77308 */ /* 0x0005e20000002400 */
[----:B-1----:R-:W-:Y:S02]  /*b760*/  FSEL R196, R196, -INF , !P2 ;  /* 0xff800000c4c47808 */ /* 0x002fe40005000000 */
[----:B------:R-:W-:Y:S02]  /*b770*/  ISETP.GT.AND P2, PT, R223, R206, PT ;  /* 0x000000cedf00720c */ /* 0x000fe40003f44270 */
[----:B------:R-:W-:Y:S01]  /*b780*/  FSEL R249, R196, -INF , !P6 ;  /* 0xff800000c4f97808 */ /* 0x000fe20007000000 */
[----:B------:R-:W-:Y:S01]  /*b790*/  FMUL.FTZ R196, R21, UR8 ;  /* 0x0000000815c47c20 */ /* 0x000fe20008410000 */
[----:B------:R-:W-:Y:S03]  /*b7a0*/  ISETP.GT.AND P0, PT, R223, R211, PT ;  /* 0x000000d3df00720c */ /* 0x000fe60003f04270 */
[----:B------:R-:W1:Y:S01]  /*b7b0*/  MUFU.TANH R198, R198 ;  /* 0x000000c600c67308 */ /* 0x000e620000002400 */
[----:B---3--:R-:W-:Y:S02]  /*b7c0*/  FSEL R202, R202, -INF , !P2 ;  /* 0xff800000caca7808 */ /* 0x008fe40005000000 */
[----:B------:R-:W-:Y:S01]  /*b7d0*/  ISETP.GE.AND P2, PT, R207, R222, PT ;  /* 0x000000decf00720c */ /* 0x000fe20003f46270 */
[----:B------:R-:W-:Y:S06]  /*b7e0*/  VIADD R207, R229, 0xfffffff1 ;  /* 0xfffffff1e5cf7836 */ /* 0x000fec0000000000 */
[----:B------:R3:W-:Y:S01]  /*b7f0*/  MUFU.TANH R203, R209 ;  /* 0x000000d100cb7308 */ /* 0x0007e20000002400 */
[----:B------:R-:W-:Y:S01]  /*b800*/  ISETP.GT.AND P6, PT, R223, R207, PT ;  /* 0x000000cfdf00720c */ /* 0x000fe20003fc4270 */
[----:B--2---:R-:W-:Y:S05]  /*b810*/  VIADD R208, R229, 0xfffffff0 ;  /* 0xfffffff0e5d07836 */ /* 0x004fea0000000000 */
[----:B------:R-:W-:Y:S03]  /*b820*/  ISETP.GT.AND P4, PT, R226, R208, PT ;  /* 0x000000d0e200720c */ /* 0x000fe60003f84270 */
[----:B------:R-:W2:Y:S01]  /*b830*/  MUFU.TANH R204, R204 ;  /* 0x000000cc00cc7308 */ /* 0x000ea20000002400 */
[----:B-1----:R-:W-:Y:S02]  /*b840*/  FSEL R198, R198, -INF , !P5 ;  /* 0xff800000c6c67808 */ /* 0x002fe40006800000 */
[----:B------:R-:W-:Y:S02]  /*b850*/  ISETP.GT.AND P5, PT, R226, R206, PT ;  /* 0x000000cee200720c */ /* 0x000fe40003fa4270 */
[----:B------:R-:W-:Y:S02]  /*b860*/  ISETP.GT.AND P3, PT, R223, R208, PT ;  /* 0x000000d0df00720c */ /* 0x000fe40003f64270 */
[----:B------:R-:W-:Y:S03]  /*b870*/  FSEL R244, R198, -INF , !P2 ;  /* 0xff800000c6f47808 */ /* 0x000fe60005000000 */
[----:B------:R-:W1:Y:S01]  /*b880*/  MUFU.TANH R201, R201 ;  /* 0x000000c900c97308 */ /* 0x000e620000002400 */
[-C--:B------:R-:W-:Y:S01]  /*b890*/  ISETP.GE.AND P2, PT, R207, R221.reuse, PT ;  /* 0x000000ddcf00720c */ /* 0x080fe20003f46270 */
[----:B---3--:R-:W-:Y:S08]  /*b8a0*/  FMUL.FTZ R209, R20, UR8 ;  /* 0x0000000814d17c20 */ /* 0x008ff00008410000 */
[----:B------:R-:W3:Y:S01]  /*b8b0*/  MUFU.TANH R205, R205 ;  /* 0x000000cd00cd7308 */ /* 0x000ee20000002400 */
[----:B--2---:R-:W-:Y:S02]  /*b8c0*/  FSEL R204, R204, -INF , !P5 ;  /* 0xff800000cccc7808 */ /* 0x004fe40006800000 */
[-C--:B------:R-:W-:Y:S01]  /*b8d0*/  ISETP.GE.AND P5, PT, R206, R222.reuse, PT ;  /* 0x000000dece00720c */ /* 0x080fe20003fa6270 */
[----:B------:R-:W-:Y:S01]  /*b8e0*/  FMUL.FTZ R206, R19, UR8 ;  /* 0x0000000813ce7c20 */ /* 0x000fe20008410000 */
[----:B------:R-:W-:Y:S02]  /*b8f0*/  FSEL R243, R204, -INF , !P1 ;  /* 0xff800000ccf37808 */ /* 0x000fe40004800000 */
[----:B------:R-:W-:Y:S03]  /*b900*/  FSEL R238, R202, -INF , !P5 ;  /* 0xff800000caee7808 */ /* 0x000fe60006800000 */
[----:B------:R-:W2:Y:S01]  /*b910*/  MUFU.TANH R200, R200 ;  /* 0x000000c800c87308 */ /* 0x000ea20000002400 */
[----:B-1----:R-:W-:Y:S02]  /*b920*/  FSEL R201, R201, -INF , !P6 ;  /* 0xff800000c9c97808 */ /* 0x002fe40007000000 */
[----:B------:R-:W-:Y:S02]  /*b930*/  ISETP.GE.AND P6, PT, R208, R222, PT ;  /* 0x000000ded000720c */ /* 0x000fe40003fc6270 */
[-C--:B------:R-:W-:Y:S02]  /*b940*/  ISETP.GT.AND P5, PT, R223, R230.reuse, PT ;  /* 0x000000e6df00720c */ /* 0x080fe40003fa4270 */
[----:B------:R-:W-:Y:S03]  /*b950*/  ISETP.GT.AND P1, PT, R226, R230, PT ;  /* 0x000000e6e200720c */ /* 0x000fe60003f24270 */
[----:B------:R1:W-:Y:S01]  /*b960*/  MUFU.TANH R198, R210 ;  /* 0x000000d200c67308 */ /* 0x0003e20000002400 */
[----:B---3--:R-:W-:Y:S02]  /*b970*/  FSEL R205, R205, -INF , !P4 ;  /* 0xff800000cdcd7808 */ /* 0x008fe40006000000 */
[----:B------:R-:W-:Y:S04]  /*b980*/  ISETP.GE.AND P4, PT, R208, R221, PT ;  /* 0x000000ddd000720c */ /* 0x000fe80003f86270 */
[----:B------:R-:W-:Y:S03]  /*b990*/  FSEL R205, R205, -INF , !P4 ;  /* 0xff800000cdcd7808 */ /* 0x000fe60006000000 */
[----:B------:R3:W-:Y:S01]  /*b9a0*/  MUFU.TANH R208, R209 ;  /* 0x000000d100d07308 */ /* 0x0007e20000002400 */
[----:B--2---:R-:W-:Y:S02]  /*b9b0*/  FSEL R200, R200, -INF , !P3 ;  /* 0xff800000c8c87808 */ /* 0x004fe40005800000 */
[----:B------:R-:W-:Y:S02]  /*b9c0*/  ISETP.GT.AND P3, PT, R226, R207, PT ;  /* 0x000000cfe200720c */ /* 0x000fe40003f64270 */
[----:B------:R-:W-:Y:S01]  /*b9d0*/  FSEL R202, R200, -INF , !P6 ;  /* 0xff800000c8ca7808 */ /* 0x000fe20007000000 */
[----:B------:R-:W-:Y:S01]  /*b9e0*/  FMUL.FTZ R200, R25, UR8 ;  /* 0x0000000819c87c20 */ /* 0x000fe20008410000 */
[----:B------:R-:W-:Y:S03]  /*b9f0*/  FSEL R199, R199, -INF , !P3 ;  /* 0xff800000c7c77808 */ /* 0x000fe60005800000 */
[----:B------:R-:W2:Y:S01]  /*ba00*/  MUFU.TANH R206, R206 ;  /* 0x000000ce00ce7308 */ /* 0x000ea20000002400 */
[-C--:B------:R-:W-:Y:S01]  /*ba10*/  ISETP.GE.AND P3, PT, R207, R222.reuse, PT ;  /* 0x000000decf00720c */ /* 0x080fe20003f66270 */
[----:B------:R-:W-:Y:S01]  /*ba20*/  FMUL.FTZ R207, R22, UR8 ;  /* 0x0000000816cf7c20 */ /* 0x000fe20008410000 */
[----:B-1----:R-:W-:Y:S02]  /*ba30*/  FSEL R210, R203, -INF , !P1 ;  /* 0xff800000cbd27808 */ /* 0x002fe40004800000 */
[----:B------:R-:W-:Y:S02]  /*ba40*/  FSEL R203, R199, -INF , !P2 ;  /* 0xff800000c7cb7808 */ /* 0x000fe40005000000 */
[----:B------:R-:W-:Y:S03]  /*ba50*/  FSEL R204, R201, -INF , !P3 ;  /* 0xff800000c9cc7808 */ /* 0x000fe60005800000 */
[----:B------:R-:W1:Y:S01]  /*ba60*/  MUFU.TANH R197, R197 ;  /* 0x000000c500c57308 */ /* 0x000e620000002400 */
[----:B---3--:R-:W-:Y:S01]  /*ba70*/  FSEL R209, R3, -INF , !P5 ;  /* 0xff80000003d17808 */ /* 0x008fe20006800000 */
[----:B------:R-:W-:Y:S01]  /*ba80*/  FMUL.FTZ R3, R24, UR8 ;  /* 0x0000000818037c20 */ /* 0x000fe20008410000 */
[----:B------:R-:W-:Y:S02]  /*ba90*/  ISETP.GT.AND P5, PT, R226, R211, PT ;  /* 0x000000d3e200720c */ /* 0x000fe40003fa4270 */
[----:B------:R-:W-:Y:S02]  /*baa0*/  ISETP.GT.AND P3, PT, R223, R229, PT ;  /* 0x000000e5df00720c */ /* 0x000fe40003f64270 */
[----:B------:R-:W-:Y:S03]  /*bab0*/  ISETP.GE.AND P6, PT, R211, R221, PT ;  /* 0x000000ddd300720c */ /* 0x000fe60003fc6270 */
[----:B------:R-:W3:Y:S01]  /*bac0*/  MUFU.TANH R196, R196 ;  /* 0x000000c400c47308 */ /* 0x000ee20000002400 */
[----:B--2---:R-:W-:Y:S01]  /*bad0*/  FSEL R241, R206, -INF , !P5 ;  /* 0xff800000cef17808 */ /* 0x004fe20006800000 */
[----:B------:R-:W-:Y:S01]  /*bae0*/  VIADD R206, R229, 0x1 ;  /* 0x00000001e5ce7836 */ /* 0x000fe20000000000 */
[----:B------:R-:W-:Y:S02]  /*baf0*/  FSEL R236, R208, -INF , !P3 ;  /* 0xff800000d0ec7808 */ /* 0x000fe40005800000 */
[----:B------:R-:W-:Y:S01]  /*bb00*/  ISETP.GE.AND P5, PT, R211, R222, PT ;  /* 0x000000ded300720c */ /* 0x000fe20003fa6270 */
[----:B------:R-:W-:Y:S01]  /*bb10*/  VIADD R211, R229, 0x8 ;  /* 0x00000008e5d37836 */ /* 0x000fe20000000000 */
[----:B------:R-:W-:Y:S03]  /*bb20*/  ISETP.GT.AND P4, PT, R223, R206, PT ;  /* 0x000000cedf00720c */ /* 0x000fe60003f84270 */
[----:B------:R-:W2:Y:S01]  /*bb30*/  MUFU.TANH R207, R207 ;  /* 0x000000cf00cf7308 */ /* 0x000ea20000002400 */
[----:B-1----:R-:W-:Y:S02]  /*bb40*/  FSEL R197, R197, -INF , !P0 ;  /* 0xff800000c5c57808 */ /* 0x002fe40004000000 */
[----:B------:R-:W-:Y:S02]  /*bb50*/  ISETP.GE.AND P0, PT, R230, R222, PT ;  /* 0x000000dee600720c */ /* 0x000fe40003f06270 */
[----:B------:R-:W-:Y:S02]  /*bb60*/  ISETP.GT.AND P2, PT, R226, R229, PT ;  /* 0x000000e5e200720c */ /* 0x000fe40003f44270 */
[----:B------:R-:W-:Y:S03]  /*bb70*/  FSEL R208, R209, -INF , !P0 ;  /* 0xff800000d1d07808 */ /* 0x000fe60004000000 */
[----:B------:R1:W-:Y:S01]  /*bb80*/  MUFU.TANH R199, R232 ;  /* 0x000000e800c77308 */ /* 0x0003e20000002400 */
[----:B---3--:R-:W-:Y:S01]  /*bb90*/  FSEL R196, R196, -INF , !P4 ;  /* 0xff800000c4c47808 */ /* 0x008fe20006000000 */
[----:B------:R-:W-:Y:S01]  /*bba0*/  VIADD R209, R229, 0x9 ;  /* 0x00000009e5d17836 */ /* 0x000fe20000000000 */
[----:B------:R-:W-:Y:S02]  /*bbb0*/  ISETP.GT.AND P4, PT, R226, R206, PT ;  /* 0x000000cee200720c */ /* 0x000fe40003f84270 */
[-C--:B------:R-:W-:Y:S01]  /*bbc0*/  ISETP.GE.AND P1, PT, R230, R221.reuse, PT ;  /* 0x000000dde600720c */ /* 0x080fe20003f26270 */
[----:B------:R-:W-:Y:S01]  /*bbd0*/  FMUL.FTZ R230, R27, UR8 ;  /* 0x000000081be67c20 */ /* 0x000fe20008410000 */
[----:B------:R-:W-:Y:S03]  /*bbe0*/  FSEL R198, R198, -INF , !P4 ;  /* 0xff800000c6c67808 */ /* 0x000fe60006000000 */
[----:B------:R-:W3:Y:S01]  /*bbf0*/  MUFU.TANH R3, R3 ;  /* 0x0000000300037308 */ /* 0x000ee20000002400 */
[----:B--2---:R-:W-:Y:S02]  /*bc00*/  FSEL R239, R207, -INF , !P2 ;  /* 0xff800000cfef7808 */ /* 0x004fe40005000000 */
[----:B------:R-:W-:Y:S02]  /*bc10*/  FSEL R241, R241, -INF , !P6 ;  /* 0xff800000f1f17808 */ /* 0x000fe40007000000 */
[CC--:B------:R-:W-:Y:S02]  /*bc20*/  ISETP.GE.AND P3, PT, R206.reuse, R222.reuse, PT ;  /* 0x000000dece00720c */ /* 0x0c0fe40003f66270 */
[----:B------:R-:W-:Y:S03]  /*bc30*/  ISETP.GE.AND P4, PT, R206, R221, PT ;  /* 0x000000ddce00720c */ /* 0x000fe60003f86270 */
[----:B------:R-:W2:Y:S01]  /*bc40*/  MUFU.TANH R200, R200 ;  /* 0x000000c800c87308 */ /* 0x000ea20000002400 */
[CC--:B------:R-:W-:Y:S01]  /*bc50*/  ISETP.GT.AND P2, PT, R223.reuse, R211.reuse, PT ;  /* 0x000000d3df00720c */ /* 0x0c0fe20003f44270 */
[----:B-1----:R-:W-:Y:S01]  /*bc60*/  FMUL.FTZ R232, R28, UR8 ;  /* 0x000000081ce87c20 */ /* 0x002fe20008410000 */
[C---:B------:R-:W-:Y:S02]  /*bc70*/  ISETP.GT.AND P0, PT, R226.reuse, R211, PT ;  /* 0x000000d3e200720c */ /* 0x040fe40003f04270 */
[-C--:B------:R-:W-:Y:S02]  /*bc80*/  ISETP.GT.AND P6, PT, R223, R209.reuse, PT ;  /* 0x000000d1df00720c */ /* 0x080fe40003fc4270 */
[----:B------:R-:W-:Y:S03]  /*bc90*/  FSEL R206, R197, -INF , !P5 ;  /* 0xff800000c5ce7808 */ /* 0x000fe60006800000 */
[----:B------:R-:W1:Y:S01]  /*bca0*/  MUFU.TANH R201, R230 ;  /* 0x000000e600c97308 */ /* 0x000e620000002400 */
[----:B---3--:R-:W-:Y:S02]  /*bcb0*/  FSEL R3, R3, -INF , !P2 ;  /* 0xff80000003037808 */ /* 0x008fe40005000000 */
[----:B------:R-:W-:Y:S02]  /*bcc0*/  FSEL R199, R199, -INF , !P0 ;  /* 0xff800000c7c77808 */ /* 0x000fe40004000000 */
[----:B------:R-:W-:Y:S02]  /*bcd0*/  ISETP.GT.AND P2, PT, R226, R209, PT ;  /* 0x000000d1e200720c */ /* 0x000fe40003f44270 */
[CC--:B------:R-:W-:Y:S03]  /*bce0*/  ISETP.GE.AND P0, PT, R209.reuse, R221.reuse, PT ;  /* 0x000000ddd100720c */ /* 0x0c0fe60003f06270 */
[----:B------:R3:W4:Y:S01]  /*bcf0*/  MUFU.TANH R197, R232 ;  /* 0x000000e800c57308 */ /* 0x0007220000002400 */
[----:B--2---:R-:W-:Y:S02]  /*bd00*/  FSEL R200, R200, -INF , !P6 ;  /* 0xff800000c8c87808 */ /* 0x004fe40007000000 */
[-C--:B------:R-:W-:Y:S02]  /*bd10*/  ISETP.GE.AND P6, PT, R209, R222.reuse, PT ;  /* 0x000000ded100720c */ /* 0x080fe40003fc6270 */
[----:B------:R-:W-:Y:S01]  /*bd20*/  FSEL R207, R210, -INF , !P1 ;  /* 0xff800000d2cf7808 */ /* 0x000fe20004800000 */
[----:B------:R-:W-:Y:S01]  /*bd30*/  FMUL.FTZ R210, R29, UR8 ;  /* 0x000000081dd27c20 */ /* 0x000fe20008410000 */
[CC--:B------:R-:W-:Y:S03]  /*bd40*/  ISETP.GE.AND P5, PT, R211.reuse, R222.reuse, PT ;  /* 0x000000ded300720c */ /* 0x0c0fe60003fa6270 */
[----:B------:R2:W-:Y:S01]  /*bd50*/  MUFU.TANH R209, R237 ;  /* 0x000000ed00d17308 */ /* 0x0005e20000002400 */
[-C--:B------:R-:W-:Y:S01]  /*bd60*/  ISETP.GE.AND P1, PT, R211, R221.reuse, PT ;  /* 0x000000ddd300720c */ /* 0x080fe20003f26270 */
[----:B------:R-:W-:Y:S01]  /*bd70*/  FMUL.FTZ R211, R31, UR8 ;  /* 0x000000081fd37c20 */ /* 0x000fe20008410000 */
[----:B-1----:R-:W-:Y:S01]  /*bd80*/  FSEL R201, R201, -INF , !P2 ;  /* 0xff800000c9c97808 */ /* 0x002fe20005000000 */
[C---:B------:R-:W-:Y:S01]  /*bd90*/  VIADD R230, R229.reuse, 0x10 ;  /* 0x00000010e5e67836 */ /* 0x040fe20000000000 */
[C---:B------:R-:W-:Y:S05]  /*bda0*/  ISETP.GE.AND P2, PT, R229.reuse, R222, PT ;  /* 0x000000dee500720c */ /* 0x040fea0003f46270 */
[----:B------:R-:W1:Y:S01]  /*bdb0*/  MUFU.TANH R210, R210 ;  /* 0x000000d200d27308 */ /* 0x000e620000002400 */
[----:B---3--:R-:W-:Y:S01]  /*bdc0*/  FSEL R232, R196, -INF , !P3 ;  /* 0xff800000c4e87808 */ /* 0x008fe20005800000 */
[----:B------:R-:W-:Y:S01]  /*bdd0*/  VIADD R196, R229, 0x11 ;  /* 0x00000011e5c47836 */ /* 0x000fe20000000000 */
[----:B------:R-:W-:Y:S02]  /*bde0*/  FSEL R236, R236, -INF , !P2 ;  /* 0xff800000ecec7808 */ /* 0x000fe40005000000 */
[----:B------:R-:W-:Y:S02]  /*bdf0*/  ISETP.GT.AND P2, PT, R223, R230, PT ;  /* 0x000000e6df00720c */ /* 0x000fe40003f44270 */
[-C--:B------:R-:W-:Y:S03]  /*be00*/  ISETP.GE.AND P3, PT, R229, R221.reuse, PT ;  /* 0x000000dde500720c */ /* 0x080fe60003f66270 */
[----:B------:R-:W3:Y:S01]  /*be10*/  MUFU.TANH R211, R211 ;  /* 0x000000d300d37308 */ /* 0x000ee20000002400 */
[----:B--2---:R-:W-:Y:S02]  /*be20*/  FSEL R237, R198, -INF , !P4 ;  /* 0xff800000c6ed7808 */ /* 0x004fe40006000000 */
[----:B------:R-:W-:Y:S02]  /*be30*/  ISETP.GT.AND P4, PT, R223, R196, PT ;  /* 0x000000c4df00720c */ /* 0x000fe40003f84270 */
[----:B----4-:R-:W-:Y:S02]  /*be40*/  FSEL R250, R197, -INF , !P2 ;  /* 0xff800000c5fa7808 */ /* 0x010fe40005000000 */
[----:B------:R-:W-:Y:S03]  /*be50*/  FSEL R239, R239, -INF , !P3 ;  /* 0xff800000efef7808 */ /* 0x000fe60005800000 */
[----:B------:R2:W4:Y:S01]  /*be60*/  MUFU.TANH R198, R246 ;  /* 0x000000f600c67308 */ /* 0x0005220000002400 */
[----:B-1----:R-:W-:Y:S02]  /*be70*/  FSEL R197, R210, -INF , !P4 ;  /* 0xff800000d2c57808 */ /* 0x002fe40006000000 */
[----:B------:R-:W-:Y:S02]  /*be80*/  ISETP.GT.AND P3, PT, R226, R230, PT ;  /* 0x000000e6e200720c */ /* 0x000fe40003f64270 */
[C---:B------:R-:W-:Y:S02]  /*be90*/  ISETP.GE.AND P2, PT, R230.reuse, R222, PT ;  /* 0x000000dee600720c */ /* 0x040fe40003f46270 */
[----:B------:R-:W-:Y:S03]  /*bea0*/  ISETP.GE.AND P4, PT, R230, R221, PT ;  /* 0x000000dde600720c */ /* 0x000fe60003f86270 */
[----:B------:R-:W1:Y:S01]  /*beb0*/  MUFU.TANH R252, R252 ;  /* 0x000000fc00fc7308 */ /* 0x000e620000002400 */
[----:B------:R-:W-:Y:S01]  /*bec0*/  FSEL R230, R3, -INF , !P5 ;  /* 0xff80000003e67808 */ /* 0x000fe20006800000 */
[----:B------:R-:W-:Y:S01]  /*bed0*/  VIADD R3, R229, 0x18 ;  /* 0x00000018e5037836 */ /* 0x000fe20000000000 */
[----:B------:R-:W-:Y:S02]  /*bee0*/  ISETP.GT.AND P5, PT, R226, R196, PT ;  /* 0x000000c4e200720c */ /* 0x000fe40003fa4270 */
[----:B------:R-:W-:Y:S02]  /*bef0*/  FSEL R210, R200, -INF , !P6 ;  /* 0xff800000c8d27808 */ /* 0x000fe40007000000 */
[----:B---3--:R-:W-:Y:S02]  /*bf00*/  FSEL R248, R211, -INF , !P5 ;  /* 0xff800000d3f87808 */ /* 0x008fe40006800000 */
[----:B------:R-:W-:Y:S01]  /*bf10*/  FSEL R211, R199, -INF , !P1 ;  /* 0xff800000c7d37808 */ /* 0x000fe20004800000 */
[----:B------:R-:W-:Y:S01]  /*bf20*/  FMUL.FTZ R199, R35, UR8 ;  /* 0x0000000823c77c20 */ /* 0x000fe20008410000 */
[C---:B------:R-:W-:Y:S02]  /*bf30*/  ISETP.GT.AND P5, PT, R223.reuse, R251, PT ;  /* 0x000000fbdf00720c */ /* 0x040fe40003fa4270 */
[----:B------:R-:W-:Y:S02]  /*bf40*/  ISETP.GT.AND P1, PT, R223, R3, PT ;  /* 0x00000003df00720c */ /* 0x000fe40003f24270 */
[----:B--2---:R-:W-:Y:S01]  /*bf50*/  FSEL R246, R209, -INF , !P3 ;  /* 0xff800000d1f67808 */ /* 0x004fe20005800000 */
[----:B------:R-:W2:Y:S01]  /*bf60*/  MUFU.TANH R199, R199 ;  /* 0x000000c700c77308 */ /* 0x000ea20000002400 */
[CC--:B------:R-:W-:Y:S02]  /*bf70*/  ISETP.GE.AND P6, PT, R196.reuse, R222.reuse, PT ;  /* 0x000000dec400720c */ /* 0x0c0fe40003fc6270 */
[----:B------:R-:W-:Y:S02]  /*bf80*/  ISETP.GE.AND P3, PT, R196, R221, PT ;  /* 0x000000ddc400720c */ /* 0x000fe40003f66270 */
[----:B------:R-:W-:Y:S01]  /*bf90*/  FSEL R209, R201, -INF , !P0 ;  /* 0xff800000c9d17808 */ /* 0x000fe20004000000 */
[----:B------:R-:W-:Y:S01]  /*bfa0*/  FMUL.FTZ R201, R34, UR8 ;  /* 0x0000000822c97c20 */ /* 0x000fe20008410000 */
[----:B----4-:R-:W-:Y:S02]  /*bfb0*/  FSEL R196, R198, -INF , !P5 ;  /* 0xff800000c6c47808 */ /* 0x010fe40006800000 */
[----:B-1----:R-:W-:Y:S02]  /*bfc0*/  FSEL R252, R252, -INF , !P1 ;  /* 0xff800000fcfc7808 */ /* 0x002fe40004800000 */
[----:B------:R-:W-:Y:S01]  /*bfd0*/  ISETP.GT.AND P0, PT, R226, R251, PT ;  /* 0x000000fbe200720c */ /* 0x000fe20003f04270 */
[----:B------:R-:W1:Y:S01]  /*bfe0*/  MUFU.TANH R201, R201 ;  /* 0x000000c900c97308 */ /* 0x000e620000002400 */
[C---:B------:R-:W-:Y:S02]  /*bff0*/  ISETP.GE.AND P5, PT, R251.reuse, R222, PT ;  /* 0x000000defb00720c */ /* 0x040fe40003fa6270 */
[----:B------:R-:W-:Y:S02]  /*c000*/  ISETP.GE.AND P1, PT, R251, R221, PT ;  /* 0x000000ddfb00720c */ /* 0x000fe40003f26270 */
[----:B------:R-:W-:Y:S02]  /*c010*/  FMNMX3.FTZ R251, R0, R242, R240, !PT ;  /* 0x000000f200fb7276 */ /* 0x000fe400078100f0 */
[----:B------:R-:W-:Y:S02]  /*c020*/  FMNMX3.FTZ R198, R2, R249, R247, !PT ;  /* 0x000000f902c67276 */ /* 0x000fe400078100f7 */
[----:B------:R-:W-:Y:S02]  /*c030*/  FMNMX3.FTZ R251, R251, R244, R238, !PT ;  /* 0x000000f4fbfb7276 */ /* 0x000fe400078100ee */
[----:B------:R-:W-:Y:S02]  /*c040*/  FSEL R200, R250, -INF , !P2 ;  /* 0xff800000fac87808 */ /* 0x000fe40005000000 */
[----:B------:R-:W-:Y:S02]  /*c050*/  FMNMX3.FTZ R251, R251, R202, R204, !PT ;  /* 0x000000cafbfb7276 */ /* 0x000fe400078100cc */
[----:B------:R-:W-:Y:S02]  /*c060*/  FMNMX3.FTZ R250, R198, R245, R243, !PT ;  /* 0x000000f5c6fa7276 */ /* 0x000fe400078100f3 */
[----:B------:R-:W-:Y:S02]  /*c070*/  FMNMX3.FTZ R251, R251, R208, R206, !PT ;  /* 0x000000d0fbfb7276 */ /* 0x000fe400078100ce */
[----:B------:R-:W-:Y:S02]  /*c080*/  FSEL R198, R197, -INF , !P6 ;  /* 0xff800000c5c67808 */ /* 0x000fe40007000000 */
[----:B------:R-:W-:Y:S02]  /*c090*/  FMNMX3.FTZ R197, R250, R205, R203, !PT ;  /* 0x000000cdfac57276 */ /* 0x000fe400078100cb */
[----:B--2---:R-:W-:Y:S02]  /*c0a0*/  FSEL R250, R199, -INF , !P0 ;  /* 0xff800000c7fa7808 */ /* 0x004fe40004000000 */
[----:B------:R-:W-:Y:S02]  /*c0b0*/  FMNMX3.FTZ R199, R251, R236, R232, !PT ;  /* 0x000000ecfbc77276 */ /* 0x000fe400078100e8 */
[----:B------:R-:W-:Y:S02]  /*c0c0*/  FMNMX3.FTZ R197, R197, R207, R241, !PT ;  /* 0x000000cfc5c57276 */ /* 0x000fe400078100f1 */
[----:B------:R-:W-:Y:S02]  /*c0d0*/  ISETP.GE.AND P6, PT, R3, R222, PT ;  /* 0x000000de0300720c */ /* 0x000fe40003fc6270 */
[----:B------:R-:W-:Y:S02]  /*c0e0*/  FMNMX3.FTZ R199, R199, R230, R210, !PT ;  /* 0x000000e6c7c77276 */ /* 0x000fe400078100d2 */
[----:B------:R-:W-:Y:S02]  /*c0f0*/  ISETP.GT.AND P2, PT, R226, R3, PT ;  /* 0x00000003e200720c */ /* 0x000fe40003f44270 */
[----:B------:R-:W-:Y:S02]  /*c100*/  FMNMX3.FTZ R251, R197, R239, R237, !PT ;  /* 0x000000efc5fb7276 */ /* 0x000fe400078100ed */
[----:B------:R-:W-:Y:S02]  /*c110*/  FSEL R197, R252, -INF , !P6 ;  /* 0xff800000fcc57808 */ /* 0x000fe40007000000 */
[----:B------:R-:W-:Y:S02]  /*c120*/  FSEL R196, R196, -INF , !P5 ;  /* 0xff800000c4c47808 */ /* 0x000fe40006800000 */
[----:B------:R-:W-:Y:S02]  /*c130*/  FMNMX3.FTZ R252, R199, R200, R198, !PT ;  /* 0x000000c8c7fc7276 */ /* 0x000fe400078100c6 */
[----:B------:R-:W-:Y:S02]  /*c140*/  ISETP.GE.AND P0, PT, R3, R221, PT ;  /* 0x000000dd0300720c */ /* 0x000fe40003f06270 */
[----:B-1----:R-:W-:Y:S02]  /*c150*/  FSEL R3, R201, -INF , !P2 ;  /* 0xff800000c9037808 */ /* 0x002fe40005000000 */
[----:B------:R-:W-:Y:S02]  /*c160*/  FSEL R201, R246, -INF , !P4 ;  /* 0xff800000f6c97808 */ /* 0x000fe40006000000 */
[----:B------:R-:W-:Y:S02]  /*c170*/  FSEL R199, R248, -INF , !P3 ;  /* 0xff800000f8c77808 */ /* 0x000fe40005800000 */
[----:B------:R-:W-:Y:S02]  /*c180*/  FMNMX3.FTZ R248, R251, R211, R209, !PT ;  /* 0x000000d3fbf87276 */ /* 0x000fe400078100d1 */
[----:B------:R-:W-:Y:S01]  /*c190*/  FMNMX3.FTZ R246, R252, R197, R196, !PT ;  /* 0x000000c5fcf67276 */ /* 0x000fe200078100c4 */
[----:B------:R-:W-:Y:S06]  /*c1a0*/  BRA.U.ANY UP0, `(.L_x_1190) ;  /* 0xffffffe100287547 */ /* 0x000fec000b93ffff */
.L_x_1189:
[----:B------:R-:W-:Y:S01]  /*c1b0*/  FSEL R166, R3, -INF , !P0 ;  /* 0xff80000003a67808 */ /* 0x000fe20004000000 */
[----:B------:R-:W-:Y:S01]  /*c1c0*/  SHFL.BFLY PT, R7, R246, 0x2, 0x1f ;  /* 0x0c401f00f6077f89 */ /* 0x000fe200000e0000 */
[----:B------:R-:W-:Y:S01]  /*c1d0*/  FSEL R165, R250, -INF , !P1 ;  /* 0xff800000faa57808 */ /* 0x000fe20004800000 */
[----:B------:R-:W-:Y:S01]  /*c1e0*/  UISETP.GT.AND UP0, UPT, UR9, UR14, UPT ;  /* 0x0000000e0900728c */ /* 0x000fe2000bf04270 */
[----:B------:R-:W-:Y:S01]  /*c1f0*/  FMNMX3.FTZ R3, R248, R201, R199, !PT ;  /* 0x000000c9f8037276 */ /* 0x000fe200078100c7 */
[----:B------:R-:W-:Y:S01]  /*c200*/  UMOV UR19, UR9 ;  /* 0x0000000900137c82 */ /* 0x000fe20008000000 */
[----:B------:R-:W-:Y:S02]  /*c210*/  MOV R180, R227 ;  /* 0x000000e300b47202 */ /* 0x000fe40000000f00 */
[----:B------:R-:W-:Y:S02]  /*c220*/  FMNMX3.FTZ R6, R3, R166, R165, !PT ;  /* 0x000000a603067276 */ /* 0x000fe400078100a5 */
[----:B------:R-:W-:Y:S02]  /*c230*/  SHF.L.U32 R186, R180, 0x3, RZ ;  /* 0x00000003b4ba7819 */ /* 0x000fe400000006ff */
[----:B------:R-:W-:Y:S01]  /*c240*/  SHF.R.U32.HI R181, RZ, 0x1, R180 ;  /* 0x00000001ffb57819 */ /* 0x000fe200000116b4 */
[----:B------:R-:W1:Y:S01]  /*c250*/  SHFL.BFLY PT, R3, R6, 0x2, 0x1f ;  /* 0x0c401f0006037f89 */ /* 0x000e6200000e0000 */
[----:B------:R-:W-:Y:S02]  /*c260*/  LOP3.LUT R167, R186, 0x38, RZ, 0xc0, !PT ;  /* 0x00000038baa77812 */ /* 0x000fe400078ec0ff */
[----:B------:R-:W-:Y:S02]  /*c270*/  IADD3 R229, PT, PT, R229, -0x40, RZ ;  /* 0xffffffc0e5e57810 */ /* 0x000fe40007ffe0ff */
        /* <DEDUP_REMOVED lines=8> */
[----:B------:R-:W-:Y:S01]  /*c300*/  FMUL.FTZ R176, R3, UR4 ;  /* 0x0000000403b07c20 */ /* 0x000fe20008410000 */
[--C-:B------:R-:W-:Y:S02]  /*c310*/  LOP3.LUT R5, R167, 0x1c0, R6.reuse, 0xf8, !PT ;  /* 0x000001c0a7057812 */ /* 0x100fe400078ef806 */
[C---:B------:R-:W-:Y:S01]  /*c320*/  FSETP.NEU.FTZ.AND P1, PT, R164.reuse, -INF , PT ;  /* 0xff800000a400780b */ /* 0x040fe20003f3d000 */
[C---:B------:R-:W-:Y:S01]  /*c330*/  FMUL.FTZ R177, R164.reuse, UR4 ;  /* 0x00000004a4b17c20 */ /* 0x040fe20008410000 */
[----:B------:R-:W-:Y:S02]  /*c340*/  LOP3.LUT R5, R5, R4, RZ, 0x3c, !PT ;  /* 0x0000000405057212 */ /* 0x000fe400078e3cff */
[----:B------:R-:W-:Y:S02]  /*c350*/  FSETP.NEU.FTZ.AND P0, PT, R3, -INF , PT ;  /* 0xff8000000300780b */ /* 0x000fe40003f1d000 */
[----:B------:R-:W-:Y:S02]  /*c360*/  LOP3.LUT R6, R5, 0x200, R6, 0xf8, !PT ;  /* 0x0000020005067812 */ /* 0x000fe400078ef806 */
[----:B------:R-:W-:Y:S02]  /*c370*/  FSEL R5, R164, RZ, P1 ;  /* 0x000000ffa4057208 */ /* 0x000fe40000800000 */
[----:B------:R-:W-:Y:S02]  /*c380*/  LEA R182, R6, UR6, 0x1 ;  /* 0x0000000606b67c11 */ /* 0x000fe4000f8e08ff */
[----:B------:R-:W-:Y:S01]  /*c390*/  FSEL R177, R177, RZ, P1 ;  /* 0x000000ffb1b17208 */ /* 0x000fe20000800000 */
[----:B------:R-:W-:Y:S01]  /*c3a0*/  FADD.FTZ R0, -R5, R0 ;  /* 0x0000000005007221 */ /* 0x000fe20000010100 */
[----:B------:R-:W-:Y:S01]  /*c3b0*/  R2P PR, R180, 0x6 ;  /* 0x00000006b4007804 */ /* 0x000fe20000000000 */
[----:B------:R-:W1:Y:S01]  /*c3c0*/  LDSM.16.MT88.4 R12, [R182+0x10000] ;  /* 0x01000000b60c783b */ /* 0x000e620000004200 */
[----:B------:R-:W-:Y:S01]  /*c3d0*/  FSEL R5, R3, RZ, P0 ;  /* 0x000000ff03057208 */ /* 0x000fe20000000000 */
[----:B------:R-:W-:Y:S01]  /*c3e0*/  FMUL.FTZ R4, R0, UR4 ;  /* 0x0000000400047c20 */ /* 0x000fe20008410000 */
[----:B------:R-:W-:Y:S01]  /*c3f0*/  FSEL R176, R176, RZ, P0 ;  /* 0x000000ffb0b07208 */ /* 0x000fe20000000000 */
[--C-:B------:R-:W-:Y:S01]  /*c400*/  FFMA.FTZ R193, R242, UR4, -R177.reuse ;  /* 0x00000004f2c17c23 */ /* 0x100fe200080108b1 */
[----:B------:R-:W-:Y:S01]  /*c410*/  SEL R185, R216, 0xffffffe0, !P1 ;  /* 0xffffffe0d8b97807 */ /* 0x000fe20004800000 */
[----:B------:R-:W-:Y:S01]  /*c420*/  FADD.FTZ R0, -R5, R2 ;  /* 0x0000000205007221 */ /* 0x000fe20000010100 */
[--C-:B------:R-:W-:Y:S01]  /*c430*/  FFMA.FTZ R192, R240, UR4, -R177.reuse ;  /* 0x00000004f0c07c23 */ /* 0x100fe200080108b1 */
[--C-:B------:R-:W-:Y:S01]  /*c440*/  FFMA.FTZ R191, R249, UR4, -R176.reuse ;  /* 0x00000004f9bf7c23 */ /* 0x100fe200080108b0 */
[--C-:B------:R-:W-:Y:S01]  /*c450*/  FFMA.FTZ R190, R247, UR4, -R176.reuse ;  /* 0x00000004f7be7c23 */ /* 0x100fe200080108b0 */
[--C-:B------:R-:W-:Y:S01]  /*c460*/  FFMA.FTZ R188, R244, UR4, -R177.reuse ;  /* 0x00000004f4bc7c23 */ /* 0x100fe200080108b1 */
[--C-:B------:R-:W-:Y:S01]  /*c470*/  FFMA.FTZ R187, R238, UR4, -R177.reuse ;  /* 0x00000004eebb7c23 */ /* 0x100fe200080108b1 */
[--C-:B------:R-:W-:Y:S01]  /*c480*/  FFMA.FTZ R189, R245, UR4, -R176.reuse ;  /* 0x00000004f5bd7c23 */ /* 0x100fe200080108b0 */
[--C-:B------:R-:W-:Y:S01]  /*c490*/  FFMA.FTZ R194, R243, UR4, -R176.reuse ;  /* 0x00000004f3c27c23 */ /* 0x100fe200080108b0 */
[----:B------:R-:W-:Y:S01]  /*c4a0*/  IADD3 R184, PT, PT, R185, R182, RZ ;  /* 0x000000b6b9b87210 */ /* 0x000fe20007ffe0ff */
[----:B------:R-:W-:Y:S01]  /*c4b0*/  FMUL.FTZ R6, R0, UR4 ;  /* 0x0000000400067c20 */ /* 0x000fe20008410000 */
[----:B------:R-:W-:Y:S01]  /*c4c0*/  MUFU.EX2 R193, R193 ;  /* 0x000000c100c17308 */ /* 0x000fe20000000800 */
[----:B------:R-:W-:Y:S01]  /*c4d0*/  IADD3 R8, PT, PT, R182, 0x10000, RZ ;  /* 0x00010000b6087810 */ /* 0x000fe20007ffe0ff */
[--C-:B------:R-:W-:Y:S01]  /*c4e0*/  FFMA.FTZ R195, R202, UR4, -R177.reuse ;  /* 0x00000004cac37c23 */ /* 0x100fe200080108b1 */
[----:B------:R-:W2:Y:S01]  /*c4f0*/  LDSM.16.MT88.4 R20, [R184+0x10000] ;  /* 0x01000000b814783b */ /* 0x000ea20000004200 */
[----:B------:R-:W-:Y:S01]  /*c500*/  IADD3 R183, PT, PT, R182, 0x10040, RZ ;  /* 0x00010040b6b77810 */ /* 0x000fe20007ffe0ff */
[--C-:B------:R-:W-:Y:S01]  /*c510*/  FFMA.FTZ R202, R204, UR4, -R177.reuse ;  /* 0x00000004ccca7c23 */ /* 0x100fe200080108b1 */
[----:B------:R-:W-:Y:S01]  /*c520*/  @P2 IADD3 R183, PT, PT, R8, -0x40, RZ ;  /* 0xffffffc008b72810 */ /* 0x000fe20007ffe0ff */
[--C-:B------:R-:W-:Y:S03]  /*c530*/  FFMA.FTZ R204, R203, UR4, -R176.reuse ;  /* 0x00000004cbcc7c23 */ /* 0x100fe600080108b0 */
[----:B------:R-:W3:Y:S01]  /*c540*/  MUFU.EX2 R192, R192 ;  /* 0x000000c000c07308 */ /* 0x000ee20000000800 */
[--C-:B------:R-:W-:Y:S01]  /*c550*/  FFMA.FTZ R206, R206, UR4, -R177.reuse ;  /* 0x00000004cece7c23 */ /* 0x100fe200080108b1 */
[----:B------:R-:W-:Y:S01]  /*c560*/  IADD3 R185, PT, PT, R185, R183, RZ ;  /* 0x000000b7b9b97210 */ /* 0x000fe20007ffe0ff */
[----:B------:R-:W4:Y:S01]  /*c570*/  LDSM.16.MT88.4 R28, [R183] ;  /* 0x00000000b71c783b */ /* 0x000f220000004200 */
[--C-:B------:R-:W-:Y:S01]  /*c580*/  FFMA.FTZ R207, R207, UR4, -R176.reuse ;  /* 0x00000004cfcf7c23 */ /* 0x100fe200080108b0 */
[--C-:B------:R-:W-:Y:S01]  /*c590*/  FFMA.FTZ R236, R236, UR4, -R177.reuse ;  /* 0x00000004ecec7c23 */ /* 0x100fe200080108b1 */
[--C-:B------:R-:W-:Y:S01]  /*c5a0*/  FFMA.FTZ R237, R237, UR4, -R176.reuse ;  /* 0x00000004eded7c23 */ /* 0x100fe200080108b0 */
[--C-:B------:R-:W-:Y:S03]  /*c5b0*/  FFMA.FTZ R230, R230, UR4, -R177.reuse ;  /* 0x00000004e6e67c23 */ /* 0x100fe600080108b1 */
[----:B------:R-:W-:Y:S01]  /*c5c0*/  MUFU.EX2 R191, R191 ;  /* 0x000000bf00bf7308 */ /* 0x000fe20000000800 */
[--C-:B------:R-:W-:Y:S01]  /*c5d0*/  FFMA.FTZ R209, R209, UR4, -R176.reuse ;  /* 0x00000004d1d17c23 */ /* 0x100fe200080108b0 */
[--C-:B------:R-:W-:Y:S01]  /*c5e0*/  FFMA.FTZ R200, R200, UR4, -R177.reuse ;  /* 0x00000004c8c87c23 */ /* 0x100fe200080108b1 */
[----:B------:R-:W-:Y:S01]  /*c5f0*/  LDSM.16.MT88.4 R172, [R183+0x4800] ;  /* 0x00480000b7ac783b */ /* 0x000fe20000004200 */
[--C-:B------:R-:W-:Y:S01]  /*c600*/  FFMA.FTZ R199, R199, UR4, -R176.reuse ;  /* 0x00000004c7c77c23 */ /* 0x100fe200080108b0 */
[----:B------:R-:W-:Y:S01]  /*c610*/  FFMA.FTZ R197, R197, UR4, -R177 ;  /* 0x00000004c5c57c23 */ /* 0x000fe200080108b1 */
[----:B------:R-:W-:Y:S04]  /*c620*/  FFMA.FTZ R166, R166, UR4, -R176 ;  /* 0x00000004a6a67c23 */ /* 0x000fe800080108b0 */
[----:B------:R-:W5:Y:S01]  /*c630*/  MUFU.EX2 R190, R190 ;  /* 0x000000be00be7308 */ /* 0x000f620000000800 */
[----:B---3--:R-:W-:Y:S09]  /*c640*/  F2FP.F16.F32.PACK_AB R168, R192, R193 ;  /* 0x000000c1c0a8723e */ /* 0x008ff200000000ff */
[----:B------:R-:W-:Y:S10]  /*c650*/  MUFU.EX2 R188, R188 ;  /* 0x000000bc00bc7308 */ /* 0x000ff40000000800 */
        /* <DEDUP_REMOVED lines=26> */
[----:B------:R-:W-:Y:S02]  /*c800*/  MUFU.EX2 R236, R236 ;  /* 0x000000ec00ec7308 */ /* 0x000fe40000000800 */
        /* <DEDUP_REMOVED lines=14> */
[C---:B--2---:R-:W-:Y:S01]  /*c8f0*/  HMMA.16816.F32 R12, R168.reuse, R20, R12 ;  /* 0x00000014a80c723c */ /* 0x044fe2000000180c */
[----:B------:R-:W-:Y:S01]  /*c900*/  MUFU.EX2 R230, R230 ;  /* 0x000000e600e67308 */ /* 0x000fe20000000800 */
[----:B------:R-:W1:Y:S01]  /*c910*/  LDSM.16.MT88.4 R152, [R185] ;  /* 0x00000000b998783b */ /* 0x000e620000004200 */
        /* <DEDUP_REMOVED lines=15> */
[----:B------:R-:W2:Y:S01]  /*ca10*/  LDSM.16.MT88.4 R144, [R182+0x12000] ;  /* 0x01200000b690783b */ /* 0x000ea20000004200 */
[C---:B----4-:R-:W-:Y:S01]  /*ca20*/  HMMA.16816.F32 R20, R168.reuse, R28, R20 ;  /* 0x0000001ca814723c */ /* 0x050fe20000001814 */
[----:B------:R-:W-:Y:S02]  /*ca30*/  MUFU.EX2 R195, R195 ;  /* 0x000000c300c37308 */ /* 0x000fe40000000800 */
[C---:B------:R-:W-:Y:S01]  /*ca40*/  FMUL.FTZ R28, R2.reuse, R136 ;  /* 0x00000088021c7220 */ /* 0x040fe20000410000 */
[C---:B------:R-:W-:Y:S01]  /*ca50*/  FMUL.FTZ R29, R2.reuse, R137 ;  /* 0x00000089021d7220 */ /* 0x040fe20000410000 */
[----:B------:R-:W-:Y:S01]  /*ca60*/  FMUL.FTZ R45, R2, R45 ;  /* 0x0000002d022d7220 */ /* 0x000fe20000410000 */
[C---:B------:R-:W-:Y:S01]  /*ca70*/  FMUL.FTZ R46, R0.reuse, R46 ;  /* 0x0000002e002e7220 */ /* 0x040fe20000410000 */
[----:B------:R-:W-:Y:S01]  /*ca80*/  LDSM.16.MT88.4 R156, [R184+0x12800] ;  /* 0x01280000b89c783b */ /* 0x000fe20000004200 */
[C---:B------:R-:W-:Y:S03]  /*ca90*/  HMMA.16816.F32 R24, R168.reuse, R30, R24 ;  /* 0x0000001ea818723c */ /* 0x040fe60000001818 */
[----:B------:R-:W3:Y:S01]  /*caa0*/  MUFU.EX2 R202, R202 ;  /* 0x000000ca00ca7308 */ /* 0x000ee20000000800 */
[C---:B------:R-:W-:Y:S01]  /*cab0*/  FMUL.FTZ R30, R0.reuse, R138 ;  /* 0x0000008a001e7220 */ /* 0x040fe20000410000 */
        /* <DEDUP_REMOVED lines=114> */
[C---:B------:R-:W-:Y:S01]  /*d1e0*/  FMUL.FTZ R131, R0.reuse, R131 ;  /* 0x0000008300837220 */ /* 0x040fe20000410000 */
[C---:B------:R-:W-:Y:S01]  /*d1f0*/  HMMA.16816.F32 R88, R168.reuse, R142, R88 ;  /* 0x0000008ea858723c */ /* 0x040fe20000001858 */
[----:B------:R-:W4:Y:S02]  /*d200*/  LDSM.16.MT88.4 R140, [R184+0x16000] ;  /* 0x01600000b88c783b */ /* 0x000f240000004200 */
[----:B------:R-:W-:Y:S01]  /*d210*/  FFMA.FTZ R191, R0, R231, R191 ;  /* 0x000000e700bf7223 */ /* 0x000fe200000100bf */
[----:B------:R-:W-:Y:S01]  /*d220*/  FFMA.FTZ R193, R2, R233, R193 ;  /* 0x000000e902c17223 */ /* 0x000fe200000100c1 */
[----:B------:R-:W-:Y:S02]  /*d230*/  MOV R2, R3 ;  /* 0x0000000300027202 */ /* 0x000fe40000000f00 */
[----:B------:R-:W-:Y:S01]  /*d240*/  FADD.FTZ R190, R190, R191 ;  /* 0x000000bfbebe7221 */ /* 0x000fe20000010000 */
[----:B------:R-:W-:Y:S01]  /*d250*/  FADD.FTZ R193, R192, R193 ;  /* 0x000000c1c0c17221 */ /* 0x000fe20000010000 */
[C---:B-1----:R-:W-:Y:S03]  /*d260*/  HMMA.16816.F32 R92, R168.reuse, R136, R92 ;  /* 0x00000088a85c723c */ /* 0x042fe6000000185c */
[----:B------:R-:W-:Y:S01]  /*d270*/  FADD.FTZ R0, R188, R193 ;  /* 0x000000c1bc007221 */ /* 0x000fe20000010000 */
[----:B------:R-:W-:Y:S03]  /*d280*/  FADD.FTZ R189, R189, R190 ;  /* 0x000000bebdbd7221 */ /* 0x000fe60000010000 */
[----:B------:R-:W-:Y:S01]  /*d290*/  FADD.FTZ R0, R187, R0 ;  /* 0x00000000bb007221 */ /* 0x000fe20000010000 */
[C---:B------:R-:W-:Y:S01]  /*d2a0*/  HMMA.16816.F32 R96, R168.reuse, R138, R96 ;  /* 0x0000008aa860723c */ /* 0x040fe20000001860 */
[----:B------:R-:W1:Y:S02]  /*d2b0*/  LDSM.16.MT88.4 R136, [R183+0x6000] ;  /* 0x00600000b788783b */ /* 0x000e640000004200 */
[----:B------:R-:W-:Y:S05]  /*d2c0*/  FADD.FTZ R194, R194, R189 ;  /* 0x000000bdc2c27221 */ /* 0x000fea0000010000 */
[C---:B--2---:R-:W-:Y:S08]  /*d2d0*/  HMMA.16816.F32 R100, R168.reuse, R132, R100 ;  /* 0x00000084a864723c */ /* 0x044ff00000001864 */
[C---:B------:R-:W-:Y:S01]  /*d2e0*/  HMMA.16816.F32 R104, R168.reuse, R134, R104 ;  /* 0x00000086a868723c */ /* 0x040fe20000001868 */
[----:B------:R-:W2:Y:S07]  /*d2f0*/  LDSM.16.MT88.4 R132, [R185+0x6000] ;  /* 0x00600000b984783b */ /* 0x000eae0000004200 */
[C---:B----4-:R-:W-:Y:S03]  /*d300*/  HMMA.16816.F32 R108, R168.reuse, R140, R108 ;  /* 0x0000008ca86c723c */ /* 0x050fe6000000186c */
[--C-:B------:R-:W-:Y:S01]  /*d310*/  FFMA.FTZ R140, R205, UR4, -R176.reuse ;  /* 0x00000004cd8c7c23 */ /* 0x100fe200080108b0 */
[--C-:B------:R-:W-:Y:S01]  /*d320*/  FFMA.FTZ R205, R208, UR4, -R177.reuse ;  /* 0x00000004d0cd7c23 */ /* 0x100fe200080108b1 */
[--C-:B------:R-:W-:Y:S01]  /*d330*/  FFMA.FTZ R208, R241, UR4, -R176.reuse ;  /* 0x00000004f1d07c23 */ /* 0x100fe200080108b0 */
[--C-:B------:R-:W-:Y:S01]  /*d340*/  FFMA.FTZ R241, R232, UR4, -R177.reuse ;  /* 0x00000004e8f17c23 */ /* 0x100fe200080108b1 */
[----:B------:R4:W5:Y:S01]  /*d350*/  MUFU.EX2 R203, R140 ;  /* 0x0000008c00cb7308 */ /* 0x0009620000000800 */
[C---:B------:R-:W-:Y:S03]  /*d360*/  HMMA.16816.F32 R112, R168.reuse, R142, R112 ;  /* 0x0000008ea870723c */ /* 0x040fe60000001870 */
[--C-:B------:R-:W-:Y:S01]  /*d370*/  FFMA.FTZ R232, R239, UR4, -R176.reuse ;  /* 0x00000004efe87c23 */ /* 0x100fe200080108b0 */
[--C-:B------:R-:W-:Y:S01]  /*d380*/  FFMA.FTZ R239, R210, UR4, -R177.reuse ;  /* 0x00000004d2ef7c23 */ /* 0x100fe200080108b1 */
[--C-:B------:R-:W-:Y:S01]  /*d390*/  FFMA.FTZ R210, R211, UR4, -R176.reuse ;  /* 0x00000004d3d27c23 */ /* 0x100fe200080108b0 */
[--C-:B------:R-:W-:Y:S01]  /*d3a0*/  FFMA.FTZ R211, R198, UR4, -R177.reuse ;  /* 0x00000004c6d37c23 */ /* 0x100fe200080108b1 */
[----:B------:R-:W-:Y:S02]  /*d3b0*/  FFMA.FTZ R177, R196, UR4, -R177 ;  /* 0x00000004c4b17c23 */ /* 0x000fe400080108b1 */
[----:B------:R-:W-:Y:S01]  /*d3c0*/  MUFU.EX2 R241, R241 ;  /* 0x000000f100f17308 */ /* 0x000fe20000000800 */
[C---:B-1----:R-:W-:Y:S03]  /*d3d0*/  HMMA.16816.F32 R116, R168.reuse, R136, R116 ;  /* 0x00000088a874723c */ /* 0x042fe60000001874 */
[--C-:B------:R-:W-:Y:S01]  /*d3e0*/  FFMA.FTZ R198, R201, UR4, -R176.reuse ;  /* 0x00000004c9c67c23 */ /* 0x100fe200080108b0 */
[----:B------:R-:W-:Y:S01]  /*d3f0*/  FFMA.FTZ R176, R165, UR4, -R176 ;  /* 0x00000004a5b07c23 */ /* 0x000fe200080108b0 */
[----:B----4-:R-:W1:Y:S03]  /*d400*/  LDSM.16.MT88.4 R140, [R182+0x10800] ;  /* 0x01080000b68c783b */ /* 0x010e660000004200 */
[C---:B------:R-:W-:Y:S01]  /*d410*/  HMMA.16816.F32 R120, R168.reuse, R138, R120 ;  /* 0x0000008aa878723c */ /* 0x040fe20000001878 */
[----:B------:R-:W4:Y:S04]  /*d420*/  MUFU.EX2 R205, R205 ;  /* 0x000000cd00cd7308 */ /* 0x000f280000000800 */
[----:B------:R-:W1:Y:S03]  /*d430*/  LDSM.16.MT88.4 R136, [R184+0x10800] ;  /* 0x01080000b888783b */ /* 0x000e660000004200 */
[C---:B--2---:R-:W-:Y:S03]  /*d440*/  HMMA.16816.F32 R124, R168.reuse, R132, R124 ;  /* 0x00000084a87c723c */ /* 0x044fe6000000187c */
[----:B------:R-:W2:Y:S01]  /*d450*/  MUFU.EX2 R208, R208 ;  /* 0x000000d000d07308 */ /* 0x000ea20000000800 */
[----:B---3--:R-:W-:Y:S01]  /*d460*/  F2FP.F16.F32.PACK_AB R132, R202, R195 ;  /* 0x000000c3ca84723e */ /* 0x008fe200000000ff */
[----:B------:R-:W-:Y:S01]  /*d470*/  FADD.FTZ R195, R195, R0 ;  /* 0x00000000c3c37221 */ /* 0x000fe20000010000 */
[----:B-----5:R-:W-:Y:S01]  /*d480*/  F2FP.F16.F32.PACK_AB R133, R204, R203 ;  /* 0x000000cbcc85723e */ /* 0x020fe200000000ff */
[----:B------:R-:W-:Y:S01]  /*d490*/  FADD.FTZ R203, R203, R194 ;  /* 0x000000c2cbcb7221 */ /* 0x000fe20000010000 */
[----:B------:R-:W-:Y:S01]  /*d4a0*/  HMMA.16816.F32 R128, R168, R134, R128 ;  /* 0x00000086a880723c */ /* 0x000fe20000001880 */
[----:B------:R-:W-:Y:S04]  /*d4b0*/  LDSM.16.MT88.4 R168, [R184+0x14800] ;  /* 0x01480000b8a8783b */ /* 0x000fe80000004200 */
[----:B------:R-:W-:Y:S01]  /*d4c0*/  MUFU.EX2 R196, R177 ;  /* 0x000000b100c47308 */ /* 0x000fe20000000800 */
[----:B----4-:R-:W-:Y:S01]  /*d4d0*/  F2FP.F16.F32.PACK_AB R134, R206, R205 ;  /* 0x000000cdce86723e */ /* 0x010fe200000000ff */
[----:B------:R-:W-:Y:S01]  /*d4e0*/  FADD.FTZ R202, R202, R195 ;  /* 0x000000c3caca7221 */ /* 0x000fe20000010000 */
[----:B------:R-:W-:Y:S01]  /*d4f0*/  FADD.FTZ R204, R204, R203 ;  /* 0x000000cbcccc7221 */ /* 0x000fe20000010000 */
[----:B--2---:R-:W-:Y:S06]  /*d500*/  F2FP.F16.F32.PACK_AB R135, R208, R207 ;  /* 0x000000cfd087723e */ /* 0x004fec00000000ff */
[----:B------:R2:W-:Y:S10]  /*d510*/  MUFU.EX2 R201, R176 ;  /* 0x000000b000c97308 */ /* 0x0005f40000000800 */
[----:B------:R-:W3:Y:S01]  /*d520*/  MUFU.EX2 R232, R232 ;  /* 0x000000e800e87308 */ /* 0x000ee20000000800 */
[C---:B-1----:R-:W-:Y:S09]  /*d530*/  HMMA.16816.F32 R4, R132.reuse, R140, R4 ;  /* 0x0000008c8404723c */ /* 0x042ff20000001804 */
[----:B------:R-:W1:Y:S01]  /*d540*/  MUFU.EX2 R239, R239 ;  /* 0x000000ef00ef7308 */ /* 0x000e620000000800 */
[----:B--2---:R-:W-:Y:S01]  /*d550*/  LDSM.16.MT88.4 R176, [R183+0x5800] ;  /* 0x00580000b7b0783b */ /* 0x004fe20000004200 */
[C---:B------:R-:W-:Y:S08]  /*d560*/  HMMA.16816.F32 R8, R132.reuse, R142, R8 ;  /* 0x0000008e8408723c */ /* 0x040ff00000001808 */
[----:B------:R-:W2:Y:S01]  /*d570*/  MUFU.EX2 R210, R210 ;  /* 0x000000d200d27308 */ /* 0x000ea20000000800 */
[----:B------:R-:W4:Y:S01]  /*d580*/  LDSM.16.MT88.4 R140, [R183+0x2800] ;  /* 0x00280000b78c783b */ /* 0x000f220000004200 */
[C---:B------:R-:W-:Y:S08]  /*d590*/  HMMA.16816.F32 R12, R132.reuse, R136, R12 ;  /* 0x00000088840c723c */ /* 0x040ff0000000180c */
[----:B------:R-:W5:Y:S01]  /*d5a0*/  MUFU.EX2 R211, R211 ;  /* 0x000000d300d37308 */ /* 0x000f620000000800 */
[C---:B------:R-:W-:Y:S01]  /*d5b0*/  HMMA.16816.F32 R16, R132.reuse, R138, R16 ;  /* 0x0000008a8410723c */ /* 0x040fe20000001810 */
[----:B------:R-:W3:Y:S08]  /*d5c0*/  LDSM.16.MT88.4 R136, [R182+0x14800] ;  /* 0x01480000b688783b */ /* 0x000ef00000004200 */
[----:B------:R-:W5:Y:S01]  /*d5d0*/  MUFU.EX2 R198, R198 ;  /* 0x000000c600c67308 */ /* 0x000f620000000800 */
        /* <DEDUP_REMOVED lines=33> */
[C---:B----4-:R-:W-:Y:S08]  /*d7f0*/  HMMA.16816.F32 R108, R132.reuse, R140, R108 ;  /* 0x0000008c846c723c */ /* 0x050ff0000000186c */
[C---:B------:R-:W-:Y:S01]  /*d800*/  HMMA.16816.F32 R112, R132.reuse, R142, R112 ;  /* 0x0000008e8470723c */ /* 0x040fe20000001870 */
[----:B------:R-:W2:Y:S07]  /*d810*/  LDSM.16.MT88.4 R140, [R182+0x11000] ;  /* 0x01100000b68c783b */ /* 0x000eae0000004200 */
[C---:B---3--:R-:W-:Y:S08]  /*d820*/  HMMA.16816.F32 R116, R132.reuse, R136, R116 ;  /* 0x000000888474723c */ /* 0x048ff00000001874 */
[C---:B------:R-:W-:Y:S01]  /*d830*/  HMMA.16816.F32 R120, R132.reuse, R138, R120 ;  /* 0x0000008a8478723c */ /* 0x040fe20000001878 */
[----:B------:R-:W3:Y:S07]  /*d840*/  LDSM.16.MT88.4 R136, [R183+0x1000] ;  /* 0x00100000b788783b */ /* 0x000eee0000004200 */
[C---:B-1----:R-:W-:Y:S08]  /*d850*/  HMMA.16816.F32 R124, R132.reuse, R144, R124 ;  /* 0x00000090847c723c */ /* 0x042ff0000000187c */
[----:B------:R-:W-:Y:S01]  /*d860*/  HMMA.16816.F32 R128, R132, R146, R128 ;  /* 0x000000928480723c */ /* 0x000fe20000001880 */
[----:B------:R-:W1:Y:S02]  /*d870*/  LDSM.16.MT88.4 R144, [R184+0x13000] ;  /* 0x01300000b890783b */ /* 0x000e640000004200 */
[----:B------:R-:W-:Y:S02]  /*d880*/  F2FP.F16.F32.PACK_AB R132, R241, R236 ;  /* 0x000000ecf184723e */ /* 0x000fe400000000ff */
[----:B------:R-:W-:Y:S02]  /*d890*/  F2FP.F16.F32.PACK_AB R133, R237, R232 ;  /* 0x000000e8ed85723e */ /* 0x000fe400000000ff */
[----:B------:R-:W-:Y:S02]  /*d8a0*/  F2FP.F16.F32.PACK_AB R134, R239, R230 ;  /* 0x000000e6ef86723e */ /* 0x000fe400000000ff */
[----:B------:R-:W-:Y:S07]  /*d8b0*/  F2FP.F16.F32.PACK_AB R135, R209, R210 ;  /* 0x000000d2d187723e */ /* 0x000fee00000000ff */
        /* <DEDUP_REMOVED lines=18> */
[C---:B------:R-:W-:Y:S08]  /*d9e0*/  HMMA.16816.F32 R56, R132.reuse, R162, R56 ;  /* 0x000000a28438723c */ /* 0x040ff00000001838 */
[C---:B------:R-:W-:Y:S03]  /*d9f0*/  HMMA.16816.F32 R60, R132.reuse, R168, R60 ;  /* 0x000000a8843c723c */ /* 0x040fe6000000183c */
[----:B-----5:R-:W-:Y:S02]  /*da00*/  F2FP.F16.F32.PACK_AB R168, R211, R200 ;  /* 0x000000c8d3a8723e */ /* 0x020fe400000000ff */
[----:B------:R-:W-:Y:S03]  /*da10*/  F2FP.F16.F32.PACK_AB R169, R199, R198 ;  /* 0x000000c6c7a9723e */ /* 0x000fe600000000ff */
[C---:B------:R-:W-:Y:S03]  /*da20*/  HMMA.16816.F32 R64, R132.reuse, R170, R64 ;  /* 0x000000aa8440723c */ /* 0x040fe60000001840 */
[----:B------:R-:W-:Y:S02]  /*da30*/  F2FP.F16.F32.PACK_AB R170, R196, R197 ;  /* 0x000000c5c4aa723e */ /* 0x000fe400000000ff */
[----:B------:R-:W-:Y:S03]  /*da40*/  F2FP.F16.F32.PACK_AB R171, R201, R166 ;  /* 0x000000a6c9ab723e */ /* 0x000fe600000000ff */
        /* <DEDUP_REMOVED lines=20> */
[C---:B------:R-:W-:Y:S08]  /*db90*/  HMMA.16816.F32 R124, R132.reuse, R148, R124 ;  /* 0x00000094847c723c */ /* 0x040ff0000000187c */
[----:B------:R-:W-:Y:S01]  /*dba0*/  HMMA.16816.F32 R128, R132, R150, R128 ;  /* 0x000000968480723c */ /* 0x000fe20000001880 */
        /* <DEDUP_REMOVED lines=9> */
[C---:B--2---:R-:W-:Y:S01]  /*dc40*/  HMMA.16816.F32 R144, R168.reuse, R140, R20 ;  /* 0x0000008ca890723c */ /* 0x044fe20000001814 */
[----:B------:R-:W2:Y:S07]  /*dc50*/  LDSM.16.MT88.4 R20, [R184+0x15800] ;  /* 0x01580000b814783b */ /* 0x000eae0000004200 */
[C---:B------:R-:W-:Y:S01]  /*dc60*/  HMMA.16816.F32 R140, R168.reuse, R142, R24 ;  /* 0x0000008ea88c723c */ /* 0x040fe20000001818 */
[----:B------:R-:W2:Y:S07]  /*dc70*/  LDSM.16.MT88.4 R24, [R185+0x5800] ;  /* 0x00580000b918783b */ /* 0x000eae0000004200 */
[C---:B---3--:R-:W-:Y:S01]  /*dc80*/  HMMA.16816.F32 R136, R168.reuse, R132, R28 ;  /* 0x00000084a888723c */ /* 0x048fe2000000181c */
[----:B------:R-:W3:Y:S07]  /*dc90*/  LDSM.16.MT88.4 R28, [R182+0x17800] ;  /* 0x01780000b61c783b */ /* 0x000eee0000004200 */
        /* <DEDUP_REMOVED lines=22> */
[C---:B----4-:R-:W-:Y:S03]  /*de00*/  HMMA.16816.F32 R108, R168.reuse, R4, R108 ;  /* 0x00000004a86c723c */ /* 0x050fe6000000186c */
[----:B------:R-:W-:Y:S04]  /*de10*/  FADD.FTZ R5, R205, R202 ;  /* 0x000000cacd057221 */ /* 0x000fe80000010000 */
[----:B------:R-:W-:Y:S01]  /*de20*/  FADD.FTZ R5, R206, R5 ;  /* 0x00000005ce057221 */ /* 0x000fe20000010000 */
[C---:B------:R-:W-:Y:S03]  /*de30*/  HMMA.16816.F32 R112, R168.reuse, R6, R112 ;  /* 0x00000006a870723c */ /* 0x040fe60000001870 */
[----:B------:R-:W-:Y:S01]  /*de40*/  FADD.FTZ R236, R236, R5 ;  /* 0x00000005ecec7221 */ /* 0x000fe20000010000 */
[----:B------:R-:W-:Y:S01]  /*de50*/  FADD.FTZ R7, R207, R204 ;  /* 0x000000cccf077221 */ /* 0x000fe20000010000 */
[----:B------:R-:W2:Y:S02]  /*de60*/  LDC.64 R4, c[0x0][0x3c0] ;  /* 0x0000f000ff047b82 */ /* 0x000ea40000000a00 */
[----:B------:R-:W-:Y:S01]  /*de70*/  FADD.FTZ R241, R241, R236 ;  /* 0x000000ecf1f17221 */ /* 0x000fe20000010000 */
[C---:B-----5:R-:W-:Y:S03]  /*de80*/  HMMA.16816.F32 R116, R168.reuse, R8, R116 ;  /* 0x00000008a874723c */ /* 0x060fe60000001874 */
[----:B------:R-:W-:Y:S01]  /*de90*/  FADD.FTZ R7, R208, R7 ;  /* 0x00000007d0077221 */ /* 0x000fe20000010000 */
[----:B------:R-:W-:Y:S03]  /*dea0*/  FADD.FTZ R230, R230, R241 ;  /* 0x000000f1e6e67221 */ /* 0x000fe60000010000 */
[----:B------:R-:W-:Y:S01]  /*deb0*/  FADD.FTZ R232, R232, R7 ;  /* 0x00000007e8e87221 */ /* 0x000fe20000010000 */
[C---:B------:R-:W-:Y:S03]  /*dec0*/  HMMA.16816.F32 R120, R168.reuse, R10, R120 ;  /* 0x0000000aa878723c */ /* 0x040fe60000001878 */
[----:B------:R-:W-:Y:S01]  /*ded0*/  FADD.FTZ R237, R237, R232 ;  /* 0x000000e8eded7221 */ /* 0x000fe20000010000 */
[----:B------:R-:W-:Y:S03]  /*dee0*/  FADD.FTZ R239, R239, R230 ;  /* 0x000000e6efef7221 */ /* 0x000fe60000010000 */
[----:B------:R-:W-:Y:S01]  /*def0*/  FADD.FTZ R210, R210, R237 ;  /* 0x000000edd2d27221 */ /* 0x000fe20000010000 */
[C---:B-1----:R-:W-:Y:S03]  /*df00*/  HMMA.16816.F32 R124, R168.reuse, R12, R124 ;  /* 0x0000000ca87c723c */ /* 0x042fe6000000187c */
[----:B------:R-:W-:Y:S01]  /*df10*/  FADD.FTZ R209, R209, R210 ;  /* 0x000000d2d1d17221 */ /* 0x000fe20000010000 */
[----:B------:R-:W-:Y:S01]  /*df20*/  FADD.FTZ R0, R200, R239 ;  /* 0x000000efc8007221 */ /* 0x000fe20000010000 */
[----:B--2---:R-:W-:Y:S02]  /*df30*/  SHF.L.U64.HI R5, R4, 0x7, R5 ;  /* 0x0000000704057819 */ /* 0x004fe40000010205 */
[----:B------:R-:W-:Y:S01]  /*df40*/  FADD.FTZ R198, R198, R209 ;  /* 0x000000d1c6c67221 */ /* 0x000fe20000010000 */
[----:B------:R-:W-:Y:S03]  /*df50*/  HMMA.16816.F32 R128, R168, R14, R128 ;  /* 0x0000000ea880723c */ /* 0x000fe60000001880 */
[----:B------:R-:W-:Y:S01]  /*df60*/  FADD.FTZ R0, R211, R0 ;  /* 0x00000000d3007221 */ /* 0x000fe20000010000 */
[----:B------:R-:W-:Y:S01]  /*df70*/  LEA R234, P0, -R4, R234, 0x7 ;  /* 0x000000ea04ea7211 */ /* 0x000fe200078039ff */
[----:B------:R-:W-:Y:S02]  /*df80*/  FADD.FTZ R199, R199, R198 ;  /* 0x000000c6c7c77221 */ /* 0x000fe40000010000 */
[----:B------:R-:W-:Y:S01]  /*df90*/  FADD.FTZ R197, R197, R0 ;  /* 0x00000000c5c57221 */ /* 0x000fe20000010000 */
[----:B------:R-:W-:Y:S01]  /*dfa0*/  IADD3.X R235, PT, PT, R235, ~R5, RZ, P0, !PT ;  /* 0x80000005ebeb7210 */ /* 0x000fe200007fe4ff */
[----:B------:R-:W-:Y:S01]  /*dfb0*/  FADD.FTZ R166, R166, R199 ;  /* 0x000000c7a6a67221 */ /* 0x000fe20000010000 */
[----:B------:R-:W-:Y:S01]  /*dfc0*/  MOV R0, R164 ;  /* 0x000000a400007202 */ /* 0x000fe20000000f00 */
[----:B------:R-:W-:Y:S02]  /*dfd0*/  FADD.FTZ R233, R196, R197 ;  /* 0x000000c5c4e97221 */ /* 0x000fe40000010000 */
[----:B------:R-:W-:Y:S01]  /*dfe0*/  FADD.FTZ R231, R201, R166 ;  /* 0x000000a6c9e77221 */ /* 0x000fe20000010000 */
[----:B------:R-:W-:Y:S06]  /*dff0*/  BRA.U UP0, `(.L_x_1188) ;  /* 0xffffffc500387547 */ /* 0x000fec000b83ffff */
.L_x_1187:
        /* <DEDUP_REMOVED lines=326> */
.L_x_1191:
        /* <DEDUP_REMOVED lines=50> */
.L_x_1193:
[----:B------:R-:W-:Y:S05]  /*f780*/  BSYNC.RECONVERGENT B0 ;  /* 0x0000000000007941 */ /* 0x000fea0003800200 */
.L_x_1192:
        /* <DEDUP_REMOVED lines=36> */
.L_x_1195:
[----:B------:R-:W-:Y:S05]  /*f9d0*/  BSYNC.RECONVERGENT B0 ;  /* 0x0000000000007941 */ /* 0x000fea0003800200 */
.L_x_1194:
        /* <DEDUP_REMOVED lines=22> */
.L_x_1197:
[----:B------:R-:W-:Y:S05]  /*fb40*/  BSYNC.RECONVERGENT B0 ;  /* 0x0000000000007941 */ /* 0x000fea0003800200 */
.L_x_1196:
        /* <DEDUP_REMOVED lines=22> */
.L_x_1199:
[----:B------:R-:W-:Y:S05]  /*fcb0*/  BSYNC.RECONVERGENT B0 ;  /* 0x0000000000007941 */ /* 0x000fea0003800200 */
.L_x_1198:
        /* <DEDUP_REMOVED lines=21> */
.L_x_1200:
        /* <DEDUP_REMOVED lines=15> */
.L_x_2355:


//--------------------- .text._ZN5flash16flash_fwd_kernelI23Flash_fwd_kernel_traitsILi256ELi64ELi64ELi4ELb0ELb0EN7cutlass6half_tE19Flash_kernel_traitsILi256ELi64ELi64ELi4ES3_EELb1ELb0ELb1ELb1ELb0ELb0ELb0ELb0EEEvNS_16Flash_fwd_paramsE --------------------------
	.section	.text._ZN5flash16flash_fwd_kernelI23Flash_fwd_kernel_traitsILi256ELi64ELi64ELi4ELb0ELb0EN7cutlass6half_tE19Flash_kernel_traitsILi256ELi64ELi64ELi4ES3_EELb1ELb0ELb1ELb1ELb0ELb0ELb0ELb0EEEvNS_16Flash_fwd_paramsE,"ax",@progbits
	.align	128
        .global         _ZN5flash16flash_fwd_kernelI23Flash_fwd_kernel_traitsILi256ELi64ELi64ELi4ELb0ELb0EN7cutlass6half_tE19Flash_kernel_traitsILi256ELi64ELi64ELi4ES3_EELb1ELb0ELb1ELb1ELb0ELb0ELb0ELb0EEEvNS_16Flash_fwd_paramsE
        .type           _ZN5flash16flash_fwd_kernelI23Flash_fwd_kernel_traitsILi256ELi64ELi64ELi4ELb0ELb0EN7cutlass6half_tE19Flash_kernel_traitsILi256ELi64ELi64ELi4ES3_EELb1ELb0ELb1ELb1ELb0ELb0ELb0ELb0EEEvNS_16Flash_fwd_paramsE,@function
        .size           _ZN5flash16flash_fwd_kernelI23Flash_fwd_kernel_traitsILi256ELi64ELi64ELi4ELb0ELb0EN7cutlass6half_tE19Flash_kernel_traitsILi256ELi64ELi64ELi4ES3_EELb1ELb0ELb1ELb1ELb0ELb0ELb0ELb0EEEvNS_16Flash_fwd_paramsE,(.L_x_2356 - _ZN5flash16flash_fwd_kernelI23Flash_fwd_kernel_traitsILi256ELi64ELi64ELi4ELb0ELb0EN7cutlass6half_tE19Flash_kernel_traitsILi256ELi64ELi64ELi4ES3_EELb1ELb0ELb1ELb1ELb0ELb0ELb0ELb0EEEvNS_16Flash_fwd_paramsE)
        .other          _ZN5flash16flash_fwd_kernelI23Flash_fwd_kernel_traitsILi256ELi64ELi64ELi4ELb0ELb0EN7cutlass6half_tE19Flash_kernel_traitsILi256ELi64ELi64ELi4ES3_EELb1ELb0ELb1ELb1ELb0ELb0ELb0ELb0EEEvNS_16Flash_fwd_paramsE,@"STO_CUDA_ENTRY STV_DEFAULT"
_ZN5flash16flash_fwd_kernelI23Flash_fwd_kernel_traitsILi256ELi64ELi64ELi4ELb0ELb0EN7cutlass6half_tE19Flash_kernel_traitsILi256ELi64ELi64ELi4ES3_EELb1ELb0ELb1ELb1ELb0ELb0ELb0ELb0EEEvNS_16Flash_fwd_paramsE:
.text._ZN5flash16flash_fwd_kernelI23Flash_fwd_kernel_traitsILi256ELi64ELi64ELi4ELb0ELb0EN7cutlass6half_tE19Flash_kernel_traitsILi256ELi64ELi64ELi4ES3_EELb1ELb0ELb1ELb1ELb0ELb0ELb0ELb0EEEvNS_16Flash_fwd_paramsE:
        /* <DEDUP_REMOVED lines=54> */
[----:B------:R-:W-:-:S03]  /*0360*/  UMOV UR19, 0xffffffff ;  /* 0xffffffff00137882 */ /* 0x000fc60000000000 */
[----:B------:R-:W-:Y:S01]  /*0370*/  IMAD.U32 R8, RZ, RZ, UR30 ;  /* 0x0000001eff087e24 */ /* 0x000fe2000f8e00ff */
[----:B------:R-:W3:Y:S01]  /*0380*/  @!UP0 LDCU.64 UR4, c[0x0][0x488] ;  /* 0x00009100ff0487ac */ /* 0x000ee20008000a00 */
        /* <DEDUP_REMOVED lines=40> */
.L_x_1201:
        /* <DEDUP_REMOVED lines=55> */
.L_x_1203:
        /* <DEDUP_REMOVED lines=56> */
.L_x_1205:
[----:B------:R-:W-:Y:S05]  /*0d00*/  BSYNC.RECONVERGENT B0 ;  /* 0x0000000000007941 */ /* 0x000fea0003800200 */
.L_x_1204:
        /* <DEDUP_REMOVED lines=25> */
.L_x_1207:
[----:B------:R-:W-:Y:S05]  /*0ea0*/  BSYNC.RECONVERGENT B0 ;  /* 0x0000000000007941 */ /* 0x000fea0003800200 */
.L_x_1206:
        /* <DEDUP_REMOVED lines=24> */
.L_x_1209:
[----:B------:R-:W-:Y:S05]  /*1030*/  BSYNC.RECONVERGENT B0 ;  /* 0x0000000000007941 */ /* 0x000fea0003800200 */
.L_x_1208:
        /* <DEDUP_REMOVED lines=26> */
.L_x_1211:
[----:B------:R-:W-:Y:S05]  /*11e0*/  BSYNC.RECONVERGENT B0 ;  /* 0x0000000000007941 */ /* 0x000fea0003800200 */
.L_x_1210:
        /* <DEDUP_REMOVED lines=10> */
.L_x_1213:
[----:B------:R-:W-:Y:S05]  /*1290*/  BSYNC.RECONVERGENT B0 ;  /* 0x0000000000007941 */ /* 0x000fea0003800200 */
.L_x_1212:
        /* <DEDUP_REMOVED lines=10> */
.L_x_1215:
[----:B------:R-:W-:Y:S05]  /*1340*/  BSYNC.RECONVERGENT B0 ;  /* 0x0000000000007941 */ /* 0x000fea0003800200 */
.L_x_1214:
        /* <DEDUP_REMOVED lines=10> */
.L_x_1217:
[----:B------:R-:W-:Y:S05]  /*13f0*/  BSYNC.RECONVERGENT B0 ;  /* 0x0000000000007941 */ /* 0x000fea0003800200 */
.L_x_1216:
        /* <DEDUP_REMOVED lines=10> */
.L_x_1202:
        /* <DEDUP_REMOVED lines=21> */
.L_x_1218:
[----:B------:R-:W1:Y:S01]  /*15f0*/  LDCU.64 UR10, c[0x0][0x3b8] ;  /* 0x00007700ff0a77ac */ /* 0x000e620008000a00 */
[----:B------:R-:W-:-:S04]  /*1600*/  UIADD3 UR6, UPT, UPT, UR12, UR13, URZ ;  /* 0x0000000d0c067290 */ /* 0x000fc8000fffe0ff */
[----:B-1----:R-:W-:Y:S02]  /*1610*/  UIMAD.WIDE.U32 UR14, UR6, UR10, URZ ;  /* 0x0000000a060e72a5 */ /* 0x002fe4000f8e00ff */
[----:B------:R-:W-:-:S04]  /*1620*/  UIMAD UR6, UR6, UR11, URZ ;  /* 0x0000000b060672a4 */ /* 0x000fc8000f8e02ff */
[----:B------:R-:W-:Y:S02]  /*1630*/  UIADD3 UR6, UPT, UPT, UR15, UR6, URZ ;  /* 0x000000060f067290 */ /* 0x000fe4000fffe0ff */
.L_x_1219:
        /* <DEDUP_REMOVED lines=39> */
.L_x_1220:
[----:B------:R-:W1:Y:S01]  /*18b0*/  LDCU.64 UR8, c[0x0][0x3c0] ;  /* 0x00007800ff0877ac */ /* 0x000e620008000a00 */
[----:B------:R-:W-:-:S04]  /*18c0*/  UIADD3 UR12, UPT, UPT, UR12, UR13, URZ ;  /* 0x0000000d0c0c7290 */ /* 0x000fc8000fffe0ff */
[----:B-1----:R-:W-:Y:S02]  /*18d0*/  UIMAD.WIDE.U32 UR4, UR12, UR8, URZ ;  /* 0x000000080c0472a5 */ /* 0x002fe4000f8e00ff */
[----:B------:R-:W-:-:S04]  /*18e0*/  UIMAD UR12, UR12, UR9, URZ ;  /* 0x000000090c0c72a4 */ /* 0x000fc8000f8e02ff */
[----:B------:R-:W-:-:S12]  /*18f0*/  UIADD3 UR15, UPT, UPT, UR5, UR12, URZ ;  /* 0x0000000c050f7290 */ /* 0x000fd8000fffe0ff */
.L_x_1221:
        /* <DEDUP_REMOVED lines=8> */
[----:B------:R-:W-:Y:S01]  /*1980*/  IMAD.MOV.U32 R15, RZ, RZ, RZ ;  /* 0x000000ffff0f7224 */ /* 0x000fe200078e00ff */
[C---:B------:R-:W-:Y:S01]  /*1990*/  IADD3 R6, P1, PT, R211.reuse, UR14, RZ ;  /* 0x0000000ed3067c10 */ /* 0x040fe2000ff3e0ff */
[----:B------:R-:W4:Y:S01]  /*19a0*/  LDCU.64 UR12, c[0x0][0x3c8] ;  /* 0x00007900ff0c77ac */ /* 0x000f220008000a00 */
[----:B------:R-:W-:Y:S01]  /*19b0*/  IADD3 R16, P0, PT, R211, UR4, RZ ;  /* 0x00000004d3107c10 */ /* 0x000fe2000ff1e0ff */
[----:B------:R-:W-:Y:S01]  /*19c0*/  BSSY.RECONVERGENT B0, `(.L_x_1222) ;  /* 0x0000050000007945 */ /* 0x000fe20003800200 */
[----:B------:R-:W-:Y:S01]  /*19d0*/  LOP3.LUT R0, R243, 0x1e00, RZ, 0xc0, !PT ;  /* 0x00001e00f3007812 */ /* 0x000fe200078ec0ff */
[----:B------:R-:W-:Y:S01]  /*19e0*/  IMAD.X R7, RZ, RZ, UR6, P1 ;  /* 0x00000006ff077e24 */ /* 0x000fe200088e06ff */
[----:B------:R-:W5:Y:S01]  /*19f0*/  LDCU.128 UR4, c[0x0][0x3d0] ;  /* 0x00007a00ff0477ac */ /* 0x000f620008000c00 */
[----:B------:R-:W-:Y:S01]  /*1a00*/  IADD3.X R17, PT, PT, RZ, UR15, RZ, P0, !PT ;  /* 0x0000000fff117c10 */ /* 0x000fe200087fe4ff */
[----:B------:R-:W-:Y:S01]  /*1a10*/  IMAD.WIDE.U32 R6, R14, UR10, R6 ;  /* 0x0000000a0e067c25 */ /* 0x000fe2000f8e0006 */
[----:B------:R-:W1:Y:S01]  /*1a20*/  LDCU.64 UR14, c[0x0][0x390] ;  /* 0x00007200ff0e77ac */ /* 0x000e620008000a00 */
[----:B------:R-:W-:-:S02]  /*1a30*/  IADD3 R12, P0, PT, R211, UR34, RZ ;  /* 0x00000022d30c7c10 */ /* 0x000fc4000ff1e0ff */
[C---:B------:R-:W-:Y:S01]  /*1a40*/  IMAD.WIDE.U32 R16, R14.reuse, UR8, R16 ;  /* 0x000000080e107c25 */ /* 0x040fe2000f8e0010 */
[----:B------:R-:W-:Y:S02]  /*1a50*/  LOP3.LUT R237, R237, 0x38, R213, 0x78, !PT ;  /* 0x00000038eded7812 */ /* 0x000fe400078e78d5 */
[----:B------:R-:W-:Y:S01]  /*1a60*/  LOP3.LUT R242, R211, 0x40, RZ, 0xfc, !PT ;  /* 0x00000040d3f27812 */ /* 0x000fe200078efcff */
[C---:B------:R-:W-:Y:S01]  /*1a70*/  IMAD R7, R14.reuse, UR11, R7 ;  /* 0x0000000b0e077c24 */ /* 0x040fe2000f8e0207 */
[----:B------:R-:W-:Y:S01]  /*1a80*/  LOP3.LUT R237, R237, R0, RZ, 0xfc, !PT ;  /* 0x00000000eded7212 */ /* 0x000fe200078efcff */
[----:B------:R-:W-:Y:S01]  /*1a90*/  IMAD R17, R14, UR9, R17 ;  /* 0x000000090e117c24 */ /* 0x000fe2000f8e0211 */
[C---:B------:R-:W-:Y:S01]  /*1aa0*/  LOP3.LUT R241, R211.reuse, 0x80, RZ, 0xfc, !PT ;  /* 0x00000080d3f17812 */ /* 0x040fe200078efcff */
[----:B------:R-:W-:Y:S01]  /*1ab0*/  IMAD.X R13, RZ, RZ, UR33, P0 ;  /* 0x00000021ff0d7e24 */ /* 0x000fe200080e06ff */
[----:B------:R-:W-:Y:S01]  /*1ac0*/  LOP3.LUT R240, R211, 0xc0, RZ, 0xfc, !PT ;  /* 0x000000c0d3f07812 */ /* 0x000fe200078efcff */
[----:B----4-:R-:W-:-:S02]  /*1ad0*/  IMAD.U32 R10, RZ, RZ, UR12 ;  /* 0x0000000cff0a7e24 */ /* 0x010fc4000f8e00ff */
[C---:B-----5:R-:W-:Y:S02]  /*1ae0*/  IMAD R235, R233.reuse, UR4, RZ ;  /* 0x00000004e9eb7c24 */ /* 0x060fe4000f8e02ff */
[----:B------:R-:W-:Y:S02]  /*1af0*/  IMAD R233, R233, UR6, RZ ;  /* 0x00000006e9e97c24 */ /* 0x000fe4000f8e02ff */
[C---:B------:R-:W-:Y:S01]  /*1b00*/  IMAD R235, R4.reuse, UR5, R235 ;  /* 0x0000000504eb7c24 */ /* 0x040fe2000f8e02eb */
[----:B------:R-:W-:Y:S01]  /*1b10*/  UMOV UR5, 0x400 ;  /* 0x0000040000057882 */ /* 0x000fe20000000000 */
[----:B------:R-:W-:Y:S01]  /*1b20*/  IMAD.WIDE.U32 R6, R4, UR4, R6 ;  /* 0x0000000404067c25 */ /* 0x000fe2000f8e0006 */
[----:B--2---:R-:W-:-:S03]  /*1b30*/  ULEA UR5, UR35, UR5, 0x18 ;  /* 0x0000000523057291 */ /* 0x004fc6000f8ec0ff */
[C---:B------:R-:W-:Y:S01]  /*1b40*/  IMAD R233, R4.reuse, UR7, R233 ;  /* 0x0000000704e97c24 */ /* 0x040fe2000f8e02e9 */
[----:B------:R-:W-:Y:S01]  /*1b50*/  IADD3 R235, PT, PT, R7, R235, RZ ;  /* 0x000000eb07eb7210 */ /* 0x000fe20007ffe0ff */
[----:B------:R-:W-:Y:S01]  /*1b60*/  IMAD.WIDE.U32 R4, R4, UR6, R16 ;  /* 0x0000000604047c25 */ /* 0x000fe2000f8e0010 */
[----:B---3--:R-:W-:Y:S02]  /*1b70*/  LEA R236, P1, R6, UR16, 0x1 ;  /* 0x0000001006ec7c11 */ /* 0x008fe4000f8208ff */
[----:B------:R-:W-:Y:S01]  /*1b80*/  LEA R237, R237, UR5, 0x1 ;  /* 0x00000005eded7c11 */ /* 0x000fe2000f8e08ff */
[----:B------:R-:W-:Y:S01]  /*1b90*/  IMAD.IADD R233, R5, 0x1, R233 ;  /* 0x0000000105e97824 */ /* 0x000fe200078e02e9 */
[----:B-1----:R-:W-:Y:S01]  /*1ba0*/  LEA R234, P0, R4, UR14, 0x1 ;  /* 0x0000000e04ea7c11 */ /* 0x002fe2000f8008ff */
[----:B------:R-:W-:Y:S01]  /*1bb0*/  UIADD3 UR14, UPT, UPT, -UR32, UR20, URZ ;  /* 0x00000014200e7290 */ /* 0x000fe2000fffe1ff */
[----:B------:R-:W-:Y:S01]  /*1bc0*/  LEA.HI.X R235, R6, UR17, R235, 0x1, P1 ;  /* 0x0000001106eb7c11 */ /* 0x000fe200088f0ceb */
[----:B------:R-:W-:Y:S01]  /*1bd0*/  IMAD.WIDE.U32 R10, R10, UR26, R12 ;  /* 0x0000001a0a0a7c25 */ /* 0x000fe2000f8e000c */
[----:B------:R-:W-:Y:S01]  /*1be0*/  LEA.HI.X R233, R4, UR15, R233, 0x1, P0 ;  /* 0x0000000f04e97c11 */ /* 0x000fe200080f0ce9 */
[----:B------:R-:W-:Y:S01]  /*1bf0*/  UIADD3 UR15, UPT, UPT, UR21, -0x1, URZ ;  /* 0xffffffff150f7890 */ /* 0x000fe2000fffe0ff */
[C---:B------:R-:W-:Y:S01]  /*1c00*/  IADD3 R5, PT, PT, R14.reuse, 0x20, RZ ;  /* 0x000000200e057810 */ /* 0x040fe20007ffe0ff */
[C---:B------:R-:W-:Y:S01]  /*1c10*/  VIADD R6, R14.reuse, 0x10 ;  /* 0x000000100e067836 */ /* 0x040fe20000000000 */
[----:B------:R-:W-:Y:S01]  /*1c20*/  ISETP.GE.AND P2, PT, R14, UR14, PT ;  /* 0x0000000e0e007c0c */ /* 0x000fe2000bf46270 */
[----:B------:R-:W-:Y:S01]  /*1c30*/  IMAD.U32 R12, RZ, RZ, UR13 ;  /* 0x0000000dff0c7e24 */ /* 0x000fe2000f8e00ff */
[----:B------:R-:W-:Y:S01]  /*1c40*/  UIMAD UR4, UR15, -0x40, UR27 ;  /* 0xffffffc00f0478a4 */ /* 0x000fe2000f8e021b */
[----:B------:R-:W-:Y:S01]  /*1c50*/  IMAD.WIDE.U32 R8, R8, 0x40, R14 ;  /* 0x0000004008087825 */ /* 0x000fe200078e000e */
[----:B------:R-:W-:-:S02]  /*1c60*/  ISETP.GE.AND P0, PT, R6, UR14, PT ;  /* 0x0000000e06007c0c */ /* 0x000fc4000bf06270 */
[----:B------:R-:W-:Y:S01]  /*1c70*/  ISETP.GE.AND P1, PT, R5, UR14, PT ;  /* 0x0000000e05007c0c */ /* 0x000fe2000bf26270 */
[----:B------:R-:W-:-:S06]  /*1c80*/  IMAD R13, R12, UR26, R11 ;  /* 0x0000001a0c0d7c24 */ /* 0x000fcc000f8e020b */
[----:B------:R-:W-:Y:S06]  /*1c90*/  @P2 BRA `(.L_x_1223) ;  /* 0x0000000000882947 */ /* 0x000fec0003800000 */
        /* <DEDUP_REMOVED lines=34> */
.L_x_1223:
[----:B------:R-:W-:Y:S05]  /*1ec0*/  BSYNC.RECONVERGENT B0 ;  /* 0x0000000000007941 */ /* 0x000fea0003800200 */
.L_x_1222:
        /* <DEDUP_REMOVED lines=42> */
.L_x_1225:
[----:B------:R-:W-:Y:S05]  /*2170*/  BSYNC.RECONVERGENT B0 ;  /* 0x0000000000007941 */ /* 0x000fea0003800200 */
.L_x_1224:
        /* <DEDUP_REMOVED lines=41> */
.L_x_1227:
[----:B------:R-:W-:Y:S05]  /*2410*/  BSYNC.RECONVERGENT B0 ;  /* 0x0000000000007941 */ /* 0x000fea0003800200 */
.L_x_1226:
        /* <DEDUP_REMOVED lines=40> */
.L_x_1229:
[----:B------:R-:W-:Y:S05]  /*26a0*/  BSYNC.RECONVERGENT B0 ;  /* 0x0000000000007941 */ /* 0x000fea0003800200 */
.L_x_1228:
        /* <DEDUP_REMOVED lines=34> */
.L_x_1231:
[----:B------:R-:W-:Y:S05]  /*28d0*/  BSYNC.RECONVERGENT B0 ;  /* 0x0000000000007941 */ /* 0x000fea0003800200 */
.L_x_1230:
        /* <DEDUP_REMOVED lines=36> */
.L_x_1233:
[----:B------:R-:W-:Y:S05]  /*2b20*/  BSYNC.RECONVERGENT B0 ;  /* 0x0000000000007941 */ /* 0x000fea0003800200 */
.L_x_1232:
        /* <DEDUP_REMOVED lines=36> */
.L_x_1235:
[----:B------:R-:W-:Y:S05]  /*2d70*/  BSYNC.RECONVERGENT B0 ;  /* 0x0000000000007941 */ /* 0x000fea0003800200 */
.L_x_1234:
        /* <DEDUP_REMOVED lines=37> */
.L_x_1237:
[----:B------:R-:W-:Y:S05]  /*2fd0*/  BSYNC.RECONVERGENT B0 ;  /* 0x0000000000007941 */ /* 0x000fea0003800200 */
.L_x_1236:
        /* <DEDUP_REMOVED lines=12> */
[----:B------:R-:W5:Y:S03]  /*30a0*/  LDCU UR6, c[0x0][0x3e0] ;  /* 0x00007c00ff0677ac */ /* 0x000f660008000800 */
[----:B------:R-:W-:Y:S02]  /*30b0*/  @UP1 UIMAD UR7, UR25, UR7, UR35 ;  /* 0x00000007190712a4 */ /* 0x000fe4000f8e0223 */
[----:B------:R-:W-:-:S04]  /*30c0*/  @UP1 ULEA UR12, UP0, UR34, UR12, 0x2 ;  /* 0x0000000c220c1291 */ /* 0x000fc8000f8010ff */
[----:B------:R-:W-:Y:S02]  /*30d0*/  @UP1 ULEA.HI.X UR13, UR34, UR13, UR7, 0x2, UP0 ;  /* 0x0000000d220d1291 */ /* 0x000fe400080f1407 */
[----:B-1----:R-:W-:-:S03]  /*30e0*/  IMAD.U32 R8, RZ, RZ, UR12 ;  /* 0x0000000cff087e24 */ /* 0x002fc6000f8e00ff */
[----:B------:R-:W1:Y:S01]  /*30f0*/  @UP1 LDCU UR7, c[0x0][0x458] ;  /* 0x00008b00ff0717ac */ /* 0x000e620008000800 */
[----:B------:R-:W-:-:S05]  /*3100*/  IMAD.U32 R9, RZ, RZ, UR13 ;  /* 0x0000000dff097e24 */ /* 0x000fca000f8e00ff */
[----:B------:R-:W2:Y:S01]  /*3110*/  @P0 LDG.E R2, desc[UR28][R8.64] ;  /* 0x0000001c08020981 */ /* 0x000ea2000c1e1900 */
[----:B-----5:R-:W-:Y:S01]  /*3120*/  UIMAD UR6, UR25, UR6, UR26 ;  /* 0x00000006190672a4 */ /* 0x020fe2000f8e021a */
[----:B------:R-:W-:Y:S01]  /*3130*/  LOP3.LUT R212, R212, 0x7c00, RZ, 0xc0, !PT ;  /* 0x00007c00d4d47812 */ /* 0x000fe200078ec0ff */
[----:B------:R-:W-:Y:S01]  /*3140*/  USHF.L.U32 UR34, UR8, 0x6, URZ ;  /* 0x0000000608227899 */ /* 0x000fe200080006ff */
[----:B------:R-:W-:Y:S01]  /*3150*/  LOP3.LUT R176, R215, 0x8, RZ, 0xc0, !PT ;  /* 0x00000008d7b07812 */ /* 0x000fe200078ec0ff */
[----:B------:R-:W-:Y:S01]  /*3160*/  USHF.L.U32 UR12, UR6, 0x5, URZ ;  /* 0x00000005060c7899 */ /* 0x000fe200080006ff */
[----:B------:R-:W-:Y:S01]  /*3170*/  BSSY.RECONVERGENT B0, `(.L_x_1238) ;  /* 0x0000037000007945 */ /* 0x000fe20003800200 */
[----:B------:R-:W-:Y:S02]  /*3180*/  USHF.L.U64.HI UR13, UR8, 0x6, UR9 ;  /* 0x00000006080d7899 */ /* 0x000fe40008010209 */
[----:B------:R-:W-:Y:S02]  /*3190*/  UIMAD.WIDE.U32 UR34, UR34, UR15, URZ ;  /* 0x0000000f222272a5 */ /* 0x000fe4000f8e00ff */
[----:B------:R-:W-:Y:S01]  /*31a0*/  UIMAD UR13, UR13, UR15, URZ ;  /* 0x0000000f0d0d72a4 */ /* 0x000fe2000f8e02ff */
[----:B-1----:R-:W2:Y:S01]  /*31b0*/  @P0 MUFU.RCP R0, UR7 ;  /* 0x0000000700000d08 */ /* 0x002ea20008001000 */
[----:B------:R-:W-:-:S02]  /*31c0*/  UMOV UR6, URZ ;  /* 0x000000ff00067c82 */ /* 0x000fc40008000000 */
[----:B------:R-:W-:Y:S01]  /*31d0*/  UIADD3 UR13, UPT, UPT, UR35, UR13, URZ ;  /* 0x0000000d230d7290 */ /* 0x000fe2000fffe0ff */
[----:B------:R-:W-:Y:S01]  /*31e0*/  BAR.SYNC.DEFER_BLOCKING 0x0 ;  /* 0x0000000000007b1d */ /* 0x000fe20000010000 */
[----:B--2---:R-:W-:Y:S01]  /*31f0*/  @P0 FMUL.FTZ R0, R2, R0 ;  /* 0x0000000002000220 */ /* 0x004fe20000410000 */
[----:B------:R-:W-:-:S04]  /*3200*/  LOP3.LUT R2, R213, 0x1f, RZ, 0xc0, !PT ;  /* 0x0000001fd5027812 */ /* 0x000fc800078ec0ff */
[----:B------:R-:W-:Y:S02]  /*3210*/  @P0 R2UR UR7, R0 ;  /* 0x00000000000702ca */ /* 0x000fe400000e0000 */
[----:B------:R-:W-:Y:S01]  /*3220*/  IADD3 R85, P2, P1, R85, UR12, R2 ;  /* 0x0000000c55557c10 */ /* 0x000fe2000f95e002 */
[----:B------:R-:W-:Y:S01]  /*3230*/  IMAD.SHL.U32 R2, R213, 0x40, RZ ;  /* 0x00000040d5027824 */ /* 0x000fe200078e00ff */
[----:B------:R-:W-:-:S04]  /*3240*/  USHF.R.S32.HI UR12, URZ, 0x1f, UR12 ;  /* 0x0000001fff0c7899 */ /* 0x000fc8000801140c */
[--C-:B------:R-:W-:Y:S02]  /*3250*/  LOP3.LUT R7, R211, 0x1c0, R2.reuse, 0xf8, !PT ;  /* 0x000001c0d3077812 */ /* 0x100fe400078ef802 */
[----:B------:R-:W-:Y:S02]  /*3260*/  IADD3.X R3, PT, PT, R3, UR12, RZ, P2, P1 ;  /* 0x0000000c03037c10 */ /* 0x000fe400097e24ff */
[----:B------:R-:W-:Y:S01]  /*3270*/  LOP3.LUT R167, R212, 0x200, R2, 0xf8, !PT ;  /* 0x00000200d4a77812 */ /* 0x000fe200078ef802 */
[----:B------:R-:W-:Y:S01]  /*3280*/  @UP1 UMOV UR6, UR7 ;  /* 0x0000000700061c82 */ /* 0x000fe20008000000 */
[----:B------:R-:W-:Y:S01]  /*3290*/  LOP3.LUT R176, R7, R176, RZ, 0x3c, !PT ;  /* 0x000000b007b07212 */ /* 0x000fe200078e3cff */
[----:B------:R-:W-:Y:S06]  /*32a0*/  @P6 BRA `(.L_x_1239) ;  /* 0x00000000007c6947 */ /* 0x000fec0003800000 */
        /* <DEDUP_REMOVED lines=31> */
.L_x_1239:
[----:B------:R2:W-:Y:S04]  /*34a0*/  STS.128 [R237+0x10000], RZ ;  /* 0x010000ffed007388 */ /* 0x0005e80000000c00 */
[----:B------:R2:W-:Y:S04]  /*34b0*/  STS.128 [R237+0x12000], RZ ;  /* 0x012000ffed007388 */ /* 0x0005e80000000c00 */
[----:B------:R2:W-:Y:S04]  /*34c0*/  STS.128 [R237+0x14000], RZ ;  /* 0x014000ffed007388 */ /* 0x0005e80000000c00 */
[----:B------:R2:W-:Y:S02]  /*34d0*/  STS.128 [R237+0x16000], RZ ;  /* 0x016000ffed007388 */ /* 0x0005e40000000c00 */
.L_x_1240:
[----:B------:R-:W-:Y:S05]  /*34e0*/  BSYNC.RECONVERGENT B0 ;  /* 0x0000000000007941 */ /* 0x000fea0003800200 */
.L_x_1238:
        /* <DEDUP_REMOVED lines=46> */
.L_x_1242:
[----:B------:R-:W-:Y:S05]  /*37d0*/  BSYNC.RECONVERGENT B0 ;  /* 0x0000000000007941 */ /* 0x000fea0003800200 */
.L_x_1241:
        /* <DEDUP_REMOVED lines=39> */
.L_x_1244:
[----:B------:R-:W-:Y:S05]  /*3a50*/  BSYNC.RECONVERGENT B0 ;  /* 0x0000000000007941 */ /* 0x000fea0003800200 */
.L_x_1243:
        /* <DEDUP_REMOVED lines=11> */
[----:B------:R-:W-:Y:S02]  /*3b10*/  IMAD.U32 R4, RZ, RZ, UR36 ;  /* 0x00000024ff047e24 */ /* 0x000fe4000f8e00ff */
[----:B------:R-:W-:Y:S02]  /*3b20*/  IMAD.U32 R5, RZ, RZ, UR37 ;  /* 0x00000025ff057e24 */ /* 0x000fe4000f8e00ff */
[----:B------:R-:W-:Y:S01]  /*3b30*/  IMAD.U32 R0, RZ, RZ, UR7 ;  /* 0x00000007ff007e24 */ /* 0x000fe2000f8e00ff */
[----:B-----5:R-:W-:Y:S02]  /*3b40*/  ISETP.GE.AND P3, PT, R211, UR4, PT ;  /* 0x00000004d3007c0c */ /* 0x020fe4000bf66270 */
[----:B------:R-:W-:Y:S02]  /*3b50*/  ISETP.GE.AND P2, PT, R242, UR4, PT ;  /* 0x00000004f2007c0c */ /* 0x000fe4000bf46270 */
[----:B-1----:R-:W-:-:S02]  /*3b60*/  LEA R6, P4, R4, R234, 0x1 ;  /* 0x000000ea04067211 */ /* 0x002fc400078808ff */
        /* <DEDUP_REMOVED lines=23> */
.L_x_1246:
[----:B------:R-:W-:Y:S05]  /*3ce0*/  BSYNC.RECONVERGENT B0 ;  /* 0x0000000000007941 */ /* 0x000fea0003800200 */
.L_x_1245:
[----:B------:R-:W-:Y:S01]  /*3cf0*/  LDSM.16.M88.4 R72, [R92] ;  /* 0x000000005c48783b */ /* 0x000fe20000000200 */
[----:B------:R-:W-:Y:S01]  /*3d00*/  IMAD.MOV.U32 R84, RZ, RZ, 0x20 ;  /* 0x00000020ff547424 */ /* 0x000fe200078e00ff */
[----:B------:R-:W-:Y:S01]  /*3d10*/  LOP3.LUT P0, R0, R213, 0x2, RZ, 0xc0, !PT ;  /* 0x00000002d5007812 */ /* 0x000fe2000780c0ff */
        /* <DEDUP_REMOVED lines=10> */
[----:B------:R-:W2:Y:S01]  /*3dc0*/  LDSM.16.M88.4 R28, [R91+UR5+0x9000] ;  /* 0x009000055b1c783b */ /* 0x000ea20008000200 */
[----:B------:R-:W-:Y:S01]  /*3dd0*/  IMAD.IADD R87, R209, 0x1, R84 ;  /* 0x00000001d1577824 */ /* 0x000fe200078e0254 */
[----:B------:R-:W-:Y:S01]  /*3de0*/  SEL R165, R165, 0xffffffc0, !P0 ;  /* 0xffffffc0a5a57807 */ /* 0x000fe20004000000 */
[----:B------:R-:W-:Y:S01]  /*3df0*/  IMAD.U32 R230, RZ, RZ, UR27 ;  /* 0x0000001bffe67e24 */ /* 0x000fe2000f8e00ff */
[----:B----4-:R-:W4:Y:S01]  /*3e00*/  LDSM.16.M88.4 R12, [R91+UR5+0x9800] ;  /* 0x009800055b0c783b */ /* 0x010f220008000200 */
[----:B------:R-:W-:Y:S01]  /*3e10*/  LOP3.LUT R185, R184, 0x6, RZ, 0xc0, !PT ;  /* 0x00000006b8b97812 */ /* 0x000fe200078ec0ff */
[----:B------:R-:W-:Y:S01]  /*3e20*/  UISETP.GT.U32.AND UP0, UPT, UR15, UR18, UPT ;  /* 0x000000120f00728c */ /* 0x000fe2000bf04070 */
[--C-:B------:R-:W-:Y:S01]  /*3e30*/  IMAD.IADD R89, R92, 0x1, R165.reuse ;  /* 0x000000015c597824 */ /* 0x100fe200078e02a5 */
[----:B-1----:R-:W-:Y:S01]  /*3e40*/  LDSM.16.M88.4 R8, [R90] ;  /* 0x000000005a08783b */ /* 0x002fe20000000200 */
[----:B------:R-:W-:-:S02]  /*3e50*/  IMAD.IADD R166, R209, 0x1, R165 ;  /* 0x00000001d1a67824 */ /* 0x000fc400078e02a5 */
[C---:B------:R-:W-:Y:S01]  /*3e60*/  IMAD.IADD R88, R84.reuse, 0x1, R89 ;  /* 0x0000000154587824 */ /* 0x040fe200078e0259 */
[----:B------:R-:W1:Y:S01]  /*3e70*/  LDSM.16.M88.4 R4, [R87+0x8000] ;  /* 0x008000005704783b */ /* 0x000e620000000200 */
[----:B------:R-:W-:-:S03]  /*3e80*/  IMAD.IADD R86, R84, 0x1, R166 ;  /* 0x0000000154567824 */ /* 0x000fc600078e02a6 */
[----:B---3--:R-:W3:Y:S04]  /*3e90*/  LDSM.16.M88.4 R16, [R87+0x8800] ;  /* 0x008800005710783b */ /* 0x008ee80000000200 */
[----:B------:R-:W3:Y:S04]  /*3ea0*/  LDSM.16.M88.4 R56, [R87+0x9000] ;  /* 0x009000005738783b */ /* 0x000ee80000000200 */
[----:B------:R-:W-:Y:S04]  /*3eb0*/  LDSM.16.M88.4 R52, [R89] ;  /* 0x000000005934783b */ /* 0x000fe80000000200 */
[----:B------:R-:W-:Y:S01]  /*3ec0*/  LDSM.16.M88.4 R20, [R166+0x8800] ;  /* 0x00880000a614783b */ /* 0x000fe20000000200 */
[C---:B-----5:R-:W-:Y:S03]  /*3ed0*/  HMMA.16816.F32 R48, R72.reuse, R44, RZ ;  /* 0x0000002c4830723c */ /* 0x060fe600000018ff */
[----:B------:R-:W-:Y:S04]  /*3ee0*/  LDSM.16.M88.4 R76, [R91+UR5+0xb000] ;  /* 0x00b000055b4c783b */ /* 0x000fe80008000200 */
[----:B------:R-:W-:Y:S01]  /*3ef0*/  LDSM.16.M88.4 R64, [R91+UR5+0xb800] ;  /* 0x00b800055b40783b */ /* 0x000fe20008000200 */
[C---:B------:R-:W-:Y:S03]  /*3f00*/  HMMA.16816.F32 R44, R72.reuse, R46, RZ ;  /* 0x0000002e482c723c */ /* 0x040fe600000018ff */
[----:B------:R-:W-:Y:S04]  /*3f10*/  LDSM.16.M88.4 R60, [R87+0xb000] ;  /* 0x00b00000573c783b */ /* 0x000fe80000000200 */
[----:B------:R-:W-:Y:S01]  /*3f20*/  LDSM.16.M88.4 R68, [R89+0x2000] ;  /* 0x002000005944783b */ /* 0x000fe20000000200 */
[C---:B--2---:R-:W-:Y:S03]  /*3f30*/  HMMA.16816.F32 R40, R72.reuse, R36, RZ ;  /* 0x000000244828723c */ /* 0x044fe600000018ff */
[----:B------:R-:W-:Y:S04]  /*3f40*/  LDSM.16.M88.4 R80, [R166+0xb000] ;  /* 0x00b00000a650783b */ /* 0x000fe80000000200 */
[----:B------:R-:W0:Y:S01]  /*3f50*/  LDGDEPBAR ;  /* 0x00000000000079af */ /* 0x000e220000000000 */
[C---:B------:R-:W-:Y:S08]  /*3f60*/  HMMA.16816.F32 R32, R72.reuse, R28, RZ ;  /* 0x0000001c4820723c */ /* 0x040ff000000018ff */
[C---:B------:R-:W-:Y:S08]  /*3f70*/  HMMA.16816.F32 R36, R72.reuse, R38, RZ ;  /* 0x000000264824723c */ /* 0x040ff000000018ff */
[C---:B------:R-:W-:Y:S08]  /*3f80*/  HMMA.16816.F32 R28, R72.reuse, R30, RZ ;  /* 0x0000001e481c723c */ /* 0x040ff000000018ff */
[C---:B----4-:R-:W-:Y:S08]  /*3f90*/  HMMA.16816.F32 R24, R72.reuse, R12, RZ ;  /* 0x0000000c4818723c */ /* 0x050ff000000018ff */
[----:B------:R-:W-:Y:S01]  /*3fa0*/  HMMA.16816.F32 R72, R72, R14, RZ ;  /* 0x0000000e4848723c */ /* 0x000fe200000018ff */
        /* <DEDUP_REMOVED lines=10> */
[C---:B--2---:R-:W-:Y:S08]  /*4050*/  HMMA.16816.F32 R24, R8.reuse, R12, R24 ;  /* 0x0000000c0818723c */ /* 0x044ff00000001818 */
[----:B------:R-:W-:Y:S01]  /*4060*/  HMMA.16816.F32 R72, R8, R14, R72 ;  /* 0x0000000e0848723c */ /* 0x000fe20000001848 */
[----:B------:R-:W-:Y:S04]  /*4070*/  LDSM.16.M88.4 R12, [R88] ;  /* 0x00000000580c783b */ /* 0x000fe80000000200 */
[----:B------:R-:W2:Y:S03]  /*4080*/  LDSM.16.M88.4 R8, [R86+0x8000] ;  /* 0x008000005608783b */ /* 0x000ea60000000200 */
[C---:B-1----:R-:W-:Y:S08]  /*4090*/  HMMA.16816.F32 R48, R52.reuse, R4, R48 ;  /* 0x000000043430723c */ /* 0x042ff00000001830 */
[C---:B------:R-:W-:Y:S01]  /*40a0*/  HMMA.16816.F32 R44, R52.reuse, R6, R44 ;  /* 0x00000006342c723c */ /* 0x040fe2000000182c */
[----:B------:R-:W1:Y:S07]  /*40b0*/  LDSM.16.M88.4 R4, [R86+0x8800] ;  /* 0x008800005604783b */ /* 0x000e6e0000000200 */
[C---:B------:R-:W-:Y:S08]  /*40c0*/  HMMA.16816.F32 R40, R52.reuse, R20, R40 ;  /* 0x000000143428723c */ /* 0x040ff00000001828 */
[C---:B------:R-:W-:Y:S01]  /*40d0*/  HMMA.16816.F32 R36, R52.reuse, R22, R36 ;  /* 0x000000163424723c */ /* 0x040fe20000001824 */
[----:B------:R-:W5:Y:S07]  /*40e0*/  LDSM.16.M88.4 R20, [R86+0x9000] ;  /* 0x009000005614783b */ /* 0x000f6e0000000200 */
        /* <DEDUP_REMOVED lines=10> */
[C---:B-1----:R-:W-:Y:S08]  /*4190*/  HMMA.16816.F32 R40, R12.reuse, R4, R40 ;  /* 0x000000040c28723c */ /* 0x042ff00000001828 */
[C---:B------:R-:W-:Y:S01]  /*41a0*/  HMMA.16816.F32 R36, R12.reuse, R6, R36 ;  /* 0x000000060c24723c */ /* 0x040fe20000001824 */
[----:B------:R-:W1:Y:S07]  /*41b0*/  LDSM.16.M88.4 R4, [R91+UR5+0xa800] ;  /* 0x00a800055b04783b */ /* 0x000e6e0008000200 */
[C---:B-----5:R-:W-:Y:S08]  /*41c0*/  HMMA.16816.F32 R32, R12.reuse, R20, R32 ;  /* 0x000000140c20723c */ /* 0x060ff00000001820 */
        /* <DEDUP_REMOVED lines=19> */
[C---:B---3--:R-:W-:Y:S08]  /*4300*/  HMMA.16816.F32 R48, R16.reuse, R20, R48 ;  /* 0x000000141030723c */ /* 0x048ff00000001830 */
[C---:B------:R-:W-:Y:S01]  /*4310*/  HMMA.16816.F32 R44, R16.reuse, R22, R44 ;  /* 0x00000016102c723c */ /* 0x040fe2000000182c */
[----:B------:R-:W3:Y:S07]  /*4320*/  LDSM.16.M88.4 R20, [R86+0xa000] ;  /* 0x00a000005614783b */ /* 0x000eee0000000200 */
[C---:B----4-:R-:W-:Y:S08]  /*4330*/  HMMA.16816.F32 R40, R16.reuse, R12, R40 ;  /* 0x0000000c1028723c */ /* 0x050ff00000001828 */
        /* <DEDUP_REMOVED lines=14> */
[----:B------:R-:W-:Y:S01]  /*4420*/  HMMA.16816.F32 R36, R68, R6, R36 ;  /* 0x000000064424723c */ /* 0x000fe20000001824 */
[----:B------:R-:W1:Y:S07]  /*4430*/  LDSM.16.M88.4 R4, [R91+UR5+0xc800] ;  /* 0x00c800055b04783b */ /* 0x000e6e0008000200 */
[C---:B---3--:R-:W-:Y:S08]  /*4440*/  HMMA.16816.F32 R48, R56.reuse, R20, R48 ;  /* 0x000000143830723c */ /* 0x048ff00000001830 */
[C---:B------:R-:W-:Y:S01]  /*4450*/  HMMA.16816.F32 R44, R56.reuse, R22, R44 ;  /* 0x00000016382c723c */ /* 0x040fe2000000182c */
[----:B------:R-:W3:Y:S07]  /*4460*/  LDSM.16.M88.4 R20, [R91+UR5+0xd800] ;  /* 0x00d800055b14783b */ /* 0x000eee0008000200 */
[C---:B----4-:R-:W-:Y:S08]  /*4470*/  HMMA.16816.F32 R40, R56.reuse, R12, R40 ;  /* 0x0000000c3828723c */ /* 0x050ff00000001828 */
[----:B------:R-:W-:Y:S01]  /*4480*/  HMMA.16816.F32 R36, R56, R14, R36 ;  /* 0x0000000e3824723c */ /* 0x000fe20000001824 */
        /* <DEDUP_REMOVED lines=16> */
[----:B------:R-:W-:Y:S07]  /*4590*/  LDSM.16.M88.4 R64, [R166+0xc000] ;  /* 0x00c00000a640783b */ /* 0x000fee0000000200 */
[C---:B------:R-:W-:Y:S08]  /*45a0*/  HMMA.16816.F32 R24, R56.reuse, R60, R24 ;  /* 0x0000003c3818723c */ /* 0x040ff00000001818 */
[----:B------:R-:W-:Y:S01]  /*45b0*/  HMMA.16816.F32 R72, R56, R62, R72 ;  /* 0x0000003e3848723c */ /* 0x000fe20000001848 */
[----:B------:R-:W4:Y:S04]  /*45c0*/  LDSM.16.M88.4 R56, [R166+0xd000] ;  /* 0x00d00000a638783b */ /* 0x000f280000000200 */
[----:B------:R-:W5:Y:S03]  /*45d0*/  LDSM.16.M88.4 R60, [R166+0xc800] ;  /* 0x00c80000a63c783b */ /* 0x000f660000000200 */
[C---:B------:R-:W-:Y:S08]  /*45e0*/  HMMA.16816.F32 R32, R16.reuse, R52, R32 ;  /* 0x000000341020723c */ /* 0x040ff00000001820 */
[C---:B------:R-:W-:Y:S01]  /*45f0*/  HMMA.16816.F32 R28, R16.reuse, R54, R28 ;  /* 0x00000036101c723c */ /* 0x040fe2000000181c */
[----:B------:R-:W5:Y:S07]  /*4600*/  LDSM.16.M88.4 R52, [R166+0xd800] ;  /* 0x00d80000a634783b */ /* 0x000f6e0000000200 */
[C---:B---3--:R-:W-:Y:S08]  /*4610*/  HMMA.16816.F32 R24, R16.reuse, R20, R24 ;  /* 0x000000141018723c */ /* 0x048ff00000001818 */
[----:B------:R-:W-:Y:S01]  /*4620*/  HMMA.16816.F32 R72, R16, R22, R72 ;  /* 0x000000161048723c */ /* 0x000fe20000001848 */
[----:B------:R-:W-:Y:S04]  /*4630*/  LDSM.16.M88.4 R20, [R88+0x4000] ;  /* 0x004000005814783b */ /* 0x000fe80000000200 */
        /* <DEDUP_REMOVED lines=8> */
[C---:B------:R-:W-:Y:S01]  /*46c0*/  HMMA.16816.F32 R44, R76.reuse, R14, R44 ;  /* 0x0000000e4c2c723c */ /* 0x040fe2000000182c */
[----:B------:R-:W1:Y:S07]  /*46d0*/  LDSM.16.M88.4 R12, [R86+0xc800] ;  /* 0x00c80000560c783b */ /* 0x000e6e0000000200 */
[C---:B------:R-:W-:Y:S08]  /*46e0*/  HMMA.16816.F32 R24, R76.reuse, R80, R24 ;  /* 0x000000504c18723c */ /* 0x040ff00000001818 */
[----:B------:R-:W-:Y:S08]  /*46f0*/  HMMA.16816.F32 R72, R76, R82, R72 ;  /* 0x000000524c48723c */ /* 0x000ff00000001848 */
[C---:B----4-:R-:W-:Y:S08]  /*4700*/  HMMA.16816.F32 R32, R68.reuse, R56, R32 ;  /* 0x000000384420723c */ /* 0x050ff00000001820 */
[C---:B------:R-:W-:Y:S01]  /*4710*/  HMMA.16816.F32 R28, R68.reuse, R58, R28 ;  /* 0x0000003a441c723c */ /* 0x040fe2000000181c */
[----:B------:R-:W3:Y:S07]  /*4720*/  LDSM.16.M88.4 R56, [R91+UR5+0xe000] ;  /* 0x00e000055b38783b */ /* 0x000eee0008000200 */
[C---:B-----5:R-:W-:Y:S08]  /*4730*/  HMMA.16816.F32 R40, R68.reuse, R60, R40 ;  /* 0x0000003c4428723c */ /* 0x060ff00000001828 */
[C---:B------:R-:W-:Y:S08]  /*4740*/  HMMA.16816.F32 R36, R68.reuse, R62, R36 ;  /* 0x0000003e4424723c */ /* 0x040ff00000001824 */
[C---:B------:R-:W-:Y:S08]  /*4750*/  HMMA.16816.F32 R48, R68.reuse, R64, R48 ;  /* 0x000000404430723c */ /* 0x040ff00000001830 */
[C---:B------:R-:W-:Y:S01]  /*4760*/  HMMA.16816.F32 R44, R68.reuse, R66, R44 ;  /* 0x00000042442c723c */ /* 0x040fe2000000182c */
[----:B------:R-:W-:Y:S07]  /*4770*/  LDSM.16.M88.4 R64, [R166+0xe000] ;  /* 0x00e00000a640783b */ /* 0x000fee0000000200 */
[C---:B------:R-:W-:Y:S01]  /*4780*/  HMMA.16816.F32 R60, R68.reuse, R52, R24 ;  /* 0x00000034443c723c */ /* 0x040fe20000001818 */
[----:B------:R-:W-:Y:S07]  /*4790*/  LDSM.16.M88.4 R24, [R91+UR5+0xe800] ;  /* 0x00e800055b18783b */ /* 0x000fee0008000200 */
        /* <DEDUP_REMOVED lines=8> */
[----:B------:R-:W1:Y:S04]  /*4820*/  LDSM.16.M88.4 R12, [R91+UR5+0xf800] ;  /* 0x00f800055b0c783b */ /* 0x000e680008000200 */
[----:B------:R-:W-:Y:S03]  /*4830*/  LDSM.16.M88.4 R88, [R88+0x6000] ;  /* 0x006000005858783b */ /* 0x000fe60000000200 */
[C---:B------:R-:W-:Y:S08]  /*4840*/  HMMA.16816.F32 R48, R20.reuse, R16, R48 ;  /* 0x000000101430723c */ /* 0x040ff00000001830 */
[C---:B------:R-:W-:Y:S01]  /*4850*/  HMMA.16816.F32 R44, R20.reuse, R18, R44 ;  /* 0x00000012142c723c */ /* 0x040fe2000000182c */
[----:B------:R-:W4:Y:S07]  /*4860*/  LDSM.16.M88.4 R16, [R87+0xe000] ;  /* 0x00e000005710783b */ /* 0x000f2e0000000200 */
[C---:B------:R-:W-:Y:S08]  /*4870*/  HMMA.16816.F32 R60, R20.reuse, R4, R60 ;  /* 0x00000004143c723c */ /* 0x040ff0000000183c */
[----:B------:R-:W-:Y:S01]  /*4880*/  HMMA.16816.F32 R72, R20, R6, R72 ;  /* 0x000000061448723c */ /* 0x000fe20000001848 */
[----:B------:R-:W5:Y:S04]  /*4890*/  LDSM.16.M88.4 R20, [R87+0xf000] ;  /* 0x00f000005714783b */ /* 0x000f680000000200 */
[----:B------:R-:W5:Y:S03]  /*48a0*/  LDSM.16.M88.4 R4, [R87+0xe800] ;  /* 0x00e800005704783b */ /* 0x000f660000000200 */
[C---:B---3--:R-:W-:Y:S08]  /*48b0*/  HMMA.16816.F32 R48, R92.reuse, R56, R48 ;  /* 0x000000385c30723c */ /* 0x048ff00000001830 */
[C---:B------:R-:W-:Y:S01]  /*48c0*/  HMMA.16816.F32 R44, R92.reuse, R58, R44 ;  /* 0x0000003a5c2c723c */ /* 0x040fe2000000182c */
[----:B------:R-:W3:Y:S07]  /*48d0*/  LDSM.16.M88.4 R56, [R87+0xf800] ;  /* 0x00f800005738783b */ /* 0x000eee0000000200 */
[C---:B--2---:R-:W-:Y:S08]  /*48e0*/  HMMA.16816.F32 R32, R92.reuse, R8, R32 ;  /* 0x000000085c20723c */ /* 0x044ff00000001820 */
[C---:B------:R-:W-:Y:S08]  /*48f0*/  HMMA.16816.F32 R40, R92.reuse, R24, R40 ;  /* 0x000000185c28723c */ /* 0x040ff00000001828 */
[C---:B------:R-:W-:Y:S01]  /*4900*/  HMMA.16816.F32 R36, R92.reuse, R26, R36 ;  /* 0x0000001a5c24723c */ /* 0x040fe20000001824 */
[----:B------:R-:W-:Y:S07]  /*4910*/  LDSM.16.M88.4 R24, [R166+0xe800] ;  /* 0x00e80000a618783b */ /* 0x000fee0000000200 */
[C---:B-1----:R-:W-:Y:S08]  /*4920*/  HMMA.16816.F32 R60, R92.reuse, R12, R60 ;  /* 0x0000000c5c3c723c */ /* 0x042ff0000000183c */
[C---:B------:R-:W-:Y:S01]  /*4930*/  HMMA.16816.F32 R72, R92.reuse, R14, R72 ;  /* 0x0000000e5c48723c */ /* 0x040fe20000001848 */
[----:B------:R-:W1:Y:S07]  /*4940*/  LDSM.16.M88.4 R12, [R166+0xf000] ;  /* 0x00f00000a60c783b */ /* 0x000e6e0000000200 */
[----:B------:R-:W-:Y:S01]  /*4950*/  HMMA.16816.F32 R28, R92, R10, R28 ;  /* 0x0000000a5c1c723c */ /* 0x000fe2000000181c */
[----:B------:R-:W2:Y:S07]  /*4960*/  LDSM.16.M88.4 R8, [R166+0xf800] ;  /* 0x00f80000a608783b */ /* 0x000eae0000000200 */
[C---:B----4-:R-:W-:Y:S08]  /*4970*/  HMMA.16816.F32 R48, R52.reuse, R16, R48 ;  /* 0x000000103430723c */ /* 0x050ff00000001830 */
[C---:B------:R-:W-:Y:S01]  /*4980*/  HMMA.16816.F32 R44, R52.reuse, R18, R44 ;  /* 0x00000012342c723c */ /* 0x040fe2000000182c */
[----:B------:R-:W4:Y:S07]  /*4990*/  LDSM.16.M88.4 R16, [R86+0xe000] ;  /* 0x00e000005610783b */ /* 0x000f2e0000000200 */
[C---:B-----5:R-:W-:Y:S01]  /*49a0*/  HMMA.16816.F32 R32, R52.reuse, R20, R32 ;  /* 0x000000143420723c */ /* 0x060fe20000001820 */
[----:B------:R-:W5:Y:S07]  /*49b0*/  S2R R20, SR_CTAID.X ;  /* 0x0000000000147919 */ /* 0x000f6e0000002500 */
[C---:B------:R-:W-:Y:S01]  /*49c0*/  HMMA.16816.F32 R76, R52.reuse, R4, R40 ;  /* 0x00000004344c723c */ /* 0x040fe20000001828 */
[----:B------:R-:W-:Y:S07]  /*49d0*/  LDSM.16.M88.4 R40, [R86+0xe800] ;  /* 0x00e800005628783b */ /* 0x000fee0000000200 */
[C---:B------:R-:W-:Y:S01]  /*49e0*/  HMMA.16816.F32 R36, R52.reuse, R6, R36 ;  /* 0x000000063424723c */ /* 0x040fe20000001824 */
[----:B------:R-:W4:Y:S07]  /*49f0*/  LDSM.16.M88.4 R4, [R86+0xf000] ;  /* 0x00f000005604783b */ /* 0x000f2e0000000200 */
[C---:B---3--:R-:W-:Y:S08]  /*4a00*/  HMMA.16816.F32 R60, R52.reuse, R56, R60 ;  /* 0x00000038343c723c */ /* 0x048ff0000000183c */
[----:B------:R-:W-:Y:S08]  /*4a10*/  HMMA.16816.F32 R72, R52, R58, R72 ;  /* 0x0000003a3448723c */ /* 0x000ff00000001848 */
[C---:B------:R-:W-:Y:S08]  /*4a20*/  HMMA.16816.F32 R48, R68.reuse, R64, R48 ;  /* 0x000000404430723c */ /* 0x040ff00000001830 */
[C---:B-1----:R-:W-:Y:S08]  /*4a30*/  HMMA.16816.F32 R32, R68.reuse, R12, R32 ;  /* 0x0000000c4420723c */ /* 0x042ff00000001820 */
[----:B--2---:R-:W-:Y:S01]  /*4a40*/  HMMA.16816.F32 R60, R68, R8, R60 ;  /* 0x00000008443c723c */ /* 0x004fe2000000183c */
[----:B------:R-:W-:-:S02]  /*4a50*/  SHF.R.U32.HI R8, RZ, 0x2, R213 ;  /* 0x00000002ff087819 */ /* 0x000fc400000116d5 */
[----:B------:R-:W-:Y:S02]  /*4a60*/  LOP3.LUT R9, R215, 0x1f0, RZ, 0xc0, !PT ;  /* 0x000001f0d7097812 */ /* 0x000fe400078ec0ff */
[----:B------:R-:W-:-:S03]  /*4a70*/  LOP3.LUT R8, R8, 0x7, RZ, 0xc0, !PT ;  /* 0x0000000708087812 */ /* 0x000fc600078ec0ff */
[----:B------:R-:W-:Y:S01]  /*4a80*/  HMMA.16816.F32 R72, R68, R10, R72 ;  /* 0x0000000a4448723c */ /* 0x000fe20000001848 */
[----:B------:R-:W-:Y:S02]  /*4a90*/  IMAD.U32 R10, RZ, RZ, UR15 ;  /* 0x0000000fff0a7e24 */ /* 0x000fe4000f8e00ff */
[----:B-----5:R-:W-:Y:S02]  /*4aa0*/  IMAD R9, R20, 0x40, R9 ;  /* 0x0000004014097824 */ /* 0x020fe400078e0209 */
[----:B------:R-:W-:Y:S02]  /*4ab0*/  IMAD R10, R10, 0x40, R185 ;  /* 0x000000400a0a7824 */ /* 0x000fe400078e02b9 */
[----:B------:R-:W-:Y:S01]  /*4ac0*/  IMAD.IADD R9, R8, 0x1, R9 ;  /* 0x0000000108097824 */ /* 0x000fe200078e0209 */
[----:B------:R-:W-:Y:S01]  /*4ad0*/  HMMA.16816.F32 R28, R52, R22, R28 ;  /* 0x00000016341c723c */ /* 0x000fe2000000181c */
[----:B------:R-:W-:Y:S02]  /*4ae0*/  VIADD R11, R10, UR20 ;  /* 0x000000140a0b7c36 */ /* 0x000fe40008000000 */
[----:B------:R-:W-:-:S02]  /*4af0*/  VIADD R232, R9, UR27 ;  /* 0x0000001b09e87c36 */ /* 0x000fc40008000000 */
[C---:B------:R-:W-:Y:S02]  /*4b00*/  VIADD R8, R10.reuse, 0x38 ;  /* 0x000000380a087836 */ /* 0x040fe40000000000 */
[----:B------:R-:W-:Y:S01]  /*4b10*/  VIADD R21, R10, 0x1 ;  /* 0x000000010a157836 */ /* 0x000fe20000000000 */
[C---:B------:R-:W-:Y:S01]  /*4b20*/  HMMA.16816.F32 R36, R68.reuse, R26, R36 ;  /* 0x0000001a4424723c */ /* 0x040fe20000001824 */
[----:B------:R-:W-:Y:S02]  /*4b30*/  VIADD R12, R8, UR20 ;  /* 0x00000014080c7c36 */ /* 0x000fe40008000000 */
[C---:B------:R-:W-:Y:S02]  /*4b40*/  VIADD R13, R10.reuse, 0x11 ;  /* 0x000000110a0d7836 */ /* 0x040fe40000000000 */
[----:B------:R-:W-:Y:S01]  /*4b50*/  VIADD R23, R10, 0x28 ;  /* 0x000000280a177836 */ /* 0x000fe20000000000 */
[--C-:B------:R-:W-:Y:S01]  /*4b60*/  IADD3 R26, PT, PT, R232, 0x30, -R12.reuse ;  /* 0x00000030e81a7810 */ /* 0x100fe20007ffe80c */
[----:B------:R-:W-:Y:S01]  /*4b70*/  VIADD R22, R10, 0x29 ;  /* 0x000000290a167836 */ /* 0x000fe20000000000 */
[----:B------:R-:W-:Y:S01]  /*4b80*/  HMMA.16816.F32 R76, R68, R24, R76 ;  /* 0x00000018444c723c */ /* 0x000fe2000000184c */
[----:B------:R-:W-:Y:S01]  /*4b90*/  IADD3 R24, PT, PT, R232, 0x2f, -R12 ;  /* 0x0000002fe8187810 */ /* 0x000fe20007ffe80c */
[----:B------:R-:W-:Y:S01]  /*4ba0*/  VIADD R25, R10, 0x21 ;  /* 0x000000210a197836 */ /* 0x000fe20000000000 */
[----:B------:R-:W-:-:S02]  /*4bb0*/  IABS R26, R26 ;  /* 0x0000001a001a7213 */ /* 0x000fc40000000000 */
[----:B------:R-:W-:Y:S02]  /*4bc0*/  IABS R24, R24 ;  /* 0x0000001800187213 */ /* 0x000fe40000000000 */
[----:B------:R-:W-:Y:S01]  /*4bd0*/  I2FP.F32.S32 R26, R26 ;  /* 0x0000001a001a7245 */ /* 0x000fe20000201400 */
[C---:B----4-:R-:W-:Y:S01]  /*4be0*/  HMMA.16816.F32 R48, R88.reuse, R16, R48 ;  /* 0x000000105830723c */ /* 0x050fe20000001830 */
[----:B------:R-:W-:Y:S01]  /*4bf0*/  I2FP.F32.S32 R24, R24 ;  /* 0x0000001800187245 */ /* 0x000fe20000201400 */
[----:B------:R-:W-:Y:S01]  /*4c00*/  VIADD R16, R10, 0x8 ;  /* 0x000000080a107836 */ /* 0x000fe20000000000 */
[--C-:B------:R-:W-:Y:S01]  /*4c10*/  IADD3 R27, PT, PT, R232, 0x37, -R12.reuse ;  /* 0x00000037e81b7810 */ /* 0x100fe20007ffe80c */
[----:B------:R-:W-:Y:S01]  /*4c20*/  VIADD R17, R10, 0x30 ;  /* 0x000000300a117836 */ /* 0x000fe20000000000 */
[C---:B------:R-:W-:Y:S02]  /*4c30*/  IADD3 R198, PT, PT, R232.reuse, 0x18, -R12 ;  /* 0x00000018e8c67810 */ /* 0x040fe40007ffe80c */
[----:B------:R-:W-:Y:S01]  /*4c40*/  IABS R27, R27 ;  /* 0x0000001b001b7213 */ /* 0x000fe20000000000 */
[----:B------:R-:W-:Y:S01]  /*4c50*/  HMMA.16816.F32 R32, R88, R4, R32 ;  /* 0x000000045820723c */ /* 0x000fe20000001820 */
[----:B------:R-:W-:Y:S01]  /*4c60*/  IMAD.IADD R4, R232, 0x1, -R11 ;  /* 0x00000001e8047824 */ /* 0x000fe200078e0a0b */
[----:B------:R-:W-:-:S02]  /*4c70*/  IABS R198, R198 ;  /* 0x000000c600c67213 */ /* 0x000fc40000000000 */
[----:B------:R-:W-:Y:S02]  /*4c80*/  I2FP.F32.S32 R27, R27 ;  /* 0x0000001b001b7245 */ /* 0x000fe40000201400 */
[----:B------:R-:W-:Y:S02]  /*4c90*/  IABS R4, R4 ;  /* 0x0000000400047213 */ /* 0x000fe40000000000 */
[C---:B------:R-:W-:Y:S01]  /*4ca0*/  HMMA.16816.F32 R44, R68.reuse, R66, R44 ;  /* 0x00000042442c723c */ /* 0x040fe2000000182c */
[----:B------:R-:W-:Y:S02]  /*4cb0*/  I2FP.F32.S32 R198, R198 ;  /* 0x000000c600c67245 */ /* 0x000fe40000201400 */
[----:B------:R-:W-:Y:S01]  /*4cc0*/  I2FP.F32.S32 R4, R4 ;  /* 0x0000000400047245 */ /* 0x000fe20000201400 */
[----:B------:R-:W-:Y:S01]  /*4cd0*/  FFMA.FTZ R27, R27, -UR6, R49 ;  /* 0x800000061b1b7c23 */ /* 0x000fe20008010031 */
[C-C-:B------:R-:W-:Y:S02]  /*4ce0*/  IADD3 R52, PT, PT, R232.reuse, 0x17, -R12.reuse ;  /* 0x00000017e8347810 */ /* 0x140fe40007ffe80c */
[----:B------:R-:W-:Y:S01]  /*4cf0*/  IADD3 R49, PT, PT, R232, 0xf, -R12 ;  /* 0x0000000fe8317810 */ /* 0x000fe20007ffe80c */
[----:B------:R-:W-:Y:S01]  /*4d00*/  HMMA.16816.F32 R28, R68, R14, R28 ;  /* 0x0000000e441c723c */ /* 0x000fe2000000181c */
[----:B------:R-:W-:Y:S01]  /*4d10*/  FFMA.FTZ R48, R4, -UR6, R48 ;  /* 0x8000000604307c23 */ /* 0x000fe20008010030 */
[----:B------:R-:W-:Y:S01]  /*4d20*/  IADD3 R4, PT, PT, R232, 0x1f, -R12 ;  /* 0x0000001fe8047810 */ /* 0x000fe20007ffe80c */
[----:B------:R-:W-:Y:S01]  /*4d30*/  FFMA.FTZ R198, R198, -UR6, R32 ;  /* 0x80000006c6c67c23 */ /* 0x000fe20008010020 */
[C---:B------:R-:W-:Y:S01]  /*4d40*/  VIADD R32, R10.reuse, 0x20 ;  /* 0x000000200a207836 */ /* 0x040fe20000000000 */
[----:B------:R-:W-:Y:S01]  /*4d50*/  IABS R52, R52 ;  /* 0x0000003400347213 */ /* 0x000fe20000000000 */
[----:B------:R-:W-:Y:S01]  /*4d60*/  VIADD R15, R10, 0x31 ;  /* 0x000000310a0f7836 */ /* 0x000fe20000000000 */
[----:B------:R-:W-:Y:S01]  /*4d70*/  IABS R4, R4 ;  /* 0x0000000400047213 */ /* 0x000fe20000000000 */
[----:B------:R-:W-:Y:S01]  /*4d80*/  HMMA.16816.F32 R36, R88, R42, R36 ;  /* 0x0000002a5824723c */ /* 0x000fe20000001824 */
[----:B------:R-:W-:Y:S01]  /*4d90*/  IADD3 R43, PT, PT, R232, 0x28, -R12 ;  /* 0x00000028e82b7810 */ /* 0x000fe20007ffe80c */
[----:B------:R-:W-:Y:S01]  /*4da0*/  VIADD R14, R10, 0x39 ;  /* 0x000000390a0e7836 */ /* 0x000fe20000000000 */
[----:B------:R-:W-:-:S02]  /*4db0*/  I2FP.F32.S32 R4, R4 ;  /* 0x0000000400047245 */ /* 0x000fc40000201400 */
[C-C-:B------:R-:W-:Y:S02]  /*4dc0*/  IADD3 R42, PT, PT, R232.reuse, 0x27, -R12.reuse ;  /* 0x00000027e82a7810 */ /* 0x140fe40007ffe80c */
[----:B------:R-:W-:Y:S01]  /*4dd0*/  IABS R43, R43 ;  /* 0x0000002b002b7213 */ /* 0x000fe20000000000 */
[C---:B------:R-:W-:Y:S01]  /*4de0*/  HMMA.16816.F32 R76, R88.reuse, R40, R76 ;  /* 0x00000028584c723c */ /* 0x040fe2000000184c */
[----:B------:R-:W-:Y:S01]  /*4df0*/  IADD3 R40, PT, PT, R232, 0x20, -R12 ;  /* 0x00000020e8287810 */ /* 0x000fe20007ffe80c */
[C---:B------:R-:W-:Y:S01]  /*4e00*/  VIADD R41, R10.reuse, 0x18 ;  /* 0x000000180a297836 */ /* 0x040fe20000000000 */
[----:B------:R-:W-:Y:S02]  /*4e10*/  IABS R42, R42 ;  /* 0x0000002a002a7213 */ /* 0x000fe40000000000 */
[----:B------:R-:W-:Y:S02]  /*4e20*/  IABS R40, R40 ;  /* 0x0000002800287213 */ /* 0x000fe40000000000 */
[----:B------:R-:W-:Y:S01]  /*4e30*/  I2FP.F32.S32 R43, R43 ;  /* 0x0000002b002b7245 */ /* 0x000fe20000201400 */
[C---:B------:R-:W-:Y:S01]  /*4e40*/  HMMA.16816.F32 R44, R88.reuse, R18, R44 ;  /* 0x00000012582c723c */ /* 0x040fe2000000182c */
[----:B------:R-:W-:Y:S01]  /*4e50*/  I2FP.F32.S32 R40, R40 ;  /* 0x0000002800287245 */ /* 0x000fe20000201400 */
[C---:B------:R-:W-:Y:S01]  /*4e60*/  VIADD R18, R10.reuse, 0x9 ;  /* 0x000000090a127836 */ /* 0x040fe20000000000 */
[----:B------:R-:W-:Y:S01]  /*4e70*/  I2FP.F32.S32 R42, R42 ;  /* 0x0000002a002a7245 */ /* 0x000fe20000201400 */
[----:B------:R-:W-:Y:S01]  /*4e80*/  VIADD R19, R10, 0x10 ;  /* 0x000000100a137836 */ /* 0x000fe20000000000 */
[----:B------:R-:W-:Y:S01]  /*4e90*/  I2FP.F32.S32 R52, R52 ;  /* 0x0000003400347245 */ /* 0x000fe20000201400 */
[----:B------:R-:W-:Y:S01]  /*4ea0*/  FFMA.FTZ R40, R40, -UR6, R36 ;  /* 0x8000000628287c23 */ /* 0x000fe20008010024 */
[----:B------:R-:W-:Y:S01]  /*4eb0*/  FFMA.FTZ R36, R4, -UR6, R37 ;  /* 0x8000000604247c23 */ /* 0x000fe20008010025 */
[----:B------:R-:W-:Y:S01]  /*4ec0*/  HMMA.16816.F32 R28, R88, R6, R28 ;  /* 0x00000006581c723c */ /* 0x000fe2000000181c */
[----:B------:R-:W1:Y:S01]  /*4ed0*/  LDSM.16.M88.4 R4, [R86+0xf800] ;  /* 0x00f800005604783b */ /* 0x000e620000000200 */
[----:B------:R-:W-:-:S02]  /*4ee0*/  VIADD R37, R10, 0x19 ;  /* 0x000000190a257836 */ /* 0x000fc40000000000 */
[----:B------:R-:W-:Y:S01]  /*4ef0*/  FFMA.FTZ R43, R43, -UR6, R76 ;  /* 0x800000062b2b7c23 */ /* 0x000fe2000801004c */
[----:B------:R-:W-:Y:S01]  /*4f00*/  FFMA.FTZ R42, R42, -UR6, R77 ;  /* 0x800000062a2a7c23 */ /* 0x000fe2000801004d */
[----:B------:R-:W-:Y:S01]  /*4f10*/  FFMA.FTZ R33, R52, -UR6, R33 ;  /* 0x8000000634217c23 */ /* 0x000fe20008010021 */
[----:B------:R-:W-:Y:S01]  /*4f20*/  IADD3 R58, PT, PT, R232, 0x8, -R12 ;  /* 0x00000008e83a7810 */ /* 0x000fe20007ffe80c */
[----:B------:R-:W-:-:S04]  /*4f30*/  DEPBAR.LE SB0, 0x0 ;  /* 0x000080000000791a */ /* 0x000fc80000000000 */
[----:B------:R-:W-:Y:S01]  /*4f40*/  FFMA.FTZ R26, R26, -UR6, R44 ;  /* 0x800000061a1a7c23 */ /* 0x000fe2000801002c */
[----:B------:R-:W-:Y:S01]  /*4f50*/  FFMA.FTZ R24, R24, -UR6, R45 ;  /* 0x8000000618187c23 */ /* 0x000fe2000801002d */
[C---:B------:R-:W-:Y:S01]  /*4f60*/  VIADD R45, R232.reuse, -UR22 ;  /* 0x80000016e82d7c36 */ /* 0x040fe20008000000 */
[----:B------:R-:W-:Y:S01]  /*4f70*/  IADD3 R56, PT, PT, R232, 0x7, -R12 ;  /* 0x00000007e8387810 */ /* 0x000fe20007ffe80c */
[----:B------:R-:W-:Y:S01]  /*4f80*/  VIADD R44, R9, UR23 ;  /* 0x00000017092c7c36 */ /* 0x000fe20008000000 */
[----:B------:R-:W-:Y:S02]  /*4f90*/  IABS R58, R58 ;  /* 0x0000003a003a7213 */ /* 0x000fe40000000000 */
[C---:B------:R-:W-:Y:S02]  /*4fa0*/  ISETP.GT.AND P0, PT, R45.reuse, R10, PT ;  /* 0x0000000a2d00720c */ /* 0x040fe40003f04270 */
[----:B------:R-:W-:Y:S02]  /*4fb0*/  VIADDMNMX R231, R44, 0x1, R230, PT ;  /* 0x000000012ce77846 */ /* 0x000fe400038001e6 */
[----:B------:R-:W-:-:S02]  /*4fc0*/  ISETP.GT.AND P4, PT, R45, R21, PT ;  /* 0x000000152d00720c */ /* 0x000fc40003f84270 */
[----:B------:R-:W-:Y:S02]  /*4fd0*/  ISETP.GE.AND P1, PT, R10, R231, PT ;  /* 0x000000e70a00720c */ /* 0x000fe40003f26270 */
[----:B------:R-:W-:Y:S02]  /*4fe0*/  FSEL R9, R48, -INF , !P0 ;  /* 0xff80000030097808 */ /* 0x000fe40004000000 */
[----:B------:R-:W-:Y:S02]  /*4ff0*/  IADD3 R48, PT, PT, R232, 0x10, -R12 ;  /* 0x00000010e8307810 */ /* 0x000fe40007ffe80c */
[----:B------:R-:W-:Y:S02]  /*5000*/  FSEL R9, R9, -INF , !P1 ;  /* 0xff80000009097808 */ /* 0x000fe40004800000 */
[----:B------:R-:W-:Y:S02]  /*5010*/  FSEL R27, R27, -INF , !P4 ;  /* 0xff8000001b1b7808 */ /* 0x000fe40006000000 */
[----:B------:R-:W-:-:S02]  /*5020*/  ISETP.GT.AND P5, PT, R45, R16, PT ;  /* 0x000000102d00720c */ /* 0x000fc40003fa4270 */
[C---:B------:R-:W-:Y:S02]  /*5030*/  ISETP.GT.AND P2, PT, R45.reuse, R18, PT ;  /* 0x000000122d00720c */ /* 0x040fe40003f44270 */
[C---:B------:R-:W-:Y:S02]  /*5040*/  ISETP.GT.AND P3, PT, R45.reuse, R19, PT ;  /* 0x000000132d00720c */ /* 0x040fe40003f64270 */
[C---:B------:R-:W-:Y:S01]  /*5050*/  ISETP.GT.AND P6, PT, R45.reuse, R13, PT ;  /* 0x0000000d2d00720c */ /* 0x040fe20003fc4270 */
[----:B-1----:R-:W-:Y:S01]  /*5060*/  HMMA.16816.F32 R60, R88, R4, R60 ;  /* 0x00000004583c723c */ /* 0x002fe2000000183c */
[C---:B------:R-:W-:Y:S02]  /*5070*/  ISETP.GT.AND P0, PT, R45.reuse, R41, PT ;  /* 0x000000292d00720c */ /* 0x040fe40003f04270 */
[C---:B------:R-:W-:Y:S02]  /*5080*/  ISETP.GT.AND P1, PT, R45.reuse, R37, PT ;  /* 0x000000252d00720c */ /* 0x040fe40003f24270 */
[----:B------:R-:W-:-:S02]  /*5090*/  ISETP.GT.AND P4, PT, R45, R32, PT ;  /* 0x000000202d00720c */ /* 0x000fc40003f84270 */
[----:B------:R-:W-:Y:S01]  /*50a0*/  IABS R48, R48 ;  /* 0x0000003000307213 */ /* 0x000fe20000000000 */
[----:B------:R-:W-:Y:S01]  /*50b0*/  HMMA.16816.F32 R72, R88, R6, R72 ;  /* 0x000000065848723c */ /* 0x000fe20000001848 */
[----:B------:R-:W-:Y:S02]  /*50c0*/  FSEL R26, R26, -INF , !P5 ;  /* 0xff8000001a1a7808 */ /* 0x000fe40006800000 */
[----:B------:R-:W-:Y:S02]  /*50d0*/  FSEL R24, R24, -INF , !P2 ;  /* 0xff80000018187808 */ /* 0x000fe40005000000 */
[----:B------:R-:W-:Y:S02]  /*50e0*/  FSEL R43, R43, -INF , !P3 ;  /* 0xff8000002b2b7808 */ /* 0x000fe40005800000 */
        /* <DEDUP_REMOVED lines=8> */
[C---:B------:R-:W-:Y:S01]  /*5170*/  ISETP.GT.AND P0, PT, R45.reuse, R15, PT ;  /* 0x0000000f2d00720c */ /* 0x040fe20003f04270 */
[----:B------:R-:W-:Y:S01]  /*5180*/  BAR.SYNC.DEFER_BLOCKING 0x0 ;  /* 0x0000000000007b1d */ /* 0x000fe20000010000 */
[C---:B------:R-:W-:Y:S02]  /*5190*/  ISETP.GT.AND P1, PT, R45.reuse, R8, PT ;  /* 0x000000082d00720c */ /* 0x040fe40003f24270 */
[----:B------:R-:W-:Y:S02]  /*51a0*/  ISETP.GT.AND P4, PT, R45, R14, PT ;  /* 0x0000000e2d00720c */ /* 0x000fe40003f84270 */
[----:B------:R-:W-:Y:S02]  /*51b0*/  I2FP.F32.S32 R48, R48 ;  /* 0x0000003000307245 */ /* 0x000fe40000201400 */
[----:B------:R-:W-:Y:S01]  /*51c0*/  IABS R45, R49 ;  /* 0x00000031002d7213 */ /* 0x000fe20000000000 */
[----:B------:R-:W-:Y:S01]  /*51d0*/  VIADD R49, R232, 0x8 ;  /* 0x00000008e8317836 */ /* 0x000fe20000000000 */
[----:B------:R-:W-:Y:S01]  /*51e0*/  VIADDMNMX R230, R44, 0x9, R230, PT ;  /* 0x000000092ce67846 */ /* 0x000fe200038001e6 */
[----:B------:R-:W-:Y:S01]  /*51f0*/  FFMA.FTZ R48, R48, -UR6, R28 ;  /* 0x8000000630307c23 */ /* 0x000fe2000801001c */
[----:B------:R-:W-:Y:S01]  /*5200*/  I2FP.F32.S32 R200, R45 ;  /* 0x0000002d00c87245 */ /* 0x000fe20000201400 */
[----:B------:R-:W-:Y:S01]  /*5210*/  VIADD R28, R49, -UR22 ;  /* 0x80000016311c7c36 */ /* 0x000fe20008000000 */
[----:B------:R-:W-:Y:S01]  /*5220*/  FSEL R197, R33, -INF , !P5 ;  /* 0xff80000021c57808 */ /* 0x000fe20006800000 */
[C---:B------:R-:W-:Y:S01]  /*5230*/  IMAD.IADD R57, R49.reuse, 0x1, -R11 ;  /* 0x0000000131397824 */ /* 0x040fe200078e0a0b */
[----:B------:R-:W-:Y:S01]  /*5240*/  FSEL R199, R48, -INF , !P2 ;  /* 0xff80000030c77808 */ /* 0x000fe20005000000 */
[----:B------:R-:W-:Y:S01]  /*5250*/  FFMA.FTZ R200, R200, -UR6, R29 ;  /* 0x80000006c8c87c23 */ /* 0x000fe2000801001d */
[----:B------:R-:W-:Y:S01]  /*5260*/  ISETP.GT.AND P5, PT, R28, R10, PT ;  /* 0x0000000a1c00720c */ /* 0x000fe20003fa4270 */
[----:B------:R-:W-:Y:S01]  /*5270*/  IMAD.IADD R33, R49, 0x1, -R12 ;  /* 0x0000000131217824 */ /* 0x000fe200078e0a0c */
[----:B------:R-:W-:-:S02]  /*5280*/  ISETP.GE.AND P2, PT, R10, R230, PT ;  /* 0x000000e60a00720c */ /* 0x000fc40003f46270 */
        /* <DEDUP_REMOVED lines=13> */
[--C-:B------:R-:W-:Y:S01]  /*5360*/  IADD3 R29, PT, PT, R49, -0x1, -R12.reuse ;  /* 0xffffffff311d7810 */ /* 0x100fe20007ffe80c */
[C-C-:B------:R-:W-:Y:S01]  /*5370*/  IMAD.IADD R49, R232.reuse, 0x1, -R12.reuse ;  /* 0x00000001e8317824 */ /* 0x140fe200078e0a0c */
[----:B------:R-:W-:Y:S02]  /*5380*/  IADD3 R12, PT, PT, R232, -0x1, -R12 ;  /* 0xffffffffe80c7810 */ /* 0x000fe40007ffe80c */
[----:B------:R-:W-:Y:S02]  /*5390*/  IABS R57, R57 ;  /* 0x0000003900397213 */ /* 0x000fe40000000000 */
[----:B------:R-:W-:Y:S02]  /*53a0*/  IABS R56, R56 ;  /* 0x0000003800387213 */ /* 0x000fe40000000000 */
[----:B------:R-:W-:-:S02]  /*53b0*/  IABS R49, R49 ;  /* 0x0000003100317213 */ /* 0x000fc40000000000 */
        /* <DEDUP_REMOVED lines=10> */
[----:B------:R-:W-:Y:S01]  /*5460*/  IABS R54, R54 ;  /* 0x0000003600367213 */ /* 0x000fe20000000000 */
[----:B------:R-:W-:Y:S01]  /*5470*/  FFMA.FTZ R49, R49, -UR6, R72 ;  /* 0x8000000631317c23 */ /* 0x000fe20008010048 */
[----:B------:R-:W-:Y:S01]  /*5480*/  I2FP.F32.S32 R55, R55 ;  /* 0x0000003700377245 */ /* 0x000fe20000201400 */
[----:B------:R-:W-:Y:S01]  /*5490*/  FFMA.FTZ R12, R12, -UR6, R73 ;  /* 0x800000060c0c7c23 */ /* 0x000fe20008010049 */
[----:B------:R-:W-:-:S02]  /*54a0*/  IABS R53, R53 ;  /* 0x0000003500357213 */ /* 0x000fc40000000000 */
[----:B------:R-:W-:Y:S01]  /*54b0*/  I2FP.F32.S32 R54, R54 ;  /* 0x0000003600367245 */ /* 0x000fe20000201400 */
[----:B------:R-:W-:Y:S01]  /*54c0*/  FFMA.FTZ R51, R55, -UR6, R51 ;  /* 0x8000000637337c23 */ /* 0x000fe20008010033 */
[----:B------:R-:W-:Y:S02]  /*54d0*/  FSEL R200, R200, -INF , !P3 ;  /* 0xff800000c8c87808 */ /* 0x000fe40005800000 */
[----:B------:R-:W-:Y:S01]  /*54e0*/  ISETP.GT.AND P3, PT, R28, R21, PT ;  /* 0x000000151c00720c */ /* 0x000fe20003f64270 */
[----:B------:R-:W-:Y:S01]  /*54f0*/  FFMA.FTZ R46, R54, -UR6, R46 ;  /* 0x80000006362e7c23 */ /* 0x000fe2000801002e */
[----:B------:R-:W-:Y:S02]  /*5500*/  IABS R52, R52 ;  /* 0x0000003400347213 */ /* 0x000fe40000000000 */
[----:B------:R-:W-:Y:S02]  /*5510*/  I2FP.F32.S32 R53, R53 ;  /* 0x0000003500357245 */ /* 0x000fe40000201400 */
[----:B------:R-:W-:-:S02]  /*5520*/  FSEL R208, R58, -INF , !P6 ;  /* 0xff8000003ad07808 */ /* 0x000fc40007000000 */
[----:B------:R-:W-:Y:S01]  /*5530*/  FSEL R50, R50, -INF , !P5 ;  /* 0xff80000032327808 */ /* 0x000fe20006800000 */
[----:B------:R-:W-:Y:S01]  /*5540*/  FFMA.FTZ R47, R53, -UR6, R47 ;  /* 0x80000006352f7c23 */ /* 0x000fe2000801002f */
[----:B------:R-:W-:Y:S02]  /*5550*/  ISETP.GE.AND P6, PT, R21, R231, PT ;  /* 0x000000e71500720c */ /* 0x000fe40003fc6270 */
[----:B------:R-:W-:Y:S02]  /*5560*/  FSEL R207, R56, -INF , !P0 ;  /* 0xff80000038cf7808 */ /* 0x000fe40004000000 */
[----:B------:R-:W-:Y:S02]  /*5570*/  FSEL R205, R49, -INF , !P1 ;  /* 0xff80000031cd7808 */ /* 0x000fe40004800000 */
[----:B------:R-:W-:Y:S02]  /*5580*/  FSEL R175, R12, -INF , !P4 ;  /* 0xff8000000caf7808 */ /* 0x000fe40006000000 */
[----:B------:R-:W-:-:S02]  /*5590*/  ISETP.GE.AND P0, PT, R21, R230, PT ;  /* 0x000000e61500720c */ /* 0x000fc40003f06270 */
[----:B------:R-:W-:Y:S02]  /*55a0*/  ISETP.GT.AND P1, PT, R28, R16, PT ;  /* 0x000000101c00720c */ /* 0x000fe40003f24270 */
[C---:B------:R-:W-:Y:S02]  /*55b0*/  ISETP.GE.AND P4, PT, R16.reuse, R231, PT ;  /* 0x000000e71000720c */ /* 0x040fe40003f86270 */
[----:B------:R-:W-:Y:S02]  /*55c0*/  ISETP.GE.AND P5, PT, R16, R230, PT ;  /* 0x000000e61000720c */ /* 0x000fe40003fa6270 */
[----:B------:R-:W-:Y:S02]  /*55d0*/  FSEL R51, R51, -INF , !P3 ;  /* 0xff80000033337808 */ /* 0x000fe40005800000 */
[----:B------:R-:W-:Y:S02]  /*55e0*/  IABS R11, R11 ;  /* 0x0000000b000b7213 */ /* 0x000fe40000000000 */
[----:B------:R-:W-:-:S02]  /*55f0*/  I2FP.F32.S32 R52, R52 ;  /* 0x0000003400347245 */ /* 0x000fc40000201400 */
[----:B------:R-:W-:Y:S02]  /*5600*/  FSEL R16, R50, -INF , !P2 ;  /* 0xff80000032107808 */ /* 0x000fe40005000000 */
[----:B------:R-:W-:Y:S01]  /*5610*/  ISETP.GT.AND P2, PT, R28, R18, PT ;  /* 0x000000121c00720c */ /* 0x000fe20003f44270 */
[----:B------:R-:W-:Y:S01]  /*5620*/  FFMA.FTZ R52, R52, -UR6, R78 ;  /* 0x8000000634347c23 */ /* 0x000fe2000801004e */
[----:B------:R-:W-:Y:S02]  /*5630*/  FSEL R27, R27, -INF , !P6 ;  /* 0xff8000001b1b7808 */ /* 0x000fe40007000000 */
[----:B------:R-:W-:Y:S02]  /*5640*/  IABS R7, R7 ;  /* 0x0000000700077213 */ /* 0x000fe40000000000 */
[C---:B------:R-:W-:Y:S02]  /*5650*/  ISETP.GE.AND P6, PT, R18.reuse, R231, PT ;  /* 0x000000e71200720c */ /* 0x040fe40003fc6270 */
[----:B------:R-:W-:Y:S01]  /*5660*/  ISETP.GE.AND P3, PT, R18, R230, PT ;  /* 0x000000e61200720c */ /* 0x000fe20003f66270 */
[----:B------:R-:W-:Y:S01]  /*5670*/  IMAD.MOV.U32 R12, RZ, RZ, R7 ;  /* 0x000000ffff0c7224 */ /* 0x000fe200078e0007 */
[----:B------:R-:W-:-:S02]  /*5680*/  FSEL R18, R51, -INF , !P0 ;  /* 0xff80000033127808 */ /* 0x000fc40004000000 */
[----:B------:R-:W-:Y:S02]  /*5690*/  FSEL R26, R26, -INF , !P4 ;  /* 0xff8000001a1a7808 */ /* 0x000fe40006000000 */
[----:B------:R-:W-:Y:S02]  /*56a0*/  FSEL R21, R46, -INF , !P1 ;  /* 0xff8000002e157808 */ /* 0x000fe40004800000 */
[----:B------:R-:W-:Y:S02]  /*56b0*/  I2FP.F32.S32 R11, R11 ;  /* 0x0000000b000b7245 */ /* 0x000fe40000201400 */
[----:B------:R-:W-:Y:S02]  /*56c0*/  ISETP.GT.AND P0, PT, R28, R19, PT ;  /* 0x000000131c00720c */ /* 0x000fe40003f04270 */
[----:B------:R-:W-:Y:S01]  /*56d0*/  ISETP.GE.AND P4, PT, R19, R231, PT ;  /* 0x000000e71300720c */ /* 0x000fe20003f86270 */
[----:B------:R-:W-:Y:S01]  /*56e0*/  FFMA.FTZ R11, R11, -UR6, R79 ;  /* 0x800000060b0b7c23 */ /* 0x000fe2000801004f */
[----:B------:R-:W-:-:S02]  /*56f0*/  ISETP.GE.AND P1, PT, R19, R230, PT ;  /* 0x000000e61300720c */ /* 0x000fc40003f26270 */
[----:B------:R-:W-:Y:S02]  /*5700*/  FSEL R19, R47, -INF , !P2 ;  /* 0xff8000002f137808 */ /* 0x000fe40005000000 */
[----:B------:R-:W-:Y:S02]  /*5710*/  FSEL R21, R21, -INF , !P5 ;  /* 0xff80000015157808 */ /* 0x000fe40006800000 */
[----:B------:R-:W-:Y:S02]  /*5720*/  FSEL R24, R24, -INF , !P6 ;  /* 0xff80000018187808 */ /* 0x000fe40007000000 */
[----:B------:R-:W-:Y:S02]  /*5730*/  ISETP.GT.AND P5, PT, R28, R13, PT ;  /* 0x0000000d1c00720c */ /* 0x000fe40003fa4270 */
[C---:B------:R-:W-:Y:S02]  /*5740*/  ISETP.GE.AND P6, PT, R13.reuse, R231, PT ;  /* 0x000000e70d00720c */ /* 0x040fe40003fc6270 */
[----:B------:R-:W-:-:S02]  /*5750*/  ISETP.GE.AND P2, PT, R13, R230, PT ;  /* 0x000000e60d00720c */ /* 0x000fc40003f46270 */
[----:B------:R-:W-:Y:S02]  /*5760*/  FSEL R19, R19, -INF , !P3 ;  /* 0xff80000013137808 */ /* 0x000fe40005800000 */
[----:B------:R-:W-:Y:S02]  /*5770*/  FSEL R13, R43, -INF , !P4 ;  /* 0xff8000002b0d7808 */ /* 0x000fe40006000000 */
[----:B------:R-:W-:Y:S02]  /*5780*/  FSEL R52, R52, -INF , !P0 ;  /* 0xff80000034347808 */ /* 0x000fe40004000000 */
[----:B------:R-:W-:Y:S02]  /*5790*/  ISETP.GT.AND P3, PT, R28, R41, PT ;  /* 0x000000291c00720c */ /* 0x000fe40003f64270 */
[C---:B------:R-:W-:Y:S02]  /*57a0*/  ISETP.GE.AND P4, PT, R41.reuse, R231, PT ;  /* 0x000000e72900720c */ /* 0x040fe40003f86270 */
[----:B------:R-:W-:-:S02]  /*57b0*/  ISETP.GE.AND P0, PT, R41, R230, PT ;  /* 0x000000e62900720c */ /* 0x000fc40003f06270 */
        /* <DEDUP_REMOVED lines=8> */
[----:B------:R-:W-:Y:S01]  /*5840*/  ISETP.GE.AND P5, PT, R37, R230, PT ;  /* 0x000000e62500720c */ /* 0x000fe20003fa6270 */
[----:B------:R-:W-:Y:S01]  /*5850*/  IMAD.MOV.U32 R37, RZ, RZ, R4 ;  /* 0x000000ffff257224 */ /* 0x000fe200078e0004 */
[----:B------:R-:W-:Y:S02]  /*5860*/  IABS R6, R6 ;  /* 0x0000000600067213 */ /* 0x000fe40000000000 */
[----:B------:R-:W-:Y:S02]  /*5870*/  FSEL R38, R38, -INF , !P3 ;  /* 0xff80000026267808 */ /* 0x000fe40005800000 */
[----:B------:R-:W-:Y:S02]  /*5880*/  I2FP.F32.S32 R6, R6 ;  /* 0x0000000600067245 */ /* 0x000fe40000201400 */
[----:B------:R-:W-:-:S02]  /*5890*/  I2FP.F32.S32 R37, R37 ;  /* 0x0000002500257245 */ /* 0x000fc40000201400 */
[----:B------:R-:W-:Y:S01]  /*58a0*/  IABS R10, R10 ;  /* 0x0000000a000a7213 */ /* 0x000fe20000000000 */
[----:B------:R-:W-:Y:S01]  /*58b0*/  FFMA.FTZ R34, R6, -UR6, R34 ;  /* 0x8000000606227c23 */ /* 0x000fe20008010022 */
[----:B------:R-:W-:Y:S01]  /*58c0*/  FSEL R6, R38, -INF , !P0 ;  /* 0xff80000026067808 */ /* 0x000fe20004000000 */
[----:B------:R-:W-:Y:S01]  /*58d0*/  FFMA.FTZ R35, R37, -UR6, R35 ;  /* 0x8000000625237c23 */ /* 0x000fe20008010023 */
[----:B------:R-:W-:Y:S02]  /*58e0*/  I2FP.F32.S32 R10, R10 ;  /* 0x0000000a000a7245 */ /* 0x000fe40000201400 */
[----:B------:R-:W-:Y:S02]  /*58f0*/  ISETP.GT.AND P0, PT, R28, R25, PT ;  /* 0x000000191c00720c */ /* 0x000fe40003f04270 */
[----:B------:R-:W-:Y:S01]  /*5900*/  IABS R37, R5 ;  /* 0x0000000500257213 */ /* 0x000fe20000000000 */
[----:B------:R-:W-:Y:S01]  /*5910*/  FFMA.FTZ R10, R10, -UR6, R39 ;  /* 0x800000060a0a7c23 */ /* 0x000fe20008010027 */
[----:B------:R-:W-:-:S02]  /*5920*/  FSEL R35, R35, -INF , !P0 ;  /* 0xff80000023237808 */ /* 0x000fc40004000000 */
[----:B------:R-:W-:Y:S02]  /*5930*/  ISETP.GE.AND P0, PT, R25, R230, PT ;  /* 0x000000e61900720c */ /* 0x000fe40003f06270 */
[----:B------:R-:W-:Y:S02]  /*5940*/  I2FP.F32.S32 R37, R37 ;  /* 0x0000002500257245 */ /* 0x000fe40000201400 */
[----:B------:R-:W-:Y:S02]  /*5950*/  FSEL R204, R35, -INF , !P0 ;  /* 0xff80000023cc7808 */ /* 0x000fe40004000000 */
[----:B------:R-:W-:Y:S01]  /*5960*/  FSEL R5, R10, -INF , !P1 ;  /* 0xff8000000a057808 */ /* 0x000fe20004800000 */
[----:B------:R-:W-:Y:S01]  /*5970*/  FFMA.FTZ R30, R37, -UR6, R30 ;  /* 0x80000006251e7c23 */ /* 0x000fe2000801001e */
[----:B------:R-:W-:Y:S02]  /*5980*/  ISETP.GE.AND P0, PT, R23, R231, PT ;  /* 0x000000e71700720c */ /* 0x000fe40003f06270 */
[----:B------:R-:W-:-:S02]  /*5990*/  ISETP.GT.AND P1, PT, R28, R23, PT ;  /* 0x000000171c00720c */ /* 0x000fc40003f24270 */
[----:B------:R-:W-:Y:S02]  /*59a0*/  FSEL R4, R11, -INF , !P2 ;  /* 0xff8000000b047808 */ /* 0x000fe40005000000 */
[----:B------:R-:W-:Y:S02]  /*59b0*/  FSEL R199, R199, -INF , !P0 ;  /* 0xff800000c7c77808 */ /* 0x000fe40004000000 */
[----:B------:R-:W-:Y:S02]  /*59c0*/  ISETP.GT.AND P2, PT, R28, R32, PT ;  /* 0x000000201c00720c */ /* 0x000fe40003f44270 */
[----:B------:R-:W-:Y:S02]  /*59d0*/  IABS R48, R48 ;  /* 0x0000003000307213 */ /* 0x000fe40000000000 */
[----:B------:R-:W-:Y:S02]  /*59e0*/  IABS R45, R45 ;  /* 0x0000002d002d7213 */ /* 0x000fe40000000000 */
[----:B------:R-:W-:-:S02]  /*59f0*/  ISETP.GE.AND P0, PT, R23, R230, PT ;  /* 0x000000e61700720c */ /* 0x000fc40003f06270 */
[----:B------:R-:W-:Y:S02]  /*5a00*/  FSEL R30, R30, -INF , !P1 ;  /* 0xff8000001e1e7808 */ /* 0x000fe40004800000 */
[----:B------:R-:W-:Y:S02]  /*5a10*/  FSEL R11, R40, -INF , !P4 ;  /* 0xff800000280b7808 */ /* 0x000fe40006000000 */
[----:B------:R-:W-:Y:S02]  /*5a20*/  FSEL R10, R36, -INF , !P6 ;  /* 0xff800000240a7808 */ /* 0x000fe40007000000 */
[----:B------:R-:W-:Y:S02]  /*5a30*/  FSEL R5, R5, -INF , !P5 ;  /* 0xff80000005057808 */ /* 0x000fe40006800000 */
[----:B------:R-:W-:Y:S02]  /*5a40*/  ISETP.GE.AND P4, PT, R32, R231, PT ;  /* 0x000000e72000720c */ /* 0x000fe40003f86270 */
[----:B------:R-:W-:-:S02]  /*5a50*/  ISETP.GT.AND P6, PT, R28, R22, PT ;  /* 0x000000161c00720c */ /* 0x000fc40003fc4270 */
[----:B------:R-:W-:Y:S02]  /*5a60*/  ISETP.GT.AND P5, PT, R28, R17, PT ;  /* 0x000000111c00720c */ /* 0x000fe40003fa4270 */
[----:B------:R-:W-:Y:S02]  /*5a70*/  FSEL R202, R34, -INF , !P2 ;  /* 0xff80000022ca7808 */ /* 0x000fe40005000000 */
[----:B------:R-:W-:Y:S02]  /*5a80*/  I2FP.F32.S32 R48, R48 ;  /* 0x0000003000307245 */ /* 0x000fe40000201400 */
[----:B------:R-:W-:Y:S02]  /*5a90*/  I2FP.F32.S32 R45, R45 ;  /* 0x0000002d002d7245 */ /* 0x000fe40000201400 */
[----:B------:R-:W-:Y:S01]  /*5aa0*/  FSEL R203, R30, -INF , !P0 ;  /* 0xff8000001ecb7808 */ /* 0x000fe20004000000 */
[----:B------:R-:W-:Y:S01]  /*5ab0*/  FFMA.FTZ R31, R48, -UR6, R31 ;  /* 0x80000006301f7c23 */ /* 0x000fe2000801001f */
[----:B------:R-:W-:Y:S01]  /*5ac0*/  ISETP.GE.AND P3, PT, R32, R230, PT ;  /* 0x000000e62000720c */ /* 0x000fe20003f66270 */
[----:B------:R-:W-:Y:S01]  /*5ad0*/  FFMA.FTZ R62, R45, -UR6, R62 ;  /* 0x800000062d3e7c23 */ /* 0x000fe2000801003e */
[----:B------:R-:W-:-:S02]  /*5ae0*/  ISETP.GE.AND P2, PT, R25, R231, PT ;  /* 0x000000e71900720c */ /* 0x000fc40003f46270 */
[C---:B------:R-:W-:Y:S02]  /*5af0*/  ISETP.GE.AND P1, PT, R22.reuse, R231, PT ;  /* 0x000000e71600720c */ /* 0x040fe40003f26270 */
[----:B------:R-:W-:Y:S02]  /*5b00*/  ISETP.GE.AND P0, PT, R22, R230, PT ;  /* 0x000000e61600720c */ /* 0x000fe40003f06270 */
[----:B------:R-:W-:Y:S02]  /*5b10*/  P2R R32, PR, RZ, 0x40 ;  /* 0x00000040ff207803 */ /* 0x000fe40000000000 */
[----:B------:R-:W-:Y:S02]  /*5b20*/  FSEL R198, R198, -INF , !P4 ;  /* 0xff800000c6c67808 */ /* 0x000fe40006000000 */
[----:B------:R-:W-:Y:S02]  /*5b30*/  P2R R34, PR, RZ, 0x20 ;  /* 0x00000020ff227803 */ /* 0x000fe40000000000 */
[----:B------:R-:W-:-:S02]  /*5b40*/  ISETP.GT.AND P6, PT, R28, R15, PT ;  /* 0x0000000f1c00720c */ /* 0x000fc40003fc4270 */
[----:B------:R-:W-:Y:S02]  /*5b50*/  FSEL R202, R202, -INF , !P3 ;  /* 0xff800000caca7808 */ /* 0x000fe40005800000 */
[C---:B------:R-:W-:Y:S02]  /*5b60*/  ISETP.GT.AND P5, PT, R28.reuse, R8, PT ;  /* 0x000000081c00720c */ /* 0x040fe40003fa4270 */
[----:B------:R-:W-:Y:S02]  /*5b70*/  FSEL R197, R197, -INF , !P2 ;  /* 0xff800000c5c57808 */ /* 0x000fe40005000000 */
[----:B------:R-:W-:Y:S02]  /*5b80*/  ISETP.GT.AND P4, PT, R28, R14, PT ;  /* 0x0000000e1c00720c */ /* 0x000fe40003f84270 */
[----:B------:R-:W-:Y:S02]  /*5b90*/  P2R R23, PR, RZ, 0x2 ;  /* 0x00000002ff177803 */ /* 0x000fe40000000000 */
[----:B------:R-:W-:Y:S01]  /*5ba0*/  P2R R22, PR, RZ, 0x1 ;  /* 0x00000001ff167803 */ /* 0x000fe20000000000 */
[----:B------:R-:W-:Y:S08]  /*5bb0*/  BRA.U !UP0, `(.L_x_1247) ;  /* 0x0000000508c47547 */ /* 0x000ff0000b800000 */
[----:B------:R-:W-:-:S04]  /*5bc0*/  UIADD3 UR4, UPT, UPT, UR21, -0x2, URZ ;  /* 0xfffffffe15047890 */ /* 0x000fc8000fffe0ff */
[----:B------:R-:W-:Y:S02]  /*5bd0*/  UIMAD.WIDE.U32 UR12, UR17, UR4, URZ ;  /* 0x00000004110c72a5 */ /* 0x000fe4000f8e00ff */
[----:B------:R-:W-:Y:S02]  /*5be0*/  UIMAD UR4, UR16, UR4, URZ ;  /* 0x00000004100472a4 */ /* 0x000fe4000f8e02ff */
[----:B------:R-:W-:Y:S02]  /*5bf0*/  UIADD3 UR7, UP0, UPT, UR33, UR12, URZ ;  /* 0x0000000c21077290 */ /* 0x000fe4000ff1e0ff */
[----:B------:R-:W-:Y:S01]  /*5c00*/  UIADD3 UR4, UPT, UPT, UR13, UR4, URZ ;  /* 0x000000040d047290 */ /* 0x000fe2000fffe0ff */
[----:B------:R-:W-:Y:S02]  /*5c10*/  IMAD.U32 R36, RZ, RZ, UR12 ;  /* 0x0000000cff247e24 */ /* 0x000fe4000f8e00ff */
[----:B------:R-:W-:Y:S02]  /*5c20*/  IMAD.U32 R37, RZ, RZ, UR13 ;  /* 0x0000000dff257e24 */ /* 0x000fe4000f8e00ff */
[----:B------:R-:W-:Y:S01]  /*5c30*/  IMAD.U32 R28, RZ, RZ, UR7 ;  /* 0x00000007ff1c7e24 */ /* 0x000fe2000f8e00ff */
[----:B------:R-:W-:Y:S01]  /*5c40*/  LEA R40, P0, R36, R236, 0x1 ;  /* 0x000000ec24287211 */ /* 0x000fe200078008ff */
[----:B------:R-:W-:Y:S01]  /*5c50*/  IMAD.U32 R25, RZ, RZ, UR4 ;  /* 0x00000004ff197e24 */ /* 0x000fe2000f8e00ff */
[----:B------:R-:W-:-:S02]  /*5c60*/  UIADD3.X UR4, UPT, UPT, UR32, UR4, URZ, UP0, !UPT ;  /* 0x0000000420047290 */ /* 0x000fc400087fe4ff */
[----:B------:R-:W-:Y:S02]  /*5c70*/  UIADD3 UR13, UP0, UPT, UR33, UR7, URZ ;  /* 0x00000007210d7290 */ /* 0x000fe4000ff1e0ff */
[-C--:B------:R-:W-:Y:S02]  /*5c80*/  LEA.HI.X R41, R36, R235.reuse, R25, 0x1, P0 ;  /* 0x000000eb24297211 */ /* 0x080fe400000f0c19 */
        /* <DEDUP_REMOVED lines=100> */
.L_x_1247:
[----:B------:R-:W-:Y:S01]  /*62d0*/  ISETP.NE.AND P0, PT, R23, RZ, PT ;  /* 0x000000ff1700720c */ /* 0x000fe20003f05270 */
[----:B------:R-:W-:Y:S01]  /*62e0*/  USHF.L.U32 UR23, UR15, 0x1, URZ ;  /* 0x000000010f177899 */ /* 0x000fe200080006ff */
[----:B------:R-:W-:Y:S01]  /*62f0*/  FMNMX3.FTZ R23, R9, R27, R26, !PT ;  /* 0x0000001b09177276 */ /* 0x000fe2000781001a */
[----:B------:R-:W-:Y:S01]  /*6300*/  UIADD3 UR4, UPT, UPT, UR31, -0x4498517b, URZ ;  /* 0xbb67ae851f047890 */ /* 0x000fe2000fffe0ff */
[----:B------:R-:W-:Y:S01]  /*6310*/  ISETP.NE.AND P1, PT, R32, RZ, PT ;  /* 0x000000ff2000720c */ /* 0x000fe20003f25270 */
[----:B------:R-:W-:Y:S01]  /*6320*/  IMAD.WIDE.U32 R246, R85, -0x2daee0ad, RZ ;  /* 0xd2511f5355f67825 */ /* 0x000fe200078e00ff */
[----:B------:R-:W-:Y:S01]  /*6330*/  FMNMX3.FTZ R23, R23, R24, R13, !PT ;  /* 0x0000001817177276 */ /* 0x000fe2000781000d */
[----:B------:R-:W2:Y:S01]  /*6340*/  LDCU UR22, c[0x0][0x45c] ;  /* 0x00008b80ff1677ac */ /* 0x000ea20008000800 */
[----:B------:R-:W-:Y:S01]  /*6350*/  FSEL R200, R200, -INF , !P0 ;  /* 0xff800000c8c87808 */ /* 0x000fe20004000000 */
[----:B------:R-:W-:Y:S01]  /*6360*/  IMAD.U32 R28, RZ, RZ, UR23 ;  /* 0x00000017ff1c7e24 */ /* 0x000fe2000f8e00ff */
[-C--:B------:R-:W-:Y:S01]  /*6370*/  ISETP.GE.AND P0, PT, R17, R231.reuse, PT ;  /* 0x000000e71100720c */ /* 0x080fe20003f06270 */
[----:B------:R-:W-:Y:S01]  /*6380*/  UIADD3 UR17, UPT, UPT, UR30, -0x61c88647, URZ ;  /* 0x9e3779b91e117890 */ /* 0x000fe2000fffe0ff */
[----:B------:R-:W-:Y:S01]  /*6390*/  FSEL R31, R31, -INF , !P1 ;  /* 0xff8000001f1f7808 */ /* 0x000fe20004800000 */
[----:B------:R-:W-:Y:S01]  /*63a0*/  UIADD3 UR16, UPT, UPT, UR30, 0x3c6ef372, URZ ;  /* 0x3c6ef3721e107890 */ /* 0x000fe2000fffe0ff */
[----:B------:R-:W-:Y:S01]  /*63b0*/  ISETP.GE.AND P1, PT, R17, R230, PT ;  /* 0x000000e61100720c */ /* 0x000fe20003f26270 */
[----:B------:R-:W-:Y:S01]  /*63c0*/  UIADD3 UR35, UPT, UPT, UR31, 0x76cf5d0a, URZ ;  /* 0x76cf5d0a1f237890 */ /* 0x000fe2000fffe0ff */
[----:B------:R-:W-:Y:S01]  /*63d0*/  FMNMX3.FTZ R17, R23, R12, R11, !PT ;  /* 0x0000000c17117276 */ /* 0x000fe2000781000b */
[----:B------:R-:W-:Y:S01]  /*63e0*/  UIADD3 UR34, UPT, UPT, UR31, 0x32370b8f, URZ ;  /* 0x32370b8f1f227890 */ /* 0x000fe2000fffe0ff */
[----:B------:R-:W-:Y:S01]  /*63f0*/  FSEL R208, R208, -INF , !P0 ;  /* 0xff800000d0d07808 */ /* 0x000fe20004000000 */
[----:B------:R-:W-:Y:S01]  /*6400*/  UIADD3 UR13, UPT, UPT, UR30, -0x255992d5, URZ ;  /* 0xdaa66d2b1e0d7890 */ /* 0x000fe2000fffe0ff */
[----:B------:R-:W-:Y:S01]  /*6410*/  ISETP.NE.AND P2, PT, R34, RZ, PT ;  /* 0x000000ff2200720c */ /* 0x000fe20003f45270 */
[----:B------:R-:W-:Y:S01]  /*6420*/  UIADD3 UR12, UPT, UPT, UR30, 0x78dde6e4, URZ ;  /* 0x78dde6e41e0c7890 */ /* 0x000fe2000fffe0ff */
[-C--:B------:R-:W-:Y:S01]  /*6430*/  ISETP.GE.AND P0, PT, R15, R231.reuse, PT ;  /* 0x000000e70f00720c */ /* 0x080fe20003f06270 */
[----:B------:R-:W-:Y:S01]  /*6440*/  UIADD3 UR26, UPT, UPT, UR31, -0x56f99767, URZ ;  /* 0xa90668991f1a7890 */ /* 0x000fe2000fffe0ff */
[----:B------:R-:W-:Y:S01]  /*6450*/  FMNMX3.FTZ R17, R17, R10, R198, !PT ;  /* 0x0000000a11117276 */ /* 0x000fe200078100c6 */
[----:B------:R-:W3:Y:S01]  /*6460*/  LDC R168, c[0x0][0x4f8] ;  /* 0x00013e00ffa87b82 */ /* 0x000ee20000000800 */
[----:B------:R-:W-:Y:S01]  /*6470*/  FSEL R62, R62, -INF , !P2 ;  /* 0xff8000003e3e7808 */ /* 0x000fe20005000000 */
[----:B------:R-:W-:Y:S01]  /*6480*/  UIADD3 UR27, UPT, UPT, UR31, -0x126145ec, URZ ;  /* 0xed9eba141f1b7890 */ /* 0x000fe2000fffe0ff */
[----:B------:R-:W-:Y:S01]  /*6490*/  FSEL R207, R207, -INF , !P0 ;  /* 0xff800000cfcf7808 */ /* 0x000fe20004000000 */
[----:B------:R-:W-:Y:S01]  /*64a0*/  UIADD3 UR7, UPT, UPT, UR30, 0x1715609d, URZ ;  /* 0x1715609d1e077890 */ /* 0x000fe2000fffe0ff */
[-C--:B------:R-:W-:Y:S01]  /*64b0*/  ISETP.GE.AND P2, PT, R8, R231.reuse, PT ;  /* 0x000000e70800720c */ /* 0x080fe20003f46270 */
[----:B------:R-:W-:Y:S01]  /*64c0*/  UIADD3 UR25, UPT, UPT, UR31, 0x646e171e, URZ ;  /* 0x646e171e1f197890 */ /* 0x000fe2000fffe0ff */
[----:B------:R-:W-:Y:S01]  /*64d0*/  ISETP.GE.AND P0, PT, R14, R231, PT ;  /* 0x000000e70e00720c */ /* 0x000fe20003f06270 */
[----:B------:R-:W-:Y:S01]  /*64e0*/  UIADD3 UR23, UPT, UPT, UR23, 0x1, URZ ;  /* 0x0000000117177890 */ /* 0x000fe2000fffe0ff */
[----:B------:R-:W-:Y:S01]  /*64f0*/  FMNMX3.FTZ R17, R17, R197, R199, !PT ;  /* 0x000000c511117276 */ /* 0x000fe200078100c7 */
[----:B------:R-:W-:Y:S01]  /*6500*/  UISETP.GT.U32.AND UP0, UPT, UR15, UR18, UPT ;  /* 0x000000120f00728c */ /* 0x000fe2000bf04070 */
[----:B------:R-:W-:-:S02]  /*6510*/  IABS R44, R44 ;  /* 0x0000002c002c7213 */ /* 0x000fc40000000000 */
[----:B------:R-:W-:Y:S02]  /*6520*/  FSEL R205, R205, -INF , !P2 ;  /* 0xff800000cdcd7808 */ /* 0x000fe40005000000 */
[----:B------:R-:W-:Y:S02]  /*6530*/  FSEL R175, R175, -INF , !P0 ;  /* 0xff800000afaf7808 */ /* 0x000fe40004000000 */
[----:B------:R-:W-:Y:S02]  /*6540*/  FMNMX3.FTZ R17, R17, R200, R208, !PT ;  /* 0x000000c811117276 */ /* 0x000fe400078100d0 */
[----:B------:R-:W-:Y:S02]  /*6550*/  ISETP.GE.AND P0, PT, R8, R230, PT ;  /* 0x000000e60800720c */ /* 0x000fe40003f06270 */
[----:B------:R-:W-:Y:S02]  /*6560*/  FMNMX3.FTZ R8, R16, R18, R21, !PT ;  /* 0x0000001210087276 */ /* 0x000fe40007810015 */
[----:B------:R-:W-:-:S02]  /*6570*/  I2FP.F32.S32 R44, R44 ;  /* 0x0000002c002c7245 */ /* 0x000fc40000201400 */
[----:B------:R-:W-:Y:S02]  /*6580*/  IABS R33, R33 ;  /* 0x0000002100217213 */ /* 0x000fe40000000000 */
[----:B------:R-:W-:Y:S01]  /*6590*/  FMNMX3.FTZ R17, R17, R207, R205, !PT ;  /* 0x000000cf11117276 */ /* 0x000fe200078100cd */
[----:B------:R-:W-:Y:S01]  /*65a0*/  FFMA.FTZ R44, R44, -UR6, R63 ;  /* 0x800000062c2c7c23 */ /* 0x000fe2000801003f */
[----:B------:R-:W-:Y:S02]  /*65b0*/  ISETP.GE.AND P2, PT, R15, R230, PT ;  /* 0x000000e60f00720c */ /* 0x000fe40003f46270 */
[----:B------:R-:W-:Y:S02]  /*65c0*/  FMNMX3.FTZ R15, R8, R19, R7, !PT ;  /* 0x00000013080f7276 */ /* 0x000fe40007810007 */
[----:B------:R-:W-:Y:S02]  /*65d0*/  IABS R29, R29 ;  /* 0x0000001d001d7213 */ /* 0x000fe40000000000 */
[----:B------:R-:W-:-:S02]  /*65e0*/  FMNMX.FTZ R164, R175, R17, !PT ;  /* 0x00000011afa47209 */ /* 0x000fc40007810000 */
[----:B------:R-:W-:Y:S02]  /*65f0*/  I2FP.F32.S32 R33, R33 ;  /* 0x0000002100217245 */ /* 0x000fe40000201400 */
[----:B------:R-:W-:Y:S01]  /*6600*/  FMNMX3.FTZ R15, R15, R4, R6, !PT ;  /* 0x000000040f0f7276 */ /* 0x000fe20007810006 */
[----:B------:R-:W4:Y:S01]  /*6610*/  SHFL.BFLY PT, R8, R164, 0x2, 0x1f ;  /* 0x0c401f00a4087f89 */ /* 0x000f2200000e0000 */
[----:B------:R-:W-:Y:S01]  /*6620*/  I2FP.F32.S32 R29, R29 ;  /* 0x0000001d001d7245 */ /* 0x000fe20000201400 */
[----:B------:R-:W-:Y:S01]  /*6630*/  FFMA.FTZ R33, R33, -UR6, R74 ;  /* 0x8000000621217c23 */ /* 0x000fe2000801004a */
[----:B------:R-:W-:Y:S02]  /*6640*/  FSEL R44, R44, -INF , !P6 ;  /* 0xff8000002c2c7808 */ /* 0x000fe40007000000 */
[----:B------:R-:W-:Y:S01]  /*6650*/  ISETP.NE.AND P6, PT, R22, RZ, PT ;  /* 0x000000ff1600720c */ /* 0x000fe20003fc5270 */
[----:B------:R-:W-:Y:S01]  /*6660*/  FFMA.FTZ R29, R29, -UR6, R75 ;  /* 0x800000061d1d7c23 */ /* 0x000fe2000801004b */
[----:B------:R-:W-:-:S02]  /*6670*/  FMNMX3.FTZ R15, R15, R5, R202, !PT ;  /* 0x000000050f0f7276 */ /* 0x000fc400078100ca */
[----:B------:R-:W-:Y:S02]  /*6680*/  FSEL R33, R33, -INF , !P5 ;  /* 0xff80000021217808 */ /* 0x000fe40006800000 */
[----:B------:R-:W-:Y:S02]  /*6690*/  FSEL R201, R31, -INF , !P6 ;  /* 0xff8000001fc97808 */ /* 0x000fe40007000000 */
[----:B------:R-:W-:Y:S02]  /*66a0*/  FSEL R174, R62, -INF , !P1 ;  /* 0xff8000003eae7808 */ /* 0x000fe40004800000 */
[----:B------:R-:W-:Y:S02]  /*66b0*/  FMNMX3.FTZ R15, R15, R204, R203, !PT ;  /* 0x000000cc0f0f7276 */ /* 0x000fe400078100cb */
[----:B------:R-:W-:Y:S02]  /*66c0*/  ISETP.GE.AND P3, PT, R14, R230, PT ;  /* 0x000000e60e00720c */ /* 0x000fe40003f66270 */
[----:B------:R-:W-:-:S02]  /*66d0*/  FSEL R29, R29, -INF , !P4 ;  /* 0xff8000001d1d7808 */ /* 0x000fc40006000000 */
[----:B------:R-:W-:Y:S02]  /*66e0*/  FSEL R173, R44, -INF , !P2 ;  /* 0xff8000002cad7808 */ /* 0x000fe40005000000 */
[----:B------:R-:W-:Y:S02]  /*66f0*/  FSEL R172, R33, -INF , !P0 ;  /* 0xff80000021ac7808 */ /* 0x000fe40004000000 */
[----:B------:R-:W-:Y:S02]  /*6700*/  FMNMX3.FTZ R15, R15, R201, R174, !PT ;  /* 0x000000c90f0f7276 */ /* 0x000fe400078100ae */
[----:B------:R-:W-:Y:S02]  /*6710*/  FSEL R170, R29, -INF , !P3 ;  /* 0xff8000001daa7808 */ /* 0x000fe40005800000 */
[----:B------:R-:W-:Y:S02]  /*6720*/  FMNMX3.FTZ R17, R15, R173, R172, !PT ;  /* 0x000000ad0f117276 */ /* 0x000fe400078100ac */
[----:B------:R-:W-:-:S02]  /*6730*/  SHF.R.U32.HI R14, RZ, 0x5, R213 ;  /* 0x00000005ff0e7819 */ /* 0x000fc400000116d5 */
[----:B------:R-:W-:Y:S02]  /*6740*/  FMNMX.FTZ R17, R170, R17, !PT ;  /* 0x00000011aa117209 */ /* 0x000fe40007810000 */
[----:B----4-:R-:W-:Y:S01]  /*6750*/  FMNMX.FTZ R164, R164, R8, !PT ;  /* 0x00000008a4a47209 */ /* 0x010fe20007810000 */
[----:B------:R-:W-:Y:S01]  /*6760*/  IMAD R250, R20, 0x4, R14 ;  /* 0x0000000414fa7824 */ /* 0x000fe200078e020e */
[----:B------:R-:W-:Y:S01]  /*6770*/  LOP3.LUT R28, R28, UR31, R247, 0x96, !PT ;  /* 0x0000001f1c1c7c12 */ /* 0x000fe2000f8e96f7 */
[----:B------:R-:W4:Y:S01]  /*6780*/  SHFL.BFLY PT, R14, R17, 0x2, 0x1f ;  /* 0x0c401f00110e7f89 */ /* 0x000f2200000e0000 */
[----:B------:R-:W-:Y:S01]  /*6790*/  LOP3.LUT R2, R176, 0x200, R2, 0xf8, !PT ;  /* 0x00000200b0027812 */ /* 0x000fe200078ef802 */
[----:B------:R-:W-:Y:S01]  /*67a0*/  IMAD.WIDE.U32 R250, R250, -0x326172a9, RZ ;  /* 0xcd9e8d57fafa7825 */ /* 0x000fe200078e00ff */
[----:B---3--:R-:W-:Y:S01]  /*67b0*/  LOP3.LUT R168, R168, 0xff, RZ, 0xc0, !PT ;  /* 0x000000ffa8a87812 */ /* 0x008fe200078ec0ff */
[----:B------:R-:W3:Y:S01]  /*67c0*/  SHFL.BFLY PT, R8, R164, 0x1, 0x1f ;  /* 0x0c201f00a4087f89 */ /* 0x000ee200000e0000 */
[----:B------:R-:W-:Y:S01]  /*67d0*/  LEA R196, R2, UR5, 0x1 ;  /* 0x0000000502c47c11 */ /* 0x000fe2000f8e08ff */
[----:B------:R-:W-:Y:S01]  /*67e0*/  IMAD.WIDE.U32 R28, R28, -0x326172a9, RZ ;  /* 0xcd9e8d571c1c7825 */ /* 0x000fe200078e00ff */
[----:B------:R-:W-:-:S03]  /*67f0*/  LOP3.LUT R3, R3, UR30, R251, 0x96, !PT ;  /* 0x0000001e03037c12 */ /* 0x000fc6000f8e96fb */
[----:B------:R-:W-:Y:S01]  /*6800*/  IMAD.IADD R169, R84, 0x1, R196 ;  /* 0x0000000154a97824 */ /* 0x000fe200078e02c4 */
[----:B------:R-:W-:Y:S01]  /*6810*/  LDSM.16.MT88.4 R156, [R196+0x10000] ;  /* 0x01000000c49c783b */ /* 0x000fe20000004200 */
[----:B------:R-:W-:-:S03]  /*6820*/  IMAD.WIDE.U32 R244, R3, -0x2daee0ad, RZ ;  /* 0xd2511f5303f47825 */ /* 0x000fc600078e00ff */
[----:B------:R-:W-:Y:S01]  /*6830*/  LDSM.16.MT88.4 R148, [R169+0x10000] ;  /* 0x01000000a994783b */ /* 0x000fe20000004200 */
[----:B------:R-:W-:Y:S01]  /*6840*/  IMAD.IADD R210, R165, 0x1, R196 ;  /* 0x00000001a5d27824 */ /* 0x000fe200078e02c4 */
[----:B------:R-:W-:Y:S01]  /*6850*/  LOP3.LUT R238, R246, UR4, R245, 0x96, !PT ;  /* 0x00000004f6ee7c12 */ /* 0x000fe2000f8e96f5 */
[----:B------:R-:W-:Y:S01]  /*6860*/  UIADD3 UR4, UPT, UPT, UR30, -0x4ab325aa, URZ ;  /* 0xb54cda561e047890 */ /* 0x000fe2000fffe0ff */
[----:B------:R-:W-:Y:S01]  /*6870*/  LDSM.16.MT88.4 R48, [R169+0x12000] ;  /* 0x01200000a930783b */ /* 0x000fe20000004200 */
[----:B------:R-:W-:Y:S02]  /*6880*/  IMAD.IADD R195, R84, 0x1, R210 ;  /* 0x0000000154c37824 */ /* 0x000fe400078e02d2 */
[----:B------:R-:W-:Y:S01]  /*6890*/  IMAD.WIDE.U32 R238, R238, -0x326172a9, RZ ;  /* 0xcd9e8d57eeee7825 */ /* 0x000fe200078e00ff */
[----:B------:R-:W-:Y:S01]  /*68a0*/  LDSM.16.MT88.4 R80, [R169+0x14000] ;  /* 0x01400000a950783b */ /* 0x000fe20000004200 */
[----:B----4-:R-:W-:Y:S02]  /*68b0*/  FMNMX.FTZ R17, R17, R14, !PT ;  /* 0x0000000e11117209 */ /* 0x010fe40007810000 */
[----:B------:R-:W-:Y:S01]  /*68c0*/  IMAD R168, R168, 0x10000, R168 ;  /* 0x00010000a8a87824 */ /* 0x000fe200078e02a8 */
[----:B------:R-:W-:Y:S01]  /*68d0*/  LOP3.LUT R28, R28, UR16, R239, 0x96, !PT ;  /* 0x000000101c1c7c12 */ /* 0x000fe2000f8e96ef */
[----:B------:R-:W-:Y:S01]  /*68e0*/  LDSM.16.MT88.4 R112, [R169+0x16000] ;  /* 0x01600000a970783b */ /* 0x000fe20000004200 */
[----:B---3--:R-:W-:-:S02]  /*68f0*/  FMNMX.FTZ R164, R164, R8, !PT ;  /* 0x00000008a4a47209 */ /* 0x008fc40007810000 */
[----:B------:R-:W-:Y:S01]  /*6900*/  LOP3.LUT R8, R250, UR17, R29, 0x96, !PT ;  /* 0x00000011fa087c12 */ /* 0x000fe2000f8e961d */
[----:B------:R-:W3:Y:S01]  /*6910*/  SHFL.BFLY PT, R3, R17, 0x1, 0x1f ;  /* 0x0c201f0011037f89 */ /* 0x000ee200000e0000 */
[C---:B------:R-:W-:Y:S01]  /*6920*/  FSETP.NEU.FTZ.AND P0, PT, R164.reuse, -INF , PT ;  /* 0xff800000a400780b */ /* 0x040fe20003f1d000 */
[----:B--2---:R-:W-:Y:S01]  /*6930*/  FMUL.FTZ R206, R164, UR22 ;  /* 0x00000016a4ce7c20 */ /* 0x004fe20008410000 */
[----:B------:R-:W-:Y:S01]  /*6940*/  IMAD.WIDE.U32 R28, R28, -0x2daee0ad, RZ ;  /* 0xd2511f531c1c7825 */ /* 0x000fe200078e00ff */
[----:B------:R-:W-:Y:S03]  /*6950*/  LDSM.16.MT88.4 R132, [R195+0x10000] ;  /* 0x01000000c384783b */ /* 0x000fe60000004200 */
[----:B------:R-:W-:Y:S01]  /*6960*/  IMAD.WIDE.U32 R14, R8, -0x2daee0ad, RZ ;  /* 0xd2511f53080e7825 */ /* 0x000fe200078e00ff */
[----:B------:R-:W-:Y:S01]  /*6970*/  FSEL R206, R206, RZ, P0 ;  /* 0x000000ffcece7208 */ /* 0x000fe20000000000 */
[----:B------:R-:W-:Y:S03]  /*6980*/  LDSM.16.MT88.4 R64, [R195+0x12000] ;  /* 0x01200000c340783b */ /* 0x000fe60000004200 */
[----:B------:R-:W-:Y:S01]  /*6990*/  LOP3.LUT R8, R244, UR35, R15, 0x96, !PT ;  /* 0x00000023f4087c12 */ /* 0x000fe2000f8e960f */
[--C-:B------:R-:W-:Y:S01]  /*69a0*/  FFMA.FTZ R194, R9, UR22, -R206.reuse ;  /* 0x0000001609c27c23 */ /* 0x100fe200080108ce */
[----:B------:R-:W-:Y:S01]  /*69b0*/  LOP3.LUT R14, R14, UR34, R29, 0x96, !PT ;  /* 0x000000220e0e7c12 */ /* 0x000fe2000f8e961d */
[--C-:B------:R-:W-:Y:S01]  /*69c0*/  FFMA.FTZ R192, R26, UR22, -R206.reuse ;  /* 0x000000161ac07c23 */ /* 0x100fe200080108ce */
[----:B------:R-:W-:Y:S01]  /*69d0*/  FFMA.FTZ R188, R24, UR22, -R206 ;  /* 0x0000001618bc7c23 */ /* 0x000fe200080108ce */
[----:B------:R-:W-:-:S04]  /*69e0*/  IMAD.WIDE.U32 R8, R8, -0x326172a9, RZ ;  /* 0xcd9e8d5708087825 */ /* 0x000fc800078e00ff */
[--C-:B------:R-:W-:Y:S01]  /*69f0*/  FFMA.FTZ R193, R27, UR22, -R206.reuse ;  /* 0x000000161bc17c23 */ /* 0x100fe200080108ce */
[--C-:B------:R-:W-:Y:S01]  /*6a00*/  FFMA.FTZ R178, R10, UR22, -R206.reuse ;  /* 0x000000160ab27c23 */ /* 0x100fe200080108ce */
[----:B------:R-:W2:Y:S01]  /*6a10*/  LDSM.16.MT88.4 R24, [R195+0x16000] ;  /* 0x01600000c318783b */ /* 0x000ea20000004200 */
[----:B------:R-:W-:Y:S01]  /*6a20*/  IMAD.WIDE.U32 R14, R14, -0x326172a9, RZ ;  /* 0xcd9e8d570e0e7825 */ /* 0x000fe200078e00ff */
[----:B------:R-:W-:Y:S01]  /*6a30*/  LOP3.LUT R22, R238, UR13, R9, 0x96, !PT ;  /* 0x0000000dee167c12 */ /* 0x000fe2000f8e9609 */
[----:B------:R-:W-:Y:S01]  /*6a40*/  MUFU.EX2 R192, R192 ;  /* 0x000000c000c07308 */ /* 0x000fe20000000800 */
[----:B---3--:R-:W-:Y:S01]  /*6a50*/  FMNMX.FTZ R3, R17, R3, !PT ;  /* 0x0000000311037209 */ /* 0x008fe20007810000 */
[----:B------:R-:W-:Y:S01]  /*6a60*/  FFMA.FTZ R181, R11, UR22, -R206 ;  /* 0x000000160bb57c23 */ /* 0x000fe200080108ce */
[----:B------:R-:W-:Y:S01]  /*6a70*/  LOP3.LUT R8, R8, UR12, R15, 0x96, !PT ;  /* 0x0000000c08087c12 */ /* 0x000fe2000f8e960f */
[----:B------:R-:W-:Y:S01]  /*6a80*/  IMAD.WIDE.U32 R22, R22, -0x2daee0ad, RZ ;  /* 0xd2511f5316167825 */ /* 0x000fe200078e00ff */
[----:B------:R-:W-:-:S03]  /*6a90*/  FSETP.NEU.FTZ.AND P0, PT, R3, -INF , PT ;  /* 0xff8000000300780b */ /* 0x000fc60003f1d000 */
[----:B------:R-:W-:Y:S01]  /*6aa0*/  FMUL.FTZ R171, R3, UR22 ;  /* 0x0000001603ab7c20 */ /* 0x000fe20008410000 */
[--C-:B------:R-:W-:Y:S01]  /*6ab0*/  FFMA.FTZ R187, R13, UR22, -R206.reuse ;  /* 0x000000160dbb7c23 */ /* 0x100fe200080108ce */
[----:B------:R-:W-:Y:S01]  /*6ac0*/  IMAD.WIDE.U32 R8, R8, -0x2daee0ad, RZ ;  /* 0xd2511f5308087825 */ /* 0x000fe200078e00ff */
[----:B------:R-:W-:Y:S01]  /*6ad0*/  LOP3.LUT R17, R28, UR27, R23, 0x96, !PT ;  /* 0x0000001b1c117c12 */ /* 0x000fe2000f8e9617 */
[----:B------:R-:W-:Y:S01]  /*6ae0*/  MUFU.EX2 R188, R188 ;  /* 0x000000bc00bc7308 */ /* 0x000fe20000000800 */
[----:B------:R-:W-:Y:S01]  /*6af0*/  FSEL R171, R171, RZ, P0 ;  /* 0x000000ffabab7208 */ /* 0x000fe20000000000 */
[--C-:B------:R-:W-:Y:S01]  /*6b00*/  FFMA.FTZ R182, R12, UR22, -R206.reuse ;  /* 0x000000160cb67c23 */ /* 0x100fe200080108ce */
[----:B------:R-:W-:Y:S01]  /*6b10*/  LOP3.LUT R22, R22, UR26, R9, 0x96, !PT ;  /* 0x0000001a16167c12 */ /* 0x000fe2000f8e9609 */
[----:B------:R-:W-:Y:S01]  /*6b20*/  LDSM.16.MT88.4 R72, [R196+0x14000] ;  /* 0x01400000c448783b */ /* 0x000fe20000004200 */
[----:B------:R-:W-:Y:S01]  /*6b30*/  FFMA.FTZ R199, R199, UR22, -R206 ;  /* 0x00000016c7c77c23 */ /* 0x000fe200080108ce */
        /* <DEDUP_REMOVED lines=12> */
[--C-:B------:R-:W-:Y:S01]  /*6c00*/  FFMA.FTZ R179, R6, UR22, -R171.reuse ;  /* 0x0000001606b37c23 */ /* 0x100fe200080108ab */
[----:B------:R-:W-:Y:S01]  /*6c10*/  MUFU.EX2 R191, R191 ;  /* 0x000000bf00bf7308 */ /* 0x000fe20000000800 */
[----:B------:R-:W-:Y:S01]  /*6c20*/  PRMT R130, R22, 0x7771, RZ ;  /* 0x0000777116827816 */ /* 0x000fe200000000ff */
[--C-:B------:R-:W-:Y:S01]  /*6c30*/  FFMA.FTZ R177, R5, UR22, -R171.reuse ;  /* 0x0000001605b17c23 */ /* 0x100fe200080108ab */
[----:B------:R-:W-:Y:S01]  /*6c40*/  LOP3.LUT R15, R15, 0xff, RZ, 0xc0, !PT ;  /* 0x000000ff0f0f7812 */ /* 0x000fe200078ec0ff */
[----:B------:R-:W-:Y:S01]  /*6c50*/  FFMA.FTZ R180, R4, UR22, -R171 ;  /* 0x0000001604b47c23 */ /* 0x000fe200080108ab */
[--C-:B------:R-:W-:Y:S01]  /*6c60*/  PRMT R131, R131, 0x5410, R9.reuse ;  /* 0x0000541083837816 */ /* 0x100fe20000000009 */
[----:B------:R-:W-:Y:S01]  /*6c70*/  LDSM.16.MT88.4 R20, [R169+0x14800] ;  /* 0x01480000a914783b */ /* 0x000fe20000004200 */
[----:B------:R-:W-:Y:S01]  /*6c80*/  PRMT R9, R129, 0x7632, R9 ;  /* 0x0000763281097816 */ /* 0x000fe20000000009 */
[----:B------:R-:W3:Y:S01]  /*6c90*/  MUFU.EX2 R190, R190 ;  /* 0x000000be00be7308 */ /* 0x000ee20000000800 */
[----:B------:R-:W-:Y:S01]  /*6ca0*/  PRMT R130, R15, 0x5410, R130 ;  /* 0x000054100f827816 */ /* 0x000fe20000000082 */
[----:B------:R-:W-:Y:S01]  /*6cb0*/  LDSM.16.MT88.4 R88, [R210+0x14000] ;  /* 0x01400000d258783b */ /* 0x000fe20000004200 */
[C---:B------:R-:W-:Y:S01]  /*6cc0*/  LOP3.LUT R15, R129.reuse, 0xffff, RZ, 0xc0, !PT ;  /* 0x0000ffff810f7812 */ /* 0x040fe200078ec0ff */
[----:B------:R-:W-:Y:S01]  /*6cd0*/  FFMA.FTZ R200, R200, UR22, -R206 ;  /* 0x00000016c8c87c23 */ /* 0x000fe200080108ce */
[----:B------:R-:W-:Y:S01]  /*6ce0*/  LOP3.LUT R128, R129, 0xff, RZ, 0xc0, !PT ;  /* 0x000000ff81807812 */ /* 0x000fe200078ec0ff */
[----:B------:R-:W-:Y:S01]  /*6cf0*/  LDSM.16.MT88.4 R140, [R210+0x10000] ;  /* 0x01000000d28c783b */ /* 0x000fe20000004200 */
[----:B------:R-:W-:Y:S01]  /*6d00*/  SHF.R.U32.HI R129, RZ, 0x18, R129 ;  /* 0x00000018ff817819 */ /* 0x000fe20000011681 */
[----:B------:R-:W-:Y:S01]  /*6d10*/  MUFU.EX2 R189, R189 ;  /* 0x000000bd00bd7308 */ /* 0x000fe20000000800 */
[----:B------:R-:W-:Y:S01]  /*6d20*/  LOP3.LUT R9, R9, 0xff, RZ, 0xc0, !PT ;  /* 0x000000ff09097812 */ /* 0x000fe200078ec0ff */
[----:B------:R-:W-:Y:S01]  /*6d30*/  LDSM.16.MT88.4 R96, [R195+0x14000] ;  /* 0x01400000c360783b */ /* 0x000fe20000004200 */
[----:B------:R-:W-:Y:S01]  /*6d40*/  LOP3.LUT R10, R14, UR7, R17, 0x96, !PT ;  /* 0x000000070e0a7c12 */ /* 0x000fe2000f8e9611 */
[----:B------:R-:W-:Y:S01]  /*6d50*/  FFMA.FTZ R203, R203, UR22, -R171 ;  /* 0x00000016cbcb7c23 */ /* 0x000fe200080108ab */
[----:B------:R-:W-:Y:S01]  /*6d60*/  PRMT R129, R9, 0x5410, R129 ;  /* 0x0000541009817816 */ /* 0x000fe20000000081 */
[----:B------:R-:W-:Y:S01]  /*6d70*/  LDSM.16.MT88.4 R32, [R210+0x10800] ;  /* 0x01080000d220783b */ /* 0x000fe20000004200 */
[----:B------:R-:W-:Y:S01]  /*6d80*/  LOP3.LUT R131, R131, 0xff00ff, RZ, 0xc0, !PT ;  /* 0x00ff00ff83837812 */ /* 0x000fe200078ec0ff */
[----:B------:R-:W4:Y:S01]  /*6d90*/  MUFU.EX2 R186, R186 ;  /* 0x000000ba00ba7308 */ /* 0x000f220000000800 */
[----:B---3--:R-:W-:Y:S01]  /*6da0*/  F2FP.F16.F32.PACK_AB R9, R190, R191 ;  /* 0x000000bfbe09723e */ /* 0x008fe200000000ff */
[----:B------:R-:W-:Y:S01]  /*6db0*/  IMAD.WIDE.U32 R10, R10, -0x2daee0ad, RZ ;  /* 0xd2511f530a0a7825 */ /* 0x000fe200078e00ff */
[--C-:B------:R-:W-:Y:S01]  /*6dc0*/  HSET2.LE.AND R129, R129, R168.reuse, PT ;  /* 0x000000a881817233 */ /* 0x100fe20003803000 */
[----:B------:R-:W-:Y:S01]  /*6dd0*/  LDSM.16.MT88.4 R104, [R196+0x16000] ;  /* 0x01600000c468783b */ /* 0x000fe20000004200 */
[----:B------:R-:W-:Y:S01]  /*6de0*/  SHF.R.U32.HI R15, RZ, 0x8, R15 ;  /* 0x00000008ff0f7819 */ /* 0x000fe2000001160f */
[----:B------:R-:W-:Y:S01]  /*6df0*/  IMAD.MOV.U32 R13, RZ, RZ, R10 ;  /* 0x000000ffff0d7224 */ /* 0x000fe200078e000a */
[----:B------:R-:W-:Y:S01]  /*6e00*/  LOP3.LUT R12, R8, UR25, R11, 0x96, !PT ;  /* 0x00000019080c7c12 */ /* 0x000fe2000f8e960b */
[----:B------:R-:W3:Y:S01]  /*6e10*/  MUFU.EX2 R193, R193 ;  /* 0x000000c100c17308 */ /* 0x000ee20000000800 */
[----:B------:R-:W-:Y:S01]  /*6e20*/  LOP3.LUT R129, R9, R129, RZ, 0xc0, !PT ;  /* 0x0000008109817212 */ /* 0x000fe200078ec0ff */
[----:B------:R-:W-:Y:S01]  /*6e30*/  LDSM.16.MT88.4 R120, [R210+0x16000] ;  /* 0x01600000d278783b */ /* 0x000fe20000004200 */
[C---:B------:R-:W-:Y:S01]  /*6e40*/  PRMT R6, R10.reuse, 0x7771, RZ ;  /* 0x000077710a067816 */ /* 0x040fe200000000ff */
[----:B------:R-:W-:Y:S01]  /*6e50*/  FFMA.FTZ R201, R201, UR22, -R171 ;  /* 0x00000016c9c97c23 */ /* 0x000fe200080108ab */
[C---:B------:R-:W-:Y:S01]  /*6e60*/  PRMT R14, R10.reuse, 0x7773, RZ ;  /* 0x000077730a0e7816 */ /* 0x040fe200000000ff */
[----:B-1----:R-:W-:Y:S01]  /*6e70*/  LDSM.16.MT88.4 R40, [R196+0x12000] ;  /* 0x01200000c428783b */ /* 0x002fe20000004200 */
[----:B------:R-:W-:Y:S01]  /*6e80*/  PRMT R7, R10, 0x7772, RZ ;  /* 0x000077720a077816 */ /* 0x000fe200000000ff */
[----:B------:R-:W-:Y:S01]  /*6e90*/  MUFU.EX2 R187, R187 ;  /* 0x000000bb00bb7308 */ /* 0x000fe20000000800 */
[--C-:B------:R-:W-:Y:S01]  /*6ea0*/  HSET2.LE.AND R130, R130, R168.reuse, PT ;  /* 0x000000a882827233 */ /* 0x100fe20003803000 */
[----:B------:R-:W1:Y:S01]  /*6eb0*/  LDSM.16.MT88.4 R8, [R169+0x10800] ;  /* 0x01080000a908783b */ /* 0x000e620000004200 */
[--C-:B------:R-:W-:Y:S01]  /*6ec0*/  HSET2.LE.AND R131, R131, R168.reuse, PT ;  /* 0x000000a883837233 */ /* 0x100fe20003803000 */
[--C-:B------:R-:W-:Y:S01]  /*6ed0*/  FFMA.FTZ R198, R198, UR22, -R206.reuse ;  /* 0x00000016c6c67c23 */ /* 0x100fe200080108ce */
[----:B------:R-:W-:Y:S01]  /*6ee0*/  F2FP.F16.F32.PACK_AB R18, R188, R192 ;  /* 0x000000c0bc12723e */ /* 0x000fe200000000ff */
[----:B------:R-:W-:Y:S01]  /*6ef0*/  LDSM.16.MT88.4 R56, [R210+0x12000] ;  /* 0x01200000d238783b */ /* 0x000fe20000004200 */
[----:B----4-:R-:W-:Y:S01]  /*6f00*/  F2FP.F16.F32.PACK_AB R16, R186, R189 ;  /* 0x000000bdba10723e */ /* 0x010fe200000000ff */
[----:B------:R-:W-:Y:S01]  /*6f10*/  MUFU.EX2 R182, R182 ;  /* 0x000000b600b67308 */ /* 0x000fe20000000800 */
[----:B------:R-:W-:Y:S01]  /*6f20*/  PRMT R128, R128, 0x5410, R15 ;  /* 0x0000541080807816 */ /* 0x000fe2000000000f */
[--C-:B------:R-:W-:Y:S01]  /*6f30*/  FFMA.FTZ R197, R197, UR22, -R206.reuse ;  /* 0x00000016c5c57c23 */ /* 0x100fe200080108ce */
[----:B------:R-:W-:Y:S01]  /*6f40*/  LOP3.LUT R130, R18, R130, RZ, 0xc0, !PT ;  /* 0x0000008212827212 */ /* 0x000fe200078ec0ff */
[--C-:B------:R-:W-:Y:S01]  /*6f50*/  FFMA.FTZ R202, R202, UR22, -R171.reuse ;  /* 0x00000016caca7c23 */ /* 0x100fe200080108ab */
[----:B------:R-:W-:Y:S01]  /*6f60*/  LOP3.LUT R131, R16, R131, RZ, 0xc0, !PT ;  /* 0x0000008310837212 */ /* 0x000fe200078ec0ff */
[--C-:B------:R-:W-:Y:S01]  /*6f70*/  FFMA.FTZ R204, R204, UR22, -R171.reuse ;  /* 0x00000016cccc7c23 */ /* 0x100fe200080108ab */
[--C-:B------:R-:W-:Y:S01]  /*6f80*/  HSET2.LE.AND R128, R128, R168.reuse, PT ;  /* 0x000000a880807233 */ /* 0x100fe20003803000 */
[----:B------:R-:W4:Y:S01]  /*6f90*/  LDSM.16.MT88.4 R16, [R169+0x12800] ;  /* 0x01280000a910783b */ /* 0x000f220000004200 */
[----:B---3--:R-:W-:Y:S01]  /*6fa0*/  F2FP.F16.F32.PACK_AB R15, R193, R194 ;  /* 0x000000c2c10f723e */ /* 0x008fe200000000ff */
[----:B------:R-:W-:Y:S01]  /*6fb0*/  MUFU.EX2 R181, R181 ;  /* 0x000000b500b57308 */ /* 0x000fe20000000800 */
[----:B------:R-:W-:Y:S01]  /*6fc0*/  LOP3.LUT R13, R13, 0xff, RZ, 0xc0, !PT ;  /* 0x000000ff0d0d7812 */ /* 0x000fe200078ec0ff */
[--C-:B------:R-:W-:Y:S01]  /*6fd0*/  FFMA.FTZ R205, R205, UR22, -R206.reuse ;  /* 0x00000016cdcd7c23 */ /* 0x100fe200080108ce */
[----:B------:R-:W-:Y:S01]  /*6fe0*/  LOP3.LUT R128, R15, R128, RZ, 0xc0, !PT ;  /* 0x000000800f807212 */ /* 0x000fe200078ec0ff */
[----:B------:R-:W-:Y:S01]  /*6ff0*/  FFMA.FTZ R249, R175, UR22, -R206 ;  /* 0x00000016aff97c23 */ /* 0x000fe200080108ce */
[----:B------:R-:W-:Y:S01]  /*7000*/  PRMT R7, R7, 0x5410, R14 ;  /* 0x0000541007077816 */ /* 0x000fe2000000000e */
[----:B------:R-:W-:Y:S01]  /*7010*/  FFMA.FTZ R208, R208, UR22, -R206 ;  /* 0x00000016d0d07c23 */ /* 0x000fe200080108ce */
[--C-:B------:R-:W-:Y:S01]  /*7020*/  PRMT R5, R13, 0x5410, R6.reuse ;  /* 0x000054100d057816 */ /* 0x100fe20000000006 */
[----:B------:R-:W3:Y:S01]  /*7030*/  MUFU.EX2 R178, R178 ;  /* 0x000000b200b27308 */ /* 0x000ee20000000800 */
[C---:B------:R-:W-:Y:S01]  /*7040*/  LOP3.LUT R14, R12.reuse, 0xffff, RZ, 0xc0, !PT ;  /* 0x0000ffff0c0e7812 */ /* 0x040fe200078ec0ff */
[C---:B------:R-:W-:Y:S01]  /*7050*/  HMMA.16816.F32 R152, R128.reuse, R148, RZ ;  /* 0x000000948098723c */ /* 0x040fe200000018ff */
[C---:B------:R-:W-:Y:S01]  /*7060*/  PRMT R6, R12.reuse, 0x7632, R6 ;  /* 0x000076320c067816 */ /* 0x040fe20000000006 */
[----:B------:R-:W-:Y:S01]  /*7070*/  FFMA.FTZ R207, R207, UR22, -R206 ;  /* 0x00000016cfcf7c23 */ /* 0x000fe200080108ce */
[----:B------:R-:W-:Y:S01]  /*7080*/  LOP3.LUT R4, R12, 0xff, RZ, 0xc0, !PT ;  /* 0x000000ff0c047812 */ /* 0x000fe200078ec0ff */
[--C-:B------:R-:W-:Y:S01]  /*7090*/  FFMA.FTZ R206, R174, UR22, -R171.reuse ;  /* 0x00000016aece7c23 */ /* 0x100fe200080108ab */
[----:B------:R-:W-:Y:S01]  /*70a0*/  SHF.R.U32.HI R12, RZ, 0x18, R12 ;  /* 0x00000018ff0c7819 */ /* 0x000fe2000001160c */
[----:B------:R-:W-:Y:S01]  /*70b0*/  MUFU.EX2 R183, R183 ;  /* 0x000000b700b77308 */ /* 0x000fe20000000800 */
[----:B------:R-:W-:Y:S01]  /*70c0*/  SHF.R.U32.HI R14, RZ, 0x8, R14 ;  /* 0x00000008ff0e7819 */ /* 0x000fe2000001160e */
[C---:B------:R-:W-:Y:S01]  /*70d0*/  HMMA.16816.F32 R148, R128.reuse, R150, RZ ;  /* 0x000000968094723c */ /* 0x040fe200000018ff */
[----:B------:R-:W-:Y:S01]  /*70e0*/  LOP3.LUT R6, R6, 0xff, RZ, 0xc0, !PT ;  /* 0x000000ff06067812 */ /* 0x000fe200078ec0ff */
[--C-:B------:R-:W-:Y:S01]  /*70f0*/  FFMA.FTZ R214, R173, UR22, -R171.reuse ;  /* 0x00000016add67c23 */ /* 0x100fe200080108ab */
[--C-:B------:R-:W-:Y:S01]  /*7100*/  HSET2.LE.AND R13, R5, R168.reuse, PT ;  /* 0x000000a8050d7233 */ /* 0x100fe20003803000 */
[----:B------:R-:W-:Y:S01]  /*7110*/  FFMA.FTZ R248, R170, UR22, -R171 ;  /* 0x00000016aaf87c23 */ /* 0x000fe200080108ab */
[----:B------:R-:W-:Y:S01]  /*7120*/  PRMT R4, R4, 0x5410, R14 ;  /* 0x0000541004047816 */ /* 0x000fe2000000000e */
[----:B------:R-:W-:Y:S01]  /*7130*/  MUFU.EX2 R179, R179 ;  /* 0x000000b300b37308 */ /* 0x000fe20000000800 */
[----:B------:R-:W-:Y:S01]  /*7140*/  PRMT R5, R6, 0x5410, R12 ;  /* 0x0000541006057816 */ /* 0x000fe2000000000c */
[C---:B------:R-:W-:Y:S01]  /*7150*/  HMMA.16816.F32 R44, R128.reuse, R48, RZ ;  /* 0x00000030802c723c */ /* 0x040fe200000018ff */
[----:B------:R-:W-:Y:S01]  /*7160*/  LOP3.LUT R7, R7, 0xff00ff, RZ, 0xc0, !PT ;  /* 0x00ff00ff07077812 */ /* 0x000fe200078ec0ff */
[----:B------:R-:W-:Y:S01]  /*7170*/  FADD.FTZ R193, R194, R193 ;  /* 0x000000c1c2c17221 */ /* 0x000fe20000010000 */
[--C-:B------:R-:W-:Y:S01]  /*7180*/  HSET2.LE.AND R4, R4, R168.reuse, PT ;  /* 0x000000a804047233 */ /* 0x100fe20003803000 */
[----:B------:R-:W-:Y:S01]  /*7190*/  FADD.FTZ R190, R191, R190 ;  /* 0x000000bebfbe7221 */ /* 0x000fe20000010000 */
[--C-:B------:R-:W-:Y:S01]  /*71a0*/  HSET2.LE.AND R5, R5, R168.reuse, PT ;  /* 0x000000a805057233 */ /* 0x100fe20003803000 */
[----:B------:R-:W5:Y:S01]  /*71b0*/  MUFU.EX2 R177, R177 ;  /* 0x000000b100b17308 */ /* 0x000f620000000800 */
[----:B------:R-:W-:Y:S01]  /*71c0*/  HSET2.LE.AND R7, R7, R168, PT ;  /* 0x000000a807077233 */ /* 0x000fe20003803000 */
[----:B------:R-:W-:Y:S01]  /*71d0*/  HMMA.16816.F32 R48, R128, R50, RZ ;  /* 0x000000328030723c */ /* 0x000fe200000018ff */
[----:B---3--:R-:W-:Y:S01]  /*71e0*/  F2FP.F16.F32.PACK_AB R15, R178, R181 ;  /* 0x000000b5b20f723e */ /* 0x008fe200000000ff */
[----:B------:R-:W-:Y:S01]  /*71f0*/  FADD.FTZ R192, R192, R193 ;  /* 0x000000c1c0c07221 */ /* 0x000fe20000010000 */
[----:B------:R-:W-:-:S02]  /*7200*/  FADD.FTZ R189, R189, R190 ;  /* 0x000000bebdbd7221 */ /* 0x000fc40000010000 */
[----:B------:R-:W-:Y:S01]  /*7210*/  LOP3.LUT R6, R15, R13, RZ, 0xc0, !PT ;  /* 0x0000000d0f067212 */ /* 0x000fe200078ec0ff */
[----:B------:R-:W3:Y:S01]  /*7220*/  MUFU.EX2 R180, R180 ;  /* 0x000000b400b47308 */ /* 0x000ee20000000800 */
[----:B------:R-:W4:Y:S01]  /*7230*/  LDSM.16.MT88.4 R12, [R169+0x16800] ;  /* 0x01680000a90c783b */ /* 0x000f220000004200 */
[C---:B--2---:R-:W-:Y:S01]  /*7240*/  HMMA.16816.F32 R124, R128.reuse, R24, RZ ;  /* 0x00000018807c723c */ /* 0x044fe200000018ff */
[----:B------:R-:W-:Y:S01]  /*7250*/  F2FP.F16.F32.PACK_AB R25, R182, R187 ;  /* 0x000000bbb619723e */ /* 0x000fe200000000ff */
[----:B------:R-:W-:Y:S01]  /*7260*/  FADD.FTZ R192, R188, R192 ;  /* 0x000000c0bcc07221 */ /* 0x000fe20000010000 */
[----:B------:R-:W-:Y:S02]  /*7270*/  FADD.FTZ R189, R186, R189 ;  /* 0x000000bdbabd7221 */ /* 0x000fe40000010000 */
[----:B------:R-:W-:Y:S01]  /*7280*/  LOP3.LUT R4, R25, R4, RZ, 0xc0, !PT ;  /* 0x0000000419047212 */ /* 0x000fe200078ec0ff */
[----:B------:R-:W-:Y:S01]  /*7290*/  MUFU.EX2 R199, R199 ;  /* 0x000000c700c77308 */ /* 0x000fe20000000800 */
[----:B-----5:R-:W-:Y:S01]  /*72a0*/  F2FP.F16.F32.PACK_AB R28, R177, R179 ;  /* 0x000000b3b11c723e */ /* 0x020fe200000000ff */
[----:B------:R-:W-:Y:S01]  /*72b0*/  HMMA.16816.F32 R76, R128, R80, RZ ;  /* 0x00000050804c723c */ /* 0x000fe200000018ff */
[----:B------:R-:W-:-:S02]  /*72c0*/  FADD.FTZ R187, R187, R192 ;  /* 0x000000c0bbbb7221 */ /* 0x000fc40000010000 */
[----:B------:R-:W-:Y:S02]  /*72d0*/  LOP3.LUT R7, R28, R7, RZ, 0xc0, !PT ;  /* 0x000000071c077212 */ /* 0x000fe400078ec0ff */
[----:B------:R-:W-:Y:S01]  /*72e0*/  LDSM.16.MT88.4 R28, [R196+0x12800] ;  /* 0x01280000c41c783b */ /* 0x000fe20000004200 */
[----:B------:R-:W2:Y:S01]  /*72f0*/  MUFU.EX2 R200, R200 ;  /* 0x000000c800c87308 */ /* 0x000ea20000000800 */
        /* <DEDUP_REMOVED lines=12> */
[----:B------:R-:W3:Y:S02]  /*73c0*/  MUFU.EX2 R201, R201 ;  /* 0x000000c900c97308 */ /* 0x000ee40000000800 */
[C---:B-1----:R-:W-:Y:S06]  /*73d0*/  HMMA.16816.F32 R152, R4.reuse, R8, R152 ;  /* 0x000000080498723c */ /* 0x042fec0000001898 */
[----:B------:R-:W-:Y:S02]  /*73e0*/  MUFU.EX2 R198, R198 ;  /* 0x000000c600c67308 */ /* 0x000fe40000000800 */
[C---:B------:R-:W-:Y:S01]  /*73f0*/  HMMA.16816.F32 R148, R4.reuse, R10, R148 ;  /* 0x0000000a0494723c */ /* 0x040fe20000001894 */
[----:B------:R-:W1:Y:S05]  /*7400*/  LDSM.16.MT88.4 R8, [R196+0x10800] ;  /* 0x01080000c408783b */ /* 0x000e6a0000004200 */
[----:B------:R-:W5:Y:S02]  /*7410*/  MUFU.EX2 R197, R197 ;  /* 0x000000c500c57308 */ /* 0x000f640000000800 */
[C---:B----4-:R-:W-:Y:S06]  /*7420*/  HMMA.16816.F32 R44, R4.reuse, R16, R44 ;  /* 0x00000010042c723c */ /* 0x050fec000000182c */
[----:B------:R-:W-:Y:S02]  /*7430*/  MUFU.EX2 R202, R202 ;  /* 0x000000ca00ca7308 */ /* 0x000fe40000000800 */
[----:B------:R-:W-:Y:S01]  /*7440*/  HMMA.16816.F32 R48, R4, R18, R48 ;  /* 0x000000120430723c */ /* 0x000fe20000001830 */
[----:B------:R-:W4:Y:S05]  /*7450*/  LDSM.16.MT88.4 R16, [R195+0x10800] ;  /* 0x01080000c310783b */ /* 0x000f2a0000004200 */
[----:B------:R-:W5:Y:S02]  /*7460*/  MUFU.EX2 R204, R204 ;  /* 0x000000cc00cc7308 */ /* 0x000f640000000800 */
[C---:B------:R-:W-:Y:S06]  /*7470*/  HMMA.16816.F32 R112, R128.reuse, R114, RZ ;  /* 0x000000728070723c */ /* 0x040fec00000018ff */
[----:B------:R-:W-:Y:S02]  /*7480*/  MUFU.EX2 R205, R205 ;  /* 0x000000cd00cd7308 */ /* 0x000fe40000000800 */
[C---:B------:R-:W-:Y:S06]  /*7490*/  HMMA.16816.F32 R160, R128.reuse, R156, RZ ;  /* 0x0000009c80a0723c */ /* 0x040fec00000018ff */
[----:B------:R-:W5:Y:S02]  /*74a0*/  MUFU.EX2 R249, R249 ;  /* 0x000000f900f97308 */ /* 0x000f640000000800 */
[----:B------:R-:W-:Y:S06]  /*74b0*/  HMMA.16816.F32 R156, R128, R158, RZ ;  /* 0x0000009e809c723c */ /* 0x000fec00000018ff */
[----:B------:R-:W-:Y:S02]  /*74c0*/  MUFU.EX2 R208, R208 ;  /* 0x000000d000d07308 */ /* 0x000fe40000000800 */
[C---:B------:R-:W-:Y:S06]  /*74d0*/  HMMA.16816.F32 R76, R4.reuse, R20, R76 ;  /* 0x00000014044c723c */ /* 0x040fec000000184c */
[----:B------:R-:W-:Y:S02]  /*74e0*/  MUFU.EX2 R207, R207 ;  /* 0x000000cf00cf7308 */ /* 0x000fe40000000800 */
[----:B------:R-:W-:Y:S01]  /*74f0*/  HMMA.16816.F32 R80, R4, R22, R80 ;  /* 0x000000160450723c */ /* 0x000fe20000001850 */
[----:B------:R-:W2:Y:S05]  /*7500*/  LDSM.16.MT88.4 R20, [R195+0x12800] ;  /* 0x01280000c314783b */ /* 0x000eaa0000004200 */
[----:B------:R-:W-:Y:S02]  /*7510*/  MUFU.EX2 R206, R206 ;  /* 0x000000ce00ce7308 */ /* 0x000fe40000000800 */
[C---:B------:R-:W-:Y:S06]  /*7520*/  HMMA.16816.F32 R136, R128.reuse, R132, RZ ;  /* 0x000000848088723c */ /* 0x040fec00000018ff */
[----:B------:R-:W-:Y:S02]  /*7530*/  MUFU.EX2 R214, R214 ;  /* 0x000000d600d67308 */ /* 0x000fe40000000800 */
[----:B------:R-:W-:Y:S06]  /*7540*/  HMMA.16816.F32 R132, R128, R134, RZ ;  /* 0x000000868084723c */ /* 0x000fec00000018ff */
[----:B------:R-:W-:Y:S02]  /*7550*/  MUFU.EX2 R248, R248 ;  /* 0x000000f800f87308 */ /* 0x000fe40000000800 */
[C---:B------:R-:W-:Y:S08]  /*7560*/  HMMA.16816.F32 R108, R4.reuse, R12, R108 ;  /* 0x0000000c046c723c */ /* 0x040ff0000000186c */
[C---:B------:R-:W-:Y:S01]  /*7570*/  HMMA.16816.F32 R112, R4.reuse, R14, R112 ;  /* 0x0000000e0470723c */ /* 0x040fe20000001870 */
[----:B------:R-:W3:Y:S07]  /*7580*/  LDSM.16.MT88.4 R12, [R196+0x14800] ;  /* 0x01480000c40c783b */ /* 0x000eee0000004200 */
[C---:B-1----:R-:W-:Y:S08]  /*7590*/  HMMA.16816.F32 R160, R4.reuse, R8, R160 ;  /* 0x0000000804a0723c */ /* 0x042ff000000018a0 */
[----:B------:R-:W-:Y:S01]  /*75a0*/  HMMA.16816.F32 R156, R4, R10, R156 ;  /* 0x0000000a049c723c */ /* 0x000fe2000000189c */
[----:B------:R-:W1:Y:S07]  /*75b0*/  LDSM.16.MT88.4 R8, [R210+0x14800] ;  /* 0x01480000d208783b */ /* 0x000e6e0000004200 */
[----:B------:R-:W-:Y:S08]  /*75c0*/  HMMA.16816.F32 R60, R128, R64, RZ ;  /* 0x00000040803c723c */ /* 0x000ff000000018ff */
[C---:B----4-:R-:W-:Y:S08]  /*75d0*/  HMMA.16816.F32 R136, R4.reuse, R16, R136 ;  /* 0x000000100488723c */ /* 0x050ff00000001888 */
[----:B------:R-:W-:Y:S01]  /*75e0*/  HMMA.16816.F32 R132, R4, R18, R132 ;  /* 0x000000120484723c */ /* 0x000fe20000001884 */
[----:B------:R-:W4:Y:S07]  /*75f0*/  LDSM.16.MT88.4 R16, [R195+0x14800] ;  /* 0x01480000c310783b */ /* 0x000f2e0000004200 */
[C---:B------:R-:W-:Y:S08]  /*7600*/  HMMA.16816.F32 R68, R128.reuse, R72, RZ ;  /* 0x000000488044723c */ /* 0x040ff000000018ff */
[C---:B------:R-:W-:Y:S08]  /*7610*/  HMMA.16816.F32 R72, R128.reuse, R74, RZ ;  /* 0x0000004a8048723c */ /* 0x040ff000000018ff */
[C---:B------:R-:W-:Y:S08]  /*7620*/  HMMA.16816.F32 R84, R128.reuse, R88, RZ ;  /* 0x000000588054723c */ /* 0x040ff000000018ff */
[C---:B------:R-:W-:Y:S08]  /*7630*/  HMMA.16816.F32 R88, R128.reuse, R90, RZ ;  /* 0x0000005a8058723c */ /* 0x040ff000000018ff */
[----:B------:R-:W-:Y:S08]  /*7640*/  HMMA.16816.F32 R144, R128, R140, RZ ;  /* 0x0000008c8090723c */ /* 0x000ff000000018ff */
[----:B--2---:R-:W-:Y:S01]  /*7650*/  HMMA.16816.F32 R60, R4, R20, R60 ;  /* 0x00000014043c723c */ /* 0x004fe2000000183c */
[----:B------:R-:W-:-:S05]  /*7660*/  IMAD.U32 R20, RZ, RZ, UR23 ;  /* 0x00000017ff147e24 */ /* 0x000fca000f8e00ff */
[----:B------:R-:W-:Y:S02]  /*7670*/  LOP3.LUT R20, R20, UR31, R247, 0x96, !PT ;  /* 0x0000001f14147c12 */ /* 0x000fe4000f8e96f7 */
[----:B------:R-:W-:Y:S03]  /*7680*/  HMMA.16816.F32 R92, R128, R96, RZ ;  /* 0x00000060805c723c */ /* 0x000fe600000018ff */
[----:B------:R-:W-:-:S05]  /*7690*/  IMAD.WIDE.U32 R20, R20, -0x326172a9, RZ ;  /* 0xcd9e8d5714147825 */ /* 0x000fca00078e00ff */
[----:B---3--:R-:W-:Y:S01]  /*76a0*/  HMMA.16816.F32 R68, R4, R12, R68 ;  /* 0x0000000c0444723c */ /* 0x008fe20000001844 */
[----:B------:R-:W-:Y:S02]  /*76b0*/  LOP3.LUT R21, R250, UR17, R21, 0x96, !PT ;  /* 0x00000011fa157c12 */ /* 0x000fe4000f8e9615 */
[----:B------:R-:W-:-:S05]  /*76c0*/  LOP3.LUT R20, R20, UR16, R239, 0x96, !PT ;  /* 0x0000001014147c12 */ /* 0x000fca000f8e96ef */
[C---:B------:R-:W-:Y:S01]  /*76d0*/  HMMA.16816.F32 R72, R4.reuse, R14, R72 ;  /* 0x0000000e0448723c */ /* 0x040fe20000001848 */
[----:B------:R-:W2:Y:S07]  /*76e0*/  LDSM.16.MT88.4 R12, [R196+0x16800] ;  /* 0x01680000c40c783b */ /* 0x000eae0000004200 */
[C---:B-1----:R-:W-:Y:S08]  /*76f0*/  HMMA.16816.F32 R84, R4.reuse, R8, R84 ;  /* 0x000000080454723c */ /* 0x042ff00000001854 */
[C---:B------:R-:W-:Y:S01]  /*7700*/  HMMA.16816.F32 R88, R4.reuse, R10, R88 ;  /* 0x0000000a0458723c */ /* 0x040fe20000001858 */
[----:B------:R-:W1:Y:S07]  /*7710*/  LDSM.16.MT88.4 R8, [R210+0x16800] ;  /* 0x01680000d208783b */ /* 0x000e6e0000004200 */
[----:B------:R-:W-:Y:S01]  /*7720*/  HMMA.16816.F32 R144, R4, R32, R144 ;  /* 0x000000200490723c */ /* 0x000fe20000001890 */
[----:B------:R-:W-:-:S04]  /*7730*/  IMAD.WIDE.U32 R32, R21, -0x2daee0ad, RZ ;  /* 0xd2511f5315207825 */ /* 0x000fc800078e00ff */
[----:B------:R-:W-:-:S03]  /*7740*/  IMAD.WIDE.U32 R20, R20, -0x2daee0ad, RZ ;  /* 0xd2511f5314147825 */ /* 0x000fc600078e00ff */
[----:B------:R-:W-:Y:S02]  /*7750*/  HMMA.16816.F32 R140, R128, R142, RZ ;  /* 0x0000008e808c723c */ /* 0x000fe400000018ff */
[----:B------:R-:W-:-:S06]  /*7760*/  LOP3.LUT R32, R32, UR34, R21, 0x96, !PT ;  /* 0x0000002220207c12 */ /* 0x000fcc000f8e9615 */
[----:B------:R-:W-:Y:S08]  /*7770*/  HMMA.16816.F32 R96, R128, R98, RZ ;  /* 0x000000628060723c */ /* 0x000ff000000018ff */
[----:B----4-:R-:W-:Y:S01]  /*7780*/  HMMA.16816.F32 R92, R4, R16, R92 ;  /* 0x00000010045c723c */ /* 0x010fe2000000185c */
[----:B------:R-:W-:Y:S01]  /*7790*/  LOP3.LUT R16, R244, UR35, R33, 0x96, !PT ;  /* 0x00000023f4107c12 */ /* 0x000fe2000f8e9621 */
[----:B------:R-:W-:-:S04]  /*77a0*/  IMAD.WIDE.U32 R32, R32, -0x326172a9, RZ ;  /* 0xcd9e8d5720207825 */ /* 0x000fc800078e00ff */
[----:B------:R-:W-:Y:S02]  /*77b0*/  IMAD.WIDE.U32 R216, R16, -0x326172a9, RZ ;  /* 0xcd9e8d5710d87825 */ /* 0x000fe400078e00ff */
[----:B------:R-:W-:Y:S03]  /*77c0*/  HMMA.16816.F32 R100, R128, R104, RZ ;  /* 0x000000688064723c */ /* 0x000fe600000018ff */
[----:B------:R-:W-:Y:S02]  /*77d0*/  LOP3.LUT R16, R238, UR13, R217, 0x96, !PT ;  /* 0x0000000dee107c12 */ /* 0x000fe4000f8e96d9 */
[----:B------:R-:W-:-:S03]  /*77e0*/  LOP3.LUT R216, R216, UR12, R33, 0x96, !PT ;  /* 0x0000000cd8d87c12 */ /* 0x000fc6000f8e9621 */
[----:B------:R-:W-:Y:S02]  /*77f0*/  HMMA.16816.F32 R116, R128, R120, RZ ;  /* 0x000000788074723c */ /* 0x000fe400000018ff */
[----:B------:R-:W-:-:S06]  /*7800*/  IMAD.WIDE.U32 R216, R216, -0x2daee0ad, RZ ;  /* 0xd2511f53d8d87825 */ /* 0x000fcc00078e00ff */
[----:B------:R-:W-:Y:S01]  /*7810*/  HMMA.16816.F32 R140, R4, R34, R140 ;  /* 0x00000022048c723c */ /* 0x000fe2000000188c */
[----:B------:R-:W-:-:S03]  /*7820*/  IMAD.WIDE.U32 R34, R16, -0x2daee0ad, RZ ;  /* 0xd2511f5310227825 */ /* 0x000fc600078e00ff */
[----:B------:R-:W-:-:S04]  /*7830*/  LOP3.LUT R21, R34, UR26, R217, 0x96, !PT ;  /* 0x0000001a22157c12 */ /* 0x000fc8000f8e96d9 */
[----:B------:R-:W-:Y:S01]  /*7840*/  HMMA.16816.F32 R96, R4, R18, R96 ;  /* 0x000000120460723c */ /* 0x000fe20000001860 */
[----:B------:R-:W3:Y:S01]  /*7850*/  LDSM.16.MT88.4 R16, [R195+0x16800] ;  /* 0x01680000c310783b */ /* 0x000ee20000004200 */
[----:B------:R-:W-:Y:S01]  /*7860*/  LOP3.LUT R34, R20, UR27, R35, 0x96, !PT ;  /* 0x0000001b14227c12 */ /* 0x000fe2000f8e9623 */
[----:B------:R-:W-:-:S04]  /*7870*/  IMAD.WIDE.U32 R20, R21, -0x326172a9, RZ ;  /* 0xcd9e8d5715147825 */ /* 0x000fc800078e00ff */
[----:B------:R-:W-:Y:S01]  /*7880*/  IMAD.WIDE.U32 R34, R34, -0x326172a9, RZ ;  /* 0xcd9e8d5722227825 */ /* 0x000fe200078e00ff */
[C---:B------:R-:W-:Y:S08]  /*7890*/  HMMA.16816.F32 R104, R128.reuse, R106, RZ ;  /* 0x0000006a8068723c */ /* 0x040ff000000018ff */
[C---:B------:R-:W-:Y:S08]  /*78a0*/  HMMA.16816.F32 R36, R128.reuse, R40, RZ ;  /* 0x000000288024723c */ /* 0x040ff000000018ff */
[C---:B------:R-:W-:Y:S08]  /*78b0*/  HMMA.16816.F32 R120, R128.reuse, R122, RZ ;  /* 0x0000007a8078723c */ /* 0x040ff000000018ff */
[----:B------:R-:W-:Y:S08]  /*78c0*/  HMMA.16816.F32 R40, R128, R42, RZ ;  /* 0x0000002a8028723c */ /* 0x000ff000000018ff */
[----:B--2---:R-:W-:Y:S01]  /*78d0*/  HMMA.16816.F32 R100, R4, R12, R100 ;  /* 0x0000000c0464723c */ /* 0x004fe20000001864 */
[----:B------:R-:W-:-:S05]  /*78e0*/  IMAD.MOV.U32 R12, RZ, RZ, R20 ;  /* 0x000000ffff0c7224 */ /* 0x000fca00078e0014 */
[----:B------:R-:W-:Y:S02]  /*78f0*/  LOP3.LUT R13, R12, 0xff, RZ, 0xc0, !PT ;  /* 0x000000ff0c0d7812 */ /* 0x000fe400078ec0ff */
[C---:B-1----:R-:W-:Y:S01]  /*7900*/  HMMA.16816.F32 R116, R4.reuse, R8, R116 ;  /* 0x000000080474723c */ /* 0x042fe20000001874 */
[----:B------:R-:W-:Y:S02]  /*7910*/  PRMT R8, R20, 0x7771, RZ ;  /* 0x0000777114087816 */ /* 0x000fe400000000ff */
[----:B------:R-:W-:Y:S02]  /*7920*/  LOP3.LUT R12, R34, UR4, R21, 0x96, !PT ;  /* 0x00000004220c7c12 */ /* 0x000fe4000f8e9615 */
[C---:B------:R-:W-:Y:S02]  /*7930*/  PRMT R9, R20.reuse, 0x7772, RZ ;  /* 0x0000777214097816 */ /* 0x040fe400000000ff */
[----:B------:R-:W-:Y:S01]  /*7940*/  PRMT R8, R13, 0x5410, R8 ;  /* 0x000054100d087816 */ /* 0x000fe20000000008 */
[----:B------:R-:W-:Y:S01]  /*7950*/  HMMA.16816.F32 R104, R4, R14, R104 ;  /* 0x0000000e0468723c */ /* 0x000fe20000001868 */
[----:B------:R-:W-:-:S02]  /*7960*/  PRMT R14, R20, 0x7773, RZ ;  /* 0x00007773140e7816 */ /* 0x000fc400000000ff */
[----:B------:R-:W-:Y:S02]  /*7970*/  PRMT R13, R12, 0x7632, R13 ;  /* 0x000076320c0d7816 */ /* 0x000fe4000000000d */
[----:B------:R-:W-:Y:S02]  /*7980*/  PRMT R9, R9, 0x5410, R14 ;  /* 0x0000541009097816 */ /* 0x000fe4000000000e */
[----:B------:R-:W-:Y:S01]  /*7990*/  LOP3.LUT R13, R13, 0xff, RZ, 0xc0, !PT ;  /* 0x000000ff0d0d7812 */ /* 0x000fe200078ec0ff */
[----:B------:R-:W-:Y:S01]  /*79a0*/  HMMA.16816.F32 R52, R128, R56, RZ ;  /* 0x000000388034723c */ /* 0x000fe200000018ff */
[----:B------:R-:W-:-:S07]  /*79b0*/  F2FP.F16.F32.PACK_AB R14, R200, R199 ;  /* 0x000000c7c80e723e */ /* 0x000fce00000000ff */
[C---:B------:R-:W-:Y:S08]  /*79c0*/  HMMA.16816.F32 R56, R128.reuse, R58, RZ ;  /* 0x0000003a8038723c */ /* 0x040ff000000018ff */
[C---:B------:R-:W-:Y:S08]  /*79d0*/  HMMA.16816.F32 R64, R128.reuse, R66, RZ ;  /* 0x000000428040723c */ /* 0x040ff000000018ff */
[----:B------:R-:W-:Y:S01]  /*79e0*/  HMMA.16816.F32 R128, R128, R26, RZ ;  /* 0x0000001a8080723c */ /* 0x000fe200000018ff */
[----:B------:R-:W1:Y:S07]  /*79f0*/  LDSM.16.MT88.4 R24, [R210+0x12800] ;  /* 0x01280000d218783b */ /* 0x000e6e0000004200 */
[----:B------:R-:W-:Y:S01]  /*7a00*/  HMMA.16816.F32 R120, R4, R10, R120 ;  /* 0x0000000a0478723c */ /* 0x000fe20000001878 */
[----:B------:R-:W-:-:S02]  /*7a10*/  LOP3.LUT R11, R12, 0xffff, RZ, 0xc0, !PT ;  /* 0x0000ffff0c0b7812 */ /* 0x000fc400078ec0ff */
[----:B------:R-:W-:Y:S02]  /*7a20*/  LOP3.LUT R10, R12, 0xff, RZ, 0xc0, !PT ;  /* 0x000000ff0c0a7812 */ /* 0x000fe400078ec0ff */
[----:B------:R-:W-:-:S03]  /*7a30*/  SHF.R.U32.HI R12, RZ, 0x18, R12 ;  /* 0x00000018ff0c7819 */ /* 0x000fc6000001160c */
[C---:B------:R-:W-:Y:S01]  /*7a40*/  HMMA.16816.F32 R40, R4.reuse, R30, R40 ;  /* 0x0000001e0428723c */ /* 0x040fe20000001828 */
[--C-:B------:R-:W-:Y:S02]  /*7a50*/  HSET2.LE.AND R30, R8, R168.reuse, PT ;  /* 0x000000a8081e7233 */ /* 0x100fe40003803000 */
[----:B------:R-:W-:Y:S02]  /*7a60*/  LOP3.LUT R31, R9, 0xff00ff, RZ, 0xc0, !PT ;  /* 0x00ff00ff091f7812 */ /* 0x000fe400078ec0ff */
[----:B------:R-:W-:Y:S02]  /*7a70*/  SHF.R.U32.HI R9, RZ, 0x8, R11 ;  /* 0x00000008ff097819 */ /* 0x000fe4000001160b */
[----:B------:R-:W-:Y:S01]  /*7a80*/  PRMT R8, R13, 0x5410, R12 ;  /* 0x000054100d087816 */ /* 0x000fe2000000000c */
[----:B---3--:R-:W-:Y:S01]  /*7a90*/  HMMA.16816.F32 R124, R4, R16, R124 ;  /* 0x00000010047c723c */ /* 0x008fe2000000187c */
[----:B------:R-:W-:Y:S02]  /*7aa0*/  LOP3.LUT R30, R14, R30, RZ, 0xc0, !PT ;  /* 0x0000001e0e1e7212 */ /* 0x000fe400078ec0ff */
[----:B------:R-:W2:Y:S01]  /*7ab0*/  LDSM.16.MT88.4 R12, [R169+0x15000] ;  /* 0x01500000a90c783b */ /* 0x000ea20000004200 */
[----:B------:R-:W-:-:S02]  /*7ac0*/  HSET2.LE.AND R31, R31, R168, PT ;  /* 0x000000a81f1f7233 */ /* 0x000fc40003803000 */
[----:B------:R-:W-:Y:S02]  /*7ad0*/  F2FP.F16.F32.PACK_AB R11, R201, R203 ;  /* 0x000000cbc90b723e */ /* 0x000fe400000000ff */
[----:B------:R-:W-:Y:S01]  /*7ae0*/  PRMT R9, R10, 0x5410, R9 ;  /* 0x000054100a097816 */ /* 0x000fe20000000009 */
[C---:B------:R-:W-:Y:S01]  /*7af0*/  HMMA.16816.F32 R36, R4.reuse, R28, R36 ;  /* 0x0000001c0424723c */ /* 0x040fe20000001824 */
[----:B------:R-:W-:Y:S02]  /*7b00*/  LOP3.LUT R31, R11, R31, RZ, 0xc0, !PT ;  /* 0x0000001f0b1f7212 */ /* 0x000fe400078ec0ff */
[--C-:B------:R-:W-:Y:S02]  /*7b10*/  HSET2.LE.AND R16, R8, R168.reuse, PT ;  /* 0x000000a808107233 */ /* 0x100fe40003803000 */
[----:B------:R-:W-:Y:S02]  /*7b20*/  HSET2.LE.AND R17, R9, R168, PT ;  /* 0x000000a809117233 */ /* 0x000fe40003803000 */
[----:B------:R-:W3:Y:S01]  /*7b30*/  LDSM.16.MT88.4 R8, [R169+0x17000] ;  /* 0x01700000a908783b */ /* 0x000ee20000004200 */
[----:B-----5:R-:W-:Y:S01]  /*7b40*/  F2FP.F16.F32.PACK_AB R28, R197, R198 ;  /* 0x000000c6c51c723e */ /* 0x020fe200000000ff */
[----:B-1----:R-:W-:Y:S01]  /*7b50*/  HMMA.16816.F32 R52, R4, R24, R52 ;  /* 0x000000180434723c */ /* 0x002fe20000001834 */
[----:B------:R-:W-:Y:S01]  /*7b60*/  F2FP.F16.F32.PACK_AB R29, R204, R202 ;  /* 0x000000cacc1d723e */ /* 0x000fe200000000ff */
[----:B------:R-:W-:Y:S01]  /*7b70*/  FADD.FTZ R198, R198, R181 ;  /* 0x000000b5c6c67221 */ /* 0x000fe20000010000 */
[----:B------:R-:W-:Y:S01]  /*7b80*/  LOP3.LUT R28, R28, R17, RZ, 0xc0, !PT ;  /* 0x000000111c1c7212 */ /* 0x000fe200078ec0ff */
[----:B------:R-:W-:Y:S01]  /*7b90*/  FADD.FTZ R202, R202, R179 ;  /* 0x000000b3caca7221 */ /* 0x000fe20000010000 */
[----:B------:R-:W-:Y:S01]  /*7ba0*/  LOP3.LUT R29, R29, R16, RZ, 0xc0, !PT ;  /* 0x000000101d1d7212 */ /* 0x000fe200078ec0ff */
[----:B------:R-:W-:-:S02]  /*7bb0*/  FADD.FTZ R198, R197, R198 ;  /* 0x000000c6c5c67221 */ /* 0x000fc40000010000 */
[----:B------:R-:W-:Y:S01]  /*7bc0*/  HMMA.16816.F32 R56, R4, R26, R56 ;  /* 0x0000001a0438723c */ /* 0x000fe20000001838 */
[----:B------:R-:W1:Y:S01]  /*7bd0*/  LDSM.16.MT88.4 R24, [R169+0x11000] ;  /* 0x01100000a918783b */ /* 0x000e620000004200 */
[----:B------:R-:W-:Y:S01]  /*7be0*/  FADD.FTZ R202, R204, R202 ;  /* 0x000000caccca7221 */ /* 0x000fe20000010000 */
[----:B------:R-:W-:-:S03]  /*7bf0*/  FADD.FTZ R199, R199, R198 ;  /* 0x000000c6c7c77221 */ /* 0x000fc60000010000 */
[----:B------:R-:W-:Y:S01]  /*7c00*/  FADD.FTZ R203, R203, R202 ;  /* 0x000000cacbcb7221 */ /* 0x000fe20000010000 */
[----:B------:R-:W-:Y:S01]  /*7c10*/  FADD.FTZ R199, R200, R199 ;  /* 0x000000c7c8c77221 */ /* 0x000fe20000010000 */
[----:B------:R-:W-:Y:S01]  /*7c20*/  HMMA.16816.F32 R64, R4, R22, R64 ;  /* 0x000000160440723c */ /* 0x000fe20000001840 */
[----:B------:R-:W-:Y:S01]  /*7c30*/  LDSM.16.MT88.4 R20, [R169+0x13000] ;  /* 0x01300000a914783b */ /* 0x000fe20000004200 */
[----:B------:R-:W-:-:S06]  /*7c40*/  FADD.FTZ R203, R201, R203 ;  /* 0x000000cbc9cb7221 */ /* 0x000fcc0000010000 */
[----:B------:R-:W-:Y:S01]  /*7c50*/  HMMA.16816.F32 R128, R4, R18, R128 ;  /* 0x000000120480723c */ /* 0x000fe20000001880 */
[----:B------:R-:W4:Y:S04]  /*7c60*/  LDSM.16.MT88.4 R4, [R210+0x11000] ;  /* 0x01100000d204783b */ /* 0x000f280000004200 */
[----:B------:R-:W-:Y:S03]  /*7c70*/  LDSM.16.MT88.4 R16, [R210+0x13000] ;  /* 0x01300000d210783b */ /* 0x000fe60000004200 */
[C---:B--2---:R-:W-:Y:S08]  /*7c80*/  HMMA.16816.F32 R76, R28.reuse, R12, R76 ;  /* 0x0000000c1c4c723c */ /* 0x044ff0000000184c */
[C---:B------:R-:W-:Y:S01]  /*7c90*/  HMMA.16816.F32 R80, R28.reuse, R14, R80 ;  /* 0x0000000e1c50723c */ /* 0x040fe20000001850 */
[----:B------:R-:W2:Y:S07]  /*7ca0*/  LDSM.16.MT88.4 R12, [R210+0x17000] ;  /* 0x01700000d20c783b */ /* 0x000eae0000004200 */
[C---:B---3--:R-:W-:Y:S08]  /*7cb0*/  HMMA.16816.F32 R108, R28.reuse, R8, R108 ;  /* 0x000000081c6c723c */ /* 0x048ff0000000186c */
[C---:B------:R-:W-:Y:S01]  /*7cc0*/  HMMA.16816.F32 R112, R28.reuse, R10, R112 ;  /* 0x0000000a1c70723c */ /* 0x040fe20000001870 */
[----:B------:R-:W3:Y:S07]  /*7cd0*/  LDSM.16.MT88.4 R8, [R195+0x11000] ;  /* 0x01100000c308783b */ /* 0x000eee0000004200 */
[C---:B-1----:R-:W-:Y:S08]  /*7ce0*/  HMMA.16816.F32 R152, R28.reuse, R24, R152 ;  /* 0x000000181c98723c */ /* 0x042ff00000001898 */
[C---:B----4-:R-:W-:Y:S08]  /*7cf0*/  HMMA.16816.F32 R144, R28.reuse, R4, R144 ;  /* 0x000000041c90723c */ /* 0x050ff00000001890 */
        /* <DEDUP_REMOVED lines=11> */
[C---:B-1----:R-:W-:Y:S08]  /*7db0*/  HMMA.16816.F32 R36, R28.reuse, R4, R36 ;  /* 0x000000041c24723c */ /* 0x042ff00000001824 */
[C---:B------:R-:W-:Y:S01]  /*7dc0*/  HMMA.16816.F32 R40, R28.reuse, R6, R40 ;  /* 0x000000061c28723c */ /* 0x040fe20000001828 */
[----:B------:R-:W1:Y:S07]  /*7dd0*/  LDSM.16.MT88.4 R4, [R196+0x17000] ;  /* 0x01700000c404783b */ /* 0x000e6e0000004200 */
[----:B--2---:R-:W-:Y:S01]  /*7de0*/  HMMA.16816.F32 R68, R28, R12, R68 ;  /* 0x0000000c1c44723c */ /* 0x004fe20000001844 */
[----:B------:R-:W-:-:S02]  /*7df0*/  LOP3.LUT R12, R32, UR7, R35, 0x96, !PT ;  /* 0x00000007200c7c12 */ /* 0x000fc4000f8e9623 */
[----:B------:R-:W2:Y:S05]  /*7e00*/  LDSM.16.MT88.4 R32, [R195+0x17000] ;  /* 0x01700000c320783b */ /* 0x000eaa0000004200 */
[----:B------:R-:W-:Y:S01]  /*7e10*/  HMMA.16816.F32 R72, R28, R14, R72 ;  /* 0x0000000e1c48723c */ /* 0x000fe20000001848 */
[----:B------:R-:W-:-:S03]  /*7e20*/  IMAD.WIDE.U32 R14, R12, -0x2daee0ad, RZ ;  /* 0xd2511f530c0e7825 */ /* 0x000fc600078e00ff */
[----:B------:R-:W-:-:S04]  /*7e30*/  PRMT R12, R14, 0x7771, RZ ;  /* 0x000077710e0c7816 */ /* 0x000fc800000000ff */
[C---:B---3--:R-:W-:Y:S01]  /*7e40*/  HMMA.16816.F32 R92, R28.reuse, R8, R92 ;  /* 0x000000081c5c723c */ /* 0x048fe2000000185c */
[----:B------:R-:W-:Y:S01]  /*7e50*/  IMAD.MOV.U32 R9, RZ, RZ, R14 ;  /* 0x000000ffff097224 */ /* 0x000fe200078e000e */
[C---:B------:R-:W-:Y:S02]  /*7e60*/  PRMT R8, R14.reuse, 0x7773, RZ ;  /* 0x000077730e087816 */ /* 0x040fe400000000ff */
[----:B------:R-:W-:Y:S02]  /*7e70*/  PRMT R13, R14, 0x7772, RZ ;  /* 0x000077720e0d7816 */ /* 0x000fe400000000ff */
[----:B------:R-:W-:Y:S02]  /*7e80*/  LOP3.LUT R9, R9, 0xff, RZ, 0xc0, !PT ;  /* 0x000000ff09097812 */ /* 0x000fe400078ec0ff */
[----:B------:R-:W-:Y:S01]  /*7e90*/  HMMA.16816.F32 R148, R28, R26, R148 ;  /* 0x0000001a1c94723c */ /* 0x000fe20000001894 */
[----:B------:R-:W-:Y:S01]  /*7ea0*/  PRMT R13, R13, 0x5410, R8 ;  /* 0x000054100d0d7816 */ /* 0x000fe20000000008 */
[----:B------:R-:W3:Y:S01]  /*7eb0*/  LDSM.16.MT88.4 R24, [R210+0x15000] ;  /* 0x01500000d218783b */ /* 0x000ee20000004200 */
[----:B------:R-:W-:-:S02]  /*7ec0*/  PRMT R12, R9, 0x5410, R12 ;  /* 0x00005410090c7816 */ /* 0x000fc4000000000c */
[----:B------:R-:W-:Y:S01]  /*7ed0*/  LOP3.LUT R217, R216, UR25, R15, 0x96, !PT ;  /* 0x00000019d8d97c12 */ /* 0x000fe2000f8e960f */
[----:B------:R-:W-:Y:S02]  /*7ee0*/  FFMA.FTZ R216, R172, UR22, -R171 ;  /* 0x00000016acd87c23 */ /* 0x000fe400080108ab */
[C---:B------:R-:W-:Y:S01]  /*7ef0*/  HMMA.16816.F32 R44, R28.reuse, R20, R44 ;  /* 0x000000141c2c723c */ /* 0x040fe2000000182c */
[C---:B------:R-:W-:Y:S01]  /*7f00*/  LOP3.LUT R14, R217.reuse, 0xff, RZ, 0xc0, !PT ;  /* 0x000000ffd90e7812 */ /* 0x040fe200078ec0ff */
[----:B------:R-:W-:Y:S02]  /*7f10*/  LDSM.16.MT88.4 R172, [R210+0x13800] ;  /* 0x01380000d2ac783b */ /* 0x000fe40000004200 */
[----:B------:R-:W5:Y:S04]  /*7f20*/  MUFU.EX2 R216, R216 ;  /* 0x000000d800d87308 */ /* 0x000f680000000800 */
[C---:B------:R-:W-:Y:S01]  /*7f30*/  HMMA.16816.F32 R48, R28.reuse, R22, R48 ;  /* 0x000000161c30723c */ /* 0x040fe20000001830 */
[----:B------:R-:W5:Y:S07]  /*7f40*/  LDSM.16.MT88.4 R20, [R196+0x11000] ;  /* 0x01100000c414783b */ /* 0x000f6e0000004200 */
[C---:B----4-:R-:W-:Y:S08]  /*7f50*/  HMMA.16816.F32 R60, R28.reuse, R16, R60 ;  /* 0x000000101c3c723c */ /* 0x050ff0000000183c */
[C---:B------:R-:W-:Y:S01]  /*7f60*/  HMMA.16816.F32 R64, R28.reuse, R18, R64 ;  /* 0x000000121c40723c */ /* 0x040fe20000001840 */
[----:B------:R-:W-:Y:S07]  /*7f70*/  LDSM.16.MT88.4 R16, [R169+0x17800] ;  /* 0x01780000a910783b */ /* 0x000fee0000004200 */
[C---:B------:R-:W-:Y:S01]  /*7f80*/  HMMA.16816.F32 R96, R28.reuse, R10, R96 ;  /* 0x0000000a1c60723c */ /* 0x040fe20000001860 */
[----:B------:R-:W4:Y:S07]  /*7f90*/  LDSM.16.MT88.4 R8, [R169+0x15800] ;  /* 0x01580000a908783b */ /* 0x000f2e0000004200 */
[----:B-1----:R-:W-:Y:S01]  /*7fa0*/  HMMA.16816.F32 R100, R28, R4, R100 ;  /* 0x000000041c64723c */ /* 0x002fe20000001864 */
[----:B------:R-:W-:-:S02]  /*7fb0*/  LOP3.LUT R5, R217, 0xffff, RZ, 0xc0, !PT ;  /* 0x0000ffffd9057812 */ /* 0x000fc400078ec0ff */
[----:B------:R-:W-:Y:S02]  /*7fc0*/  PRMT R4, R217, 0x7632, R4 ;  /* 0x00007632d9047816 */ /* 0x000fe40000000004 */
[----:B------:R-:W-:Y:S02]  /*7fd0*/  SHF.R.U32.HI R5, RZ, 0x8, R5 ;  /* 0x00000008ff057819 */ /* 0x000fe40000011605 */
[----:B------:R-:W-:Y:S01]  /*7fe0*/  SHF.R.U32.HI R217, RZ, 0x18, R217 ;  /* 0x00000018ffd97819 */ /* 0x000fe200000116d9 */
[----:B------:R-:W-:Y:S01]  /*7ff0*/  HMMA.16816.F32 R104, R28, R6, R104 ;  /* 0x000000061c68723c */ /* 0x000fe20000001868 */
[----:B------:R-:W-:Y:S02]  /*8000*/  LOP3.LUT R4, R4, 0xff, RZ, 0xc0, !PT ;  /* 0x000000ff04047812 */ /* 0x000fe400078ec0ff */
[----:B------:R-:W-:Y:S02]  /*8010*/  PRMT R5, R14, 0x5410, R5 ;  /* 0x000054100e057816 */ /* 0x000fe40000000005 */
[----:B------:R-:W-:-:S02]  /*8020*/  LOP3.LUT R7, R13, 0xff00ff, RZ, 0xc0, !PT ;  /* 0x00ff00ff0d077812 */ /* 0x000fc400078ec0ff */
[----:B------:R-:W-:Y:S01]  /*8030*/  PRMT R217, R4, 0x5410, R217 ;  /* 0x0000541004d97816 */ /* 0x000fe200000000d9 */
[C---:B--2---:R-:W-:Y:S01]  /*8040*/  HMMA.16816.F32 R124, R28.reuse, R32, R124 ;  /* 0x000000201c7c723c */ /* 0x044fe2000000187c */
[--C-:B------:R-:W-:Y:S02]  /*8050*/  HSET2.LE.AND R6, R12, R168.reuse, PT ;  /* 0x000000a80c067233 */ /* 0x100fe40003803000 */
[----:B------:R-:W-:Y:S01]  /*8060*/  F2FP.F16.F32.PACK_AB R32, R249, R205 ;  /* 0x000000cdf920723e */ /* 0x000fe200000000ff */
[----:B------:R-:W-:Y:S01]  /*8070*/  LDSM.16.MT88.4 R12, [R210+0x11800] ;  /* 0x01180000d20c783b */ /* 0x000fe20000004200 */
[--C-:B------:R-:W-:Y:S02]  /*8080*/  HSET2.LE.AND R4, R5, R168.reuse, PT ;  /* 0x000000a805047233 */ /* 0x100fe40003803000 */
[--C-:B------:R-:W-:Y:S01]  /*8090*/  HSET2.LE.AND R7, R7, R168.reuse, PT ;  /* 0x000000a807077233 */ /* 0x100fe20003803000 */
[----:B---3--:R-:W-:Y:S01]  /*80a0*/  HMMA.16816.F32 R84, R28, R24, R84 ;  /* 0x000000181c54723c */ /* 0x008fe20000001854 */
[----:B------:R-:W-:-:S02]  /*80b0*/  HSET2.LE.AND R5, R217, R168, PT ;  /* 0x000000a8d9057233 */ /* 0x000fc40003803000 */
[----:B------:R-:W-:Y:S02]  /*80c0*/  LOP3.LUT R6, R32, R6, RZ, 0xc0, !PT ;  /* 0x0000000620067212 */ /* 0x000fe400078ec0ff */
[----:B-----5:R-:W-:Y:S02]  /*80d0*/  F2FP.F16.F32.PACK_AB R168, R248, R216 ;  /* 0x000000d8f8a8723e */ /* 0x020fe400000000ff */
[----:B------:R-:W-:Y:S01]  /*80e0*/  F2FP.F16.F32.PACK_AB R33, R207, R208 ;  /* 0x000000d0cf21723e */ /* 0x000fe200000000ff */
[C---:B------:R-:W-:Y:S01]  /*80f0*/  HMMA.16816.F32 R88, R28.reuse, R26, R88 ;  /* 0x0000001a1c58723c */ /* 0x040fe20000001858 */
[----:B------:R-:W-:Y:S01]  /*8100*/  F2FP.F16.F32.PACK_AB R32, R214, R206 ;  /* 0x000000ced620723e */ /* 0x000fe200000000ff */
[----:B------:R-:W1:Y:S01]  /*8110*/  LDSM.16.MT88.4 R24, [R169+0x11800] ;  /* 0x01180000a918783b */ /* 0x000e620000004200 */
[----:B------:R-:W-:Y:S01]  /*8120*/  LOP3.LUT R7, R168, R7, RZ, 0xc0, !PT ;  /* 0x00000007a8077212 */ /* 0x000fe200078ec0ff */
[----:B------:R-:W-:Y:S01]  /*8130*/  FADD.FTZ R208, R208, R199 ;  /* 0x000000c7d0d07221 */ /* 0x000fe20000010000 */
[----:B------:R-:W-:Y:S01]  /*8140*/  LOP3.LUT R4, R33, R4, RZ, 0xc0, !PT ;  /* 0x0000000421047212 */ /* 0x000fe200078ec0ff */
[----:B------:R-:W-:Y:S01]  /*8150*/  FADD.FTZ R206, R206, R203 ;  /* 0x000000cbcece7221 */ /* 0x000fe20000010000 */
[----:B------:R-:W-:Y:S01]  /*8160*/  LOP3.LUT R5, R32, R5, RZ, 0xc0, !PT ;  /* 0x0000000520057212 */ /* 0x000fe200078ec0ff */
[----:B------:R-:W-:Y:S01]  /*8170*/  HMMA.16816.F32 R160, R28, R20, R160 ;  /* 0x000000141ca0723c */ /* 0x000fe200000018a0 */
[----:B------:R-:W-:Y:S01]  /*8180*/  FADD.FTZ R208, R207, R208 ;  /* 0x000000d0cfd07221 */ /* 0x000fe20000010000 */
[----:B------:R-:W-:-:S03]  /*8190*/  FADD.FTZ R206, R214, R206 ;  /* 0x000000ced6ce7221 */ /* 0x000fc60000010000 */
[----:B------:R-:W-:Y:S01]  /*81a0*/  FADD.FTZ R208, R205, R208 ;  /* 0x000000d0cdd07221 */ /* 0x000fe20000010000 */
[----:B------:R-:W-:Y:S02]  /*81b0*/  FADD.FTZ R206, R216, R206 ;  /* 0x000000ced8ce7221 */ /* 0x000fe40000010000 */
[----:B------:R-:W-:Y:S01]  /*81c0*/  HMMA.16816.F32 R156, R28, R22, R156 ;  /* 0x000000161c9c723c */ /* 0x000fe2000000189c */
[----:B------:R-:W2:Y:S01]  /*81d0*/  LDSM.16.MT88.4 R20, [R169+0x13800] ;  /* 0x01380000a914783b */ /* 0x000ea20000004200 */
[----:B------:R-:W-:Y:S01]  /*81e0*/  FADD.FTZ R249, R249, R208 ;  /* 0x000000d0f9f97221 */ /* 0x000fe20000010000 */
[----:B------:R-:W-:Y:S02]  /*81f0*/  FADD.FTZ R248, R248, R206 ;  /* 0x000000cef8f87221 */ /* 0x000fe40000010000 */
[----:B------:R-:W-:Y:S03]  /*8200*/  LDSM.16.MT88.4 R168, [R210+0x15800] ;  /* 0x01580000d2a8783b */ /* 0x000fe60000004200 */
[C---:B----4-:R-:W-:Y:S08]  /*8210*/  HMMA.16816.F32 R76, R4.reuse, R8, R76 ;  /* 0x00000008044c723c */ /* 0x050ff0000000184c */
        /* <DEDUP_REMOVED lines=85> */
[C---:B------:R-:W-:Y:S01]  /*8770*/  IMAD.IADD R167, R214.reuse, 0x1, R187 ;  /* 0x00000001d6a77824 */ /* 0x040fe200078e02bb */
        /* <DEDUP_REMOVED lines=109> */
[C---:B-1----:R-:W-:Y:S08]  /*8e50*/  HMMA.16816.F32 R176, R4.reuse, R12, R176 ;  /* 0x0000000c04b0723c */ /* 0x042ff000000018b0 */
[C---:B------:R-:W-:Y:S01]  /*8e60*/  HMMA.16816.F32 R172, R4.reuse, R14, R172 ;  /* 0x0000000e04ac723c */ /* 0x040fe200000018ac */
[----:B------:R-:W1:Y:S07]  /*8e70*/  LDSM.16.M88.4 R12, [R187] ;  /* 0x00000000bb0c783b */ /* 0x000e6e0000000200 */
        /* <DEDUP_REMOVED lines=8> */
[----:B------:R-:W-:Y:S04]  /*8f00*/  LDSM.16.M88.4 R4, [R167] ;  /* 0x00000000a704783b */ /* 0x000fe80000000200 */
[----:B------:R-:W3:Y:S03]  /*8f10*/  LDSM.16.M88.4 R16, [R165+0x8800] ;  /* 0x00880000a510783b */ /* 0x000ee60000000200 */
        /* <DEDUP_REMOVED lines=29> */
[C---:B------:R-:W-:Y:S08]  /*90f0*/  HMMA.16816.F32 R176, R12.reuse, R200, R176 ;  /* 0x000000c80cb0723c */ /* 0x040ff000000018b0 */
[C---:B------:R-:W-:Y:S01]  /*9100*/  HMMA.16816.F32 R172, R12.reuse, R202, R172 ;  /* 0x000000ca0cac723c */ /* 0x040fe200000018ac */
[----:B------:R-:W2:Y:S07]  /*9110*/  LDSM.16.M88.4 R200, [R186+0xb800] ;  /* 0x00b80000bac8783b */ /* 0x000eae0000000200 */
[C---:B----4-:R-:W-:Y:S08]  /*9120*/  HMMA.16816.F32 R168, R12.reuse, R196, R168 ;  /* 0x000000c40ca8723c */ /* 0x050ff000000018a8 */
[C---:B------:R-:W-:Y:S01]  /*9130*/  HMMA.16816.F32 R32, R12.reuse, R198, R32 ;  /* 0x000000c60c20723c */ /* 0x040fe20000001820 */
[----:B------:R-:W-:Y:S07]  /*9140*/  LDSM.16.M88.4 R196, [R166+0xb000] ;  /* 0x00b00000a6c4783b */ /* 0x000fee0000000200 */
[C---:B---3--:R-:W-:Y:S08]  /*9150*/  HMMA.16816.F32 R28, R12.reuse, R16, R28 ;  /* 0x000000100c1c723c */ /* 0x048ff0000000181c */
[----:B------:R-:W-:Y:S01]  /*9160*/  HMMA.16816.F32 R24, R12, R18, R24 ;  /* 0x000000120c18723c */ /* 0x000fe20000001818 */
[----:B------:R-:W-:Y:S04]  /*9170*/  LDSM.16.M88.4 R16, [R187+0x2000] ;  /* 0x00200000bb10783b */ /* 0x000fe80000000200 */
[----:B------:R-:W3:Y:S03]  /*9180*/  LDSM.16.M88.4 R12, [R166+0xa000] ;  /* 0x00a00000a60c783b */ /* 0x000ee60000000200 */
[C---:B-----5:R-:W-:Y:S08]  /*9190*/  HMMA.16816.F32 R188, R20.reuse, R192, R188 ;  /* 0x000000c014bc723c */ /* 0x060ff000000018bc */
[C---:B------:R-:W-:Y:S01]  /*91a0*/  HMMA.16816.F32 R180, R20.reuse, R194, R180 ;  /* 0x000000c214b4723c */ /* 0x040fe200000018b4 */
[----:B------:R-:W4:Y:S07]  /*91b0*/  LDSM.16.M88.4 R192, [R166+0xb800] ;  /* 0x00b80000a6c0783b */ /* 0x000f2e0000000200 */
        /* <DEDUP_REMOVED lines=21> */
[----:B------:R-:W4:Y:S04]  /*9310*/  LDSM.16.M88.4 R192, [R210+0x4000] ;  /* 0x00400000d2c0783b */ /* 0x000f280000000200 */
[----:B------:R-:W4:Y:S03]  /*9320*/  LDSM.16.M88.4 R16, [R209+0xc800] ;  /* 0x00c80000d110783b */ /* 0x000f260000000200 */
[C---:B-1----:R-:W-:Y:S08]  /*9330*/  HMMA.16816.F32 R188, R4.reuse, R8, R188 ;  /* 0x0000000804bc723c */ /* 0x042ff000000018bc */
[C---:B------:R-:W-:Y:S01]  /*9340*/  HMMA.16816.F32 R180, R4.reuse, R10, R180 ;  /* 0x0000000a04b4723c */ /* 0x040fe200000018b4 */
[----:B------:R-:W1:Y:S07]  /*9350*/  LDSM.16.M88.4 R8, [R209+0xd000] ;  /* 0x00d00000d108783b */ /* 0x000e6e0000000200 */
[C---:B--2---:R-:W-:Y:S08]  /*9360*/  HMMA.16816.F32 R176, R4.reuse, R200, R176 ;  /* 0x000000c804b0723c */ /* 0x044ff000000018b0 */
[C---:B------:R-:W-:Y:S01]  /*9370*/  HMMA.16816.F32 R172, R4.reuse, R202, R172 ;  /* 0x000000ca04ac723c */ /* 0x040fe200000018ac */
[----:B------:R-:W-:Y:S07]  /*9380*/  LDSM.16.M88.4 R200, [R209+0xd800] ;  /* 0x00d80000d1c8783b */ /* 0x000fee0000000200 */
[C---:B-----5:R-:W-:Y:S08]  /*9390*/  HMMA.16816.F32 R168, R4.reuse, R20, R168 ;  /* 0x0000001404a8723c */ /* 0x060ff000000018a8 */
        /* <DEDUP_REMOVED lines=8> */
[----:B------:R-:W-:Y:S07]  /*9420*/  LDSM.16.M88.4 R196, [R187+0x4000] ;  /* 0x00400000bbc4783b */ /* 0x000fee0000000200 */
[C---:B------:R-:W-:Y:S08]  /*9430*/  HMMA.16816.F32 R176, R192.reuse, R16, R176 ;  /* 0x00000010c0b0723c */ /* 0x040ff000000018b0 */
[C---:B------:R-:W-:Y:S01]  /*9440*/  HMMA.16816.F32 R172, R192.reuse, R18, R172 ;  /* 0x00000012c0ac723c */ /* 0x040fe200000018ac */
[----:B------:R-:W3:Y:S07]  /*9450*/  LDSM.16.M88.4 R16, [R186+0xd000] ;  /* 0x00d00000ba10783b */ /* 0x000eee0000000200 */
[C---:B-1----:R-:W-:Y:S08]  /*9460*/  HMMA.16816.F32 R168, R192.reuse, R8, R168 ;  /* 0x00000008c0a8723c */ /* 0x042ff000000018a8 */
        /* <DEDUP_REMOVED lines=9> */
[C---:B---3--:R-:W-:Y:S08]  /*9500*/  HMMA.16816.F32 R168, R4.reuse, R16, R168 ;  /* 0x0000001004a8723c */ /* 0x048ff000000018a8 */
        /* <DEDUP_REMOVED lines=8> */
[----:B------:R-:W3:Y:S03]  /*9590*/  LDSM.16.M88.4 R4, [R165+0xc800] ;  /* 0x00c80000a504783b */ /* 0x000ee60000000200 */
        /* <DEDUP_REMOVED lines=12> */
[----:B------:R-:W5:Y:S03]  /*9660*/  LDSM.16.M88.4 R200, [R209+0xf000] ;  /* 0x00f00000d1c8783b */ /* 0x000f660000000200 */
        /* <DEDUP_REMOVED lines=12> */
[----:B------:R-:W3:Y:S03]  /*9730*/  LDSM.16.M88.4 R12, [R186+0xf000] ;  /* 0x00f00000ba0c783b */ /* 0x000ee60000000200 */
[C---:B----4-:R-:W-:Y:S08]  /*9740*/  HMMA.16816.F32 R188, R192.reuse, R216, R188 ;  /* 0x000000d8c0bc723c */ /* 0x050ff000000018bc */
[C---:B------:R-:W-:Y:S01]  /*9750*/  HMMA.16816.F32 R180, R192.reuse, R218, R180 ;  /* 0x000000dac0b4723c */ /* 0x040fe200000018b4 */
[----:B------:R-:W-:Y:S07]  /*9760*/  LDSM.16.M88.4 R216, [R187+0x6000] ;  /* 0x00600000bbd8783b */ /* 0x000fee0000000200 */
[C---:B-----5:R-:W-:Y:S08]  /*9770*/  HMMA.16816.F32 R28, R192.reuse, R196, R28 ;  /* 0x000000c4c01c723c */ /* 0x060ff0000000181c */
[C---:B------:R-:W-:Y:S01]  /*9780*/  HMMA.16816.F32 R24, R192.reuse, R198, R24 ;  /* 0x000000c6c018723c */ /* 0x040fe20000001818 */
[----:B------:R-:W4:Y:S07]  /*9790*/  LDSM.16.M88.4 R196, [R166+0xf000] ;  /* 0x00f00000a6c4783b */ /* 0x000f2e0000000200 */
[C---:B------:R-:W-:Y:S08]  /*97a0*/  HMMA.16816.F32 R168, R192.reuse, R200, R168 ;  /* 0x000000c8c0a8723c */ /* 0x040ff000000018a8 */
[C---:B------:R-:W-:Y:S08]  /*97b0*/  HMMA.16816.F32 R176, R192.reuse, R204, R176 ;  /* 0x000000ccc0b0723c */ /* 0x040ff000000018b0 */
[C---:B------:R-:W-:Y:S01]  /*97c0*/  HMMA.16816.F32 R172, R192.reuse, R206, R172 ;  /* 0x000000cec0ac723c */ /* 0x040fe200000018ac */
[----:B------:R-:W5:Y:S07]  /*97d0*/  LDSM.16.M88.4 R204, [R166+0xe000] ;  /* 0x00e00000a6cc783b */ /* 0x000f6e0000000200 */
        /* <DEDUP_REMOVED lines=9> */
[C---:B---3--:R-:W-:Y:S08]  /*9870*/  HMMA.16816.F32 R168, R4.reuse, R12, R168 ;  /* 0x0000000c04a8723c */ /* 0x048ff000000018a8 */
[C---:B------:R-:W-:Y:S08]  /*9880*/  HMMA.16816.F32 R176, R4.reuse, R16, R176 ;  /* 0x0000001004b0723c */ /* 0x040ff000000018b0 */
[C---:B------:R-:W-:Y:S01]  /*9890*/  HMMA.16816.F32 R172, R4.reuse, R18, R172 ;  /* 0x0000001204ac723c */ /* 0x040fe200000018ac */
[----:B------:R-:W2:Y:S07]  /*98a0*/  LDSM.16.M88.4 R16, [R165+0xe000] ;  /* 0x00e00000a510783b */ /* 0x000eae0000000200 */
[----:B------:R-:W-:Y:S01]  /*98b0*/  HMMA.16816.F32 R32, R4, R14, R32 ;  /* 0x0000000e0420723c */ /* 0x000fe20000001820 */
[----:B------:R-:W3:Y:S04]  /*98c0*/  LDSM.16.M88.4 R4, [R165+0xf800] ;  /* 0x00f80000a504783b */ /* 0x000ee80000000200 */
[----:B------:R-:W3:Y:S01]  /*98d0*/  LDSM.16.M88.4 R12, [R165+0xe800] ;  /* 0x00e80000a50c783b */ /* 0x000ee20000000200 */
[----:B------:R-:W-:-:S04]  /*98e0*/  DEPBAR.LE SB0, 0x0 ;  /* 0x000080000000791a */ /* 0x000fc80000000000 */
[C---:B----4-:R-:W-:Y:S08]  /*98f0*/  HMMA.16816.F32 R168, R216.reuse, R196, R168 ;  /* 0x000000c4d8a8723c */ /* 0x050ff000000018a8 */
[C---:B-----5:R-:W-:Y:S08]  /*9900*/  HMMA.16816.F32 R188, R216.reuse, R204, R188 ;  /* 0x000000ccd8bc723c */ /* 0x060ff000000018bc */
[C---:B------:R-:W-:Y:S08]  /*9910*/  HMMA.16816.F32 R180, R216.reuse, R206, R180 ;  /* 0x000000ced8b4723c */ /* 0x040ff000000018b4 */
[C---:B------:R-:W-:Y:S08]  /*9920*/  HMMA.16816.F32 R28, R216.reuse, R192, R28 ;  /* 0x000000c0d81c723c */ /* 0x040ff0000000181c */
[C---:B------:R-:W-:Y:S08]  /*9930*/  HMMA.16816.F32 R172, R216.reuse, R202, R172 ;  /* 0x000000cad8ac723c */ /* 0x040ff000000018ac */
[----:B------:R-:W-:Y:S08]  /*9940*/  HMMA.16816.F32 R32, R216, R198, R32 ;  /* 0x000000c6d820723c */ /* 0x000ff00000001820 */
[----:B-1----:R-:W-:Y:S01]  /*9950*/  HMMA.16816.F32 R168, R20, R8, R168 ;  /* 0x0000000814a8723c */ /* 0x002fe200000018a8 */
[----:B------:R-:W-:-:S04]  /*9960*/  IMAD.U32 R8, RZ, RZ, UR21 ;  /* 0x00000015ff087e24 */ /* 0x000fc8000f8e00ff */
[----:B------:R-:W-:-:S03]  /*9970*/  IMAD R8, R8, 0x40, R185 ;  /* 0x0000004008087824 */ /* 0x000fc600078e02b9 */
[C---:B------:R-:W-:Y:S08]  /*9980*/  HMMA.16816.F32 R176, R216.reuse, R200, R176 ;  /* 0x000000c8d8b0723c */ /* 0x040ff000000018b0 */
[----:B------:R-:W-:Y:S08]  /*9990*/  HMMA.16816.F32 R24, R216, R194, R24 ;  /* 0x000000c2d818723c */ /* 0x000ff00000001818 */
[----:B--2---:R-:W-:Y:S01]  /*99a0*/  HMMA.16816.F32 R188, R20, R16, R188 ;  /* 0x0000001014bc723c */ /* 0x004fe200000018bc */
[----:B------:R-:W-:-:S07]  /*99b0*/  VIADD R16, R8, UR20 ;  /* 0x0000001408107c36 */ /* 0x000fce0008000000 */
[C---:B------:R-:W-:Y:S08]  /*99c0*/  HMMA.16816.F32 R180, R20.reuse, R18, R180 ;  /* 0x0000001214b4723c */ /* 0x040ff000000018b4 */
[----:B---3--:R-:W-:Y:S01]  /*99d0*/  HMMA.16816.F32 R28, R20, R4, R28 ;  /* 0x00000004141c723c */ /* 0x008fe2000000181c */
[----:B------:R-:W-:-:S04]  /*99e0*/  IADD3 R4, PT, PT, R232, 0x80, -R16 ;  /* 0x00000080e8047810 */ /* 0x000fc80007ffe810 */
[----:B------:R-:W-:-:S03]  /*99f0*/  IABS R4, R4 ;  /* 0x0000000400047213 */ /* 0x000fc60000000000 */
[C---:B------:R-:W-:Y:S01]  /*9a00*/  HMMA.16816.F32 R172, R20.reuse, R14, R172 ;  /* 0x0000000e14ac723c */ /* 0x040fe200000018ac */
[----:B------:R-:W-:Y:S02]  /*9a10*/  IMAD.U32 R14, RZ, RZ, UR20 ;  /* 0x00000014ff0e7e24 */ /* 0x000fe4000f8e00ff */
[C---:B------:R-:W-:Y:S02]  /*9a20*/  VIADD R15, R232.reuse, 0x8 ;  /* 0x00000008e80f7836 */ /* 0x040fe40000000000 */
[----:B------:R-:W-:Y:S01]  /*9a30*/  IMAD.MOV.U32 R9, RZ, RZ, R4 ;  /* 0x000000ffff097224 */ /* 0x000fe200078e0004 */
[----:B------:R-:W-:Y:S02]  /*9a40*/  IADD3 R14, PT, PT, R232, -UR24, -R14 ;  /* 0x80000018e80e7c10 */ /* 0x000fe4000fffe80e */
[----:B------:R-:W-:Y:S01]  /*9a50*/  HMMA.16816.F32 R32, R20, R10, R32 ;  /* 0x0000000a1420723c */ /* 0x000fe20000001820 */
[----:B------:R-:W-:Y:S01]  /*9a60*/  VIADD R10, R8, 0xffffff80 ;  /* 0xffffff80080a7836 */ /* 0x000fe20000000000 */
[----:B------:R-:W-:Y:S01]  /*9a70*/  I2FP.F32.S32 R9, R9 ;  /* 0x0000000900097245 */ /* 0x000fe20000201400 */
[----:B------:R-:W-:Y:S03]  /*9a80*/  BAR.SYNC.DEFER_BLOCKING 0x0 ;  /* 0x0000000000007b1d */ /* 0x000fe60000010000 */
[----:B------:R-:W-:-:S02]  /*9a90*/  ISETP.GE.AND P4, PT, R10, R231, PT ;  /* 0x000000e70a00720c */ /* 0x000fc40003f86270 */
[C---:B------:R-:W-:Y:S01]  /*9aa0*/  HMMA.16816.F32 R176, R20.reuse, R12, R176 ;  /* 0x0000000c14b0723c */ /* 0x040fe200000018b0 */
[----:B------:R-:W-:Y:S01]  /*9ab0*/  IMAD.U32 R13, RZ, RZ, UR20 ;  /* 0x00000014ff0d7e24 */ /* 0x000fe2000f8e00ff */
[----:B------:R-:W-:Y:S02]  /*9ac0*/  ISETP.GT.AND P6, PT, R14, R10, PT ;  /* 0x0000000a0e00720c */ /* 0x000fe40003fc4270 */
[----:B------:R-:W-:Y:S02]  /*9ad0*/  ISETP.GE.AND P5, PT, R10, R230, PT ;  /* 0x000000e60a00720c */ /* 0x000fe40003fa6270 */
[----:B------:R-:W-:Y:S02]  /*9ae0*/  IADD3 R13, PT, PT, R15, -UR24, -R13 ;  /* 0x800000180f0d7c10 */ /* 0x000fe4000fffe80d */
[----:B------:R-:W-:Y:S01]  /*9af0*/  HMMA.16816.F32 R24, R20, R6, R24 ;  /* 0x000000061418723c */ /* 0x000fe20000001818 */
[----:B------:R-:W-:Y:S02]  /*9b00*/  P2R R11, PR, RZ, 0x10 ;  /* 0x00000010ff0b7803 */ /* 0x000fe40000000000 */
[----:B------:R-:W-:-:S02]  /*9b10*/  IADD3 R7, PT, PT, R232, 0x7f, -R16 ;  /* 0x0000007fe8077810 */ /* 0x000fc40007ffe810 */
[----:B------:R-:W-:Y:S01]  /*9b20*/  IADD3 R6, PT, PT, R15, 0x80, -R16 ;  /* 0x000000800f067810 */ /* 0x000fe20007ffe810 */
[----:B------:R-:W-:-:S14]  /*9b30*/  BRA.U !UP1, `(.L_x_1249) ;  /* 0x0000000509b47547 */ /* 0x000fdc000b800000 */
        /* <DEDUP_REMOVED lines=109> */
.L_x_1249:
[C---:B------:R-:W-:Y:S01]  /*a210*/  VIADD R4, R8.reuse, 0xffffff81 ;  /* 0xffffff8108047836 */ /* 0x040fe20000000000 */
[----:B------:R-:W-:Y:S01]  /*a220*/  IABS R6, R6 ;  /* 0x0000000600067213 */ /* 0x000fe20000000000 */
[----:B------:R-:W-:Y:S01]  /*a230*/  FFMA.FTZ R9, R9, -UR6, R188 ;  /* 0x8000000609097c23 */ /* 0x000fe200080100bc */
[----:B------:R-:W-:Y:S01]  /*a240*/  IABS R7, R7 ;  /* 0x0000000700077213 */ /* 0x000fe20000000000 */
[----:B------:R-:W-:Y:S01]  /*a250*/  VIADD R5, R8, 0xffffff88 ;  /* 0xffffff8808057836 */ /* 0x000fe20000000000 */
[----:B------:R-:W-:Y:S01]  /*a260*/  ISETP.GT.AND P2, PT, R14, R4, PT ;  /* 0x000000040e00720c */ /* 0x000fe20003f44270 */
[----:B-1----:R-:W-:Y:S01]  /*a270*/  VIADD R18, R8, 0xffffff90 ;  /* 0xffffff9008127836 */ /* 0x002fe20000000000 */
[----:B------:R-:W-:Y:S01]  /*a280*/  ISETP.GE.AND P3, PT, R4, R231, PT ;  /* 0x000000e70400720c */ /* 0x000fe20003f66270 */
[----:B------:R-:W-:Y:S01]  /*a290*/  VIADD R19, R8, 0xffffff99 ;  /* 0xffffff9908137836 */ /* 0x000fe20000000000 */
[----:B------:R-:W-:Y:S01]  /*a2a0*/  ISETP.GE.AND P0, PT, R4, R230, PT ;  /* 0x000000e60400720c */ /* 0x000fe20003f06270 */
[----:B------:R-:W-:Y:S01]  /*a2b0*/  USHF.L.U32 UR24, UR15, 0x1, URZ ;  /* 0x000000010f187899 */ /* 0x000fe200080006ff */
[----:B------:R-:W-:Y:S01]  /*a2c0*/  ISETP.GT.AND P4, PT, R13, R4, PT ;  /* 0x000000040d00720c */ /* 0x000fe20003f84270 */
[----:B------:R-:W1:Y:S01]  /*a2d0*/  LDCU UR23, c[0x0][0x45c] ;  /* 0x00008b80ff1777ac */ /* 0x000e620008000800 */
[----:B------:R-:W-:-:S02]  /*a2e0*/  IADD3 R4, PT, PT, R15, 0x7f, -R16 ;  /* 0x0000007f0f047810 */ /* 0x000fc40007ffe810 */
[----:B------:R-:W-:Y:S01]  /*a2f0*/  I2FP.F32.S32 R6, R6 ;  /* 0x0000000600067245 */ /* 0x000fe20000201400 */
[----:B------:R-:W-:Y:S01]  /*a300*/  UIADD3 UR4, UPT, UPT, UR30, -0x61c88647, URZ ;  /* 0x9e3779b91e047890 */ /* 0x000fe2000fffe0ff */
[----:B------:R-:W-:Y:S01]  /*a310*/  ISETP.GT.AND P1, PT, R13, R10, PT ;  /* 0x0000000a0d00720c */ /* 0x000fe20003f24270 */
[----:B------:R-:W-:Y:S01]  /*a320*/  UIADD3 UR11, UPT, UPT, UR30, 0x3c6ef372, URZ ;  /* 0x3c6ef3721e0b7890 */ /* 0x000fe2000fffe0ff */
[----:B------:R-:W-:Y:S01]  /*a330*/  IADD3 R10, PT, PT, R232, 0x78, -R16 ;  /* 0x00000078e80a7810 */ /* 0x000fe20007ffe810 */
[----:B------:R-:W-:Y:S01]  /*a340*/  FFMA.FTZ R6, R6, -UR6, R190 ;  /* 0x8000000606067c23 */ /* 0x000fe200080100be */
[----:B------:R-:W-:Y:S01]  /*a350*/  IABS R4, R4 ;  /* 0x0000000400047213 */ /* 0x000fe20000000000 */
[----:B------:R-:W-:Y:S01]  /*a360*/  UIADD3 UR22, UPT, UPT, UR31, 0x76cf5d0a, URZ ;  /* 0x76cf5d0a1f167890 */ /* 0x000fe2000fffe0ff */
[----:B------:R-:W-:Y:S01]  /*a370*/  I2FP.F32.S32 R7, R7 ;  /* 0x0000000700077245 */ /* 0x000fe20000201400 */
[----:B------:R-:W-:Y:S01]  /*a380*/  UIADD3 UR17, UPT, UPT, UR31, 0x32370b8f, URZ ;  /* 0x32370b8f1f117890 */ /* 0x000fe2000fffe0ff */
[----:B------:R-:W-:Y:S01]  /*a390*/  IABS R10, R10 ;  /* 0x0000000a000a7213 */ /* 0x000fe20000000000 */
[----:B------:R-:W-:Y:S01]  /*a3a0*/  UIADD3 UR10, UPT, UPT, UR30, -0x255992d5, URZ ;  /* 0xdaa66d2b1e0a7890 */ /* 0x000fe2000fffe0ff */
[----:B------:R-:W-:Y:S01]  /*a3b0*/  I2FP.F32.S32 R4, R4 ;  /* 0x0000000400047245 */ /* 0x000fe20000201400 */
[----:B------:R-:W-:Y:S01]  /*a3c0*/  FFMA.FTZ R12, R7, -UR6, R189 ;  /* 0x80000006070c7c23 */ /* 0x000fe200080100bd */
[----:B------:R-:W-:Y:S01]  /*a3d0*/  IADD3 R17, PT, PT, R232, 0x70, -R16 ;  /* 0x00000070e8117810 */ /* 0x000fe20007ffe810 */
[----:B------:R-:W-:Y:S01]  /*a3e0*/  UIADD3 UR9, UPT, UPT, UR30, 0x78dde6e4, URZ ;  /* 0x78dde6e41e097890 */ /* 0x000fe2000fffe0ff */
[----:B------:R-:W-:Y:S01]  /*a3f0*/  FSEL R9, R9, -INF , !P6 ;  /* 0xff80000009097808 */ /* 0x000fe20007000000 */
[----:B------:R-:W-:Y:S01]  /*a400*/  FFMA.FTZ R4, R4, -UR6, R191 ;  /* 0x8000000604047c23 */ /* 0x000fe200080100bf */
[----:B------:R-:W-:Y:S01]  /*a410*/  ISETP.NE.AND P6, PT, R11, RZ, PT ;  /* 0x000000ff0b00720c */ /* 0x000fe20003fc5270 */
[----:B------:R-:W-:Y:S01]  /*a420*/  UIADD3 UR13, UPT, UPT, UR31, -0x56f99767, URZ ;  /* 0xa90668991f0d7890 */ /* 0x000fe2000fffe0ff */
[----:B------:R-:W-:Y:S01]  /*a430*/  FSEL R7, R6, -INF , !P1 ;  /* 0xff80000006077808 */ /* 0x000fe20004800000 */
[----:B------:R-:W-:Y:S01]  /*a440*/  UIADD3 UR16, UPT, UPT, UR31, -0x126145ec, URZ ;  /* 0xed9eba141f107890 */ /* 0x000fe2000fffe0ff */
[----:B------:R-:W-:Y:S01]  /*a450*/  I2FP.F32.S32 R10, R10 ;  /* 0x0000000a000a7245 */ /* 0x000fe20000201400 */
[----:B------:R-:W-:Y:S01]  /*a460*/  UIADD3 UR7, UPT, UPT, UR30, -0x4ab325aa, URZ ;  /* 0xb54cda561e077890 */ /* 0x000fe2000fffe0ff */
[----:B------:R-:W-:Y:S01]  /*a470*/  IABS R17, R17 ;  /* 0x0000001100117213 */ /* 0x000fe20000000000 */
[----:B------:R-:W-:Y:S01]  /*a480*/  UIADD3 UR8, UPT, UPT, UR30, 0x1715609d, URZ ;  /* 0x1715609d1e087890 */ /* 0x000fe2000fffe0ff */
[----:B------:R-:W-:Y:S01]  /*a490*/  FSEL R11, R9, -INF , !P6 ;  /* 0xff800000090b7808 */ /* 0x000fe20007000000 */
[----:B------:R-:W-:Y:S01]  /*a4a0*/  FFMA.FTZ R10, R10, -UR6, R180 ;  /* 0x800000060a0a7c23 */ /* 0x000fe200080100b4 */
[----:B------:R-:W-:Y:S01]  /*a4b0*/  FSEL R7, R7, -INF , !P5 ;  /* 0xff80000007077808 */ /* 0x000fe20006800000 */
[----:B------:R-:W-:Y:S01]  /*a4c0*/  UIADD3 UR12, UPT, UPT, UR31, 0x646e171e, URZ ;  /* 0x646e171e1f0c7890 */ /* 0x000fe2000fffe0ff */
[----:B------:R-:W-:Y:S01]  /*a4d0*/  FSEL R12, R12, -INF , !P2 ;  /* 0xff8000000c0c7808 */ /* 0x000fe20005000000 */
[----:B------:R-:W-:Y:S01]  /*a4e0*/  @UP1 UIADD3 UR21, UPT, UPT, UR21, -0x3, URZ ;  /* 0xfffffffd15151890 */ /* 0x000fe2000fffe0ff */
[----:B------:R-:W-:-:S02]  /*a4f0*/  I2FP.F32.S32 R17, R17 ;  /* 0x0000001100117245 */ /* 0x000fc40000201400 */
[----:B------:R-:W-:Y:S02]  /*a500*/  ISETP.GT.AND P6, PT, R14, R5, PT ;  /* 0x000000050e00720c */ /* 0x000fe40003fc4270 */
[----:B------:R-:W-:Y:S01]  /*a510*/  ISETP.GE.AND P1, PT, R5, R231, PT ;  /* 0x000000e70500720c */ /* 0x000fe20003f26270 */
[----:B------:R-:W-:Y:S01]  /*a520*/  FFMA.FTZ R176, R17, -UR6, R176 ;  /* 0x8000000611b07c23 */ /* 0x000fe200080100b0 */
[----:B------:R-:W-:Y:S02]  /*a530*/  ISETP.GE.AND P5, PT, R5, R230, PT ;  /* 0x000000e60500720c */ /* 0x000fe40003fa6270 */
[----:B------:R-:W-:Y:S01]  /*a540*/  ISETP.GT.AND P2, PT, R13, R5, PT ;  /* 0x000000050d00720c */ /* 0x000fe20003f44270 */
[----:B------:R-:W-:Y:S01]  /*a550*/  VIADD R5, R8, 0xffffff89 ;  /* 0xffffff8908057836 */ /* 0x000fe20000000000 */
[----:B------:R-:W-:Y:S02]  /*a560*/  IADD3 R6, PT, PT, R15, 0x78, -R16 ;  /* 0x000000780f067810 */ /* 0x000fe40007ffe810 */
[----:B------:R-:W-:-:S02]  /*a570*/  FSEL R4, R4, -INF , !P4 ;  /* 0xff80000004047808 */ /* 0x000fc40006000000 */
[--C-:B------:R-:W-:Y:S02]  /*a580*/  IADD3 R9, PT, PT, R232, 0x77, -R16.reuse ;  /* 0x00000077e8097810 */ /* 0x100fe40007ffe810 */
[----:B------:R-:W-:Y:S02]  /*a590*/  FSEL R12, R12, -INF , !P3 ;  /* 0xff8000000c0c7808 */ /* 0x000fe40005800000 */
[----:B------:R-:W-:Y:S02]  /*a5a0*/  IABS R6, R6 ;  /* 0x0000000600067213 */ /* 0x000fe40000000000 */
[----:B------:R-:W-:Y:S02]  /*a5b0*/  FSEL R4, R4, -INF , !P0 ;  /* 0xff80000004047808 */ /* 0x000fe40004000000 */
[----:B------:R-:W-:Y:S02]  /*a5c0*/  FSEL R10, R10, -INF , !P6 ;  /* 0xff8000000a0a7808 */ /* 0x000fe40007000000 */
[----:B------:R-:W-:-:S02]  /*a5d0*/  IADD3 R17, PT, PT, R232, 0x6f, -R16 ;  /* 0x0000006fe8117810 */ /* 0x000fc40007ffe810 */
[----:B------:R-:W-:Y:S02]  /*a5e0*/  ISETP.GT.AND P3, PT, R14, R5, PT ;  /* 0x000000050e00720c */ /* 0x000fe40003f64270 */
[C---:B------:R-:W-:Y:S02]  /*a5f0*/  ISETP.GE.AND P4, PT, R5.reuse, R231, PT ;  /* 0x000000e70500720c */ /* 0x040fe40003f86270 */
[----:B------:R-:W-:Y:S02]  /*a600*/  ISETP.GE.AND P0, PT, R5, R230, PT ;  /* 0x000000e60500720c */ /* 0x000fe40003f06270 */
[----:B------:R-:W-:Y:S02]  /*a610*/  ISETP.GT.AND P6, PT, R13, R5, PT ;  /* 0x000000050d00720c */ /* 0x000fe40003fc4270 */
[----:B------:R-:W-:Y:S02]  /*a620*/  IADD3 R5, PT, PT, R15, 0x77, -R16 ;  /* 0x000000770f057810 */ /* 0x000fe40007ffe810 */
[----:B------:R-:W-:-:S02]  /*a630*/  IABS R9, R9 ;  /* 0x0000000900097213 */ /* 0x000fc40000000000 */
[----:B------:R-:W-:Y:S02]  /*a640*/  I2FP.F32.S32 R6, R6 ;  /* 0x0000000600067245 */ /* 0x000fe40000201400 */
[----:B------:R-:W-:Y:S02]  /*a650*/  IABS R17, R17 ;  /* 0x0000001100117213 */ /* 0x000fe40000000000 */
[----:B------:R-:W-:Y:S01]  /*a660*/  IABS R5, R5 ;  /* 0x0000000500057213 */ /* 0x000fe20000000000 */
[----:B------:R-:W-:Y:S01]  /*a670*/  FFMA.FTZ R6, R6, -UR6, R182 ;  /* 0x8000000606067c23 */ /* 0x000fe200080100b6 */
[----:B------:R-:W-:Y:S02]  /*a680*/  I2FP.F32.S32 R9, R9 ;  /* 0x0000000900097245 */ /* 0x000fe40000201400 */
[----:B------:R-:W-:Y:S02]  /*a690*/  IADD3 R166, PT, PT, R15, 0x70, -R16 ;  /* 0x000000700fa67810 */ /* 0x000fe40007ffe810 */
[----:B------:R-:W-:Y:S01]  /*a6a0*/  I2FP.F32.S32 R17, R17 ;  /* 0x0000001100117245 */ /* 0x000fe20000201400 */
[----:B------:R-:W-:Y:S01]  /*a6b0*/  FFMA.FTZ R9, R9, -UR6, R181 ;  /* 0x8000000609097c23 */ /* 0x000fe200080100b5 */
[----:B------:R-:W-:-:S02]  /*a6c0*/  I2FP.F32.S32 R5, R5 ;  /* 0x0000000500057245 */ /* 0x000fc40000201400 */
[----:B------:R-:W-:Y:S01]  /*a6d0*/  IABS R166, R166 ;  /* 0x000000a600a67213 */ /* 0x000fe20000000000 */
[----:B------:R-:W-:Y:S01]  /*a6e0*/  FFMA.FTZ R177, R17, -UR6, R177 ;  /* 0x8000000611b17c23 */ /* 0x000fe200080100b1 */
[----:B------:R-:W-:Y:S01]  /*a6f0*/  FSEL R6, R6, -INF , !P2 ;  /* 0xff80000006067808 */ /* 0x000fe20005000000 */
[----:B------:R-:W-:Y:S01]  /*a700*/  FFMA.FTZ R5, R5, -UR6, R183 ;  /* 0x8000000605057c23 */ /* 0x000fe200080100b7 */
[----:B------:R-:W-:Y:S02]  /*a710*/  IADD3 R17, PT, PT, R232, 0x68, -R16 ;  /* 0x00000068e8117810 */ /* 0x000fe40007ffe810 */
[----:B------:R-:W-:Y:S02]  /*a720*/  I2FP.F32.S32 R166, R166 ;  /* 0x000000a600a67245 */ /* 0x000fe40000201400 */
[----:B------:R-:W-:Y:S02]  /*a730*/  FSEL R10, R10, -INF , !P1 ;  /* 0xff8000000a0a7808 */ /* 0x000fe40004800000 */
[----:B------:R-:W-:Y:S01]  /*a740*/  FSEL R6, R6, -INF , !P5 ;  /* 0xff80000006067808 */ /* 0x000fe20006800000 */
[----:B------:R-:W-:Y:S01]  /*a750*/  FFMA.FTZ R166, R166, -UR6, R178 ;  /* 0x80000006a6a67c23 */ /* 0x000fe200080100b2 */
[----:B------:R-:W-:-:S02]  /*a760*/  FSEL R9, R9, -INF , !P3 ;  /* 0xff80000009097808 */ /* 0x000fc40005800000 */
[----:B------:R-:W-:Y:S02]  /*a770*/  IABS R17, R17 ;  /* 0x0000001100117213 */ /* 0x000fe40000000000 */
[----:B------:R-:W-:Y:S02]  /*a780*/  ISETP.GT.AND P1, PT, R14, R18, PT ;  /* 0x000000120e00720c */ /* 0x000fe40003f24270 */
[C---:B------:R-:W-:Y:S02]  /*a790*/  ISETP.GE.AND P2, PT, R18.reuse, R231, PT ;  /* 0x000000e71200720c */ /* 0x040fe40003f46270 */
[----:B------:R-:W-:Y:S02]  /*a7a0*/  ISETP.GE.AND P5, PT, R18, R230, PT ;  /* 0x000000e61200720c */ /* 0x000fe40003fa6270 */
[----:B------:R-:W-:Y:S01]  /*a7b0*/  ISETP.GT.AND P3, PT, R13, R18, PT ;  /* 0x000000120d00720c */ /* 0x000fe20003f64270 */
[----:B------:R-:W-:Y:S01]  /*a7c0*/  VIADD R18, R8, 0xffffff91 ;  /* 0xffffff9108127836 */ /* 0x000fe20000000000 */
[----:B------:R-:W-:-:S02]  /*a7d0*/  FSEL R5, R5, -INF , !P6 ;  /* 0xff80000005057808 */ /* 0x000fc40007000000 */
[----:B------:R-:W-:Y:S02]  /*a7e0*/  I2FP.F32.S32 R17, R17 ;  /* 0x0000001100117245 */ /* 0x000fe40000201400 */
[----:B------:R-:W-:Y:S02]  /*a7f0*/  FSEL R9, R9, -INF , !P4 ;  /* 0xff80000009097808 */ /* 0x000fe40006000000 */
[----:B------:R-:W-:Y:S01]  /*a800*/  FSEL R5, R5, -INF , !P0 ;  /* 0xff80000005057808 */ /* 0x000fe20004000000 */
[----:B------:R-:W-:Y:S01]  /*a810*/  FFMA.FTZ R172, R17, -UR6, R172 ;  /* 0x8000000611ac7c23 */ /* 0x000fe200080100ac */
[----:B------:R-:W-:Y:S02]  /*a820*/  FSEL R200, R176, -INF , !P1 ;  /* 0xff800000b0c87808 */ /* 0x000fe40004800000 */
[----:B------:R-:W-:Y:S02]  /*a830*/  ISETP.GT.AND P4, PT, R14, R18, PT ;  /* 0x000000120e00720c */ /* 0x000fe40003f84270 */
[----:B------:R-:W-:-:S02]  /*a840*/  ISETP.GE.AND P6, PT, R18, R231, PT ;  /* 0x000000e71200720c */ /* 0x000fc40003fc6270 */
[----:B------:R-:W-:Y:S02]  /*a850*/  ISETP.GE.AND P0, PT, R18, R230, PT ;  /* 0x000000e61200720c */ /* 0x000fe40003f06270 */
[----:B------:R-:W-:Y:S01]  /*a860*/  ISETP.GT.AND P1, PT, R13, R18, PT ;  /* 0x000000120d00720c */ /* 0x000fe20003f24270 */
[----:B------:R-:W-:Y:S01]  /*a870*/  VIADD R18, R8, 0xffffff98 ;  /* 0xffffff9808127836 */ /* 0x000fe20000000000 */
[----:B------:R-:W-:Y:S02]  /*a880*/  FSEL R166, R166, -INF , !P3 ;  /* 0xff800000a6a67808 */ /* 0x000fe40005800000 */
[----:B------:R-:W-:Y:S02]  /*a890*/  IADD3 R17, PT, PT, R15, 0x68, -R16 ;  /* 0x000000680f117810 */ /* 0x000fe40007ffe810 */
[----:B------:R-:W-:Y:S02]  /*a8a0*/  FSEL R200, R200, -INF , !P2 ;  /* 0xff800000c8c87808 */ /* 0x000fe40005000000 */
[----:B------:R-:W-:-:S02]  /*a8b0*/  FSEL R166, R166, -INF , !P5 ;  /* 0xff800000a6a67808 */ /* 0x000fc40006800000 */
[----:B------:R-:W-:Y:S02]  /*a8c0*/  FSEL R199, R177, -INF , !P4 ;  /* 0xff800000b1c77808 */ /* 0x000fe40006000000 */
[----:B------:R-:W-:Y:S02]  /*a8d0*/  ISETP.GT.AND P2, PT, R14, R18, PT ;  /* 0x000000120e00720c */ /* 0x000fe40003f44270 */
[C---:B------:R-:W-:Y:S02]  /*a8e0*/  ISETP.GE.AND P3, PT, R18.reuse, R231, PT ;  /* 0x000000e71200720c */ /* 0x040fe40003f66270 */
[----:B------:R-:W-:Y:S02]  /*a8f0*/  ISETP.GE.AND P5, PT, R18, R230, PT ;  /* 0x000000e61200720c */ /* 0x000fe40003fa6270 */
[----:B------:R-:W-:Y:S02]  /*a900*/  ISETP.GT.AND P4, PT, R13, R18, PT ;  /* 0x000000120d00720c */ /* 0x000fe40003f84270 */
[----:B------:R-:W-:-:S02]  /*a910*/  IADD3 R18, PT, PT, R232, 0x67, -R16 ;  /* 0x00000067e8127810 */ /* 0x000fc40007ffe810 */
[----:B------:R-:W-:Y:S02]  /*a920*/  IABS R17, R17 ;  /* 0x0000001100117213 */ /* 0x000fe40000000000 */
[----:B------:R-:W-:Y:S02]  /*a930*/  IADD3 R165, PT, PT, R15, 0x6f, -R16 ;  /* 0x0000006f0fa57810 */ /* 0x000fe40007ffe810 */
[----:B------:R-:W-:Y:S02]  /*a940*/  IABS R18, R18 ;  /* 0x0000001200127213 */ /* 0x000fe40000000000 */
[----:B------:R-:W-:Y:S02]  /*a950*/  I2FP.F32.S32 R17, R17 ;  /* 0x0000001100117245 */ /* 0x000fe40000201400 */
[----:B------:R-:W-:Y:S02]  /*a960*/  IABS R165, R165 ;  /* 0x000000a500a57213 */ /* 0x000fe40000000000 */
[----:B------:R-:W-:Y:S01]  /*a970*/  I2FP.F32.S32 R18, R18 ;  /* 0x0000001200127245 */ /* 0x000fe20000201400 */
[----:B------:R-:W-:Y:S01]  /*a980*/  FFMA.FTZ R174, R17, -UR6, R174 ;  /* 0x8000000611ae7c23 */ /* 0x000fe200080100ae */
[----:B------:R-:W-:Y:S01]  /*a990*/  I2FP.F32.S32 R165, R165 ;  /* 0x000000a500a57245 */ /* 0x000fe20000201400 */
[----:B------:R-:W-:Y:S01]  /*a9a0*/  VIADD R17, R8, 0xffffffa0 ;  /* 0xffffffa008117836 */ /* 0x000fe20000000000 */
[----:B------:R-:W-:Y:S01]  /*a9b0*/  FSEL R199, R199, -INF , !P6 ;  /* 0xff800000c7c77808 */ /* 0x000fe20007000000 */
[----:B------:R-:W-:Y:S01]  /*a9c0*/  FFMA.FTZ R18, R18, -UR6, R173 ;  /* 0x8000000612127c23 */ /* 0x000fe200080100ad */
[----:B------:R-:W-:Y:S01]  /*a9d0*/  IADD3 R217, PT, PT, R232, 0x60, -R16 ;  /* 0x00000060e8d97810 */ /* 0x000fe20007ffe810 */
[----:B------:R-:W-:Y:S01]  /*a9e0*/  FFMA.FTZ R165, R165, -UR6, R179 ;  /* 0x80000006a5a57c23 */ /* 0x000fe200080100b3 */
[----:B------:R-:W-:-:S02]  /*a9f0*/  ISETP.GT.AND P6, PT, R14, R19, PT ;  /* 0x000000130e00720c */ /* 0x000fc40003fc4270 */
[----:B------:R-:W-:Y:S02]  /*aa00*/  FSEL R198, R172, -INF , !P2 ;  /* 0xff800000acc67808 */ /* 0x000fe40005000000 */
[----:B------:R-:W-:Y:S02]  /*aa10*/  IADD3 R167, PT, PT, R15, 0x67, -R16 ;  /* 0x000000670fa77810 */ /* 0x000fe40007ffe810 */
[----:B------:R-:W-:Y:S02]  /*aa20*/  FSEL R202, R174, -INF , !P4 ;  /* 0xff800000aeca7808 */ /* 0x000fe40006000000 */
[----:B------:R-:W-:Y:S02]  /*aa30*/  IABS R217, R217 ;  /* 0x000000d900d97213 */ /* 0x000fe40000000000 */
[----:B------:R-:W-:Y:S02]  /*aa40*/  FSEL R198, R198, -INF , !P3 ;  /* 0xff800000c6c67808 */ /* 0x000fe40005800000 */
[----:B------:R-:W-:-:S02]  /*aa50*/  IABS R167, R167 ;  /* 0x000000a700a77213 */ /* 0x000fc40000000000 */
[----:B------:R-:W-:Y:S02]  /*aa60*/  FSEL R202, R202, -INF , !P5 ;  /* 0xff800000caca7808 */ /* 0x000fe40006800000 */
[----:B------:R-:W-:Y:S02]  /*aa70*/  FSEL R18, R18, -INF , !P6 ;  /* 0xff80000012127808 */ /* 0x000fe40007000000 */
[----:B------:R-:W-:Y:S02]  /*aa80*/  ISETP.GT.AND P3, PT, R14, R17, PT ;  /* 0x000000110e00720c */ /* 0x000fe40003f64270 */
[C---:B------:R-:W-:Y:S02]  /*aa90*/  ISETP.GE.AND P4, PT, R17.reuse, R231, PT ;  /* 0x000000e71100720c */ /* 0x040fe40003f86270 */
[----:B------:R-:W-:Y:S02]  /*aaa0*/  ISETP.GE.AND P5, PT, R17, R230, PT ;  /* 0x000000e61100720c */ /* 0x000fe40003fa6270 */
[----:B------:R-:W-:-:S02]  /*aab0*/  ISETP.GT.AND P6, PT, R13, R17, PT ;  /* 0x000000110d00720c */ /* 0x000fc40003fc4270 */
[----:B------:R-:W-:Y:S02]  /*aac0*/  IADD3 R17, PT, PT, R232, 0x5f, -R16 ;  /* 0x0000005fe8117810 */ /* 0x000fe40007ffe810 */
[----:B------:R-:W-:Y:S02]  /*aad0*/  I2FP.F32.S32 R217, R217 ;  /* 0x000000d900d97245 */ /* 0x000fe40000201400 */
[----:B------:R-:W-:Y:S02]  /*aae0*/  FSEL R165, R165, -INF , !P1 ;  /* 0xff800000a5a57808 */ /* 0x000fe40004800000 */
[----:B------:R-:W-:Y:S01]  /*aaf0*/  I2FP.F32.S32 R167, R167 ;  /* 0x000000a700a77245 */ /* 0x000fe20000201400 */
[----:B------:R-:W-:Y:S01]  /*ab00*/  FFMA.FTZ R217, R217, -UR6, R168 ;  /* 0x80000006d9d97c23 */ /* 0x000fe200080100a8 */
[----:B------:R-:W-:Y:S02]  /*ab10*/  ISETP.GE.AND P1, PT, R19, R231, PT ;  /* 0x000000e71300720c */ /* 0x000fe40003f26270 */
[----:B------:R-:W-:Y:S01]  /*ab20*/  IADD3 R20, PT, PT, R15, 0x60, -R16 ;  /* 0x000000600f147810 */ /* 0x000fe20007ffe810 */
[----:B------:R-:W-:Y:S01]  /*ab30*/  FFMA.FTZ R167, R167, -UR6, R175 ;  /* 0x80000006a7a77c23 */ /* 0x000fe200080100af */
[----:B------:R-:W-:-:S02]  /*ab40*/  IABS R17, R17 ;  /* 0x0000001100117213 */ /* 0x000fc40000000000 */
[----:B------:R-:W-:Y:S02]  /*ab50*/  FSEL R168, R18, -INF , !P1 ;  /* 0xff80000012a87808 */ /* 0x000fe40004800000 */
[----:B------:R-:W-:Y:S02]  /*ab60*/  ISETP.GT.AND P2, PT, R13, R19, PT ;  /* 0x000000130d00720c */ /* 0x000fe40003f44270 */
[----:B------:R-:W-:Y:S01]  /*ab70*/  IABS R18, R20 ;  /* 0x0000001400127213 */ /* 0x000fe20000000000 */
[C---:B------:R-:W-:Y:S01]  /*ab80*/  VIADD R20, R8.reuse, 0xffffffb0 ;  /* 0xffffffb008147836 */ /* 0x040fe20000000000 */
[----:B------:R-:W-:Y:S02]  /*ab90*/  I2FP.F32.S32 R17, R17 ;  /* 0x0000001100117245 */ /* 0x000fe40000201400 */
[----:B------:R-:W-:Y:S02]  /*aba0*/  FSEL R165, R165, -INF , !P0 ;  /* 0xff800000a5a57808 */ /* 0x000fe40004000000 */
[----:B------:R-:W-:Y:S01]  /*abb0*/  ISETP.GE.AND P0, PT, R19, R230, PT ;  /* 0x000000e61300720c */ /* 0x000fe20003f06270 */
[----:B------:R-:W-:Y:S01]  /*abc0*/  VIADD R19, R8, 0xffffffa1 ;  /* 0xffffffa108137836 */ /* 0x000fe20000000000 */
[----:B------:R-:W-:Y:S01]  /*abd0*/  FSEL R167, R167, -INF , !P2 ;  /* 0xff800000a7a77808 */ /* 0x000fe20005000000 */
[----:B------:R-:W-:Y:S01]  /*abe0*/  FFMA.FTZ R169, R17, -UR6, R169 ;  /* 0x8000000611a97c23 */ /* 0x000fe200080100a9 */
[----:B------:R-:W-:-:S02]  /*abf0*/  I2FP.F32.S32 R18, R18 ;  /* 0x0000001200127245 */ /* 0x000fc40000201400 */
[----:B------:R-:W-:Y:S02]  /*ac00*/  IADD3 R17, PT, PT, R232, 0x58, -R16 ;  /* 0x00000058e8117810 */ /* 0x000fe40007ffe810 */
[----:B------:R-:W-:Y:S01]  /*ac10*/  FSEL R167, R167, -INF , !P0 ;  /* 0xff800000a7a77808 */ /* 0x000fe20004000000 */
[----:B------:R-:W-:Y:S01]  /*ac20*/  FFMA.FTZ R170, R18, -UR6, R170 ;  /* 0x8000000612aa7c23 */ /* 0x000fe200080100aa */
[----:B------:R-:W-:Y:S01]  /*ac30*/  FSEL R217, R217, -INF , !P3 ;  /* 0xff800000d9d97808 */ /* 0x000fe20005800000 */
[----:B------:R-:W-:Y:S01]  /*ac40*/  VIADD R18, R8, 0xffffffa8 ;  /* 0xffffffa808127836 */ /* 0x000fe20000000000 */
[----:B------:R-:W-:Y:S02]  /*ac50*/  ISETP.GT.AND P1, PT, R14, R19, PT ;  /* 0x000000130e00720c */ /* 0x000fe40003f24270 */
[C---:B------:R-:W-:Y:S02]  /*ac60*/  ISETP.GE.AND P2, PT, R19.reuse, R231, PT ;  /* 0x000000e71300720c */ /* 0x040fe40003f46270 */
[----:B------:R-:W-:-:S02]  /*ac70*/  ISETP.GE.AND P0, PT, R19, R230, PT ;  /* 0x000000e61300720c */ /* 0x000fc40003f06270 */
[----:B------:R-:W-:Y:S02]  /*ac80*/  ISETP.GT.AND P3, PT, R13, R19, PT ;  /* 0x000000130d00720c */ /* 0x000fe40003f64270 */
[----:B------:R-:W-:Y:S02]  /*ac90*/  IADD3 R19, PT, PT, R15, 0x5f, -R16 ;  /* 0x0000005f0f137810 */ /* 0x000fe40007ffe810 */
[----:B------:R-:W-:Y:S02]  /*aca0*/  IABS R17, R17 ;  /* 0x0000001100117213 */ /* 0x000fe40000000000 */
[----:B------:R-:W-:Y:S02]  /*acb0*/  IABS R19, R19 ;  /* 0x0000001300137213 */ /* 0x000fe40000000000 */
[----:B------:R-:W-:Y:S02]  /*acc0*/  FSEL R207, R170, -INF , !P6 ;  /* 0xff800000aacf7808 */ /* 0x000fe40007000000 */
[----:B------:R-:W-:-:S02]  /*acd0*/  I2FP.F32.S32 R17, R17 ;  /* 0x0000001100117245 */ /* 0x000fc40000201400 */
[----:B------:R-:W-:Y:S02]  /*ace0*/  FSEL R217, R217, -INF , !P4 ;  /* 0xff800000d9d97808 */ /* 0x000fe40006000000 */
[----:B------:R-:W-:Y:S01]  /*acf0*/  FSEL R207, R207, -INF , !P5 ;  /* 0xff800000cfcf7808 */ /* 0x000fe20006800000 */
[----:B------:R-:W-:Y:S01]  /*ad00*/  FFMA.FTZ R32, R17, -UR6, R32 ;  /* 0x8000000611207c23 */ /* 0x000fe20008010020 */
[----:B------:R-:W-:Y:S02]  /*ad10*/  I2FP.F32.S32 R19, R19 ;  /* 0x0000001300137245 */ /* 0x000fe40000201400 */
[----:B------:R-:W-:Y:S02]  /*ad20*/  FSEL R216, R169, -INF , !P1 ;  /* 0xff800000a9d87808 */ /* 0x000fe40004800000 */
[----:B------:R-:W-:Y:S01]  /*ad30*/  ISETP.GT.AND P4, PT, R14, R18, PT ;  /* 0x000000120e00720c */ /* 0x000fe20003f84270 */
[----:B------:R-:W-:Y:S01]  /*ad40*/  FFMA.FTZ R171, R19, -UR6, R171 ;  /* 0x8000000613ab7c23 */ /* 0x000fe200080100ab */
[----:B------:R-:W-:Y:S01]  /*ad50*/  ISETP.GE.AND P6, PT, R18, R231, PT ;  /* 0x000000e71200720c */ /* 0x000fe20003fc6270 */
[----:B------:R-:W-:Y:S01]  /*ad60*/  VIADD R19, R8, 0xffffffa9 ;  /* 0xffffffa908137836 */ /* 0x000fe20000000000 */
[----:B------:R-:W-:-:S02]  /*ad70*/  ISETP.GE.AND P5, PT, R18, R230, PT ;  /* 0x000000e61200720c */ /* 0x000fc40003fa6270 */
[----:B------:R-:W-:Y:S02]  /*ad80*/  ISETP.GT.AND P1, PT, R13, R18, PT ;  /* 0x000000120d00720c */ /* 0x000fe40003f24270 */
[--C-:B------:R-:W-:Y:S02]  /*ad90*/  IADD3 R18, PT, PT, R232, 0x57, -R16.reuse ;  /* 0x00000057e8127810 */ /* 0x100fe40007ffe810 */
[----:B------:R-:W-:Y:S02]  /*ada0*/  IADD3 R17, PT, PT, R15, 0x58, -R16 ;  /* 0x000000580f117810 */ /* 0x000fe40007ffe810 */
[----:B------:R-:W-:Y:S02]  /*adb0*/  IABS R18, R18 ;  /* 0x0000001200127213 */ /* 0x000fe40000000000 */
[----:B------:R-:W-:Y:S02]  /*adc0*/  IABS R17, R17 ;  /* 0x0000001100117213 */ /* 0x000fe40000000000 */
[----:B------:R-:W-:-:S02]  /*add0*/  FSEL R206, R171, -INF , !P3 ;  /* 0xff800000abce7808 */ /* 0x000fc40005800000 */
[----:B------:R-:W-:Y:S02]  /*ade0*/  I2FP.F32.S32 R18, R18 ;  /* 0x0000001200127245 */ /* 0x000fe40000201400 */
[----:B------:R-:W-:Y:S02]  /*adf0*/  I2FP.F32.S32 R17, R17 ;  /* 0x0000001100117245 */ /* 0x000fe40000201400 */
[----:B------:R-:W-:Y:S01]  /*ae00*/  FSEL R216, R216, -INF , !P2 ;  /* 0xff800000d8d87808 */ /* 0x000fe20005000000 */
[----:B------:R-:W-:Y:S01]  /*ae10*/  FFMA.FTZ R33, R18, -UR6, R33 ;  /* 0x8000000612217c23 */ /* 0x000fe20008010021 */
[----:B------:R-:W-:Y:S01]  /*ae20*/  FSEL R206, R206, -INF , !P0 ;  /* 0xff800000cece7808 */ /* 0x000fe20004000000 */
[----:B------:R-:W-:Y:S01]  /*ae30*/  FFMA.FTZ R34, R17, -UR6, R34 ;  /* 0x8000000611227c23 */ /* 0x000fe20008010022 */
[----:B------:R-:W-:Y:S02]  /*ae40*/  FSEL R209, R32, -INF , !P4 ;  /* 0xff80000020d17808 */ /* 0x000fe40006000000 */
[----:B------:R-:W-:-:S02]  /*ae50*/  ISETP.GT.AND P2, PT, R14, R19, PT ;  /* 0x000000130e00720c */ /* 0x000fc40003f44270 */
[C---:B------:R-:W-:Y:S02]  /*ae60*/  ISETP.GE.AND P3, PT, R19.reuse, R231, PT ;  /* 0x000000e71300720c */ /* 0x040fe40003f66270 */
[----:B------:R-:W-:Y:S02]  /*ae70*/  ISETP.GE.AND P0, PT, R19, R230, PT ;  /* 0x000000e61300720c */ /* 0x000fe40003f06270 */
[----:B------:R-:W-:Y:S02]  /*ae80*/  ISETP.GT.AND P4, PT, R13, R19, PT ;  /* 0x000000130d00720c */ /* 0x000fe40003f84270 */
[C-C-:B------:R-:W-:Y:S02]  /*ae90*/  IADD3 R19, PT, PT, R232.reuse, 0x50, -R16.reuse ;  /* 0x00000050e8137810 */ /* 0x140fe40007ffe810 */
[--C-:B------:R-:W-:Y:S02]  /*aea0*/  IADD3 R18, PT, PT, R232, 0x4f, -R16.reuse ;  /* 0x0000004fe8127810 */ /* 0x100fe40007ffe810 */
[----:B------:R-:W-:-:S02]  /*aeb0*/  IADD3 R17, PT, PT, R15, 0x57, -R16 ;  /* 0x000000570f117810 */ /* 0x000fc40007ffe810 */
[----:B------:R-:W-:Y:S02]  /*aec0*/  IABS R19, R19 ;  /* 0x0000001300137213 */ /* 0x000fe40000000000 */
[----:B------:R-:W-:Y:S02]  /*aed0*/  IABS R18, R18 ;  /* 0x0000001200127213 */ /* 0x000fe40000000000 */
[----:B------:R-:W-:Y:S02]  /*aee0*/  IABS R17, R17 ;  /* 0x0000001100117213 */ /* 0x000fe40000000000 */
[----:B------:R-:W-:Y:S02]  /*aef0*/  I2FP.F32.S32 R19, R19 ;  /* 0x0000001300137245 */ /* 0x000fe40000201400 */
[----:B------:R-:W-:Y:S02]  /*af00*/  I2FP.F32.S32 R18, R18 ;  /* 0x0000001200127245 */ /* 0x000fe40000201400 */
[----:B------:R-:W-:Y:S01]  /*af10*/  I2FP.F32.S32 R17, R17 ;  /* 0x0000001100117245 */ /* 0x000fe20000201400 */
[----:B------:R-:W-:Y:S01]  /*af20*/  FFMA.FTZ R28, R19, -UR6, R28 ;  /* 0x80000006131c7c23 */ /* 0x000fe2000801001c */
[----:B------:R-:W-:Y:S01]  /*af30*/  FSEL R208, R34, -INF , !P1 ;  /* 0xff80000022d07808 */ /* 0x000fe20004800000 */
[----:B------:R-:W-:Y:S01]  /*af40*/  FFMA.FTZ R29, R18, -UR6, R29 ;  /* 0x80000006121d7c23 */ /* 0x000fe2000801001d */
[----:B------:R-:W-:Y:S01]  /*af50*/  FSEL R209, R209, -INF , !P6 ;  /* 0xff800000d1d17808 */ /* 0x000fe20007000000 */
[----:B------:R-:W-:Y:S01]  /*af60*/  FFMA.FTZ R35, R17, -UR6, R35 ;  /* 0x8000000611237c23 */ /* 0x000fe20008010023 */
[----:B------:R-:W-:-:S02]  /*af70*/  IADD3 R19, PT, PT, R15, 0x50, -R16 ;  /* 0x000000500f137810 */ /* 0x000fc40007ffe810 */
[C-C-:B------:R-:W-:Y:S02]  /*af80*/  IADD3 R18, PT, PT, R15.reuse, 0x4f, -R16.reuse ;  /* 0x0000004f0f127810 */ /* 0x140fe40007ffe810 */
[C-C-:B------:R-:W-:Y:S02]  /*af90*/  IADD3 R17, PT, PT, R15.reuse, 0x48, -R16.reuse ;  /* 0x000000480f117810 */ /* 0x140fe40007ffe810 */
[----:B------:R-:W-:Y:S02]  /*afa0*/  ISETP.GT.AND P6, PT, R14, R20, PT ;  /* 0x000000140e00720c */ /* 0x000fe40003fc4270 */
[--C-:B------:R-:W-:Y:S02]  /*afb0*/  IADD3 R21, PT, PT, R232, 0x48, -R16.reuse ;  /* 0x00000048e8157810 */ /* 0x100fe40007ffe810 */
[----:B------:R-:W-:Y:S02]  /*afc0*/  IADD3 R15, PT, PT, R15, 0x47, -R16 ;  /* 0x000000470f0f7810 */ /* 0x000fe40007ffe810 */
[----:B------:R-:W-:-:S02]  /*afd0*/  FSEL R208, R208, -INF , !P5 ;  /* 0xff800000d0d07808 */ /* 0x000fc40006800000 */
[----:B------:R-:W-:Y:S02]  /*afe0*/  FSEL R214, R33, -INF , !P2 ;  /* 0xff80000021d67808 */ /* 0x000fe40005000000 */
[----:B------:R-:W-:Y:S02]  /*aff0*/  IADD3 R16, PT, PT, R232, 0x47, -R16 ;  /* 0x00000047e8107810 */ /* 0x000fe40007ffe810 */
[C---:B------:R-:W-:Y:S02]  /*b000*/  ISETP.GE.AND P1, PT, R20.reuse, R231, PT ;  /* 0x000000e71400720c */ /* 0x040fe40003f26270 */
[----:B------:R-:W-:Y:S02]  /*b010*/  ISETP.GE.AND P5, PT, R20, R230, PT ;  /* 0x000000e61400720c */ /* 0x000fe40003fa6270 */
[----:B------:R-:W-:Y:S01]  /*b020*/  ISETP.GT.AND P2, PT, R13, R20, PT ;  /* 0x000000140d00720c */ /* 0x000fe20003f44270 */
[----:B------:R-:W-:Y:S01]  /*b030*/  VIADD R20, R8, 0xffffffb1 ;  /* 0xffffffb108147836 */ /* 0x000fe20000000000 */
[----:B------:R-:W-:-:S02]  /*b040*/  FSEL R28, R28, -INF , !P6 ;  /* 0xff8000001c1c7808 */ /* 0x000fc40007000000 */
[----:B------:R-:W-:Y:S02]  /*b050*/  IABS R16, R16 ;  /* 0x0000001000107213 */ /* 0x000fe40000000000 */
[----:B------:R-:W-:Y:S02]  /*b060*/  FSEL R214, R214, -INF , !P3 ;  /* 0xff800000d6d67808 */ /* 0x000fe40005800000 */
[----:B------:R-:W-:Y:S02]  /*b070*/  ISETP.GT.AND P3, PT, R14, R20, PT ;  /* 0x000000140e00720c */ /* 0x000fe40003f64270 */
[----:B------:R-:W-:Y:S02]  /*b080*/  FSEL R210, R35, -INF , !P4 ;  /* 0xff80000023d27808 */ /* 0x000fe40006000000 */
[----:B------:R-:W-:Y:S02]  /*b090*/  FSEL R197, R28, -INF , !P1 ;  /* 0xff8000001cc57808 */ /* 0x000fe40004800000 */
[----:B------:R-:W-:-:S02]  /*b0a0*/  ISETP.GE.AND P4, PT, R20, R231, PT ;  /* 0x000000e71400720c */ /* 0x000fc40003f86270 */
[----:B------:R-:W-:Y:S02]  /*b0b0*/  ISETP.GE.AND P6, PT, R20, R230, PT ;  /* 0x000000e61400720c */ /* 0x000fe40003fc6270 */
[----:B------:R-:W-:Y:S01]  /*b0c0*/  ISETP.GT.AND P1, PT, R13, R20, PT ;  /* 0x000000140d00720c */ /* 0x000fe20003f24270 */
[----:B------:R-:W-:Y:S01]  /*b0d0*/  IMAD.MOV.U32 R20, RZ, RZ, R16 ;  /* 0x000000ffff147224 */ /* 0x000fe200078e0010 */
[----:B------:R-:W-:Y:S01]  /*b0e0*/  FSEL R29, R29, -INF , !P3 ;  /* 0xff8000001d1d7808 */ /* 0x000fe20005800000 */
[C---:B------:R-:W-:Y:S01]  /*b0f0*/  VIADD R16, R8.reuse, 0xffffffb8 ;  /* 0xffffffb808107836 */ /* 0x040fe20000000000 */
[----:B------:R-:W-:Y:S01]  /*b100*/  IABS R21, R21 ;  /* 0x0000001500157213 */ /* 0x000fe20000000000 */
[----:B------:R-:W-:Y:S01]  /*b110*/  VIADD R8, R8, 0xffffffb9 ;  /* 0xffffffb908087836 */ /* 0x000fe20000000000 */
[----:B------:R-:W-:Y:S02]  /*b120*/  FSEL R196, R29, -INF , !P4 ;  /* 0xff8000001dc47808 */ /* 0x000fe40006000000 */
[----:B------:R-:W-:-:S02]  /*b130*/  ISETP.GT.AND P3, PT, R14, R16, PT ;  /* 0x000000100e00720c */ /* 0x000fc40003f64270 */
[----:B------:R-:W-:Y:S02]  /*b140*/  ISETP.GT.AND P4, PT, R14, R8, PT ;  /* 0x000000080e00720c */ /* 0x000fe40003f84270 */
[----:B------:R-:W-:Y:S02]  /*b150*/  FMNMX3.FTZ R14, R164, R11, R12, !PT ;  /* 0x0000000ba40e7276 */ /* 0x000fe4000781000c */
[----:B------:R-:W-:Y:S02]  /*b160*/  I2FP.F32.S32 R21, R21 ;  /* 0x0000001500157245 */ /* 0x000fe40000201400 */
[----:B------:R-:W-:Y:S02]  /*b170*/  FMNMX3.FTZ R14, R14, R10, R9, !PT ;  /* 0x0000000a0e0e7276 */ /* 0x000fe40007810009 */
[----:B------:R-:W-:Y:S01]  /*b180*/  I2FP.F32.S32 R20, R20 ;  /* 0x0000001400147245 */ /* 0x000fe20000201400 */
[----:B------:R-:W-:Y:S01]  /*b190*/  FFMA.FTZ R21, R21, -UR6, R24 ;  /* 0x8000000615157c23 */ /* 0x000fe20008010018 */
[----:B------:R-:W-:-:S02]  /*b1a0*/  FMNMX3.FTZ R14, R14, R200, R199, !PT ;  /* 0x000000c80e0e7276 */ /* 0x000fc400078100c7 */
[----:B------:R-:W-:Y:S01]  /*b1b0*/  IABS R15, R15 ;  /* 0x0000000f000f7213 */ /* 0x000fe20000000000 */
[----:B------:R-:W-:Y:S01]  /*b1c0*/  FFMA.FTZ R20, R20, -UR6, R25 ;  /* 0x8000000614147c23 */ /* 0x000fe20008010019 */
[----:B------:R-:W-:Y:S02]  /*b1d0*/  FMNMX3.FTZ R14, R14, R198, R168, !PT ;  /* 0x000000c60e0e7276 */ /* 0x000fe400078100a8 */
[----:B------:R-:W-:Y:S02]  /*b1e0*/  FSEL R21, R21, -INF , !P3 ;  /* 0xff80000015157808 */ /* 0x000fe40005800000 */
[----:B------:R-:W-:Y:S02]  /*b1f0*/  ISETP.GE.AND P3, PT, R16, R231, PT ;  /* 0x000000e71000720c */ /* 0x000fe40003f66270 */
[----:B------:R-:W-:Y:S02]  /*b200*/  FMNMX3.FTZ R14, R14, R217, R216, !PT ;  /* 0x000000d90e0e7276 */ /* 0x000fe400078100d8 */
[----:B------:R-:W-:-:S02]  /*b210*/  FSEL R195, R21, -INF , !P3 ;  /* 0xff80000015c37808 */ /* 0x000fc40005800000 */
[----:B------:R-:W-:Y:S02]  /*b220*/  FSEL R20, R20, -INF , !P4 ;  /* 0xff80000014147808 */ /* 0x000fe40006000000 */
[----:B------:R-:W-:Y:S02]  /*b230*/  ISETP.GE.AND P3, PT, R8, R231, PT ;  /* 0x000000e70800720c */ /* 0x000fe40003f66270 */
[----:B------:R-:W-:Y:S02]  /*b240*/  FMNMX3.FTZ R14, R14, R209, R214, !PT ;  /* 0x000000d10e0e7276 */ /* 0x000fe400078100d6 */
[----:B------:R-:W-:Y:S02]  /*b250*/  FSEL R179, R20, -INF , !P3 ;  /* 0xff80000014b37808 */ /* 0x000fe40005800000 */
[----:B------:R-:W-:Y:S02]  /*b260*/  FMNMX3.FTZ R14, R14, R197, R196, !PT ;  /* 0x000000c50e0e7276 */ /* 0x000fe400078100c4 */
[----:B------:R-:W-:-:S02]  /*b270*/  ISETP.GE.AND P4, PT, R16, R230, PT ;  /* 0x000000e61000720c */ /* 0x000fc40003f86270 */
[----:B------:R-:W-:Y:S02]  /*b280*/  FMNMX3.FTZ R14, R14, R195, R179, !PT ;  /* 0x000000c30e0e7276 */ /* 0x000fe400078100b3 */
[----:B------:R-:W-:Y:S02]  /*b290*/  ISETP.GT.AND P3, PT, R13, R16, PT ;  /* 0x000000100d00720c */ /* 0x000fe40003f64270 */
[----:B------:R-:W-:Y:S02]  /*b2a0*/  FMNMX3.FTZ R16, R3, R7, R4, !PT ;  /* 0x0000000703107276 */ /* 0x000fe40007810004 */
[----:B------:R-:W-:Y:S02]  /*b2b0*/  IABS R19, R19 ;  /* 0x0000001300137213 */ /* 0x000fe40000000000 */
[----:B------:R-:W-:Y:S02]  /*b2c0*/  IABS R18, R18 ;  /* 0x0000001200127213 */ /* 0x000fe40000000000 */
[----:B------:R-:W-:-:S02]  /*b2d0*/  I2FP.F32.S32 R20, R15 ;  /* 0x0000000f00147245 */ /* 0x000fc40000201400 */
[----:B------:R-:W2:Y:S01]  /*b2e0*/  SHFL.BFLY PT, R15, R14, 0x2, 0x1f ;  /* 0x0c401f000e0f7f89 */ /* 0x000ea200000e0000 */
[----:B------:R-:W-:Y:S02]  /*b2f0*/  FMNMX3.FTZ R16, R16, R6, R5, !PT ;  /* 0x0000000610107276 */ /* 0x000fe40007810005 */
[----:B------:R-:W-:Y:S01]  /*b300*/  I2FP.F32.S32 R19, R19 ;  /* 0x0000001300137245 */ /* 0x000fe20000201400 */
[----:B------:R-:W-:Y:S01]  /*b310*/  FFMA.FTZ R20, R20, -UR6, R27 ;  /* 0x8000000614147c23 */ /* 0x000fe2000801001b */
[----:B------:R-:W-:Y:S02]  /*b320*/  IABS R17, R17 ;  /* 0x0000001100117213 */ /* 0x000fe40000000000 */
[----:B------:R-:W-:Y:S01]  /*b330*/  I2FP.F32.S32 R18, R18 ;  /* 0x0000001200127245 */ /* 0x000fe20000201400 */
[----:B------:R-:W-:Y:S01]  /*b340*/  FFMA.FTZ R19, R19, -UR6, R30 ;  /* 0x8000000613137c23 */ /* 0x000fe2000801001e */
[----:B------:R-:W-:Y:S02]  /*b350*/  FMNMX3.FTZ R16, R16, R166, R165, !PT ;  /* 0x000000a610107276 */ /* 0x000fe400078100a5 */
[----:B------:R-:W-:Y:S01]  /*b360*/  I2FP.F32.S32 R17, R17 ;  /* 0x0000001100117245 */ /* 0x000fe20000201400 */
[----:B------:R-:W-:Y:S01]  /*b370*/  FFMA.FTZ R18, R18, -UR6, R31 ;  /* 0x8000000612127c23 */ /* 0x000fe2000801001f */
[----:B------:R-:W-:-:S02]  /*b380*/  FMNMX3.FTZ R16, R16, R202, R167, !PT ;  /* 0x000000ca10107276 */ /* 0x000fc400078100a7 */
[----:B------:R-:W-:Y:S01]  /*b390*/  FSEL R19, R19, -INF , !P2 ;  /* 0xff80000013137808 */ /* 0x000fe20005000000 */
[----:B------:R-:W-:Y:S01]  /*b3a0*/  FFMA.FTZ R17, R17, -UR6, R26 ;  /* 0x8000000611117c23 */ /* 0x000fe2000801001a */
[----:B------:R-:W-:Y:S02]  /*b3b0*/  ISETP.GT.AND P2, PT, R13, R8, PT ;  /* 0x000000080d00720c */ /* 0x000fe40003f44270 */
[----:B------:R-:W-:Y:S02]  /*b3c0*/  FSEL R18, R18, -INF , !P1 ;  /* 0xff80000012127808 */ /* 0x000fe40004800000 */
[----:B------:R-:W-:Y:S02]  /*b3d0*/  FSEL R210, R210, -INF , !P0 ;  /* 0xff800000d2d27808 */ /* 0x000fe40004000000 */
[----:B------:R-:W-:Y:S02]  /*b3e0*/  FMNMX3.FTZ R16, R16, R207, R206, !PT ;  /* 0x000000cf10107276 */ /* 0x000fe400078100ce */
[----:B------:R-:W-:-:S02]  /*b3f0*/  ISETP.GE.AND P1, PT, R8, R230, PT ;  /* 0x000000e60800720c */ /* 0x000fc40003f26270 */
[----:B------:R-:W-:Y:S02]  /*b400*/  FSEL R17, R17, -INF , !P3 ;  /* 0xff80000011117808 */ /* 0x000fe40005800000 */
[----:B------:R-:W-:Y:S02]  /*b410*/  FSEL R20, R20, -INF , !P2 ;  /* 0xff80000014147808 */ /* 0x000fe40005000000 */
[----:B------:R-:W-:Y:S02]  /*b420*/  FSEL R178, R19, -INF , !P5 ;  /* 0xff80000013b27808 */ /* 0x000fe40006800000 */
[----:B------:R-:W-:Y:S02]  /*b430*/  FSEL R177, R18, -INF , !P6 ;  /* 0xff80000012b17808 */ /* 0x000fe40007000000 */
[----:B------:R-:W-:Y:S02]  /*b440*/  FMNMX3.FTZ R16, R16, R208, R210, !PT ;  /* 0x000000d010107276 */ /* 0x000fe400078100d2 */
[----:B------:R-:W-:-:S02]  /*b450*/  FSEL R175, R17, -INF , !P4 ;  /* 0xff80000011af7808 */ /* 0x000fc40006000000 */
[----:B------:R-:W-:Y:S02]  /*b460*/  FSEL R174, R20, -INF , !P1 ;  /* 0xff80000014ae7808 */ /* 0x000fe40004800000 */
[----:B------:R-:W-:Y:S02]  /*b470*/  FMNMX3.FTZ R8, R16, R178, R177, !PT ;  /* 0x000000b210087276 */ /* 0x000fe400078100b1 */
[----:B--2---:R-:W-:Y:S01]  /*b480*/  FMNMX.FTZ R15, R14, R15, !PT ;  /* 0x0000000f0e0f7209 */ /* 0x004fe20007810000 */
[----:B------:R-:W-:Y:S01]  /*b490*/  IMAD.U32 R14, RZ, RZ, UR24 ;  /* 0x00000018ff0e7e24 */ /* 0x000fe2000f8e00ff */
[----:B------:R-:W-:Y:S01]  /*b4a0*/  FMNMX3.FTZ R8, R8, R175, R174, !PT ;  /* 0x000000af08087276 */ /* 0x000fe200078100ae */
[----:B------:R-:W-:Y:S01]  /*b4b0*/  UIADD3 UR24, UPT, UPT, UR24, 0x1, URZ ;  /* 0x0000000118187890 */ /* 0x000fe2000fffe0ff */
[----:B------:R-:W-:Y:S01]  /*b4c0*/  LEA R172, R2, UR5, 0x1 ;  /* 0x0000000502ac7c11 */ /* 0x000fe2000f8e08ff */
[----:B------:R-:W2:Y:S01]  /*b4d0*/  SHFL.BFLY PT, R181, R15, 0x1, 0x1f ;  /* 0x0c201f000fb57f89 */ /* 0x000ea200000e0000 */
[----:B------:R-:W-:-:S03]  /*b4e0*/  LOP3.LUT R14, R14, UR31, R247, 0x96, !PT ;  /* 0x0000001f0e0e7c12 */ /* 0x000fc6000f8e96f7 */
[----:B------:R-:W3:Y:S01]  /*b4f0*/  SHFL.BFLY PT, R13, R8, 0x2, 0x1f ;  /* 0x0c401f00080d7f89 */ /* 0x000ee200000e0000 */
[----:B------:R-:W-:Y:S02]  /*b500*/  VIADD R16, R172, 0x10000 ;  /* 0x00010000ac107836 */ /* 0x000fe40000000000 */
[----:B------:R-:W-:-:S04]  /*b510*/  IMAD.WIDE.U32 R204, R14, -0x326172a9, RZ ;  /* 0xcd9e8d570ecc7825 */ /* 0x000fc800078e00ff */
[----:B------:R-:W-:Y:S01]  /*b520*/  VIADD R192, R172, 0x10040 ;  /* 0x00010040acc07836 */ /* 0x000fe20000000000 */
[----:B------:R-:W-:Y:S02]  /*b530*/  LOP3.LUT R204, R204, UR11, R239, 0x96, !PT ;  /* 0x0000000bcccc7c12 */ /* 0x000fe4000f8e96ef */
[----:B--2---:R-:W-:Y:S02]  /*b540*/  FMNMX.FTZ R181, R15, R181, !PT ;  /* 0x000000b50fb57209 */ /* 0x004fe40007810000 */
[----:B---3--:R-:W-:-:S03]  /*b550*/  FMNMX.FTZ R8, R8, R13, !PT ;  /* 0x0000000d08087209 */ /* 0x008fc60007810000 */
[C---:B-1----:R-:W-:Y:S01]  /*b560*/  FMUL.FTZ R194, R181.reuse, UR23 ;  /* 0x00000017b5c27c20 */ /* 0x042fe20008410000 */
[----:B------:R-:W-:Y:S01]  /*b570*/  LOP3.LUT R13, R250, UR4, R205, 0x96, !PT ;  /* 0x00000004fa0d7c12 */ /* 0x000fe2000f8e96cd */
[----:B------:R-:W-:Y:S01]  /*b580*/  IMAD.WIDE.U32 R204, R204, -0x2daee0ad, RZ ;  /* 0xd2511f53cccc7825 */ /* 0x000fe200078e00ff */
[----:B------:R-:W-:Y:S01]  /*b590*/  FSETP.NEU.FTZ.AND P1, PT, R181, -INF , PT ;  /* 0xff800000b500780b */ /* 0x000fe20003f3d000 */
[----:B------:R-:W1:Y:S02]  /*b5a0*/  SHFL.BFLY PT, R180, R8, 0x1, 0x1f ;  /* 0x0c201f0008b47f89 */ /* 0x000e6400000e0000 */
        /* <DEDUP_REMOVED lines=20> */
[----:B-1----:R-:W-:Y:S01]  /*b6f0*/  FMNMX.FTZ R180, R8, R180, !PT ;  /* 0x000000b408b47209 */ /* 0x002fe20007810000 */
[----:B------:R-:W-:Y:S01]  /*b700*/  IMAD.WIDE.U32 R10, R11, -0x2daee0ad, RZ ;  /* 0xd2511f530b0a7825 */ /* 0x000fe200078e00ff */
[----:B------:R-:W1:Y:S03]  /*b710*/  LDC R8, c[0x0][0x4f8] ;  /* 0x00013e00ff087b82 */ /* 0x000e660000000800 */
        /* <DEDUP_REMOVED lines=13> */
[----:B------:R-:W-:Y:S01]  /*b7f0*/  MUFU.EX2 R186, R186 ;  /* 0x000000ba00ba7308 */ /* 0x000fe20000000800 */
[----:B------:R-:W-:-:S04]  /*b800*/  IMAD.WIDE.U32 R14, R14, -0x326172a9, RZ ;  /* 0xcd9e8d570e0e7825 */ /* 0x000fc800078e00ff */
[--C-:B------:R-:W-:Y:S01]  /*b810*/  FFMA.FTZ R183, R7, UR23, -R176.reuse ;  /* 0x0000001707b77c23 */ /* 0x100fe200080108b0 */
[--C-:B------:R-:W-:Y:S01]  /*b820*/  FFMA.FTZ R182, R4, UR23, -R176.reuse ;  /* 0x0000001704b67c23 */ /* 0x100fe200080108b0 */
[----:B------:R-:W-:Y:S01]  /*b830*/  FFMA.FTZ R4, R6, UR23, -R176 ;  /* 0x0000001706047c23 */ /* 0x000fe200080108b0 */
[----:B------:R-:W-:Y:S01]  /*b840*/  IMAD.MOV.U32 R9, RZ, RZ, R14 ;  /* 0x000000ffff097224 */ /* 0x000fe200078e000e */
[C---:B------:R-:W-:Y:S01]  /*b850*/  PRMT R12, R14.reuse, 0x7773, RZ ;  /* 0x000077730e0c7816 */ /* 0x040fe200000000ff */
[--C-:B------:R-:W-:Y:S01]  /*b860*/  FFMA.FTZ R190, R5, UR23, -R176.reuse ;  /* 0x0000001705be7c23 */ /* 0x100fe200080108b0 */
[C---:B------:R-:W-:Y:S01]  /*b870*/  PRMT R7, R14.reuse, 0x7772, RZ ;  /* 0x000077720e077816 */ /* 0x040fe200000000ff */
[----:B------:R2:W-:Y:S01]  /*b880*/  MUFU.EX2 R2, R4 ;  /* 0x0000000400027308 */ /* 0x0005e20000000800 */
[----:B------:R-:W-:Y:S01]  /*b890*/  PRMT R10, R14, 0x7771, RZ ;  /* 0x000077710e0a7816 */ /* 0x000fe200000000ff */
[----:B------:R-:W-:Y:S01]  /*b8a0*/  FFMA.FTZ R202, R202, UR23, -R176 ;  /* 0x00000017caca7c23 */ /* 0x000fe200080108b0 */
[----:B------:R-:W-:Y:S01]  /*b8b0*/  PRMT R7, R7, 0x5410, R12 ;  /* 0x0000541007077816 */ /* 0x000fe2000000000c */
[--C-:B------:R-:W-:Y:S01]  /*b8c0*/  FFMA.FTZ R203, R167, UR23, -R176.reuse ;  /* 0x00000017a7cb7c23 */ /* 0x100fe200080108b0 */
[----:B------:R-:W-:Y:S01]  /*b8d0*/  FSEL R12, R181, RZ, P1 ;  /* 0x000000ffb50c7208 */ /* 0x000fe20000800000 */
[----:B------:R-:W-:Y:S01]  /*b8e0*/  FFMA.FTZ R208, R208, UR23, -R176 ;  /* 0x00000017d0d07c23 */ /* 0x000fe200080108b0 */
[----:B------:R-:W-:Y:S01]  /*b8f0*/  R2P PR, R213, 0x6 ;  /* 0x00000006d5007804 */ /* 0x000fe20000000000 */
[----:B------:R-:W-:Y:S01]  /*b900*/  MUFU.EX2 R183, R183 ;  /* 0x000000b700b77308 */ /* 0x000fe20000000800 */
[----:B------:R-:W-:Y:S01]  /*b910*/  LOP3.LUT R11, R9, 0xff, RZ, 0xc0, !PT ;  /* 0x000000ff090b7812 */ /* 0x000fe200078ec0ff */
[----:B------:R-:W-:Y:S01]  /*b920*/  FADD.FTZ R5, R164, -R12 ;  /* 0x8000000ca4057221 */ /* 0x000fe20000010000 */
[----:B-1----:R-:W-:Y:S01]  /*b930*/  LOP3.LUT R8, R8, 0xff, RZ, 0xc0, !PT ;  /* 0x000000ff08087812 */ /* 0x002fe200078ec0ff */
[--C-:B------:R-:W-:Y:S01]  /*b940*/  FFMA.FTZ R210, R210, UR23, -R176.reuse ;  /* 0x00000017d2d27c23 */ /* 0x100fe200080108b0 */
[----:B------:R-:W-:Y:S01]  /*b950*/  SEL R191, R0, 0xffffffe0, !P1 ;  /* 0xffffffe000bf7807 */ /* 0x000fe20004800000 */
[----:B------:R-:W-:Y:S01]  /*b960*/  FFMA.FTZ R207, R207, UR23, -R176 ;  /* 0x00000017cfcf7c23 */ /* 0x000fe200080108b0 */
[----:B------:R-:W-:Y:S01]  /*b970*/  PRMT R6, R11, 0x5410, R10 ;  /* 0x000054100b067816 */ /* 0x000fe2000000000a */
[----:B------:R-:W-:Y:S01]  /*b980*/  IMAD R173, R8, 0x10000, R8 ;  /* 0x0001000008ad7824 */ /* 0x000fe200078e0208 */
[----:B------:R-:W-:Y:S01]  /*b990*/  FSEL R10, R180, RZ, P0 ;  /* 0x000000ffb40a7208 */ /* 0x000fe20000000000 */
[----:B------:R-:W-:Y:S01]  /*b9a0*/  IMAD.IADD R193, R172, 0x1, R191 ;  /* 0x00000001acc17824 */ /* 0x000fe200078e02bf */
[----:B------:R-:W-:Y:S01]  /*b9b0*/  LOP3.LUT R9, R204, UR7, R15, 0x96, !PT ;  /* 0x00000007cc097c12 */ /* 0x000fe2000f8e960f */
[----:B------:R-:W-:Y:S01]  /*b9c0*/  @P2 VIADD R192, R16, 0xffffffc0 ;  /* 0xffffffc010c02836 */ /* 0x000fe20000000000 */
[----:B------:R-:W-:Y:S01]  /*b9d0*/  MUFU.EX2 R182, R182 ;  /* 0x000000b600b67308 */ /* 0x000fe20000000800 */
[----:B------:R-:W-:Y:S01]  /*b9e0*/  FADD.FTZ R10, R3, -R10 ;  /* 0x8000000a030a7221 */ /* 0x000fe20000010000 */
[----:B------:R-:W-:Y:S01]  /*b9f0*/  FMUL.FTZ R3, R5, UR23 ;  /* 0x0000001705037c20 */ /* 0x000fe20008410000 */
[----:B------:R-:W1:Y:S01]  /*ba00*/  LDSM.16.MT88.4 R20, [R193+0x10000] ;  /* 0x01000000c114783b */ /* 0x000e620000004200 */
[C---:B------:R-:W-:Y:S01]  /*ba10*/  LOP3.LUT R11, R9.reuse, 0xffff, RZ, 0xc0, !PT ;  /* 0x0000ffff090b7812 */ /* 0x040fe200078ec0ff */
[----:B------:R-:W-:Y:S01]  /*ba20*/  FMUL.FTZ R8, R10, UR23 ;  /* 0x000000170a087c20 */ /* 0x000fe20008410000 */
[----:B--2---:R-:W-:Y:S01]  /*ba30*/  LOP3.LUT R4, R9, 0xff, RZ, 0xc0, !PT ;  /* 0x000000ff09047812 */ /* 0x004fe200078ec0ff */
[----:B------:R-:W2:Y:S01]  /*ba40*/  LDSM.16.MT88.4 R28, [R192] ;  /* 0x00000000c01c783b */ /* 0x000ea20000004200 */
[----:B------:R-:W3:Y:S01]  /*ba50*/  MUFU.EX2 R3, R3 ;  /* 0x0000000300037308 */ /* 0x000ee20000000800 */
[----:B------:R-:W-:Y:S01]  /*ba60*/  SHF.R.U32.HI R11, RZ, 0x8, R11 ;  /* 0x00000008ff0b7819 */ /* 0x000fe2000001160b */
[----:B------:R-:W-:Y:S01]  /*ba70*/  IMAD.IADD R191, R191, 0x1, R192 ;  /* 0x00000001bfbf7824 */ /* 0x000fe200078e02c0 */
[----:B------:R-:W-:Y:S01]  /*ba80*/  SHF.R.U32.HI R5, RZ, 0x18, R9 ;  /* 0x00000018ff057819 */ /* 0x000fe20000011609 */
[----:B------:R-:W-:Y:S01]  /*ba90*/  LDSM.16.MT88.4 R12, [R172+0x10000] ;  /* 0x01000000ac0c783b */ /* 0x000fe20000004200 */
[--C-:B------:R-:W-:Y:S01]  /*baa0*/  PRMT R4, R4, 0x5410, R11.reuse ;  /* 0x0000541004047816 */ /* 0x100fe2000000000b */
[--C-:B------:R-:W-:Y:S01]  /*bab0*/  FFMA.FTZ R204, R165, UR23, -R176.reuse ;  /* 0x00000017a5cc7c23 */ /* 0x100fe200080108b0 */
[----:B------:R-:W-:Y:S01]  /*bac0*/  PRMT R11, R9, 0x7632, R11 ;  /* 0x00007632090b7816 */ /* 0x000fe2000000000b */
[----:B------:R-:W4:Y:S01]  /*bad0*/  MUFU.EX2 R0, R8 ;  /* 0x0000000800007308 */ /* 0x000f220000000800 */
[----:B------:R-:W-:Y:S01]  /*bae0*/  LOP3.LUT R7, R7, 0xff00ff, RZ, 0xc0, !PT ;  /* 0x00ff00ff07077812 */ /* 0x000fe200078ec0ff */
[----:B------:R-:W-:Y:S01]  /*baf0*/  FFMA.FTZ R206, R206, UR23, -R176 ;  /* 0x00000017cece7c23 */ /* 0x000fe200080108b0 */
[----:B------:R-:W-:Y:S01]  /*bb00*/  LOP3.LUT R9, R11, 0xff, RZ, 0xc0, !PT ;  /* 0x000000ff0b097812 */ /* 0x000fe200078ec0ff */
[----:B------:R-:W-:Y:S01]  /*bb10*/  FFMA.FTZ R194, R179, UR23, -R194 ;  /* 0x00000017b3c27c23 */ /* 0x000fe200080108c2 */
[--C-:B------:R-:W-:Y:S01]  /*bb20*/  HSET2.LE.AND R6, R6, R173.reuse, PT ;  /* 0x000000ad06067233 */ /* 0x100fe20003803000 */
[--C-:B------:R-:W-:Y:S01]  /*bb30*/  FFMA.FTZ R219, R177, UR23, -R176.reuse ;  /* 0x00000017b1db7c23 */ /* 0x100fe200080108b0 */
[----:B------:R-:W-:Y:S01]  /*bb40*/  PRMT R5, R9, 0x5410, R5 ;  /* 0x0000541009057816 */ /* 0x000fe20000000005 */
[----:B------:R-:W5:Y:S01]  /*bb50*/  MUFU.EX2 R190, R190 ;  /* 0x000000be00be7308 */ /* 0x000f620000000800 */
[-C--:B---3--:R-:W-:Y:S01]  /*bb60*/  FMUL.FTZ R32, R136, R3.reuse ;  /* 0x0000000388207220 */ /* 0x088fe20000410000 */
[-C--:B------:R-:W-:Y:S01]  /*bb70*/  FMUL.FTZ R33, R137, R3.reuse ;  /* 0x0000000389217220 */ /* 0x080fe20000410000 */
[--C-:B------:R-:W-:Y:S01]  /*bb80*/  HSET2.LE.AND R7, R7, R173.reuse, PT ;  /* 0x000000ad07077233 */ /* 0x100fe20003803000 */
[-C--:B------:R-:W-:Y:S01]  /*bb90*/  FMUL.FTZ R16, R152, R3.reuse ;  /* 0x0000000398107220 */ /* 0x080fe20000410000 */
[--C-:B------:R-:W-:Y:S01]  /*bba0*/  HSET2.LE.AND R4, R4, R173.reuse, PT ;  /* 0x000000ad04047233 */ /* 0x100fe20003803000 */
[-C--:B------:R-:W-:Y:S01]  /*bbb0*/  FMUL.FTZ R17, R153, R3.reuse ;  /* 0x0000000399117220 */ /* 0x080fe20000410000 */
[----:B------:R-:W-:Y:S01]  /*bbc0*/  HSET2.LE.AND R5, R5, R173, PT ;  /* 0x000000ad05057233 */ /* 0x000fe20003803000 */
[----:B------:R-:W-:Y:S01]  /*bbd0*/  FMUL.FTZ R24, R148, R3 ;  /* 0x0000000394187220 */ /* 0x000fe20000410000 */
[-C--:B----4-:R-:W-:Y:S01]  /*bbe0*/  FMUL.FTZ R34, R138, R0.reuse ;  /* 0x000000008a227220 */ /* 0x090fe20000410000 */
[-C--:B------:R-:W-:Y:S01]  /*bbf0*/  FMUL.FTZ R35, R139, R0.reuse ;  /* 0x000000008b237220 */ /* 0x080fe20000410000 */
[----:B------:R-:W-:Y:S01]  /*bc00*/  F2FP.F16.F32.PACK_AB R11, R186, R187 ;  /* 0x000000bbba0b723e */ /* 0x000fe200000000ff */
[----:B------:R-:W3:Y:S01]  /*bc10*/  LDSM.16.MT88.4 R136, [R193+0x12000] ;  /* 0x01200000c188783b */ /* 0x000ee20000004200 */
[----:B------:R-:W-:Y:S01]  /*bc20*/  F2FP.F16.F32.PACK_AB R9, R188, R189 ;  /* 0x000000bdbc09723e */ /* 0x000fe200000000ff */
[-C--:B------:R-:W-:Y:S01]  /*bc30*/  FMUL.FTZ R18, R154, R0.reuse ;  /* 0x000000009a127220 */ /* 0x080fe20000410000 */
[----:B------:R-:W-:Y:S01]  /*bc40*/  F2FP.F16.F32.PACK_AB R8, R182, R183 ;  /* 0x000000b7b608723e */ /* 0x000fe200000000ff */
[----:B------:R-:W-:Y:S01]  /*bc50*/  FMUL.FTZ R19, R155, R0 ;  /* 0x000000009b137220 */ /* 0x000fe20000410000 */
[----:B-----5:R-:W-:Y:S01]  /*bc60*/  F2FP.F16.F32.PACK_AB R10, R190, R2 ;  /* 0x00000002be0a723e */ /* 0x020fe200000000ff */
[----:B------:R-:W-:Y:S01]  /*bc70*/  FMUL.FTZ R25, R149, R3 ;  /* 0x0000000395197220 */ /* 0x000fe20000410000 */
[----:B------:R-:W-:Y:S01]  /*bc80*/  LOP3.LUT R6, R11, R6, RZ, 0xc0, !PT ;  /* 0x000000060b067212 */ /* 0x000fe200078ec0ff */
[-C--:B------:R-:W-:Y:S01]  /*bc90*/  FMUL.FTZ R26, R150, R0.reuse ;  /* 0x00000000961a7220 */ /* 0x080fe20000410000 */
[----:B------:R-:W-:Y:S01]  /*bca0*/  LOP3.LUT R7, R10, R7, RZ, 0xc0, !PT ;  /* 0x000000070a077212 */ /* 0x000fe200078ec0ff */
[----:B------:R-:W-:Y:S01]  /*bcb0*/  FMUL.FTZ R27, R151, R0 ;  /* 0x00000000971b7220 */ /* 0x000fe20000410000 */
[----:B------:R-:W-:Y:S01]  /*bcc0*/  LOP3.LUT R4, R9, R4, RZ, 0xc0, !PT ;  /* 0x0000000409047212 */ /* 0x000fe200078ec0ff */
[----:B------:R-:W-:Y:S01]  /*bcd0*/  FMUL.FTZ R140, R140, R3 ;  /* 0x000000038c8c7220 */ /* 0x000fe20000410000 */
[----:B------:R-:W-:Y:S01]  /*bce0*/  LOP3.LUT R5, R8, R5, RZ, 0xc0, !PT ;  /* 0x0000000508057212 */ /* 0x000fe200078ec0ff */
        /* <DEDUP_REMOVED lines=90> */
[----:B------:R-:W-:Y:S01]  /*c290*/  LDSM.16.MT88.4 R148, [R191] ;  /* 0x00000000bf94783b */ /* 0x000fe20000004200 */
        /* <DEDUP_REMOVED lines=14> */
[----:B------:R-:W-:Y:S01]  /*c380*/  LDSM.16.MT88.4 R152, [R191+0x6000] ;  /* 0x00600000bf98783b */ /* 0x000fe20000004200 */
[-C--:B------:R-:W-:Y:S01]  /*c390*/  FMUL.FTZ R123, R123, R0.reuse ;  /* 0x000000007b7b7220 */ /* 0x080fe20000410000 */
[----:B------:R-:W-:Y:S01]  /*c3a0*/  MUFU.EX2 R199, R199 ;  /* 0x000000c700c77308 */ /* 0x000fe20000000800 */
[-C--:B------:R-:W-:Y:S01]  /*c3b0*/  FMUL.FTZ R108, R108, R3.reuse ;  /* 0x000000036c6c7220 */ /* 0x080fe20000410000 */
[C---:B-1----:R-:W-:Y:S01]  /*c3c0*/  HMMA.16816.F32 R60, R4.reuse, R144, R60 ;  /* 0x00000090043c723c */ /* 0x042fe2000000183c */
        /* <DEDUP_REMOVED lines=8> */
[----:B------:R-:W1:Y:S01]  /*c450*/  LDSM.16.MT88.4 R144, [R192+0x4000] ;  /* 0x00400000c090783b */ /* 0x000e620000004200 */
[-C--:B------:R-:W-:Y:S01]  /*c460*/  FMUL.FTZ R135, R135, R0.reuse ;  /* 0x0000000087877220 */ /* 0x080fe20000410000 */
[-C--:B------:R-:W-:Y:S01]  /*c470*/  FMUL.FTZ R112, R112, R3.reuse ;  /* 0x0000000370707220 */ /* 0x080fe20000410000 */
[-C--:B------:R-:W-:Y:S01]  /*c480*/  FMUL.FTZ R113, R113, R3.reuse ;  /* 0x0000000371717220 */ /* 0x080fe20000410000 */
[-C--:B------:R-:W-:Y:S01]  /*c490*/  FMUL.FTZ R114, R114, R0.reuse ;  /* 0x0000000072727220 */ /* 0x080fe20000410000 */
[----:B------:R-:W4:Y:S01]  /*c4a0*/  MUFU.EX2 R201, R201 ;  /* 0x000000c900c97308 */ /* 0x000f220000000800 */
[-C--:B------:R-:W-:Y:S01]  /*c4b0*/  FMUL.FTZ R115, R115, R0.reuse ;  /* 0x0000000073737220 */ /* 0x080fe20000410000 */
[C---:B--2---:R-:W-:Y:S01]  /*c4c0*/  HMMA.16816.F32 R76, R4.reuse, R140, R76 ;  /* 0x0000008c044c723c */ /* 0x044fe2000000184c */
[-C--:B------:R-:W-:Y:S01]  /*c4d0*/  FMUL.FTZ R124, R124, R3.reuse ;  /* 0x000000037c7c7220 */ /* 0x080fe20000410000 */
[-C--:B------:R-:W-:Y:S01]  /*c4e0*/  FMUL.FTZ R125, R125, R3.reuse ;  /* 0x000000037d7d7220 */ /* 0x080fe20000410000 */
[-C--:B------:R-:W-:Y:S01]  /*c4f0*/  FMUL.FTZ R126, R126, R0.reuse ;  /* 0x000000007e7e7220 */ /* 0x080fe20000410000 */
[-C--:B------:R-:W-:Y:S01]  /*c500*/  FMUL.FTZ R127, R127, R0.reuse ;  /* 0x000000007f7f7220 */ /* 0x080fe20000410000 */
[-C--:B------:R-:W-:Y:S01]  /*c510*/  FMUL.FTZ R8, R160, R3.reuse ;  /* 0x00000003a0087220 */ /* 0x080fe20000410000 */
[----:B------:R-:W2:Y:S01]  /*c520*/  MUFU.EX2 R200, R200 ;  /* 0x000000c800c87308 */ /* 0x000ea20000000800 */
        /* <DEDUP_REMOVED lines=9> */
[C---:B---3--:R-:W-:Y:S01]  /*c5c0*/  HMMA.16816.F32 R92, R4.reuse, R136, R92 ;  /* 0x00000088045c723c */ /* 0x048fe2000000185c */
[-C--:B------:R-:W-:Y:S01]  /*c5d0*/  FMUL.FTZ R159, R159, R0.reuse ;  /* 0x000000009f9f7220 */ /* 0x080fe20000410000 */
[-C--:B------:R-:W-:Y:S01]  /*c5e0*/  FMUL.FTZ R128, R128, R3.reuse ;  /* 0x0000000380807220 */ /* 0x080fe20000410000 */
[-C--:B------:R-:W-:Y:S01]  /*c5f0*/  FMUL.FTZ R129, R129, R3.reuse ;  /* 0x0000000381817220 */ /* 0x080fe20000410000 */
[-C--:B------:R-:W-:Y:S01]  /*c600*/  FMUL.FTZ R130, R130, R0.reuse ;  /* 0x0000000082827220 */ /* 0x080fe20000410000 */
[-C--:B------:R-:W-:Y:S01]  /*c610*/  FMUL.FTZ R131, R131, R0.reuse ;  /* 0x0000000083837220 */ /* 0x080fe20000410000 */
[----:B------:R-:W3:Y:S01]  /*c620*/  MUFU.EX2 R203, R203 ;  /* 0x000000cb00cb7308 */ /* 0x000ee20000000800 */
[----:B------:R-:W-:Y:S01]  /*c630*/  LDSM.16.MT88.4 R160, [R193+0x12800] ;  /* 0x01280000c1a0783b */ /* 0x000fe20000004200 */
[C---:B------:R-:W-:Y:S01]  /*c640*/  HMMA.16816.F32 R96, R4.reuse, R138, R96 ;  /* 0x0000008a0460723c */ /* 0x040fe20000001860 */
[--C-:B------:R-:W-:Y:S01]  /*c650*/  FFMA.FTZ R221, R175, UR23, -R176.reuse ;  /* 0x00000017afdd7c23 */ /* 0x100fe200080108b0 */
[----:B------:R-:W-:Y:S01]  /*c660*/  FFMA.FTZ R220, R174, UR23, -R176 ;  /* 0x00000017aedc7c23 */ /* 0x000fe200080108b0 */
[----:B------:R-:W2:Y:S01]  /*c670*/  LDSM.16.MT88.4 R136, [R192+0x6000] ;  /* 0x00600000c088783b */ /* 0x000ea20000004200 */
[----:B------:R-:W-:Y:S01]  /*c680*/  FFMA.FTZ R3, R249, R3, R189 ;  /* 0x00000003f9037223 */ /* 0x000fe200000100bd */
[----:B------:R-:W-:Y:S01]  /*c690*/  FFMA.FTZ R0, R248, R0, R183 ;  /* 0x00000000f8007223 */ /* 0x000fe200000100b7 */
[----:B------:R-:W-:Y:S01]  /*c6a0*/  MUFU.EX2 R204, R204 ;  /* 0x000000cc00cc7308 */ /* 0x000fe20000000800 */
[----:B------:R-:W-:Y:S01]  /*c6b0*/  PLOP3.LUT P0, PT, PT, PT, UP1, 0x80, 0x8 ;  /* 0x000000000008781c */ /* 0x000fe20003f0f018 */
[----:B------:R-:W-:Y:S01]  /*c6c0*/  HMMA.16816.F32 R32, R4, R148, R32 ;  /* 0x000000940420723c */ /* 0x000fe20000001820 */
[----:B------:R-:W-:Y:S01]  /*c6d0*/  FADD.FTZ R188, R188, R3 ;  /* 0x00000003bcbc7221 */ /* 0x000fe20000010000 */
[----:B------:R-:W-:Y:S01]  /*c6e0*/  FADD.FTZ R0, R182, R0 ;  /* 0x00000000b6007221 */ /* 0x000fe20000010000 */
[----:B------:R-:W-:-:S02]  /*c6f0*/  IMAD.MOV.U32 R3, RZ, RZ, R180 ;  /* 0x000000ffff037224 */ /* 0x000fc400078e00b4 */
[----:B------:R-:W-:Y:S01]  /*c700*/  FADD.FTZ R188, R187, R188 ;  /* 0x000000bcbbbc7221 */ /* 0x000fe20000010000 */
[----:B------:R-:W-:Y:S01]  /*c710*/  MUFU.EX2 R208, R208 ;  /* 0x000000d000d07308 */ /* 0x000fe20000000800 */
[----:B------:R-:W-:Y:S01]  /*c720*/  FADD.FTZ R2, R2, R0 ;  /* 0x0000000002027221 */ /* 0x000fe20000010000 */
[C---:B-1----:R-:W-:Y:S01]  /*c730*/  HMMA.16816.F32 R84, R4.reuse, R144, R84 ;  /* 0x000000900454723c */ /* 0x042fe20000001854 */
[----:B------:R-:W-:Y:S02]  /*c740*/  FADD.FTZ R186, R186, R188 ;  /* 0x000000bcbaba7221 */ /* 0x000fe40000010000 */
[----:B------:R-:W-:Y:S01]  /*c750*/  FADD.FTZ R2, R190, R2 ;  /* 0x00000002be027221 */ /* 0x000fe20000010000 */
[----:B------:R-:W-:Y:S02]  /*c760*/  @P0 IMAD.MOV.U32 R3, RZ, RZ, R180 ;  /* 0x000000ffff030224 */ /* 0x000fe400078e00b4 */
[----:B----4-:R-:W-:Y:S01]  /*c770*/  FADD.FTZ R186, R201, R186 ;  /* 0x000000bac9ba7221 */ /* 0x010fe20000010000 */
[----:B------:R-:W-:Y:S01]  /*c780*/  MUFU.EX2 R210, R210 ;  /* 0x000000d200d27308 */ /* 0x000fe20000000800 */
[C---:B------:R-:W-:Y:S01]  /*c790*/  HMMA.16816.F32 R88, R4.reuse, R146, R88 ;  /* 0x000000920458723c */ /* 0x040fe20000001858 */
[----:B------:R-:W1:Y:S06]  /*c7a0*/  LDSM.16.MT88.4 R144, [R193+0x16000] ;  /* 0x01600000c190783b */ /* 0x000e6c0000004200 */
[----:B------:R-:W-:Y:S01]  /*c7b0*/  MUFU.EX2 R209, R209 ;  /* 0x000000d100d17308 */ /* 0x000fe20000000800 */
[C---:B-----5:R-:W-:Y:S01]  /*c7c0*/  HMMA.16816.F32 R100, R4.reuse, R140, R100 ;  /* 0x0000008c0464723c */ /* 0x060fe20000001864 */
[----:B------:R-:W-:Y:S01]  /*c7d0*/  LOP3.LUT R140, R218, UR8, R205, 0x96, !PT ;  /* 0x00000008da8c7c12 */ /* 0x000fe2000f8e96cd */
[--C-:B------:R-:W-:Y:S01]  /*c7e0*/  FFMA.FTZ R205, R166, UR23, -R176.reuse ;  /* 0x00000017a6cd7c23 */ /* 0x100fe200080108b0 */
[----:B------:R-:W-:Y:S01]  /*c7f0*/  FFMA.FTZ R218, R178, UR23, -R176 ;  /* 0x00000017b2da7c23 */ /* 0x000fe200080108b0 */
[----:B------:R-:W-:Y:S02]  /*c800*/  LDSM.16.MT88.4 R164, [R191+0x800] ;  /* 0x00080000bfa4783b */ /* 0x000fe40000004200 */
[----:B------:R-:W-:Y:S01]  /*c810*/  IMAD.WIDE.U32 R140, R140, -0x2daee0ad, RZ ;  /* 0xd2511f538c8c7825 */ /* 0x000fe200078e00ff */
[----:B------:R-:W-:Y:S01]  /*c820*/  MUFU.EX2 R214, R214 ;  /* 0x000000d600d67308 */ /* 0x000fe20000000800 */
[----:B------:R-:W-:Y:S01]  /*c830*/  HMMA.16816.F32 R104, R4, R142, R104 ;  /* 0x0000008e0468723c */ /* 0x000fe20000001868 */
[----:B------:R-:W-:Y:S01]  /*c840*/  LDSM.16.MT88.4 R176, [R172+0x15800] ;  /* 0x01580000acb0783b */ /* 0x000fe20000004200 */
[----:B------:R-:W-:Y:S01]  /*c850*/  IMAD.MOV.U32 R143, RZ, RZ, R140 ;  /* 0x000000ffff8f7224 */ /* 0x000fe200078e008c */
[----:B------:R-:W-:-:S02]  /*c860*/  LOP3.LUT R170, R170, UR12, R141, 0x96, !PT ;  /* 0x0000000caaaa7c12 */ /* 0x000fc4000f8e968d */
[C---:B------:R-:W-:Y:S02]  /*c870*/  PRMT R141, R140.reuse, 0x7771, RZ ;  /* 0x000077718c8d7816 */ /* 0x040fe400000000ff */
[C---:B------:R-:W-:Y:S01]  /*c880*/  PRMT R142, R140.reuse, 0x7773, RZ ;  /* 0x000077738c8e7816 */ /* 0x040fe200000000ff */
[C---:B--2---:R-:W-:Y:S01]  /*c890*/  HMMA.16816.F32 R116, R4.reuse, R136, R116 ;  /* 0x000000880474723c */ /* 0x044fe20000001874 */
[----:B------:R-:W-:Y:S01]  /*c8a0*/  LOP3.LUT R137, R143, 0xff, RZ, 0xc0, !PT ;  /* 0x000000ff8f897812 */ /* 0x000fe200078ec0ff */
[----:B------:R-:W2:Y:S01]  /*c8b0*/  MUFU.EX2 R205, R205 ;  /* 0x000000cd00cd7308 */ /* 0x000ea20000000800 */
[----:B------:R-:W-:Y:S02]  /*c8c0*/  PRMT R140, R140, 0x7772, RZ ;  /* 0x000077728c8c7816 */ /* 0x000fe400000000ff */
[----:B------:R-:W-:Y:S02]  /*c8d0*/  LOP3.LUT R143, R170, 0xffff, RZ, 0xc0, !PT ;  /* 0x0000ffffaa8f7812 */ /* 0x000fe400078ec0ff */
[----:B------:R-:W-:Y:S01]  /*c8e0*/  PRMT R140, R140, 0x5410, R142 ;  /* 0x000054108c8c7816 */ /* 0x000fe2000000008e */
[----:B------:R-:W-:Y:S01]  /*c8f0*/  HMMA.16816.F32 R120, R4, R138, R120 ;  /* 0x0000008a0478723c */ /* 0x000fe20000001878 */
[----:B------:R-:W-:Y:S01]  /*c900*/  SHF.R.U32.HI R143, RZ, 0x8, R143 ;  /* 0x00000008ff8f7819 */ /* 0x000fe2000001168f */
[----:B------:R-:W4:Y:S01]  /*c910*/  MUFU.EX2 R217, R217 ;  /* 0x000000d900d97308 */ /* 0x000f220000000800 */
[----:B------:R-:W-:-:S02]  /*c920*/  LOP3.LUT R136, R170, 0xff, RZ, 0xc0, !PT ;  /* 0x000000ffaa887812 */ /* 0x000fc400078ec0ff */
[----:B------:R-:W-:Y:S02]  /*c930*/  PRMT R137, R137, 0x5410, R141 ;  /* 0x0000541089897816 */ /* 0x000fe4000000008d */
[----:B------:R-:W-:Y:S01]  /*c940*/  PRMT R136, R136, 0x5410, R143 ;  /* 0x0000541088887816 */ /* 0x000fe2000000008f */
[C---:B------:R-:W-:Y:S01]  /*c950*/  HMMA.16816.F32 R132, R4.reuse, R150, R132 ;  /* 0x000000960484723c */ /* 0x040fe20000001884 */
[----:B------:R-:W-:Y:S01]  /*c960*/  LOP3.LUT R139, R140, 0xff00ff, RZ, 0xc0, !PT ;  /* 0x00ff00ff8c8b7812 */ /* 0x000fe200078ec0ff */
[----:B------:R-:W-:Y:S01]  /*c970*/  LDSM.16.MT88.4 R148, [R172+0x10800] ;  /* 0x01080000ac94783b */ /* 0x000fe20000004200 */
[----:B------:R-:W-:Y:S01]  /*c980*/  SHF.R.U32.HI R138, RZ, 0x18, R170 ;  /* 0x00000018ff8a7819 */ /* 0x000fe200000116aa */
[----:B------:R-:W5:Y:S01]  /*c990*/  MUFU.EX2 R216, R216 ;  /* 0x000000d800d87308 */ /* 0x000f620000000800 */
[--C-:B------:R-:W-:Y:S01]  /*c9a0*/  HSET2.LE.AND R136, R136, R173.reuse, PT ;  /* 0x000000ad88887233 */ /* 0x100fe20003803000 */
[----:B------:R-:W4:Y:S01]  /*c9b0*/  LDSM.16.MT88.4 R140, [R193+0x10800] ;  /* 0x01080000c18c783b */ /* 0x000f220000004200 */
[----:B------:R-:W-:Y:S01]  /*c9c0*/  HSET2.LE.AND R139, R139, R173, PT ;  /* 0x000000ad8b8b7233 */ /* 0x000fe20003803000 */
[----:B-1----:R-:W-:Y:S01]  /*c9d0*/  HMMA.16816.F32 R108, R4, R144, R108 ;  /* 0x00000090046c723c */ /* 0x002fe2000000186c */
[----:B------:R-:W-:-:S02]  /*c9e0*/  PRMT R144, R170, 0x7632, R144 ;  /* 0x00007632aa907816 */ /* 0x000fc40000000090 */
[----:B------:R-:W-:Y:S01]  /*c9f0*/  HSET2.LE.AND R145, R137, R173, PT ;  /* 0x000000ad89917233 */ /* 0x000fe20003803000 */
[----:B------:R-:W-:Y:S01]  /*ca00*/  LDSM.16.MT88.4 R168, [R192+0x800] ;  /* 0x00080000c0a8783b */ /* 0x000fe20000004200 */
[----:B------:R-:W-:Y:S01]  /*ca10*/  LOP3.LUT R144, R144, 0xff, RZ, 0xc0, !PT ;  /* 0x000000ff90907812 */ /* 0x000fe200078ec0ff */
[----:B------:R-:W-:Y:S02]  /*ca20*/  MUFU.EX2 R207, R207 ;  /* 0x000000cf00cf7308 */ /* 0x000fe40000000800 */
[C---:B------:R-:W-:Y:S01]  /*ca30*/  HMMA.16816.F32 R112, R4.reuse, R146, R112 ;  /* 0x000000920470723c */ /* 0x040fe20000001870 */
[----:B------:R-:W-:Y:S02]  /*ca40*/  F2FP.F16.F32.PACK_AB R146, R198, R199 ;  /* 0x000000c7c692723e */ /* 0x000fe400000000ff */
[----:B------:R-:W-:Y:S02]  /*ca50*/  PRMT R137, R144, 0x5410, R138 ;  /* 0x0000541090897816 */ /* 0x000fe4000000008a */
[----:B------:R-:W-:Y:S01]  /*ca60*/  LOP3.LUT R138, R146, R145, RZ, 0xc0, !PT ;  /* 0x00000091928a7212 */ /* 0x000fe200078ec0ff */
[----:B------:R-:W1:Y:S01]  /*ca70*/  MUFU.EX2 R206, R206 ;  /* 0x000000ce00ce7308 */ /* 0x000e620000000800 */
[C---:B------:R-:W-:Y:S01]  /*ca80*/  F2FP.F16.F32.PACK_AB R144, R200.reuse, R201 ;  /* 0x000000c9c890723e */ /* 0x040fe200000000ff */
[----:B------:R-:W-:Y:S01]  /*ca90*/  HMMA.16816.F32 R124, R4, R152, R124 ;  /* 0x00000098047c723c */ /* 0x000fe2000000187c */
[----:B---3--:R-:W-:Y:S01]  /*caa0*/  F2FP.F16.F32.PACK_AB R145, R203, R202 ;  /* 0x000000cacb91723e */ /* 0x008fe200000000ff */
[----:B------:R-:W-:Y:S01]  /*cab0*/  FADD.FTZ R200, R200, R186 ;  /* 0x000000bac8c87221 */ /* 0x000fe20000010000 */
[----:B------:R-:W-:-:S02]  /*cac0*/  LOP3.LUT R136, R144, R136, RZ, 0xc0, !PT ;  /* 0x0000008890887212 */ /* 0x000fc400078ec0ff */
[----:B------:R-:W-:Y:S01]  /*cad0*/  LOP3.LUT R139, R145, R139, RZ, 0xc0, !PT ;  /* 0x0000008b918b7212 */ /* 0x000fe200078ec0ff */
[----:B------:R-:W3:Y:S01]  /*cae0*/  MUFU.EX2 R197, R197 ;  /* 0x000000c500c57308 */ /* 0x000ee20000000800 */
[----:B------:R-:W5:Y:S01]  /*caf0*/  LDSM.16.MT88.4 R144, [R172+0x12800] ;  /* 0x01280000ac90783b */ /* 0x000f620000004200 */
[----:B------:R-:W-:Y:S01]  /*cb00*/  HSET2.LE.AND R137, R137, R173, PT ;  /* 0x000000ad89897233 */ /* 0x000fe20003803000 */
[C---:B------:R-:W-:Y:S01]  /*cb10*/  HMMA.16816.F32 R8, R4.reuse, R12, R8 ;  /* 0x0000000c0408723c */ /* 0x040fe20000001808 */
[----:B--2---:R-:W-:Y:S01]  /*cb20*/  F2FP.F16.F32.PACK_AB R152, R204, R205 ;  /* 0x000000cdcc98723e */ /* 0x004fe200000000ff */
[----:B------:R-:W-:Y:S01]  /*cb30*/  FADD.FTZ R205, R205, R2 ;  /* 0x00000002cdcd7221 */ /* 0x000fe20000010000 */
[----:B------:R-:W-:Y:S02]  /*cb40*/  FADD.FTZ R200, R199, R200 ;  /* 0x000000c8c7c87221 */ /* 0x000fe40000010000 */
[----:B------:R-:W-:Y:S01]  /*cb50*/  LOP3.LUT R137, R152, R137, RZ, 0xc0, !PT ;  /* 0x0000008998897212 */ /* 0x000fe200078ec0ff */
[----:B------:R-:W2:Y:S01]  /*cb60*/  MUFU.EX2 R196, R196 ;  /* 0x000000c400c47308 */ /* 0x000ea20000000800 */
[----:B------:R-:W-:Y:S01]  /*cb70*/  FADD.FTZ R205, R204, R205 ;  /* 0x000000cdcccd7221 */ /* 0x000fe20000010000 */
[----:B------:R-:W-:Y:S01]  /*cb80*/  HMMA.16816.F32 R12, R4, R14, R156 ;  /* 0x0000000e040c723c */ /* 0x000fe2000000189c */
[----:B------:R-:W-:Y:S01]  /*cb90*/  LDSM.16.MT88.4 R156, [R192+0x2800] ;  /* 0x00280000c09c783b */ /* 0x000fe20000004200 */
[----:B------:R-:W-:Y:S01]  /*cba0*/  FADD.FTZ R198, R198, R200 ;  /* 0x000000c8c6c67221 */ /* 0x000fe20000010000 */
[----:B------:R-:W-:-:S03]  /*cbb0*/  FADD.FTZ R202, R202, R205 ;  /* 0x000000cdcaca7221 */ /* 0x000fc60000010000 */
[----:B------:R-:W2:Y:S01]  /*cbc0*/  MUFU.EX2 R195, R195 ;  /* 0x000000c300c37308 */ /* 0x000ea20000000800 */
[----:B------:R-:W-:Y:S01]  /*cbd0*/  FADD.FTZ R202, R203, R202 ;  /* 0x000000cacbca7221 */ /* 0x000fe20000010000 */
[----:B----4-:R-:W-:Y:S01]  /*cbe0*/  HMMA.16816.F32 R16, R136, R140, R16 ;  /* 0x0000008c8810723c */ /* 0x010fe20000001810 */
[----:B------:R-:W-:-:S05]  /*cbf0*/  FADD.FTZ R198, R217, R198 ;  /* 0x000000c6d9c67221 */ /* 0x000fca0000010000 */
[----:B------:R-:W4:Y:S02]  /*cc00*/  MUFU.EX2 R194, R194 ;  /* 0x000000c200c27308 */ /* 0x000f240000000800 */
[----:B------:R-:W-:Y:S01]  /*cc10*/  HMMA.16816.F32 R20, R136, R142, R20 ;  /* 0x0000008e8814723c */ /* 0x000fe20000001814 */
[----:B------:R-:W1:Y:S05]  /*cc20*/  LDSM.16.MT88.4 R140, [R193+0x14800] ;  /* 0x01480000c18c783b */ /* 0x000e6a0000004200 */
[----:B------:R-:W-:Y:S02]  /*cc30*/  MUFU.EX2 R218, R218 ;  /* 0x000000da00da7308 */ /* 0x000fe40000000800 */
[----:B------:R-:W-:Y:S01]  /*cc40*/  HMMA.16816.F32 R4, R4, R154, R128 ;  /* 0x0000009a0404723c */ /* 0x000fe20000001880 */
[----:B------:R-:W3:Y:S04]  /*cc50*/  LDSM.16.MT88.4 R128, [R192+0x4800] ;  /* 0x00480000c080783b */ /* 0x000ee80000004200 */
[----:B------:R-:W-:Y:S01]  /*cc60*/  LDSM.16.MT88.4 R152, [R191+0x2800] ;  /* 0x00280000bf98783b */ /* 0x000fe20000004200 */
[----:B------:R-:W4:Y:S02]  /*cc70*/  MUFU.EX2 R219, R219 ;  /* 0x000000db00db7308 */ /* 0x000f240000000800 */
[C---:B------:R-:W-:Y:S06]  /*cc80*/  HMMA.16816.F32 R8, R136.reuse, R148, R8 ;  /* 0x000000948808723c */ /* 0x040fec0000001808 */
[----:B------:R-:W-:Y:S02]  /*cc90*/  MUFU.EX2 R221, R221 ;  /* 0x000000dd00dd7308 */ /* 0x000fe40000000800 */
[C---:B------:R-:W-:Y:S01]  /*cca0*/  HMMA.16816.F32 R12, R136.reuse, R150, R12 ;  /* 0x00000096880c723c */ /* 0x040fe2000000180c */
[----:B------:R-:W2:Y:S05]  /*ccb0*/  LDSM.16.MT88.4 R148, [R172+0x14800] ;  /* 0x01480000ac94783b */ /* 0x000eaa0000004200 */
[----:B------:R-:W4:Y:S02]  /*ccc0*/  MUFU.EX2 R220, R220 ;  /* 0x000000dc00dc7308 */ /* 0x000f240000000800 */
[C---:B-----5:R-:W-:Y:S08]  /*ccd0*/  HMMA.16816.F32 R36, R136.reuse, R144, R36 ;  /* 0x000000908824723c */ /* 0x060ff00000001824 */
[C---:B------:R-:W-:Y:S01]  /*cce0*/  HMMA.16816.F32 R40, R136.reuse, R146, R40 ;  /* 0x000000928828723c */ /* 0x040fe20000001828 */
[----:B------:R-:W5:Y:S07]  /*ccf0*/  LDSM.16.MT88.4 R144, [R191+0x4800] ;  /* 0x00480000bf90783b */ /* 0x000f6e0000004200 */
[----:B-1----:R-:W-:Y:S01]  /*cd00*/  HMMA.16816.F32 R76, R136, R140, R76 ;  /* 0x0000008c884c723c */ /* 0x002fe2000000184c */
[----:B------:R-:W-:-:S05]  /*cd10*/  IMAD.U32 R140, RZ, RZ, UR24 ;  /* 0x00000018ff8c7e24 */ /* 0x000fca000f8e00ff */
[----:B------:R-:W-:Y:S02]  /*cd20*/  LOP3.LUT R140, R140, UR31, R247, 0x96, !PT ;  /* 0x0000001f8c8c7c12 */ /* 0x000fe4000f8e96f7 */
[----:B---3--:R-:W-:Y:S03]  /*cd30*/  HMMA.16816.F32 R84, R136, R128, R84 ;  /* 0x000000808854723c */ /* 0x008fe60000001854 */
[----:B------:R-:W-:-:S05]  /*cd40*/  IMAD.WIDE.U32 R140, R140, -0x326172a9, RZ ;  /* 0xcd9e8d578c8c7825 */ /* 0x000fca00078e00ff */
[C---:B------:R-:W-:Y:S01]  /*cd50*/  HMMA.16816.F32 R88, R136.reuse, R130, R88 ;  /* 0x000000828858723c */ /* 0x040fe20000001858 */
[----:B------:R-:W1:Y:S07]  /*cd60*/  LDSM.16.MT88.4 R128, [R193+0x16800] ;  /* 0x01680000c180783b */ /* 0x000e6e0000004200 */
[----:B------:R-:W-:Y:S01]  /*cd70*/  HMMA.16816.F32 R32, R136, R164, R32 ;  /* 0x000000a48820723c */ /* 0x000fe20000001820 */
[----:B------:R-:W-:-:S05]  /*cd80*/  LOP3.LUT R164, R250, UR4, R141, 0x96, !PT ;  /* 0x00000004faa47c12 */ /* 0x000fca000f8e968d */
[----:B------:R-:W-:Y:S02]  /*cd90*/  IMAD.WIDE.U32 R164, R164, -0x2daee0ad, RZ ;  /* 0xd2511f53a4a47825 */ /* 0x000fe400078e00ff */
[----:B--2---:R-:W-:Y:S01]  /*cda0*/  HMMA.16816.F32 R68, R136, R148, R68 ;  /* 0x000000948844723c */ /* 0x004fe20000001844 */
        /* <DEDUP_REMOVED lines=8> */
[----:B------:R-:W2:Y:S01]  /*ce30*/  LDSM.16.MT88.4 R144, [R192+0x6800] ;  /* 0x00680000c090783b */ /* 0x000ea20000004200 */
        /* <DEDUP_REMOVED lines=9> */
[----:B-1----:R-:W-:Y:S01]  /*ced0*/  HMMA.16816.F32 R108, R136, R128, R108 ;  /* 0x00000080886c723c */ /* 0x002fe2000000186c */
        /* <DEDUP_REMOVED lines=11> */
[----:B--2---:R-:W-:Y:S01]  /*cf90*/  HMMA.16816.F32 R116, R136, R144, R116 ;  /* 0x000000908874723c */ /* 0x004fe20000001874 */
        /* <DEDUP_REMOVED lines=48> */
[----:B------:R-:W-:Y:S01]  /*d2a0*/  FADD.FTZ R214, R195, R214 ;  /* 0x000000d6c3d67221 */ /* 0x000fe20000010000 */
[----:B------:R-:W-:Y:S01]  /*d2b0*/  HMMA.16816.F32 R64, R136, R154, R64 ;  /* 0x0000009a8840723c */ /* 0x000fe20000001840 */
[----:B------:R-:W3:Y:S02]  /*d2c0*/  LDSM.16.MT88.4 R152, [R193+0x11000] ;  /* 0x01100000c198783b */ /* 0x000ee40000004200 */
[----:B----4-:R-:W-:-:S05]  /*d2d0*/  FADD.FTZ R249, R194, R214 ;  /* 0x000000d6c2f97221 */ /* 0x010fca0000010000 */
        /* <DEDUP_REMOVED lines=76> */
[C---:B------:R-:W-:Y:S01]  /*d7a0*/  F2FP.F16.F32.PACK_AB R144, R219.reuse, R218 ;  /* 0x000000dadb90723e */ /* 0x040fe200000000ff */
        /* <DEDUP_REMOVED lines=52> */
.L_x_1248:
[----:B------:R-:W-:-:S12]  /*daf0*/  UIADD3 UR21, UPT, UPT, UR15, -0x1, URZ ;  /* 0xffffffff0f157890 */ /* 0x000fd8000fffe0ff */
.L_x_1250:
        /* <DEDUP_REMOVED lines=8> */
[----:B------:R-:W4:Y:S01]  /*db80*/  LDCU UR24, c[0x0][0x440] ;  /* 0x00008800ff1877ac */ /* 0x000f220008000800 */
[----:B------:R-:W-:Y:S02]  /*db90*/  IMAD.MOV.U32 R2, RZ, RZ, R3 ;  /* 0x000000ffff027224 */ /* 0x000fe400078e0003 */
[----:B------:R-:W5:Y:S01]  /*dba0*/  S2UR UR5, SR_CgaCtaId ;  /* 0x00000000000579c3 */ /* 0x000f620000008800 */
[----:B------:R-:W-:Y:S01]  /*dbb0*/  IMAD.MOV.U32 R0, RZ, RZ, R164 ;  /* 0x000000ffff007224 */ /* 0x000fe200078e00a4 */
[----:B------:R-:W1:Y:S01]  /*dbc0*/  LDCU UR4, c[0x0][0x45c] ;  /* 0x00008b80ff0477ac */ /* 0x000e620008000800 */
[----:B------:R-:W1:Y:S01]  /*dbd0*/  LDCU UR23, c[0x0][0x504] ;  /* 0x0000a080ff1777ac */ /* 0x000e620008000800 */
[----:B---3--:R-:W-:Y:S01]  /*dbe0*/  ISETP.GE.AND P3, PT, R211, UR7, PT ;  /* 0x00000007d3007c0c */ /* 0x008fe2000bf66270 */
[----:B------:R-:W-:Y:S01]  /*dbf0*/  UMOV UR7, 0x400 ;  /* 0x0000040000077882 */ /* 0x000fe20000000000 */
        /* <DEDUP_REMOVED lines=10> */
[----:B----4-:R-:W-:Y:S06]  /*dca0*/  BRA `(.L_x_1252) ;  /* 0x0000000400a87947 */ /* 0x010fec0003800000 */
.L_x_1254:
        /* <DEDUP_REMOVED lines=15> */
[--C-:B------:R-:W-:Y:S01]  /*dda0*/  IMAD.X R175, R175, 0x1, R176.reuse, P5 ;  /* 0x00000001afaf7824 */ /* 0x100fe200028e06b0 */
        /* <DEDUP_REMOVED lines=90> */
.L_x_1252:
        /* <DEDUP_REMOVED lines=135> */
[----:B------:R-:W-:Y:S01]  /*ebc0*/  LDSM.16.M88.4 R184, [R220] ;  /* 0x00000000dcb8783b */ /* 0x000fe20000000200 */
        /* <DEDUP_REMOVED lines=13> */
[----:B------:R-:W1:Y:S07]  /*eca0*/  LDSM.16.M88.4 R164, [R219+0x9800] ;  /* 0x00980000dba4783b */ /* 0x000e6e0000000200 */
[C---:B-----5:R-:W-:Y:S08]  /*ecb0*/  HMMA.16816.F32 R4, R168.reuse, R172, R4 ;  /* 0x000000aca804723c */ /* 0x060ff00000001804 */
[C---:B------:R-:W-:Y:S01]  /*ecc0*/  HMMA.16816.F32 R8, R168.reuse, R174, R8 ;  /* 0x000000aea808723c */ /* 0x040fe20000001808 */
[----:B------:R-:W2:Y:S07]  /*ecd0*/  LDSM.16.M88.4 R172, [R217+0x9000] ;  /* 0x00900000d9ac783b */ /* 0x000eae0000000200 */
[C---:B------:R-:W-:Y:S08]  /*ece0*/  HMMA.16816.F32 R12, R168.reuse, R176, R12 ;  /* 0x000000b0a80c723c */ /* 0x040ff0000000180c */
        /* <DEDUP_REMOVED lines=9> */
[C---:B------:R-:W-:Y:S08]  /*ed80*/  HMMA.16816.F32 R4, R184.reuse, R188, R4 ;  /* 0x000000bcb804723c */ /* 0x040ff00000001804 */
[C---:B------:R-:W-:Y:S01]  /*ed90*/  HMMA.16816.F32 R8, R184.reuse, R190, R8 ;  /* 0x000000beb808723c */ /* 0x040fe20000001808 */
[----:B------:R-:W-:Y:S07]  /*eda0*/  LDSM.16.M88.4 R188, [R222+UR5+0xa800] ;  /* 0x00a80005debc783b */ /* 0x000fee0008000200 */
[C---:B------:R-:W-:Y:S08]  /*edb0*/  HMMA.16816.F32 R12, R184.reuse, R192, R12 ;  /* 0x000000c0b80c723c */ /* 0x040ff0000000180c */
[C---:B------:R-:W-:Y:S01]  /*edc0*/  HMMA.16816.F32 R16, R184.reuse, R194, R16 ;  /* 0x000000c2b810723c */ /* 0x040fe20000001810 */
[----:B------:R-:W-:Y:S07]  /*edd0*/  LDSM.16.M88.4 R192, [R222+UR5+0xb000] ;  /* 0x00b00005dec0783b */ /* 0x000fee0008000200 */
[C---:B--2---:R-:W-:Y:S08]  /*ede0*/  HMMA.16816.F32 R20, R184.reuse, R172, R20 ;  /* 0x000000acb814723c */ /* 0x044ff00000001814 */
[C---:B------:R-:W-:Y:S01]  /*edf0*/  HMMA.16816.F32 R24, R184.reuse, R174, R24 ;  /* 0x000000aeb818723c */ /* 0x040fe20000001818 */
[----:B------:R-:W-:Y:S07]  /*ee00*/  LDSM.16.M88.4 R172, [R223+0x2000] ;  /* 0x00200000dfac783b */ /* 0x000fee0000000200 */
[C---:B------:R-:W-:Y:S08]  /*ee10*/  HMMA.16816.F32 R28, R184.reuse, R196, R28 ;  /* 0x000000c4b81c723c */ /* 0x040ff0000000181c */
        /* <DEDUP_REMOVED lines=11> */
[----:B------:R-:W1:Y:S07]  /*eed0*/  LDSM.16.M88.4 R164, [R219+0xa800] ;  /* 0x00a80000dba4783b */ /* 0x000e6e0000000200 */
[C---:B-----5:R-:W-:Y:S08]  /*eee0*/  HMMA.16816.F32 R28, R176.reuse, R168, R28 ;  /* 0x000000a8b01c723c */ /* 0x060ff0000000181c */
        /* <DEDUP_REMOVED lines=18> */
[----:B------:R-:W-:Y:S07]  /*f010*/  LDSM.16.M88.4 R200, [R3+0xa800] ;  /* 0x00a8000003c8783b */ /* 0x000fee0000000200 */
[C---:B-1----:R-:W-:Y:S08]  /*f020*/  HMMA.16816.F32 R12, R196.reuse, R164, R12 ;  /* 0x000000a4c40c723c */ /* 0x042ff0000000180c */
[C---:B------:R-:W-:Y:S01]  /*f030*/  HMMA.16816.F32 R16, R196.reuse, R166, R16 ;  /* 0x000000a6c410723c */ /* 0x040fe20000001810 */
[----:B------:R-:W-:Y:S07]  /*f040*/  LDSM.16.M88.4 R164, [R218+0x2000] ;  /* 0x00200000daa4783b */ /* 0x000fee0000000200 */
[C---:B----4-:R-:W-:Y:S08]  /*f050*/  HMMA.16816.F32 R20, R196.reuse, R168, R20 ;  /* 0x000000a8c414723c */ /* 0x050ff00000001814 */
[C---:B------:R-:W-:Y:S01]  /*f060*/  HMMA.16816.F32 R24, R196.reuse, R170, R24 ;  /* 0x000000aac418723c */ /* 0x040fe20000001818 */
[----:B------:R-:W1:Y:S07]  /*f070*/  LDSM.16.M88.4 R168, [R3+0xa000] ;  /* 0x00a0000003a8783b */ /* 0x000e6e0000000200 */
[C---:B-----5:R-:W-:Y:S08]  /*f080*/  HMMA.16816.F32 R28, R196.reuse, R176, R28 ;  /* 0x000000b0c41c723c */ /* 0x060ff0000000181c */
[----:B------:R-:W-:Y:S01]  /*f090*/  HMMA.16816.F32 R32, R196, R178, R32 ;  /* 0x000000b2c420723c */ /* 0x000fe20000001820 */
[----:B------:R-:W4:Y:S04]  /*f0a0*/  LDSM.16.M88.4 R176, [R3+0xb000] ;  /* 0x00b0000003b0783b */ /* 0x000f280000000200 */
[----:B------:R-:W-:Y:S03]  /*f0b0*/  LDSM.16.M88.4 R196, [R222+UR5+0xc800] ;  /* 0x00c80005dec4783b */ /* 0x000fe60008000200 */
[C---:B--2---:R-:W-:Y:S08]  /*f0c0*/  HMMA.16816.F32 R4, R184.reuse, R188, R4 ;  /* 0x000000bcb804723c */ /* 0x044ff00000001804 */
[C---:B------:R-:W-:Y:S01]  /*f0d0*/  HMMA.16816.F32 R8, R184.reuse, R190, R8 ;  /* 0x000000beb808723c */ /* 0x040fe20000001808 */
[----:B------:R-:W2:Y:S07]  /*f0e0*/  LDSM.16.M88.4 R188, [R3+0xb800] ;  /* 0x00b8000003bc783b */ /* 0x000eae0000000200 */
        /* <DEDUP_REMOVED lines=10> */
[C---:B-1----:R-:W-:Y:S08]  /*f190*/  HMMA.16816.F32 R4, R164.reuse, R168, R4 ;  /* 0x000000a8a404723c */ /* 0x042ff00000001804 */
[C---:B------:R-:W-:Y:S01]  /*f1a0*/  HMMA.16816.F32 R8, R164.reuse, R170, R8 ;  /* 0x000000aaa408723c */ /* 0x040fe20000001808 */
[----:B------:R-:W1:Y:S07]  /*f1b0*/  LDSM.16.M88.4 R168, [R222+UR5+0xd800] ;  /* 0x00d80005dea8783b */ /* 0x000e6e0008000200 */
[C---:B------:R-:W-:Y:S08]  /*f1c0*/  HMMA.16816.F32 R12, R164.reuse, R200, R12 ;  /* 0x000000c8a40c723c */ /* 0x040ff0000000180c */
[C---:B------:R-:W-:Y:S01]  /*f1d0*/  HMMA.16816.F32 R16, R164.reuse, R202, R16 ;  /* 0x000000caa410723c */ /* 0x040fe20000001810 */
[----:B------:R-:W-:Y:S07]  /*f1e0*/  LDSM.16.M88.4 R200, [R219+0xc800] ;  /* 0x00c80000dbc8783b */ /* 0x000fee0000000200 */
[C---:B----4-:R-:W-:Y:S08]  /*f1f0*/  HMMA.16816.F32 R20, R164.reuse, R176, R20 ;  /* 0x000000b0a414723c */ /* 0x050ff00000001814 */
[C---:B------:R-:W-:Y:S01]  /*f200*/  HMMA.16816.F32 R24, R164.reuse, R178, R24 ;  /* 0x000000b2a418723c */ /* 0x040fe20000001818 */
[----:B------:R-:W4:Y:S07]  /*f210*/  LDSM.16.M88.4 R176, [R221+0x4000] ;  /* 0x00400000ddb0783b */ /* 0x000f2e0000000200 */
        /* <DEDUP_REMOVED lines=12> */
[----:B------:R-:W-:Y:S07]  /*f2e0*/  LDSM.16.M88.4 R180, [R3+0xc000] ;  /* 0x00c0000003b4783b */ /* 0x000fee0000000200 */
[C---:B-1----:R-:W-:Y:S08]  /*f2f0*/  HMMA.16816.F32 R28, R172.reuse, R168, R28 ;  /* 0x000000a8ac1c723c */ /* 0x042ff0000000181c */
[----:B------:R-:W-:Y:S01]  /*f300*/  HMMA.16816.F32 R32, R172, R170, R32 ;  /* 0x000000aaac20723c */ /* 0x000fe20000001820 */
[----:B------:R-:W1:Y:S04]  /*f310*/  LDSM.16.M88.4 R168, [R217+0xd000] ;  /* 0x00d00000d9a8783b */ /* 0x000e680000000200 */
[----:B------:R-:W5:Y:S03]  /*f320*/  LDSM.16.M88.4 R172, [R217+0xd800] ;  /* 0x00d80000d9ac783b */ /* 0x000f660000000200 */
[C---:B----4-:R-:W-:Y:S08]  /*f330*/  HMMA.16816.F32 R4, R176.reuse, R184, R4 ;  /* 0x000000b8b004723c */ /* 0x050ff00000001804 */
[C---:B------:R-:W-:Y:S01]  /*f340*/  HMMA.16816.F32 R8, R176.reuse, R186, R8 ;  /* 0x000000bab008723c */ /* 0x040fe20000001808 */
[----:B------:R-:W-:Y:S07]  /*f350*/  LDSM.16.M88.4 R184, [R3+0xd000] ;  /* 0x00d0000003b8783b */ /* 0x000fee0000000200 */
[C---:B------:R-:W-:Y:S08]  /*f360*/  HMMA.16816.F32 R12, R176.reuse, R200, R12 ;  /* 0x000000c8b00c723c */ /* 0x040ff0000000180c */
[C---:B------:R-:W-:Y:S01]  /*f370*/  HMMA.16816.F32 R16, R176.reuse, R202, R16 ;  /* 0x000000cab010723c */ /* 0x040fe20000001810 */
[----:B------:R-:W-:Y:S07]  /*f380*/  LDSM.16.M88.4 R200, [R222+UR5+0xe000] ;  /* 0x00e00005dec8783b */ /* 0x000fee0008000200 */
[C---:B--2---:R-:W-:Y:S08]  /*f390*/  HMMA.16816.F32 R20, R176.reuse, R164, R20 ;  /* 0x000000a4b014723c */ /* 0x044ff00000001814 */
[C---:B------:R-:W-:Y:S01]  /*f3a0*/  HMMA.16816.F32 R24, R176.reuse, R166, R24 ;  /* 0x000000a6b018723c */ /* 0x040fe20000001818 */
[----:B------:R-:W2:Y:S07]  /*f3b0*/  LDSM.16.M88.4 R164, [R218+0x4000] ;  /* 0x00400000daa4783b */ /* 0x000eae0000000200 */
[C---:B------:R-:W-:Y:S08]  /*f3c0*/  HMMA.16816.F32 R28, R176.reuse, R188, R28 ;  /* 0x000000bcb01c723c */ /* 0x040ff0000000181c */
[----:B------:R-:W-:Y:S01]  /*f3d0*/  HMMA.16816.F32 R32, R176, R190, R32 ;  /* 0x000000beb020723c */ /* 0x000fe20000001820 */
[----:B------:R-:W4:Y:S04]  /*f3e0*/  LDSM.16.M88.4 R176, [R3+0xc800] ;  /* 0x00c8000003b0783b */ /* 0x000f280000000200 */
[----:B------:R-:W4:Y:S03]  /*f3f0*/  LDSM.16.M88.4 R188, [R3+0xd800] ;  /* 0x00d8000003bc783b */ /* 0x000f260000000200 */
[C---:B---3--:R-:W-:Y:S08]  /*f400*/  HMMA.16816.F32 R4, R192.reuse, R196, R4 ;  /* 0x000000c4c004723c */ /* 0x048ff00000001804 */
        /* <DEDUP_REMOVED lines=8> */
[C---:B-----5:R-:W-:Y:S08]  /*f490*/  HMMA.16816.F32 R28, R192.reuse, R172, R28 ;  /* 0x000000acc01c723c */ /* 0x060ff0000000181c */
[----:B------:R-:W-:Y:S01]  /*f4a0*/  HMMA.16816.F32 R32, R192, R174, R32 ;  /* 0x000000aec020723c */ /* 0x000fe20000001820 */
[----:B------:R-:W5:Y:S04]  /*f4b0*/  LDSM.16.M88.4 R172, [R222+UR5+0xf000] ;  /* 0x00f00005deac783b */ /* 0x000f680008000200 */
[----:B------:R-:W-:Y:S03]  /*f4c0*/  LDSM.16.M88.4 R192, [R217+0xe000] ;  /* 0x00e00000d9c0783b */ /* 0x000fe60000000200 */
[C---:B--2---:R-:W-:Y:S08]  /*f4d0*/  HMMA.16816.F32 R4, R164.reuse, R180, R4 ;  /* 0x000000b4a404723c */ /* 0x044ff00000001804 */
[C---:B------:R-:W-:Y:S01]  /*f4e0*/  HMMA.16816.F32 R8, R164.reuse, R182, R8 ;  /* 0x000000b6a408723c */ /* 0x040fe20000001808 */
[----:B------:R-:W-:Y:S07]  /*f4f0*/  LDSM.16.M88.4 R180, [R219+0xe000] ;  /* 0x00e00000dbb4783b */ /* 0x000fee0000000200 */
[C---:B----4-:R-:W-:Y:S08]  /*f500*/  HMMA.16816.F32 R12, R164.reuse, R176, R12 ;  /* 0x000000b0a40c723c */ /* 0x050ff0000000180c */
[C---:B------:R-:W-:Y:S01]  /*f510*/  HMMA.16816.F32 R16, R164.reuse, R178, R16 ;  /* 0x000000b2a410723c */ /* 0x040fe20000001810 */
[----:B------:R-:W2:Y:S07]  /*f520*/  LDSM.16.M88.4 R176, [R222+UR5+0xf800] ;  /* 0x00f80005deb0783b */ /* 0x000eae0008000200 */
[C---:B------:R-:W-:Y:S08]  /*f530*/  HMMA.16816.F32 R20, R164.reuse, R184, R20 ;  /* 0x000000b8a414723c */ /* 0x040ff00000001814 */
        /* <DEDUP_REMOVED lines=8> */
[----:B------:R-:W-:Y:S07]  /*f5c0*/  LDSM.16.M88.4 R200, [R3+0xe800] ;  /* 0x00e8000003c8783b */ /* 0x000fee0000000200 */
[C---:B-1----:R-:W-:Y:S08]  /*f5d0*/  HMMA.16816.F32 R12, R196.reuse, R168, R12 ;  /* 0x000000a8c40c723c */ /* 0x042ff0000000180c */
[C---:B------:R-:W-:Y:S01]  /*f5e0*/  HMMA.16816.F32 R16, R196.reuse, R170, R16 ;  /* 0x000000aac410723c */ /* 0x040fe20000001810 */
[----:B------:R-:W1:Y:S07]  /*f5f0*/  LDSM.16.M88.4 R168, [R219+0xe800] ;  /* 0x00e80000dba8783b */ /* 0x000e6e0000000200 */
[C---:B-----5:R-:W-:Y:S08]  /*f600*/  HMMA.16816.F32 R20, R196.reuse, R172, R20 ;  /* 0x000000acc414723c */ /* 0x060ff00000001814 */
[C---:B------:R-:W-:Y:S01]  /*f610*/  HMMA.16816.F32 R24, R196.reuse, R174, R24 ;  /* 0x000000aec418723c */ /* 0x040fe20000001818 */
[----:B------:R-:W3:Y:S07]  /*f620*/  LDSM.16.M88.4 R172, [R219+0xf800] ;  /* 0x00f80000dbac783b */ /* 0x000eee0000000200 */
[C---:B--2---:R-:W-:Y:S08]  /*f630*/  HMMA.16816.F32 R28, R196.reuse, R176, R28 ;  /* 0x000000b0c41c723c */ /* 0x044ff0000000181c */
[----:B------:R-:W-:Y:S01]  /*f640*/  HMMA.16816.F32 R32, R196, R178, R32 ;  /* 0x000000b2c420723c */ /* 0x000fe20000001820 */
[----:B------:R-:W2:Y:S04]  /*f650*/  LDSM.16.M88.4 R176, [R217+0xe800] ;  /* 0x00e80000d9b0783b */ /* 0x000ea80000000200 */
        /* <DEDUP_REMOVED lines=10> */
[C---:B---3--:R-:W-:Y:S08]  /*f700*/  HMMA.16816.F32 R28, R164.reuse, R172, R28 ;  /* 0x000000aca41c723c */ /* 0x048ff0000000181c */
[----:B------:R-:W-:Y:S01]  /*f710*/  HMMA.16816.F32 R32, R164, R174, R32 ;  /* 0x000000aea420723c */ /* 0x000fe20000001820 */
[----:B------:R3:W4:Y:S01]  /*f720*/  LDSM.16.M88.4 R164, [R3+0xf800] ;  /* 0x00f8000003a4783b */ /* 0x0007220000000200 */
[----:B------:R-:W-:Y:S04]  /*f730*/  DEPBAR.LE SB0, 0x0 ;  /* 0x000080000000791a */ /* 0x000fe80000000000 */
[----:B------:R-:W-:Y:S02]  /*f740*/  BAR.SYNC.DEFER_BLOCKING 0x0 ;  /* 0x0000000000007b1d */ /* 0x000fe40000010000 */
[C---:B------:R-:W-:Y:S08]  /*f750*/  HMMA.16816.F32 R4, R188.reuse, R192, R4 ;  /* 0x000000c0bc04723c */ /* 0x040ff00000001804 */
[C---:B------:R-:W-:Y:S08]  /*f760*/  HMMA.16816.F32 R8, R188.reuse, R194, R8 ;  /* 0x000000c2bc08723c */ /* 0x040ff00000001808 */
[C---:B--2---:R-:W-:Y:S01]  /*f770*/  HMMA.16816.F32 R12, R188.reuse, R176, R12 ;  /* 0x000000b0bc0c723c */ /* 0x044fe2000000180c */
[----:B---3--:R-:W-:Y:S07]  /*f780*/  IMAD.U32 R3, RZ, RZ, UR21 ;  /* 0x00000015ff037e24 */ /* 0x008fee000f8e00ff */
[C---:B------:R-:W-:Y:S08]  /*f790*/  HMMA.16816.F32 R16, R188.reuse, R178, R16 ;  /* 0x000000b2bc10723c */ /* 0x040ff00000001810 */
[C---:B-----5:R-:W-:Y:S08]  /*f7a0*/  HMMA.16816.F32 R20, R188.reuse, R196, R20 ;  /* 0x000000c4bc14723c */ /* 0x060ff00000001814 */
[C---:B------:R-:W-:Y:S08]  /*f7b0*/  HMMA.16816.F32 R24, R188.reuse, R198, R24 ;  /* 0x000000c6bc18723c */ /* 0x040ff00000001818 */
[C---:B-1----:R-:W-:Y:S01]  /*f7c0*/  HMMA.16816.F32 R28, R188.reuse, R168, R28 ;  /* 0x000000a8bc1c723c */ /* 0x042fe2000000181c */
[----:B------:R-:W-:Y:S05]  /*f7d0*/  IMAD.U32 R168, RZ, RZ, UR23 ;  /* 0x00000017ffa87e24 */ /* 0x000fea000f8e00ff */
[--C-:B------:R-:W-:Y:S02]  /*f7e0*/  IADD3 R169, PT, PT, R232, -UR20, -R168.reuse ;  /* 0x80000014e8a97c10 */ /* 0x100fe4000fffe8a8 */
[----:B------:R-:W-:Y:S03]  /*f7f0*/  HMMA.16816.F32 R32, R188, R170, R32 ;  /* 0x000000aabc20723c */ /* 0x000fe60000001820 */
[----:B------:R-:W-:Y:S05]  /*f800*/  IADD3 R168, PT, PT, R226, -UR20, -R168 ;  /* 0x80000014e2a87c10 */ /* 0x000fea000fffe8a8 */
[C---:B----4-:R-:W-:Y:S05]  /*f810*/  HMMA.16816.F32 R4, R180.reuse, R184, R4 ;  /* 0x000000b8b404723c */ /* 0x050fea0000001804 */
[----:B------:R-:W-:Y:S03]  /*f820*/  IMAD.SHL.U32 R184, R213, 0x2, RZ ;  /* 0x00000002d5b87824 */ /* 0x000fe600078e00ff */
[C---:B------:R-:W-:Y:S03]  /*f830*/  HMMA.16816.F32 R8, R180.reuse, R186, R8 ;  /* 0x000000bab408723c */ /* 0x040fe60000001808 */
[----:B------:R-:W-:Y:S05]  /*f840*/  LOP3.LUT R185, R184, 0x6, RZ, 0xc0, !PT ;  /* 0x00000006b8b97812 */ /* 0x000fea00078ec0ff */
[C---:B------:R-:W-:Y:S03]  /*f850*/  HMMA.16816.F32 R12, R180.reuse, R200, R12 ;  /* 0x000000c8b40c723c */ /* 0x040fe6000000180c */
[----:B------:R-:W-:Y:S04]  /*f860*/  IMAD R3, R3, 0x40, R185 ;  /* 0x0000004003037824 */ /* 0x000fe800078e02b9 */
[C---:B------:R-:W-:Y:S01]  /*f870*/  VIADD R171, R3.reuse, UR20 ;  /* 0x0000001403ab7c36 */ /* 0x040fe20008000000 */
[C---:B------:R-:W-:Y:S03]  /*f880*/  HMMA.16816.F32 R16, R180.reuse, R202, R16 ;  /* 0x000000cab410723c */ /* 0x040fe60000001810 */
[----:B------:R-:W-:Y:S05]  /*f890*/  VIADD R172, R3, 0x1 ;  /* 0x0000000103ac7836 */ /* 0x000fea0000000000 */
[C---:B------:R-:W-:Y:S03]  /*f8a0*/  HMMA.16816.F32 R20, R180.reuse, R204, R20 ;  /* 0x000000ccb414723c */ /* 0x040fe60000001814 */
[----:B------:R-:W-:Y:S05]  /*f8b0*/  ISETP.GT.AND P6, PT, R169, R172, PT ;  /* 0x000000aca900720c */ /* 0x000fea0003fc4270 */
[C---:B------:R-:W-:Y:S08]  /*f8c0*/  HMMA.16816.F32 R24, R180.reuse, R206, R24 ;  /* 0x000000ceb418723c */ /* 0x040ff00000001818 */
[C---:B------:R-:W-:Y:S03]  /*f8d0*/  HMMA.16816.F32 R28, R180.reuse, R164, R28 ;  /* 0x000000a4b41c723c */ /* 0x040fe6000000181c */
[--C-:B------:R-:W-:Y:S02]  /*f8e0*/  IMAD.IADD R164, R232, 0x1, -R171.reuse ;  /* 0x00000001e8a47824 */ /* 0x100fe400078e0aab */
[----:B------:R-:W-:Y:S03]  /*f8f0*/  IMAD.IADD R171, R226, 0x1, -R171 ;  /* 0x00000001e2ab7824 */ /* 0x000fe600078e0aab */
[----:B------:R-:W-:Y:S03]  /*f900*/  HMMA.16816.F32 R32, R180, R166, R32 ;  /* 0x000000a6b420723c */ /* 0x000fe60000001820 */
[----:B------:R-:W-:Y:S01]  /*f910*/  IABS R173, R164 ;  /* 0x000000a400ad7213 */ /* 0x000fe20000000000 */
[----:B------:R-:W-:Y:S03]  /*f920*/  VIADD R166, R3, 0x38 ;  /* 0x0000003803a67836 */ /* 0x000fe60000000000 */
[----:B------:R-:W-:Y:S01]  /*f930*/  I2FP.F32.S32 R173, R173 ;  /* 0x000000ad00ad7245 */ /* 0x000fe20000201400 */
[----:B------:R-:W-:Y:S01]  /*f940*/  VIADD R167, R166, UR20 ;  /* 0x00000014a6a77c36 */ /* 0x000fe20008000000 */
[----:B------:R-:W-:Y:S11]  /*f950*/  BRA.U.ANY UP0, `(.L_x_1254) ;  /* 0xffffffe100d47547 */ /* 0x000ff6000b93ffff */
.L_x_1253:
[--C-:B------:R-:W-:Y:S01]  /*f960*/  IADD3 R164, PT, PT, R232, 0x2f, -R167.reuse ;  /* 0x0000002fe8a47810 */ /* 0x100fe20007ffe8a7 */
[----:B------:R-:W-:Y:S01]  /*f970*/  FFMA.FTZ R4, R173, -UR6, R4 ;  /* 0x80000006ad047c23 */ /* 0x000fe20008010004 */
[----:B------:R-:W-:Y:S01]  /*f980*/  ISETP.GE.AND P5, PT, R172, R231, PT ;  /* 0x000000e7ac00720c */ /* 0x000fe20003fa6270 */
[----:B------:R-:W-:Y:S01]  /*f990*/  USHF.L.U32 UR25, UR21, 0x1, URZ ;  /* 0x0000000115197899 */ /* 0x000fe200080006ff */
[----:B------:R-:W-:Y:S01]  /*f9a0*/  ISETP.GT.AND P0, PT, R168, R172, PT ;  /* 0x000000aca800720c */ /* 0x000fe20003f04270 */
[----:B------:R-:W-:Y:S01]  /*f9b0*/  UIADD3 UR7, UPT, UPT, UR30, -0x61c88647, URZ ;  /* 0x9e3779b91e077890 */ /* 0x000fe2000fffe0ff */
[----:B------:R-:W-:Y:S01]  /*f9c0*/  ISETP.GE.AND P1, PT, R172, R230, PT ;  /* 0x000000e6ac00720c */ /* 0x000fe20003f26270 */
[----:B------:R-:W-:Y:S01]  /*f9d0*/  UIADD3 UR9, UPT, UPT, UR30, 0x3c6ef372, URZ ;  /* 0x3c6ef3721e097890 */ /* 0x000fe2000fffe0ff */
[--C-:B------:R-:W-:Y:S01]  /*f9e0*/  IADD3 R172, PT, PT, R232, 0x37, -R167.reuse ;  /* 0x00000037e8ac7810 */ /* 0x100fe20007ffe8a7 */
[----:B------:R-:W-:Y:S01]  /*f9f0*/  UIADD3 UR22, UPT, UPT, UR31, 0x76cf5d0a, URZ ;  /* 0x76cf5d0a1f167890 */ /* 0x000fe2000fffe0ff */
[----:B------:R-:W-:Y:S01]  /*fa00*/  IABS R164, R164 ;  /* 0x000000a400a47213 */ /* 0x000fe20000000000 */
[----:B------:R-:W-:Y:S01]  /*fa10*/  UIADD3 UR17, UPT, UPT, UR31, 0x32370b8f, URZ ;  /* 0x32370b8f1f117890 */ /* 0x000fe2000fffe0ff */
[--C-:B------:R-:W-:Y:S01]  /*fa20*/  IADD3 R170, PT, PT, R226, 0x37, -R167.reuse ;  /* 0x00000037e2aa7810 */ /* 0x100fe20007ffe8a7 */
[----:B------:R-:W-:Y:S01]  /*fa30*/  UIADD3 UR11, UPT, UPT, UR30, -0x255992d5, URZ ;  /* 0xdaa66d2b1e0b7890 */ /* 0x000fe2000fffe0ff */
[----:B------:R-:W-:Y:S01]  /*fa40*/  IADD3 R165, PT, PT, R232, 0x30, -R167 ;  /* 0x00000030e8a57810 */ /* 0x000fe20007ffe8a7 */
[----:B------:R-:W-:Y:S01]  /*fa50*/  UIADD3 UR8, UPT, UPT, UR30, 0x78dde6e4, URZ ;  /* 0x78dde6e41e087890 */ /* 0x000fe2000fffe0ff */
[----:B------:R-:W-:Y:S01]  /*fa60*/  IABS R172, R172 ;  /* 0x000000ac00ac7213 */ /* 0x000fe20000000000 */
[----:B------:R-:W-:Y:S01]  /*fa70*/  UIADD3 UR15, UPT, UPT, UR31, -0x56f99767, URZ ;  /* 0xa90668991f0f7890 */ /* 0x000fe2000fffe0ff */
[----:B------:R-:W-:Y:S01]  /*fa80*/  I2FP.F32.S32 R164, R164 ;  /* 0x000000a400a47245 */ /* 0x000fe20000201400 */
[----:B------:R-:W-:Y:S01]  /*fa90*/  UIADD3 UR16, UPT, UPT, UR31, -0x126145ec, URZ ;  /* 0xed9eba141f107890 */ /* 0x000fe2000fffe0ff */
[----:B------:R-:W-:Y:S01]  /*faa0*/  IABS R171, R171 ;  /* 0x000000ab00ab7213 */ /* 0x000fe20000000000 */
[----:B------:R-:W-:Y:S01]  /*fab0*/  UIADD3 UR10, UPT, UPT, UR30, -0x4ab325aa, URZ ;  /* 0xb54cda561e0a7890 */ /* 0x000fe2000fffe0ff */
[----:B------:R-:W-:Y:S01]  /*fac0*/  IABS R170, R170 ;  /* 0x000000aa00aa7213 */ /* 0x000fe20000000000 */
[----:B------:R-:W-:Y:S01]  /*fad0*/  FFMA.FTZ R9, R164, -UR6, R9 ;  /* 0x80000006a4097c23 */ /* 0x000fe20008010009 */
[----:B------:R-:W-:Y:S01]  /*fae0*/  IABS R165, R165 ;  /* 0x000000a500a57213 */ /* 0x000fe20000000000 */
[----:B------:R-:W-:Y:S01]  /*faf0*/  UIADD3 UR12, UPT, UPT, UR30, 0x1715609d, URZ ;  /* 0x1715609d1e0c7890 */ /* 0x000fe2000fffe0ff */
[----:B------:R-:W-:Y:S01]  /*fb00*/  ISETP.GT.AND P4, PT, R169, R3, PT ;  /* 0x00000003a900720c */ /* 0x000fe20003f84270 */
[----:B------:R-:W-:Y:S01]  /*fb10*/  UIADD3 UR13, UPT, UPT, UR31, 0x646e171e, URZ ;  /* 0x646e171e1f0d7890 */ /* 0x000fe2000fffe0ff */
[----:B------:R-:W-:Y:S01]  /*fb20*/  I2FP.F32.S32 R172, R172 ;  /* 0x000000ac00ac7245 */ /* 0x000fe20000201400 */
[----:B------:R-:W-:Y:S01]  /*fb30*/  UISETP.GT.AND UP0, UPT, UR21, UR18, UPT ;  /* 0x000000121500728c */ /* 0x000fe2000bf04270 */
[----:B------:R-:W-:Y:S01]  /*fb40*/  I2FP.F32.S32 R171, R171 ;  /* 0x000000ab00ab7245 */ /* 0x000fe20000201400 */
[----:B------:R-:W-:Y:S01]  /*fb50*/  UIADD3 UR21, UPT, UPT, UR21, -0x1, URZ ;  /* 0xffffffff15157890 */ /* 0x000fe2000fffe0ff */
[----:B------:R-:W-:Y:S01]  /*fb60*/  I2FP.F32.S32 R170, R170 ;  /* 0x000000aa00aa7245 */ /* 0x000fe20000201400 */
[----:B------:R-:W-:Y:S01]  /*fb70*/  FFMA.FTZ R5, R172, -UR6, R5 ;  /* 0x80000006ac057c23 */ /* 0x000fe20008010005 */
[----:B------:R-:W-:Y:S01]  /*fb80*/  I2FP.F32.S32 R165, R165 ;  /* 0x000000a500a57245 */ /* 0x000fe20000201400 */
[----:B------:R-:W-:Y:S01]  /*fb90*/  FFMA.FTZ R6, R171, -UR6, R6 ;  /* 0x80000006ab067c23 */ /* 0x000fe20008010006 */
[----:B------:R-:W-:Y:S01]  /*fba0*/  FSEL R164, R4, -INF , !P4 ;  /* 0xff80000004a47808 */ /* 0x000fe20006000000 */
[----:B------:R-:W-:Y:S01]  /*fbb0*/  FFMA.FTZ R7, R170, -UR6, R7 ;  /* 0x80000006aa077c23 */ /* 0x000fe20008010007 */
[--C-:B------:R-:W-:Y:S01]  /*fbc0*/  IADD3 R4, PT, PT, R226, 0x30, -R167.reuse ;  /* 0x00000030e2047810 */ /* 0x100fe20007ffe8a7 */
[----:B------:R-:W-:Y:S01]  /*fbd0*/  FFMA.FTZ R8, R165, -UR6, R8 ;  /* 0x80000006a5087c23 */ /* 0x000fe20008010008 */
[----:B------:R-:W-:Y:S01]  /*fbe0*/  ISETP.GT.AND P4, PT, R168, R3, PT ;  /* 0x00000003a800720c */ /* 0x000fe20003f84270 */
[C---:B------:R-:W-:Y:S01]  /*fbf0*/  VIADD R165, R3.reuse, 0x8 ;  /* 0x0000000803a57836 */ /* 0x040fe20000000000 */
[----:B------:R-:W-:Y:S01]  /*fc00*/  IABS R4, R4 ;  /* 0x0000000400047213 */ /* 0x000fe20000000000 */
[----:B------:R-:W-:Y:S01]  /*fc10*/  VIADD R170, R3, 0x9 ;  /* 0x0000000903aa7836 */ /* 0x000fe20000000000 */
[----:B------:R-:W-:Y:S02]  /*fc20*/  FSEL R172, R5, -INF , !P6 ;  /* 0xff80000005ac7808 */ /* 0x000fe40007000000 */
[----:B------:R-:W-:Y:S02]  /*fc30*/  FSEL R5, R6, -INF , !P4 ;  /* 0xff80000006057808 */ /* 0x000fe40006000000 */
[----:B------:R-:W-:Y:S01]  /*fc40*/  FSEL R6, R7, -INF , !P0 ;  /* 0xff80000007067808 */ /* 0x000fe20004000000 */
[----:B------:R-:W-:Y:S01]  /*fc50*/  IMAD.MOV.U32 R7, RZ, RZ, R4 ;  /* 0x000000ffff077224 */ /* 0x000fe200078e0004 */
[C---:B------:R-:W-:Y:S02]  /*fc60*/  ISETP.GT.AND P6, PT, R169.reuse, R165, PT ;  /* 0x000000a5a900720c */ /* 0x040fe40003fc4270 */
[----:B------:R-:W-:Y:S02]  /*fc70*/  ISETP.GT.AND P4, PT, R169, R170, PT ;  /* 0x000000aaa900720c */ /* 0x000fe40003f84270 */
[--C-:B------:R-:W-:Y:S02]  /*fc80*/  IADD3 R173, PT, PT, R226, 0x2f, -R167.reuse ;  /* 0x0000002fe2ad7810 */ /* 0x100fe40007ffe8a7 */
[----:B------:R-:W-:Y:S02]  /*fc90*/  FSEL R4, R8, -INF , !P6 ;  /* 0xff80000008047808 */ /* 0x000fe40007000000 */
[----:B------:R-:W-:Y:S02]  /*fca0*/  FSEL R9, R9, -INF , !P4 ;  /* 0xff80000009097808 */ /* 0x000fe40006000000 */
[C---:B------:R-:W-:Y:S02]  /*fcb0*/  ISETP.GE.AND P6, PT, R165.reuse, R231, PT ;  /* 0x000000e7a500720c */ /* 0x040fe40003fc6270 */
[----:B------:R-:W-:Y:S02]  /*fcc0*/  ISETP.GE.AND P4, PT, R165, R230, PT ;  /* 0x000000e6a500720c */ /* 0x000fe40003f86270 */
[----:B------:R-:W-:Y:S02]  /*fcd0*/  ISETP.GT.AND P0, PT, R168, R165, PT ;  /* 0x000000a5a800720c */ /* 0x000fe40003f04270 */
[----:B------:R-:W-:Y:S02]  /*fce0*/  I2FP.F32.S32 R7, R7 ;  /* 0x0000000700077245 */ /* 0x000fe40000201400 */
[----:B------:R-:W-:Y:S02]  /*fcf0*/  IABS R173, R173 ;  /* 0x000000ad00ad7213 */ /* 0x000fe40000000000 */
[--C-:B------:R-:W-:Y:S01]  /*fd00*/  IADD3 R165, PT, PT, R232, 0x27, -R167.reuse ;  /* 0x00000027e8a57810 */ /* 0x100fe20007ffe8a7 */
[----:B------:R-:W-:Y:S01]  /*fd10*/  FFMA.FTZ R10, R7, -UR6, R10 ;  /* 0x80000006070a7c23 */ /* 0x000fe2000801000a */
[----:B------:R-:W-:Y:S02]  /*fd20*/  I2FP.F32.S32 R173, R173 ;  /* 0x000000ad00ad7245 */ /* 0x000fe40000201400 */
[----:B------:R-:W-:Y:S02]  /*fd30*/  IABS R165, R165 ;  /* 0x000000a500a57213 */ /* 0x000fe40000000000 */
[----:B------:R-:W-:Y:S01]  /*fd40*/  IADD3 R8, PT, PT, R226, 0x28, -R167 ;  /* 0x00000028e2087810 */ /* 0x000fe20007ffe8a7 */
[----:B------:R-:W-:Y:S01]  /*fd50*/  FFMA.FTZ R11, R173, -UR6, R11 ;  /* 0x80000006ad0b7c23 */ /* 0x000fe2000801000b */
[----:B------:R-:W-:Y:S02]  /*fd60*/  I2FP.F32.S32 R165, R165 ;  /* 0x000000a500a57245 */ /* 0x000fe40000201400 */
[----:B------:R-:W-:Y:S02]  /*fd70*/  IABS R8, R8 ;  /* 0x0000000800087213 */ /* 0x000fe40000000000 */
[----:B------:R-:W-:Y:S01]  /*fd80*/  FSEL R10, R10, -INF , !P0 ;  /* 0xff8000000a0a7808 */ /* 0x000fe20004000000 */
[----:B------:R-:W-:Y:S01]  /*fd90*/  FFMA.FTZ R13, R165, -UR6, R13 ;  /* 0x80000006a50d7c23 */ /* 0x000fe2000801000d */
[--C-:B------:R-:W-:Y:S02]  /*fda0*/  IADD3 R171, PT, PT, R232, 0x28, -R167.reuse ;  /* 0x00000028e8ab7810 */ /* 0x100fe40007ffe8a7 */
[----:B------:R-:W-:Y:S02]  /*fdb0*/  ISETP.GT.AND P0, PT, R168, R170, PT ;  /* 0x000000aaa800720c */ /* 0x000fe40003f04270 */
[----:B------:R-:W-:Y:S02]  /*fdc0*/  I2FP.F32.S32 R8, R8 ;  /* 0x0000000800087245 */ /* 0x000fe40000201400 */
[----:B------:R-:W-:Y:S02]  /*fdd0*/  IABS R171, R171 ;  /* 0x000000ab00ab7213 */ /* 0x000fe40000000000 */
[----:B------:R-:W-:Y:S01]  /*fde0*/  IADD3 R7, PT, PT, R226, 0x27, -R167 ;  /* 0x00000027e2077810 */ /* 0x000fe20007ffe8a7 */
[----:B------:R-:W-:Y:S01]  /*fdf0*/  FFMA.FTZ R14, R8, -UR6, R14 ;  /* 0x80000006080e7c23 */ /* 0x000fe2000801000e */
[----:B------:R-:W-:Y:S02]  /*fe00*/  FSEL R165, R11, -INF , !P0 ;  /* 0xff8000000ba57808 */ /* 0x000fe40004000000 */
[C---:B------:R-:W-:Y:S02]  /*fe10*/  ISETP.GE.AND P0, PT, R3.reuse, R231, PT ;  /* 0x000000e70300720c */ /* 0x040fe40003f06270 */
[----:B------:R-:W-:Y:S02]  /*fe20*/  I2FP.F32.S32 R171, R171 ;  /* 0x000000ab00ab7245 */ /* 0x000fe40000201400 */
[----:B------:R-:W-:Y:S02]  /*fe30*/  IABS R7, R7 ;  /* 0x0000000700077213 */ /* 0x000fe40000000000 */
[----:B------:R-:W-:Y:S01]  /*fe40*/  FSEL R8, R164, -INF , !P0 ;  /* 0xff800000a4087808 */ /* 0x000fe20004000000 */
[C---:B------:R-:W-:Y:S01]  /*fe50*/  VIADD R164, R3.reuse, 0x11 ;  /* 0x0000001103a47836 */ /* 0x040fe20000000000 */
[----:B------:R-:W-:Y:S01]  /*fe60*/  ISETP.GE.AND P0, PT, R3, R230, PT ;  /* 0x000000e60300720c */ /* 0x000fe20003f06270 */
[----:B------:R-:W-:Y:S01]  /*fe70*/  FFMA.FTZ R12, R171, -UR6, R12 ;  /* 0x80000006ab0c7c23 */ /* 0x000fe2000801000c */
[----:B------:R-:W-:Y:S01]  /*fe80*/  I2FP.F32.S32 R7, R7 ;  /* 0x0000000700077245 */ /* 0x000fe20000201400 */
[----:B------:R-:W-:Y:S01]  /*fe90*/  VIADD R171, R3, 0x10 ;  /* 0x0000001003ab7836 */ /* 0x000fe20000000000 */
[----:B------:R-:W-:Y:S02]  /*fea0*/  FSEL R5, R5, -INF , !P0 ;  /* 0xff80000005057808 */ /* 0x000fe40004000000 */
[----:B------:R-:W-:Y:S01]  /*feb0*/  ISETP.GT.AND P0, PT, R169, R164, PT ;  /* 0x000000a4a900720c */ /* 0x000fe20003f04270 */
[----:B------:R-:W-:Y:S01]  /*fec0*/  FFMA.FTZ R15, R7, -UR6, R15 ;  /* 0x80000006070f7c23 */ /* 0x000fe2000801000f */
[----:B------:R-:W-:Y:S02]  /*fed0*/  FSEL R7, R172, -INF , !P5 ;  /* 0xff800000ac077808 */ /* 0x000fe40006800000 */
[-C--:B------:R-:W-:Y:S02]  /*fee0*/  ISETP.GT.AND P5, PT, R169, R171.reuse, PT ;  /* 0x000000aba900720c */ /* 0x080fe40003fa4270 */
[----:B-1----:R-:W-:Y:S02]  /*fef0*/  FSEL R174, R13, -INF , !P0 ;  /* 0xff8000000dae7808 */ /* 0x002fe40004000000 */
[--C-:B------:R-:W-:Y:S02]  /*ff00*/  IADD3 R172, PT, PT, R226, 0x1f, -R167.reuse ;  /* 0x0000001fe2ac7810 */ /* 0x100fe40007ffe8a7 */
[--C-:B------:R-:W-:Y:S02]  /*ff10*/  IADD3 R13, PT, PT, R232, 0x1f, -R167.reuse ;  /* 0x0000001fe80d7810 */ /* 0x100fe40007ffe8a7 */
[----:B------:R-:W-:Y:S02]  /*ff20*/  FSEL R6, R6, -INF , !P1 ;  /* 0xff80000006067808 */ /* 0x000fe40004800000 */
[----:B------:R-:W-:Y:S02]  /*ff30*/  FSEL R175, R12, -INF , !P5 ;  /* 0xff8000000caf7808 */ /* 0x000fe40006800000 */
[----:B------:R-:W-:Y:S02]  /*ff40*/  ISETP.GT.AND P1, PT, R168, R171, PT ;  /* 0x000000aba800720c */ /* 0x000fe40003f24270 */
[--C-:B------:R-:W-:Y:S02]  /*ff50*/  IADD3 R12, PT, PT, R226, 0x20, -R167.reuse ;  /* 0x00000020e20c7810 */ /* 0x100fe40007ffe8a7 */
[----:B------:R-:W-:Y:S02]  /*ff60*/  IABS R172, R172 ;  /* 0x000000ac00ac7213 */ /* 0x000fe40000000000 */
[----:B------:R-:W-:Y:S02]  /*ff70*/  IABS R13, R13 ;  /* 0x0000000d000d7213 */ /* 0x000fe40000000000 */
[----:B------:R-:W-:Y:S02]  /*ff80*/  FSEL R14, R14, -INF , !P1 ;  /* 0xff8000000e0e7808 */ /* 0x000fe40004800000 */
[----:B------:R-:W-:Y:S02]  /*ff90*/  FSEL R11, R4, -INF , !P6 ;  /* 0xff800000040b7808 */ /* 0x000fe40007000000 */
[C---:B------:R-:W-:Y:S02]  /*ffa0*/  ISETP.GE.AND P0, PT, R170.reuse, R231, PT ;  /* 0x000000e7aa00720c */ /* 0x040fe40003f06270 */
[----:B------:R-:W-:Y:S02]  /*ffb0*/  ISETP.GE.AND P1, PT, R170, R230, PT ;  /* 0x000000e6aa00720c */ /* 0x000fe40003f26270 */
[----:B------:R-:W-:Y:S02]  /*ffc0*/  IABS R12, R12 ;  /* 0x0000000c000c7213 */ /* 0x000fe40000000000 */
[----:B------:R-:W-:Y:S02]  /*ffd0*/  I2FP.F32.S32 R4, R172 ;  /* 0x000000ac00047245 */ /* 0x000fe40000201400 */
[----:B------:R-:W-:Y:S02]  /*ffe0*/  I2FP.F32.S32 R13, R13 ;  /* 0x0000000d000d7245 */ /* 0x000fe40000201400 */
[----:B------:R-:W-:Y:S01]  /*fff0*/  IADD3 R170, PT, PT, R232, 0x20, -R167 ;  /* 0x00000020e8aa7810 */ /* 0x000fe20007ffe8a7 */
[----:B------:R-:W-:Y:S01]  /*10000*/  FFMA.FTZ R19, R4, -UR6, R19 ;  /* 0x8000000604137c23 */ /* 0x000fe20008010013 */
[----:B------:R-:W-:Y:S01]  /*10010*/  I2FP.F32.S32 R12, R12 ;  /* 0x0000000c000c7245 */ /* 0x000fe20000201400 */
[----:B------:R-:W-:Y:S01]  /*10020*/  FFMA.FTZ R17, R13, -UR6, R17 ;  /* 0x800000060d117c23 */ /* 0x000fe20008010011 */
[----:B------:R-:W-:Y:S01]  /*10030*/  IABS R170, R170 ;  /* 0x000000aa00aa7213 */ /* 0x000fe20000000000 */
[C---:B------:R-:W-:Y:S01]  /*10040*/  VIADD R13, R3.reuse, 0x18 ;  /* 0x00000018030d7836 */ /* 0x040fe20000000000 */
[----:B------:R-:W-:Y:S01]  /*10050*/  FSEL R10, R10, -INF , !P4 ;  /* 0xff8000000a0a7808 */ /* 0x000fe20006000000 */
[----:B------:R-:W-:Y:S02]  /*10060*/  VIADD R4, R3, 0x19 ;  /* 0x0000001903047836 */ /* 0x000fe40000000000 */
[----:B------:R-:W-:Y:S01]  /*10070*/  FFMA.FTZ R18, R12, -UR6, R18 ;  /* 0x800000060c127c23 */ /* 0x000fe20008010012 */
[----:B------:R-:W-:Y:S02]  /*10080*/  I2FP.F32.S32 R170, R170 ;  /* 0x000000aa00aa7245 */ /* 0x000fe40000201400 */
[----:B------:R-:W-:Y:S02]  /*10090*/  FSEL R12, R9, -INF , !P0 ;  /* 0xff800000090c7808 */ /* 0x000fe40004000000 */
[----:B------:R-:W-:Y:S01]  /*100a0*/  FSEL R9, R165, -INF , !P1 ;  /* 0xff800000a5097808 */ /* 0x000fe20004800000 */
[----:B------:R-:W-:Y:S01]  /*100b0*/  FFMA.FTZ R16, R170, -UR6, R16 ;  /* 0x80000006aa107c23 */ /* 0x000fe20008010010 */
[C---:B------:R-:W-:Y:S02]  /*100c0*/  ISETP.GT.AND P4, PT, R169.reuse, R4, PT ;  /* 0x00000004a900720c */ /* 0x040fe40003f84270 */
[C---:B------:R-:W-:Y:S02]  /*100d0*/  ISETP.GT.AND P5, PT, R168.reuse, R164, PT ;  /* 0x000000a4a800720c */ /* 0x040fe40003fa4270 */
[-C--:B------:R-:W-:Y:S02]  /*100e0*/  ISETP.GT.AND P1, PT, R168, R13.reuse, PT ;  /* 0x0000000da800720c */ /* 0x080fe40003f24270 */
[----:B------:R-:W-:Y:S02]  /*100f0*/  ISETP.GT.AND P0, PT, R169, R13, PT ;  /* 0x0000000da900720c */ /* 0x000fe40003f04270 */
[----:B------:R-:W-:Y:S02]  /*10100*/  FSEL R15, R15, -INF , !P5 ;  /* 0xff8000000f0f7808 */ /* 0x000fe40006800000 */
[----:B------:R-:W-:Y:S02]  /*10110*/  FSEL R17, R17, -INF , !P4 ;  /* 0xff80000011117808 */ /* 0x000fe40006000000 */
[----:B------:R-:W-:Y:S02]  /*10120*/  FSEL R18, R18, -INF , !P1 ;  /* 0xff80000012127808 */ /* 0x000fe40004800000 */
[CC--:B------:R-:W-:Y:S02]  /*10130*/  ISETP.GE.AND P5, PT, R171.reuse, R231.reuse, PT ;  /* 0x000000e7ab00720c */ /* 0x0c0fe40003fa6270 */
[-C--:B------:R-:W-:Y:S02]  /*10140*/  ISETP.GE.AND P6, PT, R171, R230.reuse, PT ;  /* 0x000000e6ab00720c */ /* 0x080fe40003fc6270 */
[C---:B------:R-:W-:Y:S02]  /*10150*/  ISETP.GE.AND P1, PT, R164.reuse, R230, PT ;  /* 0x000000e6a400720c */ /* 0x040fe40003f26270 */
[----:B------:R-:W-:Y:S02]  /*10160*/  ISETP.GE.AND P4, PT, R164, R231, PT ;  /* 0x000000e7a400720c */ /* 0x000fe40003f86270 */
[C-C-:B------:R-:W-:Y:S02]  /*10170*/  IADD3 R171, PT, PT, R226.reuse, 0x17, -R167.reuse ;  /* 0x00000017e2ab7810 */ /* 0x140fe40007ffe8a7 */
[--C-:B------:R-:W-:Y:S02]  /*10180*/  IADD3 R164, PT, PT, R226, 0x18, -R167.reuse ;  /* 0x00000018e2a47810 */ /* 0x100fe40007ffe8a7 */
[----:B------:R-:W-:Y:S02]  /*10190*/  FSEL R16, R16, -INF , !P0 ;  /* 0xff80000010107808 */ /* 0x000fe40004000000 */
[----:B------:R-:W-:Y:S02]  /*101a0*/  ISETP.GT.AND P0, PT, R168, R4, PT ;  /* 0x00000004a800720c */ /* 0x000fe40003f04270 */
[----:B------:R-:W-:Y:S02]  /*101b0*/  IABS R171, R171 ;  /* 0x000000ab00ab7213 */ /* 0x000fe40000000000 */
[----:B------:R-:W-:Y:S02]  /*101c0*/  IABS R164, R164 ;  /* 0x000000a400a47213 */ /* 0x000fe40000000000 */
[----:B------:R-:W-:Y:S02]  /*101d0*/  IADD3 R165, PT, PT, R232, 0x17, -R167 ;  /* 0x00000017e8a57810 */ /* 0x000fe40007ffe8a7 */
[----:B------:R-:W-:Y:S02]  /*101e0*/  FSEL R175, R175, -INF , !P5 ;  /* 0xff800000afaf7808 */ /* 0x000fe40006800000 */
[----:B------:R-:W-:Y:S02]  /*101f0*/  FSEL R19, R19, -INF , !P0 ;  /* 0xff80000013137808 */ /* 0x000fe40004000000 */
[C---:B------:R-:W-:Y:S02]  /*10200*/  ISETP.GE.AND P0, PT, R13.reuse, R231, PT ;  /* 0x000000e70d00720c */ /* 0x040fe40003f06270 */
[----:B------:R-:W-:Y:S02]  /*10210*/  ISETP.GE.AND P5, PT, R13, R230, PT ;  /* 0x000000e60d00720c */ /* 0x000fe40003fa6270 */
[----:B------:R-:W-:Y:S02]  /*10220*/  I2FP.F32.S32 R13, R171 ;  /* 0x000000ab000d7245 */ /* 0x000fe40000201400 */
[----:B------:R-:W-:Y:S02]  /*10230*/  I2FP.F32.S32 R164, R164 ;  /* 0x000000a400a47245 */ /* 0x000fe40000201400 */
[----:B------:R-:W-:Y:S01]  /*10240*/  FSEL R172, R15, -INF , !P1 ;  /* 0xff8000000fac7808 */ /* 0x000fe20004800000 */
[----:B------:R-:W-:Y:S01]  /*10250*/  FFMA.FTZ R23, R13, -UR6, R23 ;  /* 0x800000060d177c23 */ /* 0x000fe20008010017 */
[----:B------:R-:W-:Y:S01]  /*10260*/  IABS R165, R165 ;  /* 0x000000a500a57213 */ /* 0x000fe20000000000 */
[----:B------:R-:W-:Y:S01]  /*10270*/  FFMA.FTZ R22, R164, -UR6, R22 ;  /* 0x80000006a4167c23 */ /* 0x000fe20008010016 */
[----:B------:R-:W-:Y:S01]  /*10280*/  IADD3 R15, PT, PT, R232, 0xf, -R167 ;  /* 0x0000000fe80f7810 */ /* 0x000fe20007ffe8a7 */
[C---:B------:R-:W-:Y:S01]  /*10290*/  VIADD R164, R3.reuse, 0x20 ;  /* 0x0000002003a47836 */ /* 0x040fe20000000000 */
[----:B------:R-:W-:Y:S01]  /*102a0*/  I2FP.F32.S32 R165, R165 ;  /* 0x000000a500a57245 */ /* 0x000fe20000201400 */
[----:B------:R-:W-:Y:S01]  /*102b0*/  VIADD R13, R3, 0x21 ;  /* 0x00000021030d7836 */ /* 0x000fe20000000000 */
[----:B------:R-:W-:Y:S02]  /*102c0*/  IABS R15, R15 ;  /* 0x0000000f000f7213 */ /* 0x000fe40000000000 */
[----:B------:R-:W-:Y:S01]  /*102d0*/  FSEL R173, R14, -INF , !P6 ;  /* 0xff8000000ead7808 */ /* 0x000fe20007000000 */
[----:B------:R-:W-:Y:S01]  /*102e0*/  FFMA.FTZ R21, R165, -UR6, R21 ;  /* 0x80000006a5157c23 */ /* 0x000fe20008010015 */
[----:B------:R-:W-:Y:S02]  /*102f0*/  I2FP.F32.S32 R15, R15 ;  /* 0x0000000f000f7245 */ /* 0x000fe40000201400 */
[----:B------:R-:W-:Y:S02]  /*10300*/  ISETP.GT.AND P6, PT, R169, R13, PT ;  /* 0x0000000da900720c */ /* 0x000fe40003fc4270 */
[----:B------:R-:W-:Y:S01]  /*10310*/  ISETP.GT.AND P1, PT, R168, R164, PT ;  /* 0x000000a4a800720c */ /* 0x000fe20003f24270 */
[----:B------:R-:W-:Y:S01]  /*10320*/  FFMA.FTZ R25, R15, -UR6, R25 ;  /* 0x800000060f197c23 */ /* 0x000fe20008010019 */
[--C-:B------:R-:W-:Y:S02]  /*10330*/  IADD3 R170, PT, PT, R232, 0x18, -R167.reuse ;  /* 0x00000018e8aa7810 */ /* 0x100fe40007ffe8a7 */
[--C-:B------:R-:W-:Y:S02]  /*10340*/  IADD3 R14, PT, PT, R226, 0x10, -R167.reuse ;  /* 0x00000010e20e7810 */ /* 0x100fe40007ffe8a7 */
[----:B------:R-:W-:Y:S02]  /*10350*/  FSEL R21, R21, -INF , !P6 ;  /* 0xff80000015157808 */ /* 0x000fe40007000000 */
[----:B------:R-:W-:Y:S02]  /*10360*/  FSEL R22, R22, -INF , !P1 ;  /* 0xff80000016167808 */ /* 0x000fe40004800000 */
[----:B------:R-:W-:Y:S02]  /*10370*/  IABS R170, R170 ;  /* 0x000000aa00aa7213 */ /* 0x000fe40000000000 */
[C---:B------:R-:W-:Y:S02]  /*10380*/  ISETP.GE.AND P6, PT, R4.reuse, R231, PT ;  /* 0x000000e70400720c */ /* 0x040fe40003fc6270 */
[----:B------:R-:W-:Y:S02]  /*10390*/  ISETP.GE.AND P1, PT, R4, R230, PT ;  /* 0x000000e60400720c */ /* 0x000fe40003f26270 */
[----:B------:R-:W-:Y:S02]  /*103a0*/  IABS R14, R14 ;  /* 0x0000000e000e7213 */ /* 0x000fe40000000000 */
[C-C-:B------:R-:W-:Y:S02]  /*103b0*/  IADD3 R15, PT, PT, R232.reuse, 0x8, -R167.reuse ;  /* 0x00000008e80f7810 */ /* 0x140fe40007ffe8a7 */
[--C-:B------:R-:W-:Y:S02]  /*103c0*/  IADD3 R165, PT, PT, R232, 0x10, -R167.reuse ;  /* 0x00000010e8a57810 */ /* 0x100fe40007ffe8a7 */
[----:B------:R-:W-:Y:S02]  /*103d0*/  IADD3 R4, PT, PT, R226, 0xf, -R167 ;  /* 0x0000000fe2047810 */ /* 0x000fe40007ffe8a7 */
[----:B------:R-:W-:Y:S02]  /*103e0*/  I2FP.F32.S32 R170, R170 ;  /* 0x000000aa00aa7245 */ /* 0x000fe40000201400 */
[----:B------:R-:W-:Y:S02]  /*103f0*/  I2FP.F32.S32 R14, R14 ;  /* 0x0000000e000e7245 */ /* 0x000fe40000201400 */
[----:B------:R-:W-:Y:S01]  /*10400*/  IABS R15, R15 ;  /* 0x0000000f000f7213 */ /* 0x000fe20000000000 */
[----:B------:R-:W-:Y:S01]  /*10410*/  FFMA.FTZ R20, R170, -UR6, R20 ;  /* 0x80000006aa147c23 */ /* 0x000fe20008010014 */
[----:B------:R-:W-:Y:S01]  /*10420*/  IABS R165, R165 ;  /* 0x000000a500a57213 */ /* 0x000fe20000000000 */
[----:B------:R-:W-:Y:S01]  /*10430*/  FFMA.FTZ R26, R14, -UR6, R26 ;  /* 0x800000060e1a7c23 */ /* 0x000fe2000801001a */
[----:B------:R-:W-:Y:S01]  /*10440*/  IABS R4, R4 ;  /* 0x0000000400047213 */ /* 0x000fe20000000000 */
[----:B------:R-:W-:Y:S01]  /*10450*/  VIADD R14, R3, 0x28 ;  /* 0x00000028030e7836 */ /* 0x000fe20000000000 */
[----:B------:R-:W-:Y:S02]  /*10460*/  I2FP.F32.S32 R15, R15 ;  /* 0x0000000f000f7245 */ /* 0x000fe40000201400 */
[----:B------:R-:W-:Y:S02]  /*10470*/  FSEL R174, R174, -INF , !P4 ;  /* 0xff800000aeae7808 */ /* 0x000fe40006000000 */
[----:B------:R-:W-:Y:S01]  /*10480*/  I2FP.F32.S32 R165, R165 ;  /* 0x000000a500a57245 */ /* 0x000fe20000201400 */
[----:B------:R-:W-:Y:S01]  /*10490*/  FFMA.FTZ R28, R15, -UR6, R28 ;  /* 0x800000060f1c7c23 */ /* 0x000fe2000801001c */
[----:B------:R-:W-:Y:S02]  /*104a0*/  I2FP.F32.S32 R4, R4 ;  /* 0x0000000400047245 */ /* 0x000fe40000201400 */
[----:B------:R-:W-:Y:S01]  /*104b0*/  ISETP.GT.AND P4, PT, R169, R164, PT ;  /* 0x000000a4a900720c */ /* 0x000fe20003f84270 */
[----:B------:R-:W-:Y:S01]  /*104c0*/  FFMA.FTZ R24, R165, -UR6, R24 ;  /* 0x80000006a5187c23 */ /* 0x000fe20008010018 */
[----:B------:R-:W-:Y:S01]  /*104d0*/  FSEL R199, R17, -INF , !P6 ;  /* 0xff80000011c77808 */ /* 0x000fe20007000000 */
[----:B------:R-:W-:Y:S01]  /*104e0*/  FFMA.FTZ R27, R4, -UR6, R27 ;  /* 0x80000006041b7c23 */ /* 0x000fe2000801001b */
[----:B------:R-:W-:Y:S01]  /*104f0*/  FSEL R20, R20, -INF , !P4 ;  /* 0xff80000014147808 */ /* 0x000fe20006000000 */
[----:B------:R-:W-:Y:S01]  /*10500*/  VIADD R4, R3, 0x29 ;  /* 0x0000002903047836 */ /* 0x000fe20000000000 */
[--C-:B------:R-:W-:Y:S02]  /*10510*/  IADD3 R15, PT, PT, R226, 0x8, -R167.reuse ;  /* 0x00000008e20f7810 */ /* 0x100fe40007ffe8a7 */
[----:B------:R-:W-:Y:S02]  /*10520*/  ISETP.GT.AND P4, PT, R168, R13, PT ;  /* 0x0000000da800720c */ /* 0x000fe40003f84270 */
[----:B------:R-:W-:Y:S02]  /*10530*/  ISETP.GT.AND P6, PT, R169, R14, PT ;  /* 0x0000000ea900720c */ /* 0x000fe40003fc4270 */
[----:B------:R-:W-:Y:S02]  /*10540*/  IABS R15, R15 ;  /* 0x0000000f000f7213 */ /* 0x000fe40000000000 */
[----:B------:R-:W-:Y:S02]  /*10550*/  FSEL R23, R23, -INF , !P4 ;  /* 0xff80000017177808 */ /* 0x000fe40006000000 */
[----:B------:R-:W-:Y:S02]  /*10560*/  FSEL R24, R24, -INF , !P6 ;  /* 0xff80000018187808 */ /* 0x000fe40007000000 */
[----:B------:R-:W-:Y:S02]  /*10570*/  ISETP.GE.AND P4, PT, R164, R231, PT ;  /* 0x000000e7a400720c */ /* 0x000fe40003f86270 */
[----:B------:R-:W-:Y:S02]  /*10580*/  ISETP.GT.AND P6, PT, R168, R4, PT ;  /* 0x00000004a800720c */ /* 0x000fe40003fc4270 */
[----:B------:R-:W-:Y:S02]  /*10590*/  I2FP.F32.S32 R15, R15 ;  /* 0x0000000f000f7245 */ /* 0x000fe40000201400 */
[----:B------:R-:W-:Y:S02]  /*105a0*/  FSEL R218, R20, -INF , !P4 ;  /* 0xff80000014da7808 */ /* 0x000fe40006000000 */
[----:B------:R-:W-:Y:S01]  /*105b0*/  FSEL R27, R27, -INF , !P6 ;  /* 0xff8000001b1b7808 */ /* 0x000fe20007000000 */
[----:B------:R-:W-:Y:S01]  /*105c0*/  FFMA.FTZ R30, R15, -UR6, R30 ;  /* 0x800000060f1e7c23 */ /* 0x000fe2000801001e */
[----:B------:R-:W-:Y:S01]  /*105d0*/  FSEL R201, R19, -INF , !P1 ;  /* 0xff80000013c97808 */ /* 0x000fe20004800000 */
[--C-:B------:R-:W-:Y:S01]  /*105e0*/  IMAD.IADD R15, R232, 0x1, -R167.reuse ;  /* 0x00000001e80f7824 */ /* 0x100fe200078e0aa7 */
[----:B------:R-:W-:Y:S02]  /*105f0*/  ISETP.GT.AND P1, PT, R168, R14, PT ;  /* 0x0000000ea800720c */ /* 0x000fe40003f24270 */
[CC--:B------:R-:W-:Y:S02]  /*10600*/  ISETP.GE.AND P6, PT, R14.reuse, R231.reuse, PT ;  /* 0x000000e70e00720c */ /* 0x0c0fe40003fc6270 */
[----:B------:R-:W-:Y:S02]  /*10610*/  ISETP.GE.AND P4, PT, R14, R230, PT ;  /* 0x000000e60e00720c */ /* 0x000fe40003f86270 */
[----:B------:R-:W-:Y:S02]  /*10620*/  FSEL R200, R18, -INF , !P5 ;  /* 0xff80000012c87808 */ /* 0x000fe40006800000 */
[--C-:B------:R-:W-:Y:S02]  /*10630*/  IADD3 R14, PT, PT, R226, 0x7, -R167.reuse ;  /* 0x00000007e20e7810 */ /* 0x100fe40007ffe8a7 */
[----:B------:R-:W-:Y:S02]  /*10640*/  ISETP.GT.AND P5, PT, R169, R4, PT ;  /* 0x00000004a900720c */ /* 0x000fe40003fa4270 */
[----:B------:R-:W-:Y:S02]  /*10650*/  FSEL R198, R16, -INF , !P0 ;  /* 0xff80000010c67808 */ /* 0x000fe40004000000 */
[----:B------:R-:W-:Y:S02]  /*10660*/  IADD3 R16, PT, PT, R232, 0x7, -R167 ;  /* 0x00000007e8107810 */ /* 0x000fe40007ffe8a7 */
[----:B------:R-:W-:Y:S02]  /*10670*/  IABS R14, R14 ;  /* 0x0000000e000e7213 */ /* 0x000fe40000000000 */
[----:B------:R-:W-:Y:S02]  /*10680*/  FSEL R25, R25, -INF , !P5 ;  /* 0xff80000019197808 */ /* 0x000fe40006800000 */
[----:B------:R-:W-:Y:S02]  /*10690*/  FSEL R26, R26, -INF , !P1 ;  /* 0xff8000001a1a7808 */ /* 0x000fe40004800000 */
[-C--:B------:R-:W-:Y:S02]  /*106a0*/  ISETP.GE.AND P0, PT, R164, R230.reuse, PT ;  /* 0x000000e6a400720c */ /* 0x080fe40003f06270 */
[C---:B------:R-:W-:Y:S02]  /*106b0*/  ISETP.GE.AND P5, PT, R13.reuse, R231, PT ;  /* 0x000000e70d00720c */ /* 0x040fe40003fa6270 */
[----:B------:R-:W-:Y:S01]  /*106c0*/  ISETP.GE.AND P1, PT, R13, R230, PT ;  /* 0x000000e60d00720c */ /* 0x000fe20003f26270 */
[----:B------:R-:W-:Y:S01]  /*106d0*/  VIADD R13, R3, 0x30 ;  /* 0x00000030030d7836 */ /* 0x000fe20000000000 */
[----:B------:R-:W-:Y:S02]  /*106e0*/  IABS R15, R15 ;  /* 0x0000000f000f7213 */ /* 0x000fe40000000000 */
[----:B------:R-:W-:Y:S02]  /*106f0*/  IABS R16, R16 ;  /* 0x0000001000107213 */ /* 0x000fe40000000000 */
[----:B------:R-:W-:Y:S02]  /*10700*/  I2FP.F32.S32 R14, R14 ;  /* 0x0000000e000e7245 */ /* 0x000fe40000201400 */
[----:B------:R-:W-:Y:S02]  /*10710*/  FSEL R217, R21, -INF , !P5 ;  /* 0xff80000015d97808 */ /* 0x000fe40006800000 */
[----:B------:R-:W-:Y:S01]  /*10720*/  FSEL R207, R22, -INF , !P0 ;  /* 0xff80000016cf7808 */ /* 0x000fe20004000000 */
[----:B------:R-:W-:Y:S01]  /*10730*/  FFMA.FTZ R31, R14, -UR6, R31 ;  /* 0x800000060e1f7c23 */ /* 0x000fe2000801001f */
[----:B------:R-:W-:Y:S02]  /*10740*/  FSEL R206, R23, -INF , !P1 ;  /* 0xff80000017ce7808 */ /* 0x000fe40004800000 */
[----:B------:R-:W-:Y:S02]  /*10750*/  I2FP.F32.S32 R15, R15 ;  /* 0x0000000f000f7245 */ /* 0x000fe40000201400 */
[C---:B------:R-:W-:Y:S02]  /*10760*/  ISETP.GE.AND P5, PT, R4.reuse, R231, PT ;  /* 0x000000e70400720c */ /* 0x040fe40003fa6270 */
[----:B------:R-:W-:Y:S01]  /*10770*/  ISETP.GE.AND P0, PT, R4, R230, PT ;  /* 0x000000e60400720c */ /* 0x000fe20003f06270 */
[----:B------:R-:W-:Y:S01]  /*10780*/  VIADD R4, R3, 0x31 ;  /* 0x0000003103047836 */ /* 0x000fe20000000000 */
[----:B------:R-:W-:Y:S01]  /*10790*/  I2FP.F32.S32 R16, R16 ;  /* 0x0000001000107245 */ /* 0x000fe20000201400 */
[----:B------:R-:W-:Y:S01]  /*107a0*/  FFMA.FTZ R32, R15, -UR6, R32 ;  /* 0x800000060f207c23 */ /* 0x000fe20008010020 */
[-C--:B------:R-:W-:Y:S01]  /*107b0*/  ISETP.GT.AND P1, PT, R169, R13.reuse, PT ;  /* 0x0000000da900720c */ /* 0x080fe20003f24270 */
[----:B------:R-:W-:Y:S01]  /*107c0*/  VIADD R3, R3, 0x39 ;  /* 0x0000003903037836 */ /* 0x000fe20000000000 */
[----:B------:R-:W-:Y:S01]  /*107d0*/  IADD3 R14, PT, PT, R232, -0x1, -R167 ;  /* 0xffffffffe80e7810 */ /* 0x000fe20007ffe8a7 */
[----:B------:R-:W-:Y:S01]  /*107e0*/  FFMA.FTZ R29, R16, -UR6, R29 ;  /* 0x80000006101d7c23 */ /* 0x000fe2000801001d */
[----:B------:R-:W-:Y:S02]  /*107f0*/  FSEL R28, R28, -INF , !P1 ;  /* 0xff8000001c1c7808 */ /* 0x000fe40004800000 */
[----:B------:R-:W-:Y:S02]  /*10800*/  FSEL R221, R25, -INF , !P5 ;  /* 0xff80000019dd7808 */ /* 0x000fe40006800000 */
[C---:B------:R-:W-:Y:S02]  /*10810*/  ISETP.GT.AND P1, PT, R169.reuse, R4, PT ;  /* 0x00000004a900720c */ /* 0x040fe40003f24270 */
        /* <DEDUP_REMOVED lines=8> */
[----:B------:R-:W-:Y:S01]  /*108a0*/  I2FP.F32.S32 R16, R14 ;  /* 0x0000000e00107245 */ /* 0x000fe20000201400 */
[----:B------:R-:W-:Y:S01]  /*108b0*/  IMAD.IADD R14, R226, 0x1, -R167 ;  /* 0x00000001e20e7824 */ /* 0x000fe200078e0aa7 */
[----:B------:R-:W-:Y:S02]  /*108c0*/  FMNMX3.FTZ R13, R0, R8, R7, !PT ;  /* 0x00000008000d7276 */ /* 0x000fe40007810007 */
[----:B------:R-:W-:Y:S01]  /*108d0*/  FSEL R30, R30, -INF , !P1 ;  /* 0xff8000001e1e7808 */ /* 0x000fe20004800000 */
[----:B------:R-:W-:Y:S01]  /*108e0*/  FFMA.FTZ R33, R16, -UR6, R33 ;  /* 0x8000000610217c23 */ /* 0x000fe20008010021 */
[----:B------:R-:W-:Y:S02]  /*108f0*/  FMNMX3.FTZ R13, R13, R11, R12, !PT ;  /* 0x0000000b0d0d7276 */ /* 0x000fe4000781000c */
[----:B------:R-:W-:Y:S02]  /*10900*/  ISETP.GT.AND P1, PT, R169, R3, PT ;  /* 0x00000003a900720c */ /* 0x000fe40003f24270 */
[----:B------:R-:W-:Y:S02]  /*10910*/  FMNMX3.FTZ R13, R13, R175, R174, !PT ;  /* 0x000000af0d0d7276 */ /* 0x000fe400078100ae */
[----:B------:R-:W-:Y:S02]  /*10920*/  FSEL R33, R33, -INF , !P1 ;  /* 0xff80000021217808 */ /* 0x000fe40004800000 */
[-C--:B------:R-:W-:Y:S02]  /*10930*/  ISETP.GE.AND P1, PT, R4, R231.reuse, PT ;  /* 0x000000e70400720c */ /* 0x080fe40003f26270 */
[----:B------:R-:W-:Y:S02]  /*10940*/  FMNMX3.FTZ R13, R13, R198, R199, !PT ;  /* 0x000000c60d0d7276 */ /* 0x000fe400078100c7 */
[----:B------:R-:W-:Y:S02]  /*10950*/  FSEL R197, R28, -INF , !P0 ;  /* 0xff8000001cc57808 */ /* 0x000fe40004000000 */
[----:B------:R-:W-:Y:S02]  /*10960*/  FSEL R222, R24, -INF , !P6 ;  /* 0xff80000018de7808 */ /* 0x000fe40007000000 */
[----:B------:R-:W-:Y:S02]  /*10970*/  FSEL R196, R29, -INF , !P1 ;  /* 0xff8000001dc47808 */ /* 0x000fe40004800000 */
[----:B------:R-:W-:Y:S02]  /*10980*/  ISETP.GT.AND P6, PT, R168, R4, PT ;  /* 0x00000004a800720c */ /* 0x000fe40003fc4270 */
[----:B------:R-:W-:Y:S02]  /*10990*/  ISETP.GE.AND P0, PT, R4, R230, PT ;  /* 0x000000e60400720c */ /* 0x000fe40003f06270 */
[----:B------:R-:W-:Y:S02]  /*109a0*/  ISETP.GE.AND P1, PT, R166, R231, PT ;  /* 0x000000e7a600720c */ /* 0x000fe40003f26270 */
[----:B------:R-:W-:Y:S02]  /*109b0*/  FMNMX3.FTZ R4, R2, R5, R6, !PT ;  /* 0x0000000502047276 */ /* 0x000fe40007810006 */
[----:B------:R-:W-:Y:S02]  /*109c0*/  IABS R14, R14 ;  /* 0x0000000e000e7213 */ /* 0x000fe40000000000 */
[----:B------:R-:W-:Y:S02]  /*109d0*/  FMNMX3.FTZ R13, R13, R218, R217, !PT ;  /* 0x000000da0d0d7276 */ /* 0x000fe400078100d9 */
[----:B------:R-:W-:Y:S02]  /*109e0*/  IADD3 R167, PT, PT, R226, -0x1, -R167 ;  /* 0xffffffffe2a77810 */ /* 0x000fe40007ffe8a7 */
[----:B------:R-:W-:Y:S02]  /*109f0*/  FSEL R179, R32, -INF , !P1 ;  /* 0xff80000020b37808 */ /* 0x000fe40004800000 */
[----:B------:R-:W-:Y:S02]  /*10a00*/  FMNMX3.FTZ R4, R4, R10, R9, !PT ;  /* 0x0000000a04047276 */ /* 0x000fe40007810009 */
[----:B------:R-:W-:Y:S02]  /*10a10*/  I2FP.F32.S32 R14, R14 ;  /* 0x0000000e000e7245 */ /* 0x000fe40000201400 */
[----:B------:R-:W-:Y:S02]  /*10a20*/  ISETP.GE.AND P1, PT, R3, R231, PT ;  /* 0x000000e70300720c */ /* 0x000fe40003f26270 */
[----:B------:R-:W-:Y:S01]  /*10a30*/  FMNMX3.FTZ R13, R13, R222, R221, !PT ;  /* 0x000000de0d0d7276 */ /* 0x000fe200078100dd */
[----:B------:R-:W-:Y:S01]  /*10a40*/  FFMA.FTZ R34, R14, -UR6, R34 ;  /* 0x800000060e227c23 */ /* 0x000fe20008010022 */
[----:B------:R-:W-:Y:S02]  /*10a50*/  IABS R167, R167 ;  /* 0x000000a700a77213 */ /* 0x000fe40000000000 */
[----:B------:R-:W-:Y:S02]  /*10a60*/  FMNMX3.FTZ R4, R4, R173, R172, !PT ;  /* 0x000000ad04047276 */ /* 0x000fe400078100ac */
[----:B------:R-:W-:Y:S02]  /*10a70*/  FSEL R31, R31, -INF , !P6 ;  /* 0xff8000001f1f7808 */ /* 0x000fe40007000000 */
[----:B------:R-:W-:Y:S02]  /*10a80*/  FSEL R178, R33, -INF , !P1 ;  /* 0xff80000021b27808 */ /* 0x000fe40004800000 */
[----:B------:R-:W-:Y:S02]  /*10a90*/  FMNMX3.FTZ R13, R13, R197, R196, !PT ;  /* 0x000000c50d0d7276 */ /* 0x000fe400078100c4 */
[----:B------:R-:W-:Y:S02]  /*10aa0*/  ISETP.GT.AND P6, PT, R168, R166, PT ;  /* 0x000000a6a800720c */ /* 0x000fe40003fc4270 */
[----:B------:R-:W-:Y:S02]  /*10ab0*/  I2FP.F32.S32 R167, R167 ;  /* 0x000000a700a77245 */ /* 0x000fe40000201400 */
[----:B------:R-:W-:Y:S02]  /*10ac0*/  FMNMX3.FTZ R4, R4, R200, R201, !PT ;  /* 0x000000c804047276 */ /* 0x000fe400078100c9 */
[----:B------:R-:W-:Y:S01]  /*10ad0*/  FMNMX3.FTZ R13, R13, R179, R178, !PT ;  /* 0x000000b30d0d7276 */ /* 0x000fe200078100b2 */
[----:B------:R-:W-:Y:S01]  /*10ae0*/  FFMA.FTZ R35, R167, -UR6, R35 ;  /* 0x80000006a7237c23 */ /* 0x000fe20008010023 */
[----:B------:R-:W-:Y:S02]  /*10af0*/  FSEL R219, R26, -INF , !P4 ;  /* 0xff8000001adb7808 */ /* 0x000fe40006000000 */
[----:B------:R-:W-:Y:S01]  /*10b00*/  FSEL R34, R34, -INF , !P6 ;  /* 0xff80000022227808 */ /* 0x000fe20007000000 */
[----:B------:R-:W1:Y:S01]  /*10b10*/  SHFL.BFLY PT, R14, R13, 0x2, 0x1f ;  /* 0x0c401f000d0e7f89 */ /* 0x000e6200000e0000 */
[----:B------:R-:W-:Y:S02]  /*10b20*/  ISETP.GT.AND P4, PT, R168, R3, PT ;  /* 0x00000003a800720c */ /* 0x000fe40003f84270 */
[-C--:B------:R-:W-:Y:S02]  /*10b30*/  ISETP.GE.AND P6, PT, R3, R230.reuse, PT ;  /* 0x000000e60300720c */ /* 0x080fe40003fc6270 */
[----:B------:R-:W-:Y:S02]  /*10b40*/  FMNMX3.FTZ R3, R4, R207, R206, !PT ;  /* 0x000000cf04037276 */ /* 0x000fe400078100ce */
[----:B------:R-:W-:Y:S02]  /*10b50*/  FSEL R195, R30, -INF , !P5 ;  /* 0xff8000001ec37808 */ /* 0x000fe40006800000 */
[----:B------:R-:W-:Y:S02]  /*10b60*/  FSEL R194, R31, -INF , !P0 ;  /* 0xff8000001fc27808 */ /* 0x000fe40004000000 */
[----:B------:R-:W-:Y:S02]  /*10b70*/  FSEL R35, R35, -INF , !P4 ;  /* 0xff80000023237808 */ /* 0x000fe40006000000 */
        /* <DEDUP_REMOVED lines=17> */
[----:B------:R-:W-:Y:S01]  /*10c90*/  LDSM.16.MT88.4 R20, [R181+0x10000] ;  /* 0x01000000b514783b */ /* 0x000fe20000004200 */
[----:B------:R-:W-:Y:S02]  /*10ca0*/  LOP3.LUT R204, R239, UR9, R204, 0x96, !PT ;  /* 0x00000009efcc7c12 */ /* 0x000fe4000f8e96cc */
[----:B-1----:R-:W-:Y:S02]  /*10cb0*/  FMNMX.FTZ R4, R3, R4, !PT ;  /* 0x0000000403047209 */ /* 0x002fe40007810000 */
[----:B--2---:R-:W-:Y:S03]  /*10cc0*/  FMNMX.FTZ R164, R14, R164, !PT ;  /* 0x000000a40ea47209 */ /* 0x004fe60007810000 */
[----:B------:R-:W1:Y:S01]  /*10cd0*/  SHFL.BFLY PT, R3, R4, 0x1, 0x1f ;  /* 0x0c201f0004037f89 */ /* 0x000e6200000e0000 */
[----:B------:R-:W-:Y:S01]  /*10ce0*/  LOP3.LUT R14, R250, UR7, R205, 0x96, !PT ;  /* 0x00000007fa0e7c12 */ /* 0x000fe2000f8e96cd */
[----:B------:R-:W-:Y:S01]  /*10cf0*/  IMAD.WIDE.U32 R204, R204, -0x2daee0ad, RZ ;  /* 0xd2511f53cccc7825 */ /* 0x000fe200078e00ff */
[C---:B------:R-:W-:Y:S03]  /*10d00*/  FSETP.NEU.FTZ.AND P1, PT, R164.reuse, -INF , PT ;  /* 0xff800000a400780b */ /* 0x040fe60003f3d000 */
[----:B------:R-:W-:Y:S01]  /*10d10*/  FMUL.FTZ R193, R164, UR4 ;  /* 0x00000004a4c17c20 */ /* 0x000fe20008410000 */
[----:B------:R-:W-:Y:S04]  /*10d20*/  IMAD.WIDE.U32 R14, R14, -0x2daee0ad, RZ ;  /* 0xd2511f530e0e7825 */ /* 0x000fe800078e00ff */
        /* <DEDUP_REMOVED lines=9> */
[----:B------:R-:W-:Y:S01]  /*10dc0*/  MUFU.EX2 R188, R188 ;  /* 0x000000bc00bc7308 */ /* 0x000fe20000000800 */
[----:B-1----:R-:W-:Y:S01]  /*10dd0*/  FMNMX.FTZ R3, R4, R3, !PT ;  /* 0x0000000304037209 */ /* 0x002fe20007810000 */
[----:B------:R-:W-:Y:S01]  /*10de0*/  FFMA.FTZ R198, R198, UR4, -R193 ;  /* 0x00000004c6c67c23 */ /* 0x000fe200080108c1 */
[----:B------:R-:W-:Y:S01]  /*10df0*/  LOP3.LUT R4, R14, UR17, R205, 0x96, !PT ;  /* 0x000000110e047c12 */ /* 0x000fe2000f8e96cd */
[--C-:B------:R-:W-:Y:S01]  /*10e00*/  FFMA.FTZ R199, R199, UR4, -R193.reuse ;  /* 0x00000004c7c77c23 */ /* 0x100fe200080108c1 */
[C---:B------:R-:W-:Y:S01]  /*10e10*/  FSETP.NEU.FTZ.AND P0, PT, R3.reuse, -INF , PT ;  /* 0xff8000000300780b */ /* 0x040fe20003f1d000 */
[----:B------:R-:W-:Y:S01]  /*10e20*/  FMUL.FTZ R177, R3, UR4 ;  /* 0x0000000403b17c20 */ /* 0x000fe20008410000 */
[----:B------:R-:W-:Y:S01]  /*10e30*/  FFMA.FTZ R222, R222, UR4, -R193 ;  /* 0x00000004dede7c23 */ /* 0x000fe200080108c1 */
[----:B------:R-:W-:Y:S01]  /*10e40*/  IMAD.WIDE.U32 R18, R4, -0x326172a9, RZ ;  /* 0xcd9e8d5704127825 */ /* 0x000fe200078e00ff */
[----:B------:R-:W-:Y:S01]  /*10e50*/  LOP3.LUT R4, R238, UR11, R203, 0x96, !PT ;  /* 0x0000000bee047c12 */ /* 0x000fe2000f8e96cb */
[----:B------:R-:W-:Y:S01]  /*10e60*/  MUFU.EX2 R187, R187 ;  /* 0x000000bb00bb7308 */ /* 0x000fe20000000800 */
[----:B------:R-:W-:Y:S01]  /*10e70*/  FSEL R177, R177, RZ, P0 ;  /* 0x000000ffb1b17208 */ /* 0x000fe20000000000 */
[----:B------:R-:W-:Y:S01]  /*10e80*/  FFMA.FTZ R216, R221, UR4, -R193 ;  /* 0x00000004ddd87c23 */ /* 0x000fe200080108c1 */
[----:B------:R-:W-:Y:S01]  /*10e90*/  LOP3.LUT R202, R202, UR8, R19, 0x96, !PT ;  /* 0x00000008caca7c12 */ /* 0x000fe2000f8e9613 */
[--C-:B------:R-:W-:Y:S01]  /*10ea0*/  FFMA.FTZ R221, R179, UR4, -R193.reuse ;  /* 0x00000004b3dd7c23 */ /* 0x100fe200080108c1 */
[----:B------:R-:W-:Y:S01]  /*10eb0*/  FFMA.FTZ R218, R218, UR4, -R193 ;  /* 0x00000004dada7c23 */ /* 0x000fe200080108c1 */
[--C-:B------:R-:W-:Y:S01]  /*10ec0*/  FFMA.FTZ R186, R10, UR4, -R177.reuse ;  /* 0x000000040aba7c23 */ /* 0x100fe200080108b1 */
[----:B------:R-:W-:Y:S04]  /*10ed0*/  IMAD.WIDE.U32 R10, R4, -0x2daee0ad, RZ ;  /* 0xd2511f53040a7825 */ /* 0x000fe800078e00ff */
[----:B------:R-:W-:Y:S01]  /*10ee0*/  FFMA.FTZ R191, R5, UR4, -R177 ;  /* 0x0000000405bf7c23 */ /* 0x000fe200080108b1 */
[----:B------:R-:W-:Y:S01]  /*10ef0*/  MUFU.EX2 R190, R190 ;  /* 0x000000be00be7308 */ /* 0x000fe20000000800 */
[----:B------:R-:W-:Y:S01]  /*10f00*/  FSEL R5, R164, RZ, P1 ;  /* 0x000000ffa4057208 */ /* 0x000fe20000800000 */
[----:B------:R-:W-:Y:S01]  /*10f10*/  IMAD.WIDE.U32 R202, R202, -0x2daee0ad, RZ ;  /* 0xd2511f53caca7825 */ /* 0x000fe200078e00ff */
[----:B------:R-:W-:Y:S03]  /*10f20*/  LOP3.LUT R204, R204, UR16, R11, 0x96, !PT ;  /* 0x00000010cccc7c12 */ /* 0x000fe6000f8e960b */
[----:B------:R-:W-:Y:S01]  /*10f30*/  FFMA.FTZ R183, R9, UR4, -R177 ;  /* 0x0000000409b77c23 */ /* 0x000fe200080108b1 */
[----:B------:R-:W-:Y:S01]  /*10f40*/  FADD.FTZ R0, -R5, R0 ;  /* 0x0000000005007221 */ /* 0x000fe20000010100 */
[----:B------:R-:W-:Y:S01]  /*10f50*/  LOP3.LUT R12, R10, UR15, R203, 0x96, !PT ;  /* 0x0000000f0a0c7c12 */ /* 0x000fe2000f8e96cb */
[----:B------:R-:W-:Y:S04]  /*10f60*/  IMAD.WIDE.U32 R204, R204, -0x326172a9, RZ ;  /* 0xcd9e8d57cccc7825 */ /* 0x000fe800078e00ff */
[----:B------:R-:W-:Y:S01]  /*10f70*/  FFMA.FTZ R192, R6, UR4, -R177 ;  /* 0x0000000406c07c23 */ /* 0x000fe200080108b1 */
[----:B------:R-:W-:Y:S01]  /*10f80*/  MUFU.EX2 R186, R186 ;  /* 0x000000ba00ba7308 */ /* 0x000fe20000000800 */
[----:B------:R-:W-:Y:S01]  /*10f90*/  FMUL.FTZ R0, R0, UR4 ;  /* 0x0000000400007c20 */ /* 0x000fe20008410000 */
[----:B------:R-:W-:Y:S01]  /*10fa0*/  IMAD.WIDE.U32 R12, R12, -0x326172a9, RZ ;  /* 0xcd9e8d570c0c7825 */ /* 0x000fe200078e00ff */
[----:B--2---:R-:W-:Y:S03]  /*10fb0*/  LOP3.LUT R8, R8, 0xff, RZ, 0xc0, !PT ;  /* 0x000000ff08087812 */ /* 0x004fe600078ec0ff */
[----:B------:R-:W-:Y:S01]  /*10fc0*/  FFMA.FTZ R203, R175, UR4, -R193 ;  /* 0x00000004afcb7c23 */ /* 0x000fe200080108c1 */
[----:B------:R-:W-:Y:S01]  /*10fd0*/  IMAD.MOV.U32 R10, RZ, RZ, R12 ;  /* 0x000000ffff0a7224 */ /* 0x000fe200078e000c */
[C---:B------:R-:W-:Y:S02]  /*10fe0*/  PRMT R4, R12.reuse, 0x7773, RZ ;  /* 0x000077730c047816 */ /* 0x040fe400000000ff */
[----:B------:R-:W-:Y:S01]  /*10ff0*/  MUFU.EX2 R183, R183 ;  /* 0x000000b700b77308 */ /* 0x000fe20000000800 */
[----:B------:R-:W-:Y:S01]  /*11000*/  PRMT R7, R12, 0x7772, RZ ;  /* 0x000077720c077816 */ /* 0x000fe200000000ff */
[----:B------:R-:W-:Y:S01]  /*11010*/  IMAD R176, R8, 0x10000, R8 ;  /* 0x0001000008b07824 */ /* 0x000fe200078e0208 */
[----:B------:R-:W-:Y:S01]  /*11020*/  PRMT R170, R12, 0x7771, RZ ;  /* 0x000077710caa7816 */ /* 0x000fe200000000ff */
[----:B------:R-:W-:Y:S01]  /*11030*/  VIADD R8, R180, 0x10000 ;  /* 0x00010000b4087836 */ /* 0x000fe20000000000 */
[----:B------:R-:W-:Y:S01]  /*11040*/  PRMT R7, R7, 0x5410, R4 ;  /* 0x0000541007077816 */ /* 0x000fe20000000004 */
[----:B------:R-:W-:Y:S01]  /*11050*/  FFMA.FTZ R200, R200, UR4, -R177 ;  /* 0x00000004c8c87c23 */ /* 0x000fe200080108b1 */
[----:B------:R-:W-:Y:S03]  /*11060*/  FSEL R4, R3, RZ, P0 ;  /* 0x000000ff03047208 */ /* 0x000fe60000000000 */
[----:B------:R-:W-:Y:S01]  /*11070*/  MUFU.EX2 R189, R189 ;  /* 0x000000bd00bd7308 */ /* 0x000fe20000000800 */
[----:B------:R-:W-:Y:S01]  /*11080*/  LOP3.LUT R9, R204, UR10, R13, 0x96, !PT ;  /* 0x0000000acc097c12 */ /* 0x000fe2000f8e960d */
[----:B------:R-:W-:Y:S01]  /*11090*/  @P2 VIADD R167, R8, 0xffffffc0 ;  /* 0xffffffc008a72836 */ /* 0x000fe20000000000 */
[----:B------:R-:W1:Y:S01]  /*110a0*/  LDSM.16.MT88.4 R12, [R180+0x10000] ;  /* 0x01000000b40c783b */ /* 0x000e620000004200 */
[----:B------:R-:W-:Y:S01]  /*110b0*/  FADD.FTZ R4, -R4, R2 ;  /* 0x0000000204047221 */ /* 0x000fe20000010100 */
[C---:B------:R-:W-:Y:S01]  /*110c0*/  LOP3.LUT R168, R9.reuse, 0xffff, RZ, 0xc0, !PT ;  /* 0x0000ffff09a87812 */ /* 0x040fe200078ec0ff */
[----:B------:R-:W-:Y:S01]  /*110d0*/  IMAD.IADD R182, R208, 0x1, R167 ;  /* 0x00000001d0b67824 */ /* 0x000fe200078e02a7 */
[C---:B------:R-:W-:Y:S03]  /*110e0*/  PRMT R5, R9.reuse, 0x7632, R5 ;  /* 0x0000763209057816 */ /* 0x040fe60000000005 */
[----:B------:R2:W3:Y:S01]  /*110f0*/  MUFU.EX2 R2, R0 ;  /* 0x0000000000027308 */ /* 0x0004e20000000800 */
[----:B------:R-:W-:Y:S01]  /*11100*/  LOP3.LUT R6, R9, 0xff, RZ, 0xc0, !PT ;  /* 0x000000ff09067812 */ /* 0x000fe200078ec0ff */
[----:B------:R-:W-:Y:S01]  /*11110*/  FFMA.FTZ R204, R172, UR4, -R177 ;  /* 0x00000004accc7c23 */ /* 0x000fe200080108b1 */
[----:B------:R-:W-:Y:S01]  /*11120*/  LOP3.LUT R10, R10, 0xff, RZ, 0xc0, !PT ;  /* 0x000000ff0a0a7812 */ /* 0x000fe200078ec0ff */
[----:B------:R-:W4:Y:S01]  /*11130*/  LDSM.16.MT88.4 R28, [R167] ;  /* 0x00000000a71c783b */ /* 0x000f220000004200 */
[----:B------:R-:W-:Y:S01]  /*11140*/  SHF.R.U32.HI R9, RZ, 0x18, R9 ;  /* 0x00000018ff097819 */ /* 0x000fe20000011609 */
[--C-:B------:R-:W-:Y:S01]  /*11150*/  FFMA.FTZ R201, R201, UR4, -R177.reuse ;  /* 0x00000004c9c97c23 */ /* 0x100fe200080108b1 */
[----:B------:R-:W-:Y:S03]  /*11160*/  SHF.R.U32.HI R168, RZ, 0x8, R168 ;  /* 0x00000008ffa87819 */ /* 0x000fe600000116a8 */
[----:B------:R-:W-:Y:S01]  /*11170*/  MUFU.EX2 R191, R191 ;  /* 0x000000bf00bf7308 */ /* 0x000fe20000000800 */
[----:B------:R-:W-:Y:S01]  /*11180*/  LOP3.LUT R5, R5, 0xff, RZ, 0xc0, !PT ;  /* 0x000000ff05057812 */ /* 0x000fe200078ec0ff */
[--C-:B------:R-:W-:Y:S01]  /*11190*/  FFMA.FTZ R219, R219, UR4, -R177.reuse ;  /* 0x00000004dbdb7c23 */ /* 0x100fe200080108b1 */
[----:B------:R-:W-:Y:S01]  /*111a0*/  PRMT R170, R10, 0x5410, R170 ;  /* 0x000054100aaa7816 */ /* 0x000fe200000000aa */
[----:B------:R-:W-:Y:S01]  /*111b0*/  FFMA.FTZ R220, R220, UR4, -R177 ;  /* 0x00000004dcdc7c23 */ /* 0x000fe200080108b1 */
[----:B------:R-:W-:Y:S01]  /*111c0*/  PRMT R168, R6, 0x5410, R168 ;  /* 0x0000541006a87816 */ /* 0x000fe200000000a8 */
[----:B------:R-:W-:Y:S01]  /*111d0*/  FFMA.FTZ R217, R217, UR4, -R193 ;  /* 0x00000004d9d97c23 */ /* 0x000fe200080108c1 */
[----:B------:R-:W-:Y:S03]  /*111e0*/  LOP3.LUT R7, R7, 0xff00ff, RZ, 0xc0, !PT ;  /* 0x00ff00ff07077812 */ /* 0x000fe600078ec0ff */
[----:B------:R-:W5:Y:S01]  /*111f0*/  MUFU.EX2 R192, R192 ;  /* 0x000000c000c07308 */ /* 0x000f620000000800 */
[----:B--2---:R-:W-:Y:S01]  /*11200*/  FMUL.FTZ R0, R4, UR4 ;  /* 0x0000000404007c20 */ /* 0x004fe20008410000 */
[----:B------:R-:W-:Y:S01]  /*11210*/  PRMT R5, R5, 0x5410, R9 ;  /* 0x0000541005057816 */ /* 0x000fe20000000009 */
[C---:B---3--:R-:W-:Y:S01]  /*11220*/  FMUL.FTZ R8, R2.reuse, R156 ;  /* 0x0000009c02087220 */ /* 0x048fe20000410000 */
[--C-:B------:R-:W-:Y:S01]  /*11230*/  HSET2.LE.AND R170, R170, R176.reuse, PT ;  /* 0x000000b0aaaa7233 */ /* 0x100fe20003803000 */
[C---:B------:R-:W-:Y:S01]  /*11240*/  FMUL.FTZ R9, R2.reuse, R157 ;  /* 0x0000009d02097220 */ /* 0x040fe20000410000 */
[--C-:B------:R-:W-:Y:S01]  /*11250*/  HSET2.LE.AND R171, R7, R176.reuse, PT ;  /* 0x000000b007ab7233 */ /* 0x100fe20003803000 */
[C---:B------:R-:W-:Y:S03]  /*11260*/  FMUL.FTZ R16, R2.reuse, R148 ;  /* 0x0000009402107220 */ /* 0x040fe60000410000 */
[----:B------:R-:W2:Y:S01]  /*11270*/  MUFU.EX2 R0, R0 ;  /* 0x0000000000007308 */ /* 0x000ea20000000800 */
[--C-:B------:R-:W-:Y:S01]  /*11280*/  HSET2.LE.AND R168, R168, R176.reuse, PT ;  /* 0x000000b0a8a87233 */ /* 0x100fe20003803000 */
[C---:B------:R-:W-:Y:S01]  /*11290*/  FMUL.FTZ R17, R2.reuse, R149 ;  /* 0x0000009502117220 */ /* 0x040fe20000410000 */
[--C-:B------:R-:W-:Y:S01]  /*112a0*/  HSET2.LE.AND R169, R5, R176.reuse, PT ;  /* 0x000000b005a97233 */ /* 0x100fe20003803000 */
[C---:B------:R-:W-:Y:S01]  /*112b0*/  FMUL.FTZ R24, R2.reuse, R140 ;  /* 0x0000008c02187220 */ /* 0x040fe20000410000 */
[----:B------:R-:W-:Y:S01]  /*112c0*/  F2FP.F16.F32.PACK_AB R7, R187, R188 ;  /* 0x000000bcbb07723e */ /* 0x000fe200000000ff */
[C---:B------:R-:W-:Y:S01]  /*112d0*/  FMUL.FTZ R25, R2.reuse, R141 ;  /* 0x0000008d02197220 */ /* 0x040fe20000410000 */
[----:B------:R-:W-:Y:S01]  /*112e0*/  F2FP.F16.F32.PACK_AB R6, R183, R186 ;  /* 0x000000bab706723e */ /* 0x000fe200000000ff */
[C---:B------:R-:W-:Y:S01]  /*112f0*/  FMUL.FTZ R32, R2.reuse, R132 ;  /* 0x0000008402207220 */ /* 0x040fe20000410000 */
[----:B------:R-:W-:Y:S01]  /*11300*/  F2FP.F16.F32.PACK_AB R5, R189, R190 ;  /* 0x000000bebd05723e */ /* 0x000fe200000000ff */
[----:B------:R-:W-:Y:S01]  /*11310*/  FMUL.FTZ R33, R2, R133 ;  /* 0x0000008502217220 */ /* 0x000fe20000410000 */
[----:B-----5:R-:W-:Y:S01]  /*11320*/  F2FP.F16.F32.PACK_AB R4, R192, R191 ;  /* 0x000000bfc004723e */ /* 0x020fe200000000ff */
[C---:B------:R-:W-:Y:S01]  /*11330*/  FMUL.FTZ R36, R2.reuse, R36 ;  /* 0x0000002402247220 */ /* 0x040fe20000410000 */
[----:B------:R-:W-:Y:S01]  /*11340*/  LOP3.LUT R170, R7, R170, RZ, 0xc0, !PT ;  /* 0x000000aa07aa7212 */ /* 0x000fe200078ec0ff */
[----:B------:R-:W-:Y:S01]  /*11350*/  FMUL.FTZ R37, R2, R37 ;  /* 0x0000002502257220 */ /* 0x000fe20000410000 */
[----:B------:R-:W-:Y:S01]  /*11360*/  LOP3.LUT R171, R6, R171, RZ, 0xc0, !PT ;  /* 0x000000ab06ab7212 */ /* 0x000fe200078ec0ff */
[----:B------:R-:W-:Y:S01]  /*11370*/  FMUL.FTZ R40, R2, R40 ;  /* 0x0000002802287220 */ /* 0x000fe20000410000 */
[----:B------:R-:W-:Y:S01]  /*11380*/  LOP3.LUT R168, R5, R168, RZ, 0xc0, !PT ;  /* 0x000000a805a87212 */ /* 0x000fe200078ec0ff */
[----:B--2---:R-:W-:Y:S01]  /*11390*/  FMUL.FTZ R6, R0, R162 ;  /* 0x000000a200067220 */ /* 0x004fe20000410000 */
[----:B------:R-:W-:Y:S01]  /*113a0*/  LOP3.LUT R169, R4, R169, RZ, 0xc0, !PT ;  /* 0x000000a904a97212 */ /* 0x000fe200078ec0ff */
[----:B------:R-:W-:Y:S01]  /*113b0*/  FMUL.FTZ R7, R0, R163 ;  /* 0x000000a300077220 */ /* 0x000fe20000410000 */
[C---:B------:R-:W-:Y:S01]  /*113c0*/  FMUL.FTZ R4, R2.reuse, R160 ;  /* 0x000000a002047220 */ /* 0x040fe20000410000 */
[----:B------:R-:W-:Y:S01]  /*113d0*/  FMUL.FTZ R5, R2, R161 ;  /* 0x000000a102057220 */ /* 0x000fe20000410000 */
[C---:B------:R-:W-:Y:S01]  /*113e0*/  FMUL.FTZ R10, R0.reuse, R158 ;  /* 0x0000009e000a7220 */ /* 0x040fe20000410000 */
[C---:B------:R-:W-:Y:S01]  /*113f0*/  FMUL.FTZ R11, R0.reuse, R159 ;  /* 0x0000009f000b7220 */ /* 0x040fe20000410000 */
[----:B------:R-:W-:Y:S01]  /*11400*/  IMAD.MOV.U32 R161, RZ, RZ, R19 ;  /* 0x000000ffffa17224 */ /* 0x000fe200078e0013 */
[----:B------:R-:W-:Y:S01]  /*11410*/  LDSM.16.MT88.4 R156, [R180+0x12800] ;  /* 0x01280000b49c783b */ /* 0x000fe20000004200 */
        /* <DEDUP_REMOVED lines=8> */
[----:B------:R-:W-:Y:S02]  /*114a0*/  LDSM.16.MT88.4 R140, [R182+0x2000] ;  /* 0x00200000b68c783b */ /* 0x000fe40000004200 */
[----:B------:R-:W-:Y:S01]  /*114b0*/  MUFU.EX2 R204, R204 ;  /* 0x000000cc00cc7308 */ /* 0x000fe20000000800 */
[C---:B------:R-:W-:Y:S01]  /*114c0*/  FMUL.FTZ R14, R0.reuse, R154 ;  /* 0x0000009a000e7220 */ /* 0x040fe20000410000 */
[C---:B------:R-:W-:Y:S01]  /*114d0*/  FMUL.FTZ R15, R0.reuse, R155 ;  /* 0x0000009b000f7220 */ /* 0x040fe20000410000 */
[C---:B------:R-:W-:Y:S01]  /*114e0*/  FMUL.FTZ R34, R0.reuse, R134 ;  /* 0x0000008600227220 */ /* 0x040fe20000410000 */
[C---:B------:R-:W-:Y:S01]  /*114f0*/  FMUL.FTZ R35, R0.reuse, R135 ;  /* 0x0000008700237220 */ /* 0x040fe20000410000 */
[----:B------:R-:W-:Y:S02]  /*11500*/  IMAD.MOV.U32 R160, RZ, RZ, R18 ;  /* 0x000000ffffa07224 */ /* 0x000fe400078e0012 */
[C---:B------:R-:W-:Y:S01]  /*11510*/  FMUL.FTZ R18, R0.reuse, R150 ;  /* 0x0000009600127220 */ /* 0x040fe20000410000 */
[----:B------:R-:W1:Y:S01]  /*11520*/  LDSM.16.MT88.4 R152, [R182] ;  /* 0x00000000b698783b */ /* 0x000e620000004200 */
[----:B------:R-:W-:Y:S01]  /*11530*/  FMUL.FTZ R38, R0, R38 ;  /* 0x0000002600267220 */ /* 0x000fe20000410000 */
[C---:B------:R-:W-:Y:S01]  /*11540*/  HMMA.16816.F32 R12, R168.reuse, R20, R12 ;  /* 0x00000014a80c723c */ /* 0x040fe2000000180c */
[----:B------:R-:W-:Y:S02]  /*11550*/  MUFU.EX2 R218, R218 ;  /* 0x000000da00da7308 */ /* 0x000fe40000000800 */
[C---:B------:R-:W-:Y:S01]  /*11560*/  FMUL.FTZ R20, R2.reuse, R144 ;  /* 0x0000009002147220 */ /* 0x040fe20000410000 */
[----:B------:R-:W-:Y:S01]  /*11570*/  FMUL.FTZ R21, R2, R145 ;  /* 0x0000009102157220 */ /* 0x000fe20000410000 */
[----:B------:R-:W-:Y:S01]  /*11580*/  FMUL.FTZ R39, R0, R39 ;  /* 0x0000002700277220 */ /* 0x000fe20000410000 */
[----:B------:R-:W-:Y:S01]  /*11590*/  LDSM.16.MT88.4 R132, [R167+0x2000] ;  /* 0x00200000a784783b */ /* 0x000fe20000004200 */
[----:B------:R-:W-:Y:S01]  /*115a0*/  FMUL.FTZ R41, R2, R41 ;  /* 0x0000002902297220 */ /* 0x000fe20000410000 */
[C---:B------:R-:W-:Y:S03]  /*115b0*/  HMMA.16816.F32 R16, R168.reuse, R22, R16 ;  /* 0x00000016a810723c */ /* 0x040fe60000001810 */
[----:B------:R-:W-:Y:S01]  /*115c0*/  MUFU.EX2 R217, R217 ;  /* 0x000000d900d97308 */ /* 0x000fe20000000800 */
[C---:B------:R-:W-:Y:S01]  /*115d0*/  FMUL.FTZ R22, R0.reuse, R146 ;  /* 0x0000009200167220 */ /* 0x040fe20000410000 */
[C---:B------:R-:W-:Y:S01]  /*115e0*/  FMUL.FTZ R23, R0.reuse, R147 ;  /* 0x0000009300177220 */ /* 0x040fe20000410000 */
[C---:B------:R-:W-:Y:S01]  /*115f0*/  FMUL.FTZ R42, R0.reuse, R42 ;  /* 0x0000002a002a7220 */ /* 0x040fe20000410000 */
[----:B------:R-:W2:Y:S01]  /*11600*/  LDSM.16.MT88.4 R144, [R180+0x12000] ;  /* 0x01200000b490783b */ /* 0x000ea20000004200 */
[----:B------:R-:W-:Y:S01]  /*11610*/  FMUL.FTZ R43, R0, R43 ;  /* 0x0000002b002b7220 */ /* 0x000fe20000410000 */
[C---:B------:R-:W-:Y:S01]  /*11620*/  FMUL.FTZ R44, R2.reuse, R44 ;  /* 0x0000002c022c7220 */ /* 0x040fe20000410000 */
[----:B------:R-:W-:Y:S01]  /*11630*/  FMUL.FTZ R45, R2, R45 ;  /* 0x0000002d022d7220 */ /* 0x000fe20000410000 */
[----:B------:R-:W-:Y:S01]  /*11640*/  FMUL.FTZ R46, R0, R46 ;  /* 0x0000002e002e7220 */ /* 0x000fe20000410000 */
[C---:B----4-:R-:W-:Y:S01]  /*11650*/  HMMA.16816.F32 R20, R168.reuse, R28, R20 ;  /* 0x0000001ca814723c */ /* 0x050fe20000001814 */
[----:B------:R-:W-:Y:S02]  /*11660*/  MUFU.EX2 R198, R198 ;  /* 0x000000c600c67308 */ /* 0x000fe40000000800 */
[C---:B------:R-:W-:Y:S01]  /*11670*/  FMUL.FTZ R28, R2.reuse, R136 ;  /* 0x00000088021c7220 */ /* 0x040fe20000410000 */
[----:B------:R-:W-:Y:S01]  /*11680*/  FMUL.FTZ R29, R2, R137 ;  /* 0x00000089021d7220 */ /* 0x000fe20000410000 */
[----:B------:R-:W-:Y:S01]  /*11690*/  FMUL.FTZ R47, R0, R47 ;  /* 0x0000002f002f7220 */ /* 0x000fe20000410000 */
[C---:B------:R-:W-:Y:S01]  /*116a0*/  FMUL.FTZ R48, R2.reuse, R48 ;  /* 0x0000003002307220 */ /* 0x040fe20000410000 */
[----:B------:R-:W-:Y:S01]  /*116b0*/  FMUL.FTZ R49, R2, R49 ;  /* 0x0000003102317220 */ /* 0x000fe20000410000 */
[C---:B------:R-:W-:Y:S03]  /*116c0*/  HMMA.16816.F32 R24, R168.reuse, R30, R24 ;  /* 0x0000001ea818723c */ /* 0x040fe60000001818 */
[----:B------:R-:W3:Y:S01]  /*116d0*/  MUFU.EX2 R199, R199 ;  /* 0x000000c700c77308 */ /* 0x000ee20000000800 */
[C---:B------:R-:W-:Y:S01]  /*116e0*/  FMUL.FTZ R30, R0.reuse, R138 ;  /* 0x0000008a001e7220 */ /* 0x040fe20000410000 */
[C---:B------:R-:W-:Y:S01]  /*116f0*/  FMUL.FTZ R31, R0.reuse, R139 ;  /* 0x0000008b001f7220 */ /* 0x040fe20000410000 */
[C---:B------:R-:W-:Y:S01]  /*11700*/  FMUL.FTZ R50, R0.reuse, R50 ;  /* 0x0000003200327220 */ /* 0x040fe20000410000 */
[----:B------:R-:W4:Y:S01]  /*11710*/  LDSM.16.MT88.4 R136, [R181+0x12000] ;  /* 0x01200000b588783b */ /* 0x000f220000004200 */
        /* <DEDUP_REMOVED lines=11> */
[C---:B------:R-:W-:Y:S03]  /*117d0*/  HMMA.16816.F32 R32, R168.reuse, R154, R32 ;  /* 0x0000009aa820723c */ /* 0x040fe60000001820 */
[----:B------:R-:W1:Y:S01]  /*117e0*/  MUFU.EX2 R201, R201 ;  /* 0x000000c900c97308 */ /* 0x000e620000000800 */
        /* <DEDUP_REMOVED lines=96> */
[--C-:B------:R-:W-:Y:S01]  /*11df0*/  FFMA.FTZ R207, R207, UR4, -R177.reuse ;  /* 0x00000004cfcf7c23 */ /* 0x100fe200080108b1 */
[----:B------:R-:W-:Y:S01]  /*11e00*/  FFMA.FTZ R206, R206, UR4, -R177 ;  /* 0x00000004cece7c23 */ /* 0x000fe200080108b1 */
[C---:B------:R-:W-:Y:S01]  /*11e10*/  HMMA.16816.F32 R88, R168.reuse, R142, R88 ;  /* 0x0000008ea858723c */ /* 0x040fe20000001858 */
[----:B------:R-:W5:Y:S02]  /*11e20*/  LDSM.16.MT88.4 R140, [R181+0x16000] ;  /* 0x01600000b58c783b */ /* 0x000f640000004200 */
[--C-:B------:R-:W-:Y:S01]  /*11e30*/  FFMA.FTZ R197, R197, UR4, -R193.reuse ;  /* 0x00000004c5c57c23 */ /* 0x100fe200080108c1 */
[----:B------:R-:W-:Y:S01]  /*11e40*/  MUFU.EX2 R207, R207 ;  /* 0x000000cf00cf7308 */ /* 0x000fe20000000800 */
[--C-:B------:R-:W-:Y:S01]  /*11e50*/  FFMA.FTZ R196, R196, UR4, -R193.reuse ;  /* 0x00000004c4c47c23 */ /* 0x100fe200080108c1 */
[----:B------:R-:W-:Y:S01]  /*11e60*/  FFMA.FTZ R193, R178, UR4, -R193 ;  /* 0x00000004b2c17c23 */ /* 0x000fe200080108c1 */
[--C-:B------:R-:W-:Y:S01]  /*11e70*/  FFMA.FTZ R195, R195, UR4, -R177.reuse ;  /* 0x00000004c3c37c23 */ /* 0x100fe200080108b1 */
[--C-:B------:R-:W-:Y:S01]  /*11e80*/  FFMA.FTZ R194, R194, UR4, -R177.reuse ;  /* 0x00000004c2c27c23 */ /* 0x100fe200080108b1 */
[C---:B--2---:R-:W-:Y:S05]  /*11e90*/  HMMA.16816.F32 R92, R168.reuse, R136, R92 ;  /* 0x00000088a85c723c */ /* 0x044fea000000185c */
[----:B------:R-:W-:Y:S01]  /*11ea0*/  MUFU.EX2 R206, R206 ;  /* 0x000000ce00ce7308 */ /* 0x000fe20000000800 */
[----:B------:R-:W-:Y:S01]  /*11eb0*/  FFMA.FTZ R166, R166, UR4, -R177 ;  /* 0x00000004a6a67c23 */ /* 0x000fe200080108b1 */
[----:B------:R-:W-:Y:S01]  /*11ec0*/  FFMA.FTZ R190, R2, R249, R190 ;  /* 0x000000f902be7223 */ /* 0x000fe200000100be */
[----:B------:R-:W-:Y:S02]  /*11ed0*/  IMAD.MOV.U32 R2, RZ, RZ, R3 ;  /* 0x000000ffff027224 */ /* 0x000fe400078e0003 */
[----:B------:R-:W-:Y:S01]  /*11ee0*/  FFMA.FTZ R191, R0, R248, R191 ;  /* 0x000000f800bf7223 */ /* 0x000fe200000100bf */
[C---:B------:R-:W-:Y:S01]  /*11ef0*/  HMMA.16816.F32 R96, R168.reuse, R138, R96 ;  /* 0x0000008aa860723c */ /* 0x040fe20000001860 */
[----:B------:R-:W2:Y:S03]  /*11f00*/  LDSM.16.MT88.4 R136, [R167+0x6000] ;  /* 0x00600000a788783b */ /* 0x000ea60000004200 */
[----:B------:R-:W-:Y:S01]  /*11f10*/  MUFU.EX2 R195, R195 ;  /* 0x000000c300c37308 */ /* 0x000fe20000000800 */
[----:B------:R-:W-:Y:S01]  /*11f20*/  FADD.FTZ R190, R189, R190 ;  /* 0x000000bebdbe7221 */ /* 0x000fe20000010000 */
[----:B------:R-:W-:Y:S01]  /*11f30*/  FADD.FTZ R191, R192, R191 ;  /* 0x000000bfc0bf7221 */ /* 0x000fe20000010000 */
[----:B------:R-:W-:Y:S01]  /*11f40*/  IMAD.MOV.U32 R0, RZ, RZ, R164 ;  /* 0x000000ffff007224 */ /* 0x000fe200078e00a4 */
[C---:B----4-:R-:W-:Y:S06]  /*11f50*/  HMMA.16816.F32 R100, R168.reuse, R132, R100 ;  /* 0x00000084a864723c */ /* 0x050fec0000001864 */
[----:B------:R-:W-:Y:S01]  /*11f60*/  MUFU.EX2 R194, R194 ;  /* 0x000000c200c27308 */ /* 0x000fe20000000800 */
[----:B------:R-:W-:Y:S01]  /*11f70*/  FADD.FTZ R188, R188, R190 ;  /* 0x000000bebcbc7221 */ /* 0x000fe20000010000 */
[----:B------:R-:W-:Y:S01]  /*11f80*/  FADD.FTZ R186, R186, R191 ;  /* 0x000000bfbaba7221 */ /* 0x000fe20000010000 */
[C---:B------:R-:W-:Y:S01]  /*11f90*/  HMMA.16816.F32 R104, R168.reuse, R134, R104 ;  /* 0x00000086a868723c */ /* 0x040fe20000001868 */
[----:B------:R-:W4:Y:S06]  /*11fa0*/  LDSM.16.MT88.4 R132, [R182+0x6000] ;  /* 0x00600000b684783b */ /* 0x000f2c0000004200 */
[----:B------:R-:W-:Y:S01]  /*11fb0*/  MUFU.EX2 R193, R193 ;  /* 0x000000c100c17308 */ /* 0x000fe20000000800 */
[----:B------:R-:W-:Y:S01]  /*11fc0*/  FADD.FTZ R188, R187, R188 ;  /* 0x000000bcbbbc7221 */ /* 0x000fe20000010000 */
[----:B------:R-:W-:Y:S01]  /*11fd0*/  FADD.FTZ R186, R183, R186 ;  /* 0x000000bab7ba7221 */ /* 0x000fe20000010000 */
[C---:B-----5:R-:W-:Y:S03]  /*11fe0*/  HMMA.16816.F32 R108, R168.reuse, R140, R108 ;  /* 0x0000008ca86c723c */ /* 0x060fe6000000186c */
[----:B------:R-:W-:Y:S01]  /*11ff0*/  LOP3.LUT R140, R160, UR12, R205, 0x96, !PT ;  /* 0x0000000ca08c7c12 */ /* 0x000fe2000f8e96cd */
[--C-:B------:R-:W-:Y:S01]  /*12000*/  FFMA.FTZ R205, R173, UR4, -R177.reuse ;  /* 0x00000004adcd7c23 */ /* 0x100fe200080108b1 */
[----:B------:R-:W-:Y:S02]  /*12010*/  FFMA.FTZ R177, R165, UR4, -R177 ;  /* 0x00000004a5b17c23 */ /* 0x000fe400080108b1 */
[----:B------:R-:W-:Y:S01]  /*12020*/  MUFU.EX2 R166, R166 ;  /* 0x000000a600a67308 */ /* 0x000fe20000000800 */
[C---:B------:R-:W-:Y:S03]  /*12030*/  HMMA.16816.F32 R112, R168.reuse, R142, R112 ;  /* 0x0000008ea870723c */ /* 0x040fe60000001870 */
[----:B------:R-:W-:Y:S06]  /*12040*/  IMAD.WIDE.U32 R140, R140, -0x2daee0ad, RZ ;  /* 0xd2511f538c8c7825 */ /* 0x000fec00078e00ff */
[----:B------:R-:W-:Y:S01]  /*12050*/  MUFU.EX2 R165, R177 ;  /* 0x000000b100a57308 */ /* 0x000fe20000000800 */
[----:B------:R-:W-:Y:S01]  /*12060*/  IMAD.MOV.U32 R142, RZ, RZ, R140 ;  /* 0x000000ffff8e7224 */ /* 0x000fe200078e008c */
[----:B------:R-:W-:Y:S01]  /*12070*/  LOP3.LUT R141, R202, UR13, R141, 0x96, !PT ;  /* 0x0000000dca8d7c12 */ /* 0x000fe2000f8e968d */
[C---:B--2---:R-:W-:Y:S03]  /*12080*/  HMMA.16816.F32 R116, R168.reuse, R136, R116 ;  /* 0x00000088a874723c */ /* 0x044fe60000001874 */
[C---:B------:R-:W-:Y:S02]  /*12090*/  PRMT R137, R140.reuse, 0x7773, RZ ;  /* 0x000077738c897816 */ /* 0x040fe400000000ff */
[C---:B------:R-:W-:Y:S02]  /*120a0*/  PRMT R136, R140.reuse, 0x7772, RZ ;  /* 0x000077728c887816 */ /* 0x040fe400000000ff */
[----:B------:R2:W5:Y:S01]  /*120b0*/  MUFU.EX2 R202, R174 ;  /* 0x000000ae00ca7308 */ /* 0x0005620000000800 */
[----:B------:R-:W-:Y:S01]  /*120c0*/  PRMT R140, R140, 0x7771, RZ ;  /* 0x000077718c8c7816 */ /* 0x000fe200000000ff */
[C---:B------:R-:W-:Y:S03]  /*120d0*/  HMMA.16816.F32 R120, R168.reuse, R138, R120 ;  /* 0x0000008aa878723c */ /* 0x040fe60000001878 */
[----:B------:R-:W-:Y:S02]  /*120e0*/  LOP3.LUT R142, R142, 0xff, RZ, 0xc0, !PT ;  /* 0x000000ff8e8e7812 */ /* 0x000fe400078ec0ff */
[----:B------:R-:W-:Y:S03]  /*120f0*/  PRMT R137, R136, 0x5410, R137 ;  /* 0x0000541088897816 */ /* 0x000fe60000000089 */
[----:B------:R-:W5:Y:S01]  /*12100*/  MUFU.EX2 R205, R205 ;  /* 0x000000cd00cd7308 */ /* 0x000f620000000800 */
[----:B------:R-:W-:Y:S01]  /*12110*/  PRMT R136, R142, 0x5410, R140 ;  /* 0x000054108e887816 */ /* 0x000fe2000000008c */
[C---:B----4-:R-:W-:Y:S03]  /*12120*/  HMMA.16816.F32 R124, R168.reuse, R132, R124 ;  /* 0x00000084a87c723c */ /* 0x050fe6000000187c */
[C---:B------:R-:W-:Y:S02]  /*12130*/  LOP3.LUT R148, R141.reuse, 0xffff, RZ, 0xc0, !PT ;  /* 0x0000ffff8d947812 */ /* 0x040fe400078ec0ff */
[C---:B------:R-:W-:Y:S03]  /*12140*/  PRMT R149, R141.reuse, 0x7632, R149 ;  /* 0x000076328d957816 */ /* 0x040fe60000000095 */
[----:B------:R-:W-:Y:S01]  /*12150*/  MUFU.EX2 R197, R197 ;  /* 0x000000c500c57308 */ /* 0x000fe20000000800 */
[----:B------:R-:W-:Y:S01]  /*12160*/  LOP3.LUT R150, R141, 0xff, RZ, 0xc0, !PT ;  /* 0x000000ff8d967812 */ /* 0x000fe200078ec0ff */
[----:B------:R-:W-:Y:S01]  /*12170*/  HMMA.16816.F32 R128, R168, R134, R128 ;  /* 0x00000086a880723c */ /* 0x000fe20000001880 */
[----:B------:R-:W-:Y:S02]  /*12180*/  LDSM.16.MT88.4 R168, [R180+0x14800] ;  /* 0x01480000b4a8783b */ /* 0x000fe40000004200 */
[----:B------:R-:W-:Y:S02]  /*12190*/  SHF.R.U32.HI R152, RZ, 0x18, R141 ;  /* 0x00000018ff987819 */ /* 0x000fe4000001168d */
[----:B------:R-:W-:Y:S03]  /*121a0*/  LOP3.LUT R139, R137, 0xff00ff, RZ, 0xc0, !PT ;  /* 0x00ff00ff898b7812 */ /* 0x000fe600078ec0ff */
[----:B------:R-:W4:Y:S01]  /*121b0*/  MUFU.EX2 R196, R196 ;  /* 0x000000c400c47308 */ /* 0x000f220000000800 */
[----:B------:R-:W-:Y:S01]  /*121c0*/  LOP3.LUT R149, R149, 0xff, RZ, 0xc0, !PT ;  /* 0x000000ff95957812 */ /* 0x000fe200078ec0ff */
[----:B------:R-:W4:Y:S01]  /*121d0*/  LDSM.16.MT88.4 R140, [R180+0x10800] ;  /* 0x01080000b48c783b */ /* 0x000f220000004200 */
[----:B------:R-:W-:Y:S02]  /*121e0*/  SHF.R.U32.HI R148, RZ, 0x8, R148 ;  /* 0x00000008ff947819 */ /* 0x000fe40000011694 */
[--C-:B------:R-:W-:Y:S02]  /*121f0*/  HSET2.LE.AND R138, R136, R176.reuse, PT ;  /* 0x000000b0888a7233 */ /* 0x100fe40003803000 */
[--C-:B------:R-:W-:Y:S02]  /*12200*/  HSET2.LE.AND R139, R139, R176.reuse, PT ;  /* 0x000000b08b8b7233 */ /* 0x100fe40003803000 */
[----:B------:R-:W-:Y:S01]  /*12210*/  PRMT R148, R150, 0x5410, R148 ;  /* 0x0000541096947816 */ /* 0x000fe20000000094 */
[----:B--2---:R-:W-:Y:S01]  /*12220*/  LDSM.16.MT88.4 R172, [R181+0x14800] ;  /* 0x01480000b5ac783b */ /* 0x004fe20000004200 */
[----:B------:R-:W-:Y:S02]  /*12230*/  PRMT R152, R149, 0x5410, R152 ;  /* 0x0000541095987816 */ /* 0x000fe40000000098 */
[----:B---3--:R-:W-:Y:S02]  /*12240*/  F2FP.F16.F32.PACK_AB R137, R199, R198 ;  /* 0x000000c6c789723e */ /* 0x008fe400000000ff */
[----:B-1----:R-:W-:Y:S02]  /*12250*/  F2FP.F16.F32.PACK_AB R136, R201, R200 ;  /* 0x000000c8c988723e */ /* 0x002fe400000000ff */
        /* <DEDUP_REMOVED lines=17> */
[----:B------:R-:W3:Y:S01]  /*12370*/  LDSM.16.MT88.4 R132, [R181+0x12800] ;  /* 0x01280000b584783b */ /* 0x000ee20000004200 */
[----:B------:R-:W-:Y:S01]  /*12380*/  FADD.FTZ R200, R201, R200 ;  /* 0x000000c8c9c87221 */ /* 0x000fe20000010000 */
[C---:B----4-:R-:W-:Y:S06]  /*12390*/  HMMA.16816.F32 R4, R136.reuse, R140, R4 ;  /* 0x0000008c8804723c */ /* 0x050fec0000001804 */
[----:B------:R-:W-:Y:S02]  /*123a0*/  LDSM.16.MT88.4 R160, [R182+0x2800] ;  /* 0x00280000b6a0783b */ /* 0x000fe40000004200 */
[C---:B------:R-:W-:Y:S06]  /*123b0*/  HMMA.16816.F32 R8, R136.reuse, R142, R8 ;  /* 0x0000008e8808723c */ /* 0x040fec0000001808 */
[----:B------:R-:W4:Y:S02]  /*123c0*/  LDSM.16.MT88.4 R140, [R167+0x2800] ;  /* 0x00280000a78c783b */ /* 0x000f240000004200 */
        /* <DEDUP_REMOVED lines=11> */
[C---:B---3--:R-:W-:Y:S08]  /*12480*/  HMMA.16816.F32 R44, R136.reuse, R132, R44 ;  /* 0x00000084882c723c */ /* 0x048ff0000000182c */
[C---:B------:R-:W-:Y:S01]  /*12490*/  HMMA.16816.F32 R48, R136.reuse, R134, R48 ;  /* 0x000000868830723c */ /* 0x040fe20000001830 */
[----:B------:R-:W2:Y:S07]  /*124a0*/  LDSM.16.MT88.4 R132, [R180+0x16800] ;  /* 0x01680000b484783b */ /* 0x000eae0000004200 */
[C---:B----4-:R-:W-:Y:S01]  /*124b0*/  HMMA.16816.F32 R52, R136.reuse, R140, R52 ;  /* 0x0000008c8834723c */ /* 0x050fe20000001834 */
        /* <DEDUP_REMOVED lines=216> */
.L_x_1251:
        /* <DEDUP_REMOVED lines=330> */
.L_x_1255:
        /* <DEDUP_REMOVED lines=46> */
.L_x_1257:
[----:B------:R-:W-:Y:S05]  /*149c0*/  BSYNC.RECONVERGENT B0 ;  /* 0x0000000000007941 */ /* 0x000fea0003800200 */
.L_x_1256:
        /* <DEDUP_REMOVED lines=41> */
.L_x_1259:
[----:B------:R-:W-:Y:S05]  /*14c60*/  BSYNC.RECONVERGENT B0 ;  /* 0x0000000000007941 */ /* 0x000fea0003800200 */
.L_x_1258:
        /* <DEDUP_REMOVED lines=27> */
.L_x_1261:
[----:B------:R-:W-:Y:S05]  /*14e20*/  BSYNC.RECONVERGENT B0 ;  /* 0x0000000000007941 */ /* 0x000fea0003800200 */
.L_x_1260:
        /* <DEDUP_REMOVED lines=27> */
.L_x_1263:
[----:B------:R-:W-:Y:S05]  /*14fe0*/  BSYNC.RECONVERGENT B0 ;  /* 0x0000000000007941 */ /* 0x000fea0003800200 */
.L_x_1262:
        /* <DEDUP_REMOVED lines=27> */
.L_x_1264:
        /* <DEDUP_REMOVED lines=14> */
.L_x_2356:


//--------------------- .text._ZN5flash16flash_fwd_kernelI23Flash_fwd_kernel_traitsILi256ELi64ELi64ELi4ELb0ELb0EN7cutlass6half_tE19Flash_kernel_traitsILi256ELi64ELi64ELi4ES3_EELb1ELb0ELb1ELb0ELb0ELb0ELb0ELb1EEEvNS_16Flash_fwd_paramsE --------------------------
	.section	.text._ZN5flash16flash_fwd_kernelI23Flash_fwd_kernel_traitsILi256ELi64ELi64ELi4ELb0ELb0EN7cutlass6half_tE19Flash_kernel_traitsILi256ELi64ELi64ELi4ES3_EELb1ELb0ELb1ELb0ELb0ELb0ELb0ELb1EEEvNS_16Flash_fwd_paramsE,"ax",@progbits
	.align	128
        .global         _ZN5flash16flash_fwd_kernelI23Flash_fwd_kernel_traitsILi256ELi64ELi64ELi4ELb0ELb0EN7cutlass6half_tE19Flash_kernel_traitsILi256ELi64ELi64ELi4ES3_EELb1ELb0ELb1ELb0ELb0ELb0ELb0ELb1EEEvNS_16Flash_fwd_paramsE
        .type           _ZN5flash16flash_fwd_kernelI23Flash_fwd_kernel_traitsILi256ELi64ELi64ELi4ELb0ELb0EN7cutlass6half_tE19Flash_kernel_traitsILi256ELi64ELi64ELi4ES3_EELb1ELb0ELb1ELb0ELb0ELb0ELb0ELb1EEEvNS_16Flash_fwd_paramsE,@function
        .size           _ZN5flash16flash_fwd_kernelI23Flash_fwd_kernel_traitsILi256ELi64ELi64ELi4ELb0ELb0EN7cutlass6half_tE19Flash_kernel_traitsILi256ELi64ELi64ELi4ES3_EELb1ELb0ELb1ELb0ELb0ELb0ELb0ELb1EEEvNS_16Flash_fwd_paramsE,(.L_x_2357 - _ZN5flash16flash_fwd_kernelI23Flash_fwd_kernel_traitsILi256ELi64ELi64ELi4ELb0ELb0EN7cutlass6half_tE19Flash_kernel_traitsILi256ELi64ELi64ELi4ES3_EELb1ELb0ELb1ELb0ELb0ELb0ELb0ELb1EEEvNS_16Flash_fwd_paramsE)
        .other          _ZN5flash16flash_fwd_kernelI23Flash_fwd_kernel_traitsILi256ELi64ELi64ELi4ELb0ELb0EN7cutlass6half_tE19Flash_kernel_traitsILi256ELi64ELi64ELi4ES3_EELb1ELb0ELb1ELb0ELb0ELb0ELb0ELb1EEEvNS_16Flash_fwd_paramsE,@"STO_CUDA_ENTRY STV_DEFAULT"
_ZN5flash16flash_fwd_kernelI23Flash_fwd_kernel_traitsILi256ELi64ELi64ELi4ELb0ELb0EN7cutlass6half_tE19Flash_kernel_traitsILi256ELi64ELi64ELi4ES3_EELb1ELb0ELb1ELb0ELb0ELb0ELb0ELb1EEEvNS_16Flash_fwd_paramsE:
.text._ZN5flash16flash_fwd_kernelI23Flash_fwd_kernel_traitsILi256ELi64ELi64ELi4ELb0ELb0EN7cutlass6half_tE19Flash_kernel_traitsILi256ELi64ELi64ELi4ES3_EELb1ELb0ELb1ELb0ELb0ELb0ELb0ELb1EEEvNS_16Flash_fwd_paramsE:
[----:B------:R-:W1:Y:S01]  /*0000*/  LDC R1, c[0x0][0x37c] ;  /* 0x0000df00ff017b82 */ /* 0x000e620000000800 */
[----:B------:R-:W2:Y:S07]  /*0010*/  LDCU.U8 UR4, c[0x0][0x524] ;  /* 0x0000a480ff0477ac */ /* 0x000eae0008000000 */
[----:B------:R-:W3:Y:S01]  /*0020*/  LDC R17, c[0x0][0x518] ;  /* 0x00014600ff117b82 */ /* 0x000ee20000000800 */
[----:B-1----:R-:W-:Y:S01]  /*0030*/  VIADD R1, R1, 0xfffffeb8 ;  /* 0xfffffeb801017836 */ /* 0x002fe20000000000 */
[----:B------:R-:W1:Y:S01]  /*0040*/  LDCU.64 UR34, c[0x0][0x510] ;  /* 0x0000a200ff2277ac */ /* 0x000e620008000a00 */
[----:B------:R-:W4:Y:S05]  /*0050*/  LDCU.64 UR28, c[0x0][0x358] ;  /* 0x00006b00ff1c77ac */ /* 0x000f2a0008000a00 */
[----:B------:R-:W3:Y:S01]  /*0060*/  LDC R18, c[0x0][0x51c] ;  /* 0x00014700ff127b82 */ /* 0x000ee20000000800 */
[----:B------:R-:W3:Y:S01]  /*0070*/  S2R R206, SR_TID.X ;  /* 0x0000000000ce7919 */ /* 0x000ee20000002100 */
[----:B------:R-:W3:Y:S01]  /*0080*/  LDCU.64 UR10, c[0x0][0x460] ;  /* 0x00008c00ff0a77ac */ /* 0x000ee20008000a00 */
[----:B------:R-:W3:Y:S01]  /*0090*/  LDCU.64 UR8, c[0x0][0x470] ;  /* 0x00008e00ff0877ac */ /* 0x000ee20008000a00 */
[----:B--2---:R-:W-:-:S04]  /*00a0*/  ISETP.NE.AND P1, PT, RZ, UR4, PT ;  /* 0x00000004ff007c0c */ /* 0x004fc8000bf25270 */
[----:B------:R-:W-:Y:S01]  /*00b0*/  S2UR UR15, SR_CTAID.X ;  /* 0x00000000000f79c3 */ /* 0x000fe20000002500 */
[----:B------:R-:W2:Y:S01]  /*00c0*/  LDCU.64 UR16, c[0x0][0x460] ;  /* 0x00008c00ff1077ac */ /* 0x000ea20008000a00 */
[----:B-1----:R-:W-:Y:S02]  /*00d0*/  IMAD.U32 R2, RZ, RZ, UR34 ;  /* 0x00000022ff027e24 */ /* 0x002fe4000f8e00ff */
[----:B------:R-:W-:-:S04]  /*00e0*/  IMAD.U32 R3, RZ, RZ, UR35 ;  /* 0x00000023ff037e24 */ /* 0x000fc8000f8e00ff */
[----:B------:R-:W-:Y:S08]  /*00f0*/  S2UR UR12, SR_CTAID.Y ;  /* 0x00000000000c79c3 */ /* 0x000ff00000002600 */
[----:B------:R-:W1:Y:S01]  /*0100*/  S2UR UR33, SR_CTAID.Z ;  /* 0x00000000002179c3 */ /* 0x000e620000002700 */
[----:B----4-:R3:W4:Y:S01]  /*0110*/  @P1 LDG.E.64 R4, desc[UR28][R2.64] ;  /* 0x0000001c02041981 */ /* 0x010722000c1e1b00 */
[----:B------:R-:W2:Y:S01]  /*0120*/  LDCU.U8 UR13, c[0x0][0x532] ;  /* 0x0000a640ff0d77ac */ /* 0x000ea20008000000 */
[----:B------:R-:W2:Y:S05]  /*0130*/  LDCU.64 UR6, c[0x0][0x468] ;  /* 0x00008d00ff0677ac */ /* 0x000eaa0008000a00 */
[----:B------:R-:W4:Y:S01]  /*0140*/  @P1 LDC R0, c[0x0][0x520] ;  /* 0x00014800ff001b82 */ /* 0x000f220000000800 */
[----:B---3--:R-:W-:-:S02]  /*0150*/  @P1 IMAD.MOV.U32 R2, RZ, RZ, R17 ;  /* 0x000000ffff021224 */ /* 0x008fc400078e0011 */
[----:B------:R-:W-:-:S06]  /*0160*/  @P1 IMAD.MOV.U32 R3, RZ, RZ, R18 ;  /* 0x000000ffff031224 */ /* 0x000fcc00078e0012 */
[----:B------:R-:W3:Y:S01]  /*0170*/  @P1 LDG.E.64 R2, desc[UR28][R2.64] ;  /* 0x0000001c02021981 */ /* 0x000ee2000c1e1b00 */
[----:B-1----:R-:W-:Y:S01]  /*0180*/  ULOP3.LUT UR4, UR33, UR15, UR12, 0xfe, !UPT ;  /* 0x0000000f21047292 */ /* 0x002fe2000f8efe0c */
[----:B------:R-:W-:Y:S01]  /*0190*/  ISETP.NE.U32.AND P4, PT, RZ, UR10, PT ;  /* 0x0000000aff007c0c */ /* 0x000fe2000bf85070 */
[----:B------:R-:W-:Y:S02]  /*01a0*/  UISETP.NE.U32.AND UP4, UPT, UR10, URZ, UPT ;  /* 0x000000ff0a00728c */ /* 0x000fe4000bf85070 */
[----:B------:R-:W-:Y:S01]  /*01b0*/  UISETP.NE.U32.AND UP3, UPT, UR8, URZ, UPT ;  /* 0x000000ff0800728c */ /* 0x000fe2000bf65070 */
[----:B------:R-:W-:Y:S01]  /*01c0*/  ISETP.NE.AND.EX P4, PT, RZ, UR11, PT, P4 ;  /* 0x0000000bff007c0c */ /* 0x000fe2000bf85340 */
[----:B------:R-:W-:Y:S01]  /*01d0*/  UISETP.NE.AND.EX UP4, UPT, UR11, URZ, UPT, UP4 ;  /* 0x000000ff0b00728c */ /* 0x000fe2000bf85340 */
[----:B------:R-:W-:Y:S01]  /*01e0*/  LOP3.LUT P3, RZ, R206, UR4, RZ, 0xfc, !PT ;  /* 0x00000004ceff7c12 */ /* 0x000fe2000f86fcff */
[----:B------:R-:W-:Y:S02]  /*01f0*/  UISETP.NE.AND.EX UP3, UPT, UR9, URZ, UPT, UP3 ;  /* 0x000000ff0900728c */ /* 0x000fe4000bf65330 */
[----:B--2---:R-:W-:Y:S01]  /*0200*/  UIMAD.WIDE.U32 UR16, UR12, 0x4, UR16 ;  /* 0x000000040c1078a5 */ /* 0x004fe2000f8e0010 */
[----:B------:R-:W1:Y:S01]  /*0210*/  LDCU.64 UR4, c[0x0][0x478] ;  /* 0x00008f00ff0477ac */ /* 0x000e620008000a00 */
[----:B------:R-:W-:Y:S01]  /*0220*/  PLOP3.LUT P2, PT, PT, PT, UP4, 0x80, 0x8 ;  /* 0x000000000008781c */ /* 0x000fe20003f4f048 */
[----:B------:R-:W-:-:S02]  /*0230*/  USHF.L.U32 UR11, UR12, 0x2, URZ ;  /* 0x000000020c0b7899 */ /* 0x000fc400080006ff */
[----:B------:R-:W-:-:S05]  /*0240*/  UISETP.NE.AND UP5, UPT, UR13, URZ, UPT ;  /* 0x000000ff0d00728c */ /* 0x000fca000bfa5270 */
[----:B------:R-:W2:Y:S01]  /*0250*/  @!P3 LDC.64 R6, c[0x0][0x528] ;  /* 0x00014a00ff06bb82 */ /* 0x000ea20000000a00 */
[----:B------:R-:W-:Y:S02]  /*0260*/  UISETP.EQ.U32.AND UP2, UPT, UR6, URZ, UPT ;  /* 0x000000ff0600728c */ /* 0x000fe4000bf42070 */
[----:B------:R-:W-:Y:S02]  /*0270*/  USHF.R.U32.HI UR10, URZ, 0x1e, UR12 ;  /* 0x0000001eff0a7899 */ /* 0x000fe4000801160c */
[----:B------:R-:W-:Y:S02]  /*0280*/  UISETP.EQ.OR.EX UP2, UPT, UR7, URZ, !UP5, UP2 ;  /* 0x000000ff0700728c */ /* 0x000fe4000ef42720 */
[----:B-1----:R-:W-:-:S04]  /*0290*/  UISETP.NE.U32.AND UP0, UPT, UR4, URZ, UPT ;  /* 0x000000ff0400728c */ /* 0x002fc8000bf05070 */
[----:B------:R-:W-:Y:S01]  /*02a0*/  UISETP.NE.AND.EX UP0, UPT, UR5, URZ, UPT, UP0 ;  /* 0x000000ff0500728c */ /* 0x000fe2000bf05300 */
[----:B----4-:R-:W-:Y:S02]  /*02b0*/  @P1 R2UR UR34, R4 ;  /* 0x00000000042212ca */ /* 0x010fe400000e0000 */
[----:B------:R-:W-:-:S11]  /*02c0*/  @P1 R2UR UR35, R5 ;  /* 0x00000000052312ca */ /* 0x000fd600000e0000 */
[----:B------:R-:W-:Y:S02]  /*02d0*/  IMAD.U32 R4, RZ, RZ, UR34 ;  /* 0x00000022ff047e24 */ /* 0x000fe4000f8e00ff */
[----:B------:R-:W-:-:S05]  /*02e0*/  IMAD.U32 R5, RZ, RZ, UR35 ;  /* 0x00000023ff057e24 */ /* 0x000fca000f8e00ff */
[----:B--2---:R1:W-:Y:S01]  /*02f0*/  @!P3 STG.E.64 desc[UR28][R6.64], R4 ;  /* 0x000000040600b986 */ /* 0x0043e2000c101b1c */
[----:B---3--:R-:W-:Y:S01]  /*0300*/  @P1 IADD3 R17, P0, PT, R2, R0, RZ ;  /* 0x0000000002111210 */ /* 0x008fe20007f1e0ff */
[----:B------:R-:W-:Y:S01]  /*0310*/  IMAD.U32 R2, RZ, RZ, UR16 ;  /* 0x00000010ff027e24 */ /* 0x000fe2000f8e00ff */
[----:B------:R-:W-:-:S03]  /*0320*/  @UP3 UIADD3 UR16, UP1, UPT, UR11, UR8, URZ ;  /* 0x000000080b103290 */ /* 0x000fc6000ff3e0ff */
[----:B------:R-:W-:Y:S01]  /*0330*/  @P1 IMAD.X R18, RZ, RZ, R3, P0 ;  /* 0x000000ffff121224 */ /* 0x000fe200000e0603 */
[----:B------:R-:W-:Y:S02]  /*0340*/  PLOP3.LUT P1, PT, PT, PT, UP3, 0x80, 0x8 ;  /* 0x000000000008781c */ /* 0x000fe40003f2f038 */
[----:B------:R-:W-:Y:S01]  /*0350*/  MOV R3, UR17 ;  /* 0x0000001100037c02 */ /* 0x000fe20008000f00 */
[----:B------:R-:W-:Y:S02]  /*0360*/  @UP3 UIADD3.X UR17, UPT, UPT, UR10, UR9, URZ, UP1, !UPT ;  /* 0x000000090a113290 */ /* 0x000fe40008ffe4ff */
[----:B------:R-:W-:Y:S01]  /*0370*/  UIADD3 UR9, UP1, UPT, UR11, UR6, URZ ;  /* 0x000000060b097290 */ /* 0x000fe2000ff3e0ff */
[----:B-1----:R-:W-:Y:S02]  /*0380*/  @!P3 IMAD.MOV.U32 R4, RZ, RZ, R17 ;  /* 0x000000ffff04b224 */ /* 0x002fe400078e0011 */
[----:B------:R-:W-:Y:S01]  /*0390*/  @!P3 IMAD.MOV.U32 R5, RZ, RZ, R18 ;  /* 0x000000ffff05b224 */ /* 0x000fe200078e0012 */
[----:B------:R-:W-:-:S04]  /*03a0*/  UIADD3.X UR8, UPT, UPT, UR10, UR7, URZ, UP1, !UPT ;  /* 0x000000070a087290 */ /* 0x000fc80008ffe4ff */
[----:B------:R1:W-:Y:S01]  /*03b0*/  @!P3 STG.E.64 desc[UR28][R6.64+0x8], R4 ;  /* 0x000008040600b986 */ /* 0x0003e2000c101b1c */
[----:B------:R-:W-:-:S03]  /*03c0*/  PLOP3.LUT P3, PT, PT, PT, UP2, 0x80, 0x8 ;  /* 0x000000000008781c */ /* 0x000fc60003f6f028 */
[----:B------:R-:W2:Y:S01]  /*03d0*/  @P4 LDG.E R8, desc[UR28][R2.64] ;  /* 0x0000001c02084981 */ /* 0x000ea2000c1e1900 */
[----:B------:R-:W-:Y:S01]  /*03e0*/  @UP0 UIADD3 UR4, UP1, UPT, UR11, UR4, URZ ;  /* 0x000000040b040290 */ /* 0x000fe2000ff3e0ff */
[----:B------:R-:W-:-:S03]  /*03f0*/  PLOP3.LUT P0, PT, PT, PT, UP0, 0x80, 0x8 ;  /* 0x000000000008781c */ /* 0x000fc60003f0f008 */
[----:B------:R-:W-:Y:S01]  /*0400*/  @UP0 UIADD3.X UR5, UPT, UPT, UR10, UR5, URZ, UP1, !UPT ;  /* 0x000000050a050290 */ /* 0x000fe20008ffe4ff */
[----:B-1----:R1:W3:Y:S01]  /*0410*/  @P2 LDG.E R7, desc[UR28][R2.64+0x4] ;  /* 0x0000041c02072981 */ /* 0x0022e2000c1e1900 */
[----:B------:R-:W-:-:S04]  /*0420*/  IMAD.U32 R4, RZ, RZ, UR4 ;  /* 0x00000004ff047e24 */ /* 0x000fc8000f8e00ff */
[----:B------:R-:W-:Y:S01]  /*0430*/  IMAD.U32 R5, RZ, RZ, UR5 ;  /* 0x00000005ff057e24 */ /* 0x000fe2000f8e00ff */
[----:B------:R-:W4:Y:S04]  /*0440*/  @!UP4 LDCU UR31, c[0x0][0x434] ;  /* 0x00008680ff1fc7ac */ /* 0x000f280008000800 */
[----:B------:R-:W5:Y:S01]  /*0450*/  @P0 LDG.E R4, desc[UR28][R4.64] ;  /* 0x0000001c04040981 */ /* 0x000f62000c1e1900 */
[----:B------:R-:W-:Y:S01]  /*0460*/  UMOV UR21, 0xffffffff ;  /* 0xffffffff00157882 */ /* 0x000fe20000000000 */
[----:B------:R-:W4:Y:S01]  /*0470*/  @!UP0 LDCU.64 UR4, c[0x0][0x488] ;  /* 0x00009100ff0487ac */ /* 0x000f220008000a00 */
[----:B-1----:R-:W-:Y:S02]  /*0480*/  IMAD.U32 R2, RZ, RZ, UR16 ;  /* 0x00000010ff027e24 */ /* 0x002fe4000f8e00ff */
[----:B------:R-:W-:-:S05]  /*0490*/  IMAD.U32 R3, RZ, RZ, UR17 ;  /* 0x00000011ff037e24 */ /* 0x000fca000f8e00ff */
[----:B------:R1:W4:Y:S02]  /*04a0*/  @P1 LDG.E R0, desc[UR28][R2.64] ;  /* 0x0000001c02001981 */ /* 0x000324000c1e1900 */
[----:B-1----:R-:W-:Y:S01]  /*04b0*/  MOV R2, UR9 ;  /* 0x0000000900027c02 */ /* 0x002fe20008000f00 */
        /* <DEDUP_REMOVED lines=10> */
[----:B----4-:R-:W-:-:S04]  /*0560*/  @UP4 UIADD3 UR31, UPT, UPT, UR8, -UR21, URZ ;  /* 0x80000015081f4290 */ /* 0x010fc8000fffe0ff */
[----:B------:R-:W-:Y:S01]  /*0570*/  UISETP.GT.AND UP2, UPT, UR31, UR27, UPT ;  /* 0x0000001b1f00728c */ /* 0x000fe2000bf44270 */
[----:B------:R-:W-:-:S05]  /*0580*/  @P1 R2UR UR13, R0 ;  /* 0x00000000000d12ca */ /* 0x000fca00000e0000 */
[----:B------:R-:W-:Y:S01]  /*0590*/  PLOP3.LUT P1, PT, PT, PT, UP2, 0x80, 0x8 ;  /* 0x000000000008781c */ /* 0x000fe20003f2f028 */
[----:B------:R-:W-:Y:S01]  /*05a0*/  @!UP0 UISETP.NE.U32.AND UP2, UPT, UR4, URZ, UPT ;  /* 0x000000ff0400828c */ /* 0x000fe2000bf45070 */
[----:B------:R-:W2:Y:S01]  /*05b0*/  @!UP1 LDCU UR4, c[0x0][0x438] ;  /* 0x00008700ff0497ac */ /* 0x000ea20008000800 */
        /* <DEDUP_REMOVED lines=8> */
.L_x_1265:
[----:B-----5:R-:W-:Y:S01]  /*0640*/  @P0 R2UR UR30, R4 ;  /* 0x00000000041e02ca */ /* 0x020fe200000e0000 */
[----:B------:R-:W-:Y:S01]  /*0650*/  @!UP0 UISETP.NE.AND.EX UP2, UPT, UR5, URZ, UPT, UP2 ;  /* 0x000000ff0500828c */ /* 0x000fe2000bf45320 */
[----:B------:R-:W-:-:S13]  /*0660*/  @!P1 EXIT ;  /* 0x000000000000994d */ /* 0x000fda0003800000 */
[----:B------:R-:W1:Y:S01]  /*0670*/  LDCU UR24, c[0x0][0x504] ;  /* 0x0000a080ff1877ac */ /* 0x000e620008000800 */
[----:B------:R-:W2:Y:S01]  /*0680*/  LDCU UR26, c[0x0][0x508] ;  /* 0x0000a100ff1a77ac */ /* 0x000ea20008000800 */
[----:B------:R-:W-:Y:S02]  /*0690*/  @!UP0 USEL UR6, UR6, URZ, UP2 ;  /* 0x000000ff06068287 */ /* 0x000fe40009000000 */
[----:B------:R-:W-:Y:S02]  /*06a0*/  @UP0 UIADD3 UR30, UPT, UPT, UR30, -UR13, URZ ;  /* 0x8000000d1e1e0290 */ /* 0x000fe4000fffe0ff */
[----:B------:R-:W-:Y:S01]  /*06b0*/  @!UP0 UIADD3 UR30, UPT, UPT, UR6, UR4, -UR13 ;  /* 0x00000004061e8290 */ /* 0x000fe2000fffe80d */
[----:B------:R-:W3:Y:S03]  /*06c0*/  LDCU UR10, c[0x0][0x3e0] ;  /* 0x00007c00ff0a77ac */ /* 0x000ee60008000800 */
[----:B------:R-:W-:-:S02]  /*06d0*/  UIADD3 UR7, UPT, UPT, UR30, 0x3f, URZ ;  /* 0x0000003f1e077890 */ /* 0x000fc4000fffe0ff */
[----:B-1----:R-:W-:Y:S02]  /*06e0*/  UIADD3 UR24, UPT, UPT, UR31, UR24, URZ ;  /* 0x000000181f187290 */ /* 0x002fe4000fffe0ff */
[----:B------:R-:W-:Y:S02]  /*06f0*/  UIADD3 UR5, UPT, UPT, UR7, UR27, -UR31 ;  /* 0x0000001b07057290 */ /* 0x000fe4000fffe81f */
[----:B------:R-:W-:Y:S02]  /*0700*/  UIADD3 UR9, UPT, UPT, -UR24, UR27, UR30 ;  /* 0x0000001b18097290 */ /* 0x000fe4000fffe11e */
[----:B--2---:R-:W-:Y:S02]  /*0710*/  UIADD3 UR5, UPT, UPT, UR5, 0x40, UR26 ;  /* 0x0000004005057890 */ /* 0x004fe4000fffe01a */
[----:B------:R-:W-:Y:S02]  /*0720*/  USHF.R.S32.HI UR6, URZ, 0x1f, UR7 ;  /* 0x0000001fff067899 */ /* 0x000fe40008011407 */
[----:B------:R-:W-:-:S02]  /*0730*/  USHF.R.S32.HI UR8, URZ, 0x1f, UR9 ;  /* 0x0000001fff087899 */ /* 0x000fc40008011409 */
[----:B------:R-:W-:Y:S02]  /*0740*/  USHF.R.S32.HI UR4, URZ, 0x1f, UR5 ;  /* 0x0000001fff047899 */ /* 0x000fe40008011405 */
[----:B------:R-:W-:Y:S02]  /*0750*/  ULEA.HI UR6, UR6, UR7, URZ, 0x6 ;  /* 0x0000000706067291 */ /* 0x000fe4000f8f30ff */
[----:B------:R-:W-:Y:S02]  /*0760*/  ULEA.HI UR8, UR8, UR9, URZ, 0x6 ;  /* 0x0000000908087291 */ /* 0x000fe4000f8f30ff */
[----:B------:R-:W-:Y:S02]  /*0770*/  ULEA.HI UR4, UR4, UR5, URZ, 0x6 ;  /* 0x0000000504047291 */ /* 0x000fe4000f8f30ff */
[----:B------:R-:W-:Y:S02]  /*0780*/  USHF.R.S32.HI UR6, URZ, 0x6, UR6 ;  /* 0x00000006ff067899 */ /* 0x000fe40008011406 */
[----:B------:R-:W-:-:S02]  /*0790*/  USHF.R.S32.HI UR8, URZ, 0x6, UR8 ;  /* 0x00000006ff087899 */ /* 0x000fc40008011408 */
[----:B------:R-:W-:Y:S02]  /*07a0*/  USHF.R.S32.HI UR4, URZ, 0x6, UR4 ;  /* 0x00000006ff047899 */ /* 0x000fe40008011404 */
[----:B------:R-:W-:Y:S02]  /*07b0*/  UISETP.LT.AND UP1, UPT, URZ, UR8, UPT ;  /* 0x00000008ff00728c */ /* 0x000fe4000bf21270 */
[----:B------:R-:W-:Y:S02]  /*07c0*/  UISETP.LT.AND UP0, UPT, UR6, UR4, UPT ;  /* 0x000000040600728c */ /* 0x000fe4000bf01270 */
[----:B------:R-:W-:Y:S02]  /*07d0*/  USEL UR20, URZ, UR8, !UP1 ;  /* 0x00000008ff147287 */ /* 0x000fe4000c800000 */
[----:B------:R-:W-:Y:S02]  /*07e0*/  USEL UR23, UR6, UR4, UP0 ;  /* 0x0000000406177287 */ /* 0x000fe40008000000 */
[----:B---3--:R-:W-:-:S02]  /*07f0*/  UIMAD UR32, UR12, UR10, UR33 ;  /* 0x0000000a0c2072a4 */ /* 0x008fc4000f8e0221 */
[----:B------:R-:W-:-:S09]  /*0800*/  UISETP.GT.AND UP0, UPT, UR23, UR20, UPT ;  /* 0x000000141700728c */ /* 0x000fd2000bf04270 */
[----:B------:R-:W-:Y:S05]  /*0810*/  BRA.U UP0, `(.L_x_1266) ;  /* 0x0000000d00347547 */ /* 0x000fea000b800000 */
[----:B------:R-:W1:Y:S01]  /*0820*/  LDCU.U8 UR4, c[0x0][0x549] ;  /* 0x0000a920ff0477ac */ /* 0x000e620008000000 */
[----:B------:R-:W2:Y:S01]  /*0830*/  S2R R6, SR_CTAID.X ;  /* 0x0000000000067919 */ /* 0x000ea20000002500 */
[----:B------:R-:W-:-:S11]  /*0840*/  UISETP.NE.AND UP0, UPT, UR21, -0x1, UPT ;  /* 0xffffffff1500788c */ /* 0x000fd6000bf05270 */
[----:B------:R-:W3:Y:S01]  /*0850*/  @!UP0 LDCU.64 UR8, c[0x0][0x400] ;  /* 0x00008000ff0887ac */ /* 0x000ee20008000a00 */
[----:B-1----:R-:W-:Y:S01]  /*0860*/  UISETP.NE.AND UP1, UPT, UR4, URZ, UPT ;  /* 0x000000ff0400728c */ /* 0x002fe2000bf25270 */
[----:B------:R-:W1:Y:S10]  /*0870*/  @UP0 LDCU.64 UR6, c[0x0][0x408] ;  /* 0x00008100ff0607ac */ /* 0x000e740008000a00 */
[----:B------:R-:W4:Y:S01]  /*0880*/  @UP1 LDCU.64 UR4, c[0x0][0x430] ;  /* 0x00008600ff0417ac */ /* 0x000f220008000a00 */
[----:B---3--:R-:W-:Y:S01]  /*0890*/  @!UP0 UIMAD.WIDE.U32 UR14, UR12, UR8, URZ ;  /* 0x000000080c0e82a5 */ /* 0x008fe2000f8e00ff */
[----:B------:R-:W-:-:S03]  /*08a0*/  @UP1 UMOV UR11, 0x1 ;  /* 0x00000001000b1882 */ /* 0x000fc60000000000 */
[----:B------:R-:W-:Y:S02]  /*08b0*/  @!UP0 UIMAD UR9, UR12, UR9, UR15 ;  /* 0x000000090c0982a4 */ /* 0x000fe4000f8e020f */
[----:B-1----:R-:W-:Y:S01]  /*08c0*/  @UP0 UIMAD.WIDE.U32 UR16, UR21, UR6, URZ ;  /* 0x00000006151002a5 */ /* 0x002fe2000f8e00ff */
[----:B------:R-:W1:Y:S03]  /*08d0*/  @UP1 LDCU UR6, c[0x0][0x430] ;  /* 0x00008600ff0617ac */ /* 0x000e660008000800 */
[----:B------:R-:W-:Y:S02]  /*08e0*/  @UP0 UIMAD UR9, UR21, UR7, UR17 ;  /* 0x00000007150902a4 */ /* 0x000fe4000f8e0211 */
[----:B----4-:R-:W-:Y:S01]  /*08f0*/  @UP1 UIMAD UR8, UR4, UR5, URZ ;  /* 0x00000005040812a4 */ /* 0x010fe2000f8e02ff */
[----:B------:R-:W3:Y:S01]  /*0900*/  LDCU.U8 UR7, c[0x0][0x548] ;  /* 0x0000a900ff0777ac */ /* 0x000ee20008000000 */
[----:B------:R-:W-:Y:S01]  /*0910*/  @UP0 UMOV UR14, UR16 ;  /* 0x00000010000e0c82 */ /* 0x000fe20008000000 */
[----:B--2---:R-:W-:Y:S09]  /*0920*/  BRA.U UP1, `(.L_x_1267) ;  /* 0x0000000101247547 */ /* 0x004ff2000b800000 */
[----:B---3--:R-:W-:-:S11]  /*0930*/  UISETP.NE.AND UP0, UPT, UR7, URZ, UPT ;  /* 0x000000ff0700728c */ /* 0x008fd6000bf05270 */
        /* <DEDUP_REMOVED lines=8> */
.L_x_1267:
[----:B------:R-:W2:Y:S01]  /*09c0*/  LDCU UR10, c[0x0][0x434] ;  /* 0x00008680ff0a77ac */ /* 0x000ea20008000800 */
[----:B------:R-:W-:Y:S01]  /*09d0*/  IMAD.SHL.U32 R13, R206, 0x8, RZ ;  /* 0x00000008ce0d7824 */ /* 0x000fe200078e00ff */
[----:B------:R-:W-:Y:S01]  /*09e0*/  SHF.R.U32.HI R206, RZ, 0x3, R206 ;  /* 0x00000003ffce7819 */ /* 0x000fe200000116ce */
[----:B------:R-:W-:Y:S01]  /*09f0*/  IMAD.MOV.U32 R207, RZ, RZ, RZ ;  /* 0x000000ffffcf7224 */ /* 0x000fe200078e00ff */
[----:B------:R-:W5:Y:S01]  /*0a00*/  LDCU.64 UR4, c[0x0][0x410] ;  /* 0x00008200ff0477ac */ /* 0x000f620008000a00 */
[----:B------:R-:W-:Y:S01]  /*0a10*/  BSSY.RECONVERGENT B0, `(.L_x_1268) ;  /* 0x0000034000007945 */ /* 0x000fe20003800200 */
[----:B------:R-:W-:Y:S01]  /*0a20*/  LOP3.LUT R13, R13, 0x38, RZ, 0xc0, !PT ;  /* 0x000000380d0d7812 */ /* 0x000fe200078ec0ff */
[C---:B------:R-:W-:Y:S01]  /*0a30*/  VIADD R12, R206.reuse, 0x10 ;  /* 0x00000010ce0c7836 */ /* 0x040fe20000000000 */
[----:B---3--:R-:W-:Y:S01]  /*0a40*/  UISETP.NE.AND UP1, UPT, UR7, URZ, !UP1 ;  /* 0x000000ff0700728c */ /* 0x008fe2000cf25270 */
[----:B------:R-:W-:Y:S01]  /*0a50*/  VIADD R14, R206, 0x20 ;  /* 0x00000020ce0e7836 */ /* 0x000fe20000000000 */
[C---:B------:R-:W-:Y:S01]  /*0a60*/  IADD3 R2, P0, PT, R13.reuse, UR14, RZ ;  /* 0x0000000e0d027c10 */ /* 0x040fe2000ff1e0ff */
[----:B------:R-:W-:Y:S01]  /*0a70*/  UIADD3 UR31, UPT, UPT, -UR27, UR31, URZ ;  /* 0x0000001f1b1f7290 */ /* 0x000fe2000fffe1ff */
[----:B------:R-:W-:Y:S01]  /*0a80*/  IMAD.WIDE.U32 R6, R6, 0x40, R206 ;  /* 0x0000004006067825 */ /* 0x000fe200078e00ce */
[----:B----4-:R-:W-:Y:S01]  /*0a90*/  UIMAD UR7, UR33, UR8, URZ ;  /* 0x00000008210772a4 */ /* 0x010fe2000f8e02ff */
[C---:B------:R-:W-:Y:S01]  /*0aa0*/  IADD3 R15, PT, PT, R206.reuse, 0x30, RZ ;  /* 0x00000030ce0f7810 */ /* 0x040fe20007ffe0ff */
[----:B------:R-:W-:Y:S01]  /*0ab0*/  UISETP.NE.AND UP0, UPT, UR21, -0x1, UPT ;  /* 0xffffffff1500788c */ /* 0x000fe2000bf05270 */
[----:B------:R-:W-:Y:S01]  /*0ac0*/  IMAD.X R3, RZ, RZ, UR9, P0 ;  /* 0x00000009ff037e24 */ /* 0x000fe200080e06ff */
[----:B------:R-:W-:Y:S01]  /*0ad0*/  ISETP.GE.AND P0, PT, R206, UR31, PT ;  /* 0x0000001fce007c0c */ /* 0x000fe2000bf06270 */
[----:B--2---:R-:W-:Y:S01]  /*0ae0*/  UIMAD UR8, UR12, UR10, URZ ;  /* 0x0000000a0c0872a4 */ /* 0x004fe2000f8e02ff */
[----:B------:R-:W-:Y:S01]  /*0af0*/  ISETP.GE.AND P2, PT, R12, UR31, PT ;  /* 0x0000001f0c007c0c */ /* 0x000fe2000bf46270 */
[----:B------:R-:W-:Y:S01]  /*0b00*/  @!UP1 UIMAD UR7, UR12, UR11, UR7 ;  /* 0x0000000b0c0792a4 */ /* 0x000fe2000f8e0207 */
[----:B------:R-:W-:Y:S01]  /*0b10*/  ISETP.GE.AND P1, PT, R14, UR31, PT ;  /* 0x0000001f0e007c0c */ /* 0x000fe2000bf26270 */
[----:B------:R-:W-:Y:S01]  /*0b20*/  USEL UR8, UR8, UR21, !UP0 ;  /* 0x0000001508087287 */ /* 0x000fe2000c000000 */
[----:B-----5:R-:W-:Y:S01]  /*0b30*/  IMAD.U32 R10, RZ, RZ, UR4 ;  /* 0x00000004ff0a7e24 */ /* 0x020fe2000f8e00ff */
[----:B-1----:R-:W-:Y:S01]  /*0b40*/  UIMAD UR27, UR27, UR6, URZ ;  /* 0x000000061b1b72a4 */ /* 0x002fe2000f8e02ff */
[----:B------:R-:W-:Y:S01]  /*0b50*/  MOV R8, UR5 ;  /* 0x0000000500087c02 */ /* 0x000fe20008000f00 */
[----:B------:R-:W-:Y:S01]  /*0b60*/  USHF.R.S32.HI UR4, URZ, 0x1f, UR8 ;  /* 0x0000001fff047899 */ /* 0x000fe20008011408 */
[----:B------:R-:W-:Y:S01]  /*0b70*/  IMAD.WIDE.U32 R10, R10, UR33, R2 ;  /* 0x000000210a0a7c25 */ /* 0x000fe2000f8e0002 */
[----:B------:R-:W-:Y:S01]  /*0b80*/  USEL UR8, UR8, URZ, UP1 ;  /* 0x000000ff08087287 */ /* 0x000fe20008800000 */
[C---:B------:R-:W-:Y:S01]  /*0b90*/  LOP3.LUT R18, R13.reuse, 0x40, RZ, 0xfc, !PT ;  /* 0x000000400d127812 */ /* 0x040fe200078efcff */
[----:B------:R-:W-:Y:S01]  /*0ba0*/  USHF.R.S32.HI UR5, URZ, 0x1f, UR7 ;  /* 0x0000001fff057899 */ /* 0x000fe20008011407 */
[----:B------:R-:W-:Y:S01]  /*0bb0*/  IMAD R9, R8, UR33, R11 ;  /* 0x0000002108097c24 */ /* 0x000fe2000f8e020b */
[----:B------:R-:W-:Y:S01]  /*0bc0*/  USEL UR4, UR4, URZ, UP1 ;  /* 0x000000ff04047287 */ /* 0x000fe20008800000 */
        /* <DEDUP_REMOVED lines=24> */
.L_x_1269:
[----:B------:R-:W-:Y:S05]  /*0d50*/  BSYNC.RECONVERGENT B0 ;  /* 0x0000000000007941 */ /* 0x000fea0003800200 */
.L_x_1268:
        /* <DEDUP_REMOVED lines=24> */
.L_x_1271:
[----:B------:R-:W-:Y:S05]  /*0ee0*/  BSYNC.RECONVERGENT B0 ;  /* 0x0000000000007941 */ /* 0x000fea0003800200 */
.L_x_1270:
        /* <DEDUP_REMOVED lines=24> */
.L_x_1273:
[----:B------:R-:W-:Y:S05]  /*1070*/  BSYNC.RECONVERGENT B0 ;  /* 0x0000000000007941 */ /* 0x000fea0003800200 */
.L_x_1272:
        /* <DEDUP_REMOVED lines=27> */
.L_x_1275:
[----:B------:R-:W-:Y:S05]  /*1230*/  BSYNC.RECONVERGENT B0 ;  /* 0x0000000000007941 */ /* 0x000fea0003800200 */
.L_x_1274:
        /* <DEDUP_REMOVED lines=10> */
.L_x_1277:
[----:B------:R-:W-:Y:S05]  /*12e0*/  BSYNC.RECONVERGENT B0 ;  /* 0x0000000000007941 */ /* 0x000fea0003800200 */
.L_x_1276:
        /* <DEDUP_REMOVED lines=10> */
.L_x_1279:
[----:B------:R-:W-:Y:S05]  /*1390*/  BSYNC.RECONVERGENT B0 ;  /* 0x0000000000007941 */ /* 0x000fea0003800200 */
.L_x_1278:
        /* <DEDUP_REMOVED lines=10> */
.L_x_1281:
[----:B------:R-:W-:Y:S05]  /*1440*/  BSYNC.RECONVERGENT B0 ;  /* 0x0000000000007941 */ /* 0x000fea0003800200 */
.L_x_1280:
        /* <DEDUP_REMOVED lines=10> */
.L_x_1266:
[----:B------:R-:W-:Y:S02]  /*14f0*/  UISETP.NE.AND UP0, UPT, UR21, -0x1, UPT ;  /* 0xffffffff1500788c */ /* 0x000fe4000bf05270 */
[----:B------:R-:W-:Y:S02]  /*1500*/  UISETP.NE.AND UP1, UPT, UR14, -0x1, UPT ;  /* 0xffffffff0e00788c */ /* 0x000fe4000bf25270 */
[----:B------:R-:W-:-:S07]  /*1510*/  UIADD3 UR22, UPT, UPT, UR23, -0x1, URZ ;  /* 0xffffffff17167890 */ /* 0x000fce000fffe0ff */
        /* <DEDUP_REMOVED lines=19> */
.L_x_1282:
[----:B------:R-:W1:Y:S01]  /*1650*/  LDCU.64 UR10, c[0x0][0x3b8] ;  /* 0x00007700ff0a77ac */ /* 0x000e620008000a00 */
[----:B------:R-:W-:-:S04]  /*1660*/  UIADD3 UR6, UPT, UPT, UR13, UR14, URZ ;  /* 0x0000000e0d067290 */ /* 0x000fc8000fffe0ff */
[----:B-1----:R-:W-:Y:S02]  /*1670*/  UIMAD.WIDE.U32 UR16, UR6, UR10, URZ ;  /* 0x0000000a061072a5 */ /* 0x002fe4000f8e00ff */
[----:B------:R-:W-:-:S04]  /*1680*/  UIMAD UR6, UR6, UR11, URZ ;  /* 0x0000000b060672a4 */ /* 0x000fc8000f8e02ff */
[----:B------:R-:W-:Y:S02]  /*1690*/  UIADD3 UR6, UPT, UPT, UR17, UR6, URZ ;  /* 0x0000000611067290 */ /* 0x000fe4000fffe0ff */
.L_x_1283:
[----:B------:R-:W1:Y:S01]  /*16a0*/  LDC R5, c[0x0][0x3e8] ;  /* 0x0000fa00ff057b82 */ /* 0x000e620000000800 */
[----:B------:R-:W2:Y:S01]  /*16b0*/  S2R R6, SR_CTAID.Z ;  /* 0x0000000000067919 */ /* 0x000ea20000002700 */
[----:B------:R-:W3:Y:S01]  /*16c0*/  LDCU UR4, c[0x0][0x444] ;  /* 0x00008880ff0477ac */ /* 0x000ee20008000800 */
[----:B------:R-:W-:Y:S01]  /*16d0*/  LOP3.LUT R104, R206, 0x1f, RZ, 0xc0, !PT ;  /* 0x0000001fce687812 */ /* 0x000fe200078ec0ff */
[----:B------:R-:W4:Y:S01]  /*16e0*/  LDCU UR25, c[0x0][0x448] ;  /* 0x00008900ff1977ac */ /* 0x000f220008000800 */
[----:B------:R-:W-:Y:S02]  /*16f0*/  USHF.L.U32 UR37, UR22, 0x6, URZ ;  /* 0x0000000616257899 */ /* 0x000fe400080006ff */
        /* <DEDUP_REMOVED lines=8> */
[----:B-1----:R-:W-:Y:S02]  /*1780*/  IMAD.MOV R0, RZ, RZ, -R3 ;  /* 0x000000ffff007224 */ /* 0x002fe400078e0a03 */
[----:B------:R-:W-:Y:S02]  /*1790*/  IMAD.MOV.U32 R2, RZ, RZ, RZ ;  /* 0x000000ffff027224 */ /* 0x000fe400078e00ff */
[----:B------:R-:W-:-:S04]  /*17a0*/  IMAD R0, R0, R4, RZ ;  /* 0x0000000400007224 */ /* 0x000fc800078e02ff */
[----:B------:R-:W-:Y:S01]  /*17b0*/  IMAD.HI.U32 R0, R3, R0, R2 ;  /* 0x0000000003007227 */ /* 0x000fe200078e0002 */
[----:B------:R-:W-:-:S05]  /*17c0*/  MOV R3, R6 ;  /* 0x0000000600037202 */ /* 0x000fca0000000f00 */
[----:B------:R-:W-:-:S04]  /*17d0*/  IMAD.HI.U32 R0, R0, R3, RZ ;  /* 0x0000000300007227 */ /* 0x000fc800078e00ff */
[----:B------:R-:W-:-:S04]  /*17e0*/  IMAD.MOV R2, RZ, RZ, -R0 ;  /* 0x000000ffff027224 */ /* 0x000fc800078e0a00 */
        /* <DEDUP_REMOVED lines=23> */
.L_x_1284:
[----:B------:R-:W1:Y:S01]  /*1960*/  LDCU.64 UR8, c[0x0][0x3c0] ;  /* 0x00007800ff0877ac */ /* 0x000e620008000a00 */
[----:B------:R-:W-:-:S04]  /*1970*/  UIADD3 UR13, UPT, UPT, UR13, UR14, URZ ;  /* 0x0000000e0d0d7290 */ /* 0x000fc8000fffe0ff */
[----:B-1----:R-:W-:Y:S02]  /*1980*/  UIMAD.WIDE.U32 UR4, UR13, UR8, URZ ;  /* 0x000000080d0472a5 */ /* 0x002fe4000f8e00ff */
[----:B------:R-:W-:-:S04]  /*1990*/  UIMAD UR12, UR13, UR9, URZ ;  /* 0x000000090d0c72a4 */ /* 0x000fc8000f8e02ff */
[----:B------:R-:W-:-:S12]  /*19a0*/  UIADD3 UR12, UPT, UPT, UR5, UR12, URZ ;  /* 0x0000000c050c7290 */ /* 0x000fd8000fffe0ff */
.L_x_1285:
[----:B------:R-:W1:Y:S01]  /*19b0*/  S2R R7, SR_CTAID.X ;  /* 0x0000000000077919 */ /* 0x000e620000002500 */
[C---:B------:R-:W-:Y:S01]  /*19c0*/  IMAD.SHL.U32 R8, R206.reuse, 0x8, RZ ;  /* 0x00000008ce087824 */ /* 0x040fe200078e00ff */
[--C-:B------:R-:W-:Y:S01]  /*19d0*/  SHF.R.U32.HI R204, RZ, 0x1, R206.reuse ;  /* 0x00000001ffcc7819 */ /* 0x100fe200000116ce */
[----:B------:R-:W-:Y:S01]  /*19e0*/  IMAD.SHL.U32 R12, R206, 0x2, RZ ;  /* 0x00000002ce0c7824 */ /* 0x000fe200078e00ff */
[--C-:B------:R-:W-:Y:S01]  /*19f0*/  SHF.R.U32.HI R2, RZ, 0x3, R206.reuse ;  /* 0x00000003ff027819 */ /* 0x100fe200000116ce */
[----:B------:R-:W2:Y:S01]  /*1a00*/  LDCU.64 UR14, c[0x0][0x418] ;  /* 0x00008300ff0e77ac */ /* 0x000ea20008000a00 */
[C---:B------:R-:W-:Y:S01]  /*1a10*/  LOP3.LUT R202, R8.reuse, 0x38, RZ, 0xc0, !PT ;  /* 0x0000003808ca7812 */ /* 0x040fe200078ec0ff */
[----:B------:R-:W-:Y:S01]  /*1a20*/  IMAD.MOV.U32 R3, RZ, RZ, RZ ;  /* 0x000000ffff037224 */ /* 0x000fe200078e00ff */
[----:B------:R-:W-:Y:S01]  /*1a30*/  LOP3.LUT R6, R8, 0x1f8, RZ, 0xc0, !PT ;  /* 0x000001f808067812 */ /* 0x000fe200078ec0ff */
[----:B------:R3:W-:Y:S01]  /*1a40*/  STL [R1+0x70], R8 ;  /* 0x0000700801007387 */ /* 0x0007e20000100800 */
[----:B------:R-:W-:Y:S01]  /*1a50*/  IADD3 R4, P0, PT, R202, UR16, RZ ;  /* 0x00000010ca047c10 */ /* 0x000fe2000ff1e0ff */
[----:B------:R-:W4:Y:S01]  /*1a60*/  LDCU.64 UR18, c[0x0][0x388] ;  /* 0x00007100ff1277ac */ /* 0x000f220008000a00 */
[----:B------:R-:W-:Y:S01]  /*1a70*/  LOP3.LUT R10, R6, 0x38, R206, 0x78, !PT ;  /* 0x00000038060a7812 */ /* 0x000fe200078e78ce */
[----:B------:R5:W-:Y:S01]  /*1a80*/  STL [R1+0x88], R12 ;  /* 0x0000880c01007387 */ /* 0x000be20000100800 */
[----:B------:R-:W-:Y:S01]  /*1a90*/  LOP3.LUT R11, R8, 0x1e00, RZ, 0xc0, !PT ;  /* 0x00001e00080b7812 */ /* 0x000fe200078ec0ff */
[----:B------:R-:W-:Y:S01]  /*1aa0*/  IMAD.X R5, RZ, RZ, UR6, P0 ;  /* 0x00000006ff057e24 */ /* 0x000fe200080e06ff */
[----:B------:R-:W-:Y:S01]  /*1ab0*/  IADD3 R6, P0, PT, R202, UR4, RZ ;  /* 0x00000004ca067c10 */ /* 0x000fe2000ff1e0ff */
[----:B------:R-:W2:Y:S01]  /*1ac0*/  LDCU.128 UR4, c[0x0][0x3d0] ;  /* 0x00007a00ff0477ac */ /* 0x000ea20008000c00 */
[----:B------:R-:W-:Y:S01]  /*1ad0*/  LOP3.LUT R211, R10, R11, RZ, 0xfc, !PT ;  /* 0x0000000b0ad37212 */ /* 0x000fe200078efcff */
[----:B------:R-:W4:Y:S01]  /*1ae0*/  S2UR UR39, SR_CgaCtaId ;  /* 0x00000000002779c3 */ /* 0x000f220000008800 */
[----:B------:R-:W-:Y:S01]  /*1af0*/  LOP3.LUT R10, R204, 0x30, RZ, 0xc0, !PT ;  /* 0x00000030cc0a7812 */ /* 0x000fe200078ec0ff */
[----:B------:R-:W4:Y:S01]  /*1b00*/  LDCU.64 UR16, c[0x0][0x390] ;  /* 0x00007200ff1077ac */ /* 0x000f220008000a00 */
[----:B------:R-:W-:Y:S01]  /*1b10*/  LOP3.LUT R112, R12, 0x6, RZ, 0xc0, !PT ;  /* 0x000000060c707812 */ /* 0x000fe200078ec0ff */
[----:B------:R-:W-:Y:S01]  /*1b20*/  BSSY.RECONVERGENT B0, `(.L_x_1286) ;  /* 0x000005a000007945 */ /* 0x000fe20003800200 */
[----:B------:R-:W-:Y:S01]  /*1b30*/  LEA.HI R11, R104, R10, RZ, 0x1e ;  /* 0x0000000a680b7211 */ /* 0x000fe200078ff0ff */
[----:B------:R-:W-:Y:S01]  /*1b40*/  USHF.R.S32.HI UR40, URZ, 0x1f, UR37 ;  /* 0x0000001fff287899 */ /* 0x000fe20008011425 */
[----:B------:R-:W-:Y:S01]  /*1b50*/  SHF.R.S32.HI R10, RZ, 0x1f, R0 ;  /* 0x0000001fff0a7819 */ /* 0x000fe20000011400 */
[----:B------:R4:W-:Y:S01]  /*1b60*/  STL [R1+0x84], R112 ;  /* 0x0000847001007387 */ /* 0x0009e20000100800 */
[C---:B------:R-:W-:Y:S01]  /*1b70*/  LOP3.LUT R111, R202.reuse, 0x40, RZ, 0xfc, !PT ;  /* 0x00000040ca6f7812 */ /* 0x040fe200078efcff */
[----:B------:R-:W-:Y:S01]  /*1b80*/  IMAD R11, R11, UR25, R112 ;  /* 0x000000190b0b7c24 */ /* 0x000fe2000f8e0270 */
[----:B------:R-:W-:-:S02]  /*1b90*/  LOP3.LUT R110, R202, 0x80, RZ, 0xfc, !PT ;  /* 0x00000080ca6e7812 */ /* 0x000fc400078efcff */
[----:B------:R-:W-:Y:S01]  /*1ba0*/  LOP3.LUT R109, R202, 0xc0, RZ, 0xfc, !PT ;  /* 0x000000c0ca6d7812 */ /* 0x000fe200078efcff */
[----:B---3--:R-:W-:-:S04]  /*1bb0*/  IMAD.WIDE.U32 R8, R2, UR10, R4 ;  /* 0x0000000a02087c25 */ /* 0x008fc8000f8e0004 */
[----:B-1----:R-:W-:-:S04]  /*1bc0*/  IMAD.WIDE.U32 R4, R7, 0x40, R2 ;  /* 0x0000004007047825 */ /* 0x002fc800078e0002 */
[----:B------:R-:W-:Y:S01]  /*1bd0*/  IMAD.X R7, RZ, RZ, UR12, P0 ;  /* 0x0000000cff077e24 */ /* 0x000fe200080e06ff */
[----:B-----5:R-:W-:Y:S01]  /*1be0*/  IADD3 R12, P0, PT, R202, UR38, RZ ;  /* 0x00000026ca0c7c10 */ /* 0x020fe2000ff1e0ff */
[----:B--2---:R-:W-:Y:S01]  /*1bf0*/  IMAD R14, R10, UR4, RZ ;  /* 0x000000040a0e7c24 */ /* 0x004fe2000f8e02ff */
[----:B------:R-:W1:Y:S01]  /*1c00*/  LDCU.64 UR12, c[0x0][0x3c8] ;  /* 0x00007900ff0c77ac */ /* 0x000e620008000a00 */
[----:B------:R-:W-:-:S04]  /*1c10*/  IMAD.WIDE.U32 R6, R2, UR8, R6 ;  /* 0x0000000802067c25 */ /* 0x000fc8000f8e0006 */
[----:B------:R-:W-:Y:S01]  /*1c20*/  IMAD R13, R10, UR6, RZ ;  /* 0x000000060a0d7c24 */ /* 0x000fe2000f8e02ff */
[C---:B------:R-:W-:Y:S01]  /*1c30*/  IADD3 R10, P1, PT, R11.reuse, UR37, RZ ;  /* 0x000000250b0a7c10 */ /* 0x040fe2000ff3e0ff */
[C---:B------:R-:W-:Y:S02]  /*1c40*/  IMAD R9, R2.reuse, UR11, R9 ;  /* 0x0000000b02097c24 */ /* 0x040fe4000f8e0209 */
[----:B------:R-:W-:Y:S01]  /*1c50*/  IMAD R7, R2, UR9, R7 ;  /* 0x0000000902077c24 */ /* 0x000fe2000f8e0207 */
[----:B------:R-:W-:Y:S01]  /*1c60*/  LEA.HI.X.SX32 R11, R11, UR40, 0x1, P1 ;  /* 0x000000280b0b7c11 */ /* 0x000fe200088f0eff */
[C---:B------:R-:W-:Y:S01]  /*1c70*/  IMAD R16, R0.reuse, UR5, R14 ;  /* 0x0000000500107c24 */ /* 0x040fe2000f8e020e */
[----:B------:R-:W-:Y:S01]  /*1c80*/  UMOV UR5, 0x400 ;  /* 0x0000040000057882 */ /* 0x000fe20000000000 */
[----:B------:R-:W-:Y:S01]  /*1c90*/  IMAD R14, R0, UR7, R13 ;  /* 0x00000007000e7c24 */ /* 0x000fe2000f8e020d */
[----:B----4-:R-:W-:Y:S01]  /*1ca0*/  ULEA UR5, UR39, UR5, 0x18 ;  /* 0x0000000527057291 */ /* 0x010fe2000f8ec0ff */
[----:B------:R-:W-:Y:S01]  /*1cb0*/  IMAD.X R13, RZ, RZ, UR36, P0 ;  /* 0x00000024ff0d7e24 */ /* 0x000fe200080e06ff */
[----:B------:R-:W-:Y:S01]  /*1cc0*/  LEA R200, P0, R10, UR14, 0x1 ;  /* 0x0000000e0ac87c11 */ /* 0x000fe2000f8008ff */
[----:B------:R-:W-:Y:S01]  /*1cd0*/  IMAD.WIDE.U32 R8, R0, UR4, R8 ;  /* 0x0000000400087c25 */ /* 0x000fe2000f8e0008 */
[----:B------:R-:W-:-:S02]  /*1ce0*/  UIADD3 UR14, UPT, UPT, -UR27, UR31, URZ ;  /* 0x0000001f1b0e7290 */ /* 0x000fc4000fffe1ff */
[----:B------:R-:W-:Y:S01]  /*1cf0*/  LEA.HI.X R201, R10, UR15, R11, 0x1, P0 ;  /* 0x0000000f0ac97c11 */ /* 0x000fe200080f0c0b */
[----:B------:R-:W-:Y:S01]  /*1d00*/  IMAD.WIDE.U32 R6, R0, UR6, R6 ;  /* 0x0000000600067c25 */ /* 0x000fe2000f8e0006 */
[----:B------:R-:W-:Y:S01]  /*1d10*/  LEA R108, P1, R8, UR18, 0x1 ;  /* 0x00000012086c7c11 */ /* 0x000fe2000f8208ff */
[----:B------:R-:W-:Y:S01]  /*1d20*/  UIMAD UR4, UR22, -0x40, UR30 ;  /* 0xffffffc0160478a4 */ /* 0x000fe2000f8e021e */
[----:B------:R-:W-:Y:S01]  /*1d30*/  LEA R211, R211, UR5, 0x1 ;  /* 0x00000005d3d37c11 */ /* 0x000fe2000f8e08ff */
[----:B------:R-:W-:Y:S01]  /*1d40*/  IMAD.IADD R0, R9, 0x1, R16 ;  /* 0x0000000109007824 */ /* 0x000fe200078e0210 */
[----:B------:R-:W-:Y:S01]  /*1d50*/  LEA R22, P0, R6, UR16, 0x1 ;  /* 0x0000001006167c11 */ /* 0x000fe2000f8008ff */
[----:B------:R-:W-:Y:S01]  /*1d60*/  IMAD.IADD R7, R7, 0x1, R14 ;  /* 0x0000000107077824 */ /* 0x000fe200078e020e */
[----:B------:R2:W-:Y:S01]  /*1d70*/  STL [R1+0x54], R108 ;  /* 0x0000546c01007387 */ /* 0x0005e20000100800 */
[----:B-1----:R-:W-:Y:S01]  /*1d80*/  IMAD.U32 R15, RZ, RZ, UR12 ;  /* 0x0000000cff0f7e24 */ /* 0x002fe2000f8e00ff */
[----:B------:R-:W-:Y:S01]  /*1d90*/  LEA.HI.X R107, R8, UR19, R0, 0x1, P1 ;  /* 0x00000013086b7c11 */ /* 0x000fe200088f0c00 */
[----:B------:R-:W-:Y:S01]  /*1da0*/  IMAD.U32 R8, RZ, RZ, UR13 ;  /* 0x0000000dff087e24 */ /* 0x000fe2000f8e00ff */
[----:B------:R-:W-:Y:S01]  /*1db0*/  LEA.HI.X R19, R6, UR17, R7, 0x1, P0 ;  /* 0x0000001106137c11 */ /* 0x000fe200080f0c07 */
[----:B------:R2:W-:Y:S01]  /*1dc0*/  STL [R1+0x5c], R22 ;  /* 0x00005c1601007387 */ /* 0x0005e20000100800 */
[C---:B------:R-:W-:Y:S01]  /*1dd0*/  ISETP.GE.AND P1, PT, R2.reuse, UR14, PT ;  /* 0x0000000e02007c0c */ /* 0x040fe2000bf26270 */
[----:B------:R-:W-:Y:S01]  /*1de0*/  IMAD.WIDE.U32 R12, R15, UR33, R12 ;  /* 0x000000210f0c7c25 */ /* 0x000fe2000f8e000c */
[C---:B------:R-:W-:Y:S01]  /*1df0*/  ISETP.GE.AND P6, PT, R2.reuse, UR4, PT ;  /* 0x0000000402007c0c */ /* 0x040fe2000bfc6270 */
[----:B------:R2:W-:Y:S02]  /*1e00*/  STL [R1+0x50], R107 ;  /* 0x0000506b01007387 */ /* 0x0005e40000100800 */
[----:B------:R-:W-:-:S02]  /*1e10*/  VIADD R14, R2, 0x10 ;  /* 0x00000010020e7836 */ /* 0x000fc40000000000 */
[----:B------:R2:W-:Y:S01]  /*1e20*/  STL [R1+0x58], R19 ;  /* 0x0000581301007387 */ /* 0x0005e20000100800 */
[----:B------:R-:W-:Y:S02]  /*1e30*/  IMAD R9, R8, UR33, R13 ;  /* 0x0000002108097c24 */ /* 0x000fe4000f8e020d */
[----:B------:R-:W-:Y:S01]  /*1e40*/  ISETP.GE.AND P0, PT, R14, UR14, PT ;  /* 0x0000000e0e007c0c */ /* 0x000fe2000bf06270 */
[----:B------:R2:W-:Y:S01]  /*1e50*/  STL [R1+0x78], R111 ;  /* 0x0000786f01007387 */ /* 0x0005e20000100800 */
[----:B------:R-:W-:-:S03]  /*1e60*/  VIADD R15, R2, 0x20 ;  /* 0x00000020020f7836 */ /* 0x000fc60000000000 */
[----:B------:R2:W-:Y:S04]  /*1e70*/  STL [R1+0x74], R110 ;  /* 0x0000746e01007387 */ /* 0x0005e80000100800 */
[----:B------:R2:W-:Y:S01]  /*1e80*/  STL [R1+0x7c], R109 ;  /* 0x00007c6d01007387 */ /* 0x0005e20000100800 */
[----:B------:R-:W-:Y:S05]  /*1e90*/  @P1 BRA `(.L_x_1287) ;  /* 0x0000000000881947 */ /* 0x000fea0003800000 */
        /* <DEDUP_REMOVED lines=34> */
.L_x_1287:
[----:B------:R-:W-:Y:S05]  /*20c0*/  BSYNC.RECONVERGENT B0 ;  /* 0x0000000000007941 */ /* 0x000fea0003800200 */
.L_x_1286:
        /* <DEDUP_REMOVED lines=42> */
.L_x_1289:
[----:B------:R-:W-:Y:S05]  /*2370*/  BSYNC.RECONVERGENT B0 ;  /* 0x0000000000007941 */ /* 0x000fea0003800200 */
.L_x_1288:
[----:B------:R-:W-:Y:S01]  /*2380*/  USHF.L.U32 UR16, UR10, 0x6, URZ ;  /* 0x000000060a107899 */ /* 0x000fe200080006ff */
[----:B------:R-:W-:Y:S01]  /*2390*/  BSSY.RECONVERGENT B0, `(.L_x_1290) ;  /* 0x0000028000007945 */ /* 0x000fe20003800200 */
[----:B------:R-:W-:-:S03]  /*23a0*/  ISETP.GE.AND P0, PT, R10, UR14, PT ;  /* 0x0000000e0a007c0c */ /* 0x000fc6000bf06270 */
[----:B------:R-:W-:Y:S10]  /*23b0*/  @P1 BRA `(.L_x_1291) ;  /* 0x0000000000941947 */ /* 0x000ff40003800000 */
[----:B------:R-:W4:Y:S01]  /*23c0*/  LDCU.64 UR12, c[0x0][0x3b0] ;  /* 0x00007600ff0c77ac */ /* 0x000f220008000a00 */
[----:B------:R-:W-:Y:S01]  /*23d0*/  IADD3 R0, P1, PT, R4, 0x20, RZ ;  /* 0x0000002004007810 */ /* 0x000fe20007f3e0ff */
[----:B-1----:R-:W-:Y:S01]  /*23e0*/  IMAD.MOV.U32 R6, RZ, RZ, R12 ;  /* 0x000000ffff067224 */ /* 0x002fe200078e000c */
[----:B------:R-:W1:Y:S01]  /*23f0*/  LDCU UR17, c[0x0][0x440] ;  /* 0x00008800ff1177ac */ /* 0x000e620008000800 */
[----:B------:R-:W-:Y:S02]  /*2400*/  IMAD.MOV.U32 R7, RZ, RZ, R9 ;  /* 0x000000ffff077224 */ /* 0x000fe400078e0009 */
[----:B---3--:R-:W-:Y:S01]  /*2410*/  IMAD.X R2, RZ, RZ, R5, P1 ;  /* 0x000000ffff027224 */ /* 0x008fe200008e0605 */
        /* <DEDUP_REMOVED lines=31> */
.L_x_1291:
[----:B------:R-:W-:Y:S05]  /*2610*/  BSYNC.RECONVERGENT B0 ;  /* 0x0000000000007941 */ /* 0x000fea0003800200 */
.L_x_1290:
[----:B------:R-:W-:Y:S01]  /*2620*/  UIMAD.WIDE.U32 UR18, UR16, UR22, URZ ;  /* 0x00000016101272a5 */ /* 0x000fe2000f8e00ff */
[----:B------:R-:W-:Y:S01]  /*2630*/  BSSY.RECONVERGENT B0, `(.L_x_1292) ;  /* 0x0000027000007945 */ /* 0x000fe20003800200 */
[----:B------:R-:W-:-:S03]  /*2640*/  ISETP.GE.AND P1, PT, R14, UR4, PT ;  /* 0x000000040e007c0c */ /* 0x000fc6000bf26270 */
[----:B------:R-:W-:Y:S10]  /*2650*/  @P0 BRA `(.L_x_1293) ;  /* 0x0000000000900947 */ /* 0x000ff40003800000 */
[----:B------:R-:W5:Y:S01]  /*2660*/  LDCU.64 UR12, c[0x0][0x3b0] ;  /* 0x00007600ff0c77ac */ /* 0x000f620008000a00 */
[----:B------:R-:W-:Y:S01]  /*2670*/  IADD3 R0, P0, PT, R4, 0x30, RZ ;  /* 0x0000003004007810 */ /* 0x000fe20007f1e0ff */
[----:B------:R-:W-:Y:S01]  /*2680*/  IMAD.MOV.U32 R8, RZ, RZ, R12 ;  /* 0x000000ffff087224 */ /* 0x000fe200078e000c */
[----:B------:R-:W1:Y:S03]  /*2690*/  LDCU UR17, c[0x0][0x440] ;  /* 0x00008800ff1177ac */ /* 0x000e660008000800 */
[----:B------:R-:W-:Y:S01]  /*26a0*/  IMAD.X R4, RZ, RZ, R5, P0 ;  /* 0x000000ffff047224 */ /* 0x000fe200000e0605 */
[----:B------:R-:W3:Y:S03]  /*26b0*/  LDCU.64 UR6, c[0x0][0x380] ;  /* 0x00007000ff0677ac */ /* 0x000ee60008000a00 */
[----:B-----5:R-:W-:-:S02]  /*26c0*/  IMAD R4, R4, UR12, RZ ;  /* 0x0000000c04047c24 */ /* 0x020fc4000f8e02ff */
[----:B------:R-:W-:Y:S01]  /*26d0*/  IMAD.WIDE.U32 R8, R0, UR12, R8 ;  /* 0x0000000c00087c25 */ /* 0x000fe2000f8e0008 */
[----:B-1----:R-:W-:-:S03]  /*26e0*/  ISETP.GE.AND P4, PT, R202, UR17, PT ;  /* 0x00000011ca007c0c */ /* 0x002fc6000bf86270 */
[----:B------:R-:W-:Y:S01]  /*26f0*/  IMAD R0, R0, UR13, R4 ;  /* 0x0000000d00007c24 */ /* 0x000fe2000f8e0204 */
[----:B------:R-:W-:Y:S02]  /*2700*/  ISETP.GE.AND P3, PT, R111, UR17, PT ;  /* 0x000000116f007c0c */ /* 0x000fe4000bf66270 */
[----:B---34-:R-:W-:Y:S01]  /*2710*/  LEA R2, P5, R8, UR6, 0x1 ;  /* 0x0000000608027c11 */ /* 0x018fe2000f8a08ff */
        /* <DEDUP_REMOVED lines=24> */
.L_x_1293:
[----:B------:R-:W-:Y:S05]  /*28a0*/  BSYNC.RECONVERGENT B0 ;  /* 0x0000000000007941 */ /* 0x000fea0003800200 */
.L_x_1292:
        /* <DEDUP_REMOVED lines=8> */
[----:B-1-34-:R-:W-:-:S04]  /*2930*/  LEA R2, P5, R4, R108, 0x1 ;  /* 0x0000006c04027211 */ /* 0x01afc800078a08ff */
        /* <DEDUP_REMOVED lines=25> */
.L_x_1295:
[----:B------:R-:W-:Y:S05]  /*2ad0*/  BSYNC.RECONVERGENT B0 ;  /* 0x0000000000007941 */ /* 0x000fea0003800200 */
.L_x_1294:
        /* <DEDUP_REMOVED lines=10> */
[----:B-1-34-:R-:W-:Y:S01]  /*2b80*/  IMAD.U32 R3, RZ, RZ, UR12 ;  /* 0x0000000cff037e24 */ /* 0x01afe2000f8e00ff */
        /* <DEDUP_REMOVED lines=26> */
.L_x_1297:
[----:B------:R-:W-:Y:S05]  /*2d30*/  BSYNC.RECONVERGENT B0 ;  /* 0x0000000000007941 */ /* 0x000fea0003800200 */
.L_x_1296:
        /* <DEDUP_REMOVED lines=11> */
[----:B-1-34-:R-:W-:Y:S01]  /*2df0*/  IMAD.U32 R3, RZ, RZ, UR12 ;  /* 0x0000000cff037e24 */ /* 0x01afe2000f8e00ff */
        /* <DEDUP_REMOVED lines=25> */
.L_x_1299:
[----:B------:R-:W-:Y:S05]  /*2f90*/  BSYNC.RECONVERGENT B0 ;  /* 0x0000000000007941 */ /* 0x000fea0003800200 */
.L_x_1298:
        /* <DEDUP_REMOVED lines=13> */
[----:B-1-34-:R-:W-:Y:S02]  /*3070*/  LEA R2, P4, R4, R108, 0x1 ;  /* 0x0000006c04027211 */ /* 0x01afe400078808ff */
        /* <DEDUP_REMOVED lines=23> */
.L_x_1301:
[----:B------:R-:W-:Y:S05]  /*31f0*/  BSYNC.RECONVERGENT B0 ;  /* 0x0000000000007941 */ /* 0x000fea0003800200 */
.L_x_1300:
[C---:B------:R-:W-:Y:S01]  /*3200*/  IMAD.SHL.U32 R106, R206.reuse, 0x40, RZ ;  /* 0x00000040ce6a7824 */ /* 0x040fe200078e00ff */
[----:B------:R-:W5:Y:S01]  /*3210*/  S2R R101, SR_CTAID.X ;  /* 0x0000000000657919 */ /* 0x000f620000002500 */
[----:B------:R-:W-:Y:S01]  /*3220*/  IMAD.SHL.U32 R205, R206, 0x20, RZ ;  /* 0x00000020cecd7824 */ /* 0x000fe200078e00ff */
[----:B------:R-:W-:Y:S01]  /*3230*/  LOP3.LUT R0, R204, 0x8, RZ, 0xc0, !PT ;  /* 0x00000008cc007812 */ /* 0x000fe200078ec0ff */
[----:B------:R-:W-:Y:S01]  /*3240*/  USHF.L.U32 UR32, UR32, 0x5, URZ ;  /* 0x0000000520207899 */ /* 0x000fe200080006ff */
[--C-:B-1----:R-:W-:Y:S01]  /*3250*/  LOP3.LUT R7, R202, 0x1c0, R106.reuse, 0xf8, !PT ;  /* 0x000001c0ca077812 */ /* 0x102fe200078ef86a */
[----:B------:R-:W0:Y:S01]  /*3260*/  LDGDEPBAR ;  /* 0x00000000000079af */ /* 0x000e220000000000 */
[----:B------:R-:W-:Y:S01]  /*3270*/  LOP3.LUT R205, R205, 0x7c00, RZ, 0xc0, !PT ;  /* 0x00007c00cdcd7812 */ /* 0x000fe200078ec0ff */
[----:B------:R-:W-:Y:S01]  /*3280*/  UIMAD.WIDE.U32 UR18, UR37, UR22, URZ ;  /* 0x00000016251272a5 */ /* 0x000fe2000f8e00ff */
[----:B------:R-:W-:Y:S01]  /*3290*/  LOP3.LUT R105, R7, R0, RZ, 0x3c, !PT ;  /* 0x0000000007697212 */ /* 0x000fe200078e3cff */
[----:B------:R1:W-:Y:S01]  /*32a0*/  STL [R1+0xe8], R7 ;  /* 0x0000e80701007387 */ /* 0x0003e20000100800 */
[----:B------:R-:W-:Y:S01]  /*32b0*/  LOP3.LUT R6, R205, 0x200, R106, 0xf8, !PT ;  /* 0x00000200cd067812 */ /* 0x000fe200078ef86a */
[----:B------:R-:W-:Y:S01]  /*32c0*/  UIMAD UR7, UR36, UR22, URZ ;  /* 0x00000016240772a4 */ /* 0x000fe2000f8e02ff */
[----:B------:R-:W-:Y:S01]  /*32d0*/  IADD3 R104, P1, P0, R17, UR32, R104 ;  /* 0x0000002011687c10 */ /* 0x000fe2000f83e068 */
[----:B------:R1:W-:Y:S01]  /*32e0*/  STL [R1+0xac], R105 ;  /* 0x0000ac6901007387 */ /* 0x0003e20000100800 */
[----:B------:R-:W-:Y:S01]  /*32f0*/  USHF.R.S32.HI UR32, URZ, 0x1f, UR32 ;  /* 0x0000001fff207899 */ /* 0x000fe20008011420 */
[----:B---34-:R-:W-:Y:S01]  /*3300*/  SHF.R.U32.HI R2, RZ, 0x5, R206 ;  /* 0x00000005ff027819 */ /* 0x018fe200000116ce */
[----:B------:R-:W-:Y:S01]  /*3310*/  UIADD3 UR26, UPT, UPT, UR30, UR26, -UR31 ;  /* 0x0000001a1e1a7290 */ /* 0x000fe2000fffe81f */
[----:B------:R1:W-:Y:S01]  /*3320*/  STL [R1+0xb0], R6 ;  /* 0x0000b00601007387 */ /* 0x0003e20000100800 */
[----:B------:R-:W-:Y:S01]  /*3330*/  UIADD3 UR7, UPT, UPT, UR19, UR7, URZ ;  /* 0x0000000713077290 */ /* 0x000fe2000fffe0ff */
[----:B------:R-:W-:Y:S01]  /*3340*/  BSSY.RECONVERGENT B0, `(.L_x_1302) ;  /* 0x000002a000007945 */ /* 0x000fe20003800200 */
[----:B------:R-:W-:-:S02]  /*3350*/  IADD3.X R103, PT, PT, R18, UR32, RZ, P1, P0 ;  /* 0x0000002012677c10 */ /* 0x000fc40008fe04ff */
[----:B------:R-:W-:Y:S01]  /*3360*/  LOP3.LUT R102, R204, 0x1f0, RZ, 0xc0, !PT ;  /* 0x000001f0cc667812 */ /* 0x000fe200078ec0ff */
[----:B------:R-:W-:-:S04]  /*3370*/  DEPBAR.LE SB0, 0x0 ;  /* 0x000080000000791a */ /* 0x000fc80000000000 */
[----:B-----5:R-:W-:Y:S01]  /*3380*/  IMAD R101, R101, 0x4, R2 ;  /* 0x0000000465657824 */ /* 0x020fe200078e0202 */
[----:B------:R-:W-:Y:S06]  /*3390*/  BAR.SYNC.DEFER_BLOCKING 0x0 ;  /* 0x0000000000007b1d */ /* 0x000fec0000010000 */
[----:B------:R-:W-:Y:S05]  /*33a0*/  @P6 BRA `(.L_x_1303) ;  /* 0x00000000007c6947 */ /* 0x000fea0003800000 */
[----:B------:R-:W3:Y:S01]  /*33b0*/  LDCU UR6, c[0x0][0x440] ;  /* 0x00008800ff0677ac */ /* 0x000ee20008000800 */
[----:B------:R-:W-:Y:S02]  /*33c0*/  IMAD.U32 R4, RZ, RZ, UR18 ;  /* 0x00000012ff047e24 */ /* 0x000fe4000f8e00ff */
[----:B------:R-:W-:Y:S02]  /*33d0*/  IMAD.U32 R0, RZ, RZ, UR7 ;  /* 0x00000007ff007e24 */ /* 0x000fe4000f8e00ff */
[----:B------:R-:W-:Y:S01]  /*33e0*/  IMAD.U32 R5, RZ, RZ, UR19 ;  /* 0x00000013ff057e24 */ /* 0x000fe2000f8e00ff */
[----:B------:R-:W-:-:S04]  /*33f0*/  LEA R2, P4, R4, R22, 0x1 ;  /* 0x0000001604027211 */ /* 0x000fc800078808ff */
[----:B------:R-:W-:Y:S02]  /*3400*/  LEA.HI.X R3, R4, R19, R0, 0x1, P4 ;  /* 0x0000001304037211 */ /* 0x000fe400020f0c00 */
[----:B---3--:R-:W-:Y:S02]  /*3410*/  ISETP.GE.AND P3, PT, R202, UR6, PT ;  /* 0x00000006ca007c0c */ /* 0x008fe4000bf66270 */
        /* <DEDUP_REMOVED lines=24> */
.L_x_1303:
[----:B------:R4:W-:Y:S04]  /*35a0*/  STS.128 [R211+0x10000], RZ ;  /* 0x010000ffd3007388 */ /* 0x0009e80000000c00 */
[----:B------:R4:W-:Y:S04]  /*35b0*/  STS.128 [R211+0x12000], RZ ;  /* 0x012000ffd3007388 */ /* 0x0009e80000000c00 */
[----:B------:R4:W-:Y:S04]  /*35c0*/  STS.128 [R211+0x14000], RZ ;  /* 0x014000ffd3007388 */ /* 0x0009e80000000c00 */
[----:B------:R4:W-:Y:S02]  /*35d0*/  STS.128 [R211+0x16000], RZ ;  /* 0x016000ffd3007388 */ /* 0x0009e40000000c00 */
.L_x_1304:
[----:B------:R-:W-:Y:S05]  /*35e0*/  BSYNC.RECONVERGENT B0 ;  /* 0x0000000000007941 */ /* 0x000fea0003800200 */
.L_x_1302:
[----:B------:R-:W-:Y:S01]  /*35f0*/  ISETP.GE.AND P0, PT, R14, UR4, PT ;  /* 0x000000040e007c0c */ /* 0x000fe2000bf06270 */
[----:B------:R-:W-:Y:S01]  /*3600*/  BSSY.RECONVERGENT B0, `(.L_x_1305) ;  /* 0x000002d000007945 */ /* 0x000fe20003800200 */
[----:B------:R-:W-:Y:S02]  /*3610*/  LOP3.LUT R0, R206, 0x8, RZ, 0xc0, !PT ;  /* 0x00000008ce007812 */ /* 0x000fe400078ec0ff */
[----:B------:R-:W-:Y:S02]  /*3620*/  LOP3.LUT R20, R106, 0x400, RZ, 0xc0, !PT ;  /* 0x000004006a147812 */ /* 0x000fe400078ec0ff */
[----:B------:R-:W-:Y:S02]  /*3630*/  LOP3.LUT R0, R7, R0, RZ, 0x3c, !PT ;  /* 0x0000000007007212 */ /* 0x000fe400078e3cff */
[----:B------:R-:W-:Y:S02]  /*3640*/  ISETP.GE.AND P6, PT, R15, UR4, PT ;  /* 0x000000040f007c0c */ /* 0x000fe4000bfc6270 */
[----:B------:R-:W-:Y:S01]  /*3650*/  ISETP.GE.AND P5, PT, R10, UR4, PT ;  /* 0x000000040a007c0c */ /* 0x000fe2000bfa6270 */
[----:B------:R-:W-:-:S02]  /*3660*/  IMAD R20, R0, 0x2, R20 ;  /* 0x0000000200147824 */ /* 0x000fc400078e0214 */
[----:B------:R1:W-:Y:S01]  /*3670*/  @P0 STS.128 [R211+0x10800], RZ ;  /* 0x010800ffd3000388 */ /* 0x0003e20000000c00 */
[----:B------:R-:W-:-:S03]  /*3680*/  IMAD.IADD R0, R105, 0x1, R6 ;  /* 0x0000000169007824 */ /* 0x000fc600078e0206 */
[----:B------:R1:W-:Y:S02]  /*3690*/  @P0 STS.128 [R211+0x12800], RZ ;  /* 0x012800ffd3000388 */ /* 0x0003e40000000c00 */
[----:B------:R-:W-:Y:S02]  /*36a0*/  LEA R21, R0, UR5, 0x1 ;  /* 0x0000000500157c11 */ /* 0x000fe4000f8e08ff */
[----:B------:R1:W-:Y:S04]  /*36b0*/  @P0 STS.128 [R211+0x14800], RZ ;  /* 0x014800ffd3000388 */ /* 0x0003e80000000c00 */
[----:B------:R1:W-:Y:S01]  /*36c0*/  @P0 STS.128 [R211+0x16800], RZ ;  /* 0x016800ffd3000388 */ /* 0x0003e20000000c00 */
[----:B------:R-:W-:Y:S05]  /*36d0*/  @P0 BRA `(.L_x_1306) ;  /* 0x00000000007c0947 */ /* 0x000fea0003800000 */
[----:B------:R-:W5:Y:S01]  /*36e0*/  LDCU UR6, c[0x0][0x440] ;  /* 0x00008800ff0677ac */ /* 0x000f620008000800 */
[----:B------:R-:W-:-:S04]  /*36f0*/  ULEA UR13, UP0, UR8, UR18, 0x4 ;  /* 0x00000012080d7291 */ /* 0x000fc8000f8020ff */
[----:B------:R-:W-:Y:S02]  /*3700*/  ULEA.HI.X UR12, UR8, UR7, UR9, 0x4, UP0 ;  /* 0x00000007080c7291 */ /* 0x000fe400080f2409 */
[----:B------:R-:W-:-:S04]  /*3710*/  IMAD.U32 R0, RZ, RZ, UR13 ;  /* 0x0000000dff007e24 */ /* 0x000fc8000f8e00ff */
[----:B---3--:R-:W-:Y:S01]  /*3720*/  IMAD.U32 R3, RZ, RZ, UR12 ;  /* 0x0000000cff037e24 */ /* 0x008fe2000f8e00ff */
        /* <DEDUP_REMOVED lines=26> */
.L_x_1306:
[----:B------:R-:W-:Y:S05]  /*38d0*/  BSYNC.RECONVERGENT B0 ;  /* 0x0000000000007941 */ /* 0x000fea0003800200 */
.L_x_1305:
        /* <DEDUP_REMOVED lines=13> */
[----:B---3--:R-:W-:Y:S01]  /*39b0*/  IMAD.U32 R3, RZ, RZ, UR12 ;  /* 0x0000000cff037e24 */ /* 0x008fe2000f8e00ff */
        /* <DEDUP_REMOVED lines=25> */
.L_x_1308:
[----:B------:R-:W-:Y:S05]  /*3b50*/  BSYNC.RECONVERGENT B0 ;  /* 0x0000000000007941 */ /* 0x000fea0003800200 */
.L_x_1307:
        /* <DEDUP_REMOVED lines=17> */
[----:B---3--:R-:W-:Y:S02]  /*3c70*/  LEA R2, P4, R4, R22, 0x1 ;  /* 0x0000001604027211 */ /* 0x008fe400078808ff */
        /* <DEDUP_REMOVED lines=23> */
.L_x_1310:
[----:B------:R-:W-:Y:S05]  /*3df0*/  BSYNC.RECONVERGENT B0 ;  /* 0x0000000000007941 */ /* 0x000fea0003800200 */
.L_x_1309:
[----:B------:R-:W-:Y:S01]  /*3e00*/  LDSM.16.M88.4 R8, [R21] ;  /* 0x000000001508783b */ /* 0x000fe20000000200 */
[----:B------:R-:W-:Y:S01]  /*3e10*/  IMAD.MOV.U32 R118, RZ, RZ, 0x20 ;  /* 0x00000020ff767424 */ /* 0x000fe200078e00ff */
[----:B------:R-:W-:Y:S01]  /*3e20*/  LOP3.LUT P0, R0, R206, 0x2, RZ, 0xc0, !PT ;  /* 0x00000002ce007812 */ /* 0x000fe2000780c0ff */
[----:B------:R-:W-:Y:S01]  /*3e30*/  VIADD R134, R20, UR5 ;  /* 0x0000000514867c36 */ /* 0x000fe20008000000 */
[----:B------:R-:W5:Y:S01]  /*3e40*/  LDSM.16.M88.4 R12, [R20+UR5+0x8000] ;  /* 0x00800005140c783b */ /* 0x000f620008000200 */
[----:B---3--:R-:W-:Y:S01]  /*3e50*/  LOP3.LUT R2, R206, 0x4, RZ, 0xc0, !PT ;  /* 0x00000004ce027812 */ /* 0x008fe200078ec0ff */
[----:B------:R-:W-:Y:S01]  /*3e60*/  UISETP.GT.U32.AND UP0, UPT, UR22, UR20, UPT ;  /* 0x000000141600728c */ /* 0x000fe2000bf04070 */
[----:B------:R-:W-:Y:S01]  /*3e70*/  SEL R118, R118, 0xffffffe0, !P0 ;  /* 0xffffffe076767807 */ /* 0x000fe20004000000 */
[----:B------:R-:W3:Y:S01]  /*3e80*/  LDSM.16.M88.4 R28, [R20+UR5+0x8800] ;  /* 0x00880005141c783b */ /* 0x000ee20008000200 */
[----:B------:R-:W-:Y:S01]  /*3e90*/  ISETP.NE.AND P0, PT, R2, RZ, PT ;  /* 0x000000ff0200720c */ /* 0x000fe20003f05270 */
[----:B------:R-:W-:Y:S01]  /*3ea0*/  IMAD.MOV.U32 R2, RZ, RZ, 0x40 ;  /* 0x00000040ff027424 */ /* 0x000fe200078e00ff */
[----:B------:R-:W3:Y:S01]  /*3eb0*/  LDCU.U8 UR4, c[0x0][0x4f8] ;  /* 0x00009f00ff0477ac */ /* 0x000ee20008000000 */
[----:B------:R4:W-:Y:S01]  /*3ec0*/  STL [R1+0xb4], R0 ;  /* 0x0000b40001007387 */ /* 0x0009e20000100800 */
[----:B--2---:R-:W-:-:S02]  /*3ed0*/  IMAD.IADD R22, R21, 0x1, R118 ;  /* 0x0000000115167824 */ /* 0x004fc400078e0276 */
[----:B------:R-:W-:Y:S01]  /*3ee0*/  SEL R161, R2, 0xffffffc0, !P0 ;  /* 0xffffffc002a17807 */ /* 0x000fe20004000000 */
[----:B------:R-:W2:Y:S03]  /*3ef0*/  LDSM.16.M88.4 R24, [R20+UR5+0x9800] ;  /* 0x009800051418783b */ /* 0x000ea60008000200 */
[----:B------:R-:W-:Y:S01]  /*3f00*/  IADD3 R100, PT, PT, R21, R161, RZ ;  /* 0x000000a115647210 */ /* 0x000fe20007ffe0ff */
[----:B------:R-:W2:Y:S01]  /*3f10*/  LDSM.16.M88.4 R16, [R20+UR5+0x9000] ;  /* 0x009000051410783b */ /* 0x000ea20008000200 */
[----:B------:R-:W-:-:S03]  /*3f20*/  IMAD.IADD R133, R134, 0x1, R161 ;  /* 0x0000000186857824 */ /* 0x000fc600078e02a1 */
[----:B-1----:R-:W-:Y:S01]  /*3f30*/  LDSM.16.M88.4 R4, [R22] ;  /* 0x000000001604783b */ /* 0x002fe20000000200 */
[C---:B------:R-:W-:Y:S02]  /*3f40*/  IMAD.IADD R3, R118.reuse, 0x1, R100 ;  /* 0x0000000176037824 */ /* 0x040fe400078e0264 */
[----:B------:R-:W-:Y:S01]  /*3f50*/  IMAD.IADD R2, R118, 0x1, R133 ;  /* 0x0000000176027824 */ /* 0x000fe200078e0285 */
[----:B------:R-:W-:Y:S04]  /*3f60*/  LDSM.16.M88.4 R76, [R133+0x8000] ;  /* 0x00800000854c783b */ /* 0x000fe80000000200 */
[----:B------:R-:W-:Y:S04]  /*3f70*/  LDSM.16.M88.4 R72, [R133+0x8800] ;  /* 0x008800008548783b */ /* 0x000fe80000000200 */
[----:B------:R-:W-:Y:S01]  /*3f80*/  LDSM.16.M88.4 R80, [R133+0x9000] ;  /* 0x009000008550783b */ /* 0x000fe20000000200 */
[----:B----4-:R-:W-:-:S03]  /*3f90*/  IMAD.IADD R0, R134, 0x1, R118 ;  /* 0x0000000186007824 */ /* 0x010fc600078e0276 */
[----:B------:R-:W-:Y:S04]  /*3fa0*/  LDSM.16.M88.4 R84, [R133+0x9800] ;  /* 0x009800008554783b */ /* 0x000fe80000000200 */
[----:B------:R-:W1:Y:S01]  /*3fb0*/  LDSM.16.M88.4 R48, [R0+0x8000] ;  /* 0x008000000030783b */ /* 0x000e620000000200 */
[C---:B-----5:R-:W-:Y:S03]  /*3fc0*/  HMMA.16816.F32 R32, R8.reuse, R12, RZ ;  /* 0x0000000c0820723c */ /* 0x060fe600000018ff */
[----:B------:R-:W4:Y:S04]  /*3fd0*/  LDSM.16.M88.4 R56, [R0+0x8800] ;  /* 0x008800000038783b */ /* 0x000f280000000200 */
[----:B------:R-:W5:Y:S01]  /*3fe0*/  LDSM.16.M88.4 R64, [R0+0x9000] ;  /* 0x009000000040783b */ /* 0x000f620000000200 */
[C---:B------:R-:W-:Y:S03]  /*3ff0*/  HMMA.16816.F32 R36, R8.reuse, R14, RZ ;  /* 0x0000000e0824723c */ /* 0x040fe600000018ff */
[----:B------:R-:W5:Y:S04]  /*4000*/  LDSM.16.M88.4 R12, [R100] ;  /* 0x00000000640c783b */ /* 0x000f680000000200 */
[----:B------:R-:W5:Y:S01]  /*4010*/  LDSM.16.M88.4 R68, [R0+0x9800] ;  /* 0x009800000044783b */ /* 0x000f620000000200 */
[C---:B---3--:R-:W-:Y:S03]  /*4020*/  HMMA.16816.F32 R44, R8.reuse, R28, RZ ;  /* 0x0000001c082c723c */ /* 0x048fe600000018ff */
[----:B------:R-:W-:Y:S04]  /*4030*/  LDSM.16.M88.4 R88, [R0+0xc000] ;  /* 0x00c000000058783b */ /* 0x000fe80000000200 */
[----:B------:R-:W-:Y:S01]  /*4040*/  LDSM.16.M88.4 R92, [R0+0xd800] ;  /* 0x00d80000005c783b */ /* 0x000fe20000000200 */
[C---:B------:R-:W-:Y:S03]  /*4050*/  HMMA.16816.F32 R28, R8.reuse, R30, RZ ;  /* 0x0000001e081c723c */ /* 0x040fe600000018ff */
[----:B------:R-:W-:Y:S04]  /*4060*/  LDSM.16.M88.4 R96, [R2+0xd000] ;  /* 0x00d000000260783b */ /* 0x000fe80000000200 */
[----:B------:R-:W0:Y:S01]  /*4070*/  LDGDEPBAR ;  /* 0x00000000000079af */ /* 0x000e220000000000 */
[C---:B--2---:R-:W-:Y:S03]  /*4080*/  HMMA.16816.F32 R40, R8.reuse, R24, RZ ;  /* 0x000000180828723c */ /* 0x044fe600000018ff */
[----:B------:R-:W-:Y:S05]  /*4090*/  STL [R1+0x20], R161 ;  /* 0x000020a101007387 */ /* 0x000fea0000100800 */
[C---:B------:R-:W-:Y:S08]  /*40a0*/  HMMA.16816.F32 R52, R8.reuse, R16, RZ ;  /* 0x000000100834723c */ /* 0x040ff000000018ff */
[C---:B------:R-:W-:Y:S08]  /*40b0*/  HMMA.16816.F32 R60, R8.reuse, R18, RZ ;  /* 0x00000012083c723c */ /* 0x040ff000000018ff */
[----:B------:R-:W-:Y:S08]  /*40c0*/  HMMA.16816.F32 R24, R8, R26, RZ ;  /* 0x0000001a0818723c */ /* 0x000ff000000018ff */
[C---:B-1----:R-:W-:Y:S01]  /*40d0*/  HMMA.16816.F32 R8, R4.reuse, R50, R36 ;  /* 0x000000320408723c */ /* 0x042fe20000001824 */
[----:B------:R-:W-:Y:S07]  /*40e0*/  LDSM.16.M88.4 R36, [R2+0x8800] ;  /* 0x008800000224783b */ /* 0x000fee0000000200 */
[C---:B------:R-:W-:Y:S01]  /*40f0*/  HMMA.16816.F32 R16, R4.reuse, R48, R32 ;  /* 0x000000300410723c */ /* 0x040fe20000001820 */
[----:B------:R-:W-:Y:S07]  /*4100*/  LDSM.16.M88.4 R48, [R2+0x8000] ;  /* 0x008000000230783b */ /* 0x000fee0000000200 */
[C---:B----4-:R-:W-:Y:S08]  /*4110*/  HMMA.16816.F32 R32, R4.reuse, R56, R44 ;  /* 0x000000380420723c */ /* 0x050ff0000000182c */
[C---:B------:R-:W-:Y:S08]  /*4120*/  HMMA.16816.F32 R28, R4.reuse, R58, R28 ;  /* 0x0000003a041c723c */ /* 0x040ff0000000181c */
[C---:B-----5:R-:W-:Y:S08]  /*4130*/  HMMA.16816.F32 R56, R4.reuse, R64, R52 ;  /* 0x000000400438723c */ /* 0x060ff00000001834 */
[----:B------:R-:W-:Y:S08]  /*4140*/  HMMA.16816.F32 R64, R4, R66, R60 ;  /* 0x000000420440723c */ /* 0x000ff0000000183c */
[----:B------:R-:W-:Y:S01]  /*4150*/  HMMA.16816.F32 R44, R12, R78, R8 ;  /* 0x0000004e0c2c723c */ /* 0x000fe20000001808 */
[----:B------:R-:W1:Y:S07]  /*4160*/  LDSM.16.M88.4 R8, [R3] ;  /* 0x000000000308783b */ /* 0x000e6e0000000200 */
[----:B------:R-:W-:Y:S08]  /*4170*/  HMMA.16816.F32 R60, R4, R68, R40 ;  /* 0x00000044043c723c */ /* 0x000ff00000001828 */
[----:B------:R-:W-:Y:S01]  /*4180*/  HMMA.16816.F32 R40, R12, R72, R32 ;  /* 0x000000480c28723c */ /* 0x000fe20000001820 */
[----:B------:R-:W2:Y:S07]  /*4190*/  LDSM.16.M88.4 R32, [R2+0x9000] ;  /* 0x009000000220783b */ /* 0x000eae0000000200 */
[----:B------:R-:W-:Y:S01]  /*41a0*/  HMMA.16816.F32 R4, R4, R70, R24 ;  /* 0x000000460404723c */ /* 0x000fe20000001818 */
[----:B------:R-:W-:Y:S07]  /*41b0*/  LDSM.16.M88.4 R68, [R0+0xa000] ;  /* 0x00a000000044783b */ /* 0x000fee0000000200 */
[C---:B------:R-:W-:Y:S01]  /*41c0*/  HMMA.16816.F32 R52, R12.reuse, R76, R16 ;  /* 0x0000004c0c34723c */ /* 0x040fe20000001810 */
[----:B------:R-:W-:Y:S07]  /*41d0*/  LDSM.16.M88.4 R76, [R20+UR5+0xa000] ;  /* 0x00a00005144c783b */ /* 0x000fee0008000200 */
[C---:B------:R-:W-:Y:S08]  /*41e0*/  HMMA.16816.F32 R28, R12.reuse, R74, R28 ;  /* 0x0000004a0c1c723c */ /* 0x040ff0000000181c */
[C---:B------:R-:W-:Y:S08]  /*41f0*/  HMMA.16816.F32 R24, R12.reuse, R80, R56 ;  /* 0x000000500c18723c */ /* 0x040ff00000001838 */
[C---:B------:R-:W-:Y:S01]  /*4200*/  HMMA.16816.F32 R16, R12.reuse, R82, R64 ;  /* 0x000000520c10723c */ /* 0x040fe20000001840 */
[----:B------:R-:W3:Y:S04]  /*4210*/  LDSM.16.M88.4 R80, [R2+0x9800] ;  /* 0x009800000250783b */ /* 0x000ee80000000200 */
[----:B------:R-:W-:Y:S03]  /*4220*/  LDSM.16.M88.4 R64, [R20+UR5+0xa800] ;  /* 0x00a800051440783b */ /* 0x000fe60008000200 */
[C---:B------:R-:W-:Y:S08]  /*4230*/  HMMA.16816.F32 R72, R12.reuse, R84, R60 ;  /* 0x000000540c48723c */ /* 0x040ff0000000183c */
[----:B------:R-:W-:Y:S01]  /*4240*/  HMMA.16816.F32 R60, R12, R86, R4 ;  /* 0x000000560c3c723c */ /* 0x000fe20000001804 */
[----:B------:R-:W4:Y:S04]  /*4250*/  LDSM.16.M88.4 R4, [R21+0x2000] ;  /* 0x002000001504783b */ /* 0x000f280000000200 */
[----:B------:R-:W-:Y:S03]  /*4260*/  LDSM.16.M88.4 R12, [R22+0x2000] ;  /* 0x00200000160c783b */ /* 0x000fe60000000200 */
[C---:B-1----:R-:W-:Y:S01]  /*4270*/  HMMA.16816.F32 R56, R8.reuse, R48, R52 ;  /* 0x000000300838723c */ /* 0x042fe20000001834 */
[----:B------:R-:W-:Y:S07]  /*4280*/  LDSM.16.M88.4 R84, [R0+0xa800] ;  /* 0x00a800000054783b */ /* 0x000fee0000000200 */
[C---:B------:R-:W-:Y:S08]  /*4290*/  HMMA.16816.F32 R44, R8.reuse, R50, R44 ;  /* 0x00000032082c723c */ /* 0x040ff0000000182c */
[C---:B------:R-:W-:Y:S01]  /*42a0*/  HMMA.16816.F32 R52, R8.reuse, R36, R40 ;  /* 0x000000240834723c */ /* 0x040fe20000001828 */
[----:B------:R-:W1:Y:S07]  /*42b0*/  LDSM.16.M88.4 R40, [R20+UR5+0xb000] ;  /* 0x00b000051428783b */ /* 0x000e6e0008000200 */
[C---:B------:R-:W-:Y:S08]  /*42c0*/  HMMA.16816.F32 R48, R8.reuse, R38, R28 ;  /* 0x000000260830723c */ /* 0x040ff0000000181c */
[C---:B--2---:R-:W-:Y:S08]  /*42d0*/  HMMA.16816.F32 R36, R8.reuse, R32, R24 ;  /* 0x000000200824723c */ /* 0x044ff00000001818 */
[C---:B------:R-:W-:Y:S01]  /*42e0*/  HMMA.16816.F32 R28, R8.reuse, R34, R16 ;  /* 0x00000022081c723c */ /* 0x040fe20000001810 */
[----:B------:R-:W2:Y:S07]  /*42f0*/  LDSM.16.M88.4 R32, [R20+UR5+0xb800] ;  /* 0x00b800051420783b */ /* 0x000eae0008000200 */
[C---:B---3--:R-:W-:Y:S01]  /*4300*/  HMMA.16816.F32 R24, R8.reuse, R80, R72 ;  /* 0x000000500818723c */ /* 0x048fe20000001848 */
[----:B------:R-:W-:Y:S07]  /*4310*/  LDSM.16.M88.4 R72, [R0+0xb800] ;  /* 0x00b800000048783b */ /* 0x000fee0000000200 */
[----:B------:R-:W-:Y:S01]  /*4320*/  HMMA.16816.F32 R16, R8, R82, R60 ;  /* 0x000000520810723c */ /* 0x000fe2000000183c */
[----:B------:R-:W3:Y:S07]  /*4330*/  LDSM.16.M88.4 R80, [R0+0xb000] ;  /* 0x00b000000050783b */ /* 0x000eee0000000200 */
[C---:B----4-:R-:W-:Y:S08]  /*4340*/  HMMA.16816.F32 R8, R4.reuse, R76, R56 ;  /* 0x0000004c0408723c */ /* 0x050ff00000001838 */
[C---:B------:R-:W-:Y:S08]  /*4350*/  HMMA.16816.F32 R56, R4.reuse, R64, R52 ;  /* 0x000000400438723c */ /* 0x040ff00000001834 */
[C---:B-1----:R-:W-:Y:S08]  /*4360*/  HMMA.16816.F32 R52, R4.reuse, R40, R36 ;  /* 0x000000280434723c */ /* 0x042ff00000001824 */
[C---:B------:R-:W-:Y:S08]  /*4370*/  HMMA.16816.F32 R64, R4.reuse, R66, R48 ;  /* 0x000000420440723c */ /* 0x040ff00000001830 */
[C---:B--2---:R-:W-:Y:S08]  /*4380*/  HMMA.16816.F32 R36, R4.reuse, R32, R24 ;  /* 0x000000200424723c */ /* 0x044ff00000001818 */
[C---:B------:R-:W-:Y:S08]  /*4390*/  HMMA.16816.F32 R44, R4.reuse, R78, R44 ;  /* 0x0000004e042c723c */ /* 0x040ff0000000182c */
[C---:B------:R-:W-:Y:S01]  /*43a0*/  HMMA.16816.F32 R48, R4.reuse, R42, R28 ;  /* 0x0000002a0430723c */ /* 0x040fe2000000181c */
[----:B------:R-:W-:Y:S07]  /*43b0*/  LDSM.16.M88.4 R28, [R133+0xa000] ;  /* 0x00a00000851c783b */ /* 0x000fee0000000200 */
[----:B------:R-:W-:Y:S01]  /*43c0*/  HMMA.16816.F32 R32, R4, R34, R16 ;  /* 0x000000220420723c */ /* 0x000fe20000001810 */
[----:B------:R-:W1:Y:S07]  /*43d0*/  LDSM.16.M88.4 R4, [R100+0x2000] ;  /* 0x002000006404783b */ /* 0x000e6e0000000200 */
[C---:B------:R-:W-:Y:S01]  /*43e0*/  HMMA.16816.F32 R24, R12.reuse, R68, R8 ;  /* 0x000000440c18723c */ /* 0x040fe20000001808 */
[----:B------:R-:W-:Y:S07]  /*43f0*/  LDSM.16.M88.4 R8, [R3+0x2000] ;  /* 0x002000000308783b */ /* 0x000fee0000000200 */
[C---:B------:R-:W-:Y:S01]  /*4400*/  HMMA.16816.F32 R16, R12.reuse, R70, R44 ;  /* 0x000000460c10723c */ /* 0x040fe2000000182c */
[----:B------:R-:W-:Y:S07]  /*4410*/  LDSM.16.M88.4 R68, [R133+0xb000] ;  /* 0x00b000008544783b */ /* 0x000fee0000000200 */
[C---:B------:R-:W-:Y:S01]  /*4420*/  HMMA.16816.F32 R40, R12.reuse, R84, R56 ;  /* 0x000000540c28723c */ /* 0x040fe20000001838 */
[----:B------:R-:W2:Y:S07]  /*4430*/  LDSM.16.M88.4 R56, [R133+0xa800] ;  /* 0x00a800008538783b */ /* 0x000eae0000000200 */
[C---:B---3--:R-:W-:Y:S08]  /*4440*/  HMMA.16816.F32 R60, R12.reuse, R80, R52 ;  /* 0x000000500c3c723c */ /* 0x048ff00000001834 */
[C---:B------:R-:W-:Y:S08]  /*4450*/  HMMA.16816.F32 R44, R12.reuse, R72, R36 ;  /* 0x000000480c2c723c */ /* 0x040ff00000001824 */
[C---:B------:R-:W-:Y:S01]  /*4460*/  HMMA.16816.F32 R52, R12.reuse, R82, R48 ;  /* 0x000000520c34723c */ /* 0x040fe20000001830 */
[----:B------:R-:W3:Y:S04]  /*4470*/  LDSM.16.M88.4 R48, [R133+0xb800] ;  /* 0x00b800008530783b */ /* 0x000ee80000000200 */
[----:B------:R-:W-:Y:S03]  /*4480*/  LDSM.16.M88.4 R80, [R2+0xb000] ;  /* 0x00b000000250783b */ /* 0x000fe60000000200 */
[----:B------:R-:W-:Y:S01]  /*4490*/  HMMA.16816.F32 R36, R12, R74, R32 ;  /* 0x0000004a0c24723c */ /* 0x000fe20000001820 */
[----:B------:R-:W4:Y:S07]  /*44a0*/  LDSM.16.M88.4 R72, [R2+0xa000] ;  /* 0x00a000000248783b */ /* 0x000f2e0000000200 */
[C---:B-1----:R-:W-:Y:S08]  /*44b0*/  HMMA.16816.F32 R32, R4.reuse, R28, R24 ;  /* 0x0000001c0420723c */ /* 0x042ff00000001818 */
[----:B------:R-:W-:Y:S01]  /*44c0*/  HMMA.16816.F32 R24, R4, R30, R16 ;  /* 0x0000001e0418723c */ /* 0x000fe20000001810 */
[----:B------:R-:W1:Y:S07]  /*44d0*/  LDSM.16.M88.4 R28, [R2+0xa800] ;  /* 0x00a80000021c783b */ /* 0x000e6e0000000200 */
[----:B------:R-:W-:Y:S01]  /*44e0*/  HMMA.16816.F32 R64, R12, R86, R64 ;  /* 0x000000560c40723c */ /* 0x000fe20000001840 */
[----:B------:R-:W-:Y:S07]  /*44f0*/  LDSM.16.M88.4 R84, [R0+0xc800] ;  /* 0x00c800000054783b */ /* 0x000fee0000000200 */
[C---:B--2---:R-:W-:Y:S08]  /*4500*/  HMMA.16816.F32 R16, R4.reuse, R56, R40 ;  /* 0x000000380410723c */ /* 0x044ff00000001828 */
[C---:B------:R-:W-:Y:S01]  /*4510*/  HMMA.16816.F32 R76, R4.reuse, R70, R52 ;  /* 0x00000046044c723c */ /* 0x040fe20000001834 */
[----:B------:R-:W2:Y:S07]  /*4520*/  LDSM.16.M88.4 R52, [R2+0xb800] ;  /* 0x00b800000234783b */ /* 0x000eae0000000200 */
[C---:B------:R-:W-:Y:S01]  /*4530*/  HMMA.16816.F32 R12, R4.reuse, R58, R64 ;  /* 0x0000003a040c723c */ /* 0x040fe20000001840 */
[----:B------:R-:W-:Y:S07]  /*4540*/  LDSM.16.M88.4 R56, [R20+UR5+0xc000] ;  /* 0x00c000051438783b */ /* 0x000fee0008000200 */
[C---:B------:R-:W-:Y:S01]  /*4550*/  HMMA.16816.F32 R60, R4.reuse, R68, R60 ;  /* 0x00000044043c723c */ /* 0x040fe2000000183c */
[----:B------:R-:W-:Y:S07]  /*4560*/  LDSM.16.M88.4 R68, [R20+UR5+0xd800] ;  /* 0x00d800051444783b */ /* 0x000fee0008000200 */
[C---:B---3--:R-:W-:Y:S08]  /*4570*/  HMMA.16816.F32 R64, R4.reuse, R48, R44 ;  /* 0x000000300440723c */ /* 0x048ff0000000182c */
[----:B------:R-:W-:Y:S01]  /*4580*/  HMMA.16816.F32 R40, R4, R50, R36 ;  /* 0x000000320428723c */ /* 0x000fe20000001824 */
[----:B------:R-:W3:Y:S07]  /*4590*/  LDSM.16.M88.4 R4, [R21+0x4000] ;  /* 0x004000001504783b */ /* 0x000eee0000000200 */
[C---:B----4-:R-:W-:Y:S08]  /*45a0*/  HMMA.16816.F32 R44, R8.reuse, R74, R24 ;  /* 0x0000004a082c723c */ /* 0x050ff00000001818 */
[C---:B-1----:R-:W-:Y:S01]  /*45b0*/  HMMA.16816.F32 R36, R8.reuse, R28, R16 ;  /* 0x0000001c0824723c */ /* 0x042fe20000001810 */
[----:B------:R-:W-:Y:S07]  /*45c0*/  LDSM.16.M88.4 R16, [R22+0x4000] ;  /* 0x004000001610783b */ /* 0x000fee0000000200 */
[C---:B------:R-:W-:Y:S01]  /*45d0*/  HMMA.16816.F32 R24, R8.reuse, R30, R12 ;  /* 0x0000001e0818723c */ /* 0x040fe2000000180c */
[----:B------:R-:W1:Y:S07]  /*45e0*/  LDSM.16.M88.4 R28, [R20+UR5+0xc800] ;  /* 0x00c80005141c783b */ /* 0x000e6e0008000200 */
[C---:B------:R-:W-:Y:S01]  /*45f0*/  HMMA.16816.F32 R48, R8.reuse, R72, R32 ;  /* 0x000000480830723c */ /* 0x040fe20000001820 */
[----:B------:R-:W4:Y:S04]  /*4600*/  LDSM.16.M88.4 R32, [R20+UR5+0xd000] ;  /* 0x00d000051420783b */ /* 0x000f280008000200 */
[----:B------:R-:W-:Y:S03]  /*4610*/  LDSM.16.M88.4 R72, [R133+0xc800] ;  /* 0x00c800008548783b */ /* 0x000fe60000000200 */
[C---:B------:R-:W-:Y:S08]  /*4620*/  HMMA.16816.F32 R12, R8.reuse, R80, R60 ;  /* 0x00000050080c723c */ /* 0x040ff0000000183c */
[C---:B------:R-:W-:Y:S01]  /*4630*/  HMMA.16816.F32 R60, R8.reuse, R82, R76 ;  /* 0x00000052083c723c */ /* 0x040fe2000000184c */
[----:B------:R-:W5:Y:S04]  /*4640*/  LDSM.16.M88.4 R80, [R0+0xd000] ;  /* 0x00d000000050783b */ /* 0x000f680000000200 */
[----:B------:R-:W-:Y:S03]  /*4650*/  LDSM.16.M88.4 R76, [R133+0xd000] ;  /* 0x00d00000854c783b */ /* 0x000fe60000000200 */
[C---:B--2---:R-:W-:Y:S08]  /*4660*/  HMMA.16816.F32 R64, R8.reuse, R52, R64 ;  /* 0x000000340840723c */ /* 0x044ff00000001840 */
[----:B------:R-:W-:Y:S08]  /*4670*/  HMMA.16816.F32 R40, R8, R54, R40 ;  /* 0x000000360828723c */ /* 0x000ff00000001828 */
[C---:B---3--:R-:W-:Y:S08]  /*4680*/  HMMA.16816.F32 R48, R4.reuse, R56, R48 ;  /* 0x000000380430723c */ /* 0x048ff00000001830 */
[C---:B------:R-:W-:Y:S08]  /*4690*/  HMMA.16816.F32 R56, R4.reuse, R58, R44 ;  /* 0x0000003a0438723c */ /* 0x040ff0000000182c */
[C---:B-1----:R-:W-:Y:S08]  /*46a0*/  HMMA.16816.F32 R44, R4.reuse, R28, R36 ;  /* 0x0000001c042c723c */ /* 0x042ff00000001824 */
[C---:B------:R-:W-:Y:S08]  /*46b0*/  HMMA.16816.F32 R36, R4.reuse, R30, R24 ;  /* 0x0000001e0424723c */ /* 0x040ff00000001818 */
[C---:B----4-:R-:W-:Y:S01]  /*46c0*/  HMMA.16816.F32 R28, R4.reuse, R32, R12 ;  /* 0x00000020041c723c */ /* 0x050fe2000000180c */
[----:B------:R-:W-:Y:S07]  /*46d0*/  LDSM.16.M88.4 R12, [R100+0x4000] ;  /* 0x00400000640c783b */ /* 0x000fee0000000200 */
[C---:B------:R-:W-:Y:S01]  /*46e0*/  HMMA.16816.F32 R24, R4.reuse, R34, R60 ;  /* 0x000000220418723c */ /* 0x040fe2000000183c */
[----:B------:R-:W-:Y:S07]  /*46f0*/  LDSM.16.M88.4 R60, [R133+0xd800] ;  /* 0x00d80000853c783b */ /* 0x000fee0000000200 */
[C---:B------:R-:W-:Y:S08]  /*4700*/  HMMA.16816.F32 R8, R4.reuse, R68, R64 ;  /* 0x000000440408723c */ /* 0x040ff00000001840 */
[----:B------:R-:W-:Y:S01]  /*4710*/  HMMA.16816.F32 R4, R4, R70, R40 ;  /* 0x000000460404723c */ /* 0x000fe20000001828 */
[----:B------:R-:W1:Y:S07]  /*4720*/  LDSM.16.M88.4 R68, [R133+0xc000] ;  /* 0x00c000008544783b */ /* 0x000e6e0000000200 */
[C---:B------:R-:W-:Y:S08]  /*4730*/  HMMA.16816.F32 R32, R16.reuse, R88, R48 ;  /* 0x000000581020723c */ /* 0x040ff00000001830 */
[C---:B------:R-:W-:Y:S01]  /*4740*/  HMMA.16816.F32 R56, R16.reuse, R90, R56 ;  /* 0x0000005a1038723c */ /* 0x040fe20000001838 */
[----:B------:R-:W-:Y:S07]  /*4750*/  LDSM.16.M88.4 R88, [R20+UR5+0xe000] ;  /* 0x00e000051458783b */ /* 0x000fee0008000200 */
[C---:B------:R-:W-:Y:S08]  /*4760*/  HMMA.16816.F32 R52, R16.reuse, R84, R44 ;  /* 0x000000541034723c */ /* 0x040ff0000000182c */
[C---:B-----5:R-:W-:Y:S08]  /*4770*/  HMMA.16816.F32 R40, R16.reuse, R80, R28 ;  /* 0x000000501028723c */ /* 0x060ff0000000181c */
[C---:B------:R-:W-:Y:S01]  /*4780*/  HMMA.16816.F32 R64, R16.reuse, R82, R24 ;  /* 0x000000521040723c */ /* 0x040fe20000001818 */
[----:B------:R-:W-:Y:S07]  /*4790*/  LDSM.16.M88.4 R80, [R2+0xc000] ;  /* 0x00c000000250783b */ /* 0x000fee0000000200 */
[C---:B------:R-:W-:Y:S01]  /*47a0*/  HMMA.16816.F32 R44, R16.reuse, R92, R8 ;  /* 0x0000005c102c723c */ /* 0x040fe20000001808 */
[----:B------:R-:W2:Y:S07]  /*47b0*/  LDSM.16.M88.4 R8, [R3+0x4000] ;  /* 0x004000000308783b */ /* 0x000eae0000000200 */
[----:B------:R-:W-:Y:S01]  /*47c0*/  HMMA.16816.F32 R48, R16, R86, R36 ;  /* 0x000000561030723c */ /* 0x000fe20000001824 */
[----:B------:R-:W3:Y:S07]  /*47d0*/  LDSM.16.M88.4 R84, [R2+0xc800] ;  /* 0x00c800000254783b */ /* 0x000eee0000000200 */
[C---:B-1----:R-:W-:Y:S08]  /*47e0*/  HMMA.16816.F32 R32, R12.reuse, R68, R32 ;  /* 0x000000440c20723c */ /* 0x042ff00000001820 */
[----:B------:R-:W-:Y:S01]  /*47f0*/  HMMA.16816.F32 R28, R12, R70, R56 ;  /* 0x000000460c1c723c */ /* 0x000fe20000001838 */
[----:B------:R-:W1:Y:S07]  /*4800*/  LDSM.16.M88.4 R68, [R2+0xd800] ;  /* 0x00d800000244783b */ /* 0x000e6e0000000200 */
[----:B------:R-:W-:Y:S01]  /*4810*/  HMMA.16816.F32 R36, R16, R94, R4 ;  /* 0x0000005e1024723c */ /* 0x000fe20000001804 */
[----:B------:R-:W4:Y:S04]  /*4820*/  LDSM.16.M88.4 R4, [R21+0x6000] ;  /* 0x006000001504783b */ /* 0x000f280000000200 */
[----:B------:R-:W5:Y:S03]  /*4830*/  LDSM.16.M88.4 R92, [R20+UR5+0xe800] ;  /* 0x00e80005145c783b */ /* 0x000f660008000200 */
        /* <DEDUP_REMOVED lines=8> */
[----:B------:R-:W-:Y:S04]  /*48c0*/  LDSM.16.M88.4 R60, [R20+UR5+0xf800] ;  /* 0x00f80005143c783b */ /* 0x000fe80008000200 */
[----:B------:R-:W-:Y:S03]  /*48d0*/  LDSM.16.M88.4 R12, [R22+0x6000] ;  /* 0x00600000160c783b */ /* 0x000fe60000000200 */
[C---:B--2---:R-:W-:Y:S01]  /*48e0*/  HMMA.16816.F32 R48, R8.reuse, R80, R32 ;  /* 0x000000500830723c */ /* 0x044fe20000001820 */
[----:B------:R2:W5:Y:S07]  /*48f0*/  LDSM.16.M88.4 R32, [R20+UR5+0xf000] ;  /* 0x00f000051420783b */ /* 0x00056e0008000200 */
[C---:B------:R-:W-:Y:S01]  /*4900*/  HMMA.16816.F32 R44, R8.reuse, R82, R28 ;  /* 0x00000052082c723c */ /* 0x040fe2000000181c */
[----:B------:R-:W-:Y:S07]  /*4910*/  LDSM.16.M88.4 R80, [R2+0xe000] ;  /* 0x00e000000250783b */ /* 0x000fee0000000200 */
[C---:B---3--:R-:W-:Y:S08]  /*4920*/  HMMA.16816.F32 R36, R8.reuse, R84, R24 ;  /* 0x000000540824723c */ /* 0x048ff00000001818 */
[C---:B------:R-:W-:Y:S01]  /*4930*/  HMMA.16816.F32 R28, R8.reuse, R86, R16 ;  /* 0x00000056081c723c */ /* 0x040fe20000001810 */
[----:B------:R-:W-:Y:S07]  /*4940*/  LDSM.16.M88.4 R84, [R2+0xe800] ;  /* 0x00e800000254783b */ /* 0x000fee0000000200 */
[C---:B------:R-:W-:Y:S08]  /*4950*/  HMMA.16816.F32 R24, R8.reuse, R96, R40 ;  /* 0x000000600818723c */ /* 0x040ff00000001828 */
[C---:B--2---:R-:W-:Y:S01]  /*4960*/  HMMA.16816.F32 R20, R8.reuse, R98, R64 ;  /* 0x000000620814723c */ /* 0x044fe20000001840 */
[----:B------:R-:W-:Y:S07]  /*4970*/  LDSM.16.M88.4 R64, [R133+0xe800] ;  /* 0x00e800008540783b */ /* 0x000fee0000000200 */
[C---:B-1----:R-:W-:Y:S08]  /*4980*/  HMMA.16816.F32 R16, R8.reuse, R68, R56 ;  /* 0x000000440810723c */ /* 0x042ff00000001838 */
[----:B------:R-:W-:Y:S01]  /*4990*/  HMMA.16816.F32 R8, R8, R70, R52 ;  /* 0x000000460808723c */ /* 0x000fe20000001834 */
[----:B------:R-:W1:Y:S07]  /*49a0*/  LDSM.16.M88.4 R68, [R0+0xe800] ;  /* 0x00e800000044783b */ /* 0x000e6e0000000200 */
[C---:B----4-:R-:W-:Y:S08]  /*49b0*/  HMMA.16816.F32 R40, R4.reuse, R88, R48 ;  /* 0x000000580428723c */ /* 0x050ff00000001830 */
[C---:B------:R-:W-:Y:S01]  /*49c0*/  HMMA.16816.F32 R52, R4.reuse, R90, R44 ;  /* 0x0000005a0434723c */ /* 0x040fe2000000182c */
[----:B------:R2:W3:Y:S07]  /*49d0*/  LDSM.16.M88.4 R88, [R0+0xf800] ;  /* 0x00f800000058783b */ /* 0x0004ee0000000200 */
[C---:B-----5:R-:W-:Y:S08]  /*49e0*/  HMMA.16816.F32 R56, R4.reuse, R92, R36 ;  /* 0x0000005c0438723c */ /* 0x060ff00000001824 */
[C---:B------:R-:W-:Y:S08]  /*49f0*/  HMMA.16816.F32 R48, R4.reuse, R94, R28 ;  /* 0x0000005e0430723c */ /* 0x040ff0000000181c */
[----:B------:R-:W-:Y:S01]  /*4a00*/  HMMA.16816.F32 R44, R4, R32, R24 ;  /* 0x00000020042c723c */ /* 0x000fe20000001818 */
[----:B------:R-:W-:Y:S01]  /*4a10*/  LDSM.16.M88.4 R24, [R133+0xe000] ;  /* 0x00e000008518783b */ /* 0x000fe20000000200 */
[----:B--2---:R-:W-:-:S04]  /*4a20*/  IMAD.U32 R0, RZ, RZ, UR22 ;  /* 0x00000016ff007e24 */ /* 0x004fc8000f8e00ff */
[----:B------:R-:W-:Y:S02]  /*4a30*/  IMAD R0, R0, 0x40, R112 ;  /* 0x0000004000007824 */ /* 0x000fe400078e0270 */
[C---:B------:R-:W-:Y:S08]  /*4a40*/  HMMA.16816.F32 R36, R4.reuse, R34, R20 ;  /* 0x000000220424723c */ /* 0x040ff00000001814 */
[C---:B------:R-:W-:Y:S08]  /*4a50*/  HMMA.16816.F32 R32, R4.reuse, R60, R16 ;  /* 0x0000003c0420723c */ /* 0x040ff00000001810 */
[----:B------:R-:W-:Y:S01]  /*4a60*/  HMMA.16816.F32 R28, R4, R62, R8 ;  /* 0x0000003e041c723c */ /* 0x000fe20000001808 */
[----:B------:R-:W2:Y:S04]  /*4a70*/  LDSM.16.M88.4 R4, [R100+0x6000] ;  /* 0x006000006404783b */ /* 0x000ea80000000200 */
[----:B------:R4:W-:Y:S03]  /*4a80*/  LDSM.16.M88.4 R8, [R3+0x6000] ;  /* 0x006000000308783b */ /* 0x0009e60000000200 */
[C---:B------:R-:W-:Y:S01]  /*4a90*/  HMMA.16816.F32 R16, R12.reuse, R74, R52 ;  /* 0x0000004a0c10723c */ /* 0x040fe20000001834 */
[----:B------:R-:W-:Y:S07]  /*4aa0*/  LDSM.16.M88.4 R60, [R2+0xf800] ;  /* 0x00f80000023c783b */ /* 0x000fee0000000200 */
[C---:B-1----:R-:W-:Y:S08]  /*4ab0*/  HMMA.16816.F32 R56, R12.reuse, R68, R56 ;  /* 0x000000440c38723c */ /* 0x042ff00000001838 */
[----:B------:R-:W-:Y:S01]  /*4ac0*/  HMMA.16816.F32 R52, R12, R70, R48 ;  /* 0x000000460c34723c */ /* 0x000fe20000001830 */
[----:B------:R-:W1:Y:S01]  /*4ad0*/  LDSM.16.M88.4 R68, [R133+0xf800] ;  /* 0x00f800008544783b */ /* 0x000e620000000200 */
[----:B----4-:R-:W-:-:S06]  /*4ae0*/  MOV R3, UR26 ;  /* 0x0000001a00037c02 */ /* 0x010fcc0008000f00 */
[C---:B------:R-:W-:Y:S01]  /*4af0*/  HMMA.16816.F32 R20, R12.reuse, R72, R40 ;  /* 0x000000480c14723c */ /* 0x040fe20000001828 */
[----:B------:R-:W4:Y:S07]  /*4b00*/  LDSM.16.M88.4 R72, [R133+0xf000] ;  /* 0x00f000008548783b */ /* 0x000f2e0000000200 */
[C---:B------:R-:W-:Y:S08]  /*4b10*/  HMMA.16816.F32 R48, R12.reuse, R76, R44 ;  /* 0x0000004c0c30723c */ /* 0x040ff0000000182c */
[----:B------:R-:W-:Y:S01]  /*4b20*/  HMMA.16816.F32 R44, R12, R78, R36 ;  /* 0x0000004e0c2c723c */ /* 0x000fe20000001824 */
[----:B------:R5:W4:Y:S01]  /*4b30*/  LDSM.16.M88.4 R76, [R2+0xf000] ;  /* 0x00f00000024c783b */ /* 0x000b220000000200 */
[----:B------:R-:W-:-:S06]  /*4b40*/  DEPBAR.LE SB0, 0x0 ;  /* 0x000080000000791a */ /* 0x000fcc0000000000 */
[C---:B---3--:R-:W-:Y:S08]  /*4b50*/  HMMA.16816.F32 R32, R12.reuse, R88, R32 ;  /* 0x000000580c20723c */ /* 0x048ff00000001820 */
[----:B------:R-:W-:Y:S08]  /*4b60*/  HMMA.16816.F32 R36, R12, R90, R28 ;  /* 0x0000005a0c24723c */ /* 0x000ff0000000181c */
[----:B--2---:R-:W-:Y:S01]  /*4b70*/  HMMA.16816.F32 R40, R4, R24, R20 ;  /* 0x000000180428723c */ /* 0x004fe20000001814 */
[----:B-----5:R-:W-:-:S04]  /*4b80*/  SHF.R.U32.HI R2, RZ, 0x2, R206 ;  /* 0x00000002ff027819 */ /* 0x020fc800000116ce */
[----:B------:R-:W-:-:S03]  /*4b90*/  LOP3.LUT R2, R2, 0x7, RZ, 0xc0, !PT ;  /* 0x0000000702027812 */ /* 0x000fc600078ec0ff */
[----:B------:R-:W-:Y:S01]  /*4ba0*/  HMMA.16816.F32 R28, R4, R26, R16 ;  /* 0x0000001a041c723c */ /* 0x000fe20000001810 */
[----:B------:R-:W-:-:S07]  /*4bb0*/  IADD3 R2, PT, PT, R2, UR27, R102 ;  /* 0x0000001b02027c10 */ /* 0x000fce000fffe066 */
[C---:B------:R-:W-:Y:S08]  /*4bc0*/  HMMA.16816.F32 R24, R4.reuse, R64, R56 ;  /* 0x000000400418723c */ /* 0x040ff00000001838 */
[C---:B------:R-:W-:Y:S08]  /*4bd0*/  HMMA.16816.F32 R20, R4.reuse, R66, R52 ;  /* 0x000000420414723c */ /* 0x040ff00000001834 */
[C---:B-1----:R-:W-:Y:S08]  /*4be0*/  HMMA.16816.F32 R32, R4.reuse, R68, R32 ;  /* 0x000000440420723c */ /* 0x042ff00000001820 */
[C---:B------:R-:W-:Y:S08]  /*4bf0*/  HMMA.16816.F32 R36, R4.reuse, R70, R36 ;  /* 0x000000460424723c */ /* 0x040ff00000001824 */
[C---:B----4-:R-:W-:Y:S08]  /*4c00*/  HMMA.16816.F32 R16, R4.reuse, R72, R48 ;  /* 0x000000480410723c */ /* 0x050ff00000001830 */
[----:B------:R-:W-:Y:S01]  /*4c10*/  HMMA.16816.F32 R12, R4, R74, R44 ;  /* 0x0000004a040c723c */ /* 0x000fe2000000182c */
[----:B------:R-:W-:Y:S01]  /*4c20*/  IMAD.U32 R5, RZ, RZ, UR24 ;  /* 0x00000018ff057e24 */ /* 0x000fe2000f8e00ff */
[----:B------:R-:W-:Y:S01]  /*4c30*/  IADD3 R4, PT, PT, R2, 0x1, R3 ;  /* 0x0000000102047810 */ /* 0x000fe20007ffe003 */
[----:B------:R-:W-:Y:S01]  /*4c40*/  IMAD.U32 R6, RZ, RZ, UR30 ;  /* 0x0000001eff067e24 */ /* 0x000fe2000f8e00ff */
[----:B------:R-:W-:-:S02]  /*4c50*/  IADD3 R3, PT, PT, R0, 0x1, RZ ;  /* 0x0000000100037810 */ /* 0x000fc40007ffe0ff */
[----:B------:R-:W-:Y:S02]  /*4c60*/  IADD3 R212, PT, PT, R2, UR30, -R5 ;  /* 0x0000001e02d47c10 */ /* 0x000fe4000fffe805 */
[C---:B------:R-:W-:Y:S01]  /*4c70*/  HMMA.16816.F32 R24, R8.reuse, R84, R24 ;  /* 0x000000540818723c */ /* 0x040fe20000001818 */
[C---:B------:R-:W-:Y:S02]  /*4c80*/  VIMNMX R215, PT, PT, R4.reuse, UR30, PT ;  /* 0x0000001e04d77c48 */ /* 0x040fe4000bfe0100 */
[----:B------:R-:W-:Y:S01]  /*4c90*/  VIADDMNMX R216, R4, 0x8, R6, PT ;  /* 0x0000000804d87846 */ /* 0x000fe20003800106 */
[C---:B------:R-:W-:Y:S01]  /*4ca0*/  VIADD R2, R212.reuse, 0x8 ;  /* 0x00000008d4027836 */ /* 0x040fe20000000000 */
[----:B------:R-:W-:Y:S01]  /*4cb0*/  BAR.SYNC.DEFER_BLOCKING 0x0 ;  /* 0x0000000000007b1d */ /* 0x000fe20000010000 */
[----:B------:R-:W-:Y:S02]  /*4cc0*/  ISETP.GT.AND P6, PT, R212, R3, PT ;  /* 0x00000003d400720c */ /* 0x000fe40003fc4270 */
[----:B------:R-:W-:Y:S01]  /*4cd0*/  HMMA.16816.F32 R28, R8, R82, R28 ;  /* 0x00000052081c723c */ /* 0x000fe2000000181c */
[----:B------:R-:W-:-:S07]  /*4ce0*/  ISETP.GE.AND P5, PT, R3, R215, PT ;  /* 0x000000d70300720c */ /* 0x000fce0003fa6270 */
[C---:B------:R-:W-:Y:S08]  /*4cf0*/  HMMA.16816.F32 R84, R8.reuse, R86, R20 ;  /* 0x000000560854723c */ /* 0x040ff00000001814 */
[C---:B------:R-:W-:Y:S08]  /*4d00*/  HMMA.16816.F32 R32, R8.reuse, R60, R32 ;  /* 0x0000003c0820723c */ /* 0x040ff00000001820 */
[C---:B------:R-:W-:Y:S08]  /*4d10*/  HMMA.16816.F32 R36, R8.reuse, R62, R36 ;  /* 0x0000003e0824723c */ /* 0x040ff00000001824 */
[C---:B------:R-:W-:Y:S08]  /*4d20*/  HMMA.16816.F32 R44, R8.reuse, R80, R40 ;  /* 0x00000050082c723c */ /* 0x040ff00000001828 */
[C---:B------:R-:W-:Y:S08]  /*4d30*/  HMMA.16816.F32 R40, R8.reuse, R76, R16 ;  /* 0x0000004c0828723c */ /* 0x040ff00000001810 */
[----:B------:R-:W-:Y:S01]  /*4d40*/  HMMA.16816.F32 R76, R8, R78, R12 ;  /* 0x0000004e084c723c */ /* 0x000fe2000000180c */
[----:B------:R-:W-:Y:S01]  /*4d50*/  VIADD R12, R0, 0x8 ;  /* 0x00000008000c7836 */ /* 0x000fe20000000000 */
[----:B------:R-:W-:-:S03]  /*4d60*/  NOP ;  /* 0x0000000000007918 */ /* 0x000fc60000000000 */
[----:B------:R-:W-:-:S15]  /*4d70*/  BRA.U !UP0, `(.L_x_1311) ;  /* 0x0000000508c47547 */ /* 0x000fde000b800000 */
        /* <DEDUP_REMOVED lines=113> */
.L_x_1311:
[----:B------:R-:W-:Y:S01]  /*5490*/  ISETP.GT.AND P1, PT, R2, R3, PT ;  /* 0x000000030200720c */ /* 0x000fe20003f24270 */
[C---:B-1----:R-:W-:Y:S01]  /*54a0*/  VIADD R7, R0.reuse, 0x18 ;  /* 0x0000001800077836 */ /* 0x042fe20000000000 */
[----:B------:R-:W-:Y:S01]  /*54b0*/  ISETP.GE.AND P0, PT, R3, R216, PT ;  /* 0x000000d80300720c */ /* 0x000fe20003f06270 */
[----:B------:R-:W-:Y:S01]  /*54c0*/  VIADD R3, R0, 0x9 ;  /* 0x0000000900037836 */ /* 0x000fe20000000000 */
[-C--:B------:R-:W-:Y:S01]  /*54d0*/  ISETP.GT.AND P3, PT, R212, R12.reuse, PT ;  /* 0x0000000cd400720c */ /* 0x080fe20003f64270 */
[C---:B------:R-:W-:Y:S01]  /*54e0*/  VIADD R9, R0.reuse, 0x20 ;  /* 0x0000002000097836 */ /* 0x040fe20000000000 */
[----:B------:R-:W-:Y:S01]  /*54f0*/  FSEL R5, R45, -INF , !P6 ;  /* 0xff8000002d057808 */ /* 0x000fe20007000000 */
[C---:B------:R-:W-:Y:S01]  /*5500*/  VIADD R8, R0.reuse, 0x19 ;  /* 0x0000001900087836 */ /* 0x040fe20000000000 */
[----:B------:R-:W-:Y:S01]  /*5510*/  FSEL R4, R47, -INF , !P1 ;  /* 0xff8000002f047808 */ /* 0x000fe20004800000 */
[C---:B------:R-:W-:Y:S01]  /*5520*/  VIADD R11, R0.reuse, 0x28 ;  /* 0x00000028000b7836 */ /* 0x040fe20000000000 */
[----:B------:R-:W-:Y:S01]  /*5530*/  FSEL R22, R5, -INF , !P5 ;  /* 0xff80000005167808 */ /* 0x000fe20006800000 */
[----:B------:R-:W-:Y:S01]  /*5540*/  VIADD R10, R0, 0x21 ;  /* 0x00000021000a7836 */ /* 0x000fe20000000000 */
[----:B------:R-:W-:Y:S01]  /*5550*/  FSEL R45, R4, -INF , !P0 ;  /* 0xff800000042d7808 */ /* 0x000fe20004000000 */
[----:B------:R-:W-:Y:S01]  /*5560*/  VIADD R4, R0, 0x10 ;  /* 0x0000001000047836 */ /* 0x000fe20000000000 */
[----:B------:R-:W-:Y:S01]  /*5570*/  FSEL R6, R28, -INF , !P3 ;  /* 0xff8000001c067808 */ /* 0x000fe20005800000 */
[----:B------:R-:W-:Y:S01]  /*5580*/  VIADD R14, R0, 0x30 ;  /* 0x00000030000e7836 */ /* 0x000fe20000000000 */
[----:B------:R-:W-:Y:S01]  /*5590*/  ISETP.GT.AND P6, PT, R2, R12, PT ;  /* 0x0000000c0200720c */ /* 0x000fe20003fc4270 */
[----:B------:R-:W-:Y:S01]  /*55a0*/  VIADD R13, R0, 0x31 ;  /* 0x00000031000d7836 */ /* 0x000fe20000000000 */
[----:B------:R-:W-:Y:S01]  /*55b0*/  ISETP.GT.AND P5, PT, R212, R3, PT ;  /* 0x00000003d400720c */ /* 0x000fe20003fa4270 */
[C---:B------:R-:W-:Y:S01]  /*55c0*/  VIADD R16, R0.reuse, 0x38 ;  /* 0x0000003800107836 */ /* 0x040fe20000000000 */
[C---:B------:R-:W-:Y:S01]  /*55d0*/  ISETP.GE.AND P1, PT, R3.reuse, R215, PT ;  /* 0x000000d70300720c */ /* 0x040fe20003f26270 */
[----:B------:R-:W-:Y:S01]  /*55e0*/  VIADD R20, R0, 0x39 ;  /* 0x0000003900147836 */ /* 0x000fe20000000000 */
[----:B------:R-:W-:Y:S01]  /*55f0*/  ISETP.GT.AND P0, PT, R2, R3, PT ;  /* 0x000000030200720c */ /* 0x000fe20003f04270 */
[----:B------:R-:W1:Y:S01]  /*5600*/  LDCU UR31, c[0x0][0x45c] ;  /* 0x00008b80ff1f77ac */ /* 0x000e620008000800 */
[-C--:B------:R-:W-:Y:S01]  /*5610*/  ISETP.GE.AND P3, PT, R3, R216.reuse, PT ;  /* 0x000000d80300720c */ /* 0x080fe20003f66270 */
[----:B------:R-:W-:Y:S01]  /*5620*/  VIADD R3, R0, 0x11 ;  /* 0x0000001100037836 */ /* 0x000fe20000000000 */
[C---:B------:R-:W-:Y:S01]  /*5630*/  ISETP.GE.AND P2, PT, R12.reuse, R215, PT ;  /* 0x000000d70c00720c */ /* 0x040fe20003f46270 */
[----:B------:R-:W-:Y:S01]  /*5640*/  USHF.L.U32 UR30, UR22, 0x1, URZ ;  /* 0x00000001161e7899 */ /* 0x000fe200080006ff */
[----:B------:R-:W-:Y:S01]  /*5650*/  ISETP.GE.AND P4, PT, R12, R216, PT ;  /* 0x000000d80c00720c */ /* 0x000fe20003f86270 */
[----:B------:R-:W-:Y:S01]  /*5660*/  VIADD R12, R0, 0x29 ;  /* 0x00000029000c7836 */ /* 0x000fe20000000000 */
[----:B------:R-:W-:Y:S01]  /*5670*/  FSEL R5, R30, -INF , !P6 ;  /* 0xff8000001e057808 */ /* 0x000fe20007000000 */
[----:B------:R-:W-:Y:S01]  /*5680*/  IMAD.WIDE.U32 R72, R101, -0x326172a9, RZ ;  /* 0xcd9e8d5765487825 */ /* 0x000fe200078e00ff */
[----:B------:R-:W-:Y:S01]  /*5690*/  FSEL R17, R31, -INF , !P0 ;  /* 0xff8000001f117808 */ /* 0x000fe20004000000 */
[----:B------:R-:W-:Y:S01]  /*56a0*/  UIADD3 UR6, UPT, UPT, UR35, -0x4498517b, URZ ;  /* 0xbb67ae8523067890 */ /* 0x000fe2000fffe0ff */
[----:B------:R-:W-:Y:S01]  /*56b0*/  FSEL R30, R6, -INF , !P2 ;  /* 0xff800000061e7808 */ /* 0x000fe20005000000 */
[----:B------:R-:W-:Y:S01]  /*56c0*/  IMAD.WIDE.U32 R52, R104, -0x2daee0ad, RZ ;  /* 0xd2511f5368347825 */ /* 0x000fe200078e00ff */
[CC--:B------:R-:W-:Y:S01]  /*56d0*/  ISETP.GT.AND P6, PT, R212.reuse, R4.reuse, PT ;  /* 0x00000004d400720c */ /* 0x0c0fe20003fc4270 */
[----:B------:R-:W-:Y:S01]  /*56e0*/  UIADD3 UR27, UPT, UPT, UR34, -0x61c88647, URZ ;  /* 0x9e3779b9221b7890 */ /* 0x000fe2000fffe0ff */
[----:B------:R-:W-:Y:S01]  /*56f0*/  ISETP.GT.AND P0, PT, R212, R3, PT ;  /* 0x00000003d400720c */ /* 0x000fe20003f04270 */
[----:B------:R-:W-:Y:S01]  /*5700*/  UIADD3 UR26, UPT, UPT, UR34, 0x3c6ef372, URZ ;  /* 0x3c6ef372221a7890 */ /* 0x000fe2000fffe0ff */
[----:B------:R-:W-:Y:S01]  /*5710*/  FSEL R6, R29, -INF , !P5 ;  /* 0xff8000001d067808 */ /* 0x000fe20006800000 */
[----:B------:R-:W-:Y:S01]  /*5720*/  UIADD3 UR24, UPT, UPT, UR35, 0x76cf5d0a, URZ ;  /* 0x76cf5d0a23187890 */ /* 0x000fe2000fffe0ff */
[----:B------:R-:W-:Y:S01]  /*5730*/  FSEL R47, R5, -INF , !P4 ;  /* 0xff800000052f7808 */ /* 0x000fe20006000000 */
[----:B------:R-:W-:Y:S01]  /*5740*/  UIADD3 UR18, UPT, UPT, UR35, 0x32370b8f, URZ ;  /* 0x32370b8f23127890 */ /* 0x000fe2000fffe0ff */
[----:B------:R-:W-:Y:S01]  /*5750*/  ISETP.GE.AND P2, PT, R4, R215, PT ;  /* 0x000000d70400720c */ /* 0x000fe20003f46270 */
[----:B------:R-:W-:Y:S01]  /*5760*/  UIADD3 UR19, UPT, UPT, UR34, -0x255992d5, URZ ;  /* 0xdaa66d2b22137890 */ /* 0x000fe2000fffe0ff */
[----:B------:R-:W-:Y:S01]  /*5770*/  ISETP.GT.AND P4, PT, R2, R4, PT ;  /* 0x000000040200720c */ /* 0x000fe20003f84270 */
[----:B------:R-:W-:Y:S01]  /*5780*/  UIADD3 UR16, UPT, UPT, UR34, 0x78dde6e4, URZ ;  /* 0x78dde6e422107890 */ /* 0x000fe2000fffe0ff */
[----:B------:R-:W-:Y:S01]  /*5790*/  ISETP.GE.AND P5, PT, R4, R216, PT ;  /* 0x000000d80400720c */ /* 0x000fe20003fa6270 */
[----:B------:R-:W-:Y:S01]  /*57a0*/  UIADD3 UR15, UPT, UPT, UR35, -0x126145ec, URZ ;  /* 0xed9eba14230f7890 */ /* 0x000fe2000fffe0ff */
[----:B------:R-:W-:Y:S01]  /*57b0*/  FSEL R4, R24, -INF , !P6 ;  /* 0xff80000018047808 */ /* 0x000fe20007000000 */
[----:B------:R-:W-:Y:S01]  /*57c0*/  UIADD3 UR12, UPT, UPT, UR35, -0x56f99767, URZ ;  /* 0xa9066899230c7890 */ /* 0x000fe2000fffe0ff */
[----:B------:R-:W-:Y:S01]  /*57d0*/  FSEL R5, R25, -INF , !P0 ;  /* 0xff80000019057808 */ /* 0x000fe20004000000 */
[----:B------:R-:W-:Y:S01]  /*57e0*/  UIADD3 UR13, UPT, UPT, UR34, 0x1715609d, URZ ;  /* 0x1715609d220d7890 */ /* 0x000fe2000fffe0ff */
[----:B------:R-:W-:Y:S01]  /*57f0*/  ISETP.GT.AND P6, PT, R2, R3, PT ;  /* 0x000000030200720c */ /* 0x000fe20003fc4270 */
[----:B------:R-:W-:Y:S01]  /*5800*/  UIADD3 UR7, UPT, UPT, UR34, -0x4ab325aa, URZ ;  /* 0xb54cda5622077890 */ /* 0x000fe2000fffe0ff */
[----:B------:R-:W-:Y:S01]  /*5810*/  FSEL R25, R6, -INF , !P1 ;  /* 0xff80000006197808 */ /* 0x000fe20004800000 */
[----:B------:R-:W-:Y:S01]  /*5820*/  STL.64 [R1+0x68], R52 ;  /* 0x0000683401007387 */ /* 0x000fe20000100a00 */
[----:B------:R-:W-:-:S02]  /*5830*/  ISETP.GT.AND P1, PT, R212, R7, PT ;  /* 0x00000007d400720c */ /* 0x000fc40003f24270 */
[----:B------:R-:W-:Y:S02]  /*5840*/  FSEL R19, R26, -INF , !P4 ;  /* 0xff8000001a137808 */ /* 0x000fe40006000000 */
[CC--:B------:R-:W-:Y:S02]  /*5850*/  ISETP.GE.AND P4, PT, R3.reuse, R215.reuse, PT ;  /* 0x000000d70300720c */ /* 0x0c0fe40003f86270 */
[----:B------:R-:W-:Y:S02]  /*5860*/  ISETP.GE.AND P0, PT, R3, R216, PT ;  /* 0x000000d80300720c */ /* 0x000fe40003f06270 */
[----:B------:R-:W-:Y:S02]  /*5870*/  FSEL R18, R27, -INF , !P6 ;  /* 0xff8000001b127808 */ /* 0x000fe40007000000 */
[----:B------:R-:W-:Y:S02]  /*5880*/  ISETP.GE.AND P6, PT, R7, R215, PT ;  /* 0x000000d70700720c */ /* 0x000fe40003fc6270 */
[----:B------:R-:W-:-:S02]  /*5890*/  FSEL R3, R84, -INF , !P1 ;  /* 0xff80000054037808 */ /* 0x000fc40004800000 */
[----:B------:R-:W-:Y:S02]  /*58a0*/  ISETP.GT.AND P1, PT, R212, R9, PT ;  /* 0x00000009d400720c */ /* 0x000fe40003f24270 */
[----:B------:R-:W-:Y:S02]  /*58b0*/  FSEL R26, R4, -INF , !P2 ;  /* 0xff800000041a7808 */ /* 0x000fe40005000000 */
        /* <DEDUP_REMOVED lines=8> */
[----:B------:R-:W-:Y:S02]  /*5940*/  FSEL R29, R3, -INF , !P6 ;  /* 0xff800000031d7808 */ /* 0x000fe40007000000 */
[----:B------:R-:W-:-:S02]  /*5950*/  ISETP.GT.AND P6, PT, R212, R0, PT ;  /* 0x00000000d400720c */ /* 0x000fc40003fc4270 */
[----:B------:R-:W-:Y:S02]  /*5960*/  FSEL R24, R4, -INF , !P4 ;  /* 0xff80000004187808 */ /* 0x000fe40006000000 */
[----:B------:R-:W-:Y:S02]  /*5970*/  ISETP.GT.AND P4, PT, R212, R11, PT ;  /* 0x0000000bd400720c */ /* 0x000fe40003f84270 */
[----:B------:R-:W-:Y:S02]  /*5980*/  FSEL R6, R77, -INF , !P1 ;  /* 0xff8000004d067808 */ /* 0x000fe40004800000 */
[----:B------:R-:W-:Y:S02]  /*5990*/  ISETP.GE.AND P1, PT, R0, R215, PT ;  /* 0x000000d70000720c */ /* 0x000fe40003f26270 */
[----:B------:R-:W-:Y:S02]  /*59a0*/  FSEL R5, R44, -INF , !P6 ;  /* 0xff8000002c057808 */ /* 0x000fe40007000000 */
[----:B------:R-:W-:-:S02]  /*59b0*/  FSEL R3, R76, -INF , !P4 ;  /* 0xff8000004c037808 */ /* 0x000fc40006000000 */
[----:B------:R-:W-:Y:S02]  /*59c0*/  ISETP.GE.AND P4, PT, R11, R215, PT ;  /* 0x000000d70b00720c */ /* 0x000fe40003f86270 */
[----:B------:R-:W-:Y:S02]  /*59d0*/  FSEL R15, R5, -INF , !P1 ;  /* 0xff800000050f7808 */ /* 0x000fe40004800000 */
[----:B------:R-:W-:Y:S02]  /*59e0*/  ISETP.GT.AND P2, PT, R212, R10, PT ;  /* 0x0000000ad400720c */ /* 0x000fe40003f44270 */
[----:B------:R-:W-:Y:S02]  /*59f0*/  FSEL R44, R3, -INF , !P4 ;  /* 0xff800000032c7808 */ /* 0x000fe40006000000 */
[----:B------:R-:W-:Y:S02]  /*5a00*/  FMNMX3.FTZ R3, R15, R22, R30, !PT ;  /* 0x000000160f037276 */ /* 0x000fe4000781001e */
[----:B------:R-:W-:-:S02]  /*5a10*/  FSEL R4, R41, -INF , !P2 ;  /* 0xff80000029047808 */ /* 0x000fc40005000000 */
[----:B------:R-:W-:Y:S02]  /*5a20*/  ISETP.GE.AND P2, PT, R10, R215, PT ;  /* 0x000000d70a00720c */ /* 0x000fe40003f46270 */
[----:B------:R-:W-:Y:S02]  /*5a30*/  FMNMX3.FTZ R3, R3, R25, R26, !PT ;  /* 0x0000001903037276 */ /* 0x000fe4000781001a */
[----:B------:R-:W-:Y:S02]  /*5a40*/  ISETP.GT.AND P6, PT, R212, R14, PT ;  /* 0x0000000ed400720c */ /* 0x000fe40003fc4270 */
[----:B------:R-:W-:Y:S02]  /*5a50*/  FSEL R31, R4, -INF , !P2 ;  /* 0xff800000041f7808 */ /* 0x000fe40005000000 */
[----:B------:R-:W-:Y:S02]  /*5a60*/  FMNMX3.FTZ R3, R3, R21, R23, !PT ;  /* 0x0000001503037276 */ /* 0x000fe40007810017 */
[----:B------:R-:W-:-:S02]  /*5a70*/  ISETP.GE.AND P1, PT, R14, R215, PT ;  /* 0x000000d70e00720c */ /* 0x000fc40003f26270 */
[----:B------:R-:W-:Y:S02]  /*5a80*/  FSEL R4, R32, -INF , !P6 ;  /* 0xff80000020047808 */ /* 0x000fe40007000000 */
[C---:B------:R-:W-:Y:S02]  /*5a90*/  ISETP.GT.AND P2, PT, R212.reuse, R13, PT ;  /* 0x0000000dd400720c */ /* 0x040fe40003f44270 */
[----:B------:R-:W-:Y:S02]  /*5aa0*/  ISETP.GT.AND P6, PT, R212, R16, PT ;  /* 0x00000010d400720c */ /* 0x000fe40003fc4270 */
[----:B------:R-:W-:Y:S02]  /*5ab0*/  ISETP.GE.AND P4, PT, R12, R215, PT ;  /* 0x000000d70c00720c */ /* 0x000fe40003f86270 */
[----:B------:R-:W-:Y:S02]  /*5ac0*/  FMNMX3.FTZ R3, R3, R24, R29, !PT ;  /* 0x0000001803037276 */ /* 0x000fe4000781001d */
[----:B------:R-:W-:-:S02]  /*5ad0*/  FSEL R82, R4, -INF , !P1 ;  /* 0xff80000004527808 */ /* 0x000fc40004800000 */
[----:B------:R-:W-:Y:S02]  /*5ae0*/  FSEL R4, R33, -INF , !P2 ;  /* 0xff80000021047808 */ /* 0x000fe40005000000 */
[-C--:B------:R-:W-:Y:S02]  /*5af0*/  ISETP.GE.AND P1, PT, R13, R215.reuse, PT ;  /* 0x000000d70d00720c */ /* 0x080fe40003f26270 */
[----:B------:R-:W-:Y:S02]  /*5b00*/  ISETP.GE.AND P2, PT, R16, R215, PT ;  /* 0x000000d71000720c */ /* 0x000fe40003f46270 */
[----:B------:R-:W-:Y:S02]  /*5b10*/  FSEL R5, R36, -INF , !P6 ;  /* 0xff80000024057808 */ /* 0x000fe40007000000 */
[----:B------:R-:W-:Y:S02]  /*5b20*/  FSEL R80, R6, -INF , !P4 ;  /* 0xff80000006507808 */ /* 0x000fe40006000000 */
[----:B------:R-:W-:-:S02]  /*5b30*/  ISETP.GT.AND P6, PT, R212, R20, PT ;  /* 0x00000014d400720c */ /* 0x000fc40003fc4270 */
[----:B------:R-:W-:Y:S02]  /*5b40*/  FMNMX3.FTZ R3, R3, R31, R44, !PT ;  /* 0x0000001f03037276 */ /* 0x000fe4000781002c */
[----:B------:R-:W-:Y:S02]  /*5b50*/  FSEL R83, R4, -INF , !P1 ;  /* 0xff80000004537808 */ /* 0x000fe40004800000 */
[----:B------:R-:W-:Y:S02]  /*5b60*/  FSEL R88, R5, -INF , !P2 ;  /* 0xff80000005587808 */ /* 0x000fe40005000000 */
[----:B------:R-:W-:Y:S02]  /*5b70*/  ISETP.GE.AND P2, PT, R20, R215, PT ;  /* 0x000000d71400720c */ /* 0x000fe40003f46270 */
[----:B------:R-:W-:Y:S02]  /*5b80*/  FSEL R4, R37, -INF , !P6 ;  /* 0xff80000025047808 */ /* 0x000fe40007000000 */
[----:B------:R-:W-:-:S02]  /*5b90*/  FMNMX3.FTZ R3, R3, R80, R82, !PT ;  /* 0x0000005003037276 */ /* 0x000fc40007810052 */
[----:B------:R-:W-:Y:S02]  /*5ba0*/  FSEL R89, R4, -INF , !P2 ;  /* 0xff80000004597808 */ /* 0x000fe40005000000 */
[----:B------:R-:W-:Y:S02]  /*5bb0*/  FMNMX3.FTZ R3, R3, R83, R88, !PT ;  /* 0x0000005303037276 */ /* 0x000fe40007810058 */
[----:B------:R-:W-:Y:S02]  /*5bc0*/  ISETP.GT.AND P4, PT, R2, R7, PT ;  /* 0x000000070200720c */ /* 0x000fe40003f84270 */
[----:B------:R-:W-:Y:S02]  /*5bd0*/  FMNMX.FTZ R3, R89, R3, !PT ;  /* 0x0000000359037209 */ /* 0x000fe40007810000 */
[----:B------:R-:W-:Y:S02]  /*5be0*/  FSEL R18, R18, -INF , !P0 ;  /* 0xff80000012127808 */ /* 0x000fe40004000000 */
[----:B------:R-:W-:Y:S01]  /*5bf0*/  ISETP.GT.AND P0, PT, R2, R10, PT ;  /* 0x0000000a0200720c */ /* 0x000fe20003f04270 */
[----:B------:R-:W2:Y:S01]  /*5c00*/  SHFL.BFLY PT, R132, R3, 0x2, 0x1f ;  /* 0x0c401f0003847f89 */ /* 0x000ea200000e0000 */
[----:B------:R-:W-:-:S02]  /*5c10*/  ISETP.GE.AND P1, PT, R7, R216, PT ;  /* 0x000000d80700720c */ /* 0x000fc40003f26270 */
[----:B------:R-:W-:Y:S02]  /*5c20*/  FSEL R4, R86, -INF , !P4 ;  /* 0xff80000056047808 */ /* 0x000fe40006000000 */
[----:B------:R-:W-:Y:S02]  /*5c30*/  FSEL R17, R17, -INF , !P3 ;  /* 0xff80000011117808 */ /* 0x000fe40005800000 */
[C---:B------:R-:W-:Y:S02]  /*5c40*/  ISETP.GT.AND P3, PT, R2.reuse, R8, PT ;  /* 0x000000080200720c */ /* 0x040fe40003f64270 */
[----:B------:R-:W-:Y:S02]  /*5c50*/  FSEL R5, R43, -INF , !P0 ;  /* 0xff8000002b057808 */ /* 0x000fe40004000000 */
[----:B------:R-:W-:Y:S02]  /*5c60*/  ISETP.GT.AND P0, PT, R2, R12, PT ;  /* 0x0000000c0200720c */ /* 0x000fe40003f04270 */
[----:B------:R-:W-:-:S02]  /*5c70*/  FSEL R27, R4, -INF , !P1 ;  /* 0xff800000041b7808 */ /* 0x000fc40004800000 */
[----:B------:R-:W-:Y:S02]  /*5c80*/  ISETP.GT.AND P1, PT, R2, R0, PT ;  /* 0x000000000200720c */ /* 0x000fe40003f24270 */
[-C--:B------:R-:W-:Y:S02]  /*5c90*/  ISETP.GE.AND P2, PT, R8, R216.reuse, PT ;  /* 0x000000d80800720c */ /* 0x080fe40003f46270 */
[----:B------:R-:W-:Y:S02]  /*5ca0*/  FSEL R7, R87, -INF , !P3 ;  /* 0xff80000057077808 */ /* 0x000fe40005800000 */
[----:B------:R-:W-:Y:S02]  /*5cb0*/  ISETP.GT.AND P3, PT, R2, R11, PT ;  /* 0x0000000b0200720c */ /* 0x000fe40003f64270 */
[----:B------:R-:W-:Y:S02]  /*5cc0*/  FSEL R8, R79, -INF , !P0 ;  /* 0xff8000004f087808 */ /* 0x000fe40004000000 */
[----:B------:R-:W-:-:S02]  /*5cd0*/  ISETP.GE.AND P0, PT, R0, R216, PT ;  /* 0x000000d80000720c */ /* 0x000fc40003f06270 */
[----:B------:R-:W-:Y:S02]  /*5ce0*/  FSEL R0, R46, -INF , !P1 ;  /* 0xff8000002e007808 */ /* 0x000fe40004800000 */
[----:B------:R-:W-:Y:S02]  /*5cf0*/  FSEL R4, R78, -INF , !P3 ;  /* 0xff8000004e047808 */ /* 0x000fe40005800000 */
[----:B------:R-:W-:Y:S02]  /*5d00*/  ISETP.GE.AND P3, PT, R12, R216, PT ;  /* 0x000000d80c00720c */ /* 0x000fe40003f66270 */
[----:B------:R-:W-:Y:S02]  /*5d10*/  FSEL R12, R0, -INF , !P0 ;  /* 0xff800000000c7808 */ /* 0x000fe40004000000 */
[----:B------:R-:W-:Y:S02]  /*5d20*/  ISETP.GT.AND P6, PT, R2, R9, PT ;  /* 0x000000090200720c */ /* 0x000fe40003fc4270 */
[----:B------:R-:W-:-:S02]  /*5d30*/  FSEL R19, R19, -INF , !P5 ;  /* 0xff80000013137808 */ /* 0x000fc40006800000 */
[----:B------:R-:W-:Y:S02]  /*5d40*/  FMNMX3.FTZ R0, R12, R45, R47, !PT ;  /* 0x0000002d0c007276 */ /* 0x000fe4000781002f */
[----:B------:R-:W-:Y:S02]  /*5d50*/  FSEL R6, R42, -INF , !P6 ;  /* 0xff8000002a067808 */ /* 0x000fe40007000000 */
[----:B------:R-:W-:Y:S02]  /*5d60*/  ISETP.GE.AND P5, PT, R9, R216, PT ;  /* 0x000000d80900720c */ /* 0x000fe40003fa6270 */
[----:B--2---:R-:W-:Y:S02]  /*5d70*/  FMNMX.FTZ R132, R3, R132, !PT ;  /* 0x0000008403847209 */ /* 0x004fe40007810000 */
[----:B------:R-:W-:Y:S02]  /*5d80*/  FMNMX3.FTZ R0, R0, R17, R19, !PT ;  /* 0x0000001100007276 */ /* 0x000fe40007810013 */
[----:B------:R-:W-:-:S02]  /*5d90*/  ISETP.GE.AND P4, PT, R10, R216, PT ;  /* 0x000000d80a00720c */ /* 0x000fc40003f86270 */
[----:B------:R-:W-:Y:S02]  /*5da0*/  ISETP.GE.AND P6, PT, R11, R216, PT ;  /* 0x000000d80b00720c */ /* 0x000fe40003fc6270 */
[----:B------:R-:W-:Y:S02]  /*5db0*/  FSEL R46, R6, -INF , !P5 ;  /* 0xff800000062e7808 */ /* 0x000fe40006800000 */
[----:B------:R-:W-:Y:S01]  /*5dc0*/  FSEL R28, R7, -INF , !P2 ;  /* 0xff800000071c7808 */ /* 0x000fe20005000000 */
[----:B------:R-:W2:Y:S01]  /*5dd0*/  SHFL.BFLY PT, R6, R132, 0x1, 0x1f ;  /* 0x0c201f0084067f89 */ /* 0x000ea200000e0000 */
[----:B------:R-:W-:Y:S02]  /*5de0*/  ISETP.GT.AND P1, PT, R2, R14, PT ;  /* 0x0000000e0200720c */ /* 0x000fe40003f24270 */
[----:B------:R-:W-:Y:S02]  /*5df0*/  FMNMX3.FTZ R0, R0, R18, R27, !PT ;  /* 0x0000001200007276 */ /* 0x000fe4000781001b */
[----:B------:R-:W-:-:S02]  /*5e00*/  FSEL R56, R5, -INF , !P4 ;  /* 0xff80000005387808 */ /* 0x000fc40006000000 */
[----:B------:R-:W-:Y:S02]  /*5e10*/  FSEL R84, R4, -INF , !P6 ;  /* 0xff80000004547808 */ /* 0x000fe40007000000 */
[----:B------:R-:W-:Y:S02]  /*5e20*/  ISETP.GE.AND P2, PT, R14, R216, PT ;  /* 0x000000d80e00720c */ /* 0x000fe40003f46270 */
[C---:B------:R-:W-:Y:S02]  /*5e30*/  ISETP.GT.AND P0, PT, R2.reuse, R13, PT ;  /* 0x0000000d0200720c */ /* 0x040fe40003f04270 */
[----:B------:R-:W-:Y:S02]  /*5e40*/  ISETP.GT.AND P6, PT, R2, R16, PT ;  /* 0x000000100200720c */ /* 0x000fe40003fc4270 */
[----:B------:R-:W-:Y:S02]  /*5e50*/  FSEL R5, R34, -INF , !P1 ;  /* 0xff80000022057808 */ /* 0x000fe40004800000 */
[----:B------:R-:W-:-:S02]  /*5e60*/  FMNMX3.FTZ R0, R0, R28, R46, !PT ;  /* 0x0000001c00007276 */ /* 0x000fc4000781002e */
[-C--:B------:R-:W-:Y:S02]  /*5e70*/  ISETP.GE.AND P4, PT, R13, R216.reuse, PT ;  /* 0x000000d80d00720c */ /* 0x080fe40003f86270 */
[----:B------:R-:W-:Y:S02]  /*5e80*/  ISETP.GE.AND P5, PT, R16, R216, PT ;  /* 0x000000d81000720c */ /* 0x000fe40003fa6270 */
        /* <DEDUP_REMOVED lines=15> */
[C---:B------:R-:W-:Y:S01]  /*5f80*/  FSETP.NEU.FTZ.AND P0, PT, R132.reuse, -INF , PT ;  /* 0xff8000008400780b */ /* 0x040fe20003f1d000 */
[----:B-1----:R-:W-:Y:S01]  /*5f90*/  FMUL.FTZ R4, R132, UR31 ;  /* 0x0000001f84047c20 */ /* 0x002fe20008410000 */
[----:B------:R-:W-:Y:S01]  /*5fa0*/  LOP3.LUT R3, R103, UR34, R73, 0x96, !PT ;  /* 0x0000002267037c12 */ /* 0x000fe2000f8e9649 */
[----:B------:R-:W1:Y:S01]  /*5fb0*/  SHFL.BFLY PT, R6, R0, 0x2, 0x1f ;  /* 0x0c401f0000067f89 */ /* 0x000e6200000e0000 */
[----:B------:R-:W-:-:S02]  /*5fc0*/  LOP3.LUT R48, R105, 0x200, R106, 0xf8, !PT ;  /* 0x0000020069307812 */ /* 0x000fc400078ef86a */
[----:B------:R-:W-:Y:S01]  /*5fd0*/  FSEL R4, R4, RZ, P0 ;  /* 0x000000ff04047208 */ /* 0x000fe20000000000 */
[----:B------:R-:W-:Y:S01]  /*5fe0*/  IMAD.WIDE.U32 R92, R3, -0x2daee0ad, RZ ;  /* 0xd2511f53035c7825 */ /* 0x000fe200078e00ff */
[----:B------:R-:W-:-:S03]  /*5ff0*/  LEA R136, R48, UR5, 0x1 ;  /* 0x0000000530887c11 */ /* 0x000fc6000f8e08ff */
[--C-:B------:R-:W-:Y:S01]  /*6000*/  FFMA.FTZ R2, R15, UR31, -R4.reuse ;  /* 0x0000001f0f027c23 */ /* 0x100fe20008010804 */
[--C-:B------:R-:W-:Y:S01]  /*6010*/  FFMA.FTZ R5, R21, UR31, -R4.reuse ;  /* 0x0000001f15057c23 */ /* 0x100fe20008010804 */
[----:B------:R-:W-:Y:S02]  /*6020*/  STL.64 [R1+0x60], R92 ;  /* 0x0000605c01007387 */ /* 0x000fe40000100a00 */
[----:B------:R2:W-:Y:S02]  /*6030*/  MUFU.EX2 R145, R2 ;  /* 0x0000000200917308 */ /* 0x0005e40000000800 */
[----:B------:R-:W-:Y:S06]  /*6040*/  STL [R1+0xc4], R48 ;  /* 0x0000c43001007387 */ /* 0x000fec0000100800 */
[----:B------:R3:W-:Y:S01]  /*6050*/  MUFU.EX2 R149, R5 ;  /* 0x0000000500957308 */ /* 0x0007e20000000800 */
[----:B-1----:R-:W-:Y:S01]  /*6060*/  FMNMX.FTZ R6, R0, R6, !PT ;  /* 0x0000000600067209 */ /* 0x002fe20007810000 */
[----:B------:R-:W-:-:S06]  /*6070*/  FFMA.FTZ R0, R30, UR31, -R4 ;  /* 0x0000001f1e007c23 */ /* 0x000fcc0008010804 */
[----:B------:R1:W-:Y:S01]  /*6080*/  MUFU.EX2 R147, R0 ;  /* 0x0000000000937308 */ /* 0x0003e20000000800 */
[----:B------:R-:W4:Y:S01]  /*6090*/  SHFL.BFLY PT, R7, R6, 0x1, 0x1f ;  /* 0x0c201f0006077f89 */ /* 0x000f2200000e0000 */
[----:B--2---:R-:W-:-:S06]  /*60a0*/  FFMA.FTZ R2, R22, UR31, -R4 ;  /* 0x0000001f16027c23 */ /* 0x004fcc0008010804 */
[----:B------:R2:W-:Y:S01]  /*60b0*/  MUFU.EX2 R144, R2 ;  /* 0x0000000200907308 */ /* 0x0005e20000000800 */
[----:B---3--:R-:W-:-:S07]  /*60c0*/  FFMA.FTZ R5, R23, UR31, -R4 ;  /* 0x0000001f17057c23 */ /* 0x008fce0008010804 */
[----:B------:R3:W-:Y:S01]  /*60d0*/  MUFU.EX2 R142, R5 ;  /* 0x00000005008e7308 */ /* 0x0007e20000000800 */
[----:B-1----:R-:W-:-:S07]  /*60e0*/  FFMA.FTZ R0, R25, UR31, -R4 ;  /* 0x0000001f19007c23 */ /* 0x002fce0008010804 */
[----:B------:R1:W-:Y:S01]  /*60f0*/  MUFU.EX2 R164, R0 ;  /* 0x0000000000a47308 */ /* 0x0003e20000000800 */
[----:B--2---:R-:W-:-:S07]  /*6100*/  FFMA.FTZ R2, R26, UR31, -R4 ;  /* 0x0000001f1a027c23 */ /* 0x004fce0008010804 */
[----:B------:R2:W-:Y:S01]  /*6110*/  MUFU.EX2 R162, R2 ;  /* 0x0000000200a27308 */ /* 0x0005e20000000800 */
[----:B---3--:R-:W-:-:S07]  /*6120*/  FFMA.FTZ R5, R24, UR31, -R4 ;  /* 0x0000001f18057c23 */ /* 0x008fce0008010804 */
[----:B------:R-:W-:Y:S01]  /*6130*/  MUFU.EX2 R160, R5 ;  /* 0x0000000500a07308 */ /* 0x000fe20000000800 */
[----:B-1----:R-:W-:Y:S01]  /*6140*/  IMAD.U32 R0, RZ, RZ, UR30 ;  /* 0x0000001eff007e24 */ /* 0x002fe2000f8e00ff */
[----:B------:R-:W-:-:S04]  /*6150*/  UIADD3 UR30, UPT, UPT, UR30, 0x1, URZ ;  /* 0x000000011e1e7890 */ /* 0x000fc8000fffe0ff */
[----:B------:R-:W-:-:S05]  /*6160*/  LOP3.LUT R0, R0, UR35, R53, 0x96, !PT ;  /* 0x0000002300007c12 */ /* 0x000fca000f8e9635 */
[----:B--2---:R-:W-:Y:S01]  /*6170*/  IMAD.WIDE.U32 R2, R0, -0x326172a9, RZ ;  /* 0xcd9e8d5700027825 */ /* 0x004fe200078e00ff */
[----:B------:R-:W-:Y:S01]  /*6180*/  LOP3.LUT R0, R52, UR6, R93, 0x96, !PT ;  /* 0x0000000634007c12 */ /* 0x000fe2000f8e965d */
[----:B------:R-:W-:-:S03]  /*6190*/  UIADD3 UR6, UPT, UPT, UR35, 0x646e171e, URZ ;  /* 0x646e171e23067890 */ /* 0x000fc6000fffe0ff */
[----:B------:R-:W-:Y:S01]  /*61a0*/  LOP3.LUT R10, R72, UR27, R3, 0x96, !PT ;  /* 0x0000001b480a7c12 */ /* 0x000fe2000f8e9603 */
[----:B------:R-:W-:Y:S01]  /*61b0*/  IMAD.WIDE.U32 R58, R0, -0x326172a9, RZ ;  /* 0xcd9e8d57003a7825 */ /* 0x000fe200078e00ff */
[----:B----4-:R-:W-:-:S03]  /*61c0*/  FMNMX.FTZ R3, R6, R7, !PT ;  /* 0x0000000706037209 */ /* 0x010fc60007810000 */
[----:B------:R-:W-:Y:S01]  /*61d0*/  IMAD.WIDE.U32 R10, R10, -0x2daee0ad, RZ ;  /* 0xd2511f530a0a7825 */ /* 0x000fe200078e00ff */
[----:B------:R-:W-:-:S03]  /*61e0*/  LOP3.LUT R8, R2, UR26, R59, 0x96, !PT ;  /* 0x0000001a02087c12 */ /* 0x000fc6000f8e963b */
[C---:B------:R-:W-:Y:S01]  /*61f0*/  FMUL.FTZ R0, R3.reuse, UR31 ;  /* 0x0000001f03007c20 */ /* 0x040fe20008410000 */
[----:B------:R-:W-:Y:S02]  /*6200*/  FSETP.NEU.FTZ.AND P0, PT, R3, -INF , PT ;  /* 0xff8000000300780b */ /* 0x000fe40003f1d000 */
[----:B------:R-:W-:Y:S01]  /*6210*/  LOP3.LUT R6, R92, UR24, R11, 0x96, !PT ;  /* 0x000000185c067c12 */ /* 0x000fe2000f8e960b */
[----:B------:R-:W-:Y:S01]  /*6220*/  IMAD.WIDE.U32 R8, R8, -0x2daee0ad, RZ ;  /* 0xd2511f5308087825 */ /* 0x000fe200078e00ff */
[----:B------:R-:W-:-:S03]  /*6230*/  FSEL R2, R0, RZ, P0 ;  /* 0x000000ff00027208 */ /* 0x000fc60000000000 */
[----:B------:R-:W-:Y:S01]  /*6240*/  IMAD.WIDE.U32 R6, R6, -0x326172a9, RZ ;  /* 0xcd9e8d5706067825 */ /* 0x000fe200078e00ff */
[----:B------:R-:W-:-:S03]  /*6250*/  LOP3.LUT R10, R10, UR18, R9, 0x96, !PT ;  /* 0x000000120a0a7c12 */ /* 0x000fc6000f8e9609 */
[----:B------:R-:W-:Y:S01]  /*6260*/  FFMA.FTZ R0, R12, UR31, -R2 ;  /* 0x0000001f0c007c23 */ /* 0x000fe20008010802 */
[----:B------:R-:W-:Y:S01]  /*6270*/  LOP3.LUT R12, R58, UR19, R7, 0x96, !PT ;  /* 0x000000133a0c7c12 */ /* 0x000fe2000f8e9607 */
[----:B------:R-:W-:Y:S02]  /*6280*/  IMAD.WIDE.U32 R10, R10, -0x326172a9, RZ ;  /* 0xcd9e8d570a0a7825 */ /* 0x000fe400078e00ff */
[----:B------:R1:W-:Y:S02]  /*6290*/  MUFU.EX2 R138, R0 ;  /* 0x00000000008a7308 */ /* 0x0003e40000000800 */
[----:B------:R-:W-:Y:S01]  /*62a0*/  IMAD.WIDE.U32 R12, R12, -0x2daee0ad, RZ ;  /* 0xd2511f530c0c7825 */ /* 0x000fe200078e00ff */
[----:B------:R-:W-:-:S04]  /*62b0*/  LOP3.LUT R9, R6, UR16, R11, 0x96, !PT ;  /* 0x0000001006097c12 */ /* 0x000fc8000f8e960b */
[----:B------:R-:W-:Y:S01]  /*62c0*/  LOP3.LUT R6, R8, UR15, R13, 0x96, !PT ;  /* 0x0000000f08067c12 */ /* 0x000fe2000f8e960d */
[----:B------:R-:W-:-:S04]  /*62d0*/  IMAD.WIDE.U32 R8, R9, -0x2daee0ad, RZ ;  /* 0xd2511f5309087825 */ /* 0x000fc800078e00ff */
[----:B------:R-:W-:Y:S01]  /*62e0*/  IMAD.WIDE.U32 R6, R6, -0x326172a9, RZ ;  /* 0xcd9e8d5706067825 */ /* 0x000fe200078e00ff */
[----:B------:R-:W-:-:S03]  /*62f0*/  LOP3.LUT R12, R12, UR12, R9, 0x96, !PT ;  /* 0x0000000c0c0c7c12 */ /* 0x000fc6000f8e9609 */
[----:B-1----:R-:W-:Y:S01]  /*6300*/  FFMA.FTZ R0, R45, UR31, -R2 ;  /* 0x0000001f2d007c23 */ /* 0x002fe20008010802 */
[----:B------:R-:W-:Y:S01]  /*6310*/  LOP3.LUT R10, R10, UR13, R7, 0x96, !PT ;  /* 0x0000000d0a0a7c12 */ /* 0x000fe2000f8e9607 */
[----:B------:R-:W-:Y:S02]  /*6320*/  IMAD.WIDE.U32 R64, R12, -0x326172a9, RZ ;  /* 0xcd9e8d570c407825 */ /* 0x000fe400078e00ff */
[----:B------:R1:W2:Y:S02]  /*6330*/  MUFU.EX2 R119, R0 ;  /* 0x0000000000777308 */ /* 0x0002a40000000800 */
[----:B------:R-:W-:Y:S01]  /*6340*/  IMAD.WIDE.U32 R66, R10, -0x2daee0ad, RZ ;  /* 0xd2511f530a427825 */ /* 0x000fe200078e00ff */
[----:B------:R-:W-:-:S03]  /*6350*/  LOP3.LUT R5, R6, UR7, R65, 0x96, !PT ;  /* 0x0000000706057c12 */ /* 0x000fc6000f8e9641 */
[----:B------:R-:W-:Y:S01]  /*6360*/  FFMA.FTZ R6, R18, UR31, -R2 ;  /* 0x0000001f12067c23 */ /* 0x000fe20008010802 */
[----:B------:R-:W-:Y:S02]  /*6370*/  PRMT R97, R64, 0x7773, RZ ;  /* 0x0000777340617816 */ /* 0x000fe400000000ff */
[----:B------:R-:W-:Y:S01]  /*6380*/  LOP3.LUT R9, R8, UR6, R67, 0x96, !PT ;  /* 0x0000000608097c12 */ /* 0x000fe2000f8e9643 */
[----:B------:R3:W-:Y:S01]  /*6390*/  MUFU.EX2 R148, R6 ;  /* 0x0000000600947308 */ /* 0x0007e20000000800 */
[----:B------:R-:W4:Y:S01]  /*63a0*/  LDC R8, c[0x0][0x4f8] ;  /* 0x00013e00ff087b82 */ /* 0x000f220000000800 */
[----:B------:R-:W-:Y:S02]  /*63b0*/  LOP3.LUT R100, R5, 0xff, RZ, 0xc0, !PT ;  /* 0x000000ff05647812 */ /* 0x000fe400078ec0ff */
[----:B------:R-:W-:Y:S02]  /*63c0*/  SHF.R.U32.HI R105, RZ, 0x18, R5 ;  /* 0x00000018ff697819 */ /* 0x000fe40000011605 */
[----:B------:R-:W-:-:S02]  /*63d0*/  PRMT R101, R64, 0x7772, RZ ;  /* 0x0000777240657816 */ /* 0x000fc400000000ff */
[----:B------:R-:W-:Y:S01]  /*63e0*/  PRMT R96, R64, 0x7771, RZ ;  /* 0x0000777140607816 */ /* 0x000fe200000000ff */
[----:B-1----:R-:W-:Y:S01]  /*63f0*/  FFMA.FTZ R0, R47, UR31, -R2 ;  /* 0x0000001f2f007c23 */ /* 0x002fe20008010802 */
[----:B--2---:R-:W-:Y:S02]  /*6400*/  F2FP.F16.F32.PACK_AB R7, R119, R138 ;  /* 0x0000008a7707723e */ /* 0x004fe400000000ff */
[----:B------:R-:W-:Y:S01]  /*6410*/  LOP3.LUT R107, R9, 0xff, RZ, 0xc0, !PT ;  /* 0x000000ff096b7812 */ /* 0x000fe200078ec0ff */
[----:B------:R1:W-:Y:S01]  /*6420*/  MUFU.EX2 R139, R0 ;  /* 0x00000000008b7308 */ /* 0x0003e20000000800 */
[C---:B------:R-:W-:Y:S02]  /*6430*/  PRMT R208, R7.reuse, 0x7610, R208 ;  /* 0x0000761007d07816 */ /* 0x040fe400000000d0 */
[----:B------:R-:W-:Y:S01]  /*6440*/  PRMT R207, R7, 0x7632, R207 ;  /* 0x0000763207cf7816 */ /* 0x000fe200000000cf */
[----:B---3--:R-:W-:Y:S01]  /*6450*/  FFMA.FTZ R6, R27, UR31, -R2 ;  /* 0x0000001f1b067c23 */ /* 0x008fe20008010802 */
[----:B------:R-:W-:-:S02]  /*6460*/  PRMT R117, R66, 0x7772, RZ ;  /* 0x0000777242757816 */ /* 0x000fc400000000ff */
[C---:B------:R-:W-:Y:S01]  /*6470*/  PRMT R116, R66.reuse, 0x7773, RZ ;  /* 0x0000777342747816 */ /* 0x040fe200000000ff */
[----:B------:R2:W-:Y:S01]  /*6480*/  MUFU.EX2 R141, R6 ;  /* 0x00000006008d7308 */ /* 0x0005e20000000800 */
[----:B------:R-:W-:Y:S02]  /*6490*/  SHF.R.U32.HI R106, RZ, 0x18, R9 ;  /* 0x00000018ff6a7819 */ /* 0x000fe40000011609 */
[----:B------:R-:W-:Y:S01]  /*64a0*/  PRMT R102, R66, 0x7771, RZ ;  /* 0x0000777142667816 */ /* 0x000fe200000000ff */
[----:B-1----:R-:W-:-:S04]  /*64b0*/  FFMA.FTZ R0, R17, UR31, -R2 ;  /* 0x0000001f11007c23 */ /* 0x002fc80008010802 */
[----:B------:R1:W3:Y:S01]  /*64c0*/  MUFU.EX2 R146, R0 ;  /* 0x0000000000927308 */ /* 0x0002e20000000800 */
[----:B--2---:R-:W-:Y:S01]  /*64d0*/  FFMA.FTZ R6, R28, UR31, -R2 ;  /* 0x0000001f1c067c23 */ /* 0x004fe20008010802 */
[----:B------:R-:W-:-:S06]  /*64e0*/  IMAD.IADD R28, R118, 0x1, R136 ;  /* 0x00000001761c7824 */ /* 0x000fcc00078e0288 */
[----:B------:R-:W-:Y:S01]  /*64f0*/  MUFU.EX2 R123, R6 ;  /* 0x00000006007b7308 */ /* 0x000fe20000000800 */
[----:B------:R-:W2:Y:S04]  /*6500*/  LDSM.16.MT88.4 R20, [R28+0x10000] ;  /* 0x010000001c14783b */ /* 0x000ea80000004200 */
[----:B------:R-:W5:Y:S01]  /*6510*/  LDSM.16.MT88.4 R36, [R28+0x10800] ;  /* 0x010800001c24783b */ /* 0x000f620000004200 */
[----:B-1----:R-:W-:Y:S01]  /*6520*/  FFMA.FTZ R0, R19, UR31, -R2 ;  /* 0x0000001f13007c23 */ /* 0x002fe20008010802 */
[----:B---3--:R-:W-:Y:S02]  /*6530*/  F2FP.F16.F32.PACK_AB R7, R146, R139 ;  /* 0x0000008b9207723e */ /* 0x008fe400000000ff */
[----:B------:R-:W1:Y:S01]  /*6540*/  LDSM.16.MT88.4 R24, [R28+0x12000] ;  /* 0x012000001c18783b */ /* 0x000e620000004200 */
[----:B------:R3:W4:Y:S01]  /*6550*/  MUFU.EX2 R140, R0 ;  /* 0x00000000008c7308 */ /* 0x0007220000000800 */
[----:B------:R-:W-:-:S02]  /*6560*/  PRMT R218, R7, 0x7632, R218 ;  /* 0x0000763207da7816 */ /* 0x000fc400000000da */
[----:B------:R-:W1:Y:S01]  /*6570*/  LDSM.16.MT88.4 R40, [R28+0x12800] ;  /* 0x012800001c28783b */ /* 0x000e620000004200 */
[----:B------:R-:W-:Y:S02]  /*6580*/  PRMT R217, R7, 0x7610, R217 ;  /* 0x0000761007d97816 */ /* 0x000fe400000000d9 */
[----:B------:R-:W-:Y:S01]  /*6590*/  LOP3.LUT R7, R5, 0xffff, RZ, 0xc0, !PT ;  /* 0x0000ffff05077812 */ /* 0x000fe200078ec0ff */
[----:B------:R-:W-:Y:S03]  /*65a0*/  LDSM.16.MT88.4 R48, [R28+0x16000] ;  /* 0x016000001c30783b */ /* 0x000fe60000004200 */
[----:B------:R-:W-:Y:S01]  /*65b0*/  SHF.R.U32.HI R99, RZ, 0x8, R7 ;  /* 0x00000008ff637819 */ /* 0x000fe20000011607 */
[----:B------:R-:W1:Y:S04]  /*65c0*/  LDSM.16.MT88.4 R32, [R28+0x14000] ;  /* 0x014000001c20783b */ /* 0x000e680000004200 */
[----:B------:R-:W-:Y:S01]  /*65d0*/  LDSM.16.MT88.4 R152, [R28+0x11800] ;  /* 0x011800001c98783b */ /* 0x000fe20000004200 */
[----:B---3--:R-:W-:-:S03]  /*65e0*/  F2FP.F16.F32.PACK_AB R0, R144, R145 ;  /* 0x000000919000723e */ /* 0x008fc600000000ff */
[----:B------:R-:W-:Y:S01]  /*65f0*/  LDSM.16.MT88.4 R112, [R28+0x17800] ;  /* 0x017800001c70783b */ /* 0x000fe20000004200 */
[----:B----4-:R-:W-:Y:S02]  /*6600*/  F2FP.F16.F32.PACK_AB R6, R148, R140 ;  /* 0x0000008c9406723e */ /* 0x010fe400000000ff */
[C---:B------:R-:W-:Y:S02]  /*6610*/  PRMT R203, R0.reuse, 0x7610, R203 ;  /* 0x0000761000cb7816 */ /* 0x040fe400000000cb */
[----:B------:R-:W-:Y:S02]  /*6620*/  PRMT R199, R0, 0x7632, R199 ;  /* 0x0000763200c77816 */ /* 0x000fe400000000c7 */
[----:B------:R-:W-:Y:S02]  /*6630*/  F2FP.F16.F32.PACK_AB R0, R164, R147 ;  /* 0x00000093a400723e */ /* 0x000fe400000000ff */
[----:B------:R-:W-:Y:S02]  /*6640*/  PRMT R224, R6, 0x7610, R224 ;  /* 0x0000761006e07816 */ /* 0x000fe400000000e0 */
[----:B------:R-:W-:-:S02]  /*6650*/  PRMT R210, R0, 0x7610, R210 ;  /* 0x0000761000d27816 */ /* 0x000fc400000000d2 */
[----:B------:R-:W-:Y:S02]  /*6660*/  PRMT R209, R0, 0x7632, R209 ;  /* 0x0000763200d17816 */ /* 0x000fe400000000d1 */
[----:B------:R-:W-:Y:S02]  /*6670*/  F2FP.F16.F32.PACK_AB R0, R149, R162 ;  /* 0x000000a29500723e */ /* 0x000fe400000000ff */
[----:B------:R-:W-:Y:S02]  /*6680*/  PRMT R222, R6, 0x7632, R222 ;  /* 0x0000763206de7816 */ /* 0x000fe400000000de */
[C---:B------:R-:W-:Y:S02]  /*6690*/  PRMT R214, R0.reuse, 0x7610, R214 ;  /* 0x0000761000d67816 */ /* 0x040fe400000000d6 */
[----:B------:R-:W-:Y:S02]  /*66a0*/  PRMT R213, R0, 0x7632, R213 ;  /* 0x0000763200d57816 */ /* 0x000fe400000000d5 */
[----:B------:R-:W-:-:S02]  /*66b0*/  F2FP.F16.F32.PACK_AB R0, R160, R142 ;  /* 0x0000008ea000723e */ /* 0x000fc400000000ff */
[----:B------:R-:W-:Y:S02]  /*66c0*/  LOP3.LUT R6, R8, 0xff, RZ, 0xc0, !PT ;  /* 0x000000ff08067812 */ /* 0x000fe400078ec0ff */
[----:B------:R-:W-:Y:S02]  /*66d0*/  PRMT R8, R5, 0x7632, R8 ;  /* 0x0000763205087816 */ /* 0x000fe40000000008 */
[C---:B------:R-:W-:Y:S02]  /*66e0*/  PRMT R223, R0.reuse, 0x7610, R223 ;  /* 0x0000761000df7816 */ /* 0x040fe400000000df */
[----:B------:R-:W-:Y:S01]  /*66f0*/  PRMT R221, R0, 0x7632, R221 ;  /* 0x0000763200dd7816 */ /* 0x000fe200000000dd */
[----:B------:R-:W-:Y:S01]  /*6700*/  IMAD R0, R6, 0x10000, R6 ;  /* 0x0001000006007824 */ /* 0x000fe200078e0206 */
[----:B------:R-:W-:Y:S02]  /*6710*/  F2FP.F16.F32.PACK_AB R6, R123, R141 ;  /* 0x0000008d7b06723e */ /* 0x000fe400000000ff */
[----:B------:R-:W-:-:S02]  /*6720*/  PRMT R5, R100, 0x5410, R99 ;  /* 0x0000541064057816 */ /* 0x000fc40000000063 */
[----:B------:R-:W-:Y:S02]  /*6730*/  LOP3.LUT R103, R8, 0xff, RZ, 0xc0, !PT ;  /* 0x000000ff08677812 */ /* 0x000fe400078ec0ff */
[C---:B------:R-:W-:Y:S02]  /*6740*/  PRMT R220, R6.reuse, 0x7610, R220 ;  /* 0x0000761006dc7816 */ /* 0x040fe400000000dc */
[----:B------:R-:W-:Y:S02]  /*6750*/  PRMT R219, R6, 0x7632, R219 ;  /* 0x0000763206db7816 */ /* 0x000fe400000000db */
[----:B------:R-:W-:Y:S02]  /*6760*/  HSET2.LE.AND R5, R5, R0, PT ;  /* 0x0000000005057233 */ /* 0x000fe40003803000 */
[----:B------:R-:W-:Y:S02]  /*6770*/  PRMT R6, R103, 0x5410, R105 ;  /* 0x0000541067067816 */ /* 0x000fe40000000069 */
[----:B------:R-:W-:-:S02]  /*6780*/  PRMT R7, R203, 0x5410, R199 ;  /* 0x00005410cb077816 */ /* 0x000fc400000000c7 */
[----:B------:R-:W-:Y:S02]  /*6790*/  PRMT R8, R210, 0x5410, R209 ;  /* 0x00005410d2087816 */ /* 0x000fe400000000d1 */
[----:B------:R-:W-:Y:S02]  /*67a0*/  HSET2.LE.AND R6, R6, R0, PT ;  /* 0x0000000006067233 */ /* 0x000fe40003803000 */
[----:B------:R-:W-:Y:S02]  /*67b0*/  LOP3.LUT R12, R7, R5, RZ, 0xc0, !PT ;  /* 0x00000005070c7212 */ /* 0x000fe400078ec0ff */
[----:B------:R-:W-:Y:S02]  /*67c0*/  PRMT R5, R208, 0x5410, R207 ;  /* 0x00005410d0057816 */ /* 0x000fe400000000cf */
[----:B------:R-:W-:Y:S02]  /*67d0*/  PRMT R7, R101, 0x5410, R97 ;  /* 0x0000541065077816 */ /* 0x000fe40000000061 */
[----:B------:R-:W-:Y:S01]  /*67e0*/  LOP3.LUT R13, R5, R6, RZ, 0xc0, !PT ;  /* 0x00000006050d7212 */ /* 0x000fe200078ec0ff */
[----:B------:R-:W-:Y:S01]  /*67f0*/  IMAD.MOV.U32 R5, RZ, RZ, R64 ;  /* 0x000000ffff057224 */ /* 0x000fe200078e0040 */
[----:B------:R-:W-:-:S02]  /*6800*/  LOP3.LUT R6, R9, 0xffff, RZ, 0xc0, !PT ;  /* 0x0000ffff09067812 */ /* 0x000fc400078ec0ff */
[----:B------:R-:W-:Y:S02]  /*6810*/  LOP3.LUT R7, R7, 0xff00ff, RZ, 0xc0, !PT ;  /* 0x00ff00ff07077812 */ /* 0x000fe400078ec0ff */
[----:B------:R-:W-:Y:S02]  /*6820*/  LOP3.LUT R5, R5, 0xff, RZ, 0xc0, !PT ;  /* 0x000000ff05057812 */ /* 0x000fe400078ec0ff */
[----:B------:R-:W-:Y:S02]  /*6830*/  SHF.R.U32.HI R137, RZ, 0x8, R6 ;  /* 0x00000008ff897819 */ /* 0x000fe40000011606 */
[----:B------:R-:W-:Y:S02]  /*6840*/  PRMT R5, R5, 0x5410, R96 ;  /* 0x0000541005057816 */ /* 0x000fe40000000060 */
[----:B------:R-:W-:Y:S02]  /*6850*/  HSET2.LE.AND R6, R7, R0, PT ;  /* 0x0000000007067233 */ /* 0x000fe40003803000 */
[----:B------:R-:W-:-:S02]  /*6860*/  PRMT R7, R107, 0x5410, R137 ;  /* 0x000054106b077816 */ /* 0x000fc40000000089 */
[----:B------:R-:W-:-:S03]  /*6870*/  HSET2.LE.AND R5, R5, R0, PT ;  /* 0x0000000005057233 */ /* 0x000fc60003803000 */
[----:B------:R-:W-:Y:S02]  /*6880*/  HSET2.LE.AND R7, R7, R0, PT ;  /* 0x0000000007077233 */ /* 0x000fe40003803000 */
[----:B------:R-:W-:Y:S02]  /*6890*/  LOP3.LUT R14, R8, R5, RZ, 0xc0, !PT ;  /* 0x00000005080e7212 */ /* 0x000fe400078ec0ff */
[----:B------:R-:W-:-:S04]  /*68a0*/  PRMT R5, R217, 0x5410, R218 ;  /* 0x00005410d9057816 */ /* 0x000fc800000000da */
[----:B------:R-:W-:Y:S02]  /*68b0*/  LOP3.LUT R15, R5, R6, RZ, 0xc0, !PT ;  /* 0x00000006050f7212 */ /* 0x000fe400078ec0ff */
[----:B------:R-:W-:-:S04]  /*68c0*/  PRMT R5, R214, 0x5410, R213 ;  /* 0x00005410d6057816 */ /* 0x000fc800000000d5 */
[----:B------:R-:W-:Y:S01]  /*68d0*/  LOP3.LUT R8, R5, R7, RZ, 0xc0, !PT ;  /* 0x0000000705087212 */ /* 0x000fe200078ec0ff */
[----:B------:R-:W-:Y:S01]  /*68e0*/  IMAD.MOV.U32 R5, RZ, RZ, R66 ;  /* 0x000000ffff057224 */ /* 0x000fe200078e0042 */
[----:B------:R-:W-:Y:S01]  /*68f0*/  PRMT R7, R9, 0x7632, R7 ;  /* 0x0000763209077816 */ /* 0x000fe20000000007 */
[C---:B--2---:R-:W-:Y:S01]  /*6900*/  HMMA.16816.F32 R16, R12.reuse, R20, RZ ;  /* 0x000000140c10723c */ /* 0x044fe200000018ff */
[----:B------:R-:W-:Y:S02]  /*6910*/  PRMT R9, R224, 0x5410, R222 ;  /* 0x00005410e0097816 */ /* 0x000fe400000000de */
[----:B------:R-:W-:Y:S02]  /*6920*/  LOP3.LUT R6, R5, 0xff, RZ, 0xc0, !PT ;  /* 0x000000ff05067812 */ /* 0x000fe400078ec0ff */
[----:B------:R-:W-:Y:S02]  /*6930*/  PRMT R5, R117, 0x5410, R116 ;  /* 0x0000541075057816 */ /* 0x000fe40000000074 */
[----:B------:R-:W-:Y:S01]  /*6940*/  LOP3.LUT R104, R7, 0xff, RZ, 0xc0, !PT ;  /* 0x000000ff07687812 */ /* 0x000fe200078ec0ff */
[----:B------:R-:W-:Y:S01]  /*6950*/  HMMA.16816.F32 R20, R12, R22, RZ ;  /* 0x000000160c14723c */ /* 0x000fe200000018ff */
[----:B------:R-:W-:-:S02]  /*6960*/  LOP3.LUT R7, R5, 0xff00ff, RZ, 0xc0, !PT ;  /* 0x00ff00ff05077812 */ /* 0x000fc400078ec0ff */
[----:B------:R-:W-:Y:S02]  /*6970*/  PRMT R5, R104, 0x5410, R106 ;  /* 0x0000541068057816 */ /* 0x000fe4000000006a */
[----:B------:R-:W-:Y:S02]  /*6980*/  PRMT R6, R6, 0x5410, R102 ;  /* 0x0000541006067816 */ /* 0x000fe40000000066 */
[--C-:B------:R-:W-:Y:S02]  /*6990*/  HSET2.LE.AND R7, R7, R0.reuse, PT ;  /* 0x0000000007077233 */ /* 0x100fe40003803000 */
[--C-:B------:R-:W-:Y:S02]  /*69a0*/  HSET2.LE.AND R5, R5, R0.reuse, PT ;  /* 0x0000000005057233 */ /* 0x100fe40003803000 */
[----:B------:R-:W-:-:S03]  /*69b0*/  HSET2.LE.AND R6, R6, R0, PT ;  /* 0x0000000006067233 */ /* 0x000fc60003803000 */
[----:B------:R-:W-:Y:S02]  /*69c0*/  LOP3.LUT R9, R9, R5, RZ, 0xc0, !PT ;  /* 0x0000000509097212 */ /* 0x000fe400078ec0ff */
[----:B------:R-:W-:-:S04]  /*69d0*/  PRMT R5, R223, 0x5410, R221 ;  /* 0x00005410df057816 */ /* 0x000fc800000000dd */
[----:B------:R-:W-:Y:S02]  /*69e0*/  LOP3.LUT R10, R5, R6, RZ, 0xc0, !PT ;  /* 0x00000006050a7212 */ /* 0x000fe400078ec0ff */
[----:B------:R-:W-:-:S04]  /*69f0*/  PRMT R5, R220, 0x5410, R219 ;  /* 0x00005410dc057816 */ /* 0x000fc800000000db */
[----:B------:R-:W-:Y:S01]  /*6a00*/  LOP3.LUT R11, R5, R7, RZ, 0xc0, !PT ;  /* 0x00000007050b7212 */ /* 0x000fe200078ec0ff */
[----:B------:R-:W-:-:S05]  /*6a10*/  IMAD.U32 R5, RZ, RZ, UR30 ;  /* 0x0000001eff057e24 */ /* 0x000fca000f8e00ff */
[----:B------:R-:W-:Y:S01]  /*6a20*/  LOP3.LUT R5, R5, UR35, R53, 0x96, !PT ;  /* 0x0000002305057c12 */ /* 0x000fe2000f8e9635 */
[----:B-----5:R-:W-:Y:S01]  /*6a30*/  HMMA.16816.F32 R156, R8, R36, R16 ;  /* 0x00000024089c723c */ /* 0x020fe20000001810 */
[----:B------:R-:W-:Y:S03]  /*6a40*/  LDSM.16.MT88.4 R52, [R28+0x16800] ;  /* 0x016800001c34783b */ /* 0x000fe60000004200 */
[----:B------:R-:W-:-:S04]  /*6a50*/  IMAD.WIDE.U32 R6, R5, -0x326172a9, RZ ;  /* 0xcd9e8d5705067825 */ /* 0x000fc800078e00ff */
[----:B------:R-:W-:Y:S01]  /*6a60*/  FFMA.FTZ R5, R29, UR31, -R4 ;  /* 0x0000001f1d057c23 */ /* 0x000fe20008010804 */
[----:B-1----:R-:W-:Y:S03]  /*6a70*/  HMMA.16816.F32 R16, R12, R24, RZ ;  /* 0x000000180c10723c */ /* 0x002fe600000018ff */
[----:B------:R1:W-:Y:S01]  /*6a80*/  MUFU.EX2 R29, R5 ;  /* 0x00000005001d7308 */ /* 0x0003e20000000800 */
[----:B------:R-:W-:-:S04]  /*6a90*/  LOP3.LUT R7, R72, UR27, R7, 0x96, !PT ;  /* 0x0000001b48077c12 */ /* 0x000fc8000f8e9607 */
[----:B------:R-:W-:Y:S01]  /*6aa0*/  HMMA.16816.F32 R76, R8, R38, R20 ;  /* 0x00000026084c723c */ /* 0x000fe20000001814 */
[----:B------:R-:W2:Y:S07]  /*6ab0*/  LDSM.16.MT88.4 R36, [R28+0x14800] ;  /* 0x014800001c24783b */ /* 0x000eae0000004200 */
[----:B------:R-:W-:Y:S01]  /*6ac0*/  HMMA.16816.F32 R20, R12, R26, RZ ;  /* 0x0000001a0c14723c */ /* 0x000fe200000018ff */
[----:B-1----:R-:W-:Y:S01]  /*6ad0*/  LOP3.LUT R5, R6, UR26, R59, 0x96, !PT ;  /* 0x0000001a06057c12 */ /* 0x002fe2000f8e963b */
[----:B------:R-:W-:-:S06]  /*6ae0*/  IMAD.WIDE.U32 R6, R7, -0x2daee0ad, RZ ;  /* 0xd2511f5307067825 */ /* 0x000fcc00078e00ff */
[----:B------:R-:W-:Y:S01]  /*6af0*/  HMMA.16816.F32 R60, R8, R40, R16 ;  /* 0x00000028083c723c */ /* 0x000fe20000001810 */
[----:B------:R-:W-:-:S04]  /*6b00*/  IMAD.WIDE.U32 R16, R5, -0x2daee0ad, RZ ;  /* 0xd2511f5305107825 */ /* 0x000fc800078e00ff */
[----:B------:R-:W-:Y:S01]  /*6b10*/  FFMA.FTZ R18, R31, UR31, -R4 ;  /* 0x0000001f1f127c23 */ /* 0x000fe20008010804 */
[----:B------:R-:W-:Y:S01]  /*6b20*/  LOP3.LUT R5, R92, UR24, R7, 0x96, !PT ;  /* 0x000000185c057c12 */ /* 0x000fe2000f8e9607 */
[----:B------:R-:W-:Y:S01]  /*6b30*/  FFMA.FTZ R7, R46, UR31, -R2 ;  /* 0x0000001f2e077c23 */ /* 0x000fe20008010802 */
[----:B------:R-:W-:Y:S01]  /*6b40*/  LOP3.LUT R6, R6, UR18, R17, 0x96, !PT ;  /* 0x0000001206067c12 */ /* 0x000fe2000f8e9611 */
[----:B------:R1:W3:Y:S01]  /*6b50*/  MUFU.EX2 R143, R18 ;  /* 0x00000012008f7308 */ /* 0x0002e20000000800 */
[----:B------:R-:W-:Y:S03]  /*6b60*/  HMMA.16816.F32 R24, R12, R32, RZ ;  /* 0x000000200c18723c */ /* 0x000fe600000018ff */
[----:B------:R-:W-:-:S04]  /*6b70*/  IMAD.WIDE.U32 R40, R6, -0x326172a9, RZ ;  /* 0xcd9e8d5706287825 */ /* 0x000fc800078e00ff */
[----:B------:R4:W-:Y:S01]  /*6b80*/  MUFU.EX2 R252, R7 ;  /* 0x0000000700fc7308 */ /* 0x0009e20000000800 */
[----:B------:R-:W-:Y:S08]  /*6b90*/  HMMA.16816.F32 R68, R8, R42, R20 ;  /* 0x0000002a0844723c */ /* 0x000ff00000001814 */
[----:B------:R-:W-:Y:S01]  /*6ba0*/  HMMA.16816.F32 R20, R12, R48, RZ ;  /* 0x000000300c14723c */ /* 0x000fe200000018ff */
[----:B-1----:R-:W-:-:S04]  /*6bb0*/  IMAD.WIDE.U32 R18, R5, -0x326172a9, RZ ;  /* 0xcd9e8d5705127825 */ /* 0x002fc800078e00ff */
[----:B------:R-:W-:Y:S01]  /*6bc0*/  FFMA.FTZ R5, R56, UR31, -R2 ;  /* 0x0000001f38057c23 */ /* 0x000fe20008010802 */
[----:B------:R-:W-:-:S03]  /*6bd0*/  LOP3.LUT R6, R58, UR19, R19, 0x96, !PT ;  /* 0x000000133a067c12 */ /* 0x000fc6000f8e9613 */
[----:B------:R1:W5:Y:S01]  /*6be0*/  MUFU.EX2 R251, R5 ;  /* 0x0000000500fb7308 */ /* 0x0003620000000800 */
[----:B------:R-:W-:Y:S01]  /*6bf0*/  LOP3.LUT R17, R18, UR16, R41, 0x96, !PT ;  /* 0x0000001012117c12 */ /* 0x000fe2000f8e9629 */
[----:B------:R-:W-:Y:S01]  /*6c00*/  FFMA.FTZ R19, R82, UR31, -R4 ;  /* 0x0000001f52137c23 */ /* 0x000fe20008010804 */
[----:B------:R-:W-:Y:S01]  /*6c10*/  HMMA.16816.F32 R32, R12, R34, RZ ;  /* 0x000000220c20723c */ /* 0x000fe200000018ff */
[----:B----4-:R-:W-:-:S04]  /*6c20*/  IMAD.WIDE.U32 R6, R6, -0x2daee0ad, RZ ;  /* 0xd2511f5306067825 */ /* 0x010fc800078e00ff */
[----:B------:R-:W-:Y:S01]  /*6c30*/  IMAD.WIDE.U32 R30, R17, -0x2daee0ad, RZ ;  /* 0xd2511f53111e7825 */ /* 0x000fe200078e00ff */
[----:B------:R-:W-:-:S03]  /*6c40*/  LOP3.LUT R7, R16, UR15, R7, 0x96, !PT ;  /* 0x0000000f10077c12 */ /* 0x000fc6000f8e9607 */
[----:B------:R-:W-:Y:S01]  /*6c50*/  FFMA.FTZ R16, R81, UR31, -R2 ;  /* 0x0000001f51107c23 */ /* 0x000fe20008010802 */
[----:B------:R-:W-:Y:S01]  /*6c60*/  MUFU.EX2 R245, R19 ;  /* 0x0000001300f57308 */ /* 0x000fe20000000800 */
[----:B--2---:R-:W-:Y:S01]  /*6c70*/  HMMA.16816.F32 R72, R8, R36, R24 ;  /* 0x000000240848723c */ /* 0x004fe20000001818 */
[----:B------:R-:W-:Y:S01]  /*6c80*/  LOP3.LUT R6, R6, UR12, R31, 0x96, !PT ;  /* 0x0000000c06067c12 */ /* 0x000fe2000f8e961f */
[----:B-1----:R-:W-:-:S05]  /*6c90*/  FFMA.FTZ R5, R44, UR31, -R4 ;  /* 0x0000001f2c057c23 */ /* 0x002fca0008010804 */
[----:B------:R-:W-:Y:S01]  /*6ca0*/  MUFU.EX2 R247, R16 ;  /* 0x0000001000f77308 */ /* 0x000fe20000000800 */
[C---:B------:R-:W-:Y:S01]  /*6cb0*/  HMMA.16816.F32 R108, R8.reuse, R52, R20 ;  /* 0x00000034086c723c */ /* 0x040fe20000001814 */
[----:B------:R-:W-:Y:S01]  /*6cc0*/  IMAD.WIDE.U32 R20, R7, -0x326172a9, RZ ;  /* 0xcd9e8d5707147825 */ /* 0x000fe200078e00ff */
[----:B---3--:R-:W-:Y:S01]  /*6cd0*/  F2FP.F16.F32.PACK_AB R7, R143, R29 ;  /* 0x0000001d8f07723e */ /* 0x008fe200000000ff */
[----:B------:R-:W1:Y:S02]  /*6ce0*/  LDSM.16.MT88.4 R44, [R28+0x11000] ;  /* 0x011000001c2c783b */ /* 0x000e640000004200 */
[----:B------:R-:W-:Y:S01]  /*6cf0*/  IMAD.WIDE.U32 R22, R6, -0x326172a9, RZ ;  /* 0xcd9e8d5706167825 */ /* 0x000fe200078e00ff */
[----:B-----5:R-:W-:Y:S01]  /*6d00*/  F2FP.F16.F32.PACK_AB R6, R251, R252 ;  /* 0x000000fcfb06723e */ /* 0x020fe200000000ff */
[----:B------:R2:W-:Y:S01]  /*6d10*/  MUFU.EX2 R250, R5 ;  /* 0x0000000500fa7308 */ /* 0x0005e20000000800 */
[C---:B------:R-:W-:Y:S01]  /*6d20*/  PRMT R198, R7.reuse, 0x7610, R198 ;  /* 0x0000761007c67816 */ /* 0x040fe200000000c6 */
[----:B------:R-:W-:Y:S01]  /*6d30*/  HMMA.16816.F32 R56, R8, R38, R32 ;  /* 0x000000260838723c */ /* 0x000fe20000001820 */
[----:B------:R-:W-:Y:S01]  /*6d40*/  PRMT R197, R7, 0x7632, R197 ;  /* 0x0000763207c57816 */ /* 0x000fe200000000c5 */
[----:B------:R-:W-:Y:S01]  /*6d50*/  FFMA.FTZ R7, R84, UR31, -R2 ;  /* 0x0000001f54077c23 */ /* 0x000fe20008010802 */
[C---:B------:R-:W-:Y:S01]  /*6d60*/  PRMT R196, R6.reuse, 0x7610, R196 ;  /* 0x0000761006c47816 */ /* 0x040fe200000000c4 */
[----:B------:R-:W3:Y:S01]  /*6d70*/  LDSM.16.MT88.4 R36, [R28+0x13000] ;  /* 0x013000001c24783b */ /* 0x000ee20000004200 */
[----:B------:R-:W-:Y:S01]  /*6d80*/  PRMT R195, R6, 0x7632, R195 ;  /* 0x0000763206c37816 */ /* 0x000fe200000000c3 */
[----:B------:R-:W-:Y:S01]  /*6d90*/  MUFU.EX2 R248, R7 ;  /* 0x0000000700f87308 */ /* 0x000fe20000000800 */
[C---:B------:R-:W-:Y:S01]  /*6da0*/  PRMT R84, R22.reuse, 0x7771, RZ ;  /* 0x0000777116547816 */ /* 0x040fe200000000ff */
[----:B------:R-:W-:Y:S01]  /*6db0*/  HMMA.16816.F32 R24, R12, R50, RZ ;  /* 0x000000320c18723c */ /* 0x000fe200000018ff */
[C---:B------:R-:W-:Y:S01]  /*6dc0*/  PRMT R85, R22.reuse, 0x7772, RZ ;  /* 0x0000777216557816 */ /* 0x040fe200000000ff */
[----:B------:R-:W4:Y:S01]  /*6dd0*/  LDSM.16.MT88.4 R32, [R28+0x15000] ;  /* 0x015000001c20783b */ /* 0x000f220000004200 */
[----:B------:R-:W-:-:S03]  /*6de0*/  PRMT R91, R22, 0x7773, RZ ;  /* 0x00007773165b7816 */ /* 0x000fc600000000ff */
[----:B------:R-:W-:Y:S01]  /*6df0*/  LDSM.16.MT88.4 R48, [R28+0x13800] ;  /* 0x013800001c30783b */ /* 0x000fe20000004200 */
[----:B--2---:R-:W-:-:S04]  /*6e00*/  FFMA.FTZ R5, R80, UR31, -R4 ;  /* 0x0000001f50057c23 */ /* 0x004fc80008010804 */
[----:B------:R2:W5:Y:S09]  /*6e10*/  MUFU.EX2 R249, R5 ;  /* 0x0000000500f97308 */ /* 0x0005720000000800 */
[----:B------:R-:W-:Y:S01]  /*6e20*/  HMMA.16816.F32 R52, R8, R54, R24 ;  /* 0x000000360834723c */ /* 0x000fe20000001818 */
[----:B------:R-:W4:Y:S01]  /*6e30*/  LDSM.16.MT88.4 R24, [R28+0x17000] ;  /* 0x017000001c18783b */ /* 0x000f220000004200 */
[----:B--2---:R-:W-:-:S04]  /*6e40*/  LOP3.LUT R5, R20, UR7, R23, 0x96, !PT ;  /* 0x0000000714057c12 */ /* 0x004fc8000f8e9617 */
[C---:B------:R-:W-:Y:S02]  /*6e50*/  LOP3.LUT R6, R5.reuse, 0xffff, RZ, 0xc0, !PT ;  /* 0x0000ffff05067812 */ /* 0x040fe400078ec0ff */
[C---:B------:R-:W-:Y:S02]  /*6e60*/  LOP3.LUT R92, R5.reuse, 0xff, RZ, 0xc0, !PT ;  /* 0x000000ff055c7812 */ /* 0x040fe400078ec0ff */
[----:B------:R-:W-:Y:S02]  /*6e70*/  SHF.R.U32.HI R94, RZ, 0x8, R6 ;  /* 0x00000008ff5e7819 */ /* 0x000fe40000011606 */
[----:B------:R-:W-:Y:S02]  /*6e80*/  PRMT R7, R5, 0x7632, R7 ;  /* 0x0000763205077816 */ /* 0x000fe40000000007 */
[----:B------:R-:W-:Y:S02]  /*6e90*/  SHF.R.U32.HI R95, RZ, 0x18, R5 ;  /* 0x00000018ff5f7819 */ /* 0x000fe40000011605 */
[----:B------:R-:W-:-:S02]  /*6ea0*/  PRMT R5, R92, 0x5410, R94 ;  /* 0x000054105c057816 */ /* 0x000fc4000000005e */
[----:B------:R-:W-:Y:S02]  /*6eb0*/  LOP3.LUT R93, R7, 0xff, RZ, 0xc0, !PT ;  /* 0x000000ff075d7812 */ /* 0x000fe400078ec0ff */
[----:B------:R-:W-:Y:S02]  /*6ec0*/  PRMT R7, R198, 0x5410, R197 ;  /* 0x00005410c6077816 */ /* 0x000fe400000000c5 */
[----:B------:R-:W-:Y:S02]  /*6ed0*/  HSET2.LE.AND R5, R5, R0, PT ;  /* 0x0000000005057233 */ /* 0x000fe40003803000 */
[----:B------:R-:W-:-:S03]  /*6ee0*/  PRMT R6, R93, 0x5410, R95 ;  /* 0x000054105d067816 */ /* 0x000fc6000000005f */
[----:B------:R-:W-:Y:S02]  /*6ef0*/  LOP3.LUT R16, R7, R5, RZ, 0xc0, !PT ;  /* 0x0000000507107212 */ /* 0x000fe400078ec0ff */
[----:B------:R-:W-:Y:S02]  /*6f00*/  HSET2.LE.AND R6, R6, R0, PT ;  /* 0x0000000006067233 */ /* 0x000fe40003803000 */
[----:B------:R-:W-:Y:S02]  /*6f10*/  PRMT R5, R196, 0x5410, R195 ;  /* 0x00005410c4057816 */ /* 0x000fe400000000c3 */
[----:B-----5:R-:W-:Y:S02]  /*6f20*/  F2FP.F16.F32.PACK_AB R7, R249, R250 ;  /* 0x000000faf907723e */ /* 0x020fe400000000ff */
[----:B------:R-:W-:Y:S01]  /*6f30*/  LOP3.LUT R17, R5, R6, RZ, 0xc0, !PT ;  /* 0x0000000605117212 */ /* 0x000fe200078ec0ff */
[----:B------:R-:W-:Y:S01]  /*6f40*/  IMAD.MOV.U32 R5, RZ, RZ, R22 ;  /* 0x000000ffff057224 */ /* 0x000fe200078e0016 */
[----:B------:R-:W-:-:S02]  /*6f50*/  PRMT R6, R85, 0x5410, R91 ;  /* 0x0000541055067816 */ /* 0x000fc4000000005b */
[----:B------:R-:W-:Y:S02]  /*6f60*/  PRMT R171, R7, 0x7610, R171 ;  /* 0x0000761007ab7816 */ /* 0x000fe400000000ab */
[----:B------:R-:W-:Y:S02]  /*6f70*/  LOP3.LUT R18, R5, 0xff, RZ, 0xc0, !PT ;  /* 0x000000ff05127812 */ /* 0x000fe400078ec0ff */
[----:B------:R-:W-:Y:S02]  /*6f80*/  F2FP.F16.F32.PACK_AB R5, R247, R248 ;  /* 0x000000f8f705723e */ /* 0x000fe400000000ff */
[----:B------:R-:W-:Y:S02]  /*6f90*/  PRMT R194, R7, 0x7632, R194 ;  /* 0x0000763207c27816 */ /* 0x000fe400000000c2 */
[C---:B------:R-:W-:Y:S02]  /*6fa0*/  PRMT R193, R5.reuse, 0x7610, R193 ;  /* 0x0000761005c17816 */ /* 0x040fe400000000c1 */
[----:B------:R-:W-:-:S02]  /*6fb0*/  PRMT R192, R5, 0x7632, R192 ;  /* 0x0000763205c07816 */ /* 0x000fc400000000c0 */
[----:B------:R-:W-:Y:S02]  /*6fc0*/  PRMT R5, R18, 0x5410, R84 ;  /* 0x0000541012057816 */ /* 0x000fe40000000054 */
[----:B------:R-:W-:Y:S02]  /*6fd0*/  LOP3.LUT R6, R6, 0xff00ff, RZ, 0xc0, !PT ;  /* 0x00ff00ff06067812 */ /* 0x000fe400078ec0ff */
[----:B------:R-:W-:Y:S02]  /*6fe0*/  PRMT R7, R171, 0x5410, R194 ;  /* 0x00005410ab077816 */ /* 0x000fe400000000c2 */
[--C-:B------:R-:W-:Y:S02]  /*6ff0*/  HSET2.LE.AND R5, R5, R0.reuse, PT ;  /* 0x0000000005057233 */ /* 0x100fe40003803000 */
[----:B------:R-:W-:-:S03]  /*7000*/  HSET2.LE.AND R6, R6, R0, PT ;  /* 0x0000000006067233 */ /* 0x000fc60003803000 */
[----:B------:R-:W-:Y:S02]  /*7010*/  LOP3.LUT R18, R7, R5, RZ, 0xc0, !PT ;  /* 0x0000000507127212 */ /* 0x000fe400078ec0ff */
[----:B------:R-:W-:-:S04]  /*7020*/  PRMT R5, R193, 0x5410, R192 ;  /* 0x00005410c1057816 */ /* 0x000fc800000000c0 */
[----:B------:R-:W-:Y:S01]  /*7030*/  LOP3.LUT R19, R5, R6, RZ, 0xc0, !PT ;  /* 0x0000000605137212 */ /* 0x000fe200078ec0ff */
[----:B------:R-:W-:Y:S01]  /*7040*/  FFMA.FTZ R5, R83, UR31, -R4 ;  /* 0x0000001f53057c23 */ /* 0x000fe20008010804 */
[----:B------:R-:W-:Y:S01]  /*7050*/  FFMA.FTZ R6, R90, UR31, -R2 ;  /* 0x0000001f5a067c23 */ /* 0x000fe20008010802 */
[----:B------:R-:W-:Y:S02]  /*7060*/  LDSM.16.MT88.4 R80, [R28+0x15800] ;  /* 0x015800001c50783b */ /* 0x000fe40000004200 */
[----:B------:R2:W5:Y:S02]  /*7070*/  MUFU.EX2 R246, R5 ;  /* 0x0000000500f67308 */ /* 0x0005640000000800 */
[C---:B-1----:R-:W-:Y:S06]  /*7080*/  HMMA.16816.F32 R156, R16.reuse, R44, R156 ;  /* 0x0000002c109c723c */ /* 0x042fec000000189c */
[----:B------:R1:W-:Y:S02]  /*7090*/  MUFU.EX2 R241, R6 ;  /* 0x0000000600f17308 */ /* 0x0003e40000000800 */
[----:B---3--:R-:W-:Y:S01]  /*70a0*/  HMMA.16816.F32 R60, R16, R36, R60 ;  /* 0x00000024103c723c */ /* 0x008fe2000000183c */
[--C-:B--2---:R-:W-:Y:S01]  /*70b0*/  FFMA.FTZ R5, R88, UR31, -R4.reuse ;  /* 0x0000001f58057c23 */ /* 0x104fe20008010804 */
[----:B------:R-:W-:-:S06]  /*70c0*/  FFMA.FTZ R4, R89, UR31, -R4 ;  /* 0x0000001f59047c23 */ /* 0x000fcc0008010804 */
[----:B------:R-:W-:Y:S01]  /*70d0*/  HMMA.16816.F32 R68, R16, R38, R68 ;  /* 0x000000261044723c */ /* 0x000fe20000001844 */
[----:B------:R-:W2:Y:S01]  /*70e0*/  LDSM.16.MT88.4 R36, [R136+0x10000] ;  /* 0x010000008824783b */ /* 0x000ea20000004200 */
[----:B------:R3:W-:Y:S01]  /*70f0*/  MUFU.EX2 R244, R5 ;  /* 0x0000000500f47308 */ /* 0x0007e20000000800 */
[----:B-1----:R-:W-:-:S05]  /*7100*/  FFMA.FTZ R6, R98, UR31, -R2 ;  /* 0x0000001f62067c23 */ /* 0x002fca0008010802 */
[C---:B------:R-:W-:Y:S02]  /*7110*/  HMMA.16816.F32 R44, R16.reuse, R46, R76 ;  /* 0x0000002e102c723c */ /* 0x040fe4000000184c */
[----:B------:R1:W2:Y:S06]  /*7120*/  MUFU.EX2 R243, R4 ;  /* 0x0000000400f37308 */ /* 0x0002ac0000000800 */
[----:B----4-:R-:W-:Y:S01]  /*7130*/  HMMA.16816.F32 R76, R16, R32, R72 ;  /* 0x00000020104c723c */ /* 0x010fe20000001848 */
[----:B------:R-:W-:Y:S01]  /*7140*/  LDSM.16.MT88.4 R72, [R136+0x12000] ;  /* 0x012000008848783b */ /* 0x000fe20000004200 */
[----:B------:R-:W4:Y:S01]  /*7150*/  MUFU.EX2 R227, R6 ;  /* 0x0000000600e37308 */ /* 0x000f220000000800 */
[----:B---3--:R-:W-:-:S05]  /*7160*/  FFMA.FTZ R5, R87, UR31, -R2 ;  /* 0x0000001f57057c23 */ /* 0x008fca0008010802 */
[----:B------:R-:W-:Y:S01]  /*7170*/  HMMA.16816.F32 R56, R16, R34, R56 ;  /* 0x000000221038723c */ /* 0x000fe20000001838 */
[----:B------:R-:W3:Y:S01]  /*7180*/  LDSM.16.MT88.4 R32, [R136+0x10800] ;  /* 0x010800008820783b */ /* 0x000ee20000004200 */
[----:B------:R-:W-:Y:S01]  /*7190*/  MUFU.EX2 R240, R5 ;  /* 0x0000000500f07308 */ /* 0x000fe20000000800 */
[----:B-1----:R-:W-:-:S05]  /*71a0*/  FFMA.FTZ R4, R86, UR31, -R2 ;  /* 0x0000001f56047c23 */ /* 0x002fca0008010802 */
[C---:B------:R-:W-:Y:S02]  /*71b0*/  HMMA.16816.F32 R108, R16.reuse, R24, R108 ;  /* 0x00000018106c723c */ /* 0x040fe4000000186c */
[----:B------:R1:W4:Y:S02]  /*71c0*/  MUFU.EX2 R242, R4 ;  /* 0x0000000400f27308 */ /* 0x0003240000000800 */
[----:B-1----:R-:W-:Y:S02]  /*71d0*/  LOP3.LUT R4, R40, UR13, R21, 0x96, !PT ;  /* 0x0000000d28047c12 */ /* 0x002fe4000f8e9615 */
[----:B-----5:R-:W-:Y:S02]  /*71e0*/  F2FP.F16.F32.PACK_AB R21, R246, R245 ;  /* 0x000000f5f615723e */ /* 0x020fe400000000ff */
[----:B------:R-:W-:Y:S01]  /*71f0*/  HMMA.16816.F32 R40, R16, R26, R52 ;  /* 0x0000001a1028723c */ /* 0x000fe20000001834 */
[----:B------:R-:W-:Y:S01]  /*7200*/  IMAD.WIDE.U32 R4, R4, -0x2daee0ad, RZ ;  /* 0xd2511f5304047825 */ /* 0x000fe200078e00ff */
[----:B------:R-:W-:-:S02]  /*7210*/  PRMT R127, R21, 0x7610, R127 ;  /* 0x00007610157f7816 */ /* 0x000fc4000000007f */
[----:B------:R-:W-:Y:S02]  /*7220*/  PRMT R126, R21, 0x7632, R126 ;  /* 0x00007632157e7816 */ /* 0x000fe4000000007e */
[----:B------:R-:W-:Y:S01]  /*7230*/  LOP3.LUT R2, R30, UR6, R5, 0x96, !PT ;  /* 0x000000061e027c12 */ /* 0x000fe2000f8e9605 */
[----:B------:R-:W-:Y:S01]  /*7240*/  IMAD.MOV.U32 R5, RZ, RZ, R4 ;  /* 0x000000ffff057224 */ /* 0x000fe200078e0004 */
[C---:B------:R-:W-:Y:S01]  /*7250*/  PRMT R67, R4.reuse, 0x7772, RZ ;  /* 0x0000777204437816 */ /* 0x040fe200000000ff */
[----:B--2---:R-:W-:Y:S01]  /*7260*/  HMMA.16816.F32 R24, R12, R38, RZ ;  /* 0x000000260c18723c */ /* 0x004fe200000018ff */
[----:B------:R-:W-:Y:S02]  /*7270*/  PRMT R88, R4, 0x7773, RZ ;  /* 0x0000777304587816 */ /* 0x000fe400000000ff */
[C---:B------:R-:W-:Y:S02]  /*7280*/  LOP3.LUT R6, R2.reuse, 0xffff, RZ, 0xc0, !PT ;  /* 0x0000ffff02067812 */ /* 0x040fe400078ec0ff */
[----:B------:R-:W-:-:S02]  /*7290*/  PRMT R7, R2, 0x7632, R7 ;  /* 0x0000763202077816 */ /* 0x000fc40000000007 */
[----:B------:R-:W-:Y:S02]  /*72a0*/  LOP3.LUT R89, R2, 0xff, RZ, 0xc0, !PT ;  /* 0x000000ff02597812 */ /* 0x000fe400078ec0ff */
[----:B------:R-:W-:Y:S02]  /*72b0*/  SHF.R.U32.HI R90, RZ, 0x18, R2 ;  /* 0x00000018ff5a7819 */ /* 0x000fe40000011602 */
[----:B------:R-:W-:Y:S02]  /*72c0*/  PRMT R2, R67, 0x5410, R88 ;  /* 0x0000541043027816 */ /* 0x000fe40000000058 */
[----:B------:R-:W-:Y:S02]  /*72d0*/  PRMT R65, R4, 0x7771, RZ ;  /* 0x0000777104417816 */ /* 0x000fe400000000ff */
[----:B------:R-:W-:Y:S02]  /*72e0*/  LOP3.LUT R5, R5, 0xff, RZ, 0xc0, !PT ;  /* 0x000000ff05057812 */ /* 0x000fe400078ec0ff */
[----:B------:R-:W-:-:S02]  /*72f0*/  SHF.R.U32.HI R226, RZ, 0x8, R6 ;  /* 0x00000008ffe27819 */ /* 0x000fc40000011606 */
[----:B------:R-:W-:Y:S01]  /*7300*/  LOP3.LUT R225, R7, 0xff, RZ, 0xc0, !PT ;  /* 0x000000ff07e17812 */ /* 0x000fe200078ec0ff */
[----:B---3--:R-:W-:Y:S01]  /*7310*/  HMMA.16816.F32 R232, R8, R34, R24 ;  /* 0x0000002208e8723c */ /* 0x008fe20000001818 */
[----:B------:R-:W-:Y:S02]  /*7320*/  LOP3.LUT R7, R2, 0xff00ff, RZ, 0xc0, !PT ;  /* 0x00ff00ff02077812 */ /* 0x000fe400078ec0ff */
[----:B------:R-:W-:Y:S02]  /*7330*/  PRMT R2, R5, 0x5410, R65 ;  /* 0x0000541005027816 */ /* 0x000fe40000000041 */
[----:B------:R-:W-:Y:S02]  /*7340*/  PRMT R6, R89, 0x5410, R226 ;  /* 0x0000541059067816 */ /* 0x000fe400000000e2 */
[----:B------:R-:W-:Y:S01]  /*7350*/  PRMT R20, R225, 0x5410, R90 ;  /* 0x00005410e1147816 */ /* 0x000fe2000000005a */
[----:B------:R-:W-:Y:S01]  /*7360*/  HMMA.16816.F32 R24, R12, R72, RZ ;  /* 0x000000480c18723c */ /* 0x000fe200000018ff */
[--C-:B------:R-:W-:Y:S01]  /*7370*/  HSET2.LE.AND R2, R2, R0.reuse, PT ;  /* 0x0000000002027233 */ /* 0x100fe20003803000 */
[----:B------:R-:W-:Y:S01]  /*7380*/  IMAD.MOV.U32 R73, RZ, RZ, R149 ;  /* 0x000000ffff497224 */ /* 0x000fe200078e0095 */
[--C-:B------:R-:W-:Y:S01]  /*7390*/  HSET2.LE.AND R5, R7, R0.reuse, PT ;  /* 0x0000000007057233 */ /* 0x100fe20003803000 */
[----:B------:R-:W-:Y:S01]  /*73a0*/  IMAD.MOV.U32 R72, RZ, RZ, R148 ;  /* 0x000000ffff487224 */ /* 0x000fe200078e0094 */
[----:B------:R-:W-:-:S02]  /*73b0*/  HSET2.LE.AND R6, R6, R0, PT ;  /* 0x0000000006067233 */ /* 0x000fc40003803000 */
[----:B------:R-:W-:Y:S02]  /*73c0*/  HSET2.LE.AND R0, R20, R0, PT ;  /* 0x0000000014007233 */ /* 0x000fe40003803000 */
[----:B------:R-:W-:Y:S02]  /*73d0*/  F2FP.F16.F32.PACK_AB R20, R243, R244 ;  /* 0x000000f4f314723e */ /* 0x000fe400000000ff */
[----:B----4-:R-:W-:Y:S02]  /*73e0*/  F2FP.F16.F32.PACK_AB R7, R227, R241 ;  /* 0x000000f1e307723e */ /* 0x010fe400000000ff */
[C---:B------:R-:W-:Y:S02]  /*73f0*/  PRMT R170, R20.reuse, 0x7610, R170 ;  /* 0x0000761014aa7816 */ /* 0x040fe400000000aa */
[----:B------:R-:W-:Y:S02]  /*7400*/  PRMT R169, R20, 0x7632, R169 ;  /* 0x0000763214a97816 */ /* 0x000fe400000000a9 */
[----:B------:R-:W-:-:S02]  /*7410*/  PRMT R168, R7, 0x7610, R168 ;  /* 0x0000761007a87816 */ /* 0x000fc400000000a8 */
[----:B------:R-:W-:Y:S02]  /*7420*/  PRMT R135, R7, 0x7632, R135 ;  /* 0x0000763207877816 */ /* 0x000fe40000000087 */
[----:B------:R-:W-:Y:S02]  /*7430*/  PRMT R7, R170, 0x5410, R169 ;  /* 0x00005410aa077816 */ /* 0x000fe400000000a9 */
[----:B------:R-:W-:Y:S02]  /*7440*/  F2FP.F16.F32.PACK_AB R21, R240, R242 ;  /* 0x000000f2f015723e */ /* 0x000fe400000000ff */
[----:B------:R-:W-:Y:S01]  /*7450*/  LOP3.LUT R130, R7, R2, RZ, 0xc0, !PT ;  /* 0x0000000207827212 */ /* 0x000fe200078ec0ff */
[----:B------:R-:W-:Y:S01]  /*7460*/  IMAD.MOV.U32 R7, RZ, RZ, R29 ;  /* 0x000000ffff077224 */ /* 0x000fe200078e001d */
[----:B------:R-:W-:Y:S01]  /*7470*/  PRMT R2, R168, 0x5410, R135 ;  /* 0x00005410a8027816 */ /* 0x000fe20000000087 */
[----:B------:R-:W-:Y:S01]  /*7480*/  HMMA.16816.F32 R28, R12, R36, RZ ;  /* 0x000000240c1c723c */ /* 0x000fe200000018ff */
[----:B------:R-:W-:-:S02]  /*7490*/  PRMT R125, R21, 0x7610, R125 ;  /* 0x00007610157d7816 */ /* 0x000fc4000000007d */
[----:B------:R-:W-:Y:S02]  /*74a0*/  LOP3.LUT R131, R2, R5, RZ, 0xc0, !PT ;  /* 0x0000000502837212 */ /* 0x000fe400078ec0ff */
[----:B------:R-:W-:Y:S02]  /*74b0*/  PRMT R2, R127, 0x5410, R126 ;  /* 0x000054107f027816 */ /* 0x000fe4000000007e */
[----:B------:R-:W-:Y:S02]  /*74c0*/  PRMT R124, R21, 0x7632, R124 ;  /* 0x00007632157c7816 */ /* 0x000fe4000000007c */
[----:B------:R-:W-:Y:S02]  /*74d0*/  LOP3.LUT R128, R2, R6, RZ, 0xc0, !PT ;  /* 0x0000000602807212 */ /* 0x000fe400078ec0ff */
[----:B------:R-:W-:-:S04]  /*74e0*/  PRMT R2, R125, 0x5410, R124 ;  /* 0x000054107d027816 */ /* 0x000fc8000000007c */
[----:B------:R-:W-:Y:S01]  /*74f0*/  LOP3.LUT R129, R2, R0, RZ, 0xc0, !PT ;  /* 0x0000000002817212 */ /* 0x000fe200078ec0ff */
[----:B------:R-:W-:-:S04]  /*7500*/  IMAD.IADD R2, R161, 0x1, R136 ;  /* 0x00000001a1027824 */ /* 0x000fc800078e0288 */
[----:B------:R-:W-:Y:S01]  /*7510*/  IMAD.IADD R0, R118, 0x1, R2 ;  /* 0x0000000176007824 */ /* 0x000fe200078e0202 */
[----:B------:R-:W-:Y:S01]  /*7520*/  LDSM.16.MT88.4 R36, [R2+0x10000] ;  /* 0x010000000224783b */ /* 0x000fe20000004200 */
[C---:B------:R-:W-:Y:S03]  /*7530*/  HMMA.16816.F32 R156, R128.reuse, R152, R156 ;  /* 0x00000098809c723c */ /* 0x040fe6000000189c */
[----:B------:R-:W-:Y:S05]  /*7540*/  LDSM.16.MT88.4 R52, [R0+0x10800] ;  /* 0x010800000034783b */ /* 0x000fea0000004200 */
[C---:B------:R-:W-:Y:S08]  /*7550*/  HMMA.16816.F32 R152, R128.reuse, R154, R44 ;  /* 0x0000009a8098723c */ /* 0x040ff0000000182c */
[C---:B------:R-:W-:Y:S01]  /*7560*/  HMMA.16816.F32 R44, R128.reuse, R48, R60 ;  /* 0x00000030802c723c */ /* 0x040fe2000000183c */
[----:B------:R-:W-:Y:S07]  /*7570*/  LDSM.16.MT88.4 R60, [R136+0x12800] ;  /* 0x01280000883c783b */ /* 0x000fee0000004200 */
[C---:B------:R-:W-:Y:S01]  /*7580*/  HMMA.16816.F32 R48, R128.reuse, R50, R68 ;  /* 0x000000328030723c */ /* 0x040fe20000001844 */
[----:B------:R-:W1:Y:S07]  /*7590*/  LDSM.16.MT88.4 R68, [R0+0x10000] ;  /* 0x010000000044783b */ /* 0x000e6e0000004200 */
[C---:B------:R-:W-:Y:S08]  /*75a0*/  HMMA.16816.F32 R76, R128.reuse, R80, R76 ;  /* 0x00000050804c723c */ /* 0x040ff0000000184c */
[----:B------:R-:W-:Y:S01]  /*75b0*/  HMMA.16816.F32 R80, R128, R82, R56 ;  /* 0x000000528050723c */ /* 0x000fe20000001838 */
[----:B------:R-:W2:Y:S07]  /*75c0*/  LDSM.16.MT88.4 R56, [R2+0x10800] ;  /* 0x010800000238783b */ /* 0x000eae0000004200 */
[----:B------:R-:W-:Y:S08]  /*75d0*/  HMMA.16816.F32 R236, R8, R32, R28 ;  /* 0x0000002008ec723c */ /* 0x000ff0000000181c */
[C---:B------:R-:W-:Y:S08]  /*75e0*/  HMMA.16816.F32 R108, R128.reuse, R112, R108 ;  /* 0x00000070806c723c */ /* 0x040ff0000000186c */
[----:B------:R-:W-:Y:S08]  /*75f0*/  HMMA.16816.F32 R112, R128, R114, R40 ;  /* 0x000000728070723c */ /* 0x000ff00000001828 */
[C---:B-1----:R-:W-:Y:S08]  /*7600*/  HMMA.16816.F32 R28, R12.reuse, R70, RZ ;  /* 0x000000460c1c723c */ /* 0x042ff000000018ff */
[C---:B------:R-:W-:Y:S08]  /*7610*/  HMMA.16816.F32 R40, R12.reuse, R36, RZ ;  /* 0x000000240c28723c */ /* 0x040ff000000018ff */
[----:B------:R-:W-:Y:S08]  /*7620*/  HMMA.16816.F32 R32, R12, R68, RZ ;  /* 0x000000440c20723c */ /* 0x000ff000000018ff */
[C---:B------:R-:W-:Y:S01]  /*7630*/  HMMA.16816.F32 R176, R8.reuse, R54, R28 ;  /* 0x0000003608b0723c */ /* 0x040fe2000000181c */
[----:B------:R-:W1:Y:S07]  /*7640*/  LDSM.16.MT88.4 R28, [R2+0x12000] ;  /* 0x01200000021c783b */ /* 0x000e6e0000004200 */
[----:B--2---:R-:W-:Y:S01]  /*7650*/  HMMA.16816.F32 R148, R8, R56, R40 ;  /* 0x000000380894723c */ /* 0x004fe20000001828 */
[----:B------:R-:W-:-:S02]  /*7660*/  IMAD.MOV.U32 R43, RZ, RZ, R143 ;  /* 0x000000ffff2b7224 */ /* 0x000fc400078e008f */
[----:B------:R-:W-:Y:S02]  /*7670*/  IMAD.MOV.U32 R42, RZ, RZ, R142 ;  /* 0x000000ffff2a7224 */ /* 0x000fe400078e008e */
[----:B------:R-:W-:Y:S02]  /*7680*/  IMAD.MOV.U32 R41, RZ, RZ, R141 ;  /* 0x000000ffff297224 */ /* 0x000fe400078e008d */
[----:B------:R-:W-:Y:S01]  /*7690*/  IMAD.MOV.U32 R40, RZ, RZ, R140 ;  /* 0x000000ffff287224 */ /* 0x000fe200078e008c */
[----:B------:R-:W-:Y:S01]  /*76a0*/  HMMA.16816.F32 R228, R8, R60, R24 ;  /* 0x0000003c08e4723c */ /* 0x000fe20000001818 */
[----:B------:R-:W-:Y:S02]  /*76b0*/  IMAD.MOV.U32 R61, RZ, RZ, R162 ;  /* 0x000000ffff3d7224 */ /* 0x000fe400078e00a2 */
[----:B------:R-:W-:-:S05]  /*76c0*/  IMAD.MOV.U32 R60, RZ, RZ, R161 ;  /* 0x000000ffff3c7224 */ /* 0x000fca00078e00a1 */
[----:B------:R-:W-:Y:S01]  /*76d0*/  HMMA.16816.F32 R140, R8, R52, R32 ;  /* 0x00000034088c723c */ /* 0x000fe20000001820 */
[----:B------:R-:W2:Y:S07]  /*76e0*/  LDSM.16.MT88.4 R32, [R2+0x12800] ;  /* 0x012800000220783b */ /* 0x000eae0000004200 */
[----:B------:R-:W-:Y:S01]  /*76f0*/  HMMA.16816.F32 R24, R12, R74, RZ ;  /* 0x0000004a0c18723c */ /* 0x000fe200000018ff */
[----:B------:R-:W-:Y:S01]  /*7700*/  IMAD.MOV.U32 R75, RZ, RZ, R160 ;  /* 0x000000ffff4b7224 */ /* 0x000fe200078e00a0 */
[----:B------:R-:W-:Y:S01]  /*7710*/  PRMT R6, R22, 0x7770, RZ ;  /* 0x0000777016067816 */ /* 0x000fe200000000ff */
[----:B------:R-:W-:-:S05]  /*7720*/  IMAD.MOV.U32 R74, RZ, RZ, R123 ;  /* 0x000000ffff4a7224 */ /* 0x000fca00078e007b */
[----:B------:R-:W-:-:S12]  /*7730*/  HMMA.16816.F32 R36, R12, R38, RZ ;  /* 0x000000260c24723c */ /* 0x000fd800000018ff */
[----:B------:R-:W-:Y:S01]  /*7740*/  HMMA.16816.F32 R160, R8, R62, R24 ;  /* 0x0000003e08a0723c */ /* 0x000fe20000001818 */
[----:B------:R-:W-:Y:S01]  /*7750*/  PRMT R5, R64, 0x7770, RZ ;  /* 0x0000777040057816 */ /* 0x000fe200000000ff */
[----:B------:R3:W4:Y:S06]  /*7760*/  LDL.LU.S16 R62, [R1+0x28] ;  /* 0x00002800013e7983 */ /* 0x00072c0000300600 */
[----:B-1----:R-:W-:Y:S08]  /*7770*/  HMMA.16816.F32 R24, R12, R28, RZ ;  /* 0x0000001c0c18723c */ /* 0x002ff000000018ff */
[C---:B------:R-:W-:Y:S01]  /*7780*/  HMMA.16816.F32 R68, R8.reuse, R58, R36 ;  /* 0x0000003a0844723c */ /* 0x040fe20000001824 */
[----:B------:R-:W-:Y:S01]  /*7790*/  ISETP.LE.U32.AND P6, PT, R5, UR4, PT ;  /* 0x0000000405007c0c */ /* 0x000fe2000bfc3070 */
[----:B------:R3:W5:Y:S10]  /*77a0*/  LDL.LU.S16 R63, [R1+0x24] ;  /* 0x00002400013f7983 */ /* 0x0007740000300600 */
[----:B--2---:R-:W-:Y:S01]  /*77b0*/  HMMA.16816.F32 R52, R8, R32, R24 ;  /* 0x000000200834723c */ /* 0x004fe20000001818 */
[----:B------:R-:W-:Y:S01]  /*77c0*/  LOP3.LUT R5, R99, 0xffff, RZ, 0xc0, !PT ;  /* 0x0000ffff63057812 */ /* 0x000fe200078ec0ff */
[----:B------:R3:W2:Y:S06]  /*77d0*/  LDL.LU.S16 R32, [R1+0x1c] ;  /* 0x00001c0001207983 */ /* 0x0006ac0000300600 */
[----:B------:R-:W-:Y:S01]  /*77e0*/  HMMA.16816.F32 R24, R12, R30, RZ ;  /* 0x0000001e0c18723c */ /* 0x000fe200000018ff */
[----:B------:R-:W-:Y:S01]  /*77f0*/  LDSM.16.MT88.4 R28, [R0+0x12800] ;  /* 0x01280000001c783b */ /* 0x000fe20000004200 */
[----:B------:R-:W-:-:S02]  /*7800*/  ISETP.LE.U32.AND P0, PT, R5, UR4, PT ;  /* 0x0000000405007c0c */ /* 0x000fc4000bf03070 */
[----:B------:R-:W-:Y:S01]  /*7810*/  ISETP.LE.U32.AND P4, PT, R105, UR4, PT ;  /* 0x0000000469007c0c */ /* 0x000fe2000bf83070 */
[----:B------:R3:W3:-:S15]  /*7820*/  LDL.LU.S16 R33, [R1+0x18] ;  /* 0x0000180001217983 */ /* 0x0006de0000300600 */
[----:B------:R-:W-:Y:S01]  /*7830*/  HMMA.16816.F32 R56, R8, R34, R24 ;  /* 0x000000220838723c */ /* 0x000fe20000001818 */
[----:B------:R-:W1:Y:S07]  /*7840*/  LDSM.16.MT88.4 R24, [R0+0x12000] ;  /* 0x012000000018783b */ /* 0x000e6e0000004200 */
[----:B-1----:R-:W-:-:S15]  /*7850*/  HMMA.16816.F32 R20, R12, R24, RZ ;  /* 0x000000180c14723c */ /* 0x002fde00000018ff */
[----:B------:R-:W-:-:S05]  /*7860*/  NOP ;  /* 0x0000000000007918 */ /* 0x000fca0000000000 */
[----:B------:R-:W-:Y:S08]  /*7870*/  HMMA.16816.F32 R172, R8, R28, R20 ;  /* 0x0000001c08ac723c */ /* 0x000ff00000001814 */
[----:B------:R-:W-:Y:S01]  /*7880*/  HMMA.16816.F32 R20, R12, R26, RZ ;  /* 0x0000001a0c14723c */ /* 0x000fe200000018ff */
[----:B------:R-:W1:-:S15]  /*7890*/  LDSM.16.MT88.4 R24, [R136+0x14000] ;  /* 0x014000008818783b */ /* 0x000e5e0000004200 */
[----:B------:R-:W-:-:S04]  /*78a0*/  NOP ;  /* 0x0000000000007918 */ /* 0x000fc80000000000 */
[----:B------:R-:W-:Y:S01]  /*78b0*/  HMMA.16816.F32 R180, R8, R30, R20 ;  /* 0x0000001e08b4723c */ /* 0x000fe20000001814 */
[----:B------:R-:W1:Y:S01]  /*78c0*/  LDSM.16.MT88.4 R28, [R136+0x14800] ;  /* 0x01480000881c783b */ /* 0x000e620000004200 */
[----:B------:R-:W-:Y:S01]  /*78d0*/  ISETP.LE.U32.AND P5, PT, R103, UR4, PT ;  /* 0x0000000467007c0c */ /* 0x000fe2000bfa3070 */
[----:B------:R-:W-:Y:S02]  /*78e0*/  @!P0 HADD2 R120, -R199.H0_H0, -RZ.H0_H0 ;  /* 0xa00000ffc7788230 */ /* 0x000fe40000000900 */
[----:B------:R-:W-:-:S03]  /*78f0*/  @!P4 HADD2 R121, -R207.H0_H0, -RZ.H0_H0 ;  /* 0xa00000ffcf79c230 */ /* 0x000fc60000000900 */
[----:B-1----:R-:W-:Y:S07]  /*7900*/  HMMA.16816.F32 R20, R12, R24, RZ ;  /* 0x000000180c14723c */ /* 0x002fee00000018ff */
[----:B------:R-:W-:Y:S01]  /*7910*/  @!P5 HADD2 R122, -R208.H0_H0, -RZ.H0_H0 ;  /* 0xa00000ffd07ad230 */ /* 0x000fe20000000900 */
[----:B------:R-:W-:Y:S02]  /*7920*/  @!P0 PRMT R199, R120, 0x5410, RZ ;  /* 0x0000541078c78816 */ /* 0x000fe400000000ff */
[----:B------:R-:W-:-:S02]  /*7930*/  @!P4 PRMT R207, R121, 0x5410, RZ ;  /* 0x0000541079cfc816 */ /* 0x000fc400000000ff */
[----:B------:R-:W-:-:S08]  /*7940*/  @!P5 PRMT R208, R122, 0x5410, RZ ;  /* 0x000054107ad0d816 */ /* 0x000fd000000000ff */
[----:B------:R-:W-:Y:S08]  /*7950*/  HMMA.16816.F32 R120, R8, R28, R20 ;  /* 0x0000001c0878723c */ /* 0x000ff00000001814 */
[----:B------:R-:W-:Y:S01]  /*7960*/  HMMA.16816.F32 R20, R12, R26, RZ ;  /* 0x0000001a0c14723c */ /* 0x000fe200000018ff */
[----:B------:R-:W1:Y:S01]  /*7970*/  LDSM.16.MT88.4 R24, [R2+0x14000] ;  /* 0x014000000218783b */ /* 0x000e620000004200 */
[----:B------:R-:W-:-:S02]  /*7980*/  ISETP.GT.U32.AND P3, PT, R96, UR4, PT ;  /* 0x0000000460007c0c */ /* 0x000fc4000bf64070 */
[----:B------:R-:W-:-:S15]  /*7990*/  ISETP.GT.U32.AND P1, PT, R97, UR4, PT ;  /* 0x0000000461007c0c */ /* 0x000fde000bf24070 */
[----:B------:R-:W-:-:S01]  /*79a0*/  NOP ;  /* 0x0000000000007918 */ /* 0x000fc20000000000 */
[----:B------:R-:W-:Y:S01]  /*79b0*/  HMMA.16816.F32 R96, R8, R30, R20 ;  /* 0x0000001e0860723c */ /* 0x000fe20000001814 */
[----:B------:R-:W1:Y:S01]  /*79c0*/  LDSM.16.MT88.4 R28, [R2+0x14800] ;  /* 0x01480000021c783b */ /* 0x000e620000004200 */
[----:B------:R-:W-:-:S06]  /*79d0*/  ISETP.GT.U32.AND P5, PT, R84, UR4, PT ;  /* 0x0000000454007c0c */ /* 0x000fcc000bfa4070 */
[----:B-1----:R-:W-:Y:S01]  /*79e0*/  HMMA.16816.F32 R20, R12, R24, RZ ;  /* 0x000000180c14723c */ /* 0x002fe200000018ff */
[----:B------:R-:W-:Y:S02]  /*79f0*/  ISETP.GT.U32.AND P4, PT, R85, UR4, PT ;  /* 0x0000000455007c0c */ /* 0x000fe4000bf84070 */
[----:B------:R-:W-:-:S15]  /*7a00*/  ISETP.LE.U32.AND P2, PT, R100, UR4, PT ;  /* 0x0000000464007c0c */ /* 0x000fde000bf43070 */
[----:B------:R-:W-:-:S02]  /*7a10*/  NOP ;  /* 0x0000000000007918 */ /* 0x000fc40000000000 */
[----:B------:R-:W-:Y:S08]  /*7a20*/  HMMA.16816.F32 R84, R8, R28, R20 ;  /* 0x0000001c0854723c */ /* 0x000ff00000001814 */
[----:B------:R-:W-:Y:S01]  /*7a30*/  HMMA.16816.F32 R20, R12, R26, RZ ;  /* 0x0000001a0c14723c */ /* 0x000fe200000018ff */
[----:B------:R-:W1:Y:S01]  /*7a40*/  LDSM.16.MT88.4 R24, [R0+0x14000] ;  /* 0x014000000018783b */ /* 0x000e620000004200 */
[----:B------:R-:W-:-:S02]  /*7a50*/  @!P6 HADD2 R165, -R210.H0_H0, -RZ.H0_H0 ;  /* 0xa00000ffd2a5e230 */ /* 0x000fc40000000900 */
[----:B------:R-:W-:-:S03]  /*7a60*/  @!P2 HADD2 R118, -R203.H0_H0, -RZ.H0_H0 ;  /* 0xa00000ffcb76a230 */ /* 0x000fc60000000900 */
[----:B------:R-:W-:Y:S02]  /*7a70*/  @!P6 PRMT R210, R165, 0x5410, RZ ;  /* 0x00005410a5d2e816 */ /* 0x000fe400000000ff */
[----:B------:R-:W-:Y:S02]  /*7a80*/  ISETP.LE.U32.AND P6, PT, R107, UR4, PT ;  /* 0x000000046b007c0c */ /* 0x000fe4000bfc3070 */
[----:B------:R-:W-:Y:S02]  /*7a90*/  @!P2 PRMT R203, R118, 0x5410, RZ ;  /* 0x0000541076cba816 */ /* 0x000fe400000000ff */
[----:B------:R-:W-:-:S07]  /*7aa0*/  ISETP.GT.U32.AND P2, PT, R101, UR4, PT ;  /* 0x0000000465007c0c */ /* 0x000fce000bf44070 */
[----:B------:R-:W-:Y:S01]  /*7ab0*/  HMMA.16816.F32 R36, R8, R30, R20 ;  /* 0x0000001e0824723c */ /* 0x000fe20000001814 */
[----:B------:R-:W4:Y:S01]  /*7ac0*/  LDSM.16.MT88.4 R28, [R0+0x14800] ;  /* 0x01480000001c783b */ /* 0x000f220000004200 */
[----:B------:R-:W-:Y:S02]  /*7ad0*/  @P1 HADD2 R166, -R218.H0_H0, -RZ.H0_H0 ;  /* 0xa00000ffdaa61230 */ /* 0x000fe40000000900 */
[----:B------:R-:W-:Y:S02]  /*7ae0*/  @!P6 HADD2 R184, -R214.H0_H0, -RZ.H0_H0 ;  /* 0xa00000ffd6b8e230 */ /* 0x000fe40000000900 */
[----:B------:R-:W-:Y:S01]  /*7af0*/  @P2 HADD2 R167, -R217.H0_H0, -RZ.H0_H0 ;  /* 0xa00000ffd9a72230 */ /* 0x000fe20000000900 */
[----:B------:R-:W-:Y:S02]  /*7b00*/  @P1 PRMT R218, R166, 0x5410, RZ ;  /* 0x00005410a6da1816 */ /* 0x000fe400000000ff */
[----:B------:R-:W-:Y:S02]  /*7b10*/  @!P6 PRMT R214, R184, 0x5410, RZ ;  /* 0x00005410b8d6e816 */ /* 0x000fe400000000ff */
[----:B------:R-:W-:-:S02]  /*7b20*/  ISETP.GT.U32.AND P1, PT, R102, UR4, PT ;  /* 0x0000000466007c0c */ /* 0x000fc4000bf24070 */
[----:B------:R-:W-:Y:S02]  /*7b30*/  ISETP.LE.U32.AND P6, PT, R104, UR4, PT ;  /* 0x0000000468007c0c */ /* 0x000fe4000bfc3070 */
[----:B------:R-:W-:Y:S02]  /*7b40*/  @P2 PRMT R217, R167, 0x5410, RZ ;  /* 0x00005410a7d92816 */ /* 0x000fe400000000ff */
[----:B------:R-:W-:Y:S01]  /*7b50*/  ISETP.LE.U32.AND P2, PT, R106, UR4, PT ;  /* 0x000000046a007c0c */ /* 0x000fe2000bf43070 */
[----:B-1----:R-:W-:Y:S01]  /*7b60*/  HMMA.16816.F32 R20, R12, R24, RZ ;  /* 0x000000180c14723c */ /* 0x002fe200000018ff */
[----:B------:R-:W-:-:S05]  /*7b70*/  @P3 HADD2 R185, -R209.H0_H0, -RZ.H0_H0 ;  /* 0xa00000ffd1b93230 */ /* 0x000fca0000000900 */
[----:B------:R-:W-:Y:S02]  /*7b80*/  @P1 HADD2 R187, -R221.H0_H0, -RZ.H0_H0 ;  /* 0xa00000ffddbb1230 */ /* 0x000fe40000000900 */
[----:B------:R-:W-:Y:S01]  /*7b90*/  @!P6 HADD2 R186, -R224.H0_H0, -RZ.H0_H0 ;  /* 0xa00000ffe0bae230 */ /* 0x000fe20000000900 */
[----:B------:R-:W-:-:S03]  /*7ba0*/  PRMT R5, R66, 0x7770, RZ ;  /* 0x0000777042057816 */ /* 0x000fc600000000ff */
[----:B------:R-:W-:Y:S01]  /*7bb0*/  @!P2 HADD2 R189, -R222.H0_H0, -RZ.H0_H0 ;  /* 0xa00000ffdebda230 */ /* 0x000fe20000000900 */
[----:B------:R-:W-:Y:S02]  /*7bc0*/  @P3 PRMT R209, R185, 0x5410, RZ ;  /* 0x00005410b9d13816 */ /* 0x000fe400000000ff */
[----:B------:R-:W-:Y:S02]  /*7bd0*/  @!P6 PRMT R224, R186, 0x5410, RZ ;  /* 0x00005410bae0e816 */ /* 0x000fe400000000ff */
[----:B------:R-:W-:Y:S02]  /*7be0*/  @P1 PRMT R221, R187, 0x5410, RZ ;  /* 0x00005410bbdd1816 */ /* 0x000fe400000000ff */
[----:B------:R-:W-:Y:S02]  /*7bf0*/  @!P2 PRMT R222, R189, 0x5410, RZ ;  /* 0x00005410bddea816 */ /* 0x000fe400000000ff */
[----:B------:R-:W-:Y:S01]  /*7c00*/  ISETP.LE.U32.AND P3, PT, R5, UR4, PT ;  /* 0x0000000405007c0c */ /* 0x000fe2000bf63070 */
[----:B----4-:R-:W-:Y:S01]  /*7c10*/  HMMA.16816.F32 R184, R8, R28, R20 ;  /* 0x0000001c08b8723c */ /* 0x010fe20000001814 */
[----:B------:R-:W-:-:S07]  /*7c20*/  ISETP.GT.U32.AND P2, PT, R117, UR4, PT ;  /* 0x0000000475007c0c */ /* 0x000fce000bf44070 */
[----:B------:R-:W-:Y:S01]  /*7c30*/  HMMA.16816.F32 R20, R12, R26, RZ ;  /* 0x0000001a0c14723c */ /* 0x000fe200000018ff */
[----:B------:R-:W-:Y:S01]  /*7c40*/  ISETP.LE.U32.AND P1, PT, R92, UR4, PT ;  /* 0x000000045c007c0c */ /* 0x000fe2000bf23070 */
[----:B------:R-:W-:Y:S02]  /*7c50*/  LDSM.16.MT88.4 R24, [R136+0x16800] ;  /* 0x016800008818783b */ /* 0x000fe40000004200 */
[----:B------:R-:W-:Y:S02]  /*7c60*/  @!P3 HADD2 R188, -R223.H0_H0, -RZ.H0_H0 ;  /* 0xa00000ffdfbcb230 */ /* 0x000fe40000000900 */
[----:B------:R-:W-:-:S03]  /*7c70*/  @P2 HADD2 R190, -R220.H0_H0, -RZ.H0_H0 ;  /* 0xa00000ffdcbe2230 */ /* 0x000fc60000000900 */
[----:B------:R-:W-:Y:S02]  /*7c80*/  @!P3 PRMT R223, R188, 0x5410, RZ ;  /* 0x00005410bcdfb816 */ /* 0x000fe400000000ff */
[----:B------:R-:W-:-:S09]  /*7c90*/  @P2 PRMT R220, R190, 0x5410, RZ ;  /* 0x00005410bedc2816 */ /* 0x000fd200000000ff */
[----:B------:R-:W-:Y:S01]  /*7ca0*/  HMMA.16816.F32 R188, R8, R30, R20 ;  /* 0x0000001e08bc723c */ /* 0x000fe20000001814 */
[----:B------:R1:W4:Y:S04]  /*7cb0*/  LDL.LU.S16 R31, [R1+0x38] ;  /* 0x00003800011f7983 */ /* 0x0003280000300600 */
[----:B------:R1:W4:Y:S01]  /*7cc0*/  LDL.LU.S16 R30, [R1+0x40] ;  /* 0x00004000011e7983 */ /* 0x0003220000300600 */
[----:B------:R-:W-:Y:S01]  /*7cd0*/  ISETP.GT.U32.AND P3, PT, R116, UR4, PT ;  /* 0x0000000474007c0c */ /* 0x000fe2000bf64070 */
[----:B---3--:R-:W-:Y:S02]  /*7ce0*/  @!P1 HADD2 R33, -R198.H0_H0, -RZ.H0_H0 ;  /* 0xa00000ffc6219230 */ /* 0x008fe40000000900 */
[----:B------:R1:W3:Y:S03]  /*7cf0*/  LDL.LU.S16 R64, [R1+0x44] ;  /* 0x0000440001407983 */ /* 0x0002e60000300600 */
[----:B------:R-:W-:-:S07]  /*7d00*/  PRMT R20, R33, 0x7610, R20 ;  /* 0x0000761021147816 */ /* 0x000fce0000000014 */
[----:B--2---:R-:W-:-:S05]  /*7d10*/  @P3 HADD2 R32, -R219.H0_H0, -RZ.H0_H0 ;  /* 0xa00000ffdb203230 */ /* 0x004fca0000000900 */
[----:B------:R-:W-:Y:S02]  /*7d20*/  PRMT R21, R32, 0x7610, R21 ;  /* 0x0000761020157816 */ /* 0x000fe40000000015 */
[----:B------:R-:W-:Y:S02]  /*7d30*/  @!P1 PRMT R198, R20, 0x5410, RZ ;  /* 0x0000541014c69816 */ /* 0x000fe400000000ff */
[----:B------:R-:W-:Y:S02]  /*7d40*/  @P3 PRMT R219, R21, 0x5410, RZ ;  /* 0x0000541015db3816 */ /* 0x000fe400000000ff */
[----:B------:R-:W2:Y:S01]  /*7d50*/  LDSM.16.MT88.4 R20, [R136+0x16000] ;  /* 0x016000008814783b */ /* 0x000ea20000004200 */
[----:B------:R-:W-:Y:S02]  /*7d60*/  LOP3.LUT R5, R94, 0xffff, RZ, 0xc0, !PT ;  /* 0x0000ffff5e057812 */ /* 0x000fe400078ec0ff */
[----:B------:R-:W-:Y:S02]  /*7d70*/  ISETP.LE.U32.AND P2, PT, R93, UR4, PT ;  /* 0x000000045d007c0c */ /* 0x000fe4000bf43070 */
[----:B------:R-:W-:-:S02]  /*7d80*/  ISETP.LE.U32.AND P3, PT, R5, UR4, PT ;  /* 0x0000000405007c0c */ /* 0x000fc4000bf63070 */
[----:B------:R-:W-:Y:S02]  /*7d90*/  ISETP.LE.U32.AND P0, PT, R6, UR4, PT ;  /* 0x0000000406007c0c */ /* 0x000fe4000bf03070 */
[----:B------:R-:W-:-:S07]  /*7da0*/  PRMT R4, R4, 0x7770, RZ ;  /* 0x0000777004047816 */ /* 0x000fce00000000ff */
[----:B-----5:R-:W-:Y:S02]  /*7db0*/  @!P2 HADD2 R63, -R196.H0_H0, -RZ.H0_H0 ;  /* 0xa00000ffc43fa230 */ /* 0x020fe40000000900 */
[----:B------:R-:W-:Y:S02]  /*7dc0*/  @!P3 HADD2 R62, -R197.H0_H0, -RZ.H0_H0 ;  /* 0xa00000ffc53eb230 */ /* 0x000fe40000000900 */
[----:B------:R-:W-:Y:S01]  /*7dd0*/  IMAD.MOV.U32 R33, RZ, RZ, R61 ;  /* 0x000000ffff217224 */ /* 0x000fe200078e003d */
[----:B------:R-:W-:Y:S02]  /*7de0*/  PRMT R5, R63, 0x7610, R5 ;  /* 0x000076103f057816 */ /* 0x000fe40000000005 */
[----:B------:R-:W-:Y:S01]  /*7df0*/  PRMT R6, R62, 0x7610, R6 ;  /* 0x000076103e067816 */ /* 0x000fe20000000006 */
[----:B------:R-:W-:Y:S01]  /*7e00*/  IMAD.MOV.U32 R61, RZ, RZ, R43 ;  /* 0x000000ffff3d7224 */ /* 0x000fe200078e002b */
[----:B------:R-:W-:Y:S01]  /*7e10*/  @!P2 PRMT R196, R5, 0x5410, RZ ;  /* 0x0000541005c4a816 */ /* 0x000fe200000000ff */
[----:B------:R-:W-:Y:S01]  /*7e20*/  IMAD.MOV.U32 R43, RZ, RZ, R7 ;  /* 0x000000ffff2b7224 */ /* 0x000fe200078e0007 */
[----:B------:R-:W-:-:S02]  /*7e30*/  @!P3 PRMT R197, R6, 0x5410, RZ ;  /* 0x0000541006c5b816 */ /* 0x000fc400000000ff */
[----:B------:R-:W-:Y:S02]  /*7e40*/  ISETP.LE.U32.AND P3, PT, R4, UR4, PT ;  /* 0x0000000404007c0c */ /* 0x000fe4000bf63070 */
[----:B--2---:R-:W-:Y:S01]  /*7e50*/  HMMA.16816.F32 R4, R12, R20, RZ ;  /* 0x000000140c04723c */ /* 0x004fe200000018ff */
[----:B------:R-:W-:Y:S01]  /*7e60*/  ISETP.LE.U32.AND P1, PT, R95, UR4, PT ;  /* 0x000000045f007c0c */ /* 0x000fe2000bf23070 */
[----:B------:R-:W-:Y:S02]  /*7e70*/  IMAD.MOV.U32 R62, RZ, RZ, R40 ;  /* 0x000000ffff3e7224 */ /* 0x000fe400078e0028 */
[----:B------:R1:W2:-:S15]  /*7e80*/  LDL.LU.S16 R40, [R1+0x48] ;  /* 0x0000480001287983 */ /* 0x00029e0000300600 */
[----:B------:R-:W-:-:S01]  /*7e90*/  NOP ;  /* 0x0000000000007918 */ /* 0x000fc20000000000 */
[----:B------:R-:W-:Y:S08]  /*7ea0*/  HMMA.16816.F32 R100, R8, R24, R4 ;  /* 0x000000180864723c */ /* 0x000ff00000001804 */
[----:B------:R-:W-:Y:S01]  /*7eb0*/  HMMA.16816.F32 R4, R12, R22, RZ ;  /* 0x000000160c04723c */ /* 0x000fe200000018ff */
[----:B------:R-:W-:Y:S02]  /*7ec0*/  IMAD.MOV.U32 R32, RZ, RZ, R60 ;  /* 0x000000ffff207224 */ /* 0x000fe400078e003c */
[----:B------:R-:W-:-:S02]  /*7ed0*/  IMAD.MOV.U32 R63, RZ, RZ, R41 ;  /* 0x000000ffff3f7224 */ /* 0x000fc400078e0029 */
[----:B------:R-:W-:Y:S02]  /*7ee0*/  IMAD.MOV.U32 R60, RZ, RZ, R42 ;  /* 0x000000ffff3c7224 */ /* 0x000fe400078e002a */
[----:B------:R-:W-:Y:S02]  /*7ef0*/  IMAD.MOV.U32 R34, RZ, RZ, R74 ;  /* 0x000000ffff227224 */ /* 0x000fe400078e004a */
[----:B------:R-:W-:Y:S02]  /*7f00*/  IMAD.MOV.U32 R35, RZ, RZ, R75 ;  /* 0x000000ffff237224 */ /* 0x000fe400078e004b */
[----:B------:R-:W-:Y:S02]  /*7f10*/  IMAD.MOV.U32 R41, RZ, RZ, R72 ;  /* 0x000000ffff297224 */ /* 0x000fe400078e0048 */
[----:B------:R-:W-:-:S07]  /*7f20*/  IMAD.MOV.U32 R42, RZ, RZ, R73 ;  /* 0x000000ffff2a7224 */ /* 0x000fce00078e0049 */
[----:B------:R-:W-:Y:S01]  /*7f30*/  HMMA.16816.F32 R72, R8, R26, R4 ;  /* 0x0000001a0848723c */ /* 0x000fe20000001804 */
[----:B------:R-:W-:Y:S01]  /*7f40*/  LDSM.16.MT88.4 R24, [R2+0x16800] ;  /* 0x016800000218783b */ /* 0x000fe20000004200 */
[----:B----4-:R-:W-:Y:S02]  /*7f50*/  @!P1 HADD2 R31, -R195.H0_H0, -RZ.H0_H0 ;  /* 0xa00000ffc31f9230 */ /* 0x010fe40000000900 */
[----:B------:R-:W-:-:S03]  /*7f60*/  @!P0 HADD2 R30, -R171.H0_H0, -RZ.H0_H0 ;  /* 0xa00000ffab1e8230 */ /* 0x000fc60000000900 */
[----:B------:R-:W-:Y:S02]  /*7f70*/  PRMT R20, R31, 0x7610, R20 ;  /* 0x000076101f147816 */ /* 0x000fe40000000014 */
[----:B------:R1:W4:Y:S01]  /*7f80*/  LDL.LU.S16 R31, [R1+0x80] ;  /* 0x00008000011f7983 */ /* 0x0003220000300600 */
[----:B------:R-:W-:-:S03]  /*7f90*/  PRMT R5, R30, 0x7610, R5 ;  /* 0x000076101e057816 */ /* 0x000fc60000000005 */
[----:B------:R1:W5:Y:S01]  /*7fa0*/  LDL.LU.S16 R30, [R1+0x4c] ;  /* 0x00004c00011e7983 */ /* 0x0003620000300600 */
[----:B------:R-:W-:-:S03]  /*7fb0*/  @!P1 PRMT R195, R20, 0x5410, RZ ;  /* 0x0000541014c39816 */ /* 0x000fc600000000ff */
[----:B------:R-:W1:Y:S01]  /*7fc0*/  LDSM.16.MT88.4 R20, [R2+0x16000] ;  /* 0x016000000214783b */ /* 0x000e620000004200 */
[----:B---3--:R-:W-:Y:S01]  /*7fd0*/  @P5 HADD2 R64, -R194.H0_H0, -RZ.H0_H0 ;  /* 0xa00000ffc2405230 */ /* 0x008fe20000000900 */
[----:B------:R-:W-:-:S04]  /*7fe0*/  @!P0 PRMT R171, R5, 0x5410, RZ ;  /* 0x0000541005ab8816 */ /* 0x000fc800000000ff */
[----:B------:R-:W-:-:S04]  /*7ff0*/  PRMT R4, R64, 0x7610, R4 ;  /* 0x0000761040047816 */ /* 0x000fc80000000004 */
[----:B------:R-:W-:Y:S01]  /*8000*/  @P5 PRMT R194, R4, 0x5410, RZ ;  /* 0x0000541004c25816 */ /* 0x000fe200000000ff */
[----:B------:R-:W-:Y:S02]  /*8010*/  IMAD.MOV.U32 R118, RZ, RZ, R34 ;  /* 0x000000ffff767224 */ /* 0x000fe400078e0022 */
[----:B------:R-:W-:Y:S02]  /*8020*/  IMAD.MOV.U32 R165, RZ, RZ, R35 ;  /* 0x000000ffffa57224 */ /* 0x000fe400078e0023 */
[----:B------:R-:W-:Y:S02]  /*8030*/  IMAD.MOV.U32 R117, RZ, RZ, R32 ;  /* 0x000000ffff757224 */ /* 0x000fe400078e0020 */
[----:B------:R-:W-:Y:S01]  /*8040*/  IMAD.MOV.U32 R105, RZ, RZ, R33 ;  /* 0x000000ffff697224 */ /* 0x000fe200078e0021 */
[----:B-1----:R-:W-:-:S15]  /*8050*/  HMMA.16816.F32 R4, R12, R20, RZ ;  /* 0x000000140c04723c */ /* 0x002fde00000018ff */
[----:B------:R-:W-:-:S05]  /*8060*/  NOP ;  /* 0x0000000000007918 */ /* 0x000fca0000000000 */
[----:B------:R-:W-:Y:S08]  /*8070*/  HMMA.16816.F32 R32, R8, R24, R4 ;  /* 0x000000180820723c */ /* 0x000ff00000001804 */
[----:B------:R-:W-:-:S15]  /*8080*/  HMMA.16816.F32 R4, R12, R22, RZ ;  /* 0x000000160c04723c */ /* 0x000fde00000018ff */
[----:B------:R-:W-:-:S05]  /*8090*/  NOP ;  /* 0x0000000000007918 */ /* 0x000fca0000000000 */
[----:B------:R-:W-:Y:S01]  /*80a0*/  HMMA.16816.F32 R24, R8, R26, R4 ;  /* 0x0000001a0818723c */ /* 0x000fe20000001804 */
[----:B------:R-:W1:Y:S01]  /*80b0*/  LDSM.16.MT88.4 R4, [R0+0x16000] ;  /* 0x016000000004783b */ /* 0x000e620000004200 */
[----:B------:R-:W-:Y:S02]  /*80c0*/  ISETP.GT.U32.AND P6, PT, R91, UR4, PT ;  /* 0x000000045b007c0c */ /* 0x000fe4000bfc4070 */
[----:B------:R-:W-:Y:S01]  /*80d0*/  ISETP.LE.U32.AND P5, PT, R89, UR4, PT ;  /* 0x0000000459007c0c */ /* 0x000fe2000bfa3070 */
[----:B--2---:R-:W-:-:S05]  /*80e0*/  @P4 HADD2 R40, -R193.H0_H0, -RZ.H0_H0 ;  /* 0xa00000ffc1284230 */ /* 0x004fca0000000900 */
[----:B------:R-:W-:-:S04]  /*80f0*/  PRMT R20, R40, 0x7610, R20 ;  /* 0x0000761028147816 */ /* 0x000fc80000000014 */
[----:B------:R-:W-:Y:S02]  /*8100*/  @P4 PRMT R193, R20, 0x5410, RZ ;  /* 0x0000541014c14816 */ /* 0x000fe400000000ff */
[C---:B-1----:R-:W-:Y:S08]  /*8110*/  HMMA.16816.F32 R20, R12.reuse, R4, RZ ;  /* 0x000000040c14723c */ /* 0x042ff000000018ff */
[----:B------:R-:W-:Y:S01]  /*8120*/  HMMA.16816.F32 R12, R12, R6, RZ ;  /* 0x000000060c0c723c */ /* 0x000fe200000018ff */
[----:B------:R-:W-:-:S04]  /*8130*/  FADD.FTZ R29, R138, R119 ;  /* 0x000000778a1d7221 */ /* 0x000fc80000010000 */
[----:B------:R-:W-:-:S04]  /*8140*/  FADD.FTZ R2, R139, R29 ;  /* 0x0000001d8b027221 */ /* 0x000fc80000010000 */
[----:B------:R-:W-:Y:S01]  /*8150*/  FADD.FTZ R64, R146, R2 ;  /* 0x0000000292407221 */ /* 0x000fe20000010000 */
[----:B------:R-:W-:Y:S01]  /*8160*/  LOP3.LUT R2, R137, 0xffff, RZ, 0xc0, !PT ;  /* 0x0000ffff89027812 */ /* 0x000fe200078ec0ff */
[----:B------:R-:W-:Y:S02]  /*8170*/  IMAD.MOV.U32 R66, RZ, RZ, R62 ;  /* 0x000000ffff427224 */ /* 0x000fe400078e003e */
[----:B------:R-:W-:Y:S02]  /*8180*/  IMAD.MOV.U32 R91, RZ, RZ, R63 ;  /* 0x000000ffff5b7224 */ /* 0x000fe400078e003f */
[----:B------:R-:W-:Y:S02]  /*8190*/  IMAD.MOV.U32 R104, RZ, RZ, R60 ;  /* 0x000000ffff687224 */ /* 0x000fe400078e003c */
[----:B------:R-:W-:Y:S02]  /*81a0*/  IMAD.MOV.U32 R106, RZ, RZ, R61 ;  /* 0x000000ffff6a7224 */ /* 0x000fe400078e003d */
[----:B------:R-:W-:-:S02]  /*81b0*/  IMAD.MOV.U32 R167, RZ, RZ, R41 ;  /* 0x000000ffffa77224 */ /* 0x000fc400078e0029 */
[----:B------:R-:W-:Y:S02]  /*81c0*/  IMAD.MOV.U32 R166, RZ, RZ, R42 ;  /* 0x000000ffffa67224 */ /* 0x000fe400078e002a */
[----:B------:R-:W-:Y:S02]  /*81d0*/  IMAD.MOV.U32 R107, RZ, RZ, R43 ;  /* 0x000000ffff6b7224 */ /* 0x000fe400078e002b */
[----:B------:R-:W-:Y:S01]  /*81e0*/  FADD.FTZ R28, R145, R144 ;  /* 0x00000090911c7221 */ /* 0x000fe20000010000 */
[----:B----4-:R-:W-:Y:S02]  /*81f0*/  @P6 HADD2 R31, -R192.H0_H0, -RZ.H0_H0 ;  /* 0xa00000ffc01f6230 */ /* 0x010fe40000000900 */
[----:B-----5:R-:W-:-:S03]  /*8200*/  @!P5 HADD2 R30, -R127.H0_H0, -RZ.H0_H0 ;  /* 0xa00000ff7f1ed230 */ /* 0x020fc60000000900 */
[----:B------:R-:W-:Y:S02]  /*8210*/  PRMT R5, R31, 0x7610, R5 ;  /* 0x000076101f057816 */ /* 0x000fe40000000005 */
[----:B------:R-:W-:Y:S02]  /*8220*/  PRMT R4, R30, 0x7610, R4 ;  /* 0x000076101e047816 */ /* 0x000fe40000000004 */
[----:B------:R-:W-:Y:S02]  /*8230*/  @P6 PRMT R192, R5, 0x5410, RZ ;  /* 0x0000541005c06816 */ /* 0x000fe400000000ff */
[----:B------:R-:W-:Y:S02]  /*8240*/  @!P5 PRMT R127, R4, 0x5410, RZ ;  /* 0x00005410047fd816 */ /* 0x000fe400000000ff */
[----:B------:R-:W1:Y:S01]  /*8250*/  LDSM.16.MT88.4 R4, [R0+0x16800] ;  /* 0x016800000004783b */ /* 0x000e620000004200 */
[----:B------:R-:W-:Y:S01]  /*8260*/  ISETP.LE.U32.AND P6, PT, R2, UR4, PT ;  /* 0x0000000402007c0c */ /* 0x000fe2000bfc3070 */
[----:B------:R-:W-:Y:S01]  /*8270*/  IMAD.IADD R2, R117, 0x1, R136 ;  /* 0x0000000175027824 */ /* 0x000fe200078e0288 */
[C---:B-1----:R-:W-:Y:S08]  /*8280*/  HMMA.16816.F32 R60, R8.reuse, R4, R20 ;  /* 0x00000004083c723c */ /* 0x042ff00000001814 */
[----:B------:R-:W-:Y:S01]  /*8290*/  HMMA.16816.F32 R40, R8, R6, R12 ;  /* 0x000000060828723c */ /* 0x000fe2000000180c */
[----:B------:R-:W1:Y:S04]  /*82a0*/  LDSM.16.MT88.4 R4, [R2+0x11000] ;  /* 0x011000000204783b */ /* 0x000e680000004200 */
[----:B------:R-:W2:Y:S03]  /*82b0*/  LDSM.16.MT88.4 R8, [R2+0x13000] ;  /* 0x013000000208783b */ /* 0x000ea60000004200 */
[C---:B-1----:R-:W-:Y:S08]  /*82c0*/  HMMA.16816.F32 R148, R16.reuse, R4, R148 ;  /* 0x000000041094723c */ /* 0x042ff00000001894 */
[----:B------:R-:W-:Y:S01]  /*82d0*/  HMMA.16816.F32 R12, R16, R6, R68 ;  /* 0x00000006100c723c */ /* 0x000fe20000001844 */
[----:B------:R-:W1:Y:S01]  /*82e0*/  LDSM.16.MT88.4 R4, [R2+0x15000] ;  /* 0x015000000204783b */ /* 0x000e620000004200 */
[----:B------:R-:W-:Y:S01]  /*82f0*/  FADD.FTZ R28, R147, R28 ;  /* 0x0000001c931c7221 */ /* 0x000fe20000010000 */
[----:B------:R-:W-:Y:S01]  /*8300*/  ISETP.GT.U32.AND P2, PT, R65, UR4, PT ;  /* 0x0000000441007c0c */ /* 0x000fe2000bf44070 */
[----:B------:R-:W-:Y:S01]  /*8310*/  IMAD.MOV.U32 R95, RZ, RZ, R104 ;  /* 0x000000ffff5f7224 */ /* 0x000fe200078e0068 */
[----:B------:R-:W-:Y:S01]  /*8320*/  ISETP.GT.U32.AND P1, PT, R67, UR4, PT ;  /* 0x0000000443007c0c */ /* 0x000fe2000bf24070 */
[----:B------:R-:W-:-:S02]  /*8330*/  FADD.FTZ R65, R164, R28 ;  /* 0x0000001ca4417221 */ /* 0x000fc40000010000 */
[C---:B--2---:R-:W-:Y:S08]  /*8340*/  HMMA.16816.F32 R52, R16.reuse, R8, R52 ;  /* 0x000000081034723c */ /* 0x044ff00000001834 */
[C---:B------:R-:W-:Y:S01]  /*8350*/  HMMA.16816.F32 R20, R16.reuse, R10, R56 ;  /* 0x0000000a1014723c */ /* 0x040fe20000001838 */
[----:B------:R-:W2:Y:S07]  /*8360*/  LDSM.16.MT88.4 R8, [R2+0x17000] ;  /* 0x017000000208783b */ /* 0x000eae0000004200 */
[----:B-1----:R-:W-:Y:S01]  /*8370*/  HMMA.16816.F32 R84, R16, R4, R84 ;  /* 0x000000041054723c */ /* 0x002fe20000001854 */
[----:B------:R-:W-:Y:S01]  /*8380*/  IMAD.MOV.U32 R104, RZ, RZ, R107 ;  /* 0x000000ffff687224 */ /* 0x000fe200078e006b */
[----:B------:R1:W3:Y:S01]  /*8390*/  LDL.LU.S16 R67, [R1+0x98] ;  /* 0x0000980001437983 */ /* 0x0002e20000300600 */
[----:B------:R-:W-:-:S02]  /*83a0*/  IMAD.MOV.U32 R94, RZ, RZ, R106 ;  /* 0x000000ffff5e7224 */ /* 0x000fc400078e006a */
[----:B------:R-:W-:Y:S01]  /*83b0*/  IMAD.MOV.U32 R93, RZ, RZ, R167 ;  /* 0x000000ffff5d7224 */ /* 0x000fe200078e00a7 */
[----:B------:R-:W-:Y:S02]  /*83c0*/  LDSM.16.MT88.4 R56, [R2+0x13800] ;  /* 0x013800000238783b */ /* 0x000fe40000004200 */
[C---:B------:R-:W-:Y:S02]  /*83d0*/  HMMA.16816.F32 R28, R16.reuse, R6, R36 ;  /* 0x00000006101c723c */ /* 0x040fe40000001824 */
[----:B------:R-:W4:Y:S01]  /*83e0*/  LDSM.16.MT88.4 R4, [R136+0x11000] ;  /* 0x011000008804783b */ /* 0x000f220000004200 */
[----:B------:R-:W-:Y:S02]  /*83f0*/  IMAD.MOV.U32 R107, RZ, RZ, R118 ;  /* 0x000000ffff6b7224 */ /* 0x000fe400078e0076 */
[----:B------:R-:W-:Y:S01]  /*8400*/  IMAD.MOV.U32 R92, RZ, RZ, R166 ;  /* 0x000000ffff5c7224 */ /* 0x000fe200078e00a6 */
[----:B------:R-:W-:Y:S01]  /*8410*/  LDSM.16.MT88.4 R144, [R2+0x11800] ;  /* 0x011800000290783b */ /* 0x000fe20000004200 */
[----:B------:R-:W-:Y:S01]  /*8420*/  IMAD.MOV.U32 R106, RZ, RZ, R165 ;  /* 0x000000ffff6a7224 */ /* 0x000fe200078e00a5 */
[C---:B--2---:R-:W-:Y:S08]  /*8430*/  HMMA.16816.F32 R116, R16.reuse, R8, R32 ;  /* 0x000000081074723c */ /* 0x044ff00000001820 */
[C---:B------:R-:W-:Y:S08]  /*8440*/  HMMA.16816.F32 R32, R16.reuse, R10, R24 ;  /* 0x0000000a1020723c */ /* 0x040ff00000001818 */
[C---:B----4-:R-:W-:Y:S08]  /*8450*/  HMMA.16816.F32 R164, R16.reuse, R4, R236 ;  /* 0x0000000410a4723c */ /* 0x050ff000000018ec */
[----:B------:R-:W-:Y:S01]  /*8460*/  HMMA.16816.F32 R8, R16, R6, R232 ;  /* 0x000000061008723c */ /* 0x000fe200000018e8 */
[----:B------:R-:W2:Y:S01]  /*8470*/  LDSM.16.MT88.4 R4, [R0+0x11000] ;  /* 0x011000000004783b */ /* 0x000ea20000004200 */
[----:B------:R-:W-:-:S02]  /*8480*/  IMAD.MOV.U32 R234, RZ, RZ, R95 ;  /* 0x000000ffffea7224 */ /* 0x000fc400078e005f */
[----:B------:R-:W-:Y:S02]  /*8490*/  IMAD.MOV.U32 R239, RZ, RZ, R94 ;  /* 0x000000ffffef7224 */ /* 0x000fe400078e005e */
[----:B------:R-:W-:Y:S02]  /*84a0*/  IMAD.MOV.U32 R233, RZ, RZ, R93 ;  /* 0x000000ffffe97224 */ /* 0x000fe400078e005d */
[----:B------:R-:W-:Y:S01]  /*84b0*/  IMAD.MOV.U32 R232, RZ, RZ, R92 ;  /* 0x000000ffffe87224 */ /* 0x000fe200078e005c */
[C---:B--2---:R-:W-:Y:S08]  /*84c0*/  HMMA.16816.F32 R140, R16.reuse, R4, R140 ;  /* 0x00000004108c723c */ /* 0x044ff0000000188c */
[----:B------:R-:W-:Y:S01]  /*84d0*/  HMMA.16816.F32 R92, R16, R6, R176 ;  /* 0x00000006105c723c */ /* 0x000fe200000018b0 */
[----:B------:R-:W2:Y:S01]  /*84e0*/  LDSM.16.MT88.4 R4, [R136+0x13000] ;  /* 0x013000008804783b */ /* 0x000ea20000004200 */
[----:B------:R-:W-:-:S04]  /*84f0*/  IMAD.MOV.U32 R138, RZ, RZ, R91 ;  /* 0x000000ffff8a7224 */ /* 0x000fc800078e005b */
[----:B------:R-:W-:Y:S02]  /*8500*/  IMAD.MOV.U32 R235, RZ, RZ, R138 ;  /* 0x000000ffffeb7224 */ /* 0x000fe400078e008a */
[----:B------:R-:W-:Y:S02]  /*8510*/  IMAD.MOV.U32 R138, RZ, RZ, R66 ;  /* 0x000000ffff8a7224 */ /* 0x000fe400078e0042 */
[----:B------:R1:W4:Y:S01]  /*8520*/  LDL.LU.S16 R66, [R1+0xa0] ;  /* 0x0000a00001427983 */ /* 0x0003220000300600 */
[C---:B--2---:R-:W-:Y:S03]  /*8530*/  HMMA.16816.F32 R24, R16.reuse, R6, R160 ;  /* 0x000000061018723c */ /* 0x044fe600000018a0 */
[----:B------:R-:W2:Y:S05]  /*8540*/  LDSM.16.MT88.4 R160, [R136+0x11800] ;  /* 0x0118000088a0783b */ /* 0x000eaa0000004200 */
[----:B------:R-:W-:Y:S01]  /*8550*/  HMMA.16816.F32 R36, R16, R4, R228 ;  /* 0x000000041024723c */ /* 0x000fe200000018e4 */
[----:B------:R1:W5:Y:S04]  /*8560*/  LDL.LU.S16 R228, [R1+0x9c] ;  /* 0x00009c0001e47983 */ /* 0x0003680000300600 */
[----:B------:R1:W5:Y:S04]  /*8570*/  LDL.LU.S16 R229, [R1+0x94] ;  /* 0x0000940001e57983 */ /* 0x0003680000300600 */
[----:B------:R1:W5:Y:S04]  /*8580*/  LDL.LU.S16 R230, [R1+0x90] ;  /* 0x0000900001e67983 */ /* 0x0003680000300600 */
[----:B------:R1:W5:Y:S04]  /*8590*/  LDL.LU.S16 R231, [R1+0x8c] ;  /* 0x00008c0001e77983 */ /* 0x0003680000300600 */
[----:B------:R-:W1:Y:S01]  /*85a0*/  LDSM.16.MT88.4 R4, [R0+0x13000] ;  /* 0x013000000004783b */ /* 0x000e620000004200 */
[C---:B--2---:R-:W-:Y:S08]  /*85b0*/  HMMA.16816.F32 R164, R128.reuse, R160, R164 ;  /* 0x000000a080a4723c */ /* 0x044ff000000018a4 */
[----:B------:R-:W-:Y:S01]  /*85c0*/  HMMA.16816.F32 R160, R128, R162, R8 ;  /* 0x000000a280a0723c */ /* 0x000fe20000001808 */
[----:B------:R2:W2:Y:S04]  /*85d0*/  LDL.LU.S16 R11, [R1+0xa4] ;  /* 0x0000a400010b7983 */ /* 0x0004a80000300600 */
[----:B------:R2:W2:Y:S03]  /*85e0*/  LDL.LU.S16 R10, [R1+0xa8] ;  /* 0x0000a800010a7983 */ /* 0x0004a60000300600 */
[C---:B-1----:R-:W-:Y:S08]  /*85f0*/  HMMA.16816.F32 R172, R16.reuse, R4, R172 ;  /* 0x0000000410ac723c */ /* 0x042ff000000018ac */
[----:B------:R-:W-:Y:S01]  /*8600*/  HMMA.16816.F32 R180, R16, R6, R180 ;  /* 0x0000000610b4723c */ /* 0x000fe200000018b4 */
[----:B------:R-:W1:Y:S07]  /*8610*/  LDSM.16.MT88.4 R4, [R136+0x15000] ;  /* 0x015000008804783b */ /* 0x000e6e0000004200 */
[C---:B------:R-:W-:Y:S08]  /*8620*/  HMMA.16816.F32 R52, R128.reuse, R56, R52 ;  /* 0x000000388034723c */ /* 0x040ff00000001834 */
[----:B------:R-:W-:Y:S08]  /*8630*/  HMMA.16816.F32 R56, R128, R58, R20 ;  /* 0x0000003a8038723c */ /* 0x000ff00000001814 */
[C---:B-1----:R-:W-:Y:S01]  /*8640*/  HMMA.16816.F32 R68, R16.reuse, R4, R120 ;  /* 0x000000041044723c */ /* 0x042fe20000001878 */
[----:B------:R-:W-:Y:S01]  /*8650*/  IMAD.MOV.U32 R238, RZ, RZ, R104 ;  /* 0x000000ffffee7224 */ /* 0x000fe200078e0068 */
[----:B------:R-:W-:Y:S01]  /*8660*/  ISETP.LE.U32.AND P4, PT, R90, UR4, PT ;  /* 0x000000045a007c0c */ /* 0x000fe2000bf83070 */
[----:B------:R-:W-:Y:S01]  /*8670*/  IMAD.MOV.U32 R236, RZ, RZ, R106 ;  /* 0x000000ffffec7224 */ /* 0x000fe200078e006a */
[----:B------:R-:W-:Y:S01]  /*8680*/  ISETP.GT.U32.AND P0, PT, R88, UR4, PT ;  /* 0x0000000458007c0c */ /* 0x000fe2000bf04070 */
[----:B------:R-:W-:Y:S01]  /*8690*/  IMAD.MOV.U32 R237, RZ, RZ, R107 ;  /* 0x000000ffffed7224 */ /* 0x000fe200078e006b */
[----:B------:R-:W-:Y:S02]  /*86a0*/  LDSM.16.MT88.4 R88, [R2+0x15800] ;  /* 0x015800000258783b */ /* 0x000fe40000004200 */
[----:B------:R-:W-:Y:S02]  /*86b0*/  HMMA.16816.F32 R20, R16, R6, R96 ;  /* 0x000000061014723c */ /* 0x000fe40000001860 */
[----:B------:R-:W1:Y:S01]  /*86c0*/  LDSM.16.MT88.4 R4, [R0+0x15000] ;  /* 0x015000000004783b */ /* 0x000e620000004200 */
[----:B------:R-:W-:-:S03]  /*86d0*/  IMAD.MOV.U32 R139, RZ, RZ, R105 ;  /* 0x000000ffff8b7224 */ /* 0x000fc600078e0069 */
[----:B------:R-:W-:Y:S02]  /*86e0*/  LDSM.16.MT88.4 R104, [R136+0x17800] ;  /* 0x017800008868783b */ /* 0x000fe40000004200 */
[----:B------:R-:W-:Y:S02]  /*86f0*/  HMMA.16816.F32 R148, R128, R144, R148 ;  /* 0x000000908094723c */ /* 0x000fe40000001894 */
[----:B------:R3:W-:Y:S01]  /*8700*/  LDSM.16.MT88.4 R120, [R2+0x17800] ;  /* 0x017800000278783b */ /* 0x0007e20000004200 */
[----:B------:R-:W-:-:S03]  /*8710*/  ISETP.LE.U32.AND P5, PT, R225, UR4, PT ;  /* 0x00000004e1007c0c */ /* 0x000fc6000bfa3070 */
[----:B------:R-:W-:Y:S02]  /*8720*/  LDSM.16.MT88.4 R96, [R0+0x15800] ;  /* 0x015800000060783b */ /* 0x000fe40000004200 */
[C---:B-1----:R-:W-:Y:S08]  /*8730*/  HMMA.16816.F32 R184, R16.reuse, R4, R184 ;  /* 0x0000000410b8723c */ /* 0x042ff000000018b8 */
[----:B------:R-:W-:Y:S01]  /*8740*/  HMMA.16816.F32 R188, R16, R6, R188 ;  /* 0x0000000610bc723c */ /* 0x000fe200000018bc */
[----:B------:R-:W1:Y:S07]  /*8750*/  LDSM.16.MT88.4 R4, [R136+0x17000] ;  /* 0x017000008804783b */ /* 0x000e6e0000004200 */
[----:B------:R-:W-:Y:S01]  /*8760*/  HMMA.16816.F32 R144, R128, R146, R12 ;  /* 0x000000928090723c */ /* 0x000fe2000000180c */
[----:B---3--:R-:W-:-:S07]  /*8770*/  LOP3.LUT R2, R226, 0xffff, RZ, 0xc0, !PT ;  /* 0x0000ffffe2027812 */ /* 0x008fce00078ec0ff */
[C---:B-1----:R-:W-:Y:S08]  /*8780*/  HMMA.16816.F32 R100, R16.reuse, R4, R100 ;  /* 0x000000041064723c */ /* 0x042ff00000001864 */
[----:B------:R-:W-:Y:S01]  /*8790*/  HMMA.16816.F32 R12, R16, R6, R72 ;  /* 0x00000006100c723c */ /* 0x000fe20000001848 */
[----:B------:R-:W1:Y:S01]  /*87a0*/  LDSM.16.MT88.4 R4, [R0+0x17000] ;  /* 0x017000000004783b */ /* 0x000e620000004200 */
[----:B------:R-:W-:-:S03]  /*87b0*/  @P0 HADD2 R67, -R135.H0_H0, -RZ.H0_H0 ;  /* 0xa00000ff87430230 */ /* 0x000fc60000000900 */
[----:B------:R-:W-:Y:S07]  /*87c0*/  LDSM.16.MT88.4 R72, [R136+0x15800] ;  /* 0x015800008848783b */ /* 0x000fee0000004200 */
[C---:B------:R-:W-:Y:S08]  /*87d0*/  HMMA.16816.F32 R100, R128.reuse, R104, R100 ;  /* 0x000000688064723c */ /* 0x040ff00000001864 */
[----:B------:R-:W-:Y:S01]  /*87e0*/  HMMA.16816.F32 R104, R128, R106, R12 ;  /* 0x0000006a8068723c */ /* 0x000fe2000000180c */
[----:B------:R-:W-:-:S07]  /*87f0*/  USHF.L.U32 UR25, UR25, 0x3, URZ ;  /* 0x0000000319197899 */ /* 0x000fce00080006ff */
[----:B-1----:R-:W-:Y:S01]  /*8800*/  HMMA.16816.F32 R176, R16, R4, R60 ;  /* 0x0000000410b0723c */ /* 0x002fe2000000183c */
[----:B------:R-:W-:Y:S01]  /*8810*/  FADD.FTZ R5, R138, R64 ;  /* 0x000000408a057221 */ /* 0x000fe20000010000 */
[----:B------:R-:W-:Y:S01]  /*8820*/  FADD.FTZ R4, R139, R65 ;  /* 0x000000418b047221 */ /* 0x000fe20000010000 */
[----:B----4-:R-:W-:-:S05]  /*8830*/  @!P6 HADD2 R66, -R213.H0_H0, -RZ.H0_H0 ;  /* 0xa00000ffd542e230 */ /* 0x010fca0000000900 */
[----:B------:R-:W-:Y:S01]  /*8840*/  HMMA.16816.F32 R16, R16, R6, R40 ;  /* 0x000000061010723c */ /* 0x000fe20000001828 */
[----:B------:R-:W-:Y:S01]  /*8850*/  LDSM.16.MT88.4 R40, [R136+0x13800] ;  /* 0x013800008828783b */ /* 0x000fe20000004200 */
[----:B------:R-:W-:-:S03]  /*8860*/  PRMT R6, R67, 0x7610, R6 ;  /* 0x0000761043067816 */ /* 0x000fc60000000006 */
[----:B------:R-:W1:Y:S01]  /*8870*/  LDSM.16.MT88.4 R136, [R0+0x11800] ;  /* 0x011800000088783b */ /* 0x000e620000004200 */
[----:B-----5:R-:W-:-:S05]  /*8880*/  @!P4 HADD2 R228, -R124.H0_H0, -RZ.H0_H0 ;  /* 0xa00000ff7ce4c230 */ /* 0x020fca0000000900 */
[----:B------:R-:W-:-:S04]  /*8890*/  PRMT R14, R228, 0x7610, R14 ;  /* 0x00007610e40e7816 */ /* 0x000fc8000000000e */
[----:B------:R-:W-:Y:S02]  /*88a0*/  @!P4 PRMT R124, R14, 0x5410, RZ ;  /* 0x000054100e7cc816 */ /* 0x000fe400000000ff */
[----:B------:R-:W-:Y:S01]  /*88b0*/  ISETP.LE.U32.AND P4, PT, R2, UR4, PT ;  /* 0x0000000402007c0c */ /* 0x000fe2000bf83070 */
[--C-:B------:R-:W-:Y:S01]  /*88c0*/  FADD.FTZ R2, R233, R5.reuse ;  /* 0x00000005e9027221 */ /* 0x100fe20000010000 */
[----:B------:R-:W-:Y:S02]  /*88d0*/  PRMT R5, R66, 0x7610, R5 ;  /* 0x0000761042057816 */ /* 0x000fe40000000005 */
[----:B------:R-:W3:Y:S01]  /*88e0*/  LDSM.16.MT88.4 R64, [R0+0x13800] ;  /* 0x013800000040783b */ /* 0x000ee20000004200 */
[----:B------:R-:W-:Y:S02]  /*88f0*/  @P1 HADD2 R231, -R168.H0_H0, -RZ.H0_H0 ;  /* 0xa00000ffa8e71230 */ /* 0x000fe40000000900 */
[----:B--2---:R-:W-:-:S06]  /*8900*/  @!P5 HADD2 R11, -R125.H0_H0, -RZ.H0_H0 ;  /* 0xa00000ff7d0bd230 */ /* 0x004fcc0000000900 */
[----:B------:R-:W-:Y:S01]  /*8910*/  @!P4 HADD2 R10, -R126.H0_H0, -RZ.H0_H0 ;  /* 0xa00000ff7e0ac230 */ /* 0x000fe20000000900 */
[----:B------:R-:W-:-:S04]  /*8920*/  PRMT R9, R11, 0x7610, R9 ;  /* 0x000076100b097816 */ /* 0x000fc80000000009 */
[----:B------:R-:W-:Y:S02]  /*8930*/  PRMT R8, R10, 0x7610, R8 ;  /* 0x000076100a087816 */ /* 0x000fe40000000008 */
[----:B------:R-:W-:Y:S02]  /*8940*/  @!P5 PRMT R125, R9, 0x5410, RZ ;  /* 0x00005410097dd816 */ /* 0x000fe400000000ff */
[----:B------:R-:W-:Y:S02]  /*8950*/  @!P4 PRMT R126, R8, 0x5410, RZ ;  /* 0x00005410087ec816 */ /* 0x000fe400000000ff */
[----:B------:R2:W4:Y:S01]  /*8960*/  LDSM.16.MT88.4 R8, [R0+0x17800] ;  /* 0x017800000008783b */ /* 0x0005220000004200 */
[----:B------:R-:W-:Y:S01]  /*8970*/  PRMT R7, R231, 0x7610, R7 ;  /* 0x00007610e7077816 */ /* 0x000fe20000000007 */
[----:B------:R-:W-:Y:S01]  /*8980*/  FADD.FTZ R4, R232, R4 ;  /* 0x00000004e8047221 */ /* 0x000fe20000010000 */
[----:B------:R-:W-:Y:S01]  /*8990*/  @P0 PRMT R135, R6, 0x5410, RZ ;  /* 0x0000541006870816 */ /* 0x000fe200000000ff */
[----:B------:R-:W-:Y:S01]  /*89a0*/  FADD.FTZ R6, R235, R2 ;  /* 0x00000002eb067221 */ /* 0x000fe20000010000 */
[----:B------:R-:W-:Y:S01]  /*89b0*/  IMAD.U32 R2, RZ, RZ, UR25 ;  /* 0x00000019ff027e24 */ /* 0x000fe2000f8e00ff */
[----:B------:R-:W-:Y:S01]  /*89c0*/  @P1 PRMT R168, R7, 0x5410, RZ ;  /* 0x0000541007a81816 */ /* 0x000fe200000000ff */
[----:B------:R-:W-:Y:S01]  /*89d0*/  FADD.FTZ R7, R234, R4 ;  /* 0x00000004ea077221 */ /* 0x000fe20000010000 */
[----:B------:R-:W-:Y:S01]  /*89e0*/  @!P6 PRMT R213, R5, 0x5410, RZ ;  /* 0x0000541005d5e816 */ /* 0x000fe200000000ff */
[----:B------:R-:W-:Y:S01]  /*89f0*/  IMAD.WIDE R4, R2, 0x2, R200 ;  /* 0x0000000202047825 */ /* 0x000fe200078e02c8 */
[----:B------:R-:W-:Y:S03]  /*8a00*/  STG.E.U16 desc[UR28][R200.64], R203 ;  /* 0x000000cbc8007986 */ /* 0x000fe6000c10151c */
[----:B------:R-:W-:Y:S01]  /*8a10*/  FADD.FTZ R2, R236, R7 ;  /* 0x00000007ec027221 */ /* 0x000fe20000010000 */
[----:B------:R-:W-:Y:S01]  /*8a20*/  STG.E.U16 desc[UR28][R200.64+0x2], R199 ;  /* 0x000002c7c8007986 */ /* 0x000fe2000c10151c */
[----:B------:R-:W-:-:S03]  /*8a30*/  @!P3 HADD2 R229, -R170.H0_H0, -RZ.H0_H0 ;  /* 0xa00000ffaae5b230 */ /* 0x000fc60000000900 */
[----:B------:R-:W-:Y:S01]  /*8a40*/  STG.E.U16 desc[UR28][R4.64], R208 ;  /* 0x000000d004007986 */ /* 0x000fe2000c10151c */
[----:B------:R-:W-:-:S03]  /*8a50*/  @P2 HADD2 R230, -R169.H0_H0, -RZ.H0_H0 ;  /* 0xa00000ffa9e62230 */ /* 0x000fc60000000900 */
[----:B------:R-:W-:Y:S01]  /*8a60*/  STG.E.U16 desc[UR28][R4.64+0x2], R207 ;  /* 0x000002cf04007986 */ /* 0x000fe2000c10151c */
[----:B--2---:R-:W-:Y:S01]  /*8a70*/  FADD.FTZ R0, R237, R6 ;  /* 0x00000006ed007221 */ /* 0x004fe20000010000 */
[----:B------:R-:W-:Y:S02]  /*8a80*/  FADD.FTZ R2, R238, R2 ;  /* 0x00000002ee027221 */ /* 0x000fe40000010000 */
[----:B------:R-:W-:Y:S01]  /*8a90*/  STG.E.U16 desc[UR28][R200.64+0x10], R210 ;  /* 0x000010d2c8007986 */ /* 0x000fe2000c10151c */
[----:B------:R-:W-:-:S03]  /*8aa0*/  FADD.FTZ R0, R252, R0 ;  /* 0x00000000fc007221 */ /* 0x000fc60000010000 */
        /* <DEDUP_REMOVED lines=8> */
[----:B------:R-:W-:-:S03]  /*8b30*/  PRMT R13, R229, 0x7610, R13 ;  /* 0x00007610e50d7816 */ /* 0x000fc6000000000d */
[----:B------:R-:W-:Y:S01]  /*8b40*/  STG.E.U16 desc[UR28][R200.64+0x30], R223 ;  /* 0x000030dfc8007986 */ /* 0x000fe2000c10151c */
[----:B------:R-:W-:-:S03]  /*8b50*/  PRMT R12, R230, 0x7610, R12 ;  /* 0x00007610e60c7816 */ /* 0x000fc6000000000c */
[----:B------:R-:W-:Y:S01]  /*8b60*/  STG.E.U16 desc[UR28][R200.64+0x32], R221 ;  /* 0x000032ddc8007986 */ /* 0x000fe2000c10151c */
[----:B------:R-:W-:-:S03]  /*8b70*/  FADD.FTZ R0, R251, R0 ;  /* 0x00000000fb007221 */ /* 0x000fc60000010000 */
[----:B------:R-:W-:Y:S04]  /*8b80*/  STG.E.U16 desc[UR28][R4.64+0x30], R220 ;  /* 0x000030dc04007986 */ /* 0x000fe8000c10151c */
[----:B------:R-:W-:Y:S01]  /*8b90*/  STG.E.U16 desc[UR28][R4.64+0x32], R219 ;  /* 0x000032db04007986 */ /* 0x000fe2000c10151c */
[C---:B-1----:R-:W-:Y:S03]  /*8ba0*/  HMMA.16816.F32 R140, R128.reuse, R136, R140 ;  /* 0x00000088808c723c */ /* 0x042fe6000000188c */
[----:B------:R-:W-:Y:S04]  /*8bb0*/  STG.E.U16 desc[UR28][R200.64+0x40], R198 ;  /* 0x000040c6c8007986 */ /* 0x000fe8000c10151c */
[----:B------:R-:W-:Y:S01]  /*8bc0*/  STG.E.U16 desc[UR28][R200.64+0x42], R197 ;  /* 0x000042c5c8007986 */ /* 0x000fe2000c10151c */
[----:B------:R-:W-:Y:S03]  /*8bd0*/  HMMA.16816.F32 R136, R128, R138, R92 ;  /* 0x0000008a8088723c */ /* 0x000fe6000000185c */
[----:B------:R-:W-:Y:S01]  /*8be0*/  STG.E.U16 desc[UR28][R4.64+0x40], R196 ;  /* 0x000040c404007986 */ /* 0x000fe2000c10151c */
[----:B------:R-:W-:-:S03]  /*8bf0*/  FADD.FTZ R2, R250, R2 ;  /* 0x00000002fa027221 */ /* 0x000fc60000010000 */
[----:B------:R-:W-:Y:S01]  /*8c00*/  STG.E.U16 desc[UR28][R4.64+0x42], R195 ;  /* 0x000042c304007986 */ /* 0x000fe2000c10151c */
[----:B------:R-:W-:Y:S03]  /*8c10*/  HMMA.16816.F32 R84, R128, R88, R84 ;  /* 0x000000588054723c */ /* 0x000fe60000001854 */
[----:B------:R-:W-:Y:S01]  /*8c20*/  STG.E.U16 desc[UR28][R200.64+0x50], R171 ;  /* 0x000050abc8007986 */ /* 0x000fe2000c10151c */
[----:B------:R-:W-:-:S03]  /*8c30*/  @!P3 PRMT R170, R13, 0x5410, RZ ;  /* 0x000054100daab816 */ /* 0x000fc600000000ff */
[----:B------:R-:W-:Y:S01]  /*8c40*/  STG.E.U16 desc[UR28][R200.64+0x52], R194 ;  /* 0x000052c2c8007986 */ /* 0x000fe2000c10151c */
[----:B------:R-:W-:Y:S01]  /*8c50*/  HMMA.16816.F32 R116, R128, R120, R116 ;  /* 0x000000788074723c */ /* 0x000fe20000001874 */
[----:B------:R-:W-:Y:S02]  /*8c60*/  @P2 PRMT R169, R12, 0x5410, RZ ;  /* 0x000054100ca92816 */ /* 0x000fe400000000ff */
[----:B------:R-:W-:Y:S01]  /*8c70*/  STG.E.U16 desc[UR28][R4.64+0x50], R193 ;  /* 0x000050c104007986 */ /* 0x000fe2000c10151c */
[----:B------:R-:W-:-:S03]  /*8c80*/  FADD.FTZ R0, R248, R0 ;  /* 0x00000000f8007221 */ /* 0x000fc60000010000 */
[----:B------:R-:W-:Y:S01]  /*8c90*/  STG.E.U16 desc[UR28][R4.64+0x52], R192 ;  /* 0x000052c004007986 */ /* 0x000fe2000c10151c */
[C---:B------:R-:W-:Y:S03]  /*8ca0*/  HMMA.16816.F32 R36, R128.reuse, R40, R36 ;  /* 0x000000288024723c */ /* 0x040fe60000001824 */
[----:B------:R-:W-:Y:S04]  /*8cb0*/  STG.E.U16 desc[UR28][R200.64+0x60], R127 ;  /* 0x0000607fc8007986 */ /* 0x000fe8000c10151c */
[----:B------:R-:W-:Y:S01]  /*8cc0*/  STG.E.U16 desc[UR28][R200.64+0x62], R126 ;  /* 0x0000627ec8007986 */ /* 0x000fe2000c10151c */
[----:B------:R-:W-:Y:S03]  /*8cd0*/  HMMA.16816.F32 R68, R128, R72, R68 ;  /* 0x000000488044723c */ /* 0x000fe60000001844 */
[----:B------:R-:W-:Y:S01]  /*8ce0*/  STG.E.U16 desc[UR28][R4.64+0x60], R125 ;  /* 0x0000607d04007986 */ /* 0x000fe2000c10151c */
[----:B------:R-:W-:-:S03]  /*8cf0*/  FADD.FTZ R2, R249, R2 ;  /* 0x00000002f9027221 */ /* 0x000fc60000010000 */
[----:B------:R-:W-:Y:S01]  /*8d00*/  STG.E.U16 desc[UR28][R4.64+0x62], R124 ;  /* 0x0000627c04007986 */ /* 0x000fe2000c10151c */
[C---:B---3--:R-:W-:Y:S01]  /*8d10*/  HMMA.16816.F32 R60, R128.reuse, R64, R172 ;  /* 0x00000040803c723c */ /* 0x048fe200000018ac */
[----:B------:R-:W-:Y:S02]  /*8d20*/  FADD.FTZ R0, R247, R0 ;  /* 0x00000000f7007221 */ /* 0x000fe40000010000 */
[----:B------:R-:W-:Y:S05]  /*8d30*/  STG.E.U16 desc[UR28][R200.64+0x70], R170 ;  /* 0x000070aac8007986 */ /* 0x000fea000c10151c */
[C---:B------:R-:W-:Y:S01]  /*8d40*/  HMMA.16816.F32 R92, R128.reuse, R96, R184 ;  /* 0x00000060805c723c */ /* 0x040fe200000018b8 */
[----:B------:R-:W-:Y:S07]  /*8d50*/  STG.E.U16 desc[UR28][R200.64+0x72], R169 ;  /* 0x000072a9c8007986 */ /* 0x000fee000c10151c */
[C---:B------:R-:W-:Y:S01]  /*8d60*/  HMMA.16816.F32 R88, R128.reuse, R90, R28 ;  /* 0x0000005a8058723c */ /* 0x040fe2000000181c */
[----:B------:R-:W-:Y:S07]  /*8d70*/  STG.E.U16 desc[UR28][R4.64+0x70], R168 ;  /* 0x000070a804007986 */ /* 0x000fee000c10151c */
[C---:B------:R-:W-:Y:S01]  /*8d80*/  HMMA.16816.F32 R120, R128.reuse, R122, R32 ;  /* 0x0000007a8078723c */ /* 0x040fe20000001820 */
[----:B------:R1:W-:Y:S07]  /*8d90*/  STG.E.U16 desc[UR28][R4.64+0x72], R135 ;  /* 0x0000728704007986 */ /* 0x0003ee000c10151c */
[C---:B------:R-:W-:Y:S08]  /*8da0*/  HMMA.16816.F32 R40, R128.reuse, R42, R24 ;  /* 0x0000002a8028723c */ /* 0x040ff00000001818 */
[C---:B------:R-:W-:Y:S08]  /*8db0*/  HMMA.16816.F32 R72, R128.reuse, R74, R20 ;  /* 0x0000004a8048723c */ /* 0x040ff00000001814 */
[C---:B------:R-:W-:Y:S08]  /*8dc0*/  HMMA.16816.F32 R64, R128.reuse, R66, R180 ;  /* 0x000000428040723c */ /* 0x040ff000000018b4 */
[----:B------:R-:W-:Y:S01]  /*8dd0*/  HMMA.16816.F32 R96, R128, R98, R188 ;  /* 0x000000628060723c */ /* 0x000fe200000018bc */
[----:B-1----:R-:W-:-:S07]  /*8de0*/  FADD.FTZ R4, R245, R2 ;  /* 0x00000002f5047221 */ /* 0x002fce0000010000 */
[----:B----4-:R-:W-:Y:S01]  /*8df0*/  HMMA.16816.F32 R124, R128, R8, R176 ;  /* 0x00000008807c723c */ /* 0x010fe200000018b0 */
[----:B------:R-:W-:-:S07]  /*8e00*/  FADD.FTZ R2, R242, R0 ;  /* 0x00000000f2027221 */ /* 0x000fce0000010000 */
[----:B------:R-:W-:Y:S01]  /*8e10*/  HMMA.16816.F32 R128, R128, R10, R16 ;  /* 0x0000000a8080723c */ /* 0x000fe20000001810 */
[----:B------:R-:W-:Y:S01]  /*8e20*/  UISETP.GT.U32.AND UP0, UPT, UR22, UR20, UPT ;  /* 0x000000141600728c */ /* 0x000fe2000bf04070 */
[----:B------:R-:W-:Y:S01]  /*8e30*/  FADD.FTZ R0, R246, R4 ;  /* 0x00000004f6007221 */ /* 0x000fe20000010000 */
[----:B------:R-:W-:Y:S01]  /*8e40*/  FADD.FTZ R236, R240, R2 ;  /* 0x00000002f0ec7221 */ /* 0x000fe20000010000 */
[----:B------:R-:W-:Y:S02]  /*8e50*/  IADD3 R240, P0, PT, R200, -0x80, RZ ;  /* 0xffffff80c8f07810 */ /* 0x000fe40007f1e0ff */
[----:B------:R-:W-:Y:S01]  /*8e60*/  FADD.FTZ R0, R244, R0 ;  /* 0x00000000f4007221 */ /* 0x000fe20000010000 */
[----:B------:R-:W-:Y:S01]  /*8e70*/  FADD.FTZ R236, R241, R236 ;  /* 0x000000ecf1ec7221 */ /* 0x000fe20000010000 */
[----:B------:R-:W-:Y:S02]  /*8e80*/  IADD3.X R237, PT, PT, R201, -0x1, RZ, P0, !PT ;  /* 0xffffffffc9ed7810 */ /* 0x000fe400007fe4ff */
[----:B------:R-:W-:Y:S01]  /*8e90*/  FADD.FTZ R235, R243, R0 ;  /* 0x00000000f3eb7221 */ /* 0x000fe20000010000 */
[----:B------:R-:W-:Y:S01]  /*8ea0*/  FADD.FTZ R236, R227, R236 ;  /* 0x000000ece3ec7221 */ /* 0x000fe20000010000 */
[----:B------:R-:W-:Y:S08]  /*8eb0*/  BRA.U !UP0, `(.L_x_1312) ;  /* 0x0000007d08547547 */ /* 0x000ff0000b800000 */
[----:B------:R-:W2:Y:S01]  /*8ec0*/  LDL.LU R238, [R1+0xb4] ;  /* 0x0000b40001ee7983 */ /* 0x000ea20000300800 */
[----:B------:R-:W-:Y:S01]  /*8ed0*/  UIADD3 UR22, UPT, UPT, UR23, -0x2, URZ ;  /* 0xfffffffe17167890 */ /* 0x000fe2000fffe0ff */
[----:B------:R-:W-:-:S04]  /*8ee0*/  DEPBAR.LE SB0, 0x0 ;  /* 0x000080000000791a */ /* 0x000fc80000000000 */
[----:B------:R-:W3:Y:S01]  /*8ef0*/  LDL.LU R239, [R1+0x20] ;  /* 0x0000200001ef7983 */ /* 0x000ee20000300800 */
[----:B------:R-:W1:Y:S03]  /*8f00*/  LDCU UR4, c[0x0][0x440] ;  /* 0x00008800ff0477ac */ /* 0x000e660008000800 */
[----:B------:R-:W4:Y:S04]  /*8f10*/  LDL R234, [R1+0x7c] ;  /* 0x00007c0001ea7983 */ /* 0x000f280000100800 */
[----:B------:R-:W5:Y:S04]  /*8f20*/  LDL R232, [R1+0x74] ;  /* 0x0000740001e87983 */ /* 0x000f680000100800 */
[----:B------:R-:W3:Y:S04]  /*8f30*/  LDL R231, [R1+0x78] ;  /* 0x0000780001e77983 */ /* 0x000ee80000100800 */
[----:B------:R-:W4:Y:S04]  /*8f40*/  LDL.LU R228, [R1+0xac] ;  /* 0x0000ac0001e47983 */ /* 0x000f280000300800 */
[----:B------:R-:W4:Y:S04]  /*8f50*/  LDL.LU R229, [R1+0xb0] ;  /* 0x0000b00001e57983 */ /* 0x000f280000300800 */
[----:B------:R-:W5:Y:S04]  /*8f60*/  LDL R230, [R1+0x5c] ;  /* 0x00005c0001e67983 */ /* 0x000f680000100800 */
[----:B------:R-:W5:Y:S01]  /*8f70*/  LDL R233, [R1+0x58] ;  /* 0x0000580001e97983 */ /* 0x000f620000100800 */
[----:B------:R-:W-:Y:S01]  /*8f80*/  UIMAD.WIDE.U32 UR18, UR22, UR8, URZ ;  /* 0x00000008161272a5 */ /* 0x000fe2000f8e00ff */
[----:B-1----:R-:W-:Y:S01]  /*8f90*/  ISETP.GE.AND P3, PT, R202, UR4, PT ;  /* 0x00000004ca007c0c */ /* 0x002fe2000bf66270 */
[----:B------:R-:W-:-:S02]  /*8fa0*/  UIMAD UR12, UR22, UR9, URZ ;  /* 0x00000009160c72a4 */ /* 0x000fc4000f8e02ff */
[----:B------:R-:W-:Y:S02]  /*8fb0*/  USHF.L.U32 UR15, UR8, 0x4, URZ ;  /* 0x00000004080f7899 */ /* 0x000fe400080006ff */
[----:B------:R-:W-:Y:S01]  /*8fc0*/  USHF.L.U64.HI UR13, UR8, 0x4, UR9 ;  /* 0x00000004080d7899 */ /* 0x000fe20008010209 */
[----:B------:R-:W-:Y:S01]  /*8fd0*/  IMAD.U32 R5, RZ, RZ, UR19 ;  /* 0x00000013ff057e24 */ /* 0x000fe2000f8e00ff */
[----:B------:R-:W-:Y:S01]  /*8fe0*/  UIADD3 UR6, UPT, UPT, UR12, UR19, URZ ;  /* 0x000000130c067290 */ /* 0x000fe2000fffe0ff */
[----:B------:R-:W-:Y:S01]  /*8ff0*/  IMAD.U32 R4, RZ, RZ, UR18 ;  /* 0x00000012ff047e24 */ /* 0x000fe2000f8e00ff */
[----:B------:R-:W-:Y:S02]  /*9000*/  ULEA UR7, UP0, UR18, UR15, 0x6 ;  /* 0x0000000f12077291 */ /* 0x000fe4000f8030ff */
[----:B------:R-:W-:Y:S02]  /*9010*/  UIADD3 UR12, UPT, UPT, UR19, UR12, URZ ;  /* 0x0000000c130c7290 */ /* 0x000fe4000fffe0ff */
[----:B------:R-:W-:-:S02]  /*9020*/  ULEA.HI.X UR6, UR18, UR13, UR6, 0x6, UP0 ;  /* 0x0000000d12067291 */ /* 0x000fc400080f3406 */
[----:B------:R-:W-:Y:S01]  /*9030*/  IMAD.U32 R5, RZ, RZ, UR7 ;  /* 0x00000007ff057e24 */ /* 0x000fe2000f8e00ff */
[----:B------:R-:W-:Y:S01]  /*9040*/  UIADD3 UR15, UP1, UPT, UR7, UR15, URZ ;  /* 0x0000000f070f7290 */ /* 0x000fe2000ff3e0ff */
[----:B------:R-:W-:Y:S01]  /*9050*/  IMAD.U32 R2, RZ, RZ, UR12 ;  /* 0x0000000cff027e24 */ /* 0x000fe2000f8e00ff */
[----:B------:R-:W-:Y:S01]  /*9060*/  ULEA UR7, UP0, UR8, UR7, 0x5 ;  /* 0x0000000708077291 */ /* 0x000fe2000f8028ff */
[----:B------:R-:W-:Y:S01]  /*9070*/  IMAD.U32 R0, RZ, RZ, UR6 ;  /* 0x00000006ff007e24 */ /* 0x000fe2000f8e00ff */
[----:B------:R-:W-:Y:S02]  /*9080*/  UIADD3.X UR13, UPT, UPT, UR6, UR13, URZ, UP1, !UPT ;  /* 0x0000000d060d7290 */ /* 0x000fe40008ffe4ff */
[----:B------:R-:W-:-:S06]  /*9090*/  ULEA.HI.X UR6, UR8, UR6, UR9, 0x5, UP0 ;  /* 0x0000000608067291 */ /* 0x000fcc00080f2c09 */
[----:B------:R-:W-:Y:S01]  /*90a0*/  IMAD.U32 R13, RZ, RZ, UR6 ;  /* 0x00000006ff0d7e24 */ /* 0x000fe2000f8e00ff */
[----:B------:R-:W-:Y:S01]  /*90b0*/  BAR.SYNC.DEFER_BLOCKING 0x0 ;  /* 0x0000000000007b1d */ /* 0x000fe20000010000 */
[----:B--2---:R-:W-:Y:S02]  /*90c0*/  ISETP.NE.AND P4, PT, R238, RZ, PT ;  /* 0x000000ffee00720c */ /* 0x004fe40003f85270 */
[----:B---3--:R-:W-:Y:S02]  /*90d0*/  ISETP.GE.AND P2, PT, R231, UR4, PT ;  /* 0x00000004e7007c0c */ /* 0x008fe4000bf46270 */
[----:B----4-:R-:W-:Y:S02]  /*90e0*/  LOP3.LUT R12, R229, R228, RZ, 0xfc, !PT ;  /* 0x000000e4e50c7212 */ /* 0x010fe400078efcff */
[-C--:B-----5:R-:W-:Y:S02]  /*90f0*/  LEA R8, P0, R5, R230.reuse, 0x1 ;  /* 0x000000e605087211 */ /* 0x0a0fe400078008ff */
[----:B------:R-:W-:-:S02]  /*9100*/  LEA R10, P1, R4, R230, 0x7 ;  /* 0x000000e6040a7211 */ /* 0x000fc400078238ff */
[-C--:B------:R-:W-:Y:S01]  /*9110*/  LEA.HI.X R9, R5, R233.reuse, R0, 0x1, P0 ;  /* 0x000000e905097211 */ /* 0x080fe200000f0c00 */
[----:B------:R-:W-:Y:S01]  /*9120*/  IMAD.U32 R5, RZ, RZ, UR15 ;  /* 0x0000000fff057e24 */ /* 0x000fe2000f8e00ff */
[-C--:B------:R-:W-:Y:S01]  /*9130*/  LEA.HI.X R11, R4, R233.reuse, R2, 0x7, P1 ;  /* 0x000000e9040b7211 */ /* 0x080fe200008f3c02 */
[----:B------:R-:W-:Y:S01]  /*9140*/  IMAD.U32 R2, RZ, RZ, UR7 ;  /* 0x00000007ff027e24 */ /* 0x000fe2000f8e00ff */
[----:B------:R-:W-:Y:S01]  /*9150*/  LEA R208, R12, UR5, 0x1 ;  /* 0x000000050cd07c11 */ /* 0x000fe2000f8e08ff */
[----:B------:R-:W-:Y:S01]  /*9160*/  IMAD.U32 R0, RZ, RZ, UR13 ;  /* 0x0000000dff007e24 */ /* 0x000fe2000f8e00ff */
[-C--:B------:R-:W-:Y:S01]  /*9170*/  LEA R6, P1, R5, R230.reuse, 0x1 ;  /* 0x000000e605067211 */ /* 0x080fe200078208ff */
[----:B------:R-:W-:Y:S01]  /*9180*/  @!PT LDS RZ, [RZ] ;  /* 0x00000000fffff984 */ /* 0x000fe20000000800 */
[----:B------:R-:W-:Y:S01]  /*9190*/  @!PT LDS RZ, [RZ] ;  /* 0x00000000fffff984 */ /* 0x000fe20000000800 */
[----:B------:R-:W-:Y:S01]  /*91a0*/  @!PT LDS RZ, [RZ] ;  /* 0x00000000fffff984 */ /* 0x000fe20000000800 */
[----:B------:R-:W-:Y:S01]  /*91b0*/  @!P3 LDGSTS.E.BYPASS.LTC128B.128 [R211+0x10000], desc[UR28][R10.64] ;  /* 0x100000000ad3bfae */ /* 0x000fe2000b981a1c */
[----:B------:R-:W-:Y:S01]  /*91c0*/  LEA R4, P0, R2, R230, 0x1 ;  /* 0x000000e602047211 */ /* 0x000fe200078008ff */
[----:B------:R-:W-:Y:S01]  /*91d0*/  IMAD.IADD R203, R239, 0x1, R208 ;  /* 0x00000001efcb7824 */ /* 0x000fe200078e02d0 */
[-C--:B------:R-:W-:Y:S01]  /*91e0*/  LEA.HI.X R7, R5, R233.reuse, R0, 0x1, P1 ;  /* 0x000000e905077211 */ /* 0x080fe200008f0c00 */
[----:B------:R-:W-:Y:S01]  /*91f0*/  @P3 STS.128 [R211+0x10000], RZ ;  /* 0x010000ffd3003388 */ /* 0x000fe20000000c00 */
[----:B------:R-:W-:Y:S01]  /*9200*/  ISETP.GE.AND P1, PT, R232, UR4, PT ;  /* 0x00000004e8007c0c */ /* 0x000fe2000bf26270 */
[----:B------:R-:W-:Y:S01]  /*9210*/  IMAD.MOV.U32 R0, RZ, RZ, 0x20 ;  /* 0x00000020ff007424 */ /* 0x000fe200078e00ff */
[----:B------:R-:W-:Y:S01]  /*9220*/  LEA.HI.X R5, R2, R233, R13, 0x1, P0 ;  /* 0x000000e902057211 */ /* 0x000fe200000f0c0d */
[----:B------:R-:W-:Y:S01]  /*9230*/  @!PT LDS RZ, [RZ] ;  /* 0x00000000fffff984 */ /* 0x000fe20000000800 */
[----:B------:R-:W-:Y:S01]  /*9240*/  @!PT LDS RZ, [RZ] ;  /* 0x00000000fffff984 */ /* 0x000fe20000000800 */
[----:B------:R-:W-:Y:S01]  /*9250*/  @!PT LDS RZ, [RZ] ;  /* 0x00000000fffff984 */ /* 0x000fe20000000800 */
[----:B------:R-:W-:Y:S01]  /*9260*/  @!P2 LDGSTS.E.BYPASS.LTC128B.128 [R211+0x12000], desc[UR28][R10.64+0x80] ;  /* 0x120000800ad3afae */ /* 0x000fe2000b981a1c */
[----:B------:R-:W-:-:S02]  /*9270*/  ISETP.GE.AND P0, PT, R234, UR4, PT ;  /* 0x00000004ea007c0c */ /* 0x000fc4000bf06270 */
[----:B------:R-:W-:Y:S01]  /*9280*/  SEL R0, R0, 0xffffffe0, !P4 ;  /* 0xffffffe000007807 */ /* 0x000fe20006000000 */
[----:B------:R-:W-:Y:S04]  /*9290*/  @P2 STS.128 [R211+0x12000], RZ ;  /* 0x012000ffd3002388 */ /* 0x000fe80000000c00 */
[----:B------:R-:W-:Y:S01]  /*92a0*/  IMAD.IADD R207, R0, 0x1, R208 ;  /* 0x0000000100cf7824 */ /* 0x000fe200078e02d0 */
[----:B------:R-:W2:Y:S01]  /*92b0*/  LDL R239, [R1+0x84] ;  /* 0x0000840001ef7983 */ /* 0x000ea20000100800 */
[----:B------:R-:W-:-:S03]  /*92c0*/  IMAD.IADD R2, R134, 0x1, R0 ;  /* 0x0000000186027824 */ /* 0x000fc600078e0200 */
        /* <DEDUP_REMOVED lines=70> */
[----:B------:R-:W-:Y:S04]  /*9730*/  LDSM.16.M88.4 R12, [R134+0x8000] ;  /* 0x00800000860c783b */ /* 0x000fe80000000200 */
[----:B-1----:R-:W-:Y:S04]  /*9740*/  LDSM.16.M88.4 R8, [R134+0x8800] ;  /* 0x008800008608783b */ /* 0x002fe80000000200 */
[----:B------:R-:W-:Y:S04]  /*9750*/  LDSM.16.M88.4 R20, [R134+0x9800] ;  /* 0x009800008614783b */ /* 0x000fe80000000200 */
[----:B------:R-:W-:Y:S04]  /*9760*/  LDSM.16.M88.4 R16, [R134+0x9000] ;  /* 0x009000008610783b */ /* 0x000fe80000000200 */
[----:B------:R-:W-:Y:S04]  /*9770*/  LDSM.16.M88.4 R28, [R2+0x8000] ;  /* 0x00800000021c783b */ /* 0x000fe80000000200 */
[----:B---3--:R-:W1:Y:S04]  /*9780*/  LDSM.16.M88.4 R4, [R208] ;  /* 0x00000000d004783b */ /* 0x008e680000000200 */
[----:B------:R-:W-:Y:S04]  /*9790*/  LDSM.16.M88.4 R168, [R2+0x8800] ;  /* 0x0088000002a8783b */ /* 0x000fe80000000200 */
[----:B------:R-:W-:Y:S01]  /*97a0*/  LDSM.16.M88.4 R192, [R133+0x8000] ;  /* 0x0080000085c0783b */ /* 0x000fe20000000200 */
[----:B------:R-:W-:-:S03]  /*97b0*/  IMAD.IADD R135, R0, 0x1, R203 ;  /* 0x0000000100877824 */ /* 0x000fc600078e02cb */
[----:B------:R-:W-:Y:S04]  /*97c0*/  LDSM.16.M88.4 R224, [R133+0xf000] ;  /* 0x00f0000085e0783b */ /* 0x000fe80000000200 */
[----:B------:R-:W0:Y:S01]  /*97d0*/  LDGDEPBAR ;  /* 0x00000000000079af */ /* 0x000e220000000000 */
[C---:B-1----:R-:W-:Y:S08]  /*97e0*/  HMMA.16816.F32 R24, R4.reuse, R12, RZ ;  /* 0x0000000c0418723c */ /* 0x042ff000000018ff */
[C---:B------:R-:W-:Y:S08]  /*97f0*/  HMMA.16816.F32 R184, R4.reuse, R14, RZ ;  /* 0x0000000e04b8723c */ /* 0x040ff000000018ff */
[C---:B------:R-:W-:Y:S08]  /*9800*/  HMMA.16816.F32 R188, R4.reuse, R8, RZ ;  /* 0x0000000804bc723c */ /* 0x040ff000000018ff */
[C---:B------:R-:W-:Y:S01]  /*9810*/  HMMA.16816.F32 R180, R4.reuse, R10, RZ ;  /* 0x0000000a04b4723c */ /* 0x040fe200000018ff */
[----:B------:R-:W1:Y:S07]  /*9820*/  LDSM.16.M88.4 R8, [R207] ;  /* 0x00000000cf08783b */ /* 0x000e6e0000000200 */
[C---:B------:R-:W-:Y:S08]  /*9830*/  HMMA.16816.F32 R32, R4.reuse, R20, RZ ;  /* 0x000000140420723c */ /* 0x040ff000000018ff */
[C---:B------:R-:W-:Y:S01]  /*9840*/  HMMA.16816.F32 R12, R4.reuse, R22, RZ ;  /* 0x00000016040c723c */ /* 0x040fe200000018ff */
[----:B------:R-:W3:Y:S07]  /*9850*/  LDSM.16.M88.4 R20, [R2+0x9000] ;  /* 0x009000000214783b */ /* 0x000eee0000000200 */
[C---:B------:R-:W-:Y:S08]  /*9860*/  HMMA.16816.F32 R176, R4.reuse, R16, RZ ;  /* 0x0000001004b0723c */ /* 0x040ff000000018ff */
[----:B------:R-:W-:Y:S01]  /*9870*/  HMMA.16816.F32 R172, R4, R18, RZ ;  /* 0x0000001204ac723c */ /* 0x000fe200000018ff */
[----:B------:R-:W4:Y:S04]  /*9880*/  LDSM.16.M88.4 R16, [R2+0x9800] ;  /* 0x009800000210783b */ /* 0x000f280000000200 */
[----:B------:R-:W5:Y:S03]  /*9890*/  LDSM.16.M88.4 R4, [R203] ;  /* 0x00000000cb04783b */ /* 0x000f660000000200 */
[C---:B-1----:R-:W-:Y:S08]  /*98a0*/  HMMA.16816.F32 R24, R8.reuse, R28, R24 ;  /* 0x0000001c0818723c */ /* 0x042ff00000001818 */
[C---:B------:R-:W-:Y:S08]  /*98b0*/  HMMA.16816.F32 R220, R8.reuse, R168, R188 ;  /* 0x000000a808dc723c */ /* 0x040ff000000018bc */
[C---:B------:R-:W-:Y:S08]  /*98c0*/  HMMA.16816.F32 R28, R8.reuse, R30, R184 ;  /* 0x0000001e081c723c */ /* 0x040ff000000018b8 */
[C---:B------:R-:W-:Y:S08]  /*98d0*/  HMMA.16816.F32 R196, R8.reuse, R170, R180 ;  /* 0x000000aa08c4723c */ /* 0x040ff000000018b4 */
[C---:B---3--:R-:W-:Y:S08]  /*98e0*/  HMMA.16816.F32 R188, R8.reuse, R20, R176 ;  /* 0x0000001408bc723c */ /* 0x048ff000000018b0 */
[C---:B----4-:R-:W-:Y:S01]  /*98f0*/  HMMA.16816.F32 R180, R8.reuse, R16, R32 ;  /* 0x0000001008b4723c */ /* 0x050fe20000001820 */
[----:B------:R-:W-:Y:S01]  /*9900*/  IMAD.IADD R0, R0, 0x1, R133 ;  /* 0x0000000100007824 */ /* 0x000fe200078e0285 */
[----:B------:R-:W-:Y:S06]  /*9910*/  LDSM.16.M88.4 R32, [R133+0x9000] ;  /* 0x009000008520783b */ /* 0x000fec0000000200 */
[C---:B------:R-:W-:Y:S01]  /*9920*/  HMMA.16816.F32 R176, R8.reuse, R18, R12 ;  /* 0x0000001208b0723c */ /* 0x040fe2000000180c */
[----:B------:R-:W1:Y:S07]  /*9930*/  LDSM.16.M88.4 R16, [R133+0x8800] ;  /* 0x008800008510783b */ /* 0x000e6e0000000200 */
[----:B------:R-:W-:Y:S01]  /*9940*/  HMMA.16816.F32 R184, R8, R22, R172 ;  /* 0x0000001608b8723c */ /* 0x000fe200000018ac */
[----:B------:R-:W-:Y:S04]  /*9950*/  LDSM.16.M88.4 R8, [R135] ;  /* 0x000000008708783b */ /* 0x000fe80000000200 */
[----:B------:R-:W-:Y:S03]  /*9960*/  LDSM.16.M88.4 R172, [R0+0x8800] ;  /* 0x0088000000ac783b */ /* 0x000fe60000000200 */
[C---:B-----5:R-:W-:Y:S01]  /*9970*/  HMMA.16816.F32 R20, R4.reuse, R194, R28 ;  /* 0x000000c20414723c */ /* 0x060fe2000000181c */
[----:B------:R-:W3:Y:S07]  /*9980*/  LDSM.16.M88.4 R28, [R133+0x9800] ;  /* 0x00980000851c783b */ /* 0x000eee0000000200 */
[C---:B------:R-:W-:Y:S01]  /*9990*/  HMMA.16816.F32 R168, R4.reuse, R192, R24 ;  /* 0x000000c004a8723c */ /* 0x040fe20000001818 */
[----:B------:R-:W4:Y:S07]  /*99a0*/  LDSM.16.M88.4 R24, [R0+0x8000] ;  /* 0x008000000018783b */ /* 0x000f2e0000000200 */
[C---:B-1----:R-:W-:Y:S08]  /*99b0*/  HMMA.16816.F32 R12, R4.reuse, R16, R220 ;  /* 0x00000010040c723c */ /* 0x042ff000000018dc */
[C---:B------:R-:W-:Y:S08]  /*99c0*/  HMMA.16816.F32 R220, R4.reuse, R32, R188 ;  /* 0x0000002004dc723c */ /* 0x040ff000000018bc */
[C---:B------:R-:W-:Y:S08]  /*99d0*/  HMMA.16816.F32 R16, R4.reuse, R18, R196 ;  /* 0x000000120410723c */ /* 0x040ff000000018c4 */
[C---:B---3--:R-:W-:Y:S08]  /*99e0*/  HMMA.16816.F32 R188, R4.reuse, R30, R176 ;  /* 0x0000001e04bc723c */ /* 0x048ff000000018b0 */
[----:B------:R-:W-:Y:S01]  /*99f0*/  HMMA.16816.F32 R196, R4, R34, R184 ;  /* 0x0000002204c4723c */ /* 0x000fe200000018b8 */
[----:B------:R-:W-:Y:S07]  /*9a00*/  LDSM.16.M88.4 R32, [R134+0xa000] ;  /* 0x00a000008620783b */ /* 0x000fee0000000200 */
[C---:B------:R-:W-:Y:S01]  /*9a10*/  HMMA.16816.F32 R176, R8.reuse, R172, R12 ;  /* 0x000000ac08b0723c */ /* 0x040fe2000000180c */
[----:B------:R-:W1:Y:S07]  /*9a20*/  LDSM.16.M88.4 R12, [R0+0x9000] ;  /* 0x00900000000c783b */ /* 0x000e6e0000000200 */
[----:B----4-:R-:W-:Y:S01]  /*9a30*/  HMMA.16816.F32 R184, R8, R24, R168 ;  /* 0x0000001808b8723c */ /* 0x010fe200000018a8 */
[----:B------:R-:W3:Y:S07]  /*9a40*/  LDSM.16.M88.4 R168, [R0+0x9800] ;  /* 0x0098000000a8783b */ /* 0x000eee0000000200 */
[----:B------:R-:W-:Y:S01]  /*9a50*/  HMMA.16816.F32 R192, R4, R28, R180 ;  /* 0x0000001c04c0723c */ /* 0x000fe200000018b4 */
[----:B------:R-:W4:Y:S04]  /*9a60*/  LDSM.16.M88.4 R4, [R208+0x2000] ;  /* 0x00200000d004783b */ /* 0x000f280000000200 */
[----:B------:R-:W5:Y:S03]  /*9a70*/  LDSM.16.M88.4 R28, [R134+0xa800] ;  /* 0x00a80000861c783b */ /* 0x000f660000000200 */
[C---:B------:R-:W-:Y:S01]  /*9a80*/  HMMA.16816.F32 R180, R8.reuse, R26, R20 ;  /* 0x0000001a08b4723c */ /* 0x040fe20000001814 */
[----:B------:R-:W2:Y:S07]  /*9a90*/  LDSM.16.M88.4 R24, [R134+0xb000] ;  /* 0x00b000008618783b */ /* 0x000eae0000000200 */
[C---:B------:R-:W-:Y:S08]  /*9aa0*/  HMMA.16816.F32 R20, R8.reuse, R174, R16 ;  /* 0x000000ae0814723c */ /* 0x040ff00000001810 */
[C---:B-1----:R-:W-:Y:S08]  /*9ab0*/  HMMA.16816.F32 R16, R8.reuse, R12, R220 ;  /* 0x0000000c0810723c */ /* 0x042ff000000018dc */
[C---:B------:R-:W-:Y:S08]  /*9ac0*/  HMMA.16816.F32 R12, R8.reuse, R14, R196 ;  /* 0x0000000e080c723c */ /* 0x040ff000000018c4 */
[----:B---3--:R-:W-:Y:S08]  /*9ad0*/  HMMA.16816.F32 R220, R8, R168, R192 ;  /* 0x000000a808dc723c */ /* 0x008ff000000018c0 */
[----:B----4-:R-:W-:Y:S01]  /*9ae0*/  HMMA.16816.F32 R192, R4, R32, R184 ;  /* 0x0000002004c0723c */ /* 0x010fe200000018b8 */
[----:B------:R-:W1:Y:S07]  /*9af0*/  LDSM.16.M88.4 R184, [R134+0xb800] ;  /* 0x00b8000086b8783b */ /* 0x000e6e0000000200 */
[----:B------:R-:W-:Y:S01]  /*9b00*/  HMMA.16816.F32 R196, R8, R170, R188 ;  /* 0x000000aa08c4723c */ /* 0x000fe200000018bc */
[----:B------:R-:W-:Y:S04]  /*9b10*/  LDSM.16.M88.4 R8, [R207+0x2000] ;  /* 0x00200000cf08783b */ /* 0x000fe80000000200 */
[----:B------:R-:W-:Y:S03]  /*9b20*/  LDSM.16.M88.4 R168, [R2+0xb800] ;  /* 0x00b8000002a8783b */ /* 0x000fe60000000200 */
[C---:B------:R-:W-:Y:S01]  /*9b30*/  HMMA.16816.F32 R188, R4.reuse, R34, R180 ;  /* 0x0000002204bc723c */ /* 0x040fe200000018b4 */
[----:B------:R-:W3:Y:S07]  /*9b40*/  LDSM.16.M88.4 R32, [R2+0xa000] ;  /* 0x00a000000220783b */ /* 0x000eee0000000200 */
[C---:B-----5:R-:W-:Y:S08]  /*9b50*/  HMMA.16816.F32 R180, R4.reuse, R28, R176 ;  /* 0x0000001c04b4723c */ /* 0x060ff000000018b0 */
[C---:B------:R-:W-:Y:S01]  /*9b60*/  HMMA.16816.F32 R176, R4.reuse, R30, R20 ;  /* 0x0000001e04b0723c */ /* 0x040fe20000001814 */
[----:B------:R-:W4:Y:S07]  /*9b70*/  LDSM.16.M88.4 R28, [R2+0xa800] ;  /* 0x00a80000021c783b */ /* 0x000f2e0000000200 */
[C---:B--2---:R-:W-:Y:S08]  /*9b80*/  HMMA.16816.F32 R172, R4.reuse, R24, R16 ;  /* 0x0000001804ac723c */ /* 0x044ff00000001810 */
[C---:B------:R-:W-:Y:S01]  /*9b90*/  HMMA.16816.F32 R20, R4.reuse, R26, R12 ;  /* 0x0000001a0414723c */ /* 0x040fe2000000180c */
[----:B------:R-:W2:Y:S07]  /*9ba0*/  LDSM.16.M88.4 R24, [R2+0xb000] ;  /* 0x00b000000218783b */ /* 0x000eae0000000200 */
[C---:B-1----:R-:W-:Y:S08]  /*9bb0*/  HMMA.16816.F32 R16, R4.reuse, R184, R220 ;  /* 0x000000b80410723c */ /* 0x042ff000000018dc */
[----:B------:R-:W-:Y:S01]  /*9bc0*/  HMMA.16816.F32 R12, R4, R186, R196 ;  /* 0x000000ba040c723c */ /* 0x000fe200000018c4 */
[----:B------:R-:W-:Y:S07]  /*9bd0*/  LDSM.16.M88.4 R4, [R203+0x2000] ;  /* 0x00200000cb04783b */ /* 0x000fee0000000200 */
[C---:B---3--:R-:W-:Y:S08]  /*9be0*/  HMMA.16816.F32 R220, R8.reuse, R32, R192 ;  /* 0x0000002008dc723c */ /* 0x048ff000000018c0 */
[C---:B------:R-:W-:Y:S01]  /*9bf0*/  HMMA.16816.F32 R196, R8.reuse, R34, R188 ;  /* 0x0000002208c4723c */ /* 0x040fe200000018bc */
[----:B------:R-:W-:Y:S07]  /*9c00*/  LDSM.16.M88.4 R32, [R133+0xb000] ;  /* 0x00b000008520783b */ /* 0x000fee0000000200 */
[C---:B----4-:R-:W-:Y:S08]  /*9c10*/  HMMA.16816.F32 R192, R8.reuse, R28, R180 ;  /* 0x0000001c08c0723c */ /* 0x050ff000000018b4 */
[C---:B------:R-:W-:Y:S01]  /*9c20*/  HMMA.16816.F32 R188, R8.reuse, R30, R176 ;  /* 0x0000001e08bc723c */ /* 0x040fe200000018b0 */
[----:B------:R-:W-:Y:S07]  /*9c30*/  LDSM.16.M88.4 R28, [R133+0xb800] ;  /* 0x00b80000851c783b */ /* 0x000fee0000000200 */
[C---:B--2---:R-:W-:Y:S01]  /*9c40*/  HMMA.16816.F32 R184, R8.reuse, R24, R172 ;  /* 0x0000001808b8723c */ /* 0x044fe200000018ac */
[----:B------:R-:W1:Y:S07]  /*9c50*/  LDSM.16.M88.4 R172, [R133+0xa000] ;  /* 0x00a0000085ac783b */ /* 0x000e6e0000000200 */
[C---:B------:R-:W-:Y:S01]  /*9c60*/  HMMA.16816.F32 R180, R8.reuse, R26, R20 ;  /* 0x0000001a08b4723c */ /* 0x040fe20000001814 */
[----:B------:R-:W-:Y:S07]  /*9c70*/  LDSM.16.M88.4 R20, [R0+0xa000] ;  /* 0x00a000000014783b */ /* 0x000fee0000000200 */
[C---:B------:R-:W-:Y:S08]  /*9c80*/  HMMA.16816.F32 R176, R8.reuse, R168, R16 ;  /* 0x000000a808b0723c */ /* 0x040ff00000001810 */
[----:B------:R-:W-:Y:S01]  /*9c90*/  HMMA.16816.F32 R24, R8, R170, R12 ;  /* 0x000000aa0818723c */ /* 0x000fe2000000180c */
[----:B------:R-:W2:Y:S04]  /*9ca0*/  LDSM.16.M88.4 R168, [R133+0xa800] ;  /* 0x00a8000085a8783b */ /* 0x000ea80000000200 */
[----:B------:R-:W3:Y:S03]  /*9cb0*/  LDSM.16.M88.4 R8, [R135+0x2000] ;  /* 0x002000008708783b */ /* 0x000ee60000000200 */
[C---:B-1----:R-:W-:Y:S08]  /*9cc0*/  HMMA.16816.F32 R16, R4.reuse, R172, R220 ;  /* 0x000000ac0410723c */ /* 0x042ff000000018dc */
[C---:B------:R-:W-:Y:S01]  /*9cd0*/  HMMA.16816.F32 R12, R4.reuse, R174, R196 ;  /* 0x000000ae040c723c */ /* 0x040fe200000018c4 */
[----:B------:R-:W-:Y:S07]  /*9ce0*/  LDSM.16.M88.4 R172, [R0+0xb000] ;  /* 0x00b0000000ac783b */ /* 0x000fee0000000200 */
[C---:B--2---:R-:W-:Y:S08]  /*9cf0*/  HMMA.16816.F32 R220, R4.reuse, R168, R192 ;  /* 0x000000a804dc723c */ /* 0x044ff000000018c0 */
[C---:B------:R-:W-:Y:S08]  /*9d00*/  HMMA.16816.F32 R192, R4.reuse, R32, R184 ;  /* 0x0000002004c0723c */ /* 0x040ff000000018b8 */
[C---:B------:R-:W-:Y:S01]  /*9d10*/  HMMA.16816.F32 R184, R4.reuse, R28, R176 ;  /* 0x0000001c04b8723c */ /* 0x040fe200000018b0 */
[----:B------:R-:W1:Y:S07]  /*9d20*/  LDSM.16.M88.4 R176, [R0+0xa800] ;  /* 0x00a8000000b0783b */ /* 0x000e6e0000000200 */
[C---:B------:R-:W-:Y:S08]  /*9d30*/  HMMA.16816.F32 R196, R4.reuse, R170, R188 ;  /* 0x000000aa04c4723c */ /* 0x040ff000000018bc */
[C---:B------:R-:W-:Y:S01]  /*9d40*/  HMMA.16816.F32 R188, R4.reuse, R34, R180 ;  /* 0x0000002204bc723c */ /* 0x040fe200000018b4 */
[----:B------:R-:W2:Y:S07]  /*9d50*/  LDSM.16.M88.4 R32, [R0+0xb800] ;  /* 0x00b800000020783b */ /* 0x000eae0000000200 */
[----:B------:R-:W-:Y:S01]  /*9d60*/  HMMA.16816.F32 R180, R4, R30, R24 ;  /* 0x0000001e04b4723c */ /* 0x000fe20000001818 */
[----:B------:R-:W-:Y:S04]  /*9d70*/  LDSM.16.M88.4 R4, [R208+0x4000] ;  /* 0x00400000d004783b */ /* 0x000fe80000000200 */
[----:B------:R-:W4:Y:S04]  /*9d80*/  LDSM.16.M88.4 R28, [R134+0xc000] ;  /* 0x00c00000861c783b */ /* 0x000f280000000200 */
[----:B------:R-:W5:Y:S01]  /*9d90*/  LDSM.16.M88.4 R24, [R134+0xc800] ;  /* 0x00c800008618783b */ /* 0x000f620000000200 */
[C---:B---3--:R-:W-:Y:S08]  /*9da0*/  HMMA.16816.F32 R168, R8.reuse, R20, R16 ;  /* 0x0000001408a8723c */ /* 0x048ff00000001810 */
[C---:B------:R-:W-:Y:S08]  /*9db0*/  HMMA.16816.F32 R20, R8.reuse, R22, R12 ;  /* 0x000000160814723c */ /* 0x040ff0000000180c */
[C---:B-1----:R-:W-:Y:S08]  /*9dc0*/  HMMA.16816.F32 R16, R8.reuse, R176, R220 ;  /* 0x000000b00810723c */ /* 0x042ff000000018dc */
[C---:B------:R-:W-:Y:S08]  /*9dd0*/  HMMA.16816.F32 R12, R8.reuse, R178, R196 ;  /* 0x000000b2080c723c */ /* 0x040ff000000018c4 */
[C---:B------:R-:W-:Y:S08]  /*9de0*/  HMMA.16816.F32 R220, R8.reuse, R172, R192 ;  /* 0x000000ac08dc723c */ /* 0x040ff000000018c0 */
[C---:B------:R-:W-:Y:S01]  /*9df0*/  HMMA.16816.F32 R196, R8.reuse, R174, R188 ;  /* 0x000000ae08c4723c */ /* 0x040fe200000018bc */
[----:B------:R-:W1:Y:S07]  /*9e00*/  LDSM.16.M88.4 R172, [R134+0xd000] ;  /* 0x00d0000086ac783b */ /* 0x000e6e0000000200 */
[----:B--2---:R-:W-:Y:S08]  /*9e10*/  HMMA.16816.F32 R192, R8, R32, R184 ;  /* 0x0000002008c0723c */ /* 0x004ff000000018b8 */
[----:B----4-:R-:W-:Y:S01]  /*9e20*/  HMMA.16816.F32 R184, R4, R28, R168 ;  /* 0x0000001c04b8723c */ /* 0x010fe200000018a8 */
[----:B------:R-:W2:Y:S07]  /*9e30*/  LDSM.16.M88.4 R168, [R134+0xd800] ;  /* 0x00d8000086a8783b */ /* 0x000eae0000000200 */
[----:B------:R-:W-:Y:S01]  /*9e40*/  HMMA.16816.F32 R188, R8, R34, R180 ;  /* 0x0000002208bc723c */ /* 0x000fe200000018b4 */
[----:B------:R-:W-:Y:S04]  /*9e50*/  LDSM.16.M88.4 R8, [R207+0x4000] ;  /* 0x00400000cf08783b */ /* 0x000fe80000000200 */
[----:B------:R-:W3:Y:S03]  /*9e60*/  LDSM.16.M88.4 R32, [R2+0xc000] ;  /* 0x00c000000220783b */ /* 0x000ee60000000200 */
[C---:B------:R-:W-:Y:S01]  /*9e70*/  HMMA.16816.F32 R180, R4.reuse, R30, R20 ;  /* 0x0000001e04b4723c */ /* 0x040fe20000001814 */
[----:B------:R-:W4:Y:S07]  /*9e80*/  LDSM.16.M88.4 R28, [R2+0xc800] ;  /* 0x00c80000021c783b */ /* 0x000f2e0000000200 */
[C---:B-----5:R-:W-:Y:S08]  /*9e90*/  HMMA.16816.F32 R176, R4.reuse, R24, R16 ;  /* 0x0000001804b0723c */ /* 0x060ff00000001810 */
[C---:B------:R-:W-:Y:S01]  /*9ea0*/  HMMA.16816.F32 R20, R4.reuse, R26, R12 ;  /* 0x0000001a0414723c */ /* 0x040fe2000000180c */
[----:B------:R-:W5:Y:S07]  /*9eb0*/  LDSM.16.M88.4 R24, [R2+0xd000] ;  /* 0x00d000000218783b */ /* 0x000f6e0000000200 */
[C---:B-1----:R-:W-:Y:S08]  /*9ec0*/  HMMA.16816.F32 R16, R4.reuse, R172, R220 ;  /* 0x000000ac0410723c */ /* 0x042ff000000018dc */
[C---:B------:R-:W-:Y:S08]  /*9ed0*/  HMMA.16816.F32 R12, R4.reuse, R174, R196 ;  /* 0x000000ae040c723c */ /* 0x040ff000000018c4 */
[C---:B--2---:R-:W-:Y:S08]  /*9ee0*/  HMMA.16816.F32 R220, R4.reuse, R168, R192 ;  /* 0x000000a804dc723c */ /* 0x044ff000000018c0 */
[----:B------:R-:W-:Y:S01]  /*9ef0*/  HMMA.16816.F32 R196, R4, R170, R188 ;  /* 0x000000aa04c4723c */ /* 0x000fe200000018bc */
[----:B------:R-:W-:Y:S04]  /*9f00*/  LDSM.16.M88.4 R4, [R203+0x4000] ;  /* 0x00400000cb04783b */ /* 0x000fe80000000200 */
[----:B------:R-:W-:Y:S03]  /*9f10*/  LDSM.16.M88.4 R168, [R133+0xd800] ;  /* 0x00d8000085a8783b */ /* 0x000fe60000000200 */
[C---:B---3--:R-:W-:Y:S01]  /*9f20*/  HMMA.16816.F32 R192, R8.reuse, R32, R184 ;  /* 0x0000002008c0723c */ /* 0x048fe200000018b8 */
[----:B------:R-:W1:Y:S07]  /*9f30*/  LDSM.16.M88.4 R184, [R2+0xd800] ;  /* 0x00d8000002b8783b */ /* 0x000e6e0000000200 */
[C---:B------:R-:W-:Y:S01]  /*9f40*/  HMMA.16816.F32 R188, R8.reuse, R34, R180 ;  /* 0x0000002208bc723c */ /* 0x040fe200000018b4 */
[----:B------:R-:W2:Y:S07]  /*9f50*/  LDSM.16.M88.4 R32, [R133+0xc000] ;  /* 0x00c000008520783b */ /* 0x000eae0000000200 */
[C---:B----4-:R-:W-:Y:S08]  /*9f60*/  HMMA.16816.F32 R180, R8.reuse, R28, R176 ;  /* 0x0000001c08b4723c */ /* 0x050ff000000018b0 */
[C---:B------:R-:W-:Y:S01]  /*9f70*/  HMMA.16816.F32 R176, R8.reuse, R30, R20 ;  /* 0x0000001e08b0723c */ /* 0x040fe20000001814 */
[----:B------:R-:W3:Y:S07]  /*9f80*/  LDSM.16.M88.4 R28, [R133+0xc800] ;  /* 0x00c80000851c783b */ /* 0x000eee0000000200 */
[C---:B-----5:R-:W-:Y:S08]  /*9f90*/  HMMA.16816.F32 R172, R8.reuse, R24, R16 ;  /* 0x0000001808ac723c */ /* 0x060ff00000001810 */
[C---:B------:R-:W-:Y:S01]  /*9fa0*/  HMMA.16816.F32 R20, R8.reuse, R26, R12 ;  /* 0x0000001a0814723c */ /* 0x040fe2000000180c */
[----:B------:R-:W4:Y:S07]  /*9fb0*/  LDSM.16.M88.4 R24, [R133+0xd000] ;  /* 0x00d000008518783b */ /* 0x000f2e0000000200 */
[----:B-1----:R-:W-:Y:S08]  /*9fc0*/  HMMA.16816.F32 R12, R8, R186, R196 ;  /* 0x000000ba080c723c */ /* 0x002ff000000018c4 */
[C---:B--2---:R-:W-:Y:S08]  /*9fd0*/  HMMA.16816.F32 R196, R4.reuse, R32, R192 ;  /* 0x0000002004c4723c */ /* 0x044ff000000018c0 */
[----:B------:R-:W-:Y:S08]  /*9fe0*/  HMMA.16816.F32 R192, R4, R34, R188 ;  /* 0x0000002204c0723c */ /* 0x000ff000000018bc */
[----:B------:R-:W-:Y:S01]  /*9ff0*/  HMMA.16816.F32 R16, R8, R184, R220 ;  /* 0x000000b80810723c */ /* 0x000fe200000018dc */
[----:B------:R-:W-:Y:S07]  /*a000*/  LDSM.16.M88.4 R8, [R135+0x4000] ;  /* 0x004000008708783b */ /* 0x000fee0000000200 */
[C---:B---3--:R-:W-:Y:S08]  /*a010*/  HMMA.16816.F32 R188, R4.reuse, R28, R180 ;  /* 0x0000001c04bc723c */ /* 0x048ff000000018b4 */
[C---:B------:R-:W-:Y:S01]  /*a020*/  HMMA.16816.F32 R184, R4.reuse, R30, R176 ;  /* 0x0000001e04b8723c */ /* 0x040fe200000018b0 */
[----:B------:R-:W1:Y:S07]  /*a030*/  LDSM.16.M88.4 R28, [R0+0xc800] ;  /* 0x00c80000001c783b */ /* 0x000e6e0000000200 */
[C---:B----4-:R-:W-:Y:S01]  /*a040*/  HMMA.16816.F32 R180, R4.reuse, R24, R172 ;  /* 0x0000001804b4723c */ /* 0x050fe200000018ac */
[----:B------:R-:W2:Y:S07]  /*a050*/  LDSM.16.M88.4 R172, [R0+0xc000] ;  /* 0x00c0000000ac783b */ /* 0x000eae0000000200 */
[C---:B------:R-:W-:Y:S01]  /*a060*/  HMMA.16816.F32 R176, R4.reuse, R26, R20 ;  /* 0x0000001a04b0723c */ /* 0x040fe20000001814 */
[----:B------:R-:W3:Y:S04]  /*a070*/  LDSM.16.M88.4 R24, [R0+0xd000] ;  /* 0x00d000000018783b */ /* 0x000ee80000000200 */
[----:B------:R-:W4:Y:S03]  /*a080*/  LDSM.16.M88.4 R20, [R0+0xd800] ;  /* 0x00d800000014783b */ /* 0x000f260000000200 */
[C---:B------:R-:W-:Y:S08]  /*a090*/  HMMA.16816.F32 R32, R4.reuse, R168, R16 ;  /* 0x000000a80420723c */ /* 0x040ff00000001810 */
[----:B------:R-:W-:Y:S01]  /*a0a0*/  HMMA.16816.F32 R16, R4, R170, R12 ;  /* 0x000000aa0410723c */ /* 0x000fe2000000180c */
[----:B------:R-:W-:Y:S04]  /*a0b0*/  LDSM.16.M88.4 R4, [R208+0x6000] ;  /* 0x00600000d004783b */ /* 0x000fe80000000200 */
[----:B------:R-:W5:Y:S03]  /*a0c0*/  LDSM.16.M88.4 R168, [R134+0xe000] ;  /* 0x00e0000086a8783b */ /* 0x000f660000000200 */
[C---:B-1----:R-:W-:Y:S08]  /*a0d0*/  HMMA.16816.F32 R220, R8.reuse, R28, R188 ;  /* 0x0000001c08dc723c */ /* 0x042ff000000018bc */
[C---:B--2---:R-:W-:Y:S08]  /*a0e0*/  HMMA.16816.F32 R12, R8.reuse, R172, R196 ;  /* 0x000000ac080c723c */ /* 0x044ff000000018c4 */
[C---:B------:R-:W-:Y:S08]  /*a0f0*/  HMMA.16816.F32 R172, R8.reuse, R174, R192 ;  /* 0x000000ae08ac723c */ /* 0x040ff000000018c0 */
[C---:B---3--:R-:W-:Y:S01]  /*a100*/  HMMA.16816.F32 R188, R8.reuse, R26, R176 ;  /* 0x0000001a08bc723c */ /* 0x048fe200000018b0 */
[----:B------:R-:W1:Y:S07]  /*a110*/  LDSM.16.M88.4 R176, [R134+0xe800] ;  /* 0x00e8000086b0783b */ /* 0x000e6e0000000200 */
[C---:B------:R-:W-:Y:S01]  /*a120*/  HMMA.16816.F32 R196, R8.reuse, R30, R184 ;  /* 0x0000001e08c4723c */ /* 0x040fe200000018b8 */
[----:B------:R-:W-:Y:S07]  /*a130*/  LDSM.16.M88.4 R28, [R134+0xf800] ;  /* 0x00f80000861c783b */ /* 0x000fee0000000200 */
[C---:B----4-:R-:W-:Y:S01]  /*a140*/  HMMA.16816.F32 R184, R8.reuse, R20, R32 ;  /* 0x0000001408b8723c */ /* 0x050fe20000001820 */
[----:B------:R-:W2:Y:S07]  /*a150*/  LDSM.16.M88.4 R32, [R134+0xf000] ;  /* 0x00f000008620783b */ /* 0x000eae0000000200 */
[C---:B------:R-:W-:Y:S01]  /*a160*/  HMMA.16816.F32 R192, R8.reuse, R24, R180 ;  /* 0x0000001808c0723c */ /* 0x040fe200000018b4 */
[----:B------:R-:W-:Y:S07]  /*a170*/  LDSM.16.M88.4 R24, [R2+0xe000] ;  /* 0x00e000000218783b */ /* 0x000fee0000000200 */
[----:B------:R-:W-:Y:S01]  /*a180*/  HMMA.16816.F32 R180, R8, R22, R16 ;  /* 0x0000001608b4723c */ /* 0x000fe20000001810 */
[----:B------:R-:W3:Y:S07]  /*a190*/  LDSM.16.M88.4 R8, [R207+0x6000] ;  /* 0x00600000cf08783b */ /* 0x000eee0000000200 */
[C---:B-----5:R-:W-:Y:S01]  /*a1a0*/  HMMA.16816.F32 R16, R4.reuse, R170, R172 ;  /* 0x000000aa0410723c */ /* 0x060fe200000018ac */
[----:B------:R-:W4:Y:S07]  /*a1b0*/  LDSM.16.M88.4 R172, [R2+0xe800] ;  /* 0x00e8000002ac783b */ /* 0x000f2e0000000200 */
[C---:B------:R-:W-:Y:S08]  /*a1c0*/  HMMA.16816.F32 R20, R4.reuse, R168, R12 ;  /* 0x000000a80414723c */ /* 0x040ff0000000180c */
[C---:B-1----:R-:W-:Y:S08]  /*a1d0*/  HMMA.16816.F32 R12, R4.reuse, R176, R220 ;  /* 0x000000b0040c723c */ /* 0x042ff000000018dc */
[C---:B------:R-:W-:Y:S08]  /*a1e0*/  HMMA.16816.F32 R176, R4.reuse, R178, R196 ;  /* 0x000000b204b0723c */ /* 0x040ff000000018c4 */
[C---:B--2---:R-:W-:Y:S08]  /*a1f0*/  HMMA.16816.F32 R196, R4.reuse, R32, R192 ;  /* 0x0000002004c4723c */ /* 0x044ff000000018c0 */
[C---:B------:R-:W-:Y:S01]  /*a200*/  HMMA.16816.F32 R192, R4.reuse, R34, R188 ;  /* 0x0000002204c0723c */ /* 0x040fe200000018bc */
[----:B------:R-:W1:Y:S07]  /*a210*/  LDSM.16.M88.4 R32, [R2+0xf000] ;  /* 0x00f000000220783b */ /* 0x000e6e0000000200 */
[C---:B------:R-:W-:Y:S08]  /*a220*/  HMMA.16816.F32 R188, R4.reuse, R28, R184 ;  /* 0x0000001c04bc723c */ /* 0x040ff000000018b8 */
[----:B------:R-:W-:Y:S01]  /*a230*/  HMMA.16816.F32 R184, R4, R30, R180 ;  /* 0x0000001e04b8723c */ /* 0x000fe200000018b4 */
[----:B------:R-:W-:Y:S07]  /*a240*/  LDSM.16.M88.4 R4, [R203+0x6000] ;  /* 0x00600000cb04783b */ /* 0x000fee0000000200 */
[C---:B---3--:R-:W-:Y:S01]  /*a250*/  HMMA.16816.F32 R180, R8.reuse, R24, R20 ;  /* 0x0000001808b4723c */ /* 0x048fe20000001814 */
[----:B------:R-:W2:Y:S07]  /*a260*/  LDSM.16.M88.4 R20, [R2+0xf800] ;  /* 0x00f800000214783b */ /* 0x000eae0000000200 */
[C---:B----4-:R-:W-:Y:S01]  /*a270*/  HMMA.16816.F32 R28, R8.reuse, R172, R12 ;  /* 0x000000ac081c723c */ /* 0x050fe2000000180c */
[----:B------:R-:W3:Y:S07]  /*a280*/  LDSM.16.M88.4 R12, [R133+0xe800] ;  /* 0x00e80000850c783b */ /* 0x000eee0000000200 */
[C---:B------:R-:W-:Y:S01]  /*a290*/  HMMA.16816.F32 R168, R8.reuse, R26, R16 ;  /* 0x0000001a08a8723c */ /* 0x040fe20000001810 */
[----:B------:R-:W4:Y:S07]  /*a2a0*/  LDSM.16.M88.4 R16, [R133+0xe000] ;  /* 0x00e000008510783b */ /* 0x000f2e0000000200 */
[C---:B------:R-:W-:Y:S08]  /*a2b0*/  HMMA.16816.F32 R24, R8.reuse, R174, R176 ;  /* 0x000000ae0818723c */ /* 0x040ff000000018b0 */
[C---:B-1----:R-:W-:Y:S08]  /*a2c0*/  HMMA.16816.F32 R220, R8.reuse, R34, R192 ;  /* 0x0000002208dc723c */ /* 0x042ff000000018c0 */
[C---:B------:R-:W-:Y:S01]  /*a2d0*/  HMMA.16816.F32 R176, R8.reuse, R32, R196 ;  /* 0x0000002008b0723c */ /* 0x040fe200000018c4 */
[----:B------:R-:W-:Y:S07]  /*a2e0*/  LDSM.16.M88.4 R32, [R0+0xe800] ;  /* 0x00e800000020783b */ /* 0x000fee0000000200 */
[----:B--2---:R-:W-:Y:S08]  /*a2f0*/  HMMA.16816.F32 R192, R8, R22, R184 ;  /* 0x0000001608c0723c */ /* 0x004ff000000018b8 */
[C---:B---3--:R-:W-:Y:S01]  /*a300*/  HMMA.16816.F32 R184, R4.reuse, R12, R28 ;  /* 0x0000000c04b8723c */ /* 0x048fe2000000181c */
[----:B------:R-:W-:Y:S07]  /*a310*/  LDSM.16.M88.4 R28, [R0+0xf000] ;  /* 0x00f00000001c783b */ /* 0x000fee0000000200 */
[----:B------:R-:W-:Y:S01]  /*a320*/  HMMA.16816.F32 R172, R4, R14, R24 ;  /* 0x0000000e04ac723c */ /* 0x000fe20000001818 */
[----:B------:R-:W1:Y:S07]  /*a330*/  LDSM.16.M88.4 R12, [R133+0xf800] ;  /* 0x00f80000850c783b */ /* 0x000e6e0000000200 */
[----:B------:R-:W-:Y:S01]  /*a340*/  HMMA.16816.F32 R196, R8, R20, R188 ;  /* 0x0000001408c4723c */ /* 0x000fe200000018bc */
[----:B------:R-:W2:Y:S07]  /*a350*/  LDSM.16.M88.4 R8, [R135+0x6000] ;  /* 0x006000008708783b */ /* 0x000eae0000000200 */
[C---:B------:R-:W-:Y:S01]  /*a360*/  HMMA.16816.F32 R24, R4.reuse, R224, R176 ;  /* 0x000000e00418723c */ /* 0x040fe200000018b0 */
[----:B------:R-:W3:Y:S07]  /*a370*/  LDSM.16.M88.4 R176, [R0+0xf800] ;  /* 0x00f8000000b0783b */ /* 0x000eee0000000200 */
[----:B----4-:R-:W-:Y:S01]  /*a380*/  HMMA.16816.F32 R188, R4, R18, R168 ;  /* 0x0000001204bc723c */ /* 0x010fe200000018a8 */
[----:B------:R4:W5:Y:S01]  /*a390*/  LDSM.16.M88.4 R168, [R0+0xe000] ;  /* 0x00e0000000a8783b */ /* 0x0009620000000200 */
[----:B------:R-:W-:-:S06]  /*a3a0*/  DEPBAR.LE SB0, 0x0 ;  /* 0x000080000000791a */ /* 0x000fcc0000000000 */
[C---:B------:R-:W-:Y:S08]  /*a3b0*/  HMMA.16816.F32 R180, R4.reuse, R16, R180 ;  /* 0x0000001004b4723c */ /* 0x040ff000000018b4 */
[C---:B------:R-:W-:Y:S08]  /*a3c0*/  HMMA.16816.F32 R20, R4.reuse, R226, R220 ;  /* 0x000000e20414723c */ /* 0x040ff000000018dc */
[C---:B-1----:R-:W-:Y:S08]  /*a3d0*/  HMMA.16816.F32 R16, R4.reuse, R12, R196 ;  /* 0x0000000c0410723c */ /* 0x042ff000000018c4 */
[----:B------:R-:W-:Y:S01]  /*a3e0*/  HMMA.16816.F32 R4, R4, R14, R192 ;  /* 0x0000000e0404723c */ /* 0x000fe200000018c0 */
[----:B----4-:R-:W-:-:S07]  /*a3f0*/  IMAD.U32 R0, RZ, RZ, UR23 ;  /* 0x00000017ff007e24 */ /* 0x010fce000f8e00ff */
[----:B--2---:R-:W-:Y:S01]  /*a400*/  HMMA.16816.F32 R24, R8, R28, R24 ;  /* 0x0000001c0818723c */ /* 0x004fe20000001818 */
[----:B------:R-:W-:-:S07]  /*a410*/  IMAD R0, R0, 0x40, R239 ;  /* 0x0000004000007824 */ /* 0x000fce00078e02ef */
[C---:B------:R-:W-:Y:S08]  /*a420*/  HMMA.16816.F32 R28, R8.reuse, R30, R20 ;  /* 0x0000001e081c723c */ /* 0x040ff00000001814 */
[----:B---3--:R-:W-:Y:S01]  /*a430*/  HMMA.16816.F32 R20, R8, R176, R16 ;  /* 0x000000b00814723c */ /* 0x008fe20000001810 */
[----:B------:R-:W-:-:S07]  /*a440*/  UISETP.GT.U32.AND UP1, UPT, UR22, UR20, UPT ;  /* 0x000000141600728c */ /* 0x000fce000bf24070 */
[C---:B-----5:R-:W-:Y:S08]  /*a450*/  HMMA.16816.F32 R180, R8.reuse, R168, R180 ;  /* 0x000000a808b4723c */ /* 0x060ff000000018b4 */
[C---:B------:R-:W-:Y:S08]  /*a460*/  HMMA.16816.F32 R188, R8.reuse, R170, R188 ;  /* 0x000000aa08bc723c */ /* 0x040ff000000018bc */
[C---:B------:R-:W-:Y:S08]  /*a470*/  HMMA.16816.F32 R184, R8.reuse, R32, R184 ;  /* 0x0000002008b8723c */ /* 0x040ff000000018b8 */
[C---:B------:R-:W-:Y:S08]  /*a480*/  HMMA.16816.F32 R172, R8.reuse, R34, R172 ;  /* 0x0000002208ac723c */ /* 0x040ff000000018ac */
[----:B------:R-:W-:Y:S01]  /*a490*/  HMMA.16816.F32 R176, R8, R178, R4 ;  /* 0x000000b208b0723c */ /* 0x000fe20000001804 */
[----:B------:R-:W-:Y:S01]  /*a4a0*/  VIADD R13, R0, 0xffffff80 ;  /* 0xffffff80000d7836 */ /* 0x000fe20000000000 */
[----:B------:R-:W-:Y:S04]  /*a4b0*/  BAR.SYNC.DEFER_BLOCKING 0x0 ;  /* 0x0000000000007b1d */ /* 0x000fe80000010000 */
[C---:B------:R-:W-:Y:S01]  /*a4c0*/  ISETP.GE.AND P4, PT, R13.reuse, R215, PT ;  /* 0x000000d70d00720c */ /* 0x040fe20003f86270 */
[C---:B------:R-:W-:Y:S01]  /*a4d0*/  VIADD R2, R212.reuse, 0x8 ;  /* 0x00000008d4027836 */ /* 0x040fe20000000000 */
[----:B------:R-:W-:Y:S01]  /*a4e0*/  ISETP.GT.AND P6, PT, R212, R13, PT ;  /* 0x0000000dd400720c */ /* 0x000fe20003fc4270 */
[----:B------:R-:W-:Y:S01]  /*a4f0*/  VIADD R12, R0, 0xffffff81 ;  /* 0xffffff81000c7836 */ /* 0x000fe20000000000 */
[----:B------:R-:W-:-:S02]  /*a500*/  ISETP.GE.AND P5, PT, R13, R216, PT ;  /* 0x000000d80d00720c */ /* 0x000fc40003fa6270 */
[----:B------:R-:W-:Y:S01]  /*a510*/  P2R R14, PR, RZ, 0x10 ;  /* 0x00000010ff0e7803 */ /* 0x000fe20000000000 */
[----:B------:R-:W-:Y:S10]  /*a520*/  BRA.U !UP1, `(.L_x_1313) ;  /* 0x0000000509bc7547 */ /* 0x000ff4000b800000 */
[----:B------:R-:W2:Y:S04]  /*a530*/  LDL R238, [R1+0x54] ;  /* 0x0000540001ee7983 */ /* 0x000ea80000100800 */
[----:B------:R-:W3:Y:S01]  /*a540*/  LDL R239, [R1+0x50] ;  /* 0x0000500001ef7983 */ /* 0x000ee20000100800 */
        /* <DEDUP_REMOVED lines=8> */
[----:B------:R-:W-:-:S04]  /*a5d0*/  ULEA UR4, UP0, UR8, UR33, 0x6 ;  /* 0x0000002108047291 */ /* 0x000fc8000f8030ff */
[----:B------:R-:W-:Y:S02]  /*a5e0*/  ULEA.HI.X UR6, UR8, UR17, UR6, 0x6, UP0 ;  /* 0x0000001108067291 */ /* 0x000fe400080f3406 */
[----:B------:R-:W-:-:S04]  /*a5f0*/  UIADD3 UR33, UP0, UPT, UR33, UR4, URZ ;  /* 0x0000000421217290 */ /* 0x000fc8000ff1e0ff */
[----:B------:R-:W-:Y:S01]  /*a600*/  UIADD3.X UR17, UPT, UPT, UR17, UR6, URZ, UP0, !UPT ;  /* 0x0000000611117290 */ /* 0x000fe200087fe4ff */
[----:B--2---:R-:W-:-:S04]  /*a610*/  LEA R10, P4, R4, R238, 0x7 ;  /* 0x000000ee040a7211 */ /* 0x004fc800078838ff */
[-C--:B---3--:R-:W-:Y:S01]  /*a620*/  LEA.HI.X R11, R4, R239.reuse, R5, 0x7, P4 ;  /* 0x000000ef040b7211 */ /* 0x088fe200020f3c05 */
[----:B------:R-:W-:Y:S01]  /*a630*/  IMAD.U32 R5, RZ, RZ, UR4 ;  /* 0x00000004ff057e24 */ /* 0x000fe2000f8e00ff */
[----:B------:R-:W-:Y:S01]  /*a640*/  MOV R4, UR6 ;  /* 0x0000000600047c02 */ /* 0x000fe20008000f00 */
[----:B------:R-:W-:Y:S02]  /*a650*/  ULEA UR4, UP0, UR10, UR4, 0x5 ;  /* 0x000000040a047291 */ /* 0x000fe4000f8028ff */
[----:B------:R-:W-:Y:S01]  /*a660*/  @!PT LDS RZ, [RZ] ;  /* 0x00000000fffff984 */ /* 0x000fe20000000800 */
[----:B------:R-:W-:Y:S01]  /*a670*/  @!PT LDS RZ, [RZ] ;  /* 0x00000000fffff984 */ /* 0x000fe20000000800 */
[----:B------:R-:W-:Y:S01]  /*a680*/  @!PT LDS RZ, [RZ] ;  /* 0x00000000fffff984 */ /* 0x000fe20000000800 */
[----:B------:R1:W-:Y:S01]  /*a690*/  @!P3 LDGSTS.E.BYPASS.LTC128B.128 [R211+0x8000], desc[UR28][R10.64] ;  /* 0x080000000ad3bfae */ /* 0x0003e2000b981a1c */
[C---:B------:R-:W-:Y:S01]  /*a6a0*/  LEA R8, P4, R5.reuse, R238, 0x1 ;  /* 0x000000ee05087211 */ /* 0x040fe200078808ff */
[----:B------:R-:W-:Y:S02]  /*a6b0*/  ULEA.HI.X UR6, UR10, UR6, UR11, 0x5, UP0 ;  /* 0x000000060a067291 */ /* 0x000fe400080f2c0b */
[----:B------:R1:W-:Y:S01]  /*a6c0*/  @P3 STS.128 [R211+0x8000], RZ ;  /* 0x008000ffd3003388 */ /* 0x0003e20000000c00 */
[----:B------:R-:W-:Y:S01]  /*a6d0*/  LEA.HI.X R9, R5, R239, R4, 0x1, P4 ;  /* 0x000000ef05097211 */ /* 0x000fe200020f0c04 */
[----:B------:R-:W-:-:S02]  /*a6e0*/  IMAD.U32 R4, RZ, RZ, UR33 ;  /* 0x00000021ff047e24 */ /* 0x000fc4000f8e00ff */
[----:B------:R-:W-:Y:S01]  /*a6f0*/  @!PT LDS RZ, [RZ] ;  /* 0x00000000fffff984 */ /* 0x000fe20000000800 */
[----:B------:R-:W-:Y:S01]  /*a700*/  @!PT LDS RZ, [RZ] ;  /* 0x00000000fffff984 */ /* 0x000fe20000000800 */
[----:B------:R-:W-:Y:S01]  /*a710*/  @!PT LDS RZ, [RZ] ;  /* 0x00000000fffff984 */ /* 0x000fe20000000800 */
[----:B------:R1:W-:Y:S01]  /*a720*/  @!P2 LDGSTS.E.BYPASS.LTC128B.128 [R211+0xa000], desc[UR28][R10.64+0x80] ;  /* 0x0a0000800ad3afae */ /* 0x0003e2000b981a1c */
[----:B------:R-:W-:Y:S02]  /*a730*/  IMAD.U32 R5, RZ, RZ, UR17 ;  /* 0x00000011ff057e24 */ /* 0x000fe4000f8e00ff */
[C---:B------:R-:W-:Y:S01]  /*a740*/  LEA R6, P4, R4.reuse, R238, 0x1 ;  /* 0x000000ee04067211 */ /* 0x040fe200078808ff */
[----:B------:R1:W-:Y:S01]  /*a750*/  @P2 STS.128 [R211+0xa000], RZ ;  /* 0x00a000ffd3002388 */ /* 0x0003e20000000c00 */
[----:B------:R-:W-:Y:S02]  /*a760*/  IMAD.U32 R15, RZ, RZ, UR6 ;  /* 0x00000006ff0f7e24 */ /* 0x000fe4000f8e00ff */
[----:B------:R-:W-:Y:S01]  /*a770*/  LEA.HI.X R7, R4, R239, R5, 0x1, P4 ;  /* 0x000000ef04077211 */ /* 0x000fe200020f0c05 */
[----:B------:R-:W-:Y:S01]  /*a780*/  @!PT LDS RZ, [RZ] ;  /* 0x00000000fffff984 */ /* 0x000fe20000000800 */
[----:B------:R-:W-:Y:S01]  /*a790*/  @!PT LDS RZ, [RZ] ;  /* 0x00000000fffff984 */ /* 0x000fe20000000800 */
[----:B------:R-:W-:Y:S01]  /*a7a0*/  @!PT LDS RZ, [RZ] ;  /* 0x00000000fffff984 */ /* 0x000fe20000000800 */
[----:B------:R1:W-:Y:S01]  /*a7b0*/  @!P1 LDGSTS.E.BYPASS.LTC128B.128 [R211+0xc000], desc[UR28][R10.64+0x100] ;  /* 0x0c0001000ad39fae */ /* 0x0003e2000b981a1c */
[----:B------:R-:W-:-:S03]  /*a7c0*/  MOV R5, UR4 ;  /* 0x0000000400057c02 */ /* 0x000fc60008000f00 */
        /* <DEDUP_REMOVED lines=69> */
.L_x_1313:
[----:B------:R-:W2:Y:S04]  /*ac20*/  LDL.64 R224, [R1+0x68] ;  /* 0x0000680001e07983 */ /* 0x000ea80000100a00 */
[----:B------:R-:W3:Y:S01]  /*ac30*/  LDL.64 R220, [R1+0x60] ;  /* 0x0000600001dc7983 */ /* 0x000ee20000100a00 */
[----:B------:R-:W-:Y:S01]  /*ac40*/  ISETP.GT.AND P0, PT, R2, R13, PT ;  /* 0x0000000d0200720c */ /* 0x000fe20003f04270 */
[----:B-1----:R-:W-:Y:S01]  /*ac50*/  VIADD R4, R0, 0xffffff88 ;  /* 0xffffff8800047836 */ /* 0x002fe20000000000 */
[----:B------:R-:W-:Y:S01]  /*ac60*/  FSEL R6, R180, -INF , !P6 ;  /* 0xff800000b4067808 */ /* 0x000fe20007000000 */
[----:B------:R-:W1:Y:S01]  /*ac70*/  S2R R222, SR_CTAID.X ;  /* 0x0000000000de7919 */ /* 0x000e620000002500 */
[-C--:B------:R-:W-:Y:S01]  /*ac80*/  ISETP.GT.AND P1, PT, R212, R12.reuse, PT ;  /* 0x0000000cd400720c */ /* 0x080fe20003f24270 */
[----:B------:R-:W-:Y:S01]  /*ac90*/  ULEA UR6, UR23, 0xfffffffc, 0x1 ;  /* 0xfffffffc17067891 */ /* 0x000fe2000f8e08ff */
[----:B------:R-:W-:Y:S01]  /*aca0*/  ISETP.NE.AND P6, PT, R14, RZ, PT ;  /* 0x000000ff0e00720c */ /* 0x000fe20003fc5270 */
[----:B------:R-:W-:Y:S01]  /*acb0*/  UIADD3 UR4, UPT, UPT, UR35, -0x4498517b, URZ ;  /* 0xbb67ae8523047890 */ /* 0x000fe2000fffe0ff */
[----:B------:R-:W-:Y:S01]  /*acc0*/  FSEL R5, R182, -INF , !P0 ;  /* 0xff800000b6057808 */ /* 0x000fe20004000000 */
[----:B------:R-:W-:Y:S01]  /*acd0*/  UIADD3 UR11, UPT, UPT, UR34, -0x61c88647, URZ ;  /* 0x9e3779b9220b7890 */ /* 0x000fe2000fffe0ff */
[----:B------:R-:W-:Y:S01]  /*ace0*/  ISETP.GT.AND P3, PT, R2, R12, PT ;  /* 0x0000000c0200720c */ /* 0x000fe20003f64270 */
[----:B------:R-:W-:Y:S01]  /*acf0*/  UIADD3 UR10, UPT, UPT, UR34, 0x3c6ef372, URZ ;  /* 0x3c6ef372220a7890 */ /* 0x000fe2000fffe0ff */
[-C--:B------:R-:W-:Y:S01]  /*ad00*/  ISETP.GE.AND P2, PT, R12, R215.reuse, PT ;  /* 0x000000d70c00720c */ /* 0x080fe20003f46270 */
[----:B------:R-:W-:Y:S01]  /*ad10*/  UIADD3 UR12, UPT, UPT, UR35, 0x76cf5d0a, URZ ;  /* 0x76cf5d0a230c7890 */ /* 0x000fe2000fffe0ff */
[----:B------:R-:W-:Y:S01]  /*ad20*/  FSEL R18, R6, -INF , !P6 ;  /* 0xff80000006127808 */ /* 0x000fe20007000000 */
[----:B------:R-:W-:Y:S01]  /*ad30*/  UIADD3 UR16, UPT, UPT, UR35, 0x32370b8f, URZ ;  /* 0x32370b8f23107890 */ /* 0x000fe2000fffe0ff */
[----:B------:R-:W-:Y:S01]  /*ad40*/  FSEL R16, R5, -INF , !P5 ;  /* 0xff80000005107808 */ /* 0x000fe20006800000 */
[----:B------:R-:W-:Y:S01]  /*ad50*/  VIADD R5, R0, 0xffffff89 ;  /* 0xffffff8900057836 */ /* 0x000fe20000000000 */
[----:B------:R-:W-:Y:S01]  /*ad60*/  FSEL R7, R181, -INF , !P1 ;  /* 0xff800000b5077808 */ /* 0x000fe20004800000 */
[----:B------:R-:W-:Y:S01]  /*ad70*/  UIADD3 UR9, UPT, UPT, UR34, -0x255992d5, URZ ;  /* 0xdaa66d2b22097890 */ /* 0x000fe2000fffe0ff */
[----:B------:R-:W-:Y:S01]  /*ad80*/  ISETP.GE.AND P4, PT, R12, R216, PT ;  /* 0x000000d80c00720c */ /* 0x000fe20003f86270 */
[----:B------:R-:W-:Y:S01]  /*ad90*/  UIADD3 UR8, UPT, UPT, UR34, 0x78dde6e4, URZ ;  /* 0x78dde6e422087890 */ /* 0x000fe2000fffe0ff */
[-C--:B------:R-:W-:Y:S01]  /*ada0*/  ISETP.GT.AND P0, PT, R212, R4.reuse, PT ;  /* 0x00000004d400720c */ /* 0x080fe20003f04270 */
[----:B------:R-:W-:Y:S01]  /*adb0*/  UIADD3 UR15, UPT, UPT, UR35, -0x126145ec, URZ ;  /* 0xed9eba14230f7890 */ /* 0x000fe2000fffe0ff */
[----:B------:R-:W-:Y:S01]  /*adc0*/  FSEL R6, R183, -INF , !P3 ;  /* 0xff800000b7067808 */ /* 0x000fe20005800000 */
[----:B------:R-:W-:Y:S01]  /*add0*/  UIADD3 UR13, UPT, UPT, UR35, -0x56f99767, URZ ;  /* 0xa9066899230d7890 */ /* 0x000fe2000fffe0ff */
[----:B------:R-:W-:Y:S01]  /*ade0*/  ISETP.GT.AND P1, PT, R2, R4, PT ;  /* 0x000000040200720c */ /* 0x000fe20003f24270 */
[----:B------:R-:W-:Y:S01]  /*adf0*/  UIADD3 UR7, UPT, UPT, UR34, 0x1715609d, URZ ;  /* 0x1715609d22077890 */ /* 0x000fe2000fffe0ff */
[----:B------:R-:W-:Y:S01]  /*ae00*/  FSEL R19, R7, -INF , !P2 ;  /* 0xff80000007137808 */ /* 0x000fe20005000000 */
[----:B------:R-:W-:Y:S01]  /*ae10*/  STL [R1+0x100], R200 ;  /* 0x000100c801007387 */ /* 0x000fe20000100800 */
[----:B------:R-:W-:-:S02]  /*ae20*/  ISETP.GE.AND P6, PT, R4, R215, PT ;  /* 0x000000d70400720c */ /* 0x000fc40003fc6270 */
[-C--:B------:R-:W-:Y:S01]  /*ae30*/  ISETP.GE.AND P5, PT, R4, R216.reuse, PT ;  /* 0x000000d80400720c */ /* 0x080fe20003fa6270 */
[----:B------:R-:W-:Y:S01]  /*ae40*/  VIADD R4, R0, 0xffffff90 ;  /* 0xffffff9000047836 */ /* 0x000fe20000000000 */
[----:B------:R-:W-:Y:S01]  /*ae50*/  FSEL R7, R188, -INF , !P0 ;  /* 0xff800000bc077808 */ /* 0x000fe20004000000 */
[----:B------:R-:W-:Y:S01]  /*ae60*/  STL [R1+0xfc], R201 ;  /* 0x0000fcc901007387 */ /* 0x000fe20000100800 */
[----:B------:R-:W-:Y:S02]  /*ae70*/  FSEL R219, R6, -INF , !P4 ;  /* 0xff80000006db7808 */ /* 0x000fe40006000000 */
[----:B------:R-:W-:Y:S01]  /*ae80*/  ISETP.GT.AND P2, PT, R212, R5, PT ;  /* 0x00000005d400720c */ /* 0x000fe20003f44270 */
[----:B------:R-:W-:Y:S01]  /*ae90*/  STL [R1+0xf8], R211 ;  /* 0x0000f8d301007387 */ /* 0x000fe20000100800 */
[C---:B------:R-:W-:Y:S02]  /*aea0*/  ISETP.GE.AND P3, PT, R5.reuse, R215, PT ;  /* 0x000000d70500720c */ /* 0x040fe40003f66270 */
[----:B------:R-:W-:Y:S01]  /*aeb0*/  ISETP.GE.AND P4, PT, R5, R216, PT ;  /* 0x000000d80500720c */ /* 0x000fe20003f86270 */
[----:B------:R-:W-:Y:S01]  /*aec0*/  STL [R1+0xf4], R205 ;  /* 0x0000f4cd01007387 */ /* 0x000fe20000100800 */
[----:B------:R-:W-:-:S02]  /*aed0*/  ISETP.GT.AND P0, PT, R2, R5, PT ;  /* 0x000000050200720c */ /* 0x000fc40003f04270 */
[----:B------:R-:W-:Y:S01]  /*aee0*/  FSEL R5, R190, -INF , !P1 ;  /* 0xff800000be057808 */ /* 0x000fe20004800000 */
[----:B------:R-:W-:Y:S01]  /*aef0*/  STL [R1+0xf0], R204 ;  /* 0x0000f0cc01007387 */ /* 0x000fe20000100800 */
[----:B------:R-:W-:Y:S02]  /*af00*/  FSEL R34, R7, -INF , !P6 ;  /* 0xff80000007227808 */ /* 0x000fe40007000000 */
[----:B------:R-:W-:Y:S01]  /*af10*/  FSEL R7, R189, -INF , !P2 ;  /* 0xff800000bd077808 */ /* 0x000fe20005000000 */
[----:B------:R-:W-:Y:S01]  /*af20*/  STL [R1+0xec], R202 ;  /* 0x0000ecca01007387 */ /* 0x000fe20000100800 */
[----:B------:R-:W-:Y:S02]  /*af30*/  ISETP.GT.AND P1, PT, R212, R4, PT ;  /* 0x00000004d400720c */ /* 0x000fe40003f24270 */
[----:B------:R-:W-:Y:S01]  /*af40*/  FSEL R183, R5, -INF , !P5 ;  /* 0xff80000005b77808 */ /* 0x000fe20006800000 */
[----:B------:R-:W-:Y:S01]  /*af50*/  STL [R1+0x104], R212 ;  /* 0x000104d401007387 */ /* 0x000fe20000100800 */
[----:B------:R-:W-:-:S02]  /*af60*/  FSEL R6, R191, -INF , !P0 ;  /* 0xff800000bf067808 */ /* 0x000fc40004000000 */
[----:B------:R-:W-:Y:S01]  /*af70*/  IADD3 R5, PT, PT, R0, -0x6f, RZ ;  /* 0xffffff9100057810 */ /* 0x000fe20007ffe0ff */
[----:B------:R-:W-:Y:S01]  /*af80*/  STL [R1+0x108], R215 ;  /* 0x000108d701007387 */ /* 0x000fe20000100800 */
[----:B------:R-:W-:Y:S02]  /*af90*/  ISETP.GT.AND P2, PT, R2, R4, PT ;  /* 0x000000040200720c */ /* 0x000fe40003f44270 */
[----:B------:R-:W-:Y:S01]  /*afa0*/  FSEL R35, R7, -INF , !P3 ;  /* 0xff80000007237808 */ /* 0x000fe20005800000 */
[----:B------:R-:W-:Y:S01]  /*afb0*/  STL [R1+0x10c], R216 ;  /* 0x00010cd801007387 */ /* 0x000fe20000100800 */
[----:B------:R-:W-:Y:S02]  /*afc0*/  FSEL R7, R184, -INF , !P1 ;  /* 0xff800000b8077808 */ /* 0x000fe40004800000 */
[----:B------:R-:W-:Y:S02]  /*afd0*/  FSEL R180, R6, -INF , !P4 ;  /* 0xff80000006b47808 */ /* 0x000fe40006000000 */
[----:B------:R-:W-:-:S02]  /*afe0*/  ISETP.GE.AND P6, PT, R4, R215, PT ;  /* 0x000000d70400720c */ /* 0x000fc40003fc6270 */
[-C--:B------:R-:W-:Y:S01]  /*aff0*/  ISETP.GE.AND P5, PT, R4, R216.reuse, PT ;  /* 0x000000d80400720c */ /* 0x080fe20003fa6270 */
[----:B------:R-:W-:Y:S01]  /*b000*/  VIADD R4, R0, 0xffffff98 ;  /* 0xffffff9800047836 */ /* 0x000fe20000000000 */
[----:B------:R-:W-:Y:S02]  /*b010*/  ISETP.GT.AND P0, PT, R212, R5, PT ;  /* 0x00000005d400720c */ /* 0x000fe40003f04270 */
[C---:B------:R-:W-:Y:S02]  /*b020*/  ISETP.GE.AND P3, PT, R5.reuse, R215, PT ;  /* 0x000000d70500720c */ /* 0x040fe40003f66270 */
[----:B------:R-:W-:Y:S02]  /*b030*/  ISETP.GE.AND P4, PT, R5, R216, PT ;  /* 0x000000d80500720c */ /* 0x000fe40003f86270 */
[----:B------:R-:W-:Y:S02]  /*b040*/  ISETP.GT.AND P1, PT, R2, R5, PT ;  /* 0x000000050200720c */ /* 0x000fe40003f24270 */
[----:B------:R-:W-:-:S02]  /*b050*/  FSEL R5, R186, -INF , !P2 ;  /* 0xff800000ba057808 */ /* 0x000fc40005000000 */
[----:B------:R-:W-:Y:S02]  /*b060*/  FSEL R182, R7, -INF , !P6 ;  /* 0xff80000007b67808 */ /* 0x000fe40007000000 */
[----:B------:R-:W-:Y:S01]  /*b070*/  FSEL R186, R5, -INF , !P5 ;  /* 0xff80000005ba7808 */ /* 0x000fe20006800000 */
[----:B------:R-:W-:Y:S01]  /*b080*/  VIADD R5, R0, 0xffffff99 ;  /* 0xffffff9900057836 */ /* 0x000fe20000000000 */
[----:B------:R-:W-:Y:S02]  /*b090*/  FSEL R7, R185, -INF , !P0 ;  /* 0xff800000b9077808 */ /* 0x000fe40004000000 */
[-C--:B------:R-:W-:Y:S02]  /*b0a0*/  ISETP.GT.AND P2, PT, R212, R4.reuse, PT ;  /* 0x00000004d400720c */ /* 0x080fe40003f44270 */
[----:B------:R-:W-:Y:S02]  /*b0b0*/  FSEL R6, R187, -INF , !P1 ;  /* 0xff800000bb067808 */ /* 0x000fe40004800000 */
[----:B------:R-:W-:-:S02]  /*b0c0*/  ISETP.GT.AND P0, PT, R2, R4, PT ;  /* 0x000000040200720c */ /* 0x000fc40003f04270 */
[----:B------:R-:W-:Y:S02]  /*b0d0*/  FSEL R181, R7, -INF , !P3 ;  /* 0xff80000007b57808 */ /* 0x000fe40005800000 */
[C---:B------:R-:W-:Y:S02]  /*b0e0*/  ISETP.GE.AND P6, PT, R4.reuse, R215, PT ;  /* 0x000000d70400720c */ /* 0x040fe40003fc6270 */
[----:B------:R-:W-:Y:S01]  /*b0f0*/  ISETP.GE.AND P5, PT, R4, R216, PT ;  /* 0x000000d80400720c */ /* 0x000fe20003fa6270 */
[----:B------:R-:W-:Y:S01]  /*b100*/  VIADD R4, R0, 0xffffffa0 ;  /* 0xffffffa000047836 */ /* 0x000fe20000000000 */
[----:B------:R-:W-:Y:S02]  /*b110*/  FSEL R7, R172, -INF , !P2 ;  /* 0xff800000ac077808 */ /* 0x000fe40005000000 */
[----:B------:R-:W-:Y:S02]  /*b120*/  FSEL R184, R6, -INF , !P4 ;  /* 0xff80000006b87808 */ /* 0x000fe40006000000 */
[----:B------:R-:W-:-:S02]  /*b130*/  ISETP.GT.AND P1, PT, R212, R5, PT ;  /* 0x00000005d400720c */ /* 0x000fc40003f24270 */
[C---:B------:R-:W-:Y:S02]  /*b140*/  ISETP.GE.AND P3, PT, R5.reuse, R215, PT ;  /* 0x000000d70500720c */ /* 0x040fe40003f66270 */
[----:B------:R-:W-:Y:S02]  /*b150*/  ISETP.GE.AND P4, PT, R5, R216, PT ;  /* 0x000000d80500720c */ /* 0x000fe40003f86270 */
[----:B------:R-:W-:Y:S02]  /*b160*/  ISETP.GT.AND P2, PT, R2, R5, PT ;  /* 0x000000050200720c */ /* 0x000fe40003f44270 */
[----:B------:R-:W-:Y:S02]  /*b170*/  FSEL R5, R174, -INF , !P0 ;  /* 0xff800000ae057808 */ /* 0x000fe40004000000 */
[----:B------:R-:W-:Y:S02]  /*b180*/  FSEL R174, R7, -INF , !P6 ;  /* 0xff80000007ae7808 */ /* 0x000fe40007000000 */
[----:B------:R-:W-:-:S02]  /*b190*/  FSEL R7, R173, -INF , !P1 ;  /* 0xff800000ad077808 */ /* 0x000fc40004800000 */
[-C--:B------:R-:W-:Y:S02]  /*b1a0*/  ISETP.GT.AND P0, PT, R212, R4.reuse, PT ;  /* 0x00000004d400720c */ /* 0x080fe40003f04270 */
[----:B------:R-:W-:Y:S02]  /*b1b0*/  FSEL R187, R5, -INF , !P5 ;  /* 0xff80000005bb7808 */ /* 0x000fe40006800000 */
[----:B------:R-:W-:Y:S02]  /*b1c0*/  FSEL R6, R175, -INF , !P2 ;  /* 0xff800000af067808 */ /* 0x000fe40005000000 */
[----:B------:R-:W-:Y:S02]  /*b1d0*/  IADD3 R5, PT, PT, R0, -0x5f, RZ ;  /* 0xffffffa100057810 */ /* 0x000fe40007ffe0ff */
[----:B------:R-:W-:Y:S02]  /*b1e0*/  ISETP.GT.AND P1, PT, R2, R4, PT ;  /* 0x000000040200720c */ /* 0x000fe40003f24270 */
[----:B------:R-:W-:-:S02]  /*b1f0*/  FSEL R173, R7, -INF , !P3 ;  /* 0xff80000007ad7808 */ /* 0x000fc40005800000 */
[----:B------:R-:W-:Y:S02]  /*b200*/  FSEL R7, R24, -INF , !P0 ;  /* 0xff80000018077808 */ /* 0x000fe40004000000 */
[----:B------:R-:W-:Y:S02]  /*b210*/  FSEL R185, R6, -INF , !P4 ;  /* 0xff80000006b97808 */ /* 0x000fe40006000000 */
[C---:B------:R-:W-:Y:S02]  /*b220*/  ISETP.GE.AND P6, PT, R4.reuse, R215, PT ;  /* 0x000000d70400720c */ /* 0x040fe40003fc6270 */
[----:B------:R-:W-:Y:S01]  /*b230*/  ISETP.GE.AND P5, PT, R4, R216, PT ;  /* 0x000000d80400720c */ /* 0x000fe20003fa6270 */
[----:B------:R-:W-:Y:S01]  /*b240*/  VIADD R4, R0, 0xffffffa8 ;  /* 0xffffffa800047836 */ /* 0x000fe20000000000 */
[----:B------:R-:W-:Y:S02]  /*b250*/  ISETP.GT.AND P2, PT, R212, R5, PT ;  /* 0x00000005d400720c */ /* 0x000fe40003f44270 */
[----:B------:R-:W-:-:S02]  /*b260*/  ISETP.GE.AND P3, PT, R5, R215, PT ;  /* 0x000000d70500720c */ /* 0x000fc40003f66270 */
[----:B------:R-:W-:Y:S02]  /*b270*/  ISETP.GE.AND P4, PT, R5, R216, PT ;  /* 0x000000d80500720c */ /* 0x000fe40003f86270 */
[----:B------:R-:W-:Y:S02]  /*b280*/  ISETP.GT.AND P0, PT, R2, R5, PT ;  /* 0x000000050200720c */ /* 0x000fe40003f04270 */
[----:B------:R-:W-:Y:S02]  /*b290*/  FSEL R5, R26, -INF , !P1 ;  /* 0xff8000001a057808 */ /* 0x000fe40004800000 */
[----:B------:R-:W-:Y:S02]  /*b2a0*/  FSEL R191, R7, -INF , !P6 ;  /* 0xff80000007bf7808 */ /* 0x000fe40007000000 */
[----:B------:R-:W-:Y:S01]  /*b2b0*/  FSEL R193, R5, -INF , !P5 ;  /* 0xff80000005c17808 */ /* 0x000fe20006800000 */
[----:B------:R-:W-:Y:S01]  /*b2c0*/  VIADD R5, R0, 0xffffffb0 ;  /* 0xffffffb000057836 */ /* 0x000fe20000000000 */
        /* <DEDUP_REMOVED lines=9> */
[----:B------:R-:W-:Y:S02]  /*b360*/  FSEL R192, R6, -INF , !P4 ;  /* 0xff80000006c07808 */ /* 0x000fe40006000000 */
[----:B------:R-:W-:Y:S02]  /*b370*/  FSEL R7, R28, -INF , !P1 ;  /* 0xff8000001c077808 */ /* 0x000fe40004800000 */
[C---:B------:R-:W-:Y:S02]  /*b380*/  ISETP.GE.AND P3, PT, R4.reuse, R215, PT ;  /* 0x000000d70400720c */ /* 0x040fe40003f66270 */
[----:B------:R-:W-:Y:S02]  /*b390*/  ISETP.GE.AND P4, PT, R4, R216, PT ;  /* 0x000000d80400720c */ /* 0x000fe40003f86270 */
[----:B------:R-:W-:-:S02]  /*b3a0*/  ISETP.GT.AND P1, PT, R2, R4, PT ;  /* 0x000000040200720c */ /* 0x000fc40003f24270 */
[----:B------:R-:W-:Y:S02]  /*b3b0*/  FSEL R6, R29, -INF , !P0 ;  /* 0xff8000001d067808 */ /* 0x000fe40004000000 */
[----:B------:R-:W-:Y:S02]  /*b3c0*/  IADD3 R4, PT, PT, R0, -0x4f, RZ ;  /* 0xffffffb100047810 */ /* 0x000fe40007ffe0ff */
[----:B------:R-:W-:Y:S02]  /*b3d0*/  FSEL R12, R30, -INF , !P2 ;  /* 0xff8000001e0c7808 */ /* 0x000fe40005000000 */
[----:B------:R-:W-:Y:S02]  /*b3e0*/  FSEL R188, R6, -INF , !P3 ;  /* 0xff80000006bc7808 */ /* 0x000fe40005800000 */
[----:B------:R-:W-:Y:S02]  /*b3f0*/  FSEL R9, R31, -INF , !P1 ;  /* 0xff8000001f097808 */ /* 0x000fe40004800000 */
[----:B------:R-:W-:-:S02]  /*b400*/  ISETP.GT.AND P2, PT, R212, R5, PT ;  /* 0x00000005d400720c */ /* 0x000fc40003f44270 */
[----:B------:R-:W-:Y:S02]  /*b410*/  ISETP.GT.AND P3, PT, R2, R5, PT ;  /* 0x000000050200720c */ /* 0x000fe40003f64270 */
[----:B------:R-:W-:Y:S02]  /*b420*/  ISETP.GT.AND P1, PT, R212, R4, PT ;  /* 0x00000004d400720c */ /* 0x000fe40003f24270 */
[----:B------:R-:W-:Y:S02]  /*b430*/  FSEL R189, R7, -INF , !P6 ;  /* 0xff80000007bd7808 */ /* 0x000fe40007000000 */
[C---:B------:R-:W-:Y:S02]  /*b440*/  ISETP.GE.AND P6, PT, R5.reuse, R215, PT ;  /* 0x000000d70500720c */ /* 0x040fe40003fc6270 */
[----:B------:R-:W-:Y:S02]  /*b450*/  ISETP.GE.AND P0, PT, R5, R216, PT ;  /* 0x000000d80500720c */ /* 0x000fe40003f06270 */
[----:B------:R-:W-:-:S02]  /*b460*/  FSEL R6, R20, -INF , !P2 ;  /* 0xff80000014067808 */ /* 0x000fc40005000000 */
[----:B------:R-:W-:Y:S02]  /*b470*/  FSEL R11, R22, -INF , !P3 ;  /* 0xff800000160b7808 */ /* 0x000fe40005800000 */
[----:B------:R-:W-:Y:S02]  /*b480*/  FSEL R7, R21, -INF , !P1 ;  /* 0xff80000015077808 */ /* 0x000fe40004800000 */
[----:B------:R-:W-:Y:S02]  /*b490*/  FMNMX3.FTZ R5, R132, R18, R19, !PT ;  /* 0x0000001284057276 */ /* 0x000fe40007810013 */
[----:B------:R-:W-:Y:S02]  /*b4a0*/  ISETP.GE.AND P2, PT, R4, R215, PT ;  /* 0x000000d70400720c */ /* 0x000fe40003f46270 */
[----:B------:R-:W-:Y:S02]  /*b4b0*/  ISETP.GT.AND P3, PT, R2, R4, PT ;  /* 0x000000040200720c */ /* 0x000fe40003f64270 */
[----:B------:R-:W-:Y:S01]  /*b4c0*/  ISETP.GE.AND P1, PT, R4, R216, PT ;  /* 0x000000d80400720c */ /* 0x000fe20003f26270 */
[C---:B------:R-:W-:Y:S01]  /*b4d0*/  VIADD R4, R0.reuse, 0xffffffb8 ;  /* 0xffffffb800047836 */ /* 0x040fe20000000000 */
[----:B------:R-:W-:Y:S01]  /*b4e0*/  FMNMX3.FTZ R5, R5, R34, R35, !PT ;  /* 0x0000002205057276 */ /* 0x000fe20007810023 */
[----:B------:R-:W-:Y:S01]  /*b4f0*/  VIADD R0, R0, 0xffffffb9 ;  /* 0xffffffb900007836 */ /* 0x000fe20000000000 */
[----:B------:R-:W-:-:S02]  /*b500*/  FSEL R175, R6, -INF , !P6 ;  /* 0xff80000006af7808 */ /* 0x000fc40007000000 */
[----:B------:R-:W-:Y:S02]  /*b510*/  ISETP.GT.AND P6, PT, R212, R4, PT ;  /* 0x00000004d400720c */ /* 0x000fe40003fc4270 */
[----:B------:R-:W-:Y:S02]  /*b520*/  FMNMX3.FTZ R5, R5, R182, R181, !PT ;  /* 0x000000b605057276 */ /* 0x000fe400078100b5 */
[----:B------:R-:W-:Y:S02]  /*b530*/  FSEL R10, R23, -INF , !P3 ;  /* 0xff800000170a7808 */ /* 0x000fe40005800000 */
[----:B------:R-:W-:Y:S02]  /*b540*/  ISETP.GE.AND P3, PT, R4, R215, PT ;  /* 0x000000d70400720c */ /* 0x000fe40003f66270 */
[----:B------:R-:W-:Y:S02]  /*b550*/  FSEL R6, R176, -INF , !P6 ;  /* 0xff800000b0067808 */ /* 0x000fe40007000000 */
[----:B------:R-:W-:-:S02]  /*b560*/  FSEL R134, R7, -INF , !P2 ;  /* 0xff80000007867808 */ /* 0x000fc40005000000 */
[----:B------:R-:W-:Y:S02]  /*b570*/  FMNMX3.FTZ R5, R5, R174, R173, !PT ;  /* 0x000000ae05057276 */ /* 0x000fe400078100ad */
[----:B------:R-:W-:Y:S02]  /*b580*/  ISETP.GE.AND P6, PT, R4, R216, PT ;  /* 0x000000d80400720c */ /* 0x000fe40003fc6270 */
[----:B------:R-:W-:Y:S02]  /*b590*/  ISETP.GT.AND P2, PT, R2, R4, PT ;  /* 0x000000040200720c */ /* 0x000fe40003f44270 */
[----:B------:R-:W-:Y:S02]  /*b5a0*/  FMNMX3.FTZ R4, R3, R16, R219, !PT ;  /* 0x0000001003047276 */ /* 0x000fe400078100db */
[----:B------:R-:W-:Y:S02]  /*b5b0*/  FSEL R133, R6, -INF , !P3 ;  /* 0xff80000006857808 */ /* 0x000fe40005800000 */
[----:B------:R-:W-:-:S02]  /*b5c0*/  ISETP.GT.AND P3, PT, R212, R0, PT ;  /* 0x00000000d400720c */ /* 0x000fc40003f64270 */
[----:B------:R-:W-:Y:S02]  /*b5d0*/  FMNMX3.FTZ R5, R5, R191, R190, !PT ;  /* 0x000000bf05057276 */ /* 0x000fe400078100be */
[----:B------:R-:W-:Y:S02]  /*b5e0*/  FMNMX3.FTZ R4, R4, R183, R180, !PT ;  /* 0x000000b704047276 */ /* 0x000fe400078100b4 */
[----:B------:R-:W-:Y:S02]  /*b5f0*/  FSEL R8, R178, -INF , !P2 ;  /* 0xff800000b2087808 */ /* 0x000fe40005000000 */
[----:B------:R-:W-:Y:S02]  /*b600*/  ISETP.GE.AND P2, PT, R0, R215, PT ;  /* 0x000000d70000720c */ /* 0x000fe40003f46270 */
[----:B------:R-:W-:Y:S02]  /*b610*/  FSEL R6, R177, -INF , !P3 ;  /* 0xff800000b1067808 */ /* 0x000fe40005800000 */
[----:B------:R-:W-:-:S02]  /*b620*/  FMNMX3.FTZ R5, R5, R189, R188, !PT ;  /* 0x000000bd05057276 */ /* 0x000fc400078100bc */
[----:B------:R-:W-:Y:S02]  /*b630*/  ISETP.GT.AND P3, PT, R2, R0, PT ;  /* 0x000000000200720c */ /* 0x000fe40003f64270 */
[----:B------:R-:W-:Y:S02]  /*b640*/  FMNMX3.FTZ R2, R4, R186, R184, !PT ;  /* 0x000000ba04027276 */ /* 0x000fe400078100b8 */
[----:B------:R-:W-:Y:S02]  /*b650*/  FSEL R31, R6, -INF , !P2 ;  /* 0xff800000061f7808 */ /* 0x000fe40005000000 */
[----:B------:R-:W-:Y:S02]  /*b660*/  FMNMX3.FTZ R4, R5, R175, R134, !PT ;  /* 0x000000af05047276 */ /* 0x000fe40007810086 */
[----:B------:R-:W-:Y:S02]  /*b670*/  FMNMX3.FTZ R2, R2, R187, R185, !PT ;  /* 0x000000bb02027276 */ /* 0x000fe400078100b9 */
[----:B------:R-:W-:-:S02]  /*b680*/  ISETP.GE.AND P2, PT, R0, R216, PT ;  /* 0x000000d80000720c */ /* 0x000fc40003f46270 */
[----:B------:R-:W-:Y:S02]  /*b690*/  FMNMX3.FTZ R0, R4, R133, R31, !PT ;  /* 0x0000008504007276 */ /* 0x000fe4000781001f */
[----:B------:R-:W-:Y:S02]  /*b6a0*/  FSEL R172, R12, -INF , !P5 ;  /* 0xff8000000cac7808 */ /* 0x000fe40006800000 */
[----:B------:R-:W-:Y:S01]  /*b6b0*/  FSEL R171, R9, -INF , !P4 ;  /* 0xff80000009ab7808 */ /* 0x000fe20006000000 */
[----:B------:R-:W4:Y:S01]  /*b6c0*/  SHFL.BFLY PT, R7, R0, 0x2, 0x1f ;  /* 0x0c401f0000077f89 */ /* 0x000f2200000e0000 */
[----:B------:R-:W-:Y:S02]  /*b6d0*/  FMNMX3.FTZ R2, R2, R193, R192, !PT ;  /* 0x000000c102027276 */ /* 0x000fe400078100c0 */
[----:B------:R-:W-:Y:S02]  /*b6e0*/  FSEL R5, R179, -INF , !P3 ;  /* 0xff800000b3057808 */ /* 0x000fe40005800000 */
[----:B------:R-:W-:-:S02]  /*b6f0*/  FSEL R170, R11, -INF , !P0 ;  /* 0xff8000000baa7808 */ /* 0x000fc40004000000 */
[----:B------:R-:W-:Y:S02]  /*b700*/  FSEL R169, R10, -INF , !P1 ;  /* 0xff8000000aa97808 */ /* 0x000fe40004800000 */
[----:B------:R-:W-:Y:S01]  /*b710*/  FMNMX3.FTZ R4, R2, R172, R171, !PT ;  /* 0x000000ac02047276 */ /* 0x000fe200078100ab */
[----:B------:R-:W-:Y:S01]  /*b720*/  IMAD.U32 R2, RZ, RZ, UR35 ;  /* 0x00000023ff027e24 */ /* 0x000fe2000f8e00ff */
[----:B------:R-:W-:Y:S02]  /*b730*/  FSEL R135, R5, -INF , !P2 ;  /* 0xff80000005877808 */ /* 0x000fe40005000000 */
[----:B------:R-:W-:Y:S02]  /*b740*/  FSEL R168, R8, -INF , !P6 ;  /* 0xff80000008a87808 */ /* 0x000fe40007000000 */
[----:B------:R-:W-:Y:S02]  /*b750*/  FMNMX3.FTZ R5, R4, R170, R169, !PT ;  /* 0x000000aa04057276 */ /* 0x000fe400078100a9 */
[----:B------:R-:W-:-:S04]  /*b760*/  SHF.R.U32.HI R33, RZ, 0x5, R206 ;  /* 0x00000005ff217819 */ /* 0x000fc800000116ce */
[----:B-1----:R-:W-:Y:S02]  /*b770*/  LEA R222, R222, R33, 0x2 ;  /* 0x00000021dede7211 */ /* 0x002fe400078e10ff */
[----:B--2---:R-:W-:Y:S01]  /*b780*/  LOP3.LUT R4, R2, UR6, R225, 0x96, !PT ;  /* 0x0000000602047c12 */ /* 0x004fe2000f8e96e1 */
[----:B------:R-:W-:Y:S01]  /*b790*/  ULEA UR6, UR23, 0xfffffffd, 0x1 ;  /* 0xfffffffd17067891 */ /* 0x000fe2000f8e08ff */
[----:B------:R-:W-:Y:S01]  /*b7a0*/  FMNMX3.FTZ R2, R5, R168, R135, !PT ;  /* 0x000000a805027276 */ /* 0x000fe20007810087 */
[----:B------:R-:W-:Y:S01]  /*b7b0*/  IMAD.WIDE.U32 R222, R222, -0x326172a9, RZ ;  /* 0xcd9e8d57dede7825 */ /* 0x000fe200078e00ff */
[----:B---3--:R-:W-:Y:S01]  /*b7c0*/  LOP3.LUT R6, R224, UR4, R221, 0x96, !PT ;  /* 0x00000004e0067c12 */ /* 0x008fe2000f8e96dd */
[----:B------:R-:W1:Y:S01]  /*b7d0*/  LDCU UR4, c[0x0][0x45c] ;  /* 0x00008b80ff0477ac */ /* 0x000e620008000800 */
[----:B----4-:R-:W-:Y:S01]  /*b7e0*/  FMNMX.FTZ R0, R0, R7, !PT ;  /* 0x0000000700007209 */ /* 0x010fe20007810000 */
[----:B------:R-:W2:Y:S01]  /*b7f0*/  SHFL.BFLY PT, R8, R2, 0x2, 0x1f ;  /* 0x0c401f0002087f89 */ /* 0x000ea200000e0000 */
[----:B------:R-:W-:-:S03]  /*b800*/  IMAD.WIDE.U32 R4, R4, -0x326172a9, RZ ;  /* 0xcd9e8d5704047825 */ /* 0x000fc600078e00ff */
[----:B------:R-:W3:Y:S01]  /*b810*/  SHFL.BFLY PT, R9, R0, 0x1, 0x1f ;  /* 0x0c201f0000097f89 */ /* 0x000ee200000e0000 */
[----:B------:R-:W-:Y:S01]  /*b820*/  IMAD.WIDE.U32 R22, R6, -0x326172a9, RZ ;  /* 0xcd9e8d5706167825 */ /* 0x000fe200078e00ff */
[----:B------:R-:W-:-:S04]  /*b830*/  LOP3.LUT R5, R222, UR11, R5, 0x96, !PT ;  /* 0x0000000bde057c12 */ /* 0x000fc8000f8e9605 */
[----:B------:R-:W-:Y:S01]  /*b840*/  LOP3.LUT R6, R4, UR10, R23, 0x96, !PT ;  /* 0x0000000a04067c12 */ /* 0x000fe2000f8e9617 */
[----:B------:R-:W-:-:S04]  /*b850*/  IMAD.WIDE.U32 R4, R5, -0x2daee0ad, RZ ;  /* 0xd2511f5305047825 */ /* 0x000fc800078e00ff */
[----:B------:R-:W-:Y:S01]  /*b860*/  IMAD.WIDE.U32 R6, R6, -0x2daee0ad, RZ ;  /* 0xd2511f5306067825 */ /* 0x000fe200078e00ff */
[----:B------:R-:W-:-:S04]  /*b870*/  LOP3.LUT R5, R220, UR12, R5, 0x96, !PT ;  /* 0x0000000cdc057c12 */ /* 0x000fc8000f8e9605 */
[----:B------:R-:W-:Y:S01]  /*b880*/  LOP3.LUT R12, R4, UR16, R7, 0x96, !PT ;  /* 0x00000010040c7c12 */ /* 0x000fe2000f8e9607 */
[----:B------:R-:W-:Y:S01]  /*b890*/  IMAD.WIDE.U32 R14, R5, -0x326172a9, RZ ;  /* 0xcd9e8d57050e7825 */ /* 0x000fe200078e00ff */
[----:B--2---:R-:W-:-:S03]  /*b8a0*/  FMNMX.FTZ R2, R2, R8, !PT ;  /* 0x0000000802027209 */ /* 0x004fc60007810000 */
[----:B------:R-:W-:Y:S01]  /*b8b0*/  IMAD.WIDE.U32 R12, R12, -0x326172a9, RZ ;  /* 0xcd9e8d570c0c7825 */ /* 0x000fe200078e00ff */
[----:B------:R-:W-:Y:S02]  /*b8c0*/  LOP3.LUT R4, R22, UR9, R15, 0x96, !PT ;  /* 0x0000000916047c12 */ /* 0x000fe4000f8e960f */
[----:B---3--:R-:W-:Y:S01]  /*b8d0*/  FMNMX.FTZ R209, R0, R9, !PT ;  /* 0x0000000900d17209 */ /* 0x008fe20007810000 */
[----:B------:R-:W2:Y:S01]  /*b8e0*/  SHFL.BFLY PT, R17, R2, 0x1, 0x1f ;  /* 0x0c201f0002117f89 */ /* 0x000ea200000e0000 */
[----:B------:R-:W-:Y:S01]  /*b8f0*/  IMAD.U32 R7, RZ, RZ, UR35 ;  /* 0x00000023ff077e24 */ /* 0x000fe2000f8e00ff */
[----:B------:R-:W-:Y:S01]  /*b900*/  LOP3.LUT R14, R14, UR8, R13, 0x96, !PT ;  /* 0x000000080e0e7c12 */ /* 0x000fe2000f8e960d */
[----:B------:R-:W-:Y:S01]  /*b910*/  IMAD.WIDE.U32 R4, R4, -0x2daee0ad, RZ ;  /* 0xd2511f5304047825 */ /* 0x000fe200078e00ff */
[----:B------:R-:W-:Y:S02]  /*b920*/  FSETP.NEU.FTZ.AND P4, PT, R209, -INF , PT ;  /* 0xff800000d100780b */ /* 0x000fe40003f9d000 */
[----:B------:R-:W-:Y:S01]  /*b930*/  LOP3.LUT R7, R7, UR6, R225, 0x96, !PT ;  /* 0x0000000607077c12 */ /* 0x000fe2000f8e96e1 */
[----:B------:R-:W-:Y:S01]  /*b940*/  IMAD.WIDE.U32 R14, R14, -0x2daee0ad, RZ ;  /* 0xd2511f530e0e7825 */ /* 0x000fe200078e00ff */
[----:B------:R-:W-:-:S03]  /*b950*/  LOP3.LUT R10, R6, UR15, R5, 0x96, !PT ;  /* 0x0000000f060a7c12 */ /* 0x000fc6000f8e9605 */
[----:B-1----:R-:W-:Y:S01]  /*b960*/  FMUL.FTZ R5, R209, UR4 ;  /* 0x00000004d1057c20 */ /* 0x002fe20008410000 */
[----:B------:R-:W-:Y:S01]  /*b970*/  UIADD3 UR6, UPT, UPT, UR34, -0x4ab325aa, URZ ;  /* 0xb54cda5622067890 */ /* 0x000fe2000fffe0ff */
[----:B------:R-:W-:Y:S01]  /*b980*/  IMAD.WIDE.U32 R8, R7, -0x326172a9, RZ ;  /* 0xcd9e8d5707087825 */ /* 0x000fe200078e00ff */
[----:B------:R-:W-:Y:S02]  /*b990*/  LOP3.LUT R6, R4, UR13, R15, 0x96, !PT ;  /* 0x0000000d04067c12 */ /* 0x000fe4000f8e960f */
[----:B------:R-:W-:Y:S01]  /*b9a0*/  FSEL R5, R5, RZ, P4 ;  /* 0x000000ff05057208 */ /* 0x000fe20002000000 */
[----:B------:R-:W-:Y:S01]  /*b9b0*/  IMAD.WIDE.U32 R10, R10, -0x326172a9, RZ ;  /* 0xcd9e8d570a0a7825 */ /* 0x000fe200078e00ff */
[----:B------:R-:W-:Y:S01]  /*b9c0*/  LOP3.LUT R15, R8, UR10, R23, 0x96, !PT ;  /* 0x0000000a080f7c12 */ /* 0x000fe2000f8e9617 */
[----:B------:R-:W1:Y:S01]  /*b9d0*/  LDCU.U8 UR10, c[0x0][0x4f8] ;  /* 0x00009f00ff0a77ac */ /* 0x000e620008000000 */
[----:B------:R-:W-:Y:S01]  /*b9e0*/  LOP3.LUT R13, R222, UR11, R9, 0x96, !PT ;  /* 0x0000000bde0d7c12 */ /* 0x000fe2000f8e9609 */
[----:B------:R-:W-:Y:S01]  /*b9f0*/  FFMA.FTZ R0, R18, UR4, -R5 ;  /* 0x0000000412007c23 */ /* 0x000fe20008010805 */
[----:B------:R-:W-:Y:S01]  /*ba00*/  IMAD.WIDE.U32 R6, R6, -0x326172a9, RZ ;  /* 0xcd9e8d5706067825 */ /* 0x000fe200078e00ff */
[----:B------:R-:W-:-:S02]  /*ba10*/  LOP3.LUT R33, R12, UR7, R11, 0x96, !PT ;  /* 0x000000070c217c12 */ /* 0x000fc4000f8e960b */
[----:B------:R3:W-:Y:S01]  /*ba20*/  MUFU.EX2 R18, R0 ;  /* 0x0000000000127308 */ /* 0x0007e20000000800 */
[----:B--2---:R-:W-:Y:S01]  /*ba30*/  FMNMX.FTZ R203, R2, R17, !PT ;  /* 0x0000001102cb7209 */ /* 0x004fe20007810000 */
[----:B------:R-:W-:Y:S01]  /*ba40*/  IMAD.MOV.U32 R20, RZ, RZ, R6 ;  /* 0x000000ffff147224 */ /* 0x000fe200078e0006 */
[----:B------:R-:W-:Y:S01]  /*ba50*/  LOP3.LUT R8, R10, UR6, R7, 0x96, !PT ;  /* 0x000000060a087c12 */ /* 0x000fe2000f8e9607 */
[----:B------:R-:W-:Y:S01]  /*ba60*/  IMAD.WIDE.U32 R10, R15, -0x2daee0ad, RZ ;  /* 0xd2511f530f0a7825 */ /* 0x000fe200078e00ff */
[----:B------:R-:W-:-:S03]  /*ba70*/  FSETP.NEU.FTZ.AND P6, PT, R203, -INF , PT ;  /* 0xff800000cb00780b */ /* 0x000fc60003fdd000 */
[----:B------:R-:W-:Y:S01]  /*ba80*/  FMUL.FTZ R4, R203, UR4 ;  /* 0x00000004cb047c20 */ /* 0x000fe20008410000 */
[C---:B------:R-:W-:Y:S01]  /*ba90*/  PRMT R9, R6.reuse, 0x7771, RZ ;  /* 0x0000777106097816 */ /* 0x040fe200000000ff */
[----:B------:R-:W-:Y:S01]  /*baa0*/  IMAD.MOV.U32 R222, RZ, RZ, R6 ;  /* 0x000000ffffde7224 */ /* 0x000fe200078e0006 */
[----:B------:R-:W-:Y:S02]  /*bab0*/  PRMT R2, R6, 0x7772, RZ ;  /* 0x0000777206027816 */ /* 0x000fe400000000ff */
[----:B------:R-:W-:Y:S02]  /*bac0*/  FSEL R4, R4, RZ, P6 ;  /* 0x000000ff04047208 */ /* 0x000fe40003000000 */
[----:B-1----:R-:W-:Y:S02]  /*bad0*/  ISETP.GT.U32.AND P5, PT, R9, UR10, PT ;  /* 0x0000000a09007c0c */ /* 0x002fe4000bfa4070 */
[----:B------:R-:W-:Y:S01]  /*bae0*/  PRMT R17, R6, 0x7773, RZ ;  /* 0x0000777306117816 */ /* 0x000fe200000000ff */
[--C-:B------:R-:W-:Y:S01]  /*baf0*/  FFMA.FTZ R9, R16, UR4, -R4.reuse ;  /* 0x0000000410097c23 */ /* 0x100fe20008010804 */
[--C-:B---3--:R-:W-:Y:S01]  /*bb00*/  FFMA.FTZ R0, R19, UR4, -R5.reuse ;  /* 0x0000000413007c23 */ /* 0x108fe20008010805 */
[--C-:B------:R-:W-:Y:S01]  /*bb10*/  FFMA.FTZ R15, R219, UR4, -R4.reuse ;  /* 0x00000004db0f7c23 */ /* 0x100fe20008010804 */
[----:B------:R-:W-:Y:S01]  /*bb20*/  PRMT R223, R6, 0x7771, RZ ;  /* 0x0000777106df7816 */ /* 0x000fe200000000ff */
[----:B------:R-:W-:Y:S01]  /*bb30*/  FFMA.FTZ R16, R34, UR4, -R5 ;  /* 0x0000000422107c23 */ /* 0x000fe20008010805 */
[----:B------:R1:W2:Y:S01]  /*bb40*/  MUFU.EX2 R19, R0 ;  /* 0x0000000000137308 */ /* 0x0002a20000000800 */
[C---:B------:R-:W-:Y:S01]  /*bb50*/  PRMT R24, R6.reuse, 0x7773, RZ ;  /* 0x0000777306187816 */ /* 0x040fe200000000ff */
[----:B------:R-:W-:Y:S01]  /*bb60*/  FFMA.FTZ R211, R135, UR4, -R4 ;  /* 0x0000000487d37c23 */ /* 0x000fe20008010804 */
[----:B------:R-:W-:Y:S01]  /*bb70*/  PRMT R21, R6, 0x7772, RZ ;  /* 0x0000777206157816 */ /* 0x000fe200000000ff */
[----:B------:R-:W-:Y:S01]  /*bb80*/  IMAD.WIDE.U32 R6, R13, -0x2daee0ad, RZ ;  /* 0xd2511f530d067825 */ /* 0x000fe200078e00ff */
[----:B------:R-:W-:-:S02]  /*bb90*/  ISETP.GT.U32.AND P2, PT, R2, UR10, PT ;  /* 0x0000000a02007c0c */ /* 0x000fc4000bf44070 */
[----:B------:R-:W-:Y:S01]  /*bba0*/  PRMT R216, R21, 0x5410, R24 ;  /* 0x0000541015d87816 */ /* 0x000fe20000000018 */
[----:B------:R-:W-:Y:S01]  /*bbb0*/  MUFU.EX2 R9, R9 ;  /* 0x0000000900097308 */ /* 0x000fe20000000800 */
[----:B------:R-:W-:Y:S01]  /*bbc0*/  LOP3.LUT R2, R220, UR12, R7, 0x96, !PT ;  /* 0x0000000cdc027c12 */ /* 0x000fe2000f8e9607 */
[----:B------:R-:W-:Y:S01]  /*bbd0*/  FFMA.FTZ R21, R175, UR4, -R5 ;  /* 0x00000004af157c23 */ /* 0x000fe20008010805 */
[----:B------:R-:W-:Y:S01]  /*bbe0*/  LOP3.LUT R12, R6, UR16, R11, 0x96, !PT ;  /* 0x00000010060c7c12 */ /* 0x000fe2000f8e960b */
[----:B------:R-:W-:Y:S01]  /*bbf0*/  FFMA.FTZ R24, R134, UR4, -R5 ;  /* 0x0000000486187c23 */ /* 0x000fe20008010805 */
[----:B------:R-:W-:Y:S01]  /*bc00*/  FFMA.FTZ R134, R168, UR4, -R4 ;  /* 0x00000004a8867c23 */ /* 0x000fe20008010804 */
[----:B------:R-:W-:Y:S02]  /*bc10*/  IMAD.WIDE.U32 R176, R2, -0x326172a9, RZ ;  /* 0xcd9e8d5702b07825 */ /* 0x000fe400078e00ff */
[----:B------:R-:W3:Y:S01]  /*bc20*/  MUFU.EX2 R15, R15 ;  /* 0x0000000f000f7308 */ /* 0x000ee20000000800 */
[----:B-1----:R-:W-:Y:S01]  /*bc30*/  LOP3.LUT R0, R8, 0xff, RZ, 0xc0, !PT ;  /* 0x000000ff08007812 */ /* 0x002fe200078ec0ff */
[----:B------:R-:W-:Y:S01]  /*bc40*/  IMAD.WIDE.U32 R12, R12, -0x326172a9, RZ ;  /* 0xcd9e8d570c0c7825 */ /* 0x000fe200078e00ff */
[----:B--2---:R-:W-:-:S02]  /*bc50*/  F2FP.F16.F32.PACK_AB R2, R19, R18 ;  /* 0x000000121302723e */ /* 0x004fc400000000ff */
[----:B------:R-:W-:Y:S02]  /*bc60*/  ISETP.LE.U32.AND P3, PT, R0, UR10, PT ;  /* 0x0000000a00007c0c */ /* 0x000fe4000bf63070 */
[----:B------:R-:W-:Y:S01]  /*bc70*/  LOP3.LUT R0, R8, 0xffff, RZ, 0xc0, !PT ;  /* 0x0000ffff08007812 */ /* 0x000fe200078ec0ff */
[----:B------:R-:W-:Y:S01]  /*bc80*/  MUFU.EX2 R16, R16 ;  /* 0x0000001000107308 */ /* 0x000fe20000000800 */
[----:B------:R-:W-:Y:S02]  /*bc90*/  LOP3.LUT R6, R22, UR9, R177, 0x96, !PT ;  /* 0x0000000916067c12 */ /* 0x000fe4000f8e96b1 */
[----:B------:R-:W-:Y:S02]  /*bca0*/  SHF.R.U32.HI R0, RZ, 0x8, R0 ;  /* 0x00000008ff007819 */ /* 0x000fe40000011600 */
[----:B------:R-:W-:Y:S01]  /*bcb0*/  PRMT R226, R2, 0x7632, R226 ;  /* 0x0000763202e27816 */ /* 0x000fe200000000e2 */
[----:B------:R-:W-:Y:S01]  /*bcc0*/  IMAD.WIDE.U32 R6, R6, -0x2daee0ad, RZ ;  /* 0xd2511f5306067825 */ /* 0x000fe200078e00ff */
[----:B------:R-:W-:-:S02]  /*bcd0*/  LOP3.LUT R0, R0, 0xffff, RZ, 0xc0, !PT ;  /* 0x0000ffff00007812 */ /* 0x000fc400078ec0ff */
[----:B------:R-:W-:Y:S02]  /*bce0*/  PRMT R202, R2, 0x7610, R202 ;  /* 0x0000761002ca7816 */ /* 0x000fe400000000ca */
[----:B------:R-:W-:Y:S02]  /*bcf0*/  ISETP.LE.U32.AND P1, PT, R0, UR10, PT ;  /* 0x0000000a00007c0c */ /* 0x000fe4000bf23070 */
[----:B------:R-:W-:Y:S01]  /*bd00*/  PRMT R0, R8, 0x7632, R0 ;  /* 0x0000763208007816 */ /* 0x000fe20000000000 */
[----:B------:R-:W-:Y:S01]  /*bd10*/  @!P3 HADD2 R178, -R202.H0_H0, -RZ.H0_H0 ;  /* 0xa00000ffcab2b230 */ /* 0x000fe20000000900 */
[----:B------:R-:W-:Y:S02]  /*bd20*/  LOP3.LUT R11, R176, UR8, R13, 0x96, !PT ;  /* 0x00000008b00b7c12 */ /* 0x000fe4000f8e960d */
[----:B------:R-:W-:Y:S02]  /*bd30*/  LOP3.LUT R0, R0, 0xff, RZ, 0xc0, !PT ;  /* 0x000000ff00007812 */ /* 0x000fe400078ec0ff */
[----:B---3--:R-:W-:-:S02]  /*bd40*/  F2FP.F16.F32.PACK_AB R2, R15, R9 ;  /* 0x000000090f02723e */ /* 0x008fc400000000ff */
[----:B------:R-:W-:Y:S01]  /*bd50*/  ISETP.LE.U32.AND P0, PT, R0, UR10, PT ;  /* 0x0000000a00007c0c */ /* 0x000fe2000bf03070 */
[----:B------:R-:W-:Y:S01]  /*bd60*/  FFMA.FTZ R0, R35, UR4, -R5 ;  /* 0x0000000423007c23 */ /* 0x000fe20008010805 */
[----:B------:R-:W-:Y:S01]  /*bd70*/  LOP3.LUT R7, R10, UR15, R7, 0x96, !PT ;  /* 0x0000000f0a077c12 */ /* 0x000fe2000f8e9607 */
[----:B------:R-:W-:Y:S01]  /*bd80*/  @!P1 HADD2 R194, -R226.H0_H0, -RZ.H0_H0 ;  /* 0xa00000ffe2c29230 */ /* 0x000fe20000000900 */
[C---:B------:R-:W-:Y:S01]  /*bd90*/  PRMT R205, R2.reuse, 0x7610, R205 ;  /* 0x0000761002cd7816 */ /* 0x040fe200000000cd */
[----:B------:R-:W-:Y:S01]  /*bda0*/  IMAD.WIDE.U32 R10, R11, -0x2daee0ad, RZ ;  /* 0xd2511f530b0a7825 */ /* 0x000fe200078e00ff */
[----:B------:R-:W-:Y:S01]  /*bdb0*/  PRMT R176, R2, 0x7632, R176 ;  /* 0x0000763202b07816 */ /* 0x000fe200000000b0 */
[----:B------:R1:W2:Y:S01]  /*bdc0*/  MUFU.EX2 R177, R0 ;  /* 0x0000000000b17308 */ /* 0x0002a20000000800 */
[----:B------:R-:W-:Y:S02]  /*bdd0*/  SHF.R.U32.HI R2, RZ, 0x18, R8 ;  /* 0x00000018ff027819 */ /* 0x000fe40000011608 */
[----:B------:R-:W-:-:S02]  /*bde0*/  PRMT R231, R202, 0x5410, R226 ;  /* 0x00005410cae77816 */ /* 0x000fc400000000e2 */
[----:B------:R-:W-:Y:S01]  /*bdf0*/  @!P1 PRMT R226, R194, 0x5410, RZ ;  /* 0x00005410c2e29816 */ /* 0x000fe200000000ff */
[----:B------:R-:W-:Y:S01]  /*be00*/  @!P0 HADD2 R179, -R205.H0_H0, -RZ.H0_H0 ;  /* 0xa00000ffcdb38230 */ /* 0x000fe20000000900 */
[----:B------:R-:W-:Y:S02]  /*be10*/  ISETP.LE.U32.AND P1, PT, R2, UR10, PT ;  /* 0x0000000a02007c0c */ /* 0x000fe4000bf23070 */
[----:B------:R-:W-:Y:S01]  /*be20*/  LOP3.LUT R22, R6, UR13, R11, 0x96, !PT ;  /* 0x0000000d06167c12 */ /* 0x000fe2000f8e960b */
[----:B------:R-:W-:Y:S01]  /*be30*/  IMAD.WIDE.U32 R6, R7, -0x326172a9, RZ ;  /* 0xcd9e8d5707067825 */ /* 0x000fe200078e00ff */
[----:B------:R-:W-:Y:S02]  /*be40*/  PRMT R229, R205, 0x5410, R176 ;  /* 0x00005410cde57816 */ /* 0x000fe400000000b0 */
[----:B------:R-:W-:Y:S01]  /*be50*/  @!P0 PRMT R205, R179, 0x5410, RZ ;  /* 0x00005410b3cd8816 */ /* 0x000fe200000000ff */
[----:B------:R-:W-:Y:S01]  /*be60*/  IMAD.WIDE.U32 R22, R22, -0x326172a9, RZ ;  /* 0xcd9e8d5716167825 */ /* 0x000fe200078e00ff */
[----:B------:R-:W-:-:S02]  /*be70*/  LOP3.LUT R34, R12, UR7, R7, 0x96, !PT ;  /* 0x000000070c227c12 */ /* 0x000fc4000f8e9607 */
[----:B-1----:R-:W-:Y:S01]  /*be80*/  LOP3.LUT R0, R20, 0xff, RZ, 0xc0, !PT ;  /* 0x000000ff14007812 */ /* 0x002fe200078ec0ff */
[----:B------:R-:W-:Y:S01]  /*be90*/  FFMA.FTZ R20, R171, UR4, -R4 ;  /* 0x00000004ab147c23 */ /* 0x000fe20008010804 */
[----:B--2---:R-:W-:Y:S01]  /*bea0*/  F2FP.F16.F32.PACK_AB R2, R177, R16 ;  /* 0x00000010b102723e */ /* 0x004fe200000000ff */
[----:B------:R-:W-:Y:S01]  /*beb0*/  @!P1 HADD2 R195, -R176.H0_H0, -RZ.H0_H0 ;  /* 0xa00000ffb0c39230 */ /* 0x000fe20000000900 */
[----:B------:R-:W-:Y:S01]  /*bec0*/  ISETP.LE.U32.AND P0, PT, R0, UR10, PT ;  /* 0x0000000a00007c0c */ /* 0x000fe2000bf03070 */
[----:B------:R-:W-:Y:S01]  /*bed0*/  IMAD.WIDE.U32 R34, R34, -0x2daee0ad, RZ ;  /* 0xd2511f5322227825 */ /* 0x000fe200078e00ff */
[----:B------:R-:W-:Y:S02]  /*bee0*/  MOV R0, R22 ;  /* 0x0000001600007202 */ /* 0x000fe40000000f00 */
[----:B------:R-:W-:Y:S01]  /*bef0*/  LOP3.LUT R23, R6, UR6, R23, 0x96, !PT ;  /* 0x0000000606177c12 */ /* 0x000fe2000f8e9617 */
[----:B------:R-:W-:Y:S01]  /*bf00*/  IMAD.WIDE.U32 R6, R33, -0x2daee0ad, RZ ;  /* 0xd2511f5321067825 */ /* 0x000fe200078e00ff */
[----:B------:R-:W-:Y:S01]  /*bf10*/  LOP3.LUT R0, R0, 0xff, RZ, 0xc0, !PT ;  /* 0x000000ff00007812 */ /* 0x000fe200078ec0ff */
[----:B------:R-:W-:Y:S01]  /*bf20*/  UIADD3 UR6, UPT, UPT, UR35, 0x646e171e, URZ ;  /* 0x646e171e23067890 */ /* 0x000fe2000fffe0ff */
[----:B------:R-:W-:-:S02]  /*bf30*/  PRMT R201, R2, 0x7610, R201 ;  /* 0x0000761002c97816 */ /* 0x000fc400000000c9 */
[----:B------:R-:W-:Y:S02]  /*bf40*/  @!P1 PRMT R176, R195, 0x5410, RZ ;  /* 0x00005410c3b09816 */ /* 0x000fe400000000ff */
[----:B------:R-:W-:Y:S01]  /*bf50*/  ISETP.LE.U32.AND P1, PT, R0, UR10, PT ;  /* 0x0000000a00007c0c */ /* 0x000fe2000bf23070 */
[----:B------:R-:W-:Y:S01]  /*bf60*/  @!P0 HADD2 R196, -R201.H0_H0, -RZ.H0_H0 ;  /* 0xa00000ffc9c48230 */ /* 0x000fe20000000900 */
[----:B------:R-:W-:Y:S02]  /*bf70*/  PRMT R0, R23, 0x7632, R0 ;  /* 0x0000763217007816 */ /* 0x000fe40000000000 */
[----:B------:R-:W-:Y:S01]  /*bf80*/  PRMT R200, R2, 0x7632, R200 ;  /* 0x0000763202c87816 */ /* 0x000fe200000000c8 */
[----:B------:R-:W-:Y:S01]  /*bf90*/  FFMA.FTZ R2, R183, UR4, -R4 ;  /* 0x00000004b7027c23 */ /* 0x000fe20008010804 */
[----:B------:R-:W-:Y:S02]  /*bfa0*/  LOP3.LUT R0, R0, 0xff, RZ, 0xc0, !PT ;  /* 0x000000ff00007812 */ /* 0x000fe400078ec0ff */
[----:B------:R-:W-:Y:S01]  /*bfb0*/  PRMT R225, R201, 0x5410, R200 ;  /* 0x00005410c9e17816 */ /* 0x000fe200000000c8 */
[----:B------:R1:W2:Y:S01]  /*bfc0*/  MUFU.EX2 R215, R2 ;  /* 0x0000000200d77308 */ /* 0x0002a20000000800 */
[----:B------:R-:W-:Y:S01]  /*bfd0*/  @!P0 PRMT R201, R196, 0x5410, RZ ;  /* 0x00005410c4c98816 */ /* 0x000fe200000000ff */
[----:B------:R-:W-:Y:S01]  /*bfe0*/  @P5 HADD2 R197, -R200.H0_H0, -RZ.H0_H0 ;  /* 0xa00000ffc8c55230 */ /* 0x000fe20000000900 */
[----:B------:R-:W-:Y:S01]  /*bff0*/  ISETP.LE.U32.AND P0, PT, R0, UR10, PT ;  /* 0x0000000a00007c0c */ /* 0x000fe2000bf03070 */
[----:B------:R-:W-:Y:S01]  /*c000*/  FFMA.FTZ R0, R180, UR4, -R4 ;  /* 0x00000004b4007c23 */ /* 0x000fe20008010804 */
[----:B------:R-:W-:-:S02]  /*c010*/  @!P3 PRMT R202, R178, 0x5410, RZ ;  /* 0x00005410b2cab816 */ /* 0x000fc400000000ff */
[----:B------:R-:W-:Y:S01]  /*c020*/  @P5 PRMT R200, R197, 0x5410, RZ ;  /* 0x00005410c5c85816 */ /* 0x000fe200000000ff */
[----:B------:R3:W4:Y:S01]  /*c030*/  MUFU.EX2 R227, R0 ;  /* 0x0000000000e37308 */ /* 0x0007220000000800 */
[----:B------:R-:W-:Y:S01]  /*c040*/  ISETP.GT.U32.AND P3, PT, R17, UR10, PT ;  /* 0x0000000a11007c0c */ /* 0x000fe2000bf64070 */
[----:B------:R4:W-:Y:S01]  /*c050*/  STL [R1+0xb0], R202 ;  /* 0x0000b0ca01007387 */ /* 0x0009e20000100800 */
[----:B------:R-:W-:Y:S01]  /*c060*/  LOP3.LUT R13, R14, UR6, R7, 0x96, !PT ;  /* 0x000000060e0d7c12 */ /* 0x000fe2000f8e9607 */
[----:B------:R-:W-:Y:S01]  /*c070*/  FFMA.FTZ R7, R174, UR4, -R5 ;  /* 0x00000004ae077c23 */ /* 0x000fe20008010805 */
[----:B------:R-:W-:Y:S01]  /*c080*/  LOP3.LUT R33, R10, UR6, R35, 0x96, !PT ;  /* 0x000000060a217c12 */ /* 0x000fe2000f8e9623 */
[----:B------:R-:W-:Y:S01]  /*c090*/  STL [R1+0xbc], R177 ;  /* 0x0000bcb101007387 */ /* 0x000fe20000100800 */
[--C-:B------:R-:W-:Y:S01]  /*c0a0*/  FFMA.FTZ R14, R188, UR4, -R5.reuse ;  /* 0x00000004bc0e7c23 */ /* 0x100fe20008010805 */
[----:B------:R-:W-:Y:S01]  /*c0b0*/  MUFU.EX2 R12, R7 ;  /* 0x00000007000c7308 */ /* 0x000fe20000000800 */
[----:B-1----:R-:W-:Y:S01]  /*c0c0*/  FFMA.FTZ R2, R182, UR4, -R5 ;  /* 0x00000004b6027c23 */ /* 0x002fe20008010805 */
[----:B------:R-:W-:Y:S01]  /*c0d0*/  STL [R1+0x94], R176 ;  /* 0x000094b001007387 */ /* 0x000fe20000100800 */
[----:B------:R-:W-:-:S03]  /*c0e0*/  FFMA.FTZ R17, R172, UR4, -R4 ;  /* 0x00000004ac117c23 */ /* 0x000fc60008010804 */
[----:B------:R-:W-:Y:S02]  /*c0f0*/  STL [R1+0x110], R201 ;  /* 0x000110c901007387 */ /* 0x000fe40000100800 */
[----:B------:R-:W1:Y:S01]  /*c100*/  MUFU.EX2 R204, R2 ;  /* 0x0000000200cc7308 */ /* 0x000e620000000800 */
[----:B---3--:R-:W-:Y:S01]  /*c110*/  IMAD.MOV.U32 R0, RZ, RZ, R6 ;  /* 0x000000ffff007224 */ /* 0x008fe200078e0006 */
[----:B------:R-:W-:Y:S04]  /*c120*/  STL [R1+0x114], R200 ;  /* 0x000114c801007387 */ /* 0x000fe80000100800 */
[----:B------:R-:W-:Y:S01]  /*c130*/  LOP3.LUT R0, R0, 0xff, RZ, 0xc0, !PT ;  /* 0x000000ff00007812 */ /* 0x000fe200078ec0ff */
[----:B--2---:R-:W-:Y:S03]  /*c140*/  STL [R1+0x118], R215 ;  /* 0x000118d701007387 */ /* 0x004fe60000100800 */
[----:B------:R-:W-:-:S02]  /*c150*/  ISETP.LE.U32.AND P5, PT, R0, UR10, PT ;  /* 0x0000000a00007c0c */ /* 0x000fc4000bfa3070 */
[----:B----4-:R-:W-:-:S04]  /*c160*/  F2FP.F16.F32.PACK_AB R0, R227, R215 ;  /* 0x000000d7e300723e */ /* 0x010fc800000000ff */
[C---:B------:R-:W-:Y:S01]  /*c170*/  PRMT R194, R0.reuse, 0x7610, R194 ;  /* 0x0000761000c27816 */ /* 0x040fe200000000c2 */
[----:B-1----:R-:W-:Y:S01]  /*c180*/  STL [R1+0x11c], R204 ;  /* 0x00011ccc01007387 */ /* 0x002fe20000100800 */
[----:B------:R-:W-:Y:S01]  /*c190*/  PRMT R11, R0, 0x7632, R11 ;  /* 0x00007632000b7816 */ /* 0x000fe2000000000b */
[----:B------:R-:W-:Y:S01]  /*c1a0*/  FFMA.FTZ R0, R181, UR4, -R5 ;  /* 0x00000004b5007c23 */ /* 0x000fe20008010805 */
[----:B------:R-:W-:Y:S01]  /*c1b0*/  LOP3.LUT R2, R13, 0xff, RZ, 0xc0, !PT ;  /* 0x000000ff0d027812 */ /* 0x000fe200078ec0ff */
[----:B------:R-:W-:Y:S01]  /*c1c0*/  @P2 HADD2 R198, -R194.H0_H0, -RZ.H0_H0 ;  /* 0xa00000ffc2c62230 */ /* 0x000fe20000000900 */
[----:B------:R-:W-:Y:S01]  /*c1d0*/  PRMT R212, R194, 0x5410, R11 ;  /* 0x00005410c2d47816 */ /* 0x000fe2000000000b */
[----:B------:R1:W-:Y:S01]  /*c1e0*/  MUFU.EX2 R230, R0 ;  /* 0x0000000000e67308 */ /* 0x0003e20000000800 */
[----:B------:R-:W-:Y:S02]  /*c1f0*/  @P3 HADD2 R199, -R11.H0_H0, -RZ.H0_H0 ;  /* 0xa00000ff0bc73230 */ /* 0x000fe40000000900 */
[----:B------:R-:W-:-:S02]  /*c200*/  @P2 PRMT R194, R198, 0x5410, RZ ;  /* 0x00005410c6c22816 */ /* 0x000fc400000000ff */
[----:B------:R-:W-:Y:S01]  /*c210*/  ISETP.LE.U32.AND P2, PT, R2, UR10, PT ;  /* 0x0000000a02007c0c */ /* 0x000fe2000bf43070 */
[----:B------:R-:W-:Y:S01]  /*c220*/  FFMA.FTZ R2, R186, UR4, -R4 ;  /* 0x00000004ba027c23 */ /* 0x000fe20008010804 */
[----:B------:R-:W-:-:S03]  /*c230*/  @P3 PRMT R11, R199, 0x5410, RZ ;  /* 0x00005410c70b3816 */ /* 0x000fc600000000ff */
[----:B------:R2:W3:Y:S02]  /*c240*/  MUFU.EX2 R202, R2 ;  /* 0x0000000200ca7308 */ /* 0x0004e40000000800 */
[----:B------:R-:W-:Y:S04]  /*c250*/  STL [R1+0x44], R11 ;  /* 0x0000440b01007387 */ /* 0x000fe80000100800 */
[----:B------:R4:W-:Y:S01]  /*c260*/  STL [R1+0x12c], R13 ;  /* 0x00012c0d01007387 */ /* 0x0009e20000100800 */
[----:B-1----:R-:W-:-:S03]  /*c270*/  LOP3.LUT R0, R13, 0xffff, RZ, 0xc0, !PT ;  /* 0x0000ffff0d007812 */ /* 0x002fc600078ec0ff */
[----:B------:R-:W-:Y:S01]  /*c280*/  STL [R1+0x120], R209 ;  /* 0x000120d101007387 */ /* 0x000fe20000100800 */
[----:B------:R-:W-:-:S04]  /*c290*/  SHF.R.U32.HI R0, RZ, 0x8, R0 ;  /* 0x00000008ff007819 */ /* 0x000fc80000011600 */
[----:B------:R-:W-:Y:S02]  /*c2a0*/  LOP3.LUT R0, R0, 0xffff, RZ, 0xc0, !PT ;  /* 0x0000ffff00007812 */ /* 0x000fe400078ec0ff */
[----:B--2---:R-:W-:Y:S01]  /*c2b0*/  SHF.R.U32.HI R2, RZ, 0x18, R13 ;  /* 0x00000018ff027819 */ /* 0x004fe2000001160d */
[----:B---3--:R-:W-:Y:S01]  /*c2c0*/  STL [R1+0x124], R202 ;  /* 0x000124ca01007387 */ /* 0x008fe20000100800 */
[----:B------:R-:W-:Y:S02]  /*c2d0*/  ISETP.LE.U32.AND P3, PT, R0, UR10, PT ;  /* 0x0000000a00007c0c */ /* 0x000fe4000bf63070 */
[----:B------:R-:W-:Y:S01]  /*c2e0*/  F2FP.F16.F32.PACK_AB R0, R230, R204 ;  /* 0x000000cce600723e */ /* 0x000fe200000000ff */
[----:B------:R1:W-:Y:S03]  /*c2f0*/  STL [R1+0xc0], R12 ;  /* 0x0000c00c01007387 */ /* 0x0003e60000100800 */
[----:B------:R-:W-:-:S02]  /*c300*/  PRMT R183, R0, 0x7610, R183 ;  /* 0x0000761000b77816 */ /* 0x000fc400000000b7 */
[----:B------:R-:W-:Y:S02]  /*c310*/  PRMT R178, R0, 0x7632, R178 ;  /* 0x0000763200b27816 */ /* 0x000fe400000000b2 */
[----:B------:R-:W-:Y:S01]  /*c320*/  PRMT R0, R13, 0x7632, R0 ;  /* 0x000076320d007816 */ /* 0x000fe20000000000 */
[----:B------:R-:W-:Y:S01]  /*c330*/  @!P2 HADD2 R207, -R183.H0_H0, -RZ.H0_H0 ;  /* 0xa00000ffb7cfa230 */ /* 0x000fe20000000900 */
[----:B------:R-:W-:Y:S01]  /*c340*/  PRMT R198, R183, 0x5410, R178 ;  /* 0x00005410b7c67816 */ /* 0x000fe200000000b2 */
[----:B------:R-:W-:Y:S01]  /*c350*/  @!P3 HADD2 R208, -R178.H0_H0, -RZ.H0_H0 ;  /* 0xa00000ffb2d0b230 */ /* 0x000fe20000000900 */
[----:B------:R-:W-:Y:S01]  /*c360*/  LOP3.LUT R0, R0, 0xff, RZ, 0xc0, !PT ;  /* 0x000000ff00007812 */ /* 0x000fe200078ec0ff */
[----:B----4-:R-:W-:Y:S01]  /*c370*/  FFMA.FTZ R13, R133, UR4, -R5 ;  /* 0x00000004850d7c23 */ /* 0x010fe20008010805 */
[----:B------:R-:W-:Y:S02]  /*c380*/  @!P2 PRMT R183, R207, 0x5410, RZ ;  /* 0x00005410cfb7a816 */ /* 0x000fe400000000ff */
[----:B------:R-:W-:Y:S01]  /*c390*/  ISETP.LE.U32.AND P2, PT, R0, UR10, PT ;  /* 0x0000000a00007c0c */ /* 0x000fe2000bf43070 */
[----:B------:R-:W-:Y:S01]  /*c3a0*/  FFMA.FTZ R0, R184, UR4, -R4 ;  /* 0x00000004b8007c23 */ /* 0x000fe20008010804 */
[----:B------:R-:W-:-:S02]  /*c3b0*/  FSEL R11, R209, RZ, P4 ;  /* 0x000000ffd10b7208 */ /* 0x000fc40002000000 */
[----:B------:R-:W-:Y:S01]  /*c3c0*/  ISETP.LE.U32.AND P4, PT, R2, UR10, PT ;  /* 0x0000000a02007c0c */ /* 0x000fe2000bf83070 */
[----:B------:R2:W3:Y:S01]  /*c3d0*/  MUFU.EX2 R179, R0 ;  /* 0x0000000000b37308 */ /* 0x0004e20000000800 */
[----:B------:R-:W-:Y:S01]  /*c3e0*/  FFMA.FTZ R2, R173, UR4, -R5 ;  /* 0x00000004ad027c23 */ /* 0x000fe20008010805 */
[----:B------:R-:W-:Y:S01]  /*c3f0*/  @!P3 PRMT R178, R208, 0x5410, RZ ;  /* 0x00005410d0b2b816 */ /* 0x000fe200000000ff */
[----:B------:R-:W-:Y:S01]  /*c400*/  FADD.FTZ R7, R132, -R11 ;  /* 0x8000000b84077221 */ /* 0x000fe20000010000 */
[----:B------:R-:W-:-:S04]  /*c410*/  FFMA.FTZ R11, R192, UR4, -R4 ;  /* 0x00000004c00b7c23 */ /* 0x000fc80008010804 */
[----:B------:R4:W1:Y:S01]  /*c420*/  MUFU.EX2 R200, R2 ;  /* 0x0000000200c87308 */ /* 0x0008620000000800 */
[----:B--2---:R-:W-:-:S04]  /*c430*/  LOP3.LUT R0, R23, 0xffff, RZ, 0xc0, !PT ;  /* 0x0000ffff17007812 */ /* 0x004fc800078ec0ff */
[----:B------:R-:W-:-:S04]  /*c440*/  SHF.R.U32.HI R0, RZ, 0x8, R0 ;  /* 0x00000008ff007819 */ /* 0x000fc80000011600 */
[----:B------:R-:W-:Y:S02]  /*c450*/  LOP3.LUT R0, R0, 0xffff, RZ, 0xc0, !PT ;  /* 0x0000ffff00007812 */ /* 0x000fe400078ec0ff */
[----:B----4-:R-:W-:Y:S02]  /*c460*/  PRMT R2, R6, 0x7771, RZ ;  /* 0x0000777106027816 */ /* 0x010fe400000000ff */
[----:B------:R-:W-:Y:S02]  /*c470*/  ISETP.LE.U32.AND P3, PT, R0, UR10, PT ;  /* 0x0000000a00007c0c */ /* 0x000fe4000bf63070 */
[----:B---3--:R-:W-:-:S04]  /*c480*/  F2FP.F16.F32.PACK_AB R0, R179, R202 ;  /* 0x000000cab300723e */ /* 0x008fc800000000ff */
[C---:B------:R-:W-:Y:S02]  /*c490*/  PRMT R182, R0.reuse, 0x7632, R182 ;  /* 0x0000763200b67816 */ /* 0x040fe400000000b6 */
[----:B------:R-:W-:Y:S01]  /*c4a0*/  PRMT R195, R0, 0x7610, R195 ;  /* 0x0000761000c37816 */ /* 0x000fe200000000c3 */
[----:B------:R-:W-:Y:S02]  /*c4b0*/  IMAD.MOV.U32 R0, RZ, RZ, R34 ;  /* 0x000000ffff007224 */ /* 0x000fe400078e0022 */
[----:B------:R-:W-:Y:S01]  /*c4c0*/  @!P4 HADD2 R210, -R182.H0_H0, -RZ.H0_H0 ;  /* 0xa00000ffb6d2c230 */ /* 0x000fe20000000900 */
[----:B------:R-:W-:Y:S01]  /*c4d0*/  PRMT R10, R195, 0x5410, R182 ;  /* 0x00005410c30a7816 */ /* 0x000fe200000000b6 */
[----:B------:R-:W-:Y:S01]  /*c4e0*/  @!P2 HADD2 R213, -R195.H0_H0, -RZ.H0_H0 ;  /* 0xa00000ffc3d5a230 */ /* 0x000fe20000000900 */
[----:B------:R-:W-:Y:S02]  /*c4f0*/  LOP3.LUT R0, R0, 0xff, RZ, 0xc0, !PT ;  /* 0x000000ff00007812 */ /* 0x000fe400078ec0ff */
[----:B------:R-:W-:Y:S01]  /*c500*/  @!P4 PRMT R182, R210, 0x5410, RZ ;  /* 0x00005410d2b6c816 */ /* 0x000fe200000000ff */
[----:B------:R2:W-:Y:S01]  /*c510*/  STL [R1+0xb8], R10 ;  /* 0x0000b80a01007387 */ /* 0x0005e20000100800 */
[----:B------:R-:W-:-:S02]  /*c520*/  ISETP.LE.U32.AND P4, PT, R0, UR10, PT ;  /* 0x0000000a00007c0c */ /* 0x000fc4000bf83070 */
[----:B-1----:R-:W-:Y:S01]  /*c530*/  F2FP.F16.F32.PACK_AB R0, R200, R12 ;  /* 0x0000000cc800723e */ /* 0x002fe200000000ff */
[----:B------:R-:W-:Y:S01]  /*c540*/  FFMA.FTZ R12, R189, UR4, -R5 ;  /* 0x00000004bd0c7c23 */ /* 0x000fe20008010805 */
[----:B------:R-:W-:Y:S02]  /*c550*/  @!P2 PRMT R195, R213, 0x5410, RZ ;  /* 0x00005410d5c3a816 */ /* 0x000fe400000000ff */
[C---:B------:R-:W-:Y:S02]  /*c560*/  PRMT R202, R0.reuse, 0x7610, R202 ;  /* 0x0000761000ca7816 */ /* 0x040fe400000000ca */
[----:B------:R-:W-:Y:S01]  /*c570*/  PRMT R252, R0, 0x7632, R252 ;  /* 0x0000763200fc7816 */ /* 0x000fe200000000fc */
[--C-:B------:R-:W-:Y:S01]  /*c580*/  FFMA.FTZ R0, R187, UR4, -R4.reuse ;  /* 0x00000004bb007c23 */ /* 0x100fe20008010804 */
[----:B------:R-:W-:Y:S01]  /*c590*/  ISETP.GT.U32.AND P2, PT, R2, UR10, PT ;  /* 0x0000000a02007c0c */ /* 0x000fe2000bf44070 */
[----:B------:R-:W-:Y:S01]  /*c5a0*/  FFMA.FTZ R2, R185, UR4, -R4 ;  /* 0x00000004b9027c23 */ /* 0x000fe20008010804 */
[----:B------:R-:W-:Y:S01]  /*c5b0*/  @!P5 HADD2 R217, -R202.H0_H0, -RZ.H0_H0 ;  /* 0xa00000ffcad9d230 */ /* 0x000fe20000000900 */
[----:B------:R1:W-:Y:S01]  /*c5c0*/  MUFU.EX2 R174, R0 ;  /* 0x0000000000ae7308 */ /* 0x0003e20000000800 */
[----:B------:R-:W-:-:S03]  /*c5d0*/  PRMT R209, R202, 0x5410, R252 ;  /* 0x00005410cad17816 */ /* 0x000fc600000000fc */
[----:B------:R-:W-:Y:S02]  /*c5e0*/  @!P5 PRMT R202, R217, 0x5410, RZ ;  /* 0x00005410d9cad816 */ /* 0x000fe400000000ff */
[----:B------:R-:W-:Y:S02]  /*c5f0*/  STL [R1+0x128], R209 ;  /* 0x000128d101007387 */ /* 0x000fe40000100800 */
[----:B------:R-:W3:Y:S02]  /*c600*/  MUFU.EX2 R186, R2 ;  /* 0x0000000200ba7308 */ /* 0x000ee40000000800 */
[----:B------:R-:W-:Y:S01]  /*c610*/  @P2 HADD2 R214, -R252.H0_H0, -RZ.H0_H0 ;  /* 0xa00000fffcd62230 */ /* 0x000fe20000000900 */
[----:B--2---:R-:W-:Y:S01]  /*c620*/  FSEL R10, R203, RZ, P6 ;  /* 0x000000ffcb0a7208 */ /* 0x004fe20003000000 */
[----:B------:R-:W-:Y:S03]  /*c630*/  STL [R1+0x130], R202 ;  /* 0x000130ca01007387 */ /* 0x000fe60000100800 */
[----:B------:R-:W-:Y:S01]  /*c640*/  @P2 PRMT R252, R214, 0x5410, RZ ;  /* 0x00005410d6fc2816 */ /* 0x000fe200000000ff */
[----:B------:R-:W-:Y:S01]  /*c650*/  FADD.FTZ R3, R3, -R10 ;  /* 0x8000000a03037221 */ /* 0x000fe20000010000 */
[----:B-1----:R-:W-:Y:S01]  /*c660*/  PRMT R0, R33, 0x7632, R0 ;  /* 0x0000763221007816 */ /* 0x002fe20000000000 */
[----:B------:R-:W-:-:S02]  /*c670*/  FFMA.FTZ R10, R191, UR4, -R5 ;  /* 0x00000004bf0a7c23 */ /* 0x000fc40008010805 */
[----:B------:R-:W-:Y:S01]  /*c680*/  STL [R1+0x134], R252 ;  /* 0x000134fc01007387 */ /* 0x000fe20000100800 */
[----:B------:R-:W-:Y:S01]  /*c690*/  LOP3.LUT R0, R0, 0xff, RZ, 0xc0, !PT ;  /* 0x000000ff00007812 */ /* 0x000fe200078ec0ff */
[----:B------:R1:W-:Y:S02]  /*c6a0*/  MUFU.EX2 R215, R10 ;  /* 0x0000000a00d77308 */ /* 0x0003e40000000800 */
[----:B------:R2:W-:Y:S01]  /*c6b0*/  STL [R1+0x138], R203 ;  /* 0x000138cb01007387 */ /* 0x0005e20000100800 */
[----:B------:R-:W-:Y:S02]  /*c6c0*/  ISETP.LE.U32.AND P5, PT, R0, UR10, PT ;  /* 0x0000000a00007c0c */ /* 0x000fe4000bfa3070 */
[----:B------:R-:W-:Y:S02]  /*c6d0*/  PRMT R0, R6, 0x7772, RZ ;  /* 0x0000777206007816 */ /* 0x000fe400000000ff */
[----:B---3--:R-:W-:Y:S02]  /*c6e0*/  F2FP.F16.F32.PACK_AB R2, R186, R174 ;  /* 0x000000aeba02723e */ /* 0x008fe400000000ff */
[----:B------:R-:W-:-:S02]  /*c6f0*/  ISETP.GT.U32.AND P6, PT, R0, UR10, PT ;  /* 0x0000000a00007c0c */ /* 0x000fc4000bfc4070 */
[----:B------:R-:W-:Y:S02]  /*c700*/  PRMT R0, R6, 0x7773, RZ ;  /* 0x0000777306007816 */ /* 0x000fe400000000ff */
[----:B------:R-:W-:Y:S02]  /*c710*/  PRMT R243, R2, 0x7610, R243 ;  /* 0x0000761002f37816 */ /* 0x000fe400000000f3 */
[----:B------:R-:W-:Y:S02]  /*c720*/  ISETP.GT.U32.AND P2, PT, R0, UR10, PT ;  /* 0x0000000a00007c0c */ /* 0x000fe4000bf44070 */
[----:B------:R-:W-:Y:S02]  /*c730*/  LOP3.LUT R0, R33, 0xffff, RZ, 0xc0, !PT ;  /* 0x0000ffff21007812 */ /* 0x000fe400078ec0ff */
[----:B------:R-:W-:Y:S01]  /*c740*/  PRMT R242, R2, 0x7632, R242 ;  /* 0x0000763202f27816 */ /* 0x000fe200000000f2 */
[----:B------:R-:W-:Y:S01]  /*c750*/  FMUL.FTZ R2, R7, UR4 ;  /* 0x0000000407027c20 */ /* 0x000fe20008410000 */
[----:B------:R-:W-:Y:S01]  /*c760*/  SHF.R.U32.HI R0, RZ, 0x8, R0 ;  /* 0x00000008ff007819 */ /* 0x000fe20000011600 */
[----:B------:R-:W-:Y:S01]  /*c770*/  @P6 HADD2 R132, -R243.H0_H0, -RZ.H0_H0 ;  /* 0xa00000fff3846230 */ /* 0x000fe20000000900 */
[----:B------:R-:W-:Y:S01]  /*c780*/  PRMT R204, R243, 0x5410, R242 ;  /* 0x00005410f3cc7816 */ /* 0x000fe200000000f2 */
[--C-:B------:R-:W-:Y:S01]  /*c790*/  FFMA.FTZ R7, R190, UR4, -R5.reuse ;  /* 0x00000004be077c23 */ /* 0x100fe20008010805 */
[----:B------:R-:W-:Y:S01]  /*c7a0*/  LOP3.LUT R0, R0, 0xffff, RZ, 0xc0, !PT ;  /* 0x0000ffff00007812 */ /* 0x000fe200078ec0ff */
[----:B------:R-:W3:Y:S01]  /*c7b0*/  MUFU.EX2 R2, R2 ;  /* 0x0000000200027308 */ /* 0x000ee20000000800 */
[----:B------:R-:W-:Y:S01]  /*c7c0*/  @P6 PRMT R243, R132, 0x5410, RZ ;  /* 0x0000541084f36816 */ /* 0x000fe200000000ff */
[----:B------:R-:W-:Y:S01]  /*c7d0*/  STL [R1+0x13c], R204 ;  /* 0x00013ccc01007387 */ /* 0x000fe20000100800 */
[----:B------:R-:W-:Y:S01]  /*c7e0*/  ISETP.LE.U32.AND P6, PT, R0, UR10, PT ;  /* 0x0000000a00007c0c */ /* 0x000fe2000bfc3070 */
[----:B------:R-:W-:Y:S01]  /*c7f0*/  FMUL.FTZ R0, R3, UR4 ;  /* 0x0000000403007c20 */ /* 0x000fe20008410000 */
[----:B------:R-:W-:Y:S01]  /*c800*/  FFMA.FTZ R3, R31, UR4, -R5 ;  /* 0x000000041f037c23 */ /* 0x000fe20008010805 */
[--C-:B------:R-:W-:Y:S01]  /*c810*/  FFMA.FTZ R5, R193, UR4, -R4.reuse ;  /* 0x00000004c1057c23 */ /* 0x100fe20008010804 */
[--C-:B--2---:R-:W-:Y:S01]  /*c820*/  FFMA.FTZ R203, R170, UR4, -R4.reuse ;  /* 0x00000004aacb7c23 */ /* 0x104fe20008010804 */
[----:B------:R-:W-:Y:S01]  /*c830*/  FFMA.FTZ R252, R169, UR4, -R4 ;  /* 0x00000004a9fc7c23 */ /* 0x000fe20008010804 */
[----:B------:R-:W-:Y:S01]  /*c840*/  STL [R1+0x140], R243 ;  /* 0x000140f301007387 */ /* 0x000fe20000100800 */
[----:B------:R-:W2:Y:S01]  /*c850*/  MUFU.EX2 R0, R0 ;  /* 0x0000000000007308 */ /* 0x000ea20000000800 */
[----:B------:R-:W-:Y:S01]  /*c860*/  @P2 HADD2 R218, -R242.H0_H0, -RZ.H0_H0 ;  /* 0xa00000fff2da2230 */ /* 0x000fe20000000900 */
[----:B-1----:R-:W-:Y:S01]  /*c870*/  MOV R10, R195 ;  /* 0x000000c3000a7202 */ /* 0x002fe20000000f00 */
[----:B------:R1:W-:Y:S01]  /*c880*/  STL [R1+0xd4], R3 ;  /* 0x0000d40301007387 */ /* 0x0003e20000100800 */
[----:B------:R-:W-:-:S02]  /*c890*/  IMAD.MOV.U32 R31, RZ, RZ, R182 ;  /* 0x000000ffff1f7224 */ /* 0x000fc400078e00b6 */
[----:B------:R-:W-:Y:S01]  /*c8a0*/  @P2 PRMT R242, R218, 0x5410, RZ ;  /* 0x00005410daf22816 */ /* 0x000fe200000000ff */
[-C--:B---3--:R-:W-:Y:S01]  /*c8b0*/  FMUL.FTZ R224, R84, R2.reuse ;  /* 0x0000000254e07220 */ /* 0x088fe20000410000 */
[----:B------:R-:W3:Y:S01]  /*c8c0*/  MUFU.EX2 R201, R7 ;  /* 0x0000000700c97308 */ /* 0x000ee20000000800 */
[-C--:B------:R-:W-:Y:S01]  /*c8d0*/  FMUL.FTZ R228, R88, R2.reuse ;  /* 0x0000000258e47220 */ /* 0x080fe20000410000 */
[-C--:B------:R-:W-:Y:S01]  /*c8e0*/  FMUL.FTZ R196, R76, R2.reuse ;  /* 0x000000024cc47220 */ /* 0x080fe20000410000 */
[-C--:B------:R-:W-:Y:S01]  /*c8f0*/  FMUL.FTZ R197, R77, R2.reuse ;  /* 0x000000024dc57220 */ /* 0x080fe20000410000 */
[----:B------:R-:W-:Y:S02]  /*c900*/  IMAD.MOV.U32 R84, RZ, RZ, R225 ;  /* 0x000000ffff547224 */ /* 0x000fe400078e00e1 */
[-C--:B------:R-:W-:Y:S01]  /*c910*/  FMUL.FTZ R164, R164, R2.reuse ;  /* 0x00000002a4a47220 */ /* 0x080fe20000410000 */
[----:B------:R-:W-:Y:S02]  /*c920*/  IMAD.MOV.U32 R88, RZ, RZ, R229 ;  /* 0x000000ffff587224 */ /* 0x000fe400078e00e5 */
[-C--:B------:R-:W-:Y:S01]  /*c930*/  FMUL.FTZ R165, R165, R2.reuse ;  /* 0x00000002a5a57220 */ /* 0x080fe20000410000 */
[----:B------:R-:W-:Y:S01]  /*c940*/  FMUL.FTZ R160, R160, R2 ;  /* 0x00000002a0a07220 */ /* 0x000fe20000410000 */
[----:B--2---:R-:W-:Y:S01]  /*c950*/  FFMA.FTZ R4, R236, R0, R9 ;  /* 0x00000000ec047223 */ /* 0x004fe20000010009 */
[-C--:B------:R-:W-:Y:S01]  /*c960*/  FMUL.FTZ R236, R96, R2.reuse ;  /* 0x0000000260ec7220 */ /* 0x080fe20000410000 */
[-C--:B------:R-:W-:Y:S01]  /*c970*/  FMUL.FTZ R161, R161, R2.reuse ;  /* 0x00000002a1a17220 */ /* 0x080fe20000410000 */
[----:B------:R-:W2:Y:S01]  /*c980*/  LDL.LU R96, [R1+0xc4] ;  /* 0x0000c40001607983 */ /* 0x000ea20000300800 */
[-C--:B------:R-:W-:Y:S01]  /*c990*/  FMUL.FTZ R156, R156, R2.reuse ;  /* 0x000000029c9c7220 */ /* 0x080fe20000410000 */
[-C--:B------:R-:W-:Y:S01]  /*c9a0*/  FMUL.FTZ R157, R157, R2.reuse ;  /* 0x000000029d9d7220 */ /* 0x080fe20000410000 */
[-C--:B------:R-:W-:Y:S01]  /*c9b0*/  FMUL.FTZ R152, R152, R2.reuse ;  /* 0x0000000298987220 */ /* 0x080fe20000410000 */
[-C--:B------:R-:W-:Y:S01]  /*c9c0*/  FMUL.FTZ R153, R153, R2.reuse ;  /* 0x0000000299997220 */ /* 0x080fe20000410000 */
[-C--:B------:R-:W-:Y:S01]  /*c9d0*/  FMUL.FTZ R148, R148, R2.reuse ;  /* 0x0000000294947220 */ /* 0x080fe20000410000 */
[-C--:B------:R-:W-:Y:S01]  /*c9e0*/  FMUL.FTZ R149, R149, R2.reuse ;  /* 0x0000000295957220 */ /* 0x080fe20000410000 */
[-C--:B------:R-:W-:Y:S01]  /*c9f0*/  FMUL.FTZ R144, R144, R2.reuse ;  /* 0x0000000290907220 */ /* 0x080fe20000410000 */
[-C--:B-1----:R-:W-:Y:S01]  /*ca00*/  FFMA.FTZ R3, R235, R2.reuse, R18 ;  /* 0x00000002eb037223 */ /* 0x082fe20000010012 */
        /* <DEDUP_REMOVED lines=48> */
[----:B------:R-:W-:Y:S01]  /*cd10*/  LOP3.LUT R2, R23, 0xff, RZ, 0xc0, !PT ;  /* 0x000000ff17027812 */ /* 0x000fe200078ec0ff */
[----:B------:R-:W-:Y:S01]  /*cd20*/  MUFU.EX2 R204, R5 ;  /* 0x0000000500cc7308 */ /* 0x000fe20000000800 */
[----:B------:R-:W-:Y:S01]  /*cd30*/  MOV R85, R186 ;  /* 0x000000ba00557202 */ /* 0x000fe20000000f00 */
[----:B------:R-:W-:Y:S01]  /*cd40*/  IMAD.MOV.U32 R89, RZ, RZ, R231 ;  /* 0x000000ffff597224 */ /* 0x000fe200078e00e7 */
[----:B------:R-:W-:Y:S01]  /*cd50*/  ISETP.LE.U32.AND P2, PT, R2, UR10, PT ;  /* 0x0000000a02007c0c */ /* 0x000fe2000bf43070 */
[----:B------:R-:W-:Y:S01]  /*cd60*/  IMAD.MOV.U32 R65, RZ, RZ, R230 ;  /* 0x000000ffff417224 */ /* 0x000fe200078e00e6 */
[----:B------:R-:W-:Y:S01]  /*cd70*/  MOV R64, R227 ;  /* 0x000000e300407202 */ /* 0x000fe20000000f00 */
[----:B------:R-:W-:Y:S01]  /*cd80*/  IMAD.MOV.U32 R52, RZ, RZ, R174 ;  /* 0x000000ffff347224 */ /* 0x000fe200078e00ae */
[----:B------:R-:W-:Y:S01]  /*cd90*/  MOV R92, R223 ;  /* 0x000000df005c7202 */ /* 0x000fe20000000f00 */
[----:B------:R-:W1:Y:S01]  /*cda0*/  MUFU.EX2 R209, R11 ;  /* 0x0000000b00d17308 */ /* 0x000e620000000800 */
[----:B------:R-:W-:Y:S01]  /*cdb0*/  IMAD.MOV.U32 R53, RZ, RZ, R226 ;  /* 0x000000ffff357224 */ /* 0x000fe200078e00e2 */
[----:B------:R-:W-:Y:S01]  /*cdc0*/  MOV R73, R178 ;  /* 0x000000b200497202 */ /* 0x000fe20000000f00 */
[----:B------:R-:W-:-:S02]  /*cdd0*/  IMAD.MOV.U32 R40, RZ, RZ, R134 ;  /* 0x000000ffff287224 */ /* 0x000fc400078e0086 */
[-C--:B------:R-:W-:Y:S01]  /*cde0*/  FMUL.FTZ R166, R166, R0.reuse ;  /* 0x00000000a6a67220 */ /* 0x080fe20000410000 */
[----:B------:R-:W-:Y:S02]  /*cdf0*/  IMAD.MOV.U32 R61, RZ, RZ, R198 ;  /* 0x000000ffff3d7224 */ /* 0x000fe400078e00c6 */
[-C--:B------:R-:W-:Y:S01]  /*ce00*/  FMUL.FTZ R167, R167, R0.reuse ;  /* 0x00000000a7a77220 */ /* 0x080fe20000410000 */
[----:B------:R-:W-:Y:S02]  /*ce10*/  IMAD.MOV.U32 R93, RZ, RZ, R222 ;  /* 0x000000ffff5d7224 */ /* 0x000fe400078e00de */
[-C--:B------:R-:W-:Y:S01]  /*ce20*/  FMUL.FTZ R162, R162, R0.reuse ;  /* 0x00000000a2a27220 */ /* 0x080fe20000410000 */
[----:B------:R-:W-:Y:S02]  /*ce30*/  IMAD.MOV.U32 R9, RZ, RZ, R183 ;  /* 0x000000ffff097224 */ /* 0x000fe400078e00b7 */
[----:B------:R-:W-:Y:S01]  /*ce40*/  FMUL.FTZ R163, R163, R0 ;  /* 0x00000000a3a37220 */ /* 0x000fe20000410000 */
[----:B------:R-:W-:-:S02]  /*ce50*/  IMAD.MOV.U32 R18, RZ, RZ, R194 ;  /* 0x000000ffff127224 */ /* 0x000fc400078e00c2 */
[-C--:B------:R-:W-:Y:S01]  /*ce60*/  FMUL.FTZ R158, R158, R0.reuse ;  /* 0x000000009e9e7220 */ /* 0x080fe20000410000 */
[----:B------:R-:W-:Y:S02]  /*ce70*/  IMAD.MOV.U32 R81, RZ, RZ, R179 ;  /* 0x000000ffff517224 */ /* 0x000fe400078e00b3 */
        /* <DEDUP_REMOVED lines=59> */
[----:B---3--:R-:W-:Y:S01]  /*d230*/  F2FP.F16.F32.PACK_AB R0, R201, R215 ;  /* 0x000000d7c900723e */ /* 0x008fe200000000ff */
[----:B------:R-:W-:Y:S01]  /*d240*/  MUFU.EX2 R60, R12 ;  /* 0x0000000c003c7308 */ /* 0x000fe20000000800 */
[----:B------:R-:W-:Y:S01]  /*d250*/  MOV R45, R212 ;  /* 0x000000d4002d7202 */ /* 0x000fe20000000f00 */
[----:B------:R-:W-:Y:S01]  /*d260*/  IMAD.MOV.U32 R41, RZ, RZ, R200 ;  /* 0x000000ffff297224 */ /* 0x000fe200078e00c8 */
[C---:B------:R-:W-:Y:S01]  /*d270*/  PRMT R241, R0.reuse, 0x7610, R241 ;  /* 0x0000761000f17816 */ /* 0x040fe200000000f1 */
[----:B------:R-:W-:Y:S01]  /*d280*/  IMAD.MOV.U32 R44, RZ, RZ, R205 ;  /* 0x000000ffff2c7224 */ /* 0x000fe200078e00cd */
[----:B------:R-:W-:Y:S01]  /*d290*/  PRMT R240, R0, 0x7632, R240 ;  /* 0x0000763200f07816 */ /* 0x000fe200000000f0 */
[----:B------:R-:W-:-:S02]  /*d2a0*/  IMAD.MOV.U32 R72, RZ, RZ, R216 ;  /* 0x000000ffff487224 */ /* 0x000fc400078e00d8 */
[----:B------:R-:W3:Y:S01]  /*d2b0*/  MUFU.EX2 R80, R14 ;  /* 0x0000000e00507308 */ /* 0x000ee20000000800 */
[----:B------:R-:W-:Y:S01]  /*d2c0*/  @!P2 HADD2 R30, -R241.H0_H0, -RZ.H0_H0 ;  /* 0xa00000fff11ea230 */ /* 0x000fe20000000900 */
[----:B------:R-:W-:Y:S02]  /*d2d0*/  SHF.R.U32.HI R2, RZ, 0x18, R23 ;  /* 0x00000018ff027819 */ /* 0x000fe40000011617 */
[----:B------:R-:W-:Y:S02]  /*d2e0*/  PRMT R114, R241, 0x5410, R240 ;  /* 0x00005410f1727816 */ /* 0x000fe400000000f0 */
[----:B-1----:R-:W-:Y:S02]  /*d2f0*/  F2FP.F16.F32.PACK_AB R0, R209, R204 ;  /* 0x000000ccd100723e */ /* 0x002fe400000000ff */
[----:B------:R-:W-:Y:S02]  /*d300*/  @!P2 PRMT R241, R30, 0x5410, RZ ;  /* 0x000054101ef1a816 */ /* 0x000fe400000000ff */
[----:B------:R-:W-:-:S02]  /*d310*/  ISETP.LE.U32.AND P2, PT, R2, UR10, PT ;  /* 0x0000000a02007c0c */ /* 0x000fc4000bf43070 */
[C---:B------:R-:W-:Y:S02]  /*d320*/  PRMT R219, R0.reuse, 0x7610, R219 ;  /* 0x0000761000db7816 */ /* 0x040fe400000000db */
[----:B------:R-:W-:-:S03]  /*d330*/  PRMT R218, R0, 0x7632, R218 ;  /* 0x0000763200da7816 */ /* 0x000fc600000000da */
[----:B------:R-:W-:Y:S01]  /*d340*/  @!P0 HADD2 R25, -R219.H0_H0, -RZ.H0_H0 ;  /* 0xa00000ffdb198230 */ /* 0x000fe20000000900 */
[----:B---3--:R-:W-:Y:S02]  /*d350*/  F2FP.F16.F32.PACK_AB R2, R80, R60 ;  /* 0x0000003c5002723e */ /* 0x008fe400000000ff */
[----:B------:R-:W-:Y:S01]  /*d360*/  PRMT R0, R22, 0x7771, RZ ;  /* 0x0000777116007816 */ /* 0x000fe200000000ff */
[----:B------:R-:W-:Y:S01]  /*d370*/  MUFU.EX2 R212, R17 ;  /* 0x0000001100d47308 */ /* 0x000fe20000000800 */
[----:B------:R-:W-:Y:S01]  /*d380*/  PRMT R97, R219, 0x5410, R218 ;  /* 0x00005410db617816 */ /* 0x000fe200000000da */
[----:B------:R-:W-:Y:S01]  /*d390*/  @!P2 HADD2 R27, -R218.H0_H0, -RZ.H0_H0 ;  /* 0xa00000ffda1ba230 */ /* 0x000fe20000000900 */
[----:B------:R-:W-:Y:S02]  /*d3a0*/  @!P0 PRMT R219, R25, 0x5410, RZ ;  /* 0x0000541019db8816 */ /* 0x000fe400000000ff */
[----:B------:R-:W-:-:S03]  /*d3b0*/  PRMT R217, R2, 0x7610, R217 ;  /* 0x0000761002d97816 */ /* 0x000fc600000000d9 */
[----:B------:R-:W1:Y:S01]  /*d3c0*/  MUFU.EX2 R202, R20 ;  /* 0x0000001400ca7308 */ /* 0x000e620000000800 */
[----:B------:R-:W-:Y:S02]  /*d3d0*/  ISETP.GT.U32.AND P0, PT, R0, UR10, PT ;  /* 0x0000000a00007c0c */ /* 0x000fe4000bf04070 */
[----:B------:R-:W-:Y:S01]  /*d3e0*/  PRMT R0, R22, 0x7772, RZ ;  /* 0x0000777216007816 */ /* 0x000fe200000000ff */
[----:B------:R-:W-:Y:S01]  /*d3f0*/  @!P1 HADD2 R26, -R217.H0_H0, -RZ.H0_H0 ;  /* 0xa00000ffd91a9230 */ /* 0x000fe20000000900 */
[----:B------:R-:W-:Y:S02]  /*d400*/  @!P2 PRMT R218, R27, 0x5410, RZ ;  /* 0x000054101bdaa816 */ /* 0x000fe400000000ff */
[----:B------:R-:W-:Y:S01]  /*d410*/  PRMT R214, R2, 0x7632, R214 ;  /* 0x0000763202d67816 */ /* 0x000fe200000000d6 */
[----:B------:R-:W-:Y:S01]  /*d420*/  MUFU.EX2 R200, R21 ;  /* 0x0000001500c87308 */ /* 0x000fe20000000800 */
[----:B------:R-:W-:Y:S02]  /*d430*/  ISETP.GT.U32.AND P2, PT, R0, UR10, PT ;  /* 0x0000000a00007c0c */ /* 0x000fe4000bf44070 */
[----:B------:R-:W-:-:S02]  /*d440*/  PRMT R0, R22, 0x7773, RZ ;  /* 0x0000777316007816 */ /* 0x000fc400000000ff */
[----:B------:R-:W-:-:S03]  /*d450*/  PRMT R115, R217, 0x5410, R214 ;  /* 0x00005410d9737816 */ /* 0x000fc600000000d6 */
[----:B------:R-:W3:Y:S01]  /*d460*/  MUFU.EX2 R205, R24 ;  /* 0x0000001800cd7308 */ /* 0x000ee20000000800 */
[----:B------:R-:W-:Y:S01]  /*d470*/  @!P1 PRMT R217, R26, 0x5410, RZ ;  /* 0x000054101ad99816 */ /* 0x000fe200000000ff */
[----:B------:R-:W-:Y:S01]  /*d480*/  @!P3 HADD2 R28, -R240.H0_H0, -RZ.H0_H0 ;  /* 0xa00000fff01cb230 */ /* 0x000fe20000000900 */
[----:B------:R-:W-:Y:S01]  /*d490*/  ISETP.GT.U32.AND P1, PT, R0, UR10, PT ;  /* 0x0000000a00007c0c */ /* 0x000fe2000bf24070 */
[----:B------:R-:W-:Y:S01]  /*d4a0*/  @P0 HADD2 R32, -R214.H0_H0, -RZ.H0_H0 ;  /* 0xa00000ffd6200230 */ /* 0x000fe20000000900 */
[----:B-1----:R-:W-:Y:S01]  /*d4b0*/  F2FP.F16.F32.PACK_AB R2, R202, R212 ;  /* 0x000000d4ca02723e */ /* 0x002fe200000000ff */
[----:B------:R-:W1:Y:S01]  /*d4c0*/  LDC R20, c[0x0][0x4f8] ;  /* 0x00013e00ff147b82 */ /* 0x000e620000000800 */
[----:B------:R-:W-:Y:S02]  /*d4d0*/  LOP3.LUT R0, R33, 0xff, RZ, 0xc0, !PT ;  /* 0x000000ff21007812 */ /* 0x000fe400078ec0ff */
[----:B------:R-:W-:Y:S02]  /*d4e0*/  @P0 PRMT R214, R32, 0x5410, RZ ;  /* 0x0000541020d60816 */ /* 0x000fe400000000ff */
[----:B------:R-:W-:-:S02]  /*d4f0*/  PRMT R213, R2, 0x7610, R213 ;  /* 0x0000761002d57816 */ /* 0x000fc400000000d5 */
[----:B------:R-:W-:Y:S02]  /*d500*/  PRMT R210, R2, 0x7632, R210 ;  /* 0x0000763202d27816 */ /* 0x000fe400000000d2 */
[----:B------:R-:W-:Y:S02]  /*d510*/  ISETP.LE.U32.AND P0, PT, R0, UR10, PT ;  /* 0x0000000a00007c0c */ /* 0x000fe4000bf03070 */
[----:B------:R-:W-:Y:S01]  /*d520*/  PRMT R0, R34, 0x7771, RZ ;  /* 0x0000777122007816 */ /* 0x000fe200000000ff */
[----:B------:R-:W-:Y:S01]  /*d530*/  @P2 HADD2 R29, -R213.H0_H0, -RZ.H0_H0 ;  /* 0xa00000ffd51d2230 */ /* 0x000fe20000000900 */
[----:B---3--:R-:W-:Y:S01]  /*d540*/  F2FP.F16.F32.PACK_AB R2, R205, R200 ;  /* 0x000000c8cd02723e */ /* 0x008fe200000000ff */
[----:B------:R-:W-:Y:S01]  /*d550*/  @P1 HADD2 R36, -R210.H0_H0, -RZ.H0_H0 ;  /* 0xa00000ffd2241230 */ /* 0x000fe20000000900 */
[----:B------:R-:W-:Y:S02]  /*d560*/  @!P3 PRMT R240, R28, 0x5410, RZ ;  /* 0x000054101cf0b816 */ /* 0x000fe400000000ff */
[----:B------:R-:W-:-:S02]  /*d570*/  ISETP.GT.U32.AND P3, PT, R0, UR10, PT ;  /* 0x0000000a00007c0c */ /* 0x000fc4000bf64070 */
[----:B------:R-:W-:Y:S02]  /*d580*/  PRMT R208, R2, 0x7610, R208 ;  /* 0x0000761002d07816 */ /* 0x000fe400000000d0 */
[----:B------:R-:W-:Y:S02]  /*d590*/  PRMT R113, R213, 0x5410, R210 ;  /* 0x00005410d5717816 */ /* 0x000fe400000000d2 */
[----:B------:R-:W-:Y:S02]  /*d5a0*/  @P2 PRMT R213, R29, 0x5410, RZ ;  /* 0x000054101dd52816 */ /* 0x000fe400000000ff */
[----:B------:R-:W-:Y:S02]  /*d5b0*/  @P1 PRMT R210, R36, 0x5410, RZ ;  /* 0x0000541024d21816 */ /* 0x000fe400000000ff */
[----:B------:R-:W-:Y:S01]  /*d5c0*/  R2P PR, R206, 0x6 ;  /* 0x00000006ce007804 */ /* 0x000fe20000000000 */
[----:B------:R-:W-:Y:S01]  /*d5d0*/  @!P0 HADD2 R37, -R208.H0_H0, -RZ.H0_H0 ;  /* 0xa00000ffd0258230 */ /* 0x000fe20000000900 */
[----:B------:R-:W-:-:S02]  /*d5e0*/  PRMT R207, R2, 0x7632, R207 ;  /* 0x0000763202cf7816 */ /* 0x000fc400000000cf */
[----:B------:R-:W-:Y:S02]  /*d5f0*/  PRMT R0, R34, 0x7772, RZ ;  /* 0x0000777222007816 */ /* 0x000fe400000000ff */
[----:B------:R-:W-:Y:S02]  /*d600*/  PRMT R105, R208, 0x5410, R207 ;  /* 0x00005410d0697816 */ /* 0x000fe400000000cf */
[----:B------:R-:W-:Y:S02]  /*d610*/  @!P0 PRMT R208, R37, 0x5410, RZ ;  /* 0x0000541025d08816 */ /* 0x000fe400000000ff */
[----:B------:R-:W-:Y:S02]  /*d620*/  ISETP.GT.U32.AND P0, PT, R0, UR10, PT ;  /* 0x0000000a00007c0c */ /* 0x000fe4000bf04070 */
[----:B------:R-:W-:Y:S01]  /*d630*/  PRMT R2, R6, 0x7773, RZ ;  /* 0x0000777306027816 */ /* 0x000fe200000000ff */
[----:B------:R-:W-:Y:S01]  /*d640*/  FADD.FTZ R216, R15, R4 ;  /* 0x000000040fd87221 */ /* 0x000fe20000010000 */
[----:B------:R-:W-:Y:S01]  /*d650*/  FADD.FTZ R3, R19, R3 ;  /* 0x0000000313037221 */ /* 0x000fe20000010000 */
[----:B-1----:R-:W-:-:S03]  /*d660*/  LOP3.LUT R20, R20, 0xff, RZ, 0xc0, !PT ;  /* 0x000000ff14147812 */ /* 0x002fc600078ec0ff */
[----:B------:R-:W-:Y:S02]  /*d670*/  FADD.FTZ R243, R16, R3 ;  /* 0x0000000310f37221 */ /* 0x000fe40000010000 */
[----:B------:R-:W-:Y:S01]  /*d680*/  IMAD R20, R20, 0x10000, R20 ;  /* 0x0001000014147824 */ /* 0x000fe200078e0214 */
[----:B--2---:R-:W-:-:S05]  /*d690*/  LEA R112, R96, UR5, 0x1 ;  /* 0x0000000560707c11 */ /* 0x004fca000f8e08ff */
[C---:B------:R-:W-:Y:S02]  /*d6a0*/  VIADD R0, R112.reuse, 0x10000 ;  /* 0x0001000070007836 */ /* 0x040fe40000000000 */
[----:B------:R-:W-:Y:S02]  /*d6b0*/  VIADD R21, R112, 0x10040 ;  /* 0x0001004070157836 */ /* 0x000fe40000000000 */
[----:B------:R-:W-:Y:S01]  /*d6c0*/  @P2 VIADD R21, R0, 0xffffffc0 ;  /* 0xffffffc000152836 */ /* 0x000fe20000000000 */
[----:B------:R-:W-:Y:S02]  /*d6d0*/  PRMT R0, R34, 0x7773, RZ ;  /* 0x0000777322007816 */ /* 0x000fe400000000ff */
[----:B------:R-:W-:Y:S02]  /*d6e0*/  MOV R96, 0x20 ;  /* 0x0000002000607802 */ /* 0x000fe40000000f00 */
[----:B------:R-:W-:Y:S02]  /*d6f0*/  ISETP.GT.U32.AND P2, PT, R0, UR10, PT ;  /* 0x0000000a00007c0c */ /* 0x000fe4000bf44070 */
[----:B------:R-:W-:-:S02]  /*d700*/  SHF.R.U32.HI R0, RZ, 0x18, R33 ;  /* 0x00000018ff007819 */ /* 0x000fc40000011621 */
[----:B------:R-:W-:Y:S02]  /*d710*/  SEL R12, R96, 0xffffffe0, !P1 ;  /* 0xffffffe0600c7807 */ /* 0x000fe40004800000 */
[----:B------:R-:W-:Y:S02]  /*d720*/  ISETP.LE.U32.AND P1, PT, R0, UR10, PT ;  /* 0x0000000a00007c0c */ /* 0x000fe4000bf23070 */
[----:B------:R-:W-:-:S04]  /*d730*/  PRMT R0, R6, 0x7772, RZ ;  /* 0x0000777206007816 */ /* 0x000fc800000000ff */
[----:B------:R-:W-:Y:S02]  /*d740*/  PRMT R104, R0, 0x5410, R2 ;  /* 0x0000541000687816 */ /* 0x000fe40000000002 */
[C---:B------:R-:W-:Y:S02]  /*d750*/  LOP3.LUT R0, R8.reuse, 0xffff, RZ, 0xc0, !PT ;  /* 0x0000ffff08007812 */ /* 0x040fe400078ec0ff */
[----:B------:R-:W-:Y:S02]  /*d760*/  LOP3.LUT R2, R8, 0xff, RZ, 0xc0, !PT ;  /* 0x000000ff08027812 */ /* 0x000fe400078ec0ff */
[----:B------:R-:W-:-:S04]  /*d770*/  SHF.R.U32.HI R0, RZ, 0x8, R0 ;  /* 0x00000008ff007819 */ /* 0x000fc80000011600 */
[--C-:B------:R-:W-:Y:S02]  /*d780*/  PRMT R4, R2, 0x5410, R0.reuse ;  /* 0x0000541002047816 */ /* 0x100fe40000000000 */
[----:B------:R-:W-:Y:S02]  /*d790*/  PRMT R0, R8, 0x7632, R0 ;  /* 0x0000763208007816 */ /* 0x000fe40000000000 */
[----:B------:R-:W-:Y:S02]  /*d7a0*/  SHF.R.U32.HI R2, RZ, 0x18, R8 ;  /* 0x00000018ff027819 */ /* 0x000fe40000011608 */
[----:B------:R-:W-:-:S04]  /*d7b0*/  LOP3.LUT R0, R0, 0xff, RZ, 0xc0, !PT ;  /* 0x000000ff00007812 */ /* 0x000fc800078ec0ff */
[----:B------:R-:W-:Y:S02]  /*d7c0*/  PRMT R2, R0, 0x5410, R2 ;  /* 0x0000541000027816 */ /* 0x000fe40000000002 */
[----:B------:R-:W-:-:S04]  /*d7d0*/  LOP3.LUT R0, R93, 0xff, RZ, 0xc0, !PT ;  /* 0x000000ff5d007812 */ /* 0x000fc800078ec0ff */
[----:B------:R-:W-:Y:S01]  /*d7e0*/  PRMT R3, R0, 0x5410, R92 ;  /* 0x0000541000037816 */ /* 0x000fe2000000005c */
[----:B------:R-:W-:-:S04]  /*d7f0*/  IMAD.MOV.U32 R14, RZ, RZ, R6 ;  /* 0x000000ffff0e7224 */ /* 0x000fc800078e0006 */
[----:B------:R-:W-:Y:S01]  /*d800*/  HSET2.LE.AND R3, R3, R20, PT ;  /* 0x0000001403037233 */ /* 0x000fe20003803000 */
[----:B------:R-:W-:Y:S01]  /*d810*/  IMAD.MOV.U32 R100, RZ, RZ, R85 ;  /* 0x000000ffff647224 */ /* 0x000fe200078e0055 */
[----:B------:R-:W-:Y:S01]  /*d820*/  PRMT R15, R6, 0x7771, RZ ;  /* 0x00007771060f7816 */ /* 0x000fe200000000ff */
[----:B------:R-:W-:Y:S02]  /*d830*/  IMAD.MOV.U32 R85, RZ, RZ, R65 ;  /* 0x000000ffff557224 */ /* 0x000fe400078e0041 */
[----:B------:R-:W-:Y:S01]  /*d840*/  LOP3.LUT R6, R84, R3, RZ, 0xc0, !PT ;  /* 0x0000000354067212 */ /* 0x000fe200078ec0ff */
[----:B------:R-:W-:Y:S01]  /*d850*/  IMAD.MOV.U32 R84, RZ, RZ, R64 ;  /* 0x000000ffff547224 */ /* 0x000fe200078e0040 */
[----:B------:R-:W-:Y:S01]  /*d860*/  MOV R65, R41 ;  /* 0x0000002900417202 */ /* 0x000fe20000000f00 */
[----:B------:R-:W-:Y:S02]  /*d870*/  IMAD.MOV.U32 R64, RZ, RZ, R40 ;  /* 0x000000ffff407224 */ /* 0x000fe400078e0028 */
[----:B------:R-:W-:-:S02]  /*d880*/  IMAD.MOV.U32 R41, RZ, RZ, R10 ;  /* 0x000000ffff297224 */ /* 0x000fc400078e000a */
[----:B------:R-:W-:Y:S02]  /*d890*/  IMAD.MOV.U32 R40, RZ, RZ, R9 ;  /* 0x000000ffff287224 */ /* 0x000fe400078e0009 */
[----:B------:R-:W1:Y:S01]  /*d8a0*/  LDSM.16.MT88.4 R8, [R112+0x10000] ;  /* 0x010000007008783b */ /* 0x000e620000004200 */
[----:B------:R-:W-:-:S05]  /*d8b0*/  HSET2.LE.AND R0, R4, R20, PT ;  /* 0x0000001404007233 */ /* 0x000fca0003803000 */
[----:B------:R-:W-:Y:S02]  /*d8c0*/  LOP3.LUT R4, R89, R0, RZ, 0xc0, !PT ;  /* 0x0000000059047212 */ /* 0x000fe400078ec0ff */
[----:B------:R-:W-:Y:S02]  /*d8d0*/  LOP3.LUT R0, R72, 0xff00ff, RZ, 0xc0, !PT ;  /* 0x00ff00ff48007812 */ /* 0x000fe400078ec0ff */
[----:B------:R-:W-:-:S03]  /*d8e0*/  HSET2.LE.AND R2, R2, R20, PT ;  /* 0x0000001402027233 */ /* 0x000fc60003803000 */
[----:B------:R-:W-:Y:S02]  /*d8f0*/  HSET2.LE.AND R0, R0, R20, PT ;  /* 0x0000001400007233 */ /* 0x000fe40003803000 */
[----:B------:R-:W-:-:S03]  /*d900*/  LOP3.LUT R5, R88, R2, RZ, 0xc0, !PT ;  /* 0x0000000258057212 */ /* 0x000fc600078ec0ff */
[----:B------:R-:W-:Y:S01]  /*d910*/  LOP3.LUT R7, R45, R0, RZ, 0xc0, !PT ;  /* 0x000000002d077212 */ /* 0x000fe200078ec0ff */
[----:B------:R-:W-:Y:S01]  /*d920*/  IMAD.IADD R32, R112, 0x1, R12 ;  /* 0x0000000170207824 */ /* 0x000fe200078e020c */
[----:B------:R-:W-:Y:S01]  /*d930*/  MOV R107, R44 ;  /* 0x0000002c006b7202 */ /* 0x000fe20000000f00 */
[----:B------:R-:W-:-:S04]  /*d940*/  IMAD.MOV.U32 R106, RZ, RZ, R18 ;  /* 0x000000ffff6a7224 */ /* 0x000fc800078e0012 */
[C---:B-1----:R-:W-:Y:S08]  /*d950*/  HMMA.16816.F32 R44, R4.reuse, R8, R164 ;  /* 0x00000008042c723c */ /* 0x042ff000000018a4 */
[----:B------:R-:W-:Y:S01]  /*d960*/  HMMA.16816.F32 R16, R4, R10, R160 ;  /* 0x0000000a0410723c */ /* 0x000fe200000018a0 */
[----:B------:R-:W1:Y:S01]  /*d970*/  LDSM.16.MT88.4 R8, [R32+0x10000] ;  /* 0x010000002008783b */ /* 0x000e620000004200 */
[----:B------:R-:W-:-:S02]  /*d980*/  IMAD.MOV.U32 R93, RZ, RZ, R73 ;  /* 0x000000ffff5d7224 */ /* 0x000fc400078e0049 */
[----:B------:R-:W-:-:S04]  /*d990*/  IMAD.IADD R35, R12, 0x1, R21 ;  /* 0x000000010c237824 */ /* 0x000fc800078e0215 */
[C---:B-1----:R-:W-:Y:S08]  /*d9a0*/  HMMA.16816.F32 R88, R4.reuse, R8, R156 ;  /* 0x000000080458723c */ /* 0x042ff0000000189c */
[----:B------:R-:W-:Y:S01]  /*d9b0*/  HMMA.16816.F32 R72, R4, R10, R152 ;  /* 0x0000000a0448723c */ /* 0x000fe20000001898 */
[----:B------:R-:W1:Y:S01]  /*d9c0*/  LDSM.16.MT88.4 R8, [R21] ;  /* 0x000000001508783b */ /* 0x000e620000004200 */
[----:B------:R-:W-:Y:S01]  /*d9d0*/  MOV R96, R81 ;  /* 0x0000005100607202 */ /* 0x000fe20000000f00 */
[----:B------:R-:W-:Y:S01]  /*d9e0*/  IMAD.MOV.U32 R159, RZ, RZ, R61 ;  /* 0x000000ffff9f7224 */ /* 0x000fe200078e003d */
[----:B------:R-:W-:Y:S01]  /*d9f0*/  MOV R158, R60 ;  /* 0x0000003c009e7202 */ /* 0x000fe20000000f00 */
[----:B------:R-:W-:-:S02]  /*da00*/  IMAD.MOV.U32 R81, RZ, RZ, R53 ;  /* 0x000000ffff517224 */ /* 0x000fc400078e0035 */
[----:B------:R-:W-:Y:S01]  /*da10*/  IMAD.MOV.U32 R92, RZ, RZ, R52 ;  /* 0x000000ffff5c7224 */ /* 0x000fe200078e0034 */
[C---:B-1----:R-:W-:Y:S08]  /*da20*/  HMMA.16816.F32 R60, R4.reuse, R8, R148 ;  /* 0x00000008043c723c */ /* 0x042ff00000001894 */
[----:B------:R-:W-:Y:S01]  /*da30*/  HMMA.16816.F32 R52, R4, R10, R144 ;  /* 0x0000000a0434723c */ /* 0x000fe20000001890 */
[----:B------:R-:W1:Y:S01]  /*da40*/  LDSM.16.MT88.4 R8, [R35] ;  /* 0x000000002308783b */ /* 0x000e620000004200 */
[----:B------:R-:W-:Y:S01]  /*da50*/  MOV R155, R41 ;  /* 0x00000029009b7202 */ /* 0x000fe20000000f00 */
[----:B------:R-:W-:-:S02]  /*da60*/  IMAD.MOV.U32 R156, RZ, RZ, R40 ;  /* 0x000000ffff9c7224 */ /* 0x000fc400078e0028 */
[----:B------:R-:W-:-:S03]  /*da70*/  IMAD.MOV.U32 R157, RZ, RZ, R31 ;  /* 0x000000ffff9d7224 */ /* 0x000fc600078e001f */
[C---:B-1----:R-:W-:Y:S08]  /*da80*/  HMMA.16816.F32 R40, R4.reuse, R8, R140 ;  /* 0x000000080428723c */ /* 0x042ff0000000188c */
[----:B------:R-:W-:Y:S01]  /*da90*/  HMMA.16816.F32 R28, R4, R10, R136 ;  /* 0x0000000a041c723c */ /* 0x000fe20000001888 */
[----:B------:R-:W1:Y:S01]  /*daa0*/  LDSM.16.MT88.4 R8, [R112+0x12000] ;  /* 0x012000007008783b */ /* 0x000e620000004200 */
[----:B------:R-:W-:Y:S01]  /*dab0*/  MOV R151, R85 ;  /* 0x0000005500977202 */ /* 0x000fe20000000f00 */
[----:B------:R-:W-:-:S02]  /*dac0*/  IMAD.MOV.U32 R152, RZ, RZ, R84 ;  /* 0x000000ffff987224 */ /* 0x000fc400078e0054 */
[----:B------:R-:W-:Y:S02]  /*dad0*/  IMAD.MOV.U32 R153, RZ, RZ, R65 ;  /* 0x000000ffff997224 */ /* 0x000fe400078e0041 */
[----:B------:R-:W-:Y:S01]  /*dae0*/  IMAD.MOV.U32 R154, RZ, RZ, R64 ;  /* 0x000000ffff9a7224 */ /* 0x000fe200078e0040 */
[C---:B-1----:R-:W-:Y:S08]  /*daf0*/  HMMA.16816.F32 R84, R4.reuse, R8, R132 ;  /* 0x000000080454723c */ /* 0x042ff00000001884 */
[----:B------:R-:W-:Y:S01]  /*db00*/  HMMA.16816.F32 R64, R4, R10, R168 ;  /* 0x0000000a0440723c */ /* 0x000fe200000018a8 */
[----:B------:R-:W1:Y:S01]  /*db10*/  LDSM.16.MT88.4 R8, [R32+0x12000] ;  /* 0x012000002008783b */ /* 0x000e620000004200 */
[----:B------:R-:W-:Y:S01]  /*db20*/  MOV R166, R57 ;  /* 0x0000003900a67202 */ /* 0x000fe20000000f00 */
[----:B------:R-:W-:-:S05]  /*db30*/  IMAD.MOV.U32 R167, RZ, RZ, R56 ;  /* 0x000000ffffa77224 */ /* 0x000fca00078e0038 */
[C---:B-1----:R-:W-:Y:S08]  /*db40*/  HMMA.16816.F32 R56, R4.reuse, R8, R172 ;  /* 0x000000080438723c */ /* 0x042ff000000018ac */
[----:B------:R-:W-:Y:S01]  /*db50*/  HMMA.16816.F32 R48, R4, R10, R48 ;  /* 0x0000000a0430723c */ /* 0x000fe20000001830 */
[----:B------:R-:W1:Y:S01]  /*db60*/  LDSM.16.MT88.4 R8, [R21+0x2000] ;  /* 0x002000001508783b */ /* 0x000e620000004200 */
[----:B------:R-:W-:-:S02]  /*db70*/  IMAD.MOV.U32 R172, RZ, RZ, R120 ;  /* 0x000000ffffac7224 */ /* 0x000fc400078e0078 */
[----:B------:R-:W-:Y:S02]  /*db80*/  IMAD.MOV.U32 R168, RZ, RZ, R124 ;  /* 0x000000ffffa87224 */ /* 0x000fe400078e007c */
[----:B------:R-:W-:Y:S02]  /*db90*/  IMAD.MOV.U32 R136, RZ, RZ, R128 ;  /* 0x000000ffff887224 */ /* 0x000fe400078e0080 */
[----:B------:R-:W-:Y:S02]  /*dba0*/  IMAD.MOV.U32 R175, RZ, RZ, R123 ;  /* 0x000000ffffaf7224 */ /* 0x000fe400078e007b */
[----:B------:R-:W-:Y:S02]  /*dbb0*/  IMAD.MOV.U32 R171, RZ, RZ, R127 ;  /* 0x000000ffffab7224 */ /* 0x000fe400078e007f */
[----:B------:R-:W-:Y:S02]  /*dbc0*/  IMAD.MOV.U32 R139, RZ, RZ, R131 ;  /* 0x000000ffff8b7224 */ /* 0x000fe400078e0083 */
[----:B------:R-:W-:Y:S01]  /*dbd0*/  IMAD.MOV.U32 R173, RZ, RZ, R121 ;  /* 0x000000ffffad7224 */ /* 0x000fe200078e0079 */
        /* <DEDUP_REMOVED lines=9> */
[----:B------:R-:W-:-:S02]  /*dc70*/  IMAD.MOV.U32 R175, RZ, RZ, R171 ;  /* 0x000000ffffaf7224 */ /* 0x000fc400078e00ab */
[----:B------:R-:W-:Y:S01]  /*dc80*/  IMAD.MOV.U32 R136, RZ, RZ, R159 ;  /* 0x000000ffff887224 */ /* 0x000fe200078e009f */
[----:B------:R-:W-:Y:S01]  /*dc90*/  MOV R159, R243 ;  /* 0x000000f3009f7202 */ /* 0x000fe20000000f00 */
[----:B------:R-:W-:Y:S01]  /*dca0*/  IMAD.MOV.U32 R181, RZ, RZ, R173 ;  /* 0x000000ffffb57224 */ /* 0x000fe200078e00ad */
[----:B------:R-:W2:Y:S01]  /*dcb0*/  LDL.LU R243, [R1+0x140] ;  /* 0x0001400001f37983 */ /* 0x000ea20000300800 */
[----:B------:R-:W-:Y:S02]  /*dcc0*/  IMAD.MOV.U32 R171, RZ, RZ, R139 ;  /* 0x000000ffffab7224 */ /* 0x000fe400078e008b */
[----:B------:R-:W-:Y:S02]  /*dcd0*/  IMAD.MOV.U32 R173, RZ, RZ, R169 ;  /* 0x000000ffffad7224 */ /* 0x000fe400078e00a9 */
[----:B------:R-:W-:Y:S02]  /*dce0*/  IMAD.MOV.U32 R139, RZ, RZ, R158 ;  /* 0x000000ffff8b7224 */ /* 0x000fe400078e009e */
[----:B------:R-:W-:Y:S01]  /*dcf0*/  IMAD.MOV.U32 R169, RZ, RZ, R137 ;  /* 0x000000ffffa97224 */ /* 0x000fe200078e0089 */
[----:B------:R-:W3:Y:S04]  /*dd00*/  LDL.LU R158, [R1+0xd4] ;  /* 0x0000d400019e7983 */ /* 0x000ee80000300800 */
[----:B------:R-:W4:Y:S01]  /*dd10*/  LDL.LU R137, [R1+0xb8] ;  /* 0x0000b80001897983 */ /* 0x000f220000300800 */
[----:B------:R-:W-:Y:S01]  /*dd20*/  IMAD.MOV.U32 R150, RZ, RZ, R93 ;  /* 0x000000ffff967224 */ /* 0x000fe200078e005d */
[----:B------:R-:W-:Y:S01]  /*dd30*/  MOV R0, R81 ;  /* 0x0000005100007202 */ /* 0x000fe20000000f00 */
[----:B------:R-:W-:-:S02]  /*dd40*/  IMAD.MOV.U32 R2, RZ, RZ, R92 ;  /* 0x000000ffff027224 */ /* 0x000fc400078e005c */
[----:B------:R-:W-:Y:S02]  /*dd50*/  IMAD.MOV.U32 R3, RZ, RZ, R80 ;  /* 0x000000ffff037224 */ /* 0x000fe400078e0050 */
[C---:B-1----:R-:W-:Y:S08]  /*dd60*/  HMMA.16816.F32 R80, R4.reuse, R8, R184 ;  /* 0x000000080450723c */ /* 0x042ff000000018b8 */
[----:B------:R-:W-:Y:S01]  /*dd70*/  HMMA.16816.F32 R92, R4, R10, R188 ;  /* 0x0000000a045c723c */ /* 0x000fe200000018bc */
[----:B------:R-:W1:Y:S01]  /*dd80*/  LDSM.16.MT88.4 R8, [R112+0x14000] ;  /* 0x014000007008783b */ /* 0x000e620000004200 */
[----:B------:R-:W-:-:S02]  /*dd90*/  IMAD.MOV.U32 R164, RZ, RZ, R77 ;  /* 0x000000ffffa47224 */ /* 0x000fc400078e004d */
[----:B------:R-:W-:-:S04]  /*dda0*/  IMAD.MOV.U32 R165, RZ, RZ, R76 ;  /* 0x000000ffffa57224 */ /* 0x000fc800078e004c */
[C---:B-1----:R-:W-:Y:S08]  /*ddb0*/  HMMA.16816.F32 R76, R4.reuse, R8, R68 ;  /* 0x00000008044c723c */ /* 0x042ff00000001844 */
[----:B------:R-:W-:Y:S01]  /*ddc0*/  HMMA.16816.F32 R68, R4, R10, R192 ;  /* 0x0000000a0444723c */ /* 0x000fe200000018c0 */
[----:B------:R-:W1:Y:S01]  /*ddd0*/  LDSM.16.MT88.4 R8, [R32+0x14000] ;  /* 0x014000002008783b */ /* 0x000e620000004200 */
[----:B------:R-:W-:Y:S01]  /*dde0*/  MOV R12, R100 ;  /* 0x00000064000c7202 */ /* 0x000fe20000000f00 */
[----:B------:R-:W-:-:S02]  /*ddf0*/  IMAD.MOV.U32 R148, RZ, RZ, R97 ;  /* 0x000000ffff947224 */ /* 0x000fc400078e0061 */
[----:B------:R-:W-:-:S03]  /*de00*/  IMAD.MOV.U32 R149, RZ, RZ, R96 ;  /* 0x000000ffff957224 */ /* 0x000fc600078e0060 */
[C---:B-1----:R-:W-:Y:S08]  /*de10*/  HMMA.16816.F32 R96, R4.reuse, R8, R196 ;  /* 0x000000080460723c */ /* 0x042ff000000018c4 */
[----:B------:R-:W-:Y:S01]  /*de20*/  HMMA.16816.F32 R100, R4, R10, R220 ;  /* 0x0000000a0464723c */ /* 0x000fe200000018dc */
[----:B------:R-:W1:Y:S01]  /*de30*/  LDSM.16.MT88.4 R8, [R21+0x4000] ;  /* 0x004000001508783b */ /* 0x000e620000004200 */
[----:B------:R-:W-:-:S02]  /*de40*/  MOV R170, R126 ;  /* 0x0000007e00aa7202 */ /* 0x000fc40000000f00 */
[----:B------:R-:W-:-:S04]  /*de50*/  MOV R174, R122 ;  /* 0x0000007a00ae7202 */ /* 0x000fc80000000f00 */
[C---:B-1----:R-:W-:Y:S08]  /*de60*/  HMMA.16816.F32 R120, R4.reuse, R8, R224 ;  /* 0x000000080478723c */ /* 0x042ff000000018e0 */
[----:B------:R-:W-:Y:S01]  /*de70*/  HMMA.16816.F32 R124, R4, R10, R228 ;  /* 0x0000000a047c723c */ /* 0x000fe200000018e4 */
[----:B------:R-:W1:Y:S01]  /*de80*/  LDSM.16.MT88.4 R8, [R35+0x4000] ;  /* 0x004000002308783b */ /* 0x000e620000004200 */
[----:B------:R-:W-:-:S06]  /*de90*/  MOV R138, R130 ;  /* 0x00000082008a7202 */ /* 0x000fcc0000000f00 */
[C---:B-1----:R-:W-:Y:S08]  /*dea0*/  HMMA.16816.F32 R128, R4.reuse, R8, R232 ;  /* 0x000000080480723c */ /* 0x042ff000000018e8 */
[C---:B------:R-:W-:Y:S01]  /*deb0*/  HMMA.16816.F32 R132, R4.reuse, R10, R236 ;  /* 0x0000000a0484723c */ /* 0x040fe200000018ec */
[----:B------:R-:W1:Y:S07]  /*dec0*/  LDSM.16.MT88.4 R8, [R112+0x16000] ;  /* 0x016000007008783b */ /* 0x000e6e0000004200 */
[C---:B-1----:R-:W-:Y:S08]  /*ded0*/  HMMA.16816.F32 R140, R4.reuse, R8, R244 ;  /* 0x00000008048c723c */ /* 0x042ff000000018f4 */
[----:B------:R-:W-:Y:S01]  /*dee0*/  HMMA.16816.F32 R144, R4, R10, R248 ;  /* 0x0000000a0490723c */ /* 0x000fe200000018f8 */
[----:B------:R-:W1:Y:S01]  /*def0*/  LDSM.16.MT88.4 R8, [R32+0x16000] ;  /* 0x016000002008783b */ /* 0x000e620000004200 */
[----:B------:R-:W-:-:S06]  /*df00*/  MOV R182, R174 ;  /* 0x000000ae00b67202 */ /* 0x000fcc0000000f00 */
[C---:B-1----:R-:W-:Y:S08]  /*df10*/  HMMA.16816.F32 R160, R4.reuse, R8, R108 ;  /* 0x0000000804a0723c */ /* 0x042ff0000000186c */
[----:B------:R-:W-:Y:S01]  /*df20*/  HMMA.16816.F32 R164, R4, R10, R164 ;  /* 0x0000000a04a4723c */ /* 0x000fe200000018a4 */
[----:B------:R-:W1:Y:S01]  /*df30*/  LDSM.16.MT88.4 R8, [R21+0x6000] ;  /* 0x006000001508783b */ /* 0x000e620000004200 */
[----:B------:R-:W-:-:S02]  /*df40*/  MOV R174, R170 ;  /* 0x000000aa00ae7202 */ /* 0x000fc40000000f00 */
[----:B------:R-:W-:Y:S01]  /*df50*/  MOV R170, R138 ;  /* 0x0000008a00aa7202 */ /* 0x000fe20000000f00 */
[----:B------:R-:W-:Y:S02]  /*df60*/  IMAD.MOV.U32 R138, RZ, RZ, R204 ;  /* 0x000000ffff8a7224 */ /* 0x000fe400078e00cc */
[----:B------:R-:W2:Y:S01]  /*df70*/  LDL.LU R204, [R1+0x13c] ;  /* 0x00013c0001cc7983 */ /* 0x000ea20000300800 */
[C---:B-1----:R-:W-:Y:S01]  /*df80*/  HMMA.16816.F32 R184, R4.reuse, R10, R180 ;  /* 0x0000000a04b8723c */ /* 0x042fe200000018b4 */
[----:B------:R-:W-:Y:S01]  /*df90*/  IMAD.MOV.U32 R181, RZ, RZ, R173 ;  /* 0x000000ffffb57224 */ /* 0x000fe200078e00ad */
[----:B------:R-:W-:Y:S01]  /*dfa0*/  MOV R182, R174 ;  /* 0x000000ae00b67202 */ /* 0x000fe20000000f00 */
[----:B------:R-:W-:Y:S01]  /*dfb0*/  IMAD.MOV.U32 R173, RZ, RZ, R169 ;  /* 0x000000ffffad7224 */ /* 0x000fe200078e00a9 */
[----:B------:R-:W-:Y:S01]  /*dfc0*/  MOV R174, R170 ;  /* 0x000000aa00ae7202 */ /* 0x000fe20000000f00 */
[----:B----4-:R-:W-:Y:S01]  /*dfd0*/  IMAD.MOV.U32 R169, RZ, RZ, R137 ;  /* 0x000000ffffa97224 */ /* 0x010fe200078e0089 */
[----:B------:R-:W-:Y:S01]  /*dfe0*/  MOV R170, R138 ;  /* 0x0000008a00aa7202 */ /* 0x000fe20000000f00 */
[----:B------:R-:W4:Y:S04]  /*dff0*/  LDL.LU R137, [R1+0xc0] ;  /* 0x0000c00001897983 */ /* 0x000f280000300800 */
[----:B------:R-:W3:Y:S01]  /*e000*/  LDL.LU R138, [R1+0x44] ;  /* 0x00004400018a7983 */ /* 0x000ee20000300800 */
[----:B------:R-:W-:Y:S03]  /*e010*/  HMMA.16816.F32 R176, R4, R8, R116 ;  /* 0x0000000804b0723c */ /* 0x000fe60000001874 */
        /* <DEDUP_REMOVED lines=8> */
[----:B------:R-:W-:Y:S01]  /*e0a0*/  MOV R3, R252 ;  /* 0x000000fc00037202 */ /* 0x000fe20000000f00 */
[----:B------:R-:W-:-:S02]  /*e0b0*/  IMAD.MOV.U32 R0, RZ, RZ, R203 ;  /* 0x000000ffff007224 */ /* 0x000fc400078e00cb */
[----:B------:R-:W2:Y:S04]  /*e0c0*/  LDL.LU R203, [R1+0x138] ;  /* 0x0001380001cb7983 */ /* 0x000ea80000300800 */
[----:B------:R-:W2:Y:S01]  /*e0d0*/  LDL.LU R252, [R1+0x134] ;  /* 0x0001340001fc7983 */ /* 0x000ea20000300800 */
[----:B-1----:R-:W-:Y:S01]  /*e0e0*/  HMMA.16816.F32 R192, R4, R8, R180 ;  /* 0x0000000804c0723c */ /* 0x002fe200000018b4 */
[----:B------:R-:W-:Y:S01]  /*e0f0*/  IMAD.MOV.U32 R182, RZ, RZ, R174 ;  /* 0x000000ffffb67224 */ /* 0x000fe200078e00ae */
[----:B------:R-:W-:Y:S01]  /*e100*/  MOV R183, R175 ;  /* 0x000000af00b77202 */ /* 0x000fe20000000f00 */
[----:B------:R-:W-:Y:S02]  /*e110*/  IMAD.MOV.U32 R181, RZ, RZ, R173 ;  /* 0x000000ffffb57224 */ /* 0x000fe400078e00ad */
[----:B------:R-:W-:-:S02]  /*e120*/  IMAD.MOV.U32 R174, RZ, RZ, R169 ;  /* 0x000000ffffae7224 */ /* 0x000fc400078e00a9 */
[----:B------:R-:W-:Y:S01]  /*e130*/  IMAD.MOV.U32 R173, RZ, RZ, R168 ;  /* 0x000000ffffad7224 */ /* 0x000fe200078e00a8 */
[----:B------:R-:W-:Y:S01]  /*e140*/  MOV R168, R171 ;  /* 0x000000ab00a87202 */ /* 0x000fe20000000f00 */
[----:B------:R-:W-:Y:S02]  /*e150*/  IMAD.MOV.U32 R175, RZ, RZ, R170 ;  /* 0x000000ffffaf7224 */ /* 0x000fe400078e00aa */
[----:B------:R-:W-:Y:S01]  /*e160*/  IMAD.MOV.U32 R169, RZ, RZ, R136 ;  /* 0x000000ffffa97224 */ /* 0x000fe200078e0088 */
[----:B------:R-:W-:Y:S01]  /*e170*/  MOV R136, R0 ;  /* 0x0000000000887202 */ /* 0x000fe20000000f00 */
[----:B------:R-:W-:Y:S02]  /*e180*/  IMAD.MOV.U32 R0, RZ, RZ, R202 ;  /* 0x000000ffff007224 */ /* 0x000fe400078e00ca */
[----:B------:R-:W2:Y:S01]  /*e190*/  LDL.LU R202, [R1+0x130] ;  /* 0x0001300001ca7983 */ /* 0x000ea20000300800 */
[----:B------:R-:W-:Y:S02]  /*e1a0*/  IMAD.MOV.U32 R190, RZ, RZ, R174 ;  /* 0x000000ffffbe7224 */ /* 0x000fe400078e00ae */
[----:B----4-:R-:W-:-:S02]  /*e1b0*/  IMAD.MOV.U32 R170, RZ, RZ, R137 ;  /* 0x000000ffffaa7224 */ /* 0x010fc400078e0089 */
[----:B------:R-:W-:Y:S01]  /*e1c0*/  IMAD.MOV.U32 R137, RZ, RZ, R3 ;  /* 0x000000ffff897224 */ /* 0x000fe200078e0003 */
[----:B------:R-:W-:Y:S01]  /*e1d0*/  MOV R3, R105 ;  /* 0x0000006900037202 */ /* 0x000fe20000000f00 */
[----:B---3--:R-:W-:Y:S01]  /*e1e0*/  IMAD.MOV.U32 R171, RZ, RZ, R138 ;  /* 0x000000ffffab7224 */ /* 0x008fe200078e008a */
[----:B------:R-:W3:Y:S01]  /*e1f0*/  LDL.LU R105, [R1+0xbc] ;  /* 0x0000bc0001697983 */ /* 0x000ee20000300800 */
[----:B------:R-:W-:Y:S02]  /*e200*/  IMAD.MOV.U32 R138, RZ, RZ, R2 ;  /* 0x000000ffff8a7224 */ /* 0x000fe400078e0002 */
[----:B------:R-:W-:Y:S02]  /*e210*/  IMAD.MOV.U32 R2, RZ, RZ, R13 ;  /* 0x000000ffff027224 */ /* 0x000fe400078e000d */
[----:B------:R-:W4:Y:S01]  /*e220*/  LDL.LU R13, [R1+0x12c] ;  /* 0x00012c00010d7983 */ /* 0x000f220000300800 */
[----:B------:R-:W-:Y:S02]  /*e230*/  IMAD.MOV.U32 R174, RZ, RZ, R170 ;  /* 0x000000ffffae7224 */ /* 0x000fe400078e00aa */
[----:B------:R-:W-:-:S02]  /*e240*/  IMAD.MOV.U32 R170, RZ, RZ, R138 ;  /* 0x000000ffffaa7224 */ /* 0x000fc400078e008a */
[----:B------:R-:W-:Y:S02]  /*e250*/  IMAD.MOV.U32 R138, RZ, RZ, R209 ;  /* 0x000000ffff8a7224 */ /* 0x000fe400078e00d1 */
[----:B------:R-:W3:Y:S01]  /*e260*/  LDL.LU R209, [R1+0x128] ;  /* 0x0001280001d17983 */ /* 0x000ee20000300800 */
[----:B------:R-:W-:Y:S02]  /*e270*/  MOV R191, R175 ;  /* 0x000000af00bf7202 */ /* 0x000fe40000000f00 */
[----:B------:R-:W-:Y:S01]  /*e280*/  MOV R175, R171 ;  /* 0x000000ab00af7202 */ /* 0x000fe20000000f00 */
[----:B------:R-:W-:Y:S01]  /*e290*/  IMAD.MOV.U32 R189, RZ, RZ, R173 ;  /* 0x000000ffffbd7224 */ /* 0x000fe200078e00ad */
[----:B------:R-:W-:Y:S01]  /*e2a0*/  MOV R171, R0 ;  /* 0x0000000000ab7202 */ /* 0x000fe20000000f00 */
[----:B------:R-:W-:Y:S02]  /*e2b0*/  IMAD.MOV.U32 R173, RZ, RZ, R169 ;  /* 0x000000ffffad7224 */ /* 0x000fe400078e00a9 */
[----:B------:R-:W-:-:S02]  /*e2c0*/  IMAD.MOV.U32 R169, RZ, RZ, R137 ;  /* 0x000000ffffa97224 */ /* 0x000fc400078e0089 */
[----:B------:R-:W-:Y:S02]  /*e2d0*/  IMAD.MOV.U32 R137, RZ, RZ, R2 ;  /* 0x000000ffff897224 */ /* 0x000fe400078e0002 */
[----:B------:R-:W-:Y:S02]  /*e2e0*/  IMAD.MOV.U32 R180, RZ, RZ, R172 ;  /* 0x000000ffffb47224 */ /* 0x000fe400078e00ac */
[----:B------:R-:W-:Y:S02]  /*e2f0*/  IMAD.MOV.U32 R172, RZ, RZ, R168 ;  /* 0x000000ffffac7224 */ /* 0x000fe400078e00a8 */
[----:B------:R-:W-:Y:S02]  /*e300*/  IMAD.MOV.U32 R168, RZ, RZ, R136 ;  /* 0x000000ffffa87224 */ /* 0x000fe400078e0088 */
[----:B------:R-:W-:Y:S01]  /*e310*/  IMAD.MOV.U32 R136, RZ, RZ, R3 ;  /* 0x000000ffff887224 */ /* 0x000fe200078e0003 */
[----:B------:R-:W-:Y:S01]  /*e320*/  HMMA.16816.F32 R180, R4, R10, R180 ;  /* 0x0000000a04b4723c */ /* 0x000fe200000018b4 */
[----:B------:R-:W-:Y:S01]  /*e330*/  LOP3.LUT R4, R14, 0xff, RZ, 0xc0, !PT ;  /* 0x000000ff0e047812 */ /* 0x000fe200078ec0ff */
[----:B------:R-:W1:Y:S03]  /*e340*/  LDSM.16.MT88.4 R8, [R112+0x10800] ;  /* 0x010800007008783b */ /* 0x000e660000004200 */
[----:B------:R-:W-:-:S02]  /*e350*/  PRMT R6, R4, 0x5410, R15 ;  /* 0x0000541004067816 */ /* 0x000fc4000000000f */
[C---:B----4-:R-:W-:Y:S02]  /*e360*/  LOP3.LUT R0, R13.reuse, 0xffff, RZ, 0xc0, !PT ;  /* 0x0000ffff0d007812 */ /* 0x050fe400078ec0ff */
[----:B------:R-:W-:Y:S02]  /*e370*/  LOP3.LUT R2, R13, 0xff, RZ, 0xc0, !PT ;  /* 0x000000ff0d027812 */ /* 0x000fe400078ec0ff */
[----:B------:R-:W-:-:S04]  /*e380*/  SHF.R.U32.HI R0, RZ, 0x8, R0 ;  /* 0x00000008ff007819 */ /* 0x000fc80000011600 */
[--C-:B------:R-:W-:Y:S02]  /*e390*/  PRMT R3, R2, 0x5410, R0.reuse ;  /* 0x0000541002037816 */ /* 0x100fe40000000000 */
[----:B------:R-:W-:-:S04]  /*e3a0*/  PRMT R0, R13, 0x7632, R0 ;  /* 0x000076320d007816 */ /* 0x000fc80000000000 */
[----:B------:R-:W-:Y:S02]  /*e3b0*/  LOP3.LUT R2, R0, 0xff, RZ, 0xc0, !PT ;  /* 0x000000ff00027812 */ /* 0x000fe400078ec0ff */
[----:B------:R-:W-:-:S05]  /*e3c0*/  HSET2.LE.AND R0, R3, R20, PT ;  /* 0x0000001403007233 */ /* 0x000fca0003803000 */
[----:B------:R-:W-:Y:S02]  /*e3d0*/  LOP3.LUT R4, R189, R0, RZ, 0xc0, !PT ;  /* 0x00000000bd047212 */ /* 0x000fe400078ec0ff */
[----:B------:R-:W-:Y:S01]  /*e3e0*/  MOV R189, R190 ;  /* 0x000000be00bd7202 */ /* 0x000fe20000000f00 */
[----:B------:R-:W-:Y:S02]  /*e3f0*/  IMAD.MOV.U32 R190, RZ, RZ, R191 ;  /* 0x000000ffffbe7224 */ /* 0x000fe400078e00bf */
[----:B------:R-:W-:Y:S02]  /*e400*/  IMAD.MOV.U32 R191, RZ, RZ, R172 ;  /* 0x000000ffffbf7224 */ /* 0x000fe400078e00ac */
[----:B------:R-:W-:Y:S01]  /*e410*/  IMAD.MOV.U32 R172, RZ, RZ, R173 ;  /* 0x000000ffffac7224 */ /* 0x000fe200078e00ad */
[----:B------:R-:W-:Y:S01]  /*e420*/  MOV R173, R174 ;  /* 0x000000ae00ad7202 */ /* 0x000fe20000000f00 */
[----:B------:R-:W-:Y:S02]  /*e430*/  IMAD.MOV.U32 R174, RZ, RZ, R175 ;  /* 0x000000ffffae7224 */ /* 0x000fe400078e00af */
[----:B------:R-:W-:-:S02]  /*e440*/  IMAD.MOV.U32 R175, RZ, RZ, R168 ;  /* 0x000000ffffaf7224 */ /* 0x000fc400078e00a8 */
[----:B------:R-:W-:Y:S01]  /*e450*/  IMAD.MOV.U32 R168, RZ, RZ, R169 ;  /* 0x000000ffffa87224 */ /* 0x000fe200078e00a9 */
        /* <DEDUP_REMOVED lines=9> */
[----:B------:R-:W-:Y:S01]  /*e4f0*/  IMAD.MOV.U32 R149, RZ, RZ, R150 ;  /* 0x000000ffff957224 */ /* 0x000fe200078e0096 */
[----:B------:R-:W-:Y:S01]  /*e500*/  SHF.R.U32.HI R5, RZ, 0x18, R13 ;  /* 0x00000018ff057819 */ /* 0x000fe2000001160d */
[----:B------:R-:W-:Y:S02]  /*e510*/  IMAD.MOV.U32 R150, RZ, RZ, R151 ;  /* 0x000000ffff967224 */ /* 0x000fe400078e0097 */
[----:B------:R-:W-:Y:S01]  /*e520*/  IMAD.MOV.U32 R151, RZ, RZ, R152 ;  /* 0x000000ffff977224 */ /* 0x000fe200078e0098 */
[----:B------:R-:W-:Y:S01]  /*e530*/  MOV R152, R153 ;  /* 0x0000009900987202 */ /* 0x000fe20000000f00 */
[----:B------:R-:W-:Y:S01]  /*e540*/  IMAD.MOV.U32 R153, RZ, RZ, R154 ;  /* 0x000000ffff997224 */ /* 0x000fe200078e009a */
[----:B------:R-:W-:Y:S01]  /*e550*/  PRMT R2, R2, 0x5410, R5 ;  /* 0x0000541002027816 */ /* 0x000fe20000000005 */
[----:B------:R-:W-:Y:S01]  /*e560*/  IMAD.MOV.U32 R154, RZ, RZ, R155 ;  /* 0x000000ffff9a7224 */ /* 0x000fe200078e009b */
[----:B------:R-:W-:Y:S01]  /*e570*/  LOP3.LUT R3, R104, 0xff00ff, RZ, 0xc0, !PT ;  /* 0x00ff00ff68037812 */ /* 0x000fe200078ec0ff */
[----:B------:R-:W-:Y:S01]  /*e580*/  IMAD.MOV.U32 R155, RZ, RZ, R156 ;  /* 0x000000ffff9b7224 */ /* 0x000fe200078e009c */
[----:B------:R-:W-:Y:S01]  /*e590*/  MOV R156, R157 ;  /* 0x0000009d009c7202 */ /* 0x000fe20000000f00 */
[----:B--2---:R-:W-:Y:S01]  /*e5a0*/  IMAD.MOV.U32 R157, RZ, RZ, R202 ;  /* 0x000000ffff9d7224 */ /* 0x004fe200078e00ca */
[--C-:B------:R-:W-:Y:S01]  /*e5b0*/  HSET2.LE.AND R0, R2, R20.reuse, PT ;  /* 0x0000001402007233 */ /* 0x100fe20003803000 */
[----:B------:R-:W2:Y:S01]  /*e5c0*/  LDL.LU R202, [R1+0x124] ;  /* 0x0001240001ca7983 */ /* 0x000ea20000300800 */
[----:B------:R-:W-:Y:S01]  /*e5d0*/  MOV R245, R168 ;  /* 0x000000a800f57202 */ /* 0x000fe20000000f00 */
[----:B------:R-:W-:Y:S01]  /*e5e0*/  IMAD.MOV.U32 R168, RZ, RZ, R138 ;  /* 0x000000ffffa87224 */ /* 0x000fe200078e008a */
[----:B------:R-:W-:-:S02]  /*e5f0*/  HSET2.LE.AND R2, R6, R20, PT ;  /* 0x0000001406027233 */ /* 0x000fc40003803000 */
[----:B------:R-:W-:Y:S02]  /*e600*/  HSET2.LE.AND R3, R3, R20, PT ;  /* 0x0000001403037233 */ /* 0x000fe40003803000 */
[----:B------:R-:W-:Y:S01]  /*e610*/  MOV R138, R151 ;  /* 0x00000097008a7202 */ /* 0x000fe20000000f00 */
[----:B------:R-:W-:Y:S02]  /*e620*/  IMAD.MOV.U32 R151, RZ, RZ, R156 ;  /* 0x000000ffff977224 */ /* 0x000fe400078e009c */
[----:B------:R-:W-:Y:S01]  /*e630*/  IMAD.MOV.U32 R156, RZ, RZ, R157 ;  /* 0x000000ffff9c7224 */ /* 0x000fe200078e009d */
[----:B---3--:R-:W-:Y:S01]  /*e640*/  LOP3.LUT R6, R209, R2, RZ, 0xc0, !PT ;  /* 0x00000002d1067212 */ /* 0x008fe200078ec0ff */
[----:B------:R-:W-:Y:S01]  /*e650*/  IMAD.MOV.U32 R157, RZ, RZ, R158 ;  /* 0x000000ffff9d7224 */ /* 0x000fe200078e009e */
[----:B------:R-:W-:Y:S01]  /*e660*/  MOV R158, R159 ;  /* 0x0000009f009e7202 */ /* 0x000fe20000000f00 */
[----:B------:R-:W3:Y:S01]  /*e670*/  LDL.LU R209, [R1+0x120] ;  /* 0x0001200001d17983 */ /* 0x000ee20000300800 */
[----:B------:R-:W-:Y:S01]  /*e680*/  LOP3.LUT R7, R204, R3, RZ, 0xc0, !PT ;  /* 0x00000003cc077212 */ /* 0x000fe200078ec0ff */
[----:B------:R-:W-:-:S02]  /*e690*/  IMAD.MOV.U32 R159, RZ, RZ, R107 ;  /* 0x000000ffff9f7224 */ /* 0x000fc400078e006b */
[----:B------:R-:W4:Y:S01]  /*e6a0*/  LDL.LU R204, [R1+0x11c] ;  /* 0x00011c0001cc7983 */ /* 0x000f220000300800 */
[----:B------:R-:W-:-:S03]  /*e6b0*/  IMAD.MOV.U32 R107, RZ, RZ, R106 ;  /* 0x000000ffff6b7224 */ /* 0x000fc600078e006a */
[----:B------:R-:W2:Y:S01]  /*e6c0*/  LDL.LU R106, [R1+0x94] ;  /* 0x00009400016a7983 */ /* 0x000ea20000300800 */
[----:B------:R-:W-:Y:S01]  /*e6d0*/  LOP3.LUT R5, R189, R0, RZ, 0xc0, !PT ;  /* 0x00000000bd057212 */ /* 0x000fe200078ec0ff */
[----:B------:R-:W-:Y:S01]  /*e6e0*/  IMAD.MOV.U32 R249, RZ, RZ, R170 ;  /* 0x000000fffff97224 */ /* 0x000fe200078e00aa */
[----:B------:R-:W-:Y:S02]  /*e6f0*/  MOV R170, R12 ;  /* 0x0000000c00aa7202 */ /* 0x000fe40000000f00 */
[----:B------:R-:W1:Y:S03]  /*e700*/  LDSM.16.MT88.4 R12, [R21+0x800] ;  /* 0x00080000150c783b */ /* 0x000e660000004200 */
[C---:B-1----:R-:W-:Y:S01]  /*e710*/  HMMA.16816.F32 R228, R4.reuse, R10, R16 ;  /* 0x0000000a04e4723c */ /* 0x042fe20000001810 */
[----:B------:R-:W1:Y:S07]  /*e720*/  LDSM.16.MT88.4 R16, [R32+0x10800] ;  /* 0x010800002010783b */ /* 0x000e6e0000004200 */
[----:B------:R-:W-:Y:S01]  /*e730*/  HMMA.16816.F32 R232, R4, R8, R44 ;  /* 0x0000000804e8723c */ /* 0x000fe2000000182c */
[----:B------:R-:W1:Y:S01]  /*e740*/  LDSM.16.MT88.4 R8, [R35+0x800] ;  /* 0x000800002308783b */ /* 0x000e620000004200 */
[----:B------:R-:W-:Y:S01]  /*e750*/  MOV R237, R172 ;  /* 0x000000ac00ed7202 */ /* 0x000fe20000000f00 */
[----:B------:R-:W-:Y:S01]  /*e760*/  IMAD.MOV.U32 R236, RZ, RZ, R173 ;  /* 0x000000ffffec7224 */ /* 0x000fe200078e00ad */
[----:B------:R-:W-:Y:S01]  /*e770*/  MOV R250, R136 ;  /* 0x0000008800fa7202 */ /* 0x000fe20000000f00 */
[----:B------:R-:W-:-:S02]  /*e780*/  IMAD.MOV.U32 R247, RZ, RZ, R174 ;  /* 0x000000fffff77224 */ /* 0x000fc400078e00ae */
[----:B------:R-:W-:Y:S02]  /*e790*/  IMAD.MOV.U32 R246, RZ, RZ, R175 ;  /* 0x000000fffff67224 */ /* 0x000fe400078e00af */
[----:B------:R-:W-:Y:S02]  /*e7a0*/  IMAD.MOV.U32 R244, RZ, RZ, R169 ;  /* 0x000000fffff47224 */ /* 0x000fe400078e00a9 */
[----:B------:R-:W-:Y:S02]  /*e7b0*/  IMAD.MOV.U32 R248, RZ, RZ, R171 ;  /* 0x000000fffff87224 */ /* 0x000fe400078e00ab */
[----:B------:R-:W-:Y:S02]  /*e7c0*/  IMAD.MOV.U32 R251, RZ, RZ, R137 ;  /* 0x000000fffffb7224 */ /* 0x000fe400078e0089 */
[----:B------:R-:W-:Y:S02]  /*e7d0*/  IMAD.MOV.U32 R169, RZ, RZ, R139 ;  /* 0x000000ffffa97224 */ /* 0x000fe400078e008b */
[----:B------:R-:W-:-:S02]  /*e7e0*/  IMAD.MOV.U32 R171, RZ, RZ, R148 ;  /* 0x000000ffffab7224 */ /* 0x000fc400078e0094 */
[----:B------:R-:W-:Y:S02]  /*e7f0*/  IMAD.MOV.U32 R136, RZ, RZ, R149 ;  /* 0x000000ffff887224 */ /* 0x000fe400078e0095 */
[----:B------:R-:W-:Y:S01]  /*e800*/  IMAD.MOV.U32 R137, RZ, RZ, R150 ;  /* 0x000000ffff897224 */ /* 0x000fe200078e0096 */
[----:B------:R-:W-:Y:S01]  /*e810*/  MOV R150, R155 ;  /* 0x0000009b00967202 */ /* 0x000fe20000000f00 */
[----:B------:R-:W-:Y:S02]  /*e820*/  IMAD.MOV.U32 R239, RZ, RZ, R190 ;  /* 0x000000ffffef7224 */ /* 0x000fe400078e00be */
[----:B------:R-:W-:Y:S02]  /*e830*/  IMAD.MOV.U32 R238, RZ, RZ, R191 ;  /* 0x000000ffffee7224 */ /* 0x000fe400078e00bf */
[----:B------:R-:W-:Y:S01]  /*e840*/  IMAD.MOV.U32 R139, RZ, RZ, R152 ;  /* 0x000000ffff8b7224 */ /* 0x000fe200078e0098 */
[----:B------:R-:W-:Y:S01]  /*e850*/  HMMA.16816.F32 R196, R4, R12, R60 ;  /* 0x0000000c04c4723c */ /* 0x000fe2000000183c */
[----:B------:R-:W-:-:S02]  /*e860*/  IMAD.MOV.U32 R148, RZ, RZ, R153 ;  /* 0x000000ffff947224 */ /* 0x000fc400078e0099 */
[----:B------:R-:W-:-:S05]  /*e870*/  IMAD.MOV.U32 R149, RZ, RZ, R154 ;  /* 0x000000ffff957224 */ /* 0x000fca00078e009a */
[C---:B-1----:R-:W-:Y:S08]  /*e880*/  HMMA.16816.F32 R224, R4.reuse, R16, R88 ;  /* 0x0000001004e0723c */ /* 0x042ff00000001858 */
[C---:B------:R-:W-:Y:S01]  /*e890*/  HMMA.16816.F32 R220, R4.reuse, R18, R72 ;  /* 0x0000001204dc723c */ /* 0x040fe20000001848 */
[----:B------:R-:W1:Y:S07]  /*e8a0*/  LDSM.16.MT88.4 R16, [R112+0x12800] ;  /* 0x012800007010783b */ /* 0x000e6e0000004200 */
[C---:B------:R-:W-:Y:S01]  /*e8b0*/  HMMA.16816.F32 R172, R4.reuse, R14, R52 ;  /* 0x0000000e04ac723c */ /* 0x040fe20000001834 */
[----:B------:R-:W1:Y:S07]  /*e8c0*/  LDSM.16.MT88.4 R12, [R32+0x12800] ;  /* 0x01280000200c783b */ /* 0x000e6e0000004200 */
[C---:B------:R-:W-:Y:S08]  /*e8d0*/  HMMA.16816.F32 R152, R4.reuse, R8, R40 ;  /* 0x000000080498723c */ /* 0x040ff00000001828 */
[----:B------:R-:W-:Y:S01]  /*e8e0*/  HMMA.16816.F32 R188, R4, R10, R28 ;  /* 0x0000000a04bc723c */ /* 0x000fe2000000181c */
[----:B------:R-:W1:Y:S01]  /*e8f0*/  LDSM.16.MT88.4 R8, [R21+0x2800] ;  /* 0x002800001508783b */ /* 0x000e620000004200 */
[----:B------:R-:W-:Y:S01]  /*e900*/  IMAD.MOV.U32 R29, RZ, RZ, R168 ;  /* 0x000000ffff1d7224 */ /* 0x000fe200078e00a8 */
[----:B------:R-:W-:Y:S01]  /*e910*/  MOV R2, R171 ;  /* 0x000000ab00027202 */ /* 0x000fe20000000f00 */
[----:B------:R-:W-:Y:S01]  /*e920*/  IMAD.MOV.U32 R28, RZ, RZ, R169 ;  /* 0x000000ffff1c7224 */ /* 0x000fe200078e00a9 */
[----:B------:R-:W-:Y:S01]  /*e930*/  MOV R72, R159 ;  /* 0x0000009f00487202 */ /* 0x000fe20000000f00 */
[----:B------:R-:W-:Y:S01]  /*e940*/  IMAD.MOV.U32 R0, RZ, RZ, R170 ;  /* 0x000000ffff007224 */ /* 0x000fe200078e00aa */
[----:B------:R-:W-:Y:S01]  /*e950*/  MOV R30, R251 ;  /* 0x000000fb001e7202 */ /* 0x000fe20000000f00 */
[----:B------:R-:W-:-:S02]  /*e960*/  IMAD.MOV.U32 R42, RZ, RZ, R156 ;  /* 0x000000ffff2a7224 */ /* 0x000fc400078e009c */
[----:B------:R-:W-:Y:S02]  /*e970*/  IMAD.MOV.U32 R43, RZ, RZ, R157 ;  /* 0x000000ffff2b7224 */ /* 0x000fe400078e009d */
[----:B------:R-:W-:Y:S01]  /*e980*/  IMAD.MOV.U32 R88, RZ, RZ, R158 ;  /* 0x000000ffff587224 */ /* 0x000fe200078e009e */
[----:B------:R-:W-:Y:S01]  /*e990*/  MOV R251, R139 ;  /* 0x0000008b00fb7202 */ /* 0x000fe20000000f00 */
[----:B------:R-:W-:Y:S01]  /*e9a0*/  IMAD.MOV.U32 R31, RZ, RZ, R250 ;  /* 0x000000ffff1f7224 */ /* 0x000fe200078e00fa */
[----:B------:R-:W-:Y:S01]  /*e9b0*/  MOV R41, R151 ;  /* 0x0000009700297202 */ /* 0x000fe20000000f00 */
[----:B------:R-:W-:Y:S01]  /*e9c0*/  IMAD.MOV.U32 R3, RZ, RZ, R136 ;  /* 0x000000ffff037224 */ /* 0x000fe200078e0088 */
[----:B-1----:R-:W-:Y:S01]  /*e9d0*/  HMMA.16816.F32 R168, R4, R16, R84 ;  /* 0x0000001004a8723c */ /* 0x002fe20000001854 */
[----:B------:R-:W-:Y:S02]  /*e9e0*/  IMAD.MOV.U32 R91, RZ, RZ, R137 ;  /* 0x000000ffff5b7224 */ /* 0x000fe400078e0089 */
[----:B------:R-:W-:-:S02]  /*e9f0*/  IMAD.MOV.U32 R90, RZ, RZ, R138 ;  /* 0x000000ffff5a7224 */ /* 0x000fc400078e008a */
[----:B------:R-:W-:Y:S02]  /*ea00*/  IMAD.MOV.U32 R250, RZ, RZ, R148 ;  /* 0x000000fffffa7224 */ /* 0x000fe400078e0094 */
[----:B------:R-:W-:Y:S01]  /*ea10*/  IMAD.MOV.U32 R89, RZ, RZ, R149 ;  /* 0x000000ffff597224 */ /* 0x000fe200078e0095 */
[----:B------:R-:W-:Y:S01]  /*ea20*/  HMMA.16816.F32 R156, R4, R18, R64 ;  /* 0x00000012049c723c */ /* 0x000fe20000001840 */
[----:B------:R-:W-:Y:S01]  /*ea30*/  IMAD.MOV.U32 R40, RZ, RZ, R150 ;  /* 0x000000ffff287224 */ /* 0x000fe200078e0096 */
[----:B------:R-:W1:Y:S01]  /*ea40*/  LDSM.16.MT88.4 R16, [R35+0x2800] ;  /* 0x002800002310783b */ /* 0x000e620000004200 */
[----:B------:R-:W-:Y:S02]  /*ea50*/  IMAD.MOV.U32 R73, RZ, RZ, R107 ;  /* 0x000000ffff497224 */ /* 0x000fe400078e006b */
[----:B------:R-:W-:-:S03]  /*ea60*/  IMAD.MOV.U32 R75, RZ, RZ, R105 ;  /* 0x000000ffff4b7224 */ /* 0x000fc600078e0069 */
[C---:B------:R-:W-:Y:S08]  /*ea70*/  HMMA.16816.F32 R148, R4.reuse, R12, R56 ;  /* 0x0000000c0494723c */ /* 0x040ff00000001838 */
[C---:B------:R-:W-:Y:S01]  /*ea80*/  HMMA.16816.F32 R136, R4.reuse, R14, R48 ;  /* 0x0000000e0488723c */ /* 0x040fe20000001830 */
[----:B------:R-:W1:Y:S07]  /*ea90*/  LDSM.16.MT88.4 R12, [R112+0x14800] ;  /* 0x01480000700c783b */ /* 0x000e6e0000004200 */
[C---:B------:R-:W-:Y:S08]  /*eaa0*/  HMMA.16816.F32 R116, R4.reuse, R8, R36 ;  /* 0x000000080474723c */ /* 0x040ff00000001824 */
[C---:B-1----:R-:W-:Y:S08]  /*eab0*/  HMMA.16816.F32 R44, R4.reuse, R16, R80 ;  /* 0x00000010042c723c */ /* 0x042ff00000001850 */
[C---:B------:R-:W-:Y:S01]  /*eac0*/  HMMA.16816.F32 R108, R4.reuse, R18, R92 ;  /* 0x00000012046c723c */ /* 0x040fe2000000185c */
[----:B------:R-:W1:Y:S07]  /*ead0*/  LDSM.16.MT88.4 R16, [R21+0x4800] ;  /* 0x004800001510783b */ /* 0x000e6e0000004200 */
[C---:B------:R-:W-:Y:S08]  /*eae0*/  HMMA.16816.F32 R92, R4.reuse, R12, R76 ;  /* 0x0000000c045c723c */ /* 0x040ff0000000184c */
[C---:B------:R-:W-:Y:S01]  /*eaf0*/  HMMA.16816.F32 R68, R4.reuse, R14, R68 ;  /* 0x0000000e0444723c */ /* 0x040fe20000001844 */
[----:B------:R-:W1:Y:S07]  /*eb00*/  LDSM.16.MT88.4 R12, [R35+0x4800] ;  /* 0x00480000230c783b */ /* 0x000e6e0000004200 */
[----:B-1----:R-:W-:Y:S01]  /*eb10*/  HMMA.16816.F32 R52, R4, R16, R120 ;  /* 0x000000100434723c */ /* 0x002fe20000001878 */
[----:B------:R-:W-:Y:S01]  /*eb20*/  MOV R123, R40 ;  /* 0x00000028007b7202 */ /* 0x000fe20000000f00 */
[----:B------:R-:W-:-:S02]  /*eb30*/  IMAD.MOV.U32 R122, RZ, RZ, R41 ;  /* 0x000000ffff7a7224 */ /* 0x000fc400078e0029 */
[----:B------:R-:W-:Y:S02]  /*eb40*/  IMAD.MOV.U32 R121, RZ, RZ, R42 ;  /* 0x000000ffff797224 */ /* 0x000fe400078e002a */
[----:B------:R-:W-:Y:S02]  /*eb50*/  IMAD.MOV.U32 R120, RZ, RZ, R43 ;  /* 0x000000ffff787224 */ /* 0x000fe400078e002b */
[C---:B------:R-:W-:Y:S01]  /*eb60*/  HMMA.16816.F32 R48, R4.reuse, R18, R124 ;  /* 0x000000120430723c */ /* 0x040fe2000000187c */
[----:B------:R-:W-:Y:S07]  /*eb70*/  LDSM.16.MT88.4 R16, [R32+0x16800] ;  /* 0x016800002010783b */ /* 0x000fee0000004200 */
[----:B------:R-:W-:Y:S01]  /*eb80*/  HMMA.16816.F32 R40, R4, R12, R128 ;  /* 0x0000000c0428723c */ /* 0x000fe20000001880 */
[----:B--2---:R-:W-:-:S07]  /*eb90*/  IMAD.MOV.U32 R74, RZ, RZ, R106 ;  /* 0x000000ffff4a7224 */ /* 0x004fce00078e006a */
[C---:B------:R-:W-:Y:S01]  /*eba0*/  HMMA.16816.F32 R104, R4.reuse, R10, R24 ;  /* 0x0000000a0468723c */ /* 0x040fe20000001818 */
[----:B------:R-:W1:Y:S07]  /*ebb0*/  LDSM.16.MT88.4 R8, [R32+0x14800] ;  /* 0x014800002008783b */ /* 0x000e6e0000004200 */
[C---:B------:R-:W-:Y:S01]  /*ebc0*/  HMMA.16816.F32 R84, R4.reuse, R14, R132 ;  /* 0x0000000e0454723c */ /* 0x040fe20000001884 */
[----:B------:R-:W-:Y:S01]  /*ebd0*/  LDSM.16.MT88.4 R12, [R21+0x6800] ;  /* 0x00680000150c783b */ /* 0x000fe20000004200 */
[----:B------:R-:W-:Y:S01]  /*ebe0*/  MOV R127, R72 ;  /* 0x00000048007f7202 */ /* 0x000fe20000000f00 */
[----:B------:R-:W-:Y:S01]  /*ebf0*/  IMAD.MOV.U32 R126, RZ, RZ, R73 ;  /* 0x000000ffff7e7224 */ /* 0x000fe200078e0049 */
[----:B------:R-:W-:Y:S01]  /*ec00*/  MOV R130, R88 ;  /* 0x0000005800827202 */ /* 0x000fe20000000f00 */
[----:B------:R-:W-:Y:S01]  /*ec10*/  IMAD.MOV.U32 R125, RZ, RZ, R74 ;  /* 0x000000ffff7d7224 */ /* 0x000fe200078e004a */
[----:B------:R-:W-:Y:S02]  /*ec20*/  LDSM.16.MT88.4 R24, [R35+0x1000] ;  /* 0x001000002318783b */ /* 0x000fe40000004200 */
[C---:B-1----:R-:W-:Y:S08]  /*ec30*/  HMMA.16816.F32 R60, R4.reuse, R8, R96 ;  /* 0x00000008043c723c */ /* 0x042ff00000001860 */
[----:B------:R-:W-:Y:S01]  /*ec40*/  HMMA.16816.F32 R56, R4, R10, R100 ;  /* 0x0000000a0438723c */ /* 0x000fe20000001864 */
[----:B------:R-:W1:Y:S01]  /*ec50*/  LDSM.16.MT88.4 R8, [R112+0x16800] ;  /* 0x016800007008783b */ /* 0x000e620000004200 */
[----:B------:R-:W-:-:S06]  /*ec60*/  IMAD.MOV.U32 R124, RZ, RZ, R75 ;  /* 0x000000ffff7c7224 */ /* 0x000fcc00078e004b */
[C---:B-1----:R-:W-:Y:S08]  /*ec70*/  HMMA.16816.F32 R100, R4.reuse, R8, R140 ;  /* 0x000000080464723c */ /* 0x042ff0000000188c */
[C---:B------:R-:W-:Y:S01]  /*ec80*/  HMMA.16816.F32 R80, R4.reuse, R10, R144 ;  /* 0x0000000a0450723c */ /* 0x040fe20000001890 */
[----:B------:R-:W1:Y:S01]  /*ec90*/  LDSM.16.MT88.4 R8, [R35+0x6800] ;  /* 0x006800002308783b */ /* 0x000e620000004200 */
[----:B------:R-:W-:Y:S01]  /*eca0*/  IMAD.MOV.U32 R129, RZ, RZ, R89 ;  /* 0x000000ffff817224 */ /* 0x000fe200078e0059 */
[----:B------:R-:W-:Y:S01]  /*ecb0*/  MOV R134, R91 ;  /* 0x0000005b00867202 */ /* 0x000fe20000000f00 */
[----:B------:R-:W-:Y:S01]  /*ecc0*/  IMAD.MOV.U32 R128, RZ, RZ, R90 ;  /* 0x000000ffff807224 */ /* 0x000fe200078e005a */
[----:B------:R-:W-:Y:S01]  /*ecd0*/  MOV R133, R0 ;  /* 0x0000000000857202 */ /* 0x000fe20000000f00 */
[----:B------:R-:W-:Y:S01]  /*ece0*/  IMAD.MOV.U32 R131, RZ, RZ, R2 ;  /* 0x000000ffff837224 */ /* 0x000fe200078e0002 */
[C---:B------:R-:W-:Y:S01]  /*ecf0*/  PRMT R2, R22.reuse, 0x7773, RZ ;  /* 0x0000777316027816 */ /* 0x040fe200000000ff */
[----:B------:R-:W-:Y:S01]  /*ed00*/  HMMA.16816.F32 R72, R4, R12, R176 ;  /* 0x0000000c0448723c */ /* 0x000fe200000018b0 */
[----:B------:R-:W-:-:S07]  /*ed10*/  PRMT R0, R22, 0x7772, RZ ;  /* 0x0000777216007816 */ /* 0x000fce00000000ff */
[C---:B------:R-:W-:Y:S01]  /*ed20*/  HMMA.16816.F32 R64, R4.reuse, R14, R184 ;  /* 0x0000000e0440723c */ /* 0x040fe200000018b8 */
[----:B------:R-:W2:Y:S07]  /*ed30*/  LDSM.16.MT88.4 R12, [R32+0x11000] ;  /* 0x01100000200c783b */ /* 0x000eae0000004200 */
[C---:B------:R-:W-:Y:S08]  /*ed40*/  HMMA.16816.F32 R88, R4.reuse, R16, R160 ;  /* 0x000000100458723c */ /* 0x040ff000000018a0 */
[C---:B------:R-:W-:Y:S01]  /*ed50*/  HMMA.16816.F32 R76, R4.reuse, R18, R164 ;  /* 0x00000012044c723c */ /* 0x040fe200000018a4 */
[----:B------:R-:W3:Y:S07]  /*ed60*/  LDSM.16.MT88.4 R16, [R112+0x11000] ;  /* 0x011000007010783b */ /* 0x000eee0000004200 */
[C---:B-1----:R-:W-:Y:S08]  /*ed70*/  HMMA.16816.F32 R36, R4.reuse, R8, R192 ;  /* 0x000000080424723c */ /* 0x042ff000000018c0 */
[----:B------:R-:W-:Y:S01]  /*ed80*/  HMMA.16816.F32 R96, R4, R10, R180 ;  /* 0x0000000a0460723c */ /* 0x000fe200000018b4 */
[----:B------:R-:W1:Y:S01]  /*ed90*/  LDSM.16.MT88.4 R8, [R21+0x1000] ;  /* 0x001000001508783b */ /* 0x000e620000004200 */
[----:B------:R-:W-:-:S02]  /*eda0*/  PRMT R7, R0, 0x5410, R2 ;  /* 0x0000541000077816 */ /* 0x000fc40000000002 */
[C---:B------:R-:W-:Y:S02]  /*edb0*/  LOP3.LUT R0, R23.reuse, 0xffff, RZ, 0xc0, !PT ;  /* 0x0000ffff17007812 */ /* 0x040fe400078ec0ff */
[C---:B------:R-:W-:Y:S02]  /*edc0*/  LOP3.LUT R2, R23.reuse, 0xff, RZ, 0xc0, !PT ;  /* 0x000000ff17027812 */ /* 0x040fe400078ec0ff */
[----:B------:R-:W-:Y:S01]  /*edd0*/  SHF.R.U32.HI R0, RZ, 0x8, R0 ;  /* 0x00000008ff007819 */ /* 0x000fe20000011600 */
[----:B------:R-:W-:Y:S02]  /*ede0*/  IMAD.MOV.U32 R135, RZ, RZ, R3 ;  /* 0x000000ffff877224 */ /* 0x000fe400078e0003 */
[----:B------:R-:W-:Y:S01]  /*edf0*/  IMAD.MOV.U32 R4, RZ, RZ, R22 ;  /* 0x000000ffff047224 */ /* 0x000fe200078e0016 */
[--C-:B------:R-:W-:Y:S02]  /*ee00*/  PRMT R3, R2, 0x5410, R0.reuse ;  /* 0x0000541002037816 */ /* 0x100fe40000000000 */
[----:B------:R-:W-:-:S02]  /*ee10*/  PRMT R0, R23, 0x7632, R0 ;  /* 0x0000763217007816 */ /* 0x000fc40000000000 */
[----:B------:R-:W-:Y:S02]  /*ee20*/  SHF.R.U32.HI R5, RZ, 0x18, R23 ;  /* 0x00000018ff057819 */ /* 0x000fe40000011617 */
[----:B------:R-:W-:Y:S02]  /*ee30*/  LOP3.LUT R2, R0, 0xff, RZ, 0xc0, !PT ;  /* 0x000000ff00027812 */ /* 0x000fe400078ec0ff */
[----:B------:R-:W-:Y:S02]  /*ee40*/  PRMT R6, R22, 0x7771, RZ ;  /* 0x0000777116067816 */ /* 0x000fe400000000ff */
[----:B------:R-:W-:Y:S02]  /*ee50*/  LOP3.LUT R4, R4, 0xff, RZ, 0xc0, !PT ;  /* 0x000000ff04047812 */ /* 0x000fe400078ec0ff */
[----:B------:R-:W-:Y:S02]  /*ee60*/  HSET2.LE.AND R0, R3, R20, PT ;  /* 0x0000001403007233 */ /* 0x000fe40003803000 */
[----:B------:R-:W-:-:S02]  /*ee70*/  PRMT R2, R2, 0x5410, R5 ;  /* 0x0000541002027816 */ /* 0x000fc40000000005 */
[----:B------:R-:W-:Y:S02]  /*ee80*/  PRMT R6, R4, 0x5410, R6 ;  /* 0x0000541004067816 */ /* 0x000fe40000000006 */
[----:B------:R-:W-:Y:S02]  /*ee90*/  LOP3.LUT R3, R7, 0xff00ff, RZ, 0xc0, !PT ;  /* 0x00ff00ff07037812 */ /* 0x000fe400078ec0ff */
[----:B------:R-:W-:Y:S02]  /*eea0*/  LOP3.LUT R4, R114, R0, RZ, 0xc0, !PT ;  /* 0x0000000072047212 */ /* 0x000fe400078ec0ff */
[--C-:B------:R-:W-:Y:S02]  /*eeb0*/  HSET2.LE.AND R0, R2, R20.reuse, PT ;  /* 0x0000001402007233 */ /* 0x100fe40003803000 */
[--C-:B------:R-:W-:Y:S02]  /*eec0*/  HSET2.LE.AND R2, R6, R20.reuse, PT ;  /* 0x0000001406027233 */ /* 0x100fe40003803000 */
[----:B------:R-:W-:-:S02]  /*eed0*/  HSET2.LE.AND R3, R3, R20, PT ;  /* 0x0000001403037233 */ /* 0x000fc40003803000 */
[----:B------:R-:W-:Y:S02]  /*eee0*/  LOP3.LUT R5, R133, R0, RZ, 0xc0, !PT ;  /* 0x0000000085057212 */ /* 0x000fe400078ec0ff */
[----:B------:R-:W-:Y:S02]  /*eef0*/  LOP3.LUT R6, R115, R2, RZ, 0xc0, !PT ;  /* 0x0000000273067212 */ /* 0x000fe400078ec0ff */
[----:B------:R-:W-:-:S07]  /*ef00*/  LOP3.LUT R7, R113, R3, RZ, 0xc0, !PT ;  /* 0x0000000371077212 */ /* 0x000fce00078ec0ff */
[C---:B--2---:R-:W-:Y:S08]  /*ef10*/  HMMA.16816.F32 R224, R4.reuse, R12, R224 ;  /* 0x0000000c04e0723c */ /* 0x044ff000000018e0 */
[C---:B------:R-:W-:Y:S01]  /*ef20*/  HMMA.16816.F32 R220, R4.reuse, R14, R220 ;  /* 0x0000000e04dc723c */ /* 0x040fe200000018dc */
[----:B------:R-:W2:Y:S07]  /*ef30*/  LDSM.16.MT88.4 R12, [R32+0x13000] ;  /* 0x01300000200c783b */ /* 0x000eae0000004200 */
[C---:B---3--:R-:W-:Y:S08]  /*ef40*/  HMMA.16816.F32 R140, R4.reuse, R18, R228 ;  /* 0x00000012048c723c */ /* 0x048ff000000018e4 */
        /* <DEDUP_REMOVED lines=8> */
[C---:B-1----:R-:W-:Y:S08]  /*efd0*/  HMMA.16816.F32 R184, R4.reuse, R8, R116 ;  /* 0x0000000804b8723c */ /* 0x042ff00000001874 */
[----:B------:R-:W-:Y:S01]  /*efe0*/  HMMA.16816.F32 R180, R4, R10, R104 ;  /* 0x0000000a04b4723c */ /* 0x000fe20000001868 */
[----:B------:R-:W1:Y:S01]  /*eff0*/  LDSM.16.MT88.4 R8, [R21+0x5000] ;  /* 0x005000001508783b */ /* 0x000e620000004200 */
[----:B------:R-:W-:Y:S01]  /*f000*/  IMAD.MOV.U32 R0, RZ, RZ, R134 ;  /* 0x000000ffff007224 */ /* 0x000fe200078e0086 */
[----:B------:R-:W-:Y:S01]  /*f010*/  MOV R133, R129 ;  /* 0x0000008100857202 */ /* 0x000fe20000000f00 */
[----:B------:R-:W-:-:S02]  /*f020*/  IMAD.MOV.U32 R2, RZ, RZ, R135 ;  /* 0x000000ffff027224 */ /* 0x000fc400078e0087 */
[----:B------:R-:W-:Y:S01]  /*f030*/  IMAD.MOV.U32 R3, RZ, RZ, R128 ;  /* 0x000000ffff037224 */ /* 0x000fe200078e0080 */
[----:B------:R-:W-:Y:S01]  /*f040*/  MOV R128, R125 ;  /* 0x0000007d00807202 */ /* 0x000fe20000000f00 */
[----:B------:R-:W-:Y:S02]  /*f050*/  IMAD.MOV.U32 R134, RZ, RZ, R130 ;  /* 0x000000ffff867224 */ /* 0x000fe400078e0082 */
[----:B------:R-:W-:Y:S01]  /*f060*/  IMAD.MOV.U32 R135, RZ, RZ, R124 ;  /* 0x000000ffff877224 */ /* 0x000fe200078e007c */
[----:B------:R-:W-:Y:S01]  /*f070*/  MOV R124, R120 ;  /* 0x00000078007c7202 */ /* 0x000fe20000000f00 */
[----:B------:R-:W-:Y:S02]  /*f080*/  IMAD.MOV.U32 R129, RZ, RZ, R126 ;  /* 0x000000ffff817224 */ /* 0x000fe400078e007e */
        /* <DEDUP_REMOVED lines=9> */
[----:B------:R-:W-:Y:S02]  /*f120*/  IMAD.MOV.U32 R28, RZ, RZ, R248 ;  /* 0x000000ffff1c7224 */ /* 0x000fe400078e00f8 */
[----:B------:R-:W-:-:S02]  /*f130*/  IMAD.MOV.U32 R30, RZ, RZ, R244 ;  /* 0x000000ffff1e7224 */ /* 0x000fc400078e00f4 */
[----:B------:R-:W-:Y:S01]  /*f140*/  IMAD.MOV.U32 R31, RZ, RZ, R245 ;  /* 0x000000ffff1f7224 */ /* 0x000fe200078e00f5 */
[----:B------:R-:W-:Y:S01]  /*f150*/  MOV R114, R129 ;  /* 0x0000008100727202 */ /* 0x000fe20000000f00 */
[----:B------:R-:W-:Y:S01]  /*f160*/  IMAD.MOV.U32 R115, RZ, RZ, R130 ;  /* 0x000000ffff737224 */ /* 0x000fe200078e0082 */
[----:B------:R-:W-:Y:S01]  /*f170*/  MOV R160, R125 ;  /* 0x0000007d00a07202 */ /* 0x000fe20000000f00 */
[----:B------:R-:W-:Y:S01]  /*f180*/  IMAD.MOV.U32 R179, RZ, RZ, R124 ;  /* 0x000000ffffb37224 */ /* 0x000fe200078e007c */
[----:B------:R-:W-:Y:S01]  /*f190*/  MOV R124, R30 ;  /* 0x0000001e007c7202 */ /* 0x000fe20000000f00 */
[----:B------:R-:W-:Y:S02]  /*f1a0*/  IMAD.MOV.U32 R129, RZ, RZ, R28 ;  /* 0x000000ffff817224 */ /* 0x000fe400078e001c */
[----:B------:R-:W-:Y:S02]  /*f1b0*/  IMAD.MOV.U32 R130, RZ, RZ, R29 ;  /* 0x000000ffff827224 */ /* 0x000fe400078e001d */
[----:B------:R-:W-:-:S02]  /*f1c0*/  IMAD.MOV.U32 R125, RZ, RZ, R31 ;  /* 0x000000ffff7d7224 */ /* 0x000fc400078e001f */
[----:B------:R-:W3:Y:S01]  /*f1d0*/  LDSM.16.MT88.4 R28, [R35+0x3000] ;  /* 0x00300000231c783b */ /* 0x000ee20000004200 */
[----:B------:R-:W-:Y:S01]  /*f1e0*/  IMAD.MOV.U32 R113, RZ, RZ, R128 ;  /* 0x000000ffff717224 */ /* 0x000fe200078e0080 */
[C---:B--2---:R-:W-:Y:S01]  /*f1f0*/  HMMA.16816.F32 R60, R4.reuse, R12, R60 ;  /* 0x0000000c043c723c */ /* 0x044fe2000000183c */
[----:B------:R-:W-:Y:S01]  /*f200*/  MOV R144, R120 ;  /* 0x0000007800907202 */ /* 0x000fe20000000f00 */
[----:B------:R-:W-:Y:S01]  /*f210*/  IMAD.MOV.U32 R145, RZ, RZ, R121 ;  /* 0x000000ffff917224 */ /* 0x000fe200078e0079 */
[----:B------:R-:W-:Y:S01]  /*f220*/  MOV R128, R123 ;  /* 0x0000007b00807202 */ /* 0x000fe20000000f00 */
[----:B------:R-:W-:Y:S01]  /*f230*/  IMAD.MOV.U32 R146, RZ, RZ, R122 ;  /* 0x000000ffff927224 */ /* 0x000fe200078e007a */
[----:B------:R-:W-:Y:S01]  /*f240*/  MOV R248, R246 ;  /* 0x000000f600f87202 */ /* 0x000fe20000000f00 */
[----:B------:R-:W-:Y:S02]  /*f250*/  IMAD.MOV.U32 R249, RZ, RZ, R247 ;  /* 0x000000fffff97224 */ /* 0x000fe400078e00f7 */
[----:B------:R-:W-:Y:S01]  /*f260*/  HMMA.16816.F32 R56, R4, R14, R56 ;  /* 0x0000000e0438723c */ /* 0x000fe20000001838 */
[----:B------:R-:W2:Y:S01]  /*f270*/  LDSM.16.MT88.4 R12, [R32+0x17000] ;  /* 0x01700000200c783b */ /* 0x000ea20000004200 */
[----:B------:R-:W-:-:S02]  /*f280*/  IMAD.MOV.U32 R161, RZ, RZ, R126 ;  /* 0x000000ffffa17224 */ /* 0x000fc400078e007e */
[----:B------:R-:W-:-:S04]  /*f290*/  IMAD.MOV.U32 R162, RZ, RZ, R127 ;  /* 0x000000ffffa27224 */ /* 0x000fc800078e007f */
[----:B------:R-:W-:Y:S01]  /*f2a0*/  HMMA.16816.F32 R120, R4, R16, R168 ;  /* 0x000000100478723c */ /* 0x000fe200000018a8 */
[----:B------:R-:W-:Y:S01]  /*f2b0*/  IMAD.MOV.U32 R126, RZ, RZ, R248 ;  /* 0x000000ffff7e7224 */ /* 0x000fe200078e00f8 */
[----:B------:R-:W-:Y:S01]  /*f2c0*/  MOV R127, R249 ;  /* 0x000000f9007f7202 */ /* 0x000fe20000000f00 */
[----:B------:R-:W-:-:S05]  /*f2d0*/  IMAD.MOV.U32 R22, RZ, RZ, R250 ;  /* 0x000000ffff167224 */ /* 0x000fca00078e00fa */
[----:B-1----:R-:W-:Y:S01]  /*f2e0*/  HMMA.16816.F32 R172, R4, R8, R52 ;  /* 0x0000000804ac723c */ /* 0x002fe20000001834 */
[----:B------:R-:W-:-:S07]  /*f2f0*/  IMAD.MOV.U32 R163, RZ, RZ, R251 ;  /* 0x000000ffffa37224 */ /* 0x000fce00078e00fb */
[C---:B------:R-:W-:Y:S01]  /*f300*/  HMMA.16816.F32 R168, R4.reuse, R10, R48 ;  /* 0x0000000a04a8723c */ /* 0x040fe20000001830 */
[----:B------:R-:W1:Y:S07]  /*f310*/  LDSM.16.MT88.4 R8, [R21+0x7000] ;  /* 0x007000001508783b */ /* 0x000e6e0000004200 */
[C---:B------:R-:W-:Y:S08]  /*f320*/  HMMA.16816.F32 R244, R4.reuse, R24, R152 ;  /* 0x0000001804f4723c */ /* 0x040ff00000001898 */
[----:B------:R-:W-:Y:S01]  /*f330*/  HMMA.16816.F32 R248, R4, R26, R188 ;  /* 0x0000001a04f8723c */ /* 0x000fe200000018bc */
[----:B------:R-:W4:Y:S01]  /*f340*/  LDSM.16.MT88.4 R24, [R35+0x5000] ;  /* 0x005000002318783b */ /* 0x000f220000004200 */
[----:B------:R-:W-:Y:S01]  /*f350*/  MOV R107, R179 ;  /* 0x000000b3006b7202 */ /* 0x000fe20000000f00 */
[----:B------:R-:W-:Y:S01]  /*f360*/  IMAD.MOV.U32 R106, RZ, RZ, R128 ;  /* 0x000000ffff6a7224 */ /* 0x000fe200078e0080 */
[----:B------:R-:W-:Y:S01]  /*f370*/  MOV R105, R126 ;  /* 0x0000007e00697202 */ /* 0x000fe20000000f00 */
[----:B------:R-:W-:Y:S01]  /*f380*/  IMAD.MOV.U32 R152, RZ, RZ, R135 ;  /* 0x000000ffff987224 */ /* 0x000fe200078e0087 */
[----:B------:R-:W-:-:S02]  /*f390*/  MOV R153, R134 ;  /* 0x0000008600997202 */ /* 0x000fc40000000f00 */
[----:B---3--:R-:W-:Y:S01]  /*f3a0*/  HMMA.16816.F32 R232, R4, R30, R108 ;  /* 0x0000001e04e8723c */ /* 0x008fe2000000186c */
[----:B------:R-:W-:Y:S01]  /*f3b0*/  IMAD.MOV.U32 R111, RZ, RZ, R107 ;  /* 0x000000ffff6f7224 */ /* 0x000fe200078e006b */
[----:B------:R-:W-:Y:S01]  /*f3c0*/  MOV R110, R106 ;  /* 0x0000006a006e7202 */ /* 0x000fe20000000f00 */
[----:B------:R-:W-:Y:S01]  /*f3d0*/  IMAD.MOV.U32 R107, RZ, RZ, R0 ;  /* 0x000000ffff6b7224 */ /* 0x000fe200078e0000 */
[----:B------:R-:W-:Y:S01]  /*f3e0*/  MOV R0, R34 ;  /* 0x0000002200007202 */ /* 0x000fe20000000f00 */
[----:B------:R-:W-:-:S03]  /*f3f0*/  IMAD.MOV.U32 R104, RZ, RZ, R152 ;  /* 0x000000ffff687224 */ /* 0x000fc600078e0098 */
[C---:B--2---:R-:W-:Y:S01]  /*f400*/  HMMA.16816.F32 R52, R4.reuse, R14, R76 ;  /* 0x0000000e0434723c */ /* 0x044fe2000000184c */
[----:B------:R2:W-:Y:S01]  /*f410*/  MUFU.EX2 R14, R105 ;  /* 0x00000069000e7308 */ /* 0x0005e20000000800 */
[----:B------:R-:W-:Y:S01]  /*f420*/  IMAD.MOV.U32 R154, RZ, RZ, R133 ;  /* 0x000000ffff9a7224 */ /* 0x000fe200078e0085 */
[----:B------:R-:W-:Y:S01]  /*f430*/  LOP3.LUT R0, R0, 0xff, RZ, 0xc0, !PT ;  /* 0x000000ff00007812 */ /* 0x000fe200078ec0ff */
[----:B------:R-:W-:Y:S02]  /*f440*/  IMAD.MOV.U32 R106, RZ, RZ, R3 ;  /* 0x000000ffff6a7224 */ /* 0x000fe400078e0003 */
[----:B------:R-:W-:Y:S02]  /*f450*/  IMAD.MOV.U32 R109, RZ, RZ, R110 ;  /* 0x000000ffff6d7224 */ /* 0x000fe400078e006e */
[C---:B-1----:R-:W-:Y:S01]  /*f460*/  HMMA.16816.F32 R116, R4.reuse, R8, R72 ;  /* 0x000000080474723c */ /* 0x042fe20000001848 */
[C---:B------:R-:W-:Y:S01]  /*f470*/  PRMT R8, R34.reuse, 0x7771, RZ ;  /* 0x0000777122087816 */ /* 0x040fe200000000ff */
[----:B------:R-:W-:Y:S01]  /*f480*/  IMAD.MOV.U32 R110, RZ, RZ, R111 ;  /* 0x000000ffff6e7224 */ /* 0x000fe200078e006f */
[----:B------:R-:W-:Y:S01]  /*f490*/  MOV R111, R104 ;  /* 0x00000068006f7202 */ /* 0x000fe20000000f00 */
[----:B------:R-:W-:Y:S01]  /*f4a0*/  IMAD.MOV.U32 R152, RZ, RZ, R154 ;  /* 0x000000ffff987224 */ /* 0x000fe200078e009a */
[----:B--2---:R-:W-:Y:S01]  /*f4b0*/  MOV R105, R153 ;  /* 0x0000009900697202 */ /* 0x004fe20000000f00 */
[----:B------:R-:W-:Y:S01]  /*f4c0*/  IMAD.MOV.U32 R154, RZ, RZ, R131 ;  /* 0x000000ffff9a7224 */ /* 0x000fe200078e0083 */
[----:B------:R-:W-:Y:S01]  /*f4d0*/  MOV R153, R2 ;  /* 0x0000000200997202 */ /* 0x000fe20000000f00 */
[C---:B------:R-:W-:Y:S01]  /*f4e0*/  HMMA.16816.F32 R132, R4.reuse, R18, R156 ;  /* 0x000000120484723c */ /* 0x040fe2000000189c */
[C---:B------:R-:W-:Y:S01]  /*f4f0*/  PRMT R3, R34.reuse, 0x7773, RZ ;  /* 0x0000777322037816 */ /* 0x040fe200000000ff */
[----:B------:R-:W-:Y:S01]  /*f500*/  IMAD.MOV.U32 R104, RZ, RZ, R105 ;  /* 0x000000ffff687224 */ /* 0x000fe200078e0069 */
[----:B------:R-:W-:Y:S01]  /*f510*/  PRMT R2, R34, 0x7772, RZ ;  /* 0x0000777222027816 */ /* 0x000fe200000000ff */
[----:B------:R-:W-:Y:S01]  /*f520*/  IMAD.MOV.U32 R105, RZ, RZ, R106 ;  /* 0x000000ffff697224 */ /* 0x000fe200078e006a */
[----:B------:R-:W-:Y:S01]  /*f530*/  PRMT R9, R0, 0x5410, R8 ;  /* 0x0000541000097816 */ /* 0x000fe20000000008 */
[----:B------:R-:W-:Y:S01]  /*f540*/  IMAD.MOV.U32 R156, RZ, RZ, R124 ;  /* 0x000000ffff9c7224 */ /* 0x000fe200078e007c */
[----:B------:R-:W-:Y:S01]  /*f550*/  MOV R106, R107 ;  /* 0x0000006b006a7202 */ /* 0x000fe20000000f00 */
[----:B----4-:R-:W-:Y:S01]  /*f560*/  HMMA.16816.F32 R192, R4, R24, R40 ;  /* 0x0000001804c0723c */ /* 0x010fe20000001828 */
[----:B------:R-:W-:Y:S01]  /*f570*/  LOP3.LUT R0, R33, 0xffff, RZ, 0xc0, !PT ;  /* 0x0000ffff21007812 */ /* 0x000fe200078ec0ff */
[----:B------:R1:W-:Y:S01]  /*f580*/  MUFU.EX2 R25, R109 ;  /* 0x0000006d00197308 */ /* 0x0003e20000000800 */
[----:B------:R-:W-:-:S02]  /*f590*/  IMAD.MOV.U32 R23, RZ, RZ, R125 ;  /* 0x000000ffff177224 */ /* 0x000fc400078e007d */
[----:B------:R-:W-:Y:S01]  /*f5a0*/  IMAD.MOV.U32 R155, RZ, RZ, R127 ;  /* 0x000000ffff9b7224 */ /* 0x000fe200078e007f */
[----:B------:R-:W-:Y:S01]  /*f5b0*/  MOV R147, R215 ;  /* 0x000000d700937202 */ /* 0x000fe20000000f00 */
[----:B------:R-:W-:Y:S01]  /*f5c0*/  IMAD.MOV.U32 R107, RZ, RZ, R154 ;  /* 0x000000ffff6b7224 */ /* 0x000fe200078e009a */
[----:B------:R-:W-:Y:S01]  /*f5d0*/  HMMA.16816.F32 R124, R4, R10, R64 ;  /* 0x0000000a047c723c */ /* 0x000fe20000001840 */
[----:B------:R-:W-:Y:S01]  /*f5e0*/  PRMT R11, R2, 0x5410, R3 ;  /* 0x00005410020b7816 */ /* 0x000fe20000000003 */
[----:B------:R-:W2:Y:S01]  /*f5f0*/  LDL.LU R215, [R1+0x118] ;  /* 0x0001180001d77983 */ /* 0x000ea20000300800 */
[----:B------:R-:W-:Y:S02]  /*f600*/  SHF.R.U32.HI R3, RZ, 0x8, R0 ;  /* 0x00000008ff037819 */ /* 0x000fe40000011600 */
[----:B------:R-:W-:Y:S01]  /*f610*/  LOP3.LUT R8, R33, 0xff, RZ, 0xc0, !PT ;  /* 0x000000ff21087812 */ /* 0x000fe200078ec0ff */
[----:B------:R-:W3:Y:S04]  /*f620*/  LDL.LU R131, [R1+0xb0] ;  /* 0x0000b00001837983 */ /* 0x000ee80000300800 */
[----:B------:R-:W4:Y:S01]  /*f630*/  LDSM.16.MT88.4 R16, [R112+0x15000] ;  /* 0x015000007010783b */ /* 0x000f220000004200 */
[----:B-1----:R-:W-:Y:S01]  /*f640*/  MOV R109, R110 ;  /* 0x0000006e006d7202 */ /* 0x002fe20000000f00 */
[----:B------:R-:W-:-:S02]  /*f650*/  IMAD.MOV.U32 R110, RZ, RZ, R111 ;  /* 0x000000ffff6e7224 */ /* 0x000fc400078e006f */
[----:B------:R-:W-:Y:S01]  /*f660*/  IMAD.MOV.U32 R111, RZ, RZ, R104 ;  /* 0x000000ffff6f7224 */ /* 0x000fe200078e0068 */
[----:B------:R-:W-:Y:S01]  /*f670*/  MOV R104, R105 ;  /* 0x0000006900687202 */ /* 0x000fe20000000f00 */
[----:B------:R-:W-:Y:S01]  /*f680*/  IMAD.MOV.U32 R105, RZ, RZ, R106 ;  /* 0x000000ffff697224 */ /* 0x000fe200078e006a */
[----:B------:R-:W-:Y:S01]  /*f690*/  MOV R159, R162 ;  /* 0x000000a2009f7202 */ /* 0x000fe20000000f00 */
[----:B------:R-:W-:Y:S01]  /*f6a0*/  IMAD.MOV.U32 R106, RZ, RZ, R107 ;  /* 0x000000ffff6a7224 */ /* 0x000fe200078e006b */
[----:B------:R-:W-:Y:S01]  /*f6b0*/  MOV R107, R156 ;  /* 0x0000009c006b7202 */ /* 0x000fe20000000f00 */
[----:B------:R-:W-:Y:S01]  /*f6c0*/  IMAD.MOV.U32 R154, RZ, RZ, R200 ;  /* 0x000000ffff9a7224 */ /* 0x000fe200078e00c8 */
[----:B------:R-:W-:Y:S01]  /*f6d0*/  PRMT R8, R8, 0x5410, R3 ;  /* 0x0000541008087816 */ /* 0x000fe20000000003 */
[----:B------:R-:W2:Y:S01]  /*f6e0*/  LDL.LU R200, [R1+0x114] ;  /* 0x0001140001c87983 */ /* 0x000ea20000300800 */
[----:B------:R-:W-:-:S03]  /*f6f0*/  IMAD.MOV.U32 R156, RZ, RZ, R201 ;  /* 0x000000ffff9c7224 */ /* 0x000fc600078e00c9 */
[----:B------:R-:W3:Y:S04]  /*f700*/  LDL.LU R201, [R1+0x110] ;  /* 0x0001100001c97983 */ /* 0x000ee80000300800 */
[----:B------:R1:W2:Y:S01]  /*f710*/  LDL.LU.S16 R3, [R1+0xc8] ;  /* 0x0000c80001037983 */ /* 0x0002a20000300600 */
[----:B------:R-:W-:Y:S02]  /*f720*/  IMAD.MOV.U32 R157, RZ, RZ, R160 ;  /* 0x000000ffff9d7224 */ /* 0x000fe400078e00a0 */
[----:B------:R-:W-:Y:S01]  /*f730*/  IMAD.MOV.U32 R158, RZ, RZ, R161 ;  /* 0x000000ffff9e7224 */ /* 0x000fe200078e00a1 */
[----:B------:R-:W-:Y:S01]  /*f740*/  MOV R161, R146 ;  /* 0x0000009200a17202 */ /* 0x000fe20000000f00 */
[----:B------:R-:W-:Y:S01]  /*f750*/  IMAD.MOV.U32 R162, RZ, RZ, R145 ;  /* 0x000000ffffa27224 */ /* 0x000fe200078e0091 */
[----:B------:R-:W-:Y:S01]  /*f760*/  MOV R145, R130 ;  /* 0x0000008200917202 */ /* 0x000fe20000000f00 */
[----:B------:R-:W-:Y:S01]  /*f770*/  IMAD.MOV.U32 R160, RZ, RZ, R144 ;  /* 0x000000ffffa07224 */ /* 0x000fe200078e0090 */
[----:B------:R-:W-:Y:S01]  /*f780*/  MOV R146, R237 ;  /* 0x000000ed00927202 */ /* 0x000fe20000000f00 */
[----:B------:R-:W-:Y:S01]  /*f790*/  IMAD.MOV.U32 R128, RZ, RZ, R129 ;  /* 0x000000ffff807224 */ /* 0x000fe200078e0081 */
[----:B------:R-:W1:Y:S01]  /*f7a0*/  MUFU.EX2 R23, R23 ;  /* 0x0000001700177308 */ /* 0x000e620000000800 */
[----:B------:R-:W-:Y:S01]  /*f7b0*/  IMAD.MOV.U32 R144, RZ, RZ, R236 ;  /* 0x000000ffff907224 */ /* 0x000fe200078e00ec */
[----:B------:R-:W-:Y:S01]  /*f7c0*/  HMMA.16816.F32 R188, R4, R26, R84 ;  /* 0x0000001a04bc723c */ /* 0x000fe20000001854 */
[----:B------:R-:W-:Y:S01]  /*f7d0*/  IMAD.MOV.U32 R129, RZ, RZ, R238 ;  /* 0x000000ffff817224 */ /* 0x000fe200078e00ee */
[----:B------:R-:W-:Y:S01]  /*f7e0*/  LDSM.16.MT88.4 R40, [R112+0x13800] ;  /* 0x013800007028783b */ /* 0x000fe20000004200 */
[----:B------:R-:W-:-:S03]  /*f7f0*/  IMAD.MOV.U32 R130, RZ, RZ, R239 ;  /* 0x000000ffff827224 */ /* 0x000fc600078e00ef */
[----:B------:R-:W-:Y:S01]  /*f800*/  MUFU.EX2 R15, R211 ;  /* 0x000000d3000f7308 */ /* 0x000fe20000000800 */
[----:B------:R-:W-:Y:S01]  /*f810*/  LDSM.16.MT88.4 R72, [R112+0x15800] ;  /* 0x015800007048783b */ /* 0x000fe20000004200 */
[C---:B------:R-:W-:Y:S03]  /*f820*/  HMMA.16816.F32 R236, R4.reuse, R28, R44 ;  /* 0x0000001c04ec723c */ /* 0x040fe6000000182c */
[----:B------:R-:W-:Y:S05]  /*f830*/  LDSM.16.MT88.4 R28, [R35+0x7000] ;  /* 0x00700000231c783b */ /* 0x000fea0000004200 */
[C---:B------:R-:W-:Y:S01]  /*f840*/  HMMA.16816.F32 R88, R4.reuse, R12, R88 ;  /* 0x0000000c0458723c */ /* 0x040fe20000001858 */
[----:B------:R-:W-:Y:S01]  /*f850*/  MUFU.EX2 R22, R22 ;  /* 0x0000001600167308 */ /* 0x000fe20000000800 */
[----:B------:R-:W-:Y:S06]  /*f860*/  LDSM.16.MT88.4 R64, [R35+0x3800] ;  /* 0x003800002340783b */ /* 0x000fec0000004200 */
[C---:B----4-:R-:W-:Y:S08]  /*f870*/  HMMA.16816.F32 R92, R4.reuse, R16, R92 ;  /* 0x00000010045c723c */ /* 0x050ff0000000185c */
[----:B------:R-:W-:Y:S01]  /*f880*/  HMMA.16816.F32 R44, R4, R18, R68 ;  /* 0x00000012042c723c */ /* 0x000fe20000001844 */
[----:B------:R-:W4:Y:S01]  /*f890*/  LDSM.16.MT88.4 R16, [R112+0x17000] ;  /* 0x017000007010783b */ /* 0x000f220000004200 */
[----:B------:R-:W-:Y:S01]  /*f8a0*/  PRMT R2, R33, 0x7632, R2 ;  /* 0x0000763221027816 */ /* 0x000fe20000000002 */
[----:B------:R1:W3:Y:S01]  /*f8b0*/  MUFU.EX2 R24, R109 ;  /* 0x0000006d00187308 */ /* 0x0002e20000000800 */
[----:B------:R-:W-:-:S02]  /*f8c0*/  SHF.R.U32.HI R0, RZ, 0x18, R33 ;  /* 0x00000018ff007819 */ /* 0x000fc40000011621 */
[----:B------:R-:W-:-:S04]  /*f8d0*/  LOP3.LUT R2, R2, 0xff, RZ, 0xc0, !PT ;  /* 0x000000ff02027812 */ /* 0x000fc800078ec0ff */
[----:B------:R-:W-:Y:S01]  /*f8e0*/  PRMT R10, R2, 0x5410, R0 ;  /* 0x00005410020a7816 */ /* 0x000fe20000000000 */
[----:B-1----:R-:W-:Y:S01]  /*f8f0*/  IMAD.MOV.U32 R109, RZ, RZ, R110 ;  /* 0x000000ffff6d7224 */ /* 0x002fe200078e006e */
[----:B------:R-:W-:Y:S01]  /*f900*/  MOV R110, R111 ;  /* 0x0000006f006e7202 */ /* 0x000fe20000000f00 */
[----:B------:R-:W-:Y:S02]  /*f910*/  IMAD.MOV.U32 R111, RZ, RZ, R104 ;  /* 0x000000ffff6f7224 */ /* 0x000fe400078e0068 */
        /* <DEDUP_REMOVED lines=8> */
[----:B------:R-:W-:Y:S02]  /*f9a0*/  IMAD.MOV.U32 R157, RZ, RZ, R158 ;  /* 0x000000ffff9d7224 */ /* 0x000fe400078e009e */
[----:B------:R-:W-:Y:S01]  /*f9b0*/  IMAD.MOV.U32 R70, RZ, RZ, R104 ;  /* 0x000000ffff467224 */ /* 0x000fe200078e0068 */
[----:B------:R-:W-:Y:S01]  /*f9c0*/  MOV R108, R106 ;  /* 0x0000006a006c7202 */ /* 0x000fe20000000f00 */
[----:B------:R-:W-:Y:S01]  /*f9d0*/  IMAD.MOV.U32 R158, RZ, RZ, R159 ;  /* 0x000000ffff9e7224 */ /* 0x000fe200078e009f */
[----:B------:R-:W-:Y:S01]  /*f9e0*/  MOV R159, R160 ;  /* 0x000000a0009f7202 */ /* 0x000fe20000000f00 */
[----:B------:R-:W-:Y:S02]  /*f9f0*/  IMAD.MOV.U32 R71, RZ, RZ, R105 ;  /* 0x000000ffff477224 */ /* 0x000fe400078e0069 */
[----:B------:R-:W-:-:S02]  /*fa00*/  IMAD.MOV.U32 R160, RZ, RZ, R161 ;  /* 0x000000ffffa07224 */ /* 0x000fc400078e00a1 */
[----:B------:R-:W-:Y:S01]  /*fa10*/  IMAD.MOV.U32 R109, RZ, RZ, R107 ;  /* 0x000000ffff6d7224 */ /* 0x000fe200078e006b */
[----:B------:R-:W-:Y:S01]  /*fa20*/  MOV R111, R157 ;  /* 0x0000009d006f7202 */ /* 0x000fe20000000f00 */
        /* <DEDUP_REMOVED lines=8> */
[----:B------:R-:W-:Y:S01]  /*fab0*/  IMAD.MOV.U32 R156, RZ, RZ, R162 ;  /* 0x000000ffff9c7224 */ /* 0x000fe200078e00a2 */
[----:B------:R-:W-:Y:S01]  /*fac0*/  F2FP.F16.F32.PACK_AB R0, R23, R14 ;  /* 0x0000000e1700723e */ /* 0x000fe200000000ff */
[----:B----4-:R-:W-:Y:S01]  /*fad0*/  HMMA.16816.F32 R100, R4, R16, R100 ;  /* 0x000000100464723c */ /* 0x010fe20000001864 */
[----:B------:R-:W1:Y:S02]  /*fae0*/  LDSM.16.MT88.4 R160, [R112+0x11800] ;  /* 0x0118000070a0783b */ /* 0x000e640000004200 */
[----:B------:R-:W-:-:S02]  /*faf0*/  PRMT R13, R0, 0x7610, R13 ;  /* 0x00007610000d7816 */ /* 0x000fc4000000000d */
[----:B------:R-:W-:-:S03]  /*fb00*/  PRMT R12, R0, 0x7632, R12 ;  /* 0x00007632000c7816 */ /* 0x000fc6000000000c */
[C---:B------:R-:W-:Y:S08]  /*fb10*/  HMMA.16816.F32 R176, R4.reuse, R28, R36 ;  /* 0x0000001c04b0723c */ /* 0x040ff00000001824 */
[C---:B------:R-:W-:Y:S01]  /*fb20*/  HMMA.16816.F32 R16, R4.reuse, R18, R80 ;  /* 0x000000120410723c */ /* 0x040fe20000001850 */
[----:B------:R-:W4:Y:S07]  /*fb30*/  LDSM.16.MT88.4 R80, [R32+0x15800] ;  /* 0x015800002050783b */ /* 0x000f2e0000004200 */
[----:B------:R-:W-:Y:S01]  /*fb40*/  HMMA.16816.F32 R28, R4, R30, R96 ;  /* 0x0000001e041c723c */ /* 0x000fe20000001860 */
[----:B--2---:R-:W-:-:S05]  /*fb50*/  @!P6 HADD2 R3, -R207.H0_H0, -RZ.H0_H0 ;  /* 0xa00000ffcf03e230 */ /* 0x004fca0000000900 */
[----:B------:R-:W-:-:S04]  /*fb60*/  PRMT R2, R3, 0x7610, R2 ;  /* 0x0000761003027816 */ /* 0x000fc80000000002 */
[----:B------:R-:W-:Y:S01]  /*fb70*/  @!P6 PRMT R207, R2, 0x5410, RZ ;  /* 0x0000541002cfe816 */ /* 0x000fe200000000ff */
[----:B------:R-:W-:Y:S01]  /*fb80*/  FADD.FTZ R2, R68, R51 ;  /* 0x0000003344027221 */ /* 0x000fe20000010000 */
        /* <DEDUP_REMOVED lines=11> */
[----:B------:R-:W-:Y:S01]  /*fc40*/  FADD.FTZ R3, R215, R216 ;  /* 0x000000d8d7037221 */ /* 0x000fe20000010000 */
[----:B---3--:R-:W-:Y:S01]  /*fc50*/  IMAD.MOV.U32 R159, RZ, RZ, R201 ;  /* 0x000000ffff9f7224 */ /* 0x008fe200078e00c9 */
[----:B------:R2:W5:Y:S01]  /*fc60*/  LDL.LU R216, [R1+0x10c] ;  /* 0x00010c0001d87983 */ /* 0x0005620000300800 */
[----:B------:R-:W-:Y:S02]  /*fc70*/  IMAD.MOV.U32 R106, RZ, RZ, R107 ;  /* 0x000000ffff6a7224 */ /* 0x000fe400078e006b */
[----:B------:R-:W-:Y:S01]  /*fc80*/  IMAD.MOV.U32 R107, RZ, RZ, R156 ;  /* 0x000000ffff6b7224 */ /* 0x000fe200078e009c */
[----:B------:R-:W-:Y:S01]  /*fc90*/  MOV R156, R157 ;  /* 0x0000009d009c7202 */ /* 0x000fe20000000f00 */
[----:B------:R2:W5:Y:S01]  /*fca0*/  LDL.LU R215, [R1+0x108] ;  /* 0x0001080001d77983 */ /* 0x0005620000300800 */
[----:B------:R-:W-:-:S02]  /*fcb0*/  IMAD.MOV.U32 R157, RZ, RZ, R158 ;  /* 0x000000ffff9d7224 */ /* 0x000fc400078e009e */
[----:B------:R-:W-:Y:S01]  /*fcc0*/  IMAD.MOV.U32 R158, RZ, RZ, R159 ;  /* 0x000000ffff9e7224 */ /* 0x000fe200078e009f */
[----:B------:R2:W5:Y:S01]  /*fcd0*/  LDL.LU R212, [R1+0x104] ;  /* 0x0001040001d47983 */ /* 0x0005620000300800 */
[----:B------:R-:W-:Y:S01]  /*fce0*/  MOV R159, R113 ;  /* 0x00000071009f7202 */ /* 0x000fe20000000f00 */
[----:B------:R-:W-:Y:S02]  /*fcf0*/  IMAD.MOV.U32 R113, RZ, RZ, R115 ;  /* 0x000000ffff717224 */ /* 0x000fe400078e0073 */
[----:B------:R-:W3:Y:S01]  /*fd00*/  LDL.LU R200, [R1+0x100] ;  /* 0x0001000001c87983 */ /* 0x000ee20000300800 */
[----:B------:R-:W-:Y:S01]  /*fd10*/  IMAD.MOV.U32 R115, RZ, RZ, R114 ;  /* 0x000000ffff737224 */ /* 0x000fe200078e0072 */
[----:B------:R-:W-:Y:S02]  /*fd20*/  MOV R114, R205 ;  /* 0x000000cd00727202 */ /* 0x000fe40000000f00 */
[----:B------:R-:W2:Y:S01]  /*fd30*/  LDL.LU R201, [R1+0xfc] ;  /* 0x0000fc0001c97983 */ /* 0x000ea20000300800 */
[----:B------:R-:W-:-:S03]  /*fd40*/  FADD.FTZ R0, R68, R3 ;  /* 0x0000000344007221 */ /* 0x000fc60000010000 */
[----:B------:R1:W4:Y:S04]  /*fd50*/  LDL.LU.S16 R7, [R1+0xcc] ;  /* 0x0000cc0001077983 */ /* 0x0003280000300600 */
[----:B------:R1:W5:Y:S04]  /*fd60*/  LDL.LU R211, [R1+0xf8] ;  /* 0x0000f80001d37983 */ /* 0x0003680000300800 */
[----:B------:R1:W5:Y:S04]  /*fd70*/  LDL.LU R205, [R1+0xf4] ;  /* 0x0000f40001cd7983 */ /* 0x0003680000300800 */
[----:B------:R1:W3:Y:S01]  /*fd80*/  LDL.LU.S16 R3, [R1+0xd0] ;  /* 0x0000d00001037983 */ /* 0x0002e20000300600 */
[----:B------:R-:W-:Y:S01]  /*fd90*/  FADD.FTZ R0, R202, R0 ;  /* 0x00000000ca007221 */ /* 0x000fe20000010000 */
[----:B------:R-:W-:-:S02]  /*fda0*/  IMAD.MOV.U32 R68, RZ, RZ, R71 ;  /* 0x000000ffff447224 */ /* 0x000fc400078e0047 */
[----:B------:R-:W-:Y:S01]  /*fdb0*/  FADD.FTZ R2, R204, R2 ;  /* 0x00000002cc027221 */ /* 0x000fe20000010000 */
[----:B------:R-:W-:Y:S01]  /*fdc0*/  F2FP.F16.F32.PACK_AB R6, R24, R25 ;  /* 0x000000191806723e */ /* 0x000fe200000000ff */
[----:B------:R-:W-:Y:S01]  /*fdd0*/  IMAD.MOV.U32 R71, RZ, RZ, R110 ;  /* 0x000000ffff477224 */ /* 0x000fe200078e006e */
[----:B------:R-:W-:Y:S01]  /*fde0*/  F2FP.F16.F32.PACK_AB R5, R15, R22 ;  /* 0x000000160f05723e */ /* 0x000fe200000000ff */
[----:B------:R-:W-:Y:S01]  /*fdf0*/  IMAD.MOV.U32 R110, RZ, RZ, R105 ;  /* 0x000000ffff6e7224 */ /* 0x000fe200078e0069 */
[----:B------:R-:W-:Y:S01]  /*fe00*/  MOV R27, R114 ;  /* 0x00000072001b7202 */ /* 0x000fe20000000f00 */
[----:B------:R-:W-:Y:S01]  /*fe10*/  IMAD.MOV.U32 R105, RZ, RZ, R156 ;  /* 0x000000ffff697224 */ /* 0x000fe200078e009c */
[----:B------:R1:W5:Y:S01]  /*fe20*/  LDL.LU R204, [R1+0xf0] ;  /* 0x0000f00001cc7983 */ /* 0x0003620000300800 */
[----:B------:R-:W-:Y:S02]  /*fe30*/  IMAD.MOV.U32 R156, RZ, RZ, R159 ;  /* 0x000000ffff9c7224 */ /* 0x000fe400078e009f */
[----:B------:R-:W-:Y:S01]  /*fe40*/  IMAD.MOV.U32 R159, RZ, RZ, R154 ;  /* 0x000000ffff9f7224 */ /* 0x000fe200078e009a */
[----:B------:R1:W5:Y:S01]  /*fe50*/  LDL.LU R202, [R1+0xec] ;  /* 0x0000ec0001ca7983 */ /* 0x0003620000300800 */
[----:B------:R-:W-:-:S02]  /*fe60*/  IMAD.MOV.U32 R154, RZ, RZ, R146 ;  /* 0x000000ffff9a7224 */ /* 0x000fc400078e0092 */
[----:B------:R-:W-:Y:S02]  /*fe70*/  IMAD.MOV.U32 R146, RZ, RZ, R129 ;  /* 0x000000ffff927224 */ /* 0x000fe400078e0081 */
[----:B------:R-:W-:Y:S02]  /*fe80*/  IMAD.MOV.U32 R33, RZ, RZ, R71 ;  /* 0x000000ffff217224 */ /* 0x000fe400078e0047 */
[----:B------:R-:W-:Y:S02]  /*fe90*/  IMAD.MOV.U32 R71, RZ, RZ, R105 ;  /* 0x000000ffff477224 */ /* 0x000fe400078e0069 */
[----:B----4-:R-:W-:-:S05]  /*fea0*/  @!P5 HADD2 R7, -R13.H0_H0, -RZ.H0_H0 ;  /* 0xa00000ff0d07d230 */ /* 0x010fca0000000900 */
[----:B------:R-:W-:Y:S01]  /*feb0*/  PRMT R26, R7, 0x7610, R26 ;  /* 0x00007610071a7816 */ /* 0x000fe2000000001a */
[----:B---3--:R-:W-:Y:S01]  /*fec0*/  @!P1 HADD2 R3, -R12.H0_H0, -RZ.H0_H0 ;  /* 0xa00000ff0c039230 */ /* 0x008fe20000000900 */
[----:B------:R-:W-:-:S04]  /*fed0*/  PRMT R7, R13, 0x5410, R12 ;  /* 0x000054100d077816 */ /* 0x000fc8000000000c */
[----:B------:R-:W-:Y:S02]  /*fee0*/  PRMT R4, R3, 0x7610, R4 ;  /* 0x0000761003047816 */ /* 0x000fe40000000004 */
[----:B------:R-:W-:Y:S02]  /*fef0*/  LOP3.LUT R3, R11, 0xff00ff, RZ, 0xc0, !PT ;  /* 0x00ff00ff0b037812 */ /* 0x000fe400078ec0ff */
[----:B------:R-:W-:Y:S01]  /*ff00*/  @!P5 PRMT R13, R26, 0x5410, RZ ;  /* 0x000054101a0dd816 */ /* 0x000fe200000000ff */
[----:B------:R-:W-:Y:S02]  /*ff10*/  FADD.FTZ R26, R70, R0 ;  /* 0x00000000461a7221 */ /* 0x000fe40000010000 */
[--C-:B------:R-:W-:Y:S02]  /*ff20*/  HSET2.LE.AND R0, R3, R20.reuse, PT ;  /* 0x0000001403007233 */ /* 0x100fe40003803000 */
[--C-:B------:R-:W-:Y:S01]  /*ff30*/  HSET2.LE.AND R3, R10, R20.reuse, PT ;  /* 0x000000140a037233 */ /* 0x100fe20003803000 */
[----:B------:R-:W-:Y:S01]  /*ff40*/  FADD.FTZ R11, R69, R2 ;  /* 0x00000002450b7221 */ /* 0x000fe20000010000 */
[----:B------:R-:W-:Y:S01]  /*ff50*/  PRMT R10, R6, 0x7632, R10 ;  /* 0x00007632060a7816 */ /* 0x000fe2000000000a */
[----:B------:R-:W-:Y:S01]  /*ff60*/  IMAD.MOV.U32 R69, RZ, RZ, R108 ;  /* 0x000000ffff457224 */ /* 0x000fe200078e006c */
[----:B------:R-:W-:Y:S01]  /*ff70*/  @!P1 PRMT R12, R4, 0x5410, RZ ;  /* 0x00005410040c9816 */ /* 0x000fe200000000ff */
[----:B------:R-:W-:Y:S01]  /*ff80*/  IMAD.MOV.U32 R108, RZ, RZ, R111 ;  /* 0x000000ffff6c7224 */ /* 0x000fe200078e006f */
[--C-:B------:R-:W-:Y:S01]  /*ff90*/  HSET2.LE.AND R2, R9, R20.reuse, PT ;  /* 0x0000001409027233 */ /* 0x100fe20003803000 */
[----:B------:R-:W-:Y:S01]  /*ffa0*/  IMAD.MOV.U32 R111, RZ, RZ, R106 ;  /* 0x000000ffff6f7224 */ /* 0x000fe200078e006a */
[----:B------:R-:W-:Y:S01]  /*ffb0*/  LOP3.LUT R129, R7, R3, RZ, 0xc0, !PT ;  /* 0x0000000307817212 */ /* 0x000fe200078ec0ff */
[----:B------:R-:W-:Y:S01]  /*ffc0*/  IMAD.MOV.U32 R106, RZ, RZ, R157 ;  /* 0x000000ffff6a7224 */ /* 0x000fe200078e009d */
[----:B------:R-:W-:Y:S01]  /*ffd0*/  HSET2.LE.AND R4, R8, R20, PT ;  /* 0x0000001408047233 */ /* 0x000fe20003803000 */
[----:B------:R-:W-:Y:S01]  /*ffe0*/  IMAD.MOV.U32 R157, RZ, RZ, R152 ;  /* 0x000000ffff9d7224 */ /* 0x000fe200078e0098 */
[----:B------:R-:W-:Y:S01]  /*fff0*/  PRMT R3, R6, 0x5410, R10 ;  /* 0x0000541006037816 */ /* 0x000fe2000000000a */
[----:B------:R-:W-:Y:S01]  /*10000*/  IMAD.MOV.U32 R152, RZ, RZ, R155 ;  /* 0x000000ffff987224 */ /* 0x000fe200078e009b */
[----:B------:R-:W-:-:S02]  /*10010*/  PRMT R9, R5, 0x7610, R9 ;  /* 0x0000761005097816 */ /* 0x000fc40000000009 */
[----:B------:R-:W-:Y:S02]  /*10020*/  PRMT R8, R5, 0x7632, R8 ;  /* 0x0000763205087816 */ /* 0x000fe40000000008 */
[----:B------:R-:W-:Y:S02]  /*10030*/  MOV R70, R109 ;  /* 0x0000006d00467202 */ /* 0x000fe40000000f00 */
[----:B------:R-:W-:Y:S02]  /*10040*/  MOV R109, R104 ;  /* 0x00000068006d7202 */ /* 0x000fe40000000f00 */
[----:B------:R-:W-:Y:S02]  /*10050*/  MOV R155, R130 ;  /* 0x00000082009b7202 */ /* 0x000fe40000000f00 */
[----:B------:R-:W-:Y:S02]  /*10060*/  MOV R104, R107 ;  /* 0x0000006b00687202 */ /* 0x000fe40000000f00 */
[----:B------:R-:W-:-:S02]  /*10070*/  LOP3.LUT R130, R3, R2, RZ, 0xc0, !PT ;  /* 0x0000000203827212 */ /* 0x000fc400078ec0ff */
[----:B------:R-:W-:Y:S02]  /*10080*/  MOV R107, R158 ;  /* 0x0000009e006b7202 */ /* 0x000fe40000000f00 */
[----:B------:R-:W-:Y:S02]  /*10090*/  PRMT R2, R9, 0x5410, R8 ;  /* 0x0000541009027816 */ /* 0x000fe40000000008 */
[----:B------:R-:W-:Y:S02]  /*100a0*/  MOV R158, R153 ;  /* 0x00000099009e7202 */ /* 0x000fe40000000f00 */
[----:B------:R-:W-:Y:S01]  /*100b0*/  MOV R153, R144 ;  /* 0x0000009000997202 */ /* 0x000fe20000000f00 */
[----:B------:R-:W-:Y:S01]  /*100c0*/  IMAD.MOV.U32 R144, RZ, RZ, R131 ;  /* 0x000000ffff907224 */ /* 0x000fe200078e0083 */
[----:B------:R-:W-:Y:S02]  /*100d0*/  LOP3.LUT R128, R128, R4, RZ, 0xc0, !PT ;  /* 0x0000000480807212 */ /* 0x000fe400078ec0ff */
[----:B------:R-:W-:Y:S01]  /*100e0*/  LOP3.LUT R131, R2, R0, RZ, 0xc0, !PT ;  /* 0x0000000002837212 */ /* 0x000fe200078ec0ff */
[----:B------:R-:W-:Y:S01]  /*100f0*/  IMAD.MOV.U32 R34, RZ, RZ, R70 ;  /* 0x000000ffff227224 */ /* 0x000fe200078e0046 */
[----:B------:R-:W-:Y:S01]  /*10100*/  MOV R50, R108 ;  /* 0x0000006c00327202 */ /* 0x000fe20000000f00 */
[----:B------:R-:W-:Y:S01]  /*10110*/  IMAD.MOV.U32 R51, RZ, RZ, R109 ;  /* 0x000000ffff337224 */ /* 0x000fe200078e006d */
[----:B------:R-:W-:Y:S01]  /*10120*/  MOV R108, R106 ;  /* 0x0000006a006c7202 */ /* 0x000fe20000000f00 */
[----:B------:R-:W-:Y:S01]  /*10130*/  IMAD.MOV.U32 R70, RZ, RZ, R104 ;  /* 0x000000ffff467224 */ /* 0x000fe200078e0068 */
[----:B------:R3:W4:Y:S01]  /*10140*/  LDL.LU.S16 R4, [R1+0xd8] ;  /* 0x0000d80001047983 */ /* 0x0007220000300600 */
[----:B------:R-:W-:Y:S01]  /*10150*/  IMAD.MOV.U32 R109, RZ, RZ, R107 ;  /* 0x000000ffff6d7224 */ /* 0x000fe200078e006b */
[C---:B-1----:R-:W-:Y:S02]  /*10160*/  HMMA.16816.F32 R164, R128.reuse, R160, R164 ;  /* 0x000000a080a4723c */ /* 0x042fe400000018a4 */
[----:B------:R-:W1:Y:S06]  /*10170*/  LDSM.16.MT88.4 R104, [R112+0x17800] ;  /* 0x017800007068783b */ /* 0x000e6c0000004200 */
[C---:B------:R-:W-:Y:S08]  /*10180*/  HMMA.16816.F32 R36, R128.reuse, R40, R120 ;  /* 0x000000288024723c */ /* 0x040ff00000001878 */
[----:B------:R-:W-:Y:S01]  /*10190*/  HMMA.16816.F32 R76, R128, R80, R60 ;  /* 0x00000050804c723c */ /* 0x000fe2000000183c */
[----:B------:R3:W3:Y:S01]  /*101a0*/  LDL.LU.S16 R60, [R1+0xe4] ;  /* 0x0000e400013c7983 */ /* 0x0006e20000300600 */
[----:B------:R-:W-:-:S06]  /*101b0*/  IMAD.MOV.U32 R2, RZ, RZ, R68 ;  /* 0x000000ffff027224 */ /* 0x000fcc00078e0044 */
[----:B------:R-:W-:Y:S01]  /*101c0*/  HMMA.16816.F32 R160, R128, R162, R140 ;  /* 0x000000a280a0723c */ /* 0x000fe2000000188c */
[----:B------:R-:W-:Y:S01]  /*101d0*/  IMAD.MOV.U32 R140, RZ, RZ, R113 ;  /* 0x000000ffff8c7224 */ /* 0x000fe200078e0071 */
[----:B------:R-:W-:-:S06]  /*101e0*/  MOV R96, R69 ;  /* 0x0000004500607202 */ /* 0x000fcc0000000f00 */
[C---:B------:R-:W-:Y:S01]  /*101f0*/  HMMA.16816.F32 R40, R128.reuse, R42, R132 ;  /* 0x0000002a8028723c */ /* 0x040fe20000001884 */
[----:B------:R-:W-:Y:S01]  /*10200*/  IMAD.MOV.U32 R132, RZ, RZ, R115 ;  /* 0x000000ffff847224 */ /* 0x000fe200078e0073 */
[----:B------:R-:W-:Y:S01]  /*10210*/  MOV R20, R157 ;  /* 0x0000009d00147202 */ /* 0x000fe20000000f00 */
[----:B------:R-:W2:Y:S01]  /*10220*/  LDSM.16.MT88.4 R112, [R32+0x17800] ;  /* 0x017800002070783b */ /* 0x000ea20000004200 */
[----:B------:R-:W-:Y:S01]  /*10230*/  IMAD.MOV.U32 R68, RZ, RZ, R110 ;  /* 0x000000ffff447224 */ /* 0x000fe200078e006e */
[----:B------:R-:W-:Y:S01]  /*10240*/  MOV R69, R111 ;  /* 0x0000006f00457202 */ /* 0x000fe20000000f00 */
        /* <DEDUP_REMOVED lines=9> */
[C---:B-1----:R-:W-:Y:S01]  /*102e0*/  HMMA.16816.F32 R100, R128.reuse, R104, R100 ;  /* 0x000000688064723c */ /* 0x042fe20000001864 */
[----:B------:R-:W-:Y:S01]  /*102f0*/  IMAD.MOV.U32 R135, RZ, RZ, R50 ;  /* 0x000000ffff877224 */ /* 0x000fe200078e0032 */
[----:B------:R-:W1:Y:S01]  /*10300*/  LDSM.16.MT88.4 R152, [R32+0x11800] ;  /* 0x011800002098783b */ /* 0x000e620000004200 */
[----:B------:R-:W-:Y:S01]  /*10310*/  IMAD.MOV.U32 R134, RZ, RZ, R51 ;  /* 0x000000ffff867224 */ /* 0x000fe200078e0033 */
[----:B------:R-:W-:Y:S01]  /*10320*/  MOV R141, R110 ;  /* 0x0000006e008d7202 */ /* 0x000fe20000000f00 */
[----:B------:R-:W-:Y:S01]  /*10330*/  IMAD.MOV.U32 R98, RZ, RZ, R69 ;  /* 0x000000ffff627224 */ /* 0x000fe200078e0045 */
[----:B------:R2:W1:Y:S01]  /*10340*/  LDSM.16.MT88.4 R48, [R32+0x13800] ;  /* 0x013800002030783b */ /* 0x0004620000004200 */
[----:B------:R-:W-:Y:S01]  /*10350*/  IMAD.MOV.U32 R99, RZ, RZ, R70 ;  /* 0x000000ffff637224 */ /* 0x000fe200078e0046 */
[----:B------:R-:W-:Y:S01]  /*10360*/  HMMA.16816.F32 R104, R128, R106, R16 ;  /* 0x0000006a8068723c */ /* 0x000fe20000001810 */
[----:B------:R-:W-:Y:S01]  /*10370*/  IMAD.MOV.U32 R143, RZ, RZ, R108 ;  /* 0x000000ffff8f7224 */ /* 0x000fe200078e006c */
[----:B------:R-:W-:Y:S01]  /*10380*/  MOV R19, R147 ;  /* 0x0000009300137202 */ /* 0x000fe20000000f00 */
[----:B------:R-:W-:-:S02]  /*10390*/  IMAD.MOV.U32 R142, RZ, RZ, R109 ;  /* 0x000000ffff8e7224 */ /* 0x000fc400078e006d */
[----:B------:R-:W-:Y:S01]  /*103a0*/  FADD.FTZ R2, R2, R26 ;  /* 0x0000001a02027221 */ /* 0x000fe20000010000 */
[----:B------:R-:W1:Y:S02]  /*103b0*/  LDSM.16.MT88.4 R120, [R21+0x7800] ;  /* 0x007800001578783b */ /* 0x000e640000004200 */
[----:B------:R-:W-:Y:S01]  /*103c0*/  HMMA.16816.F32 R68, R128, R72, R92 ;  /* 0x000000488044723c */ /* 0x000fe2000000185c */
[----:B------:R-:W-:Y:S01]  /*103d0*/  MOV R93, R144 ;  /* 0x00000090005d7202 */ /* 0x000fe20000000f00 */
[----:B------:R-:W-:Y:S01]  /*103e0*/  IMAD.MOV.U32 R94, RZ, RZ, R145 ;  /* 0x000000ffff5e7224 */ /* 0x000fe200078e0091 */
[----:B------:R1:W3:Y:S01]  /*103f0*/  LDL.LU.S16 R26, [R1+0xe0] ;  /* 0x0000e000011a7983 */ /* 0x0002e20000300600 */
[----:B------:R-:W-:-:S03]  /*10400*/  IMAD.MOV.U32 R95, RZ, RZ, R146 ;  /* 0x000000ffff5f7224 */ /* 0x000fc600078e0092 */
[----:B------:R-:W1:Y:S01]  /*10410*/  LDSM.16.MT88.4 R144, [R21+0x1800] ;  /* 0x001800001590783b */ /* 0x000e620000004200 */
[----:B------:R-:W-:Y:S03]  /*10420*/  HMMA.16816.F32 R80, R128, R82, R56 ;  /* 0x000000528050723c */ /* 0x000fe60000001838 */
[----:B------:R-:W1:Y:S01]  /*10430*/  LDSM.16.MT88.4 R56, [R21+0x3800] ;  /* 0x003800001538783b */ /* 0x000e620000004200 */
[----:B--2---:R-:W-:-:S04]  /*10440*/  IMAD.MOV.U32 R32, RZ, RZ, R111 ;  /* 0x000000ffff207224 */ /* 0x004fc800078e006f */
[----:B------:R-:W-:Y:S01]  /*10450*/  HMMA.16816.F32 R108, R128, R112, R88 ;  /* 0x00000070806c723c */ /* 0x000fe20000001858 */
[----:B------:R2:W1:Y:S04]  /*10460*/  LDSM.16.MT88.4 R88, [R21+0x5800] ;  /* 0x005800001558783b */ /* 0x0004680000004200 */
[----:B--2---:R2:W2:Y:S01]  /*10470*/  LDL.LU.S16 R21, [R1+0xdc] ;  /* 0x0000dc0001157983 */ /* 0x0044a20000300600 */
[----:B------:R-:W-:Y:S01]  /*10480*/  MOV R0, R157 ;  /* 0x0000009d00007202 */ /* 0x000fe20000000f00 */
[----:B------:R-:W-:Y:S02]  /*10490*/  IMAD.MOV.U32 R133, RZ, RZ, R156 ;  /* 0x000000ffff857224 */ /* 0x000fe400078e009c */
[----:B------:R-:W-:Y:S02]  /*104a0*/  IMAD.MOV.U32 R7, RZ, RZ, R158 ;  /* 0x000000ffff077224 */ /* 0x000fe400078e009e */
[----:B------:R-:W-:Y:S01]  /*104b0*/  FADD.FTZ R0, R0, R11 ;  /* 0x0000000b00007221 */ /* 0x000fe20000010000 */
[----:B------:R-:W-:-:S02]  /*104c0*/  IMAD.MOV.U32 R92, RZ, RZ, R159 ;  /* 0x000000ffff5c7224 */ /* 0x000fc400078e009f */
[----:B-1----:R-:W-:Y:S01]  /*104d0*/  HMMA.16816.F32 R156, R128, R152, R224 ;  /* 0x00000098809c723c */ /* 0x002fe200000018e0 */
[----:B------:R-:W-:Y:S02]  /*104e0*/  IMAD.MOV.U32 R227, RZ, RZ, R19 ;  /* 0x000000ffffe37224 */ /* 0x000fe400078e0013 */
[----:B------:R-:W-:Y:S01]  /*104f0*/  FADD.FTZ R3, R3, R0 ;  /* 0x0000000003037221 */ /* 0x000fe20000010000 */
[----:B------:R-:W-:-:S03]  /*10500*/  FADD.FTZ R0, R134, R2 ;  /* 0x0000000286007221 */ /* 0x000fc60000010000 */
[----:B------:R-:W-:Y:S01]  /*10510*/  FADD.FTZ R2, R227, R3 ;  /* 0x00000003e3027221 */ /* 0x000fe20000010000 */
[----:B------:R-:W-:Y:S01]  /*10520*/  IMAD.MOV.U32 R18, RZ, RZ, R97 ;  /* 0x000000ffff127224 */ /* 0x000fe200078e0061 */
[----:B------:R-:W-:Y:S01]  /*10530*/  MOV R19, R98 ;  /* 0x0000006200137202 */ /* 0x000fe20000000f00 */
[----:B------:R-:W-:Y:S01]  /*10540*/  FADD.FTZ R0, R92, R0 ;  /* 0x000000005c007221 */ /* 0x000fe20000010000 */
[----:B------:R-:W-:Y:S01]  /*10550*/  HMMA.16816.F32 R72, R128, R74, R44 ;  /* 0x0000004a8048723c */ /* 0x000fe2000000182c */
[----:B------:R-:W-:Y:S01]  /*10560*/  IMAD.MOV.U32 R134, RZ, RZ, R135 ;  /* 0x000000ffff867224 */ /* 0x000fe200078e0087 */
[----:B------:R-:W-:Y:S01]  /*10570*/  MOV R135, R5 ;  /* 0x0000000500877202 */ /* 0x000fe20000000f00 */
[----:B------:R-:W-:Y:S02]  /*10580*/  IMAD.MOV.U32 R5, RZ, RZ, R99 ;  /* 0x000000ffff057224 */ /* 0x000fe400078e0063 */
[----:B------:R-:W-:-:S03]  /*10590*/  FADD.FTZ R0, R18, R0 ;  /* 0x0000000012007221 */ /* 0x000fc60000010000 */
[C---:B------:R-:W-:Y:S08]  /*105a0*/  HMMA.16816.F32 R44, R128.reuse, R48, R148 ;  /* 0x00000030802c723c */ /* 0x040ff00000001894 */
[----:B------:R-:W-:Y:S01]  /*105b0*/  HMMA.16816.F32 R48, R128, R50, R136 ;  /* 0x000000328030723c */ /* 0x000fe20000001888 */
[----:B------:R-:W1:Y:S01]  /*105c0*/  LDSM.16.MT88.4 R136, [R35+0x1800] ;  /* 0x001800002388783b */ /* 0x000e620000004200 */
[----:B------:R-:W-:Y:S01]  /*105d0*/  FADD.FTZ R0, R5, R0 ;  /* 0x0000000005007221 */ /* 0x000fe20000010000 */
[----:B------:R-:W-:Y:S01]  /*105e0*/  MOV R5, R201 ;  /* 0x000000c900057202 */ /* 0x000fe20000000f00 */
[----:B------:R-:W-:Y:S01]  /*105f0*/  IMAD.MOV.U32 R225, RZ, RZ, R93 ;  /* 0x000000ffffe17224 */ /* 0x000fe200078e005d */
[----:B------:R-:W-:Y:S01]  /*10600*/  MOV R226, R94 ;  /* 0x0000005e00e27202 */ /* 0x000fe20000000f00 */
[----:B------:R-:W-:Y:S01]  /*10610*/  IMAD.MOV.U32 R227, RZ, RZ, R95 ;  /* 0x000000ffffe37224 */ /* 0x000fe200078e005f */
[----:B------:R-:W-:Y:S01]  /*10620*/  MOV R93, R140 ;  /* 0x0000008c005d7202 */ /* 0x000fe20000000f00 */
[----:B------:R-:W-:Y:S01]  /*10630*/  IMAD.MOV.U32 R92, RZ, RZ, R32 ;  /* 0x000000ffff5c7224 */ /* 0x000fe200078e0020 */
[----:B------:R-:W-:Y:S01]  /*10640*/  MOV R32, R143 ;  /* 0x0000008f00207202 */ /* 0x000fe20000000f00 */
[----:B------:R-:W-:-:S02]  /*10650*/  IMAD.MOV.U32 R94, RZ, RZ, R141 ;  /* 0x000000ffff5e7224 */ /* 0x000fc400078e008d */
[----:B------:R-:W-:Y:S01]  /*10660*/  IMAD.MOV.U32 R95, RZ, RZ, R142 ;  /* 0x000000ffff5f7224 */ /* 0x000fe200078e008e */
[----:B------:R-:W-:Y:S01]  /*10670*/  HMMA.16816.F32 R112, R128, R114, R52 ;  /* 0x000000728070723c */ /* 0x000fe20000001834 */
[----:B------:R-:W-:-:S07]  /*10680*/  FADD.FTZ R0, R226, R0 ;  /* 0x00000000e2007221 */ /* 0x000fce0000010000 */
        /* <DEDUP_REMOVED lines=10> */
[----:B------:R-:W-:Y:S01]  /*10730*/  HMMA.16816.F32 R136, R128, R138, R248 ;  /* 0x0000008a8088723c */ /* 0x000fe200000018f8 */
[----:B----4-:R-:W-:-:S05]  /*10740*/  @!P4 HADD2 R4, -R6.H0_H0, -RZ.H0_H0 ;  /* 0xa00000ff0604c230 */ /* 0x010fca0000000900 */
[----:B------:R-:W-:Y:S02]  /*10750*/  PRMT R17, R4, 0x7610, R17 ;  /* 0x0000761004117816 */ /* 0x000fe40000000011 */
[----:B------:R-:W1:Y:S02]  /*10760*/  LDC R4, c[0x0][0x448] ;  /* 0x00011200ff047b82 */ /* 0x000e640000000800 */
[----:B------:R-:W-:Y:S01]  /*10770*/  @!P4 PRMT R6, R17, 0x5410, RZ ;  /* 0x000054101106c816 */ /* 0x000fe200000000ff */
[----:B------:R-:W-:Y:S02]  /*10780*/  IMAD.MOV.U32 R17, RZ, RZ, R96 ;  /* 0x000000ffff117224 */ /* 0x000fe400078e0060 */
[----:B------:R-:W-:Y:S01]  /*10790*/  LDSM.16.MT88.4 R96, [R35+0x5800] ;  /* 0x005800002360783b */ /* 0x000fe20000004200 */
[----:B---3--:R-:W-:Y:S02]  /*107a0*/  @P3 HADD2 R60, -R10.H0_H0, -RZ.H0_H0 ;  /* 0xa00000ff0a3c3230 */ /* 0x008fe40000000900 */
[----:B------:R-:W-:-:S03]  /*107b0*/  FADD.FTZ R2, R17, R2 ;  /* 0x0000000211027221 */ /* 0x000fc60000010000 */
[----:B------:R-:W-:Y:S01]  /*107c0*/  PRMT R16, R60, 0x7610, R16 ;  /* 0x000076103c107816 */ /* 0x000fe20000000010 */
[----:B------:R-:W-:-:S03]  /*107d0*/  FADD.FTZ R2, R19, R2 ;  /* 0x0000000213027221 */ /* 0x000fc60000010000 */
[----:B------:R-:W-:Y:S02]  /*107e0*/  @P3 PRMT R10, R16, 0x5410, RZ ;  /* 0x00005410100a3816 */ /* 0x000fe400000000ff */
[----:B------:R-:W3:Y:S01]  /*107f0*/  LDSM.16.MT88.4 R16, [R35+0x7800] ;  /* 0x007800002310783b */ /* 0x000ee20000004200 */
[----:B------:R-:W-:Y:S01]  /*10800*/  FADD.FTZ R7, R7, R2 ;  /* 0x0000000207077221 */ /* 0x000fe20000010000 */
[C---:B------:R-:W-:Y:S08]  /*10810*/  HMMA.16816.F32 R60, R128.reuse, R64, R236 ;  /* 0x00000040803c723c */ /* 0x040ff000000018ec */
[----:B------:R-:W-:Y:S01]  /*10820*/  HMMA.16816.F32 R64, R128, R66, R232 ;  /* 0x000000428040723c */ /* 0x000fe200000018e8 */
[----:B------:R-:W-:-:S05]  /*10830*/  @P0 HADD2 R26, -R9.H0_H0, -RZ.H0_H0 ;  /* 0xa00000ff091a0230 */ /* 0x000fca0000000900 */
[----:B------:R-:W-:Y:S02]  /*10840*/  PRMT R11, R26, 0x7610, R11 ;  /* 0x000076101a0b7816 */ /* 0x000fe4000000000b */
[----:B---3--:R-:W-:Y:S02]  /*10850*/  HMMA.16816.F32 R124, R128, R16, R176 ;  /* 0x00000010807c723c */ /* 0x008fe400000018b0 */
[----:B------:R-:W-:Y:S01]  /*10860*/  @P0 PRMT R9, R11, 0x5410, RZ ;  /* 0x000054100b090816 */ /* 0x000fe200000000ff */
[----:B------:R-:W-:Y:S01]  /*10870*/  FADD.FTZ R11, R92, R7 ;  /* 0x000000075c0b7221 */ /* 0x000fe20000010000 */
[----:B--2---:R-:W-:-:S05]  /*10880*/  @P2 HADD2 R21, -R8.H0_H0, -RZ.H0_H0 ;  /* 0xa00000ff08152230 */ /* 0x004fca0000000900 */
[----:B------:R-:W-:-:S04]  /*10890*/  PRMT R3, R21, 0x7610, R3 ;  /* 0x0000761015037816 */ /* 0x000fc80000000003 */
[----:B------:R-:W-:Y:S01]  /*108a0*/  @P2 PRMT R8, R3, 0x5410, RZ ;  /* 0x0000541003082816 */ /* 0x000fe200000000ff */
[----:B-1----:R-:W-:Y:S02]  /*108b0*/  IMAD.SHL.U32 R3, R4, 0x8, RZ ;  /* 0x0000000804037824 */ /* 0x002fe400078e00ff */
[----:B------:R-:W-:-:S04]  /*108c0*/  IMAD.MOV.U32 R4, RZ, RZ, R200 ;  /* 0x000000ffff047224 */ /* 0x000fc800078e00c8 */
[----:B------:R-:W-:Y:S01]  /*108d0*/  IMAD.WIDE R2, R3, 0x2, R4 ;  /* 0x0000000203027825 */ /* 0x000fe200078e0204 */
[----:B------:R-:W-:Y:S04]  /*108e0*/  STG.E.U16 desc[UR28][R4.64+-0x80], R225 ;  /* 0xffff80e104007986 */ /* 0x000fe8000c10151c */
[----:B------:R-:W-:Y:S04]  /*108f0*/  STG.E.U16 desc[UR28][R4.64+-0x7e], R227 ;  /* 0xffff82e304007986 */ /* 0x000fe8000c10151c */
[----:B------:R-:W-:Y:S04]  /*10900*/  STG.E.U16 desc[UR28][R2.64+-0x80], R93 ;  /* 0xffff805d02007986 */ /* 0x000fe8000c10151c */
[----:B------:R-:W-:Y:S04]  /*10910*/  STG.E.U16 desc[UR28][R2.64+-0x7e], R94 ;  /* 0xffff825e02007986 */ /* 0x000fe8000c10151c */
[----:B------:R1:W-:Y:S04]  /*10920*/  STG.E.U16 desc[UR28][R4.64+-0x70], R95 ;  /* 0xffff905f04007986 */ /* 0x0003e8000c10151c */
[----:B------:R-:W-:Y:S04]  /*10930*/  STG.E.U16 desc[UR28][R4.64+-0x6e], R32 ;  /* 0xffff922004007986 */ /* 0x000fe8000c10151c */
[----:B------:R-:W-:Y:S04]  /*10940*/  STG.E.U16 desc[UR28][R2.64+-0x70], R132 ;  /* 0xffff908402007986 */ /* 0x000fe8000c10151c */
[----:B------:R-:W-:Y:S04]  /*10950*/  STG.E.U16 desc[UR28][R2.64+-0x6e], R133 ;  /* 0xffff928502007986 */ /* 0x000fe8000c10151c */
[----:B------:R-:W-:Y:S04]  /*10960*/  STG.E.U16 desc[UR28][R4.64+-0x60], R134 ;  /* 0xffffa08604007986 */ /* 0x000fe8000c10151c */
[----:B------:R-:W-:Y:S04]  /*10970*/  STG.E.U16 desc[UR28][R4.64+-0x5e], R135 ;  /* 0xffffa28704007986 */ /* 0x000fe8000c10151c */
[----:B------:R-:W-:Y:S01]  /*10980*/  STG.E.U16 desc[UR28][R2.64+-0x60], R20 ;  /* 0xffffa01402007986 */ /* 0x000fe2000c10151c */
[C---:B-1----:R-:W-:Y:S03]  /*10990*/  HMMA.16816.F32 R92, R128.reuse, R96, R192 ;  /* 0x00000060805c723c */ /* 0x042fe600000018c0 */
[----:B------:R-:W-:Y:S04]  /*109a0*/  STG.E.U16 desc[UR28][R2.64+-0x5e], R33 ;  /* 0xffffa22102007986 */ /* 0x000fe8000c10151c */
[----:B------:R-:W-:Y:S01]  /*109b0*/  STG.E.U16 desc[UR28][R4.64+-0x50], R34 ;  /* 0xffffb02204007986 */ /* 0x000fe2000c10151c */
[C---:B------:R-:W-:Y:S03]  /*109c0*/  HMMA.16816.F32 R96, R128.reuse, R98, R188 ;  /* 0x000000628060723c */ /* 0x040fe600000018bc */
[----:B------:R-:W-:Y:S04]  /*109d0*/  STG.E.U16 desc[UR28][R4.64+-0x4e], R252 ;  /* 0xffffb2fc04007986 */ /* 0x000fe8000c10151c */
[----:B------:R-:W-:Y:S01]  /*109e0*/  STG.E.U16 desc[UR28][R2.64+-0x50], R243 ;  /* 0xffffb0f302007986 */ /* 0x000fe2000c10151c */
[----:B------:R-:W-:Y:S03]  /*109f0*/  HMMA.16816.F32 R128, R128, R18, R28 ;  /* 0x000000128080723c */ /* 0x000fe6000000181c */
[----:B------:R-:W-:Y:S01]  /*10a00*/  STG.E.U16 desc[UR28][R2.64+-0x4e], R242 ;  /* 0xffffb2f202007986 */ /* 0x000fe2000c10151c */
[----:B------:R-:W-:-:S03]  /*10a10*/  PLOP3.LUT P0, PT, PT, PT, UP1, 0x80, 0x8 ;  /* 0x000000000008781c */ /* 0x000fc60003f0f018 */
[----:B------:R-:W-:Y:S04]  /*10a20*/  STG.E.U16 desc[UR28][R4.64+-0x40], R241 ;  /* 0xffffc0f104007986 */ /* 0x000fe8000c10151c */
[----:B------:R1:W-:Y:S01]  /*10a30*/  STG.E.U16 desc[UR28][R4.64+-0x3e], R240 ;  /* 0xffffc2f004007986 */ /* 0x0003e2000c10151c */
        /* <DEDUP_REMOVED lines=15> */
[----:B------:R2:W-:Y:S01]  /*10b30*/  STG.E.U16 desc[UR28][R2.64+-0xe], R8 ;  /* 0xfffff20802007986 */ /* 0x0005e2000c10151c */
[----:B------:R-:W-:Y:S01]  /*10b40*/  FADD.FTZ R235, R25, R0 ;  /* 0x0000000019eb7221 */ /* 0x000fe20000010000 */
[----:B-1----:R-:W-:Y:S01]  /*10b50*/  IADD3 R240, P1, PT, R200, -0x100, RZ ;  /* 0xffffff00c8f07810 */ /* 0x002fe20007f3e0ff */
[----:B------:R-:W-:-:S02]  /*10b60*/  IMAD.MOV.U32 R132, RZ, RZ, R209 ;  /* 0x000000ffff847224 */ /* 0x000fc400078e00d1 */
[----:B------:R-:W-:Y:S02]  /*10b70*/  @P0 IMAD.MOV.U32 R132, RZ, RZ, R209 ;  /* 0x000000ffff840224 */ /* 0x000fe400078e00d1 */
[----:B------:R-:W-:Y:S01]  /*10b80*/  FADD.FTZ R235, R24, R235 ;  /* 0x000000eb18eb7221 */ /* 0x000fe20000010000 */
[----:B------:R-:W-:Y:S01]  /*10b90*/  IADD3.X R237, PT, PT, R201, -0x1, RZ, P1, !PT ;  /* 0xffffffffc9ed7810 */ /* 0x000fe20000ffe4ff */
[----:B------:R-:W-:Y:S01]  /*10ba0*/  @UP1 UIADD3 UR23, UPT, UPT, UR23, -0x3, URZ ;  /* 0xfffffffd17171890 */ /* 0x000fe2000fffe0ff */
[----:B--2---:R-:W-:Y:S01]  /*10bb0*/  FADD.FTZ R2, R23, R7 ;  /* 0x0000000717027221 */ /* 0x004fe20000010000 */
[----:B------:R-:W-:-:S03]  /*10bc0*/  IMAD.MOV.U32 R3, RZ, RZ, R203 ;  /* 0x000000ffff037224 */ /* 0x000fc600078e00cb */
[----:B------:R-:W-:Y:S01]  /*10bd0*/  FADD.FTZ R236, R22, R2 ;  /* 0x0000000216ec7221 */ /* 0x000fe20000010000 */
[----:B------:R-:W-:-:S03]  /*10be0*/  @P0 MOV R3, R203 ;  /* 0x000000cb00030202 */ /* 0x000fc60000000f00 */
[----:B------:R-:W-:Y:S01]  /*10bf0*/  FADD.FTZ R236, R15, R236 ;  /* 0x000000ec0fec7221 */ /* 0x000fe20000010000 */
[----:B------:R-:W-:Y:S06]  /*10c00*/  BRA.U UP1, `(.L_x_1314) ;  /* 0x0000000101047547 */ /* 0x000fec000b800000 */
.L_x_1312:
[----:B------:R-:W-:-:S12]  /*10c10*/  UIADD3 UR23, UPT, UPT, UR22, -0x1, URZ ;  /* 0xffffffff16177890 */ /* 0x000fd8000fffe0ff */
.L_x_1314:
[----:B------:R-:W-:-:S09]  /*10c20*/  UISETP.GE.AND UP0, UPT, UR23, UR20, UPT ;  /* 0x000000141700728c */ /* 0x000fd2000bf06270 */
[----:B------:R-:W-:Y:S05]  /*10c30*/  BRA.U !UP0, `(.L_x_1315) ;  /* 0x0000005d08c87547 */ /* 0x000fea000b800000 */
[----:B------:R-:W2:Y:S01]  /*10c40*/  LDL.LU R2, [R1+0xe8] ;  /* 0x0000e80001027983 */ /* 0x000ea20000300800 */
[----:B------:R-:W-:Y:S01]  /*10c50*/  LOP3.LUT P0, RZ, R206, 0x2, RZ, 0xc0, !PT ;  /* 0x00000002ceff7812 */ /* 0x000fe2000780c0ff */
[----:B------:R-:W1:Y:S01]  /*10c60*/  LDC.64 R238, c[0x0][0x3c0] ;  /* 0x0000f000ffee7b82 */ /* 0x000e620000000a00 */
[----:B------:R-:W-:Y:S01]  /*10c70*/  SHF.R.U32.HI R200, RZ, 0x1, R206 ;  /* 0x00000001ffc87819 */ /* 0x000fe200000116ce */
[----:B------:R-:W3:Y:S01]  /*10c80*/  LDCU UR4, c[0x0][0x440] ;  /* 0x00008800ff0477ac */ /* 0x000ee20008000800 */
[----:B------:R-:W4:Y:S01]  /*10c90*/  S2R R206, SR_TID.X ;  /* 0x0000000000ce7919 */ /* 0x000f220000002100 */
[----:B------:R-:W-:Y:S01]  /*10ca0*/  IMAD.MOV.U32 R201, RZ, RZ, 0x20 ;  /* 0x00000020ffc97424 */ /* 0x000fe200078e00ff */
[----:B------:R-:W3:Y:S01]  /*10cb0*/  LDCU UR16, c[0x0][0x448] ;  /* 0x00008900ff1077ac */ /* 0x000ee20008000800 */
[----:B------:R-:W-:Y:S02]  /*10cc0*/  IMAD.MOV.U32 R207, RZ, RZ, 0x40 ;  /* 0x00000040ffcf7424 */ /* 0x000fe400078e00ff */
[----:B------:R-:W4:Y:S01]  /*10cd0*/  LDC R213, c[0x0][0x4f8] ;  /* 0x00013e00ffd57b82 */ /* 0x000f220000000800 */
[----:B------:R-:W-:Y:S01]  /*10ce0*/  IMAD.MOV.U32 R203, RZ, RZ, 0x20 ;  /* 0x00000020ffcb7424 */ /* 0x000fe200078e00ff */
[----:B------:R-:W-:Y:S01]  /*10cf0*/  SEL R201, R201, 0xffffffe0, !P0 ;  /* 0xffffffe0c9c97807 */ /* 0x000fe20004000000 */
[----:B------:R-:W-:Y:S01]  /*10d00*/  IMAD.MOV.U32 R134, RZ, RZ, R3 ;  /* 0x000000ffff867224 */ /* 0x000fe200078e0003 */
[----:B------:R-:W-:Y:S01]  /*10d10*/  UMOV UR6, 0x400 ;  /* 0x0000040000067882 */ /* 0x000fe20000000000 */
[----:B------:R-:W-:Y:S01]  /*10d20*/  IMAD.MOV.U32 R133, RZ, RZ, R132 ;  /* 0x000000ffff857224 */ /* 0x000fe200078e0084 */
[----:B------:R-:W1:Y:S01]  /*10d30*/  LDCU UR15, c[0x0][0x440] ;  /* 0x00008800ff0f77ac */ /* 0x000e620008000800 */
[----:B-----5:R-:W-:Y:S01]  /*10d40*/  VIADD R210, R212, 0x8 ;  /* 0x00000008d4d27836 */ /* 0x020fe20000000000 */
[----:B------:R-:W4:Y:S01]  /*10d50*/  S2UR UR10, SR_CgaCtaId ;  /* 0x00000000000a79c3 */ /* 0x000f220000008800 */
[----:B------:R-:W1:Y:S01]  /*10d60*/  LDCU.U8 UR11, c[0x0][0x4f8] ;  /* 0x00009f00ff0b77ac */ /* 0x000e620008000000 */
[----:B---3--:R-:W-:Y:S01]  /*10d70*/  ISETP.GE.AND P3, PT, R202, UR4, PT ;  /* 0x00000004ca007c0c */ /* 0x008fe2000bf66270 */
[----:B------:R-:W3:Y:S01]  /*10d80*/  LDCU UR4, c[0x0][0x45c] ;  /* 0x00008b80ff0477ac */ /* 0x000ee20008000800 */
[----:B------:R-:W-:Y:S01]  /*10d90*/  USHF.L.U32 UR16, UR16, 0x3, URZ ;  /* 0x0000000310107899 */ /* 0x000fe200080006ff */
[----:B----4-:R-:W-:Y:S01]  /*10da0*/  LOP3.LUT R213, R213, 0xff, RZ, 0xc0, !PT ;  /* 0x000000ffd5d57812 */ /* 0x010fe200078ec0ff */
[C---:B------:R-:W-:Y:S01]  /*10db0*/  IMAD.SHL.U32 R0, R206.reuse, 0x40, RZ ;  /* 0x00000040ce007824 */ /* 0x040fe200078e00ff */
[C---:B------:R-:W-:Y:S01]  /*10dc0*/  LOP3.LUT P2, RZ, R206.reuse, 0x4, RZ, 0xc0, !PT ;  /* 0x00000004ceff7812 */ /* 0x040fe2000784c0ff */
[C---:B------:R-:W-:Y:S01]  /*10dd0*/  IMAD.SHL.U32 R208, R206.reuse, 0x40, RZ ;  /* 0x00000040ced07824 */ /* 0x040fe200078e00ff */
[----:B------:R-:W-:Y:S01]  /*10de0*/  LOP3.LUT P0, RZ, R206, 0x2, RZ, 0xc0, !PT ;  /* 0x00000002ceff7812 */ /* 0x000fe2000780c0ff */
[----:B------:R-:W-:Y:S01]  /*10df0*/  IMAD R213, R213, 0x10000, R213 ;  /* 0x00010000d5d57824 */ /* 0x000fe200078e02d5 */
[----:B------:R-:W-:Y:S01]  /*10e00*/  SEL R207, R207, 0xffffffc0, !P2 ;  /* 0xffffffc0cfcf7807 */ /* 0x000fe20005000000 */
[----:B------:R-:W-:Y:S01]  /*10e10*/  ULEA UR10, UR10, UR6, 0x18 ;  /* 0x000000060a0a7291 */ /* 0x000fe2000f8ec0ff */
[----:B------:R-:W-:-:S02]  /*10e20*/  SEL R203, R203, 0xffffffe0, !P0 ;  /* 0xffffffe0cbcb7807 */ /* 0x000fc40004000000 */
[----:B------:R-:W-:Y:S02]  /*10e30*/  LOP3.LUT R209, R208, 0x400, RZ, 0xc0, !PT ;  /* 0x00000400d0d17812 */ /* 0x000fe400078ec0ff */
[----:B--2---:R-:W-:Y:S02]  /*10e40*/  LOP3.LUT R200, R2, 0x8, R200, 0x78, !PT ;  /* 0x0000000802c87812 */ /* 0x004fe400078e78c8 */
[----:B-1----:R-:W-:Y:S02]  /*10e50*/  SHF.L.U64.HI R2, R238, 0x4, R239 ;  /* 0x00000004ee027819 */ /* 0x002fe400000102ef */
[----:B------:R-:W-:Y:S01]  /*10e60*/  LOP3.LUT R200, R200, 0x200, R0, 0xf8, !PT ;  /* 0x00000200c8c87812 */ /* 0x000fe200078ef800 */
[----:B------:R-:W-:-:S03]  /*10e70*/  IMAD.SHL.U32 R0, R238, 0x10, RZ ;  /* 0x00000010ee007824 */ /* 0x000fc600078e00ff */
[----:B------:R-:W-:-:S05]  /*10e80*/  LEA R200, R200, UR5, 0x1 ;  /* 0x00000005c8c87c11 */ /* 0x000fca000f8e08ff */
[C---:B------:R-:W-:Y:S02]  /*10e90*/  VIADD R0, R200.reuse, 0x10000 ;  /* 0x00010000c8007836 */ /* 0x040fe40000000000 */
[----:B------:R-:W-:-:S03]  /*10ea0*/  IMAD.IADD R201, R200, 0x1, R201 ;  /* 0x00000001c8c97824 */ /* 0x000fc600078e02c9 */
[----:B------:R1:W-:Y:S01]  /*10eb0*/  STL [R1+0x80], R0 ;  /* 0x0000800001007387 */ /* 0x0003e20000100800 */
[----:B---3--:R-:W-:Y:S05]  /*10ec0*/  BRA `(.L_x_1316) ;  /* 0x0000000400b07947 */ /* 0x008fea0003800000 */
.L_x_1318:
[----:B------:R-:W2:Y:S01]  /*10ed0*/  LDL R218, [R1+0x54] ;  /* 0x0000540001da7983 */ /* 0x000ea20000100800 */
[----:B------:R-:W1:Y:S01]  /*10ee0*/  LDC.64 R4, c[0x0][0x3b8] ;  /* 0x0000ee00ff047b82 */ /* 0x000e620000000a00 */
[----:B------:R-:W-:Y:S02]  /*10ef0*/  UIADD3 UR6, UPT, UPT, UR23, -0x1, URZ ;  /* 0xffffffff17067890 */ /* 0x000fe4000fffe0ff */
[----:B------:R-:W3:Y:S04]  /*10f00*/  LDL R217, [R1+0x50] ;  /* 0x0000500001d97983 */ /* 0x000ee80000100800 */
[C---:B-1----:R-:W-:Y:S01]  /*10f10*/  IMAD.WIDE.U32 R2, R4.reuse, UR6, RZ ;  /* 0x0000000604027c25 */ /* 0x042fe2000f8e00ff */
[C---:B------:R-:W-:Y:S03]  /*10f20*/  SHF.L.U64.HI R16, R4.reuse, 0x4, R5 ;  /* 0x0000000404107819 */ /* 0x040fe60000010205 */
[----:B------:R-:W-:Y:S02]  /*10f30*/  IMAD.SHL.U32 R6, R4, 0x10, RZ ;  /* 0x0000001004067824 */ /* 0x000fe400078e00ff */
[----:B------:R-:W-:Y:S03]  /*10f40*/  IMAD R3, R5, UR6, R3 ;  /* 0x0000000605037c24 */ /* 0x000fe6000f8e0203 */
[C---:B------:R-:W-:Y:S04]  /*10f50*/  LEA R7, P5, R2.reuse, R6, 0x6 ;  /* 0x0000000602077211 */ /* 0x040fe800078a30ff */
[C-C-:B------:R-:W-:Y:S02]  /*10f60*/  LEA.HI.X R15, R2.reuse, R16, R3.reuse, 0x6, P5 ;  /* 0x00000010020f7211 */ /* 0x140fe400028f3403 */
[CC--:B--2---:R-:W-:Y:S04]  /*10f70*/  LEA R8, P5, R2.reuse, R218.reuse, 0x7 ;  /* 0x000000da02087211 */ /* 0x0c4fe800078a38ff */
[----:B---3--:R-:W-:Y:S02]  /*10f80*/  LEA.HI.X R9, R2, R217, R3, 0x7, P5 ;  /* 0x000000d902097211 */ /* 0x008fe400028f3c03 */
[C---:B------:R-:W-:Y:S04]  /*10f90*/  LEA R3, P5, R4.reuse, R7, 0x5 ;  /* 0x0000000704037211 */ /* 0x040fe800078a28ff */
        /* <DEDUP_REMOVED lines=95> */
.L_x_1316:
[----:B------:R-:W2:Y:S01]  /*11590*/  LDL R10, [R1+0x5c] ;  /* 0x00005c00010a7983 */ /* 0x000ea20000100800 */
[----:B------:R-:W-:Y:S01]  /*115a0*/  IMAD.SHL.U32 R219, R206, 0x8, RZ ;  /* 0x00000008cedb7824 */ /* 0x000fe200078e00ff */
[----:B------:R-:W-:Y:S04]  /*115b0*/  DEPBAR.LE SB0, 0x0 ;  /* 0x000080000000791a */ /* 0x000fe80000000000 */
[----:B------:R-:W3:Y:S01]  /*115c0*/  LDL R14, [R1+0x58] ;  /* 0x00005800010e7983 */ /* 0x000ee20000100800 */
[----:B------:R-:W-:Y:S01]  /*115d0*/  LOP3.LUT R202, R219, 0x38, RZ, 0xc0, !PT ;  /* 0x00000038dbca7812 */ /* 0x000fe200078ec0ff */
[C---:B------:R-:W-:Y:S01]  /*115e0*/  IMAD.WIDE.U32 R2, R238.reuse, UR23, RZ ;  /* 0x00000017ee027c25 */ /* 0x040fe2000f8e00ff */
[----:B------:R-:W-:Y:S01]  /*115f0*/  SHF.L.U64.HI R12, R238, 0x4, R239 ;  /* 0x00000004ee0c7819 */ /* 0x000fe200000102ef */
[----:B------:R-:W-:Y:S01]  /*11600*/  STL [R1+0x70], R219 ;  /* 0x000070db01007387 */ /* 0x000fe20000100800 */
[----:B------:R-:W-:Y:S01]  /*11610*/  LOP3.LUT R13, R202, 0x40, RZ, 0xfc, !PT ;  /* 0x00000040ca0d7812 */ /* 0x000fe200078efcff */
[----:B-1----:R-:W-:Y:S01]  /*11620*/  IMAD.SHL.U32 R0, R238, 0x10, RZ ;  /* 0x00000010ee007824 */ /* 0x002fe200078e00ff */
[----:B------:R-:W-:Y:S01]  /*11630*/  LOP3.LUT R16, R202, 0x80, RZ, 0xfc, !PT ;  /* 0x00000080ca107812 */ /* 0x000fe200078efcff */
[----:B------:R-:W-:Y:S01]  /*11640*/  BAR.SYNC.DEFER_BLOCKING 0x0 ;  /* 0x0000000000007b1d */ /* 0x000fe20000010000 */
[----:B------:R-:W-:Y:S01]  /*11650*/  IMAD R8, R239, UR23, R3 ;  /* 0x00000017ef087c24 */ /* 0x000fe2000f8e0203 */
[----:B------:R-:W-:Y:S01]  /*11660*/  ISETP.GE.AND P4, PT, R13, UR15, PT ;  /* 0x0000000f0d007c0c */ /* 0x000fe2000bf86270 */
[----:B------:R-:W-:Y:S01]  /*11670*/  IMAD.SHL.U32 R4, R206, 0x20, RZ ;  /* 0x00000020ce047824 */ /* 0x000fe200078e00ff */
[----:B------:R-:W-:Y:S01]  /*11680*/  LEA R5, P0, R2, R0, 0x6 ;  /* 0x0000000002057211 */ /* 0x000fe200078030ff */
[----:B------:R-:W-:Y:S01]  /*11690*/  IMAD.SHL.U32 R214, R206, 0x2, RZ ;  /* 0x00000002ced67824 */ /* 0x000fe200078e00ff */
[----:B------:R-:W-:Y:S01]  /*116a0*/  LOP3.LUT R15, R202, 0xc0, RZ, 0xfc, !PT ;  /* 0x000000c0ca0f7812 */ /* 0x000fe200078efcff */
[----:B------:R-:W-:Y:S01]  /*116b0*/  UISETP.GT.AND UP0, UPT, UR23, UR20, UPT ;  /* 0x000000141700728c */ /* 0x000fe2000bf04270 */
[----:B------:R1:W-:Y:S01]  /*116c0*/  STL [R1+0x78], R13 ;  /* 0x0000780d01007387 */ /* 0x0003e20000100800 */
[----:B------:R-:W-:Y:S01]  /*116d0*/  LOP3.LUT R205, R4, 0x7c00, RZ, 0xc0, !PT ;  /* 0x00007c0004cd7812 */ /* 0x000fe200078ec0ff */
[----:B------:R-:W-:Y:S01]  /*116e0*/  UMOV UR5, UR10 ;  /* 0x0000000a00057c82 */ /* 0x000fe20008000000 */
[----:B------:R-:W-:Y:S01]  /*116f0*/  SHF.R.U32.HI R204, RZ, 0x1, R206 ;  /* 0x00000001ffcc7819 */ /* 0x000fe200000116ce */
[----:B------:R-:W-:Y:S01]  /*11700*/  STL [R1+0x74], R16 ;  /* 0x0000741001007387 */ /* 0x000fe20000100800 */
[----:B------:R-:W-:Y:S03]  /*11710*/  LOP3.LUT R3, R205, 0x200, R208, 0xf8, !PT ;  /* 0x00000200cd037812 */ /* 0x000fe600078ef8d0 */
[----:B------:R-:W-:Y:S04]  /*11720*/  STL [R1+0x7c], R15 ;  /* 0x00007c0f01007387 */ /* 0x000fe80000100800 */
[----:B------:R-:W-:Y:S01]  /*11730*/  STL [R1+0x88], R214 ;  /* 0x000088d601007387 */ /* 0x000fe20000100800 */
[CC--:B--2---:R-:W-:Y:S02]  /*11740*/  LEA R6, P1, R2.reuse, R10.reuse, 0x7 ;  /* 0x0000000a02067211 */ /* 0x0c4fe400078238ff */
[C---:B------:R-:W-:Y:S02]  /*11750*/  LEA R4, P5, R5.reuse, R10, 0x1 ;  /* 0x0000000a05047211 */ /* 0x040fe400078a08ff */
[C-C-:B---3--:R-:W-:Y:S02]  /*11760*/  LEA.HI.X R7, R2.reuse, R14, R8.reuse, 0x7, P1 ;  /* 0x0000000e02077211 */ /* 0x148fe400008f3c08 */
[----:B------:R-:W-:Y:S02]  /*11770*/  LEA.HI.X R8, R2, R12, R8, 0x6, P0 ;  /* 0x0000000c02087211 */ /* 0x000fe400000f3408 */
[C---:B------:R-:W-:Y:S01]  /*11780*/  IADD3 R9, P1, PT, R5.reuse, R0, RZ ;  /* 0x0000000005097210 */ /* 0x040fe20007f3e0ff */
[----:B------:R-:W-:Y:S01]  /*11790*/  @!PT LDS RZ, [RZ] ;  /* 0x00000000fffff984 */ /* 0x000fe20000000800 */
[----:B------:R-:W-:Y:S01]  /*117a0*/  @!PT LDS RZ, [RZ] ;  /* 0x00000000fffff984 */ /* 0x000fe20000000800 */
[----:B------:R-:W-:Y:S01]  /*117b0*/  @!PT LDS RZ, [RZ] ;  /* 0x00000000fffff984 */ /* 0x000fe20000000800 */
[----:B------:R-:W-:Y:S01]  /*117c0*/  @!P3 LDGSTS.E.BYPASS.LTC128B.128 [R211+0x10000], desc[UR28][R6.64] ;  /* 0x1000000006d3bfae */ /* 0x000fe2000b981a1c */
[----:B------:R-:W-:Y:S02]  /*117d0*/  LEA R11, P0, R238, R5, 0x5 ;  /* 0x00000005ee0b7211 */ /* 0x000fe400078028ff */
[----:B------:R-:W-:Y:S01]  /*117e0*/  LEA.HI.X R5, R5, R14, R8, 0x1, P5 ;  /* 0x0000000e05057211 */ /* 0x000fe200028f0c08 */
[----:B-1----:R-:W-:Y:S01]  /*117f0*/  IMAD.X R13, R8, 0x1, R12, P1 ;  /* 0x00000001080d7824 */ /* 0x002fe200008e060c */
[----:B------:R-:W-:Y:S01]  /*11800*/  ISETP.GE.AND P1, PT, R16, UR15, PT ;  /* 0x0000000f10007c0c */ /* 0x000fe2000bf26270 */
[----:B------:R-:W-:Y:S01]  /*11810*/  @P3 STS.128 [R211+0x10000], RZ ;  /* 0x010000ffd3003388 */ /* 0x000fe20000000c00 */
[----:B------:R-:W-:Y:S02]  /*11820*/  LEA.HI.X R12, R238, R8, R239, 0x5, P0 ;  /* 0x00000008ee0c7211 */ /* 0x000fe400000f2cef */
[----:B------:R-:W-:Y:S01]  /*11830*/  ISETP.GE.AND P0, PT, R15, UR15, PT ;  /* 0x0000000f0f007c0c */ /* 0x000fe2000bf06270 */
[----:B------:R-:W-:Y:S01]  /*11840*/  @!PT LDS RZ, [RZ] ;  /* 0x00000000fffff984 */ /* 0x000fe20000000800 */
[----:B------:R-:W-:Y:S01]  /*11850*/  @!PT LDS RZ, [RZ] ;  /* 0x00000000fffff984 */ /* 0x000fe20000000800 */
[----:B------:R-:W-:Y:S01]  /*11860*/  @!PT LDS RZ, [RZ] ;  /* 0x00000000fffff984 */ /* 0x000fe20000000800 */
[----:B------:R-:W-:Y:S01]  /*11870*/  @!P4 LDGSTS.E.BYPASS.LTC128B.128 [R211+0x12000], desc[UR28][R6.64+0x80] ;  /* 0x1200008006d3cfae */ /* 0x000fe2000b981a1c */
[----:B------:R-:W-:Y:S02]  /*11880*/  ISETP.GE.AND P3, PT, R202, UR15, PT ;  /* 0x0000000fca007c0c */ /* 0x000fe4000bf66270 */
[-C--:B------:R-:W-:Y:S01]  /*11890*/  LEA R8, P6, R9, R10.reuse, 0x1 ;  /* 0x0000000a09087211 */ /* 0x080fe200078c08ff */
[----:B------:R-:W-:Y:S01]  /*118a0*/  @P4 STS.128 [R211+0x12000], RZ ;  /* 0x012000ffd3004388 */ /* 0x000fe20000000c00 */
[----:B------:R-:W-:Y:S02]  /*118b0*/  LEA R10, P5, R11, R10, 0x1 ;  /* 0x0000000a0b0a7211 */ /* 0x000fe400078a08ff */
[-C--:B------:R-:W-:Y:S01]  /*118c0*/  LEA.HI.X R9, R9, R14.reuse, R13, 0x1, P6 ;  /* 0x0000000e09097211 */ /* 0x080fe200030f0c0d */
[----:B------:R-:W-:Y:S01]  /*118d0*/  @!PT LDS RZ, [RZ] ;  /* 0x00000000fffff984 */ /* 0x000fe20000000800 */
[----:B------:R-:W-:Y:S01]  /*118e0*/  @!PT LDS RZ, [RZ] ;  /* 0x00000000fffff984 */ /* 0x000fe20000000800 */
[----:B------:R-:W-:Y:S01]  /*118f0*/  @!PT LDS RZ, [RZ] ;  /* 0x00000000fffff984 */ /* 0x000fe20000000800 */
[----:B------:R-:W-:Y:S01]  /*11900*/  @!P1 LDGSTS.E.BYPASS.LTC128B.128 [R211+0x14000], desc[UR28][R6.64+0x100] ;  /* 0x1400010006d39fae */ /* 0x000fe2000b981a1c */
[----:B------:R-:W-:Y:S02]  /*11910*/  LEA.HI.X R11, R11, R14, R12, 0x1, P5 ;  /* 0x0000000e0b0b7211 */ /* 0x000fe400028f0c0c */
[----:B------:R-:W-:Y:S01]  /*11920*/  LOP3.LUT R2, R204, 0x8, RZ, 0xc0, !PT ;  /* 0x00000008cc027812 */ /* 0x000fe200078ec0ff */
[----:B------:R-:W-:Y:S01]  /*11930*/  @P1 STS.128 [R211+0x14000], RZ ;  /* 0x014000ffd3001388 */ /* 0x000fe20000000c00 */
[----:B------:R-:W-:Y:S03]  /*11940*/  LOP3.LUT R0, R202, 0x1c0, R208, 0xf8, !PT ;  /* 0x000001c0ca007812 */ /* 0x000fe600078ef8d0 */
[----:B------:R-:W-:Y:S01]  /*11950*/  @!PT LDS RZ, [RZ] ;  /* 0x00000000fffff984 */ /* 0x000fe20000000800 */
[----:B------:R-:W-:Y:S01]  /*11960*/  @!PT LDS RZ, [RZ] ;  /* 0x00000000fffff984 */ /* 0x000fe20000000800 */
[----:B------:R-:W-:Y:S01]  /*11970*/  @!PT LDS RZ, [RZ] ;  /* 0x00000000fffff984 */ /* 0x000fe20000000800 */
[----:B------:R-:W-:Y:S01]  /*11980*/  @!P0 LDGSTS.E.BYPASS.LTC128B.128 [R211+0x16000], desc[UR28][R6.64+0x180] ;  /* 0x1600018006d38fae */ /* 0x000fe2000b981a1c */
[----:B------:R-:W-:Y:S02]  /*11990*/  LOP3.LUT R2, R3, R0, R2, 0xf6, !PT ;  /* 0x0000000003027212 */ /* 0x000fe400078ef602 */
[----:B------:R-:W-:Y:S01]  /*119a0*/  LOP3.LUT R0, R0, 0x8, R206, 0x78, !PT ;  /* 0x0000000800007812 */ /* 0x000fe200078e78ce */
[----:B------:R-:W-:Y:S01]  /*119b0*/  @P0 STS.128 [R211+0x16000], RZ ;  /* 0x016000ffd3000388 */ /* 0x000fe20000000c00 */
[----:B------:R-:W-:Y:S03]  /*119c0*/  LEA R132, R2, UR5, 0x1 ;  /* 0x0000000502847c11 */ /* 0x000fe6000f8e08ff */
[----:B------:R-:W-:Y:S01]  /*119d0*/  @!PT LDS RZ, [RZ] ;  /* 0x00000000fffff984 */ /* 0x000fe20000000800 */
[----:B------:R-:W-:Y:S01]  /*119e0*/  @!PT LDS RZ, [RZ] ;  /* 0x00000000fffff984 */ /* 0x000fe20000000800 */
[----:B------:R-:W-:Y:S01]  /*119f0*/  @!PT LDS RZ, [RZ] ;  /* 0x00000000fffff984 */ /* 0x000fe20000000800 */
[----:B------:R-:W-:Y:S01]  /*11a00*/  @!P3 LDGSTS.E.BYPASS.LTC128B.128 [R211+0x10800], desc[UR28][R4.64] ;  /* 0x1080000004d3bfae */ /* 0x000fe2000b981a1c */
[----:B------:R-:W-:Y:S02]  /*11a10*/  IMAD R0, R0, 0x2, R209 ;  /* 0x0000000200007824 */ /* 0x000fe400078e02d1 */
[----:B------:R-:W-:Y:S01]  /*11a20*/  IMAD.IADD R193, R132, 0x1, R203 ;  /* 0x0000000184c17824 */ /* 0x000fe200078e02cb */
[----:B------:R-:W-:Y:S01]  /*11a30*/  @P3 STS.128 [R211+0x10800], RZ ;  /* 0x010800ffd3003388 */ /* 0x000fe20000000c00 */
[----:B------:R-:W-:Y:S02]  /*11a40*/  VIADD R2, R0, UR5 ;  /* 0x0000000500027c36 */ /* 0x000fe40008000000 */
[----:B------:R-:W-:Y:S01]  /*11a50*/  IMAD.IADD R135, R132, 0x1, R207 ;  /* 0x0000000184877824 */ /* 0x000fe200078e02cf */
[----:B------:R-:W-:Y:S01]  /*11a60*/  @!PT LDS RZ, [RZ] ;  /* 0x00000000fffff984 */ /* 0x000fe20000000800 */
[----:B------:R-:W-:Y:S01]  /*11a70*/  @!PT LDS RZ, [RZ] ;  /* 0x00000000fffff984 */ /* 0x000fe20000000800 */
[----:B------:R-:W-:Y:S01]  /*11a80*/  @!PT LDS RZ, [RZ] ;  /* 0x00000000fffff984 */ /* 0x000fe20000000800 */
[----:B------:R-:W-:Y:S01]  /*11a90*/  @!P4 LDGSTS.E.BYPASS.LTC128B.128 [R211+0x12800], desc[UR28][R4.64+0x80] ;  /* 0x1280008004d3cfae */ /* 0x000fe2000b981a1c */
        /* <DEDUP_REMOVED lines=56> */
[----:B------:R-:W-:Y:S04]  /*11e20*/  LDSM.16.M88.4 R16, [R0+UR5+0x8800] ;  /* 0x008800050010783b */ /* 0x000fe80008000200 */
[----:B------:R-:W-:Y:S04]  /*11e30*/  LDSM.16.M88.4 R24, [R0+UR5+0x9000] ;  /* 0x009000050018783b */ /* 0x000fe80008000200 */
[----:B------:R-:W-:Y:S04]  /*11e40*/  LDSM.16.M88.4 R168, [R0+UR5+0x9800] ;  /* 0x0098000500a8783b */ /* 0x000fe80008000200 */
[----:B------:R-:W-:Y:S04]  /*11e50*/  LDSM.16.M88.4 R172, [R193] ;  /* 0x00000000c1ac783b */ /* 0x000fe80000000200 */
[----:B-1----:R-:W1:Y:S04]  /*11e60*/  LDSM.16.M88.4 R8, [R0+UR5+0x8000] ;  /* 0x008000050008783b */ /* 0x002e680008000200 */
[----:B------:R-:W0:Y:S04]  /*11e70*/  LDGDEPBAR ;  /* 0x00000000000079af */ /* 0x000e280000000000 */
[----:B------:R-:W2:Y:S04]  /*11e80*/  LDSM.16.M88.4 R176, [R192+0x8000] ;  /* 0x00800000c0b0783b */ /* 0x000ea80000000200 */
[----:B------:R-:W3:Y:S04]  /*11e90*/  LDSM.16.M88.4 R180, [R192+0x8800] ;  /* 0x00880000c0b4783b */ /* 0x000ee80000000200 */
[----:B------:R-:W4:Y:S04]  /*11ea0*/  LDSM.16.M88.4 R184, [R192+0x9000] ;  /* 0x00900000c0b8783b */ /* 0x000f280000000200 */
[----:B------:R-:W5:Y:S01]  /*11eb0*/  LDSM.16.M88.4 R188, [R192+0x9800] ;  /* 0x00980000c0bc783b */ /* 0x000f620000000200 */
        /* <DEDUP_REMOVED lines=8> */
[----:B------:R-:W-:Y:S07]  /*11f40*/  LDSM.16.M88.4 R168, [R135] ;  /* 0x0000000087a8783b */ /* 0x000fee0000000200 */
        /* <DEDUP_REMOVED lines=24> */
[----:B------:R-:W3:Y:S04]  /*120d0*/  LDSM.16.M88.4 R168, [R3+0x9800] ;  /* 0x0098000003a8783b */ /* 0x000ee80000000200 */
        /* <DEDUP_REMOVED lines=9> */
[----:B------:R-:W4:Y:S07]  /*12170*/  LDSM.16.M88.4 R188, [R0+UR5+0xb000] ;  /* 0x00b0000500bc783b */ /* 0x000f2e0008000200 */
[C---:B---3--:R-:W-:Y:S08]  /*12180*/  HMMA.16816.F32 R28, R176.reuse, R168, R28 ;  /* 0x000000a8b01c723c */ /* 0x048ff0000000181c */
[----:B------:R-:W-:Y:S01]  /*12190*/  HMMA.16816.F32 R32, R176, R170, R32 ;  /* 0x000000aab020723c */ /* 0x000fe20000001820 */
[----:B------:R-:W3:Y:S04]  /*121a0*/  LDSM.16.M88.4 R168, [R0+UR5+0xb800] ;  /* 0x00b8000500a8783b */ /* 0x000ee80008000200 */
        /* <DEDUP_REMOVED lines=103> */
[----:B------:R3:W5:Y:S04]  /*12820*/  LDSM.16.M88.4 R168, [R0+UR5+0xf800] ;  /* 0x00f8000500a8783b */ /* 0x0007680008000200 */
[----:B------:R-:W-:Y:S03]  /*12830*/  LDSM.16.M88.4 R176, [R193+0x6000] ;  /* 0x00600000c1b0783b */ /* 0x000fe60000000200 */
[C---:B-1----:R-:W-:Y:S08]  /*12840*/  HMMA.16816.F32 R4, R172.reuse, R180, R4 ;  /* 0x000000b4ac04723c */ /* 0x042ff00000001804 */
[C---:B------:R-:W-:Y:S01]  /*12850*/  HMMA.16816.F32 R8, R172.reuse, R182, R8 ;  /* 0x000000b6ac08723c */ /* 0x040fe20000001808 */
[----:B------:R-:W1:Y:S07]  /*12860*/  LDSM.16.M88.4 R180, [R192+0xe000] ;  /* 0x00e00000c0b4783b */ /* 0x000e6e0000000200 */
[C---:B--2---:R-:W-:Y:S01]  /*12870*/  HMMA.16816.F32 R12, R172.reuse, R184, R12 ;  /* 0x000000b8ac0c723c */ /* 0x044fe2000000180c */
[----:B---3--:R-:W-:Y:S07]  /*12880*/  IMAD.U32 R0, RZ, RZ, UR23 ;  /* 0x00000017ff007e24 */ /* 0x008fee000f8e00ff */
[C---:B------:R-:W-:Y:S01]  /*12890*/  HMMA.16816.F32 R16, R172.reuse, R186, R16 ;  /* 0x000000baac10723c */ /* 0x040fe20000001810 */
[----:B------:R-:W2:Y:S07]  /*128a0*/  LDSM.16.M88.4 R184, [R192+0xe800] ;  /* 0x00e80000c0b8783b */ /* 0x000eae0000000200 */
[C---:B----4-:R-:W-:Y:S08]  /*128b0*/  HMMA.16816.F32 R20, R172.reuse, R188, R20 ;  /* 0x000000bcac14723c */ /* 0x050ff00000001814 */
[C---:B------:R-:W-:Y:S01]  /*128c0*/  HMMA.16816.F32 R24, R172.reuse, R190, R24 ;  /* 0x000000beac18723c */ /* 0x040fe20000001818 */
[----:B------:R-:W3:Y:S04]  /*128d0*/  LDSM.16.M88.4 R188, [R192+0xf000] ;  /* 0x00f00000c0bc783b */ /* 0x000ee80000000200 */
[----:B------:R-:W4:Y:S03]  /*128e0*/  LDSM.16.M88.4 R192, [R192+0xf800] ;  /* 0x00f80000c0c0783b */ /* 0x000f260000000200 */
[C---:B-----5:R-:W-:Y:S08]  /*128f0*/  HMMA.16816.F32 R28, R172.reuse, R168, R28 ;  /* 0x000000a8ac1c723c */ /* 0x060ff0000000181c */
        /* <DEDUP_REMOVED lines=15> */
[----:B------:R3:W4:Y:S04]  /*129f0*/  LDSM.16.M88.4 R176, [R2+0xf800] ;  /* 0x00f8000002b0783b */ /* 0x0007280000000200 */
[----:B------:R-:W4:Y:S03]  /*12a00*/  LDSM.16.M88.4 R192, [R3+0xe000] ;  /* 0x00e0000003c0783b */ /* 0x000f260000000200 */
[C---:B-----5:R-:W-:Y:S08]  /*12a10*/  HMMA.16816.F32 R4, R168.reuse, R172, R4 ;  /* 0x000000aca804723c */ /* 0x060ff00000001804 */
[C---:B------:R-:W-:Y:S08]  /*12a20*/  HMMA.16816.F32 R8, R168.reuse, R174, R8 ;  /* 0x000000aea808723c */ /* 0x040ff00000001808 */
[C---:B-1----:R-:W-:Y:S03]  /*12a30*/  HMMA.16816.F32 R12, R168.reuse, R180, R12 ;  /* 0x000000b4a80c723c */ /* 0x042fe6000000180c */
[----:B---3--:R-:W-:Y:S05]  /*12a40*/  LOP3.LUT R2, R214, 0x6, RZ, 0xc0, !PT ;  /* 0x00000006d6027812 */ /* 0x008fea00078ec0ff */
[C---:B------:R-:W-:Y:S01]  /*12a50*/  HMMA.16816.F32 R16, R168.reuse, R182, R16 ;  /* 0x000000b6a810723c */ /* 0x040fe20000001810 */
[----:B------:R-:W-:Y:S02]  /*12a60*/  STL [R1+0x84], R2 ;  /* 0x0000840201007387 */ /* 0x000fe40000100800 */
[----:B------:R-:W-:Y:S04]  /*12a70*/  IMAD R0, R0, 0x40, R2 ;  /* 0x0000004000007824 */ /* 0x000fe800078e0202 */
[----:B------:R-:W-:Y:S01]  /*12a80*/  VIADD R175, R0, 0x8 ;  /* 0x0000000800af7836 */ /* 0x000fe20000000000 */
[----:B------:R-:W-:Y:S01]  /*12a90*/  ISETP.GT.AND P6, PT, R212, R0, PT ;  /* 0x00000000d400720c */ /* 0x000fe20003fc4270 */
[C---:B--2---:R-:W-:Y:S03]  /*12aa0*/  HMMA.16816.F32 R20, R168.reuse, R184, R20 ;  /* 0x000000b8a814723c */ /* 0x044fe60000001814 */
[C---:B------:R-:W-:Y:S02]  /*12ab0*/  VIADD R174, R0.reuse, 0x9 ;  /* 0x0000000900ae7836 */ /* 0x040fe40000000000 */
[C---:B------:R-:W-:Y:S02]  /*12ac0*/  VIADD R173, R0.reuse, 0x10 ;  /* 0x0000001000ad7836 */ /* 0x040fe40000000000 */
[C---:B------:R-:W-:Y:S01]  /*12ad0*/  VIADD R172, R0.reuse, 0x11 ;  /* 0x0000001100ac7836 */ /* 0x040fe20000000000 */
[C---:B------:R-:W-:Y:S03]  /*12ae0*/  HMMA.16816.F32 R24, R168.reuse, R186, R24 ;  /* 0x000000baa818723c */ /* 0x040fe60000001818 */
[C---:B------:R-:W-:Y:S02]  /*12af0*/  VIADD R135, R0.reuse, 0x18 ;  /* 0x0000001800877836 */ /* 0x040fe40000000000 */
[C---:B------:R-:W-:Y:S03]  /*12b00*/  VIADD R132, R0.reuse, 0x19 ;  /* 0x0000001900847836 */ /* 0x040fe60000000000 */
[C---:B----4-:R-:W-:Y:S03]  /*12b10*/  HMMA.16816.F32 R28, R168.reuse, R176, R28 ;  /* 0x000000b0a81c723c */ /* 0x050fe6000000181c */
[----:B------:R-:W-:Y:S05]  /*12b20*/  VIADD R176, R0, 0x1 ;  /* 0x0000000100b07836 */ /* 0x000fea0000000000 */
[----:B------:R-:W-:Y:S01]  /*12b30*/  ISETP.GT.AND P5, PT, R212, R176, PT ;  /* 0x000000b0d400720c */ /* 0x000fe20003fa4270 */
[----:B------:R-:W-:Y:S01]  /*12b40*/  HMMA.16816.F32 R32, R168, R178, R32 ;  /* 0x000000b2a820723c */ /* 0x000fe20000001820 */
[----:B------:R-:W1:Y:S07]  /*12b50*/  LDSM.16.M88.4 R168, [R3+0xf000] ;  /* 0x00f0000003a8783b */ /* 0x000e6e0000000200 */
[C---:B------:R-:W-:Y:S08]  /*12b60*/  HMMA.16816.F32 R4, R188.reuse, R192, R4 ;  /* 0x000000c0bc04723c */ /* 0x040ff00000001804 */
[C---:B------:R-:W-:Y:S08]  /*12b70*/  HMMA.16816.F32 R8, R188.reuse, R194, R8 ;  /* 0x000000c2bc08723c */ /* 0x040ff00000001808 */
[C---:B------:R-:W-:Y:S03]  /*12b80*/  HMMA.16816.F32 R12, R188.reuse, R196, R12 ;  /* 0x000000c4bc0c723c */ /* 0x040fe6000000180c */
[----:B------:R-:W-:Y:S02]  /*12b90*/  FSEL R214, R4, -INF , !P6 ;  /* 0xff80000004d67808 */ /* 0x000fe40007000000 */
[----:B------:R-:W-:Y:S02]  /*12ba0*/  FSEL R197, R5, -INF , !P5 ;  /* 0xff80000005c57808 */ /* 0x000fe40006800000 */
[C---:B------:R-:W-:Y:S01]  /*12bb0*/  ISETP.GT.AND P6, PT, R210.reuse, R0, PT ;  /* 0x00000000d200720c */ /* 0x040fe20003fc4270 */
[C---:B------:R-:W-:Y:S03]  /*12bc0*/  HMMA.16816.F32 R16, R188.reuse, R198, R16 ;  /* 0x000000c6bc10723c */ /* 0x040fe60000001810 */
[----:B------:R-:W-:Y:S02]  /*12bd0*/  ISETP.GT.AND P5, PT, R210, R176, PT ;  /* 0x000000b0d200720c */ /* 0x000fe40003fa4270 */
[----:B------:R-:W-:Y:S02]  /*12be0*/  FSEL R196, R6, -INF , !P6 ;  /* 0xff80000006c47808 */ /* 0x000fe40007000000 */
[----:B------:R-:W-:Y:S02]  /*12bf0*/  FSEL R195, R7, -INF , !P5 ;  /* 0xff80000007c37808 */ /* 0x000fe40006800000 */
[CC--:B------:R-:W-:Y:S01]  /*12c00*/  ISETP.GT.AND P6, PT, R212.reuse, R175.reuse, PT ;  /* 0x000000afd400720c */ /* 0x0c0fe20003fc4270 */
[----:B------:R-:W2:Y:S01]  /*12c10*/  LDSM.16.M88.4 R4, [R3+0xf800] ;  /* 0x00f800000304783b */ /* 0x000ea20000000200 */
[-C--:B------:R-:W-:Y:S01]  /*12c20*/  ISETP.GT.AND P5, PT, R212, R174.reuse, PT ;  /* 0x000000aed400720c */ /* 0x080fe20003fa4270 */
[----:B------:R-:W-:Y:S04]  /*12c30*/  DEPBAR.LE SB0, 0x0 ;  /* 0x000080000000791a */ /* 0x000fe80000000000 */
[----:B------:R-:W-:Y:S01]  /*12c40*/  FSEL R194, R8, -INF , !P6 ;  /* 0xff80000008c27808 */ /* 0x000fe20007000000 */
[----:B------:R-:W-:Y:S01]  /*12c50*/  BAR.SYNC.DEFER_BLOCKING 0x0 ;  /* 0x0000000000007b1d */ /* 0x000fe20000010000 */
[C---:B------:R-:W-:Y:S01]  /*12c60*/  ISETP.GT.AND P6, PT, R210.reuse, R175, PT ;  /* 0x000000afd200720c */ /* 0x040fe20003fc4270 */
[C---:B-1----:R-:W-:Y:S05]  /*12c70*/  HMMA.16816.F32 R20, R188.reuse, R168, R20 ;  /* 0x000000a8bc14723c */ /* 0x042fea0000001814 */
[----:B------:R-:W-:Y:S02]  /*12c80*/  FSEL R193, R9, -INF , !P5 ;  /* 0xff80000009c17808 */ /* 0x000fe40006800000 */
[----:B------:R-:W-:Y:S01]  /*12c90*/  ISETP.GT.AND P5, PT, R210, R174, PT ;  /* 0x000000aed200720c */ /* 0x000fe20003fa4270 */
[C---:B------:R-:W-:Y:S03]  /*12ca0*/  HMMA.16816.F32 R24, R188.reuse, R170, R24 ;  /* 0x000000aabc18723c */ /* 0x040fe60000001818 */
[----:B------:R-:W-:Y:S01]  /*12cb0*/  FSEL R177, R10, -INF , !P6 ;  /* 0xff8000000ab17808 */ /* 0x000fe20007000000 */
[----:B------:R-:W-:Y:S01]  /*12cc0*/  VIADD R10, R0, 0x30 ;  /* 0x00000030000a7836 */ /* 0x000fe20000000000 */
[-C--:B------:R-:W-:Y:S02]  /*12cd0*/  ISETP.GT.AND P6, PT, R212, R173.reuse, PT ;  /* 0x000000add400720c */ /* 0x080fe40003fc4270 */
[----:B------:R-:W-:Y:S01]  /*12ce0*/  FSEL R192, R11, -INF , !P5 ;  /* 0xff8000000bc07808 */ /* 0x000fe20006800000 */
[----:B------:R-:W-:Y:S01]  /*12cf0*/  VIADD R11, R0, 0x29 ;  /* 0x00000029000b7836 */ /* 0x000fe20000000000 */
[-C--:B------:R-:W-:Y:S02]  /*12d00*/  ISETP.GT.AND P5, PT, R212, R172.reuse, PT ;  /* 0x000000acd400720c */ /* 0x080fe40003fa4270 */
[----:B------:R-:W-:Y:S01]  /*12d10*/  FSEL R187, R12, -INF , !P6 ;  /* 0xff8000000cbb7808 */ /* 0x000fe20007000000 */
[----:B------:R-:W-:Y:S01]  /*12d20*/  VIADD R12, R0, 0x28 ;  /* 0x00000028000c7836 */ /* 0x000fe20000000000 */
[----:B------:R-:W-:Y:S02]  /*12d30*/  ISETP.GT.AND P6, PT, R210, R173, PT ;  /* 0x000000add200720c */ /* 0x000fe40003fc4270 */
[----:B------:R-:W-:Y:S01]  /*12d40*/  FSEL R186, R13, -INF , !P5 ;  /* 0xff8000000dba7808 */ /* 0x000fe20006800000 */
[----:B------:R-:W-:Y:S01]  /*12d50*/  VIADD R13, R0, 0x21 ;  /* 0x00000021000d7836 */ /* 0x000fe20000000000 */
[----:B------:R-:W-:Y:S02]  /*12d60*/  ISETP.GT.AND P5, PT, R210, R172, PT ;  /* 0x000000acd200720c */ /* 0x000fe40003fa4270 */
[----:B------:R-:W-:Y:S01]  /*12d70*/  FSEL R185, R14, -INF , !P6 ;  /* 0xff8000000eb97808 */ /* 0x000fe20007000000 */
[----:B------:R-:W-:Y:S01]  /*12d80*/  VIADD R14, R0, 0x20 ;  /* 0x00000020000e7836 */ /* 0x000fe20000000000 */
[----:B------:R-:W-:Y:S02]  /*12d90*/  FSEL R184, R15, -INF , !P5 ;  /* 0xff8000000fb87808 */ /* 0x000fe40006800000 */
[CC--:B------:R-:W-:Y:S01]  /*12da0*/  ISETP.GT.AND P6, PT, R212.reuse, R135.reuse, PT ;  /* 0x00000087d400720c */ /* 0x0c0fe20003fc4270 */
[C---:B--2---:R-:W-:Y:S03]  /*12db0*/  HMMA.16816.F32 R28, R188.reuse, R4, R28 ;  /* 0x00000004bc1c723c */ /* 0x044fe6000000181c */
[-C--:B------:R-:W-:Y:S02]  /*12dc0*/  ISETP.GT.AND P5, PT, R212, R132.reuse, PT ;  /* 0x00000084d400720c */ /* 0x080fe40003fa4270 */
[----:B------:R-:W-:Y:S02]  /*12dd0*/  FSEL R168, R16, -INF , !P6 ;  /* 0xff80000010a87808 */ /* 0x000fe40007000000 */
[C---:B------:R-:W-:Y:S01]  /*12de0*/  ISETP.GT.AND P6, PT, R210.reuse, R135, PT ;  /* 0x00000087d200720c */ /* 0x040fe20003fc4270 */
[----:B------:R-:W-:Y:S03]  /*12df0*/  HMMA.16816.F32 R32, R188, R6, R32 ;  /* 0x00000006bc20723c */ /* 0x000fe60000001820 */
        /* <DEDUP_REMOVED lines=23> */
.L_x_1317:
[----:B------:R-:W2:Y:S01]  /*12f70*/  LDL.64 R198, [R1+0x68] ;  /* 0x0000680001c67983 */ /* 0x000ea20000100a00 */
[C---:B-1----:R-:W-:Y:S01]  /*12f80*/  VIADD R2, R0.reuse, 0x31 ;  /* 0x0000003100027836 */ /* 0x042fe20000000000 */
[C---:B------:R-:W-:Y:S01]  /*12f90*/  ISETP.GE.AND P4, PT, R0.reuse, R216, PT ;  /* 0x000000d80000720c */ /* 0x040fe20003f86270 */
[----:B------:R-:W-:Y:S01]  /*12fa0*/  VIADD R3, R0, 0x38 ;  /* 0x0000003800037836 */ /* 0x000fe20000000000 */
[----:B------:R-:W-:Y:S01]  /*12fb0*/  ISETP.GT.AND P1, PT, R212, R10, PT ;  /* 0x0000000ad400720c */ /* 0x000fe20003f24270 */
[----:B------:R-:W-:Y:S01]  /*12fc0*/  VIADD R0, R0, 0x39 ;  /* 0x0000003900007836 */ /* 0x000fe20000000000 */
[----:B------:R-:W3:Y:S01]  /*12fd0*/  LDL.64 R188, [R1+0x60] ;  /* 0x0000600001bc7983 */ /* 0x000ee20000100a00 */
[----:B------:R-:W-:Y:S01]  /*12fe0*/  ISETP.GT.AND P0, PT, R212, R2, PT ;  /* 0x00000002d400720c */ /* 0x000fe20003f04270 */
[----:B------:R-:W-:Y:S01]  /*12ff0*/  USHF.L.U32 UR8, UR23, 0x1, URZ ;  /* 0x0000000117087899 */ /* 0x000fe200080006ff */
[----:B------:R-:W-:Y:S01]  /*13000*/  ISETP.GT.AND P5, PT, R210, R10, PT ;  /* 0x0000000ad200720c */ /* 0x000fe20003fa4270 */
[----:B------:R-:W-:Y:S01]  /*13010*/  UIADD3 UR6, UPT, UPT, UR35, -0x4498517b, URZ ;  /* 0xbb67ae8523067890 */ /* 0x000fe2000fffe0ff */
[----:B------:R-:W-:Y:S01]  /*13020*/  FSEL R29, R29, -INF , !P0 ;  /* 0xff8000001d1d7808 */ /* 0x000fe20004000000 */
[----:B------:R-:W1:Y:S01]  /*13030*/  S2R R190, SR_CTAID.X ;  /* 0x0000000000be7919 */ /* 0x000e620000002500 */
[-C--:B------:R-:W-:Y:S01]  /*13040*/  ISETP.GT.AND P0, PT, R212, R3.reuse, PT ;  /* 0x00000003d400720c */ /* 0x080fe20003f04270 */
[----:B------:R-:W-:Y:S01]  /*13050*/  UIADD3 UR7, UPT, UPT, UR34, -0x61c88647, URZ ;  /* 0x9e3779b922077890 */ /* 0x000fe2000fffe0ff */
[----:B------:R-:W-:Y:S01]  /*13060*/  FSEL R17, R28, -INF , !P1 ;  /* 0xff8000001c117808 */ /* 0x000fe20004800000 */
[----:B------:R-:W-:Y:S01]  /*13070*/  UIADD3 UR13, UPT, UPT, UR35, 0x76cf5d0a, URZ ;  /* 0x76cf5d0a230d7890 */ /* 0x000fe2000fffe0ff */
[----:B------:R-:W-:Y:S01]  /*13080*/  FSEL R24, R30, -INF , !P5 ;  /* 0xff8000001e187808 */ /* 0x000fe20006800000 */
[----:B------:R-:W-:Y:S01]  /*13090*/  UIADD3 UR12, UPT, UPT, UR35, 0x32370b8f, URZ ;  /* 0x32370b8f230c7890 */ /* 0x000fe2000fffe0ff */
[----:B------:R-:W-:Y:S01]  /*130a0*/  ISETP.GT.AND P1, PT, R210, R2, PT ;  /* 0x00000002d200720c */ /* 0x000fe20003f24270 */
[----:B------:R-:W-:Y:S01]  /*130b0*/  UIADD3 UR9, UPT, UPT, UR34, 0x78dde6e4, URZ ;  /* 0x78dde6e422097890 */ /* 0x000fe2000fffe0ff */
[-C--:B------:R-:W-:Y:S01]  /*130c0*/  ISETP.GT.AND P5, PT, R212, R0.reuse, PT ;  /* 0x00000000d400720c */ /* 0x080fe20003fa4270 */
[----:B------:R-:W-:Y:S01]  /*130d0*/  UISETP.GT.AND UP0, UPT, UR23, UR20, UPT ;  /* 0x000000141700728c */ /* 0x000fe2000bf04270 */
[----:B------:R-:W-:Y:S01]  /*130e0*/  FSEL R21, R32, -INF , !P0 ;  /* 0xff80000020157808 */ /* 0x000fe20004000000 */
[----:B------:R-:W-:Y:S01]  /*130f0*/  UIADD3 UR23, UPT, UPT, UR23, -0x1, URZ ;  /* 0xffffffff17177890 */ /* 0x000fe2000fffe0ff */
[C---:B------:R-:W-:Y:S02]  /*13100*/  ISETP.GT.AND P0, PT, R210.reuse, R0, PT ;  /* 0x00000000d200720c */ /* 0x040fe40003f04270 */
[----:B------:R-:W-:Y:S02]  /*13110*/  FSEL R30, R31, -INF , !P1 ;  /* 0xff8000001f1e7808 */ /* 0x000fe40004800000 */
[----:B------:R-:W-:Y:S02]  /*13120*/  FSEL R20, R33, -INF , !P5 ;  /* 0xff80000021147808 */ /* 0x000fe40006800000 */
[----:B------:R-:W-:Y:S02]  /*13130*/  ISETP.GT.AND P1, PT, R210, R3, PT ;  /* 0x00000003d200720c */ /* 0x000fe40003f24270 */
[-C--:B------:R-:W-:Y:S02]  /*13140*/  ISETP.GE.AND P5, PT, R176, R215.reuse, PT ;  /* 0x000000d7b000720c */ /* 0x080fe40003fa6270 */
[----:B------:R-:W-:Y:S02]  /*13150*/  FSEL R28, R35, -INF , !P0 ;  /* 0xff800000231c7808 */ /* 0x000fe40004000000 */
[-C--:B------:R-:W-:Y:S02]  /*13160*/  ISETP.GE.AND P0, PT, R175, R215.reuse, PT ;  /* 0x000000d7af00720c */ /* 0x080fe40003f06270 */
[----:B------:R-:W-:Y:S02]  /*13170*/  FSEL R5, R34, -INF , !P1 ;  /* 0xff80000022057808 */ /* 0x000fe40004800000 */
[----:B------:R-:W-:Y:S02]  /*13180*/  FSEL R15, R197, -INF , !P5 ;  /* 0xff800000c50f7808 */ /* 0x000fe40006800000 */
[----:B------:R-:W-:Y:S02]  /*13190*/  FSEL R23, R196, -INF , !P4 ;  /* 0xff800000c4177808 */ /* 0x000fe40006000000 */
[-C--:B------:R-:W-:Y:S02]  /*131a0*/  ISETP.GE.AND P1, PT, R176, R216.reuse, PT ;  /* 0x000000d8b000720c */ /* 0x080fe40003f26270 */
[CC--:B------:R-:W-:Y:S02]  /*131b0*/  ISETP.GE.AND P5, PT, R174.reuse, R215.reuse, PT ;  /* 0x000000d7ae00720c */ /* 0x0c0fe40003fa6270 */
[-C--:B------:R-:W-:Y:S02]  /*131c0*/  ISETP.GE.AND P4, PT, R174, R216.reuse, PT ;  /* 0x000000d8ae00720c */ /* 0x080fe40003f86270 */
[----:B------:R-:W-:Y:S02]  /*131d0*/  FSEL R174, R194, -INF , !P0 ;  /* 0xff800000c2ae7808 */ /* 0x000fe40004000000 */
[-C--:B------:R-:W-:Y:S02]  /*131e0*/  ISETP.GE.AND P0, PT, R173, R216.reuse, PT ;  /* 0x000000d8ad00720c */ /* 0x080fe40003f06270 */
[----:B------:R-:W-:Y:S02]  /*131f0*/  FSEL R19, R195, -INF , !P1 ;  /* 0xff800000c3137808 */ /* 0x000fe40004800000 */
[-C--:B------:R-:W-:Y:S02]  /*13200*/  ISETP.GE.AND P1, PT, R173, R215.reuse, PT ;  /* 0x000000d7ad00720c */ /* 0x080fe40003f26270 */
[----:B------:R-:W-:Y:S02]  /*13210*/  FSEL R173, R185, -INF , !P0 ;  /* 0xff800000b9ad7808 */ /* 0x000fe40004000000 */
[----:B------:R-:W4:Y:S01]  /*13220*/  LDL R185, [R1+0x80] ;  /* 0x0000800001b97983 */ /* 0x000f220000100800 */
[----:B------:R-:W-:Y:S02]  /*13230*/  FSEL R16, R214, -INF , !P6 ;  /* 0xff800000d6107808 */ /* 0x000fe40007000000 */
[-C--:B------:R-:W-:Y:S02]  /*13240*/  ISETP.GE.AND P6, PT, R175, R216.reuse, PT ;  /* 0x000000d8af00720c */ /* 0x080fe40003fc6270 */
[----:B------:R-:W-:Y:S02]  /*13250*/  FSEL R175, R193, -INF , !P5 ;  /* 0xff800000c1af7808 */ /* 0x000fe40006800000 */
[-C--:B------:R-:W-:Y:S02]  /*13260*/  ISETP.GE.AND P5, PT, R172, R215.reuse, PT ;  /* 0x000000d7ac00720c */ /* 0x080fe40003fa6270 */
[----:B------:R-:W-:Y:S02]  /*13270*/  FSEL R177, R177, -INF , !P6 ;  /* 0xff800000b1b17808 */ /* 0x000fe40007000000 */
[----:B------:R-:W-:Y:S01]  /*13280*/  FSEL R170, R186, -INF , !P5 ;  /* 0xff800000baaa7808 */ /* 0x000fe20006800000 */
[----:B------:R-:W-:Y:S01]  /*13290*/  IMAD.U32 R186, RZ, RZ, UR16 ;  /* 0x00000010ffba7e24 */ /* 0x000fe2000f8e00ff */
[----:B------:R-:W-:Y:S02]  /*132a0*/  ISETP.GE.AND P6, PT, R172, R216, PT ;  /* 0x000000d8ac00720c */ /* 0x000fe40003fc6270 */
[-C--:B------:R-:W-:Y:S02]  /*132b0*/  ISETP.GE.AND P5, PT, R132, R215.reuse, PT ;  /* 0x000000d78400720c */ /* 0x080fe40003fa6270 */
[----:B------:R-:W-:Y:S02]  /*132c0*/  FSEL R171, R184, -INF , !P6 ;  /* 0xff800000b8ab7808 */ /* 0x000fe40007000000 */
[----:B------:R-:W-:Y:S01]  /*132d0*/  FSEL R34, R181, -INF , !P5 ;  /* 0xff800000b5227808 */ /* 0x000fe20006800000 */
[----:B------:R1:W5:Y:S01]  /*132e0*/  LDL.S16 R184, [R1+0x4c] ;  /* 0x00004c0001b87983 */ /* 0x0003620000100600 */
[-C--:B------:R-:W-:Y:S02]  /*132f0*/  ISETP.GE.AND P6, PT, R14, R215.reuse, PT ;  /* 0x000000d70e00720c */ /* 0x080fe40003fc6270 */
[-C--:B------:R-:W-:Y:S02]  /*13300*/  ISETP.GE.AND P5, PT, R13, R215.reuse, PT ;  /* 0x000000d70d00720c */ /* 0x080fe40003fa6270 */
[----:B------:R-:W-:Y:S02]  /*13310*/  FSEL R172, R187, -INF , !P1 ;  /* 0xff800000bbac7808 */ /* 0x000fe40004800000 */
[----:B------:R-:W-:Y:S02]  /*13320*/  FMNMX3.FTZ R4, R133, R16, R15, !PT ;  /* 0x0000001085047276 */ /* 0x000fe4000781000f */
[-C--:B------:R-:W-:Y:S02]  /*13330*/  ISETP.GE.AND P1, PT, R135, R216.reuse, PT ;  /* 0x000000d88700720c */ /* 0x080fe40003f26270 */
[----:B------:R-:W-:Y:S02]  /*13340*/  FSEL R32, R180, -INF , !P6 ;  /* 0xff800000b4207808 */ /* 0x000fe40007000000 */
[----:B------:R-:W-:Y:S02]  /*13350*/  FSEL R27, R179, -INF , !P5 ;  /* 0xff800000b31b7808 */ /* 0x000fe40006800000 */
[----:B------:R-:W-:Y:S02]  /*13360*/  FSEL R176, R192, -INF , !P4 ;  /* 0xff800000c0b07808 */ /* 0x000fe40006000000 */
[----:B------:R-:W-:Y:S02]  /*13370*/  ISETP.GE.AND P6, PT, R12, R216, PT ;  /* 0x000000d80c00720c */ /* 0x000fe40003fc6270 */
[-C--:B------:R-:W-:Y:S02]  /*13380*/  ISETP.GE.AND P5, PT, R11, R215.reuse, PT ;  /* 0x000000d70b00720c */ /* 0x080fe40003fa6270 */
[----:B------:R-:W-:Y:S02]  /*13390*/  FMNMX3.FTZ R4, R4, R174, R175, !PT ;  /* 0x000000ae04047276 */ /* 0x000fe400078100af */
[-C--:B------:R-:W-:Y:S02]  /*133a0*/  ISETP.GE.AND P4, PT, R135, R215.reuse, PT ;  /* 0x000000d78700720c */ /* 0x080fe40003f86270 */
[----:B------:R-:W-:Y:S02]  /*133b0*/  FSEL R169, R169, -INF , !P1 ;  /* 0xff800000a9a97808 */ /* 0x000fe40004800000 */
[-C--:B------:R-:W-:Y:S02]  /*133c0*/  ISETP.GE.AND P1, PT, R13, R216.reuse, PT ;  /* 0x000000d80d00720c */ /* 0x080fe40003f26270 */
[----:B------:R-:W-:Y:S02]  /*133d0*/  FSEL R18, R18, -INF , !P5 ;  /* 0xff80000012127808 */ /* 0x000fe40006800000 */
[----:B------:R-:W-:Y:S02]  /*133e0*/  FSEL R26, R26, -INF , !P6 ;  /* 0xff8000001a1a7808 */ /* 0x000fe40007000000 */
[----:B------:R-:W-:Y:S02]  /*133f0*/  ISETP.GE.AND P0, PT, R132, R216, PT ;  /* 0x000000d88400720c */ /* 0x000fe40003f06270 */
[----:B------:R-:W-:Y:S02]  /*13400*/  FMNMX3.FTZ R4, R4, R172, R170, !PT ;  /* 0x000000ac04047276 */ /* 0x000fe400078100aa */
[C---:B------:R-:W-:Y:S02]  /*13410*/  ISETP.GE.AND P6, PT, R2.reuse, R216, PT ;  /* 0x000000d80200720c */ /* 0x040fe40003fc6270 */
[----:B------:R-:W-:Y:S02]  /*13420*/  ISETP.GE.AND P5, PT, R2, R215, PT ;  /* 0x000000d70200720c */ /* 0x000fe40003fa6270 */
        /* <DEDUP_REMOVED lines=18> */
[----:B------:R-:W-:Y:S02]  /*13550*/  FSEL R33, R183, -INF , !P4 ;  /* 0xff800000b7217808 */ /* 0x000fe40006000000 */
[----:B------:R-:W-:Y:S02]  /*13560*/  ISETP.GE.AND P1, PT, R0, R215, PT ;  /* 0x000000d70000720c */ /* 0x000fe40003f26270 */
[-C--:B------:R-:W-:Y:S02]  /*13570*/  ISETP.GE.AND P4, PT, R11, R216.reuse, PT ;  /* 0x000000d80b00720c */ /* 0x080fe40003f86270 */
[----:B------:R-:W-:Y:S02]  /*13580*/  FMNMX3.FTZ R2, R2, R169, R35, !PT ;  /* 0x000000a902027276 */ /* 0x000fe40007810023 */
        /* <DEDUP_REMOVED lines=10> */
[----:B------:R-:W-:Y:S01]  /*13630*/  FMNMX3.FTZ R3, R2, R26, R25, !PT ;  /* 0x0000001a02037276 */ /* 0x000fe20007810019 */
[----:B------:R-:W-:Y:S01]  /*13640*/  IMAD.U32 R2, RZ, RZ, UR35 ;  /* 0x00000023ff027e24 */ /* 0x000fe2000f8e00ff */
[----:B------:R-:W-:Y:S02]  /*13650*/  FSEL R29, R5, -INF , !P5 ;  /* 0xff800000051d7808 */ /* 0x000fe40006800000 */
[----:B------:R-:W-:Y:S02]  /*13660*/  FSEL R28, R28, -INF , !P1 ;  /* 0xff8000001c1c7808 */ /* 0x000fe40004800000 */
[----:B------:R-:W-:Y:S02]  /*13670*/  FMNMX3.FTZ R4, R3, R24, R30, !PT ;  /* 0x0000001803047276 */ /* 0x000fe4000781001e */
[----:B------:R-:W-:Y:S02]  /*13680*/  SHF.R.U32.HI R9, RZ, 0x5, R206 ;  /* 0x00000005ff097819 */ /* 0x000fe400000116ce */
[----:B------:R-:W-:Y:S05]  /*13690*/  FMNMX3.FTZ R4, R4, R29, R28, !PT ;  /* 0x0000001d04047276 */ /* 0x000fea000781001c */
[----:B------:R-:W-:Y:S01]  /*136a0*/  SHFL.BFLY PT, R11, R4, 0x2, 0x1f ;  /* 0x0c401f00040b7f89 */ /* 0x000fe200000e0000 */
[----:B-1----:R-:W-:Y:S04]  /*136b0*/  IMAD R190, R190, 0x4, R9 ;  /* 0x00000004bebe7824 */ /* 0x002fe800078e0209 */
[----:B------:R-:W-:Y:S01]  /*136c0*/  IMAD.WIDE.U32 R190, R190, -0x326172a9, RZ ;  /* 0xcd9e8d57bebe7825 */ /* 0x000fe200078e00ff */
[----:B------:R-:W-:Y:S05]  /*136d0*/  FMNMX.FTZ R0, R0, R8, !PT ;  /* 0x0000000800007209 */ /* 0x000fea0007810000 */
[----:B------:R-:W1:Y:S02]  /*136e0*/  SHFL.BFLY PT, R132, R0, 0x1, 0x1f ;  /* 0x0c201f0000847f89 */ /* 0x000e6400000e0000 */
[----:B-1----:R-:W-:Y:S04]  /*136f0*/  FMNMX.FTZ R132, R0, R132, !PT ;  /* 0x0000008400847209 */ /* 0x002fe80007810000 */
[C---:B------:R-:W-:Y:S01]  /*13700*/  FSETP.NEU.FTZ.AND P1, PT, R132.reuse, -INF , PT ;  /* 0xff8000008400780b */ /* 0x040fe20003f3d000 */
[----:B------:R-:W-:Y:S01]  /*13710*/  FMUL.FTZ R0, R132, UR4 ;  /* 0x0000000484007c20 */ /* 0x000fe20008410000 */
[----:B--2---:R-:W-:Y:S05]  /*13720*/  LOP3.LUT R3, R199, UR8, R2, 0x96, !PT ;  /* 0x00000008c7037c12 */ /* 0x004fea000f8e9602 */
[----:B------:R-:W-:Y:S01]  /*13730*/  IMAD.WIDE.U32 R6, R3, -0x326172a9, RZ ;  /* 0xcd9e8d5703067825 */ /* 0x000fe200078e00ff */
[----:B---3--:R-:W-:Y:S01]  /*13740*/  LOP3.LUT R2, R198, UR6, R189, 0x96, !PT ;  /* 0x00000006c6027c12 */ /* 0x008fe2000f8e96bd */
[----:B------:R-:W-:Y:S02]  /*13750*/  UIADD3 UR6, UPT, UPT, UR8, 0x1, URZ ;  /* 0x0000000108067890 */ /* 0x000fe4000fffe0ff */
[----:B------:R-:W-:Y:S01]  /*13760*/  UIADD3 UR8, UPT, UPT, UR34, 0x3c6ef372, URZ ;  /* 0x3c6ef37222087890 */ /* 0x000fe2000fffe0ff */
[----:B------:R-:W-:Y:S01]  /*13770*/  LOP3.LUT R3, R190, UR7, R7, 0x96, !PT ;  /* 0x00000007be037c12 */ /* 0x000fe2000f8e9607 */
[----:B------:R-:W-:Y:S04]  /*13780*/  IMAD.WIDE.U32 R180, R2, -0x326172a9, RZ ;  /* 0xcd9e8d5702b47825 */ /* 0x000fe800078e00ff */
[----:B------:R-:W-:Y:S01]  /*13790*/  IMAD.U32 R2, RZ, RZ, UR6 ;  /* 0x00000006ff027e24 */ /* 0x000fe2000f8e00ff */
[----:B------:R-:W-:Y:S01]  /*137a0*/  LOP3.LUT R6, R181, UR8, R6, 0x96, !PT ;  /* 0x00000008b5067c12 */ /* 0x000fe2000f8e9606 */
[----:B------:R-:W-:Y:S03]  /*137b0*/  UIADD3 UR6, UPT, UPT, UR34, -0x255992d5, URZ ;  /* 0xdaa66d2b22067890 */ /* 0x000fe6000fffe0ff */
[----:B------:R-:W-:Y:S01]  /*137c0*/  LOP3.LUT R5, R199, UR35, R2, 0x96, !PT ;  /* 0x00000023c7057c12 */ /* 0x000fe2000f8e9602 */
[----:B------:R-:W-:Y:S04]  /*137d0*/  IMAD.WIDE.U32 R2, R3, -0x2daee0ad, RZ ;  /* 0xd2511f5303027825 */ /* 0x000fe800078e00ff */
[----:B------:R-:W-:Y:S01]  /*137e0*/  IMAD.WIDE.U32 R6, R6, -0x2daee0ad, RZ ;  /* 0xd2511f5306067825 */ /* 0x000fe200078e00ff */
[----:B------:R-:W-:Y:S03]  /*137f0*/  LOP3.LUT R3, R188, UR13, R3, 0x96, !PT ;  /* 0x0000000dbc037c12 */ /* 0x000fe6000f8e9603 */
[----:B------:R-:W-:Y:S01]  /*13800*/  IMAD.WIDE.U32 R12, R5, -0x326172a9, RZ ;  /* 0xcd9e8d57050c7825 */ /* 0x000fe200078e00ff */
[----:B------:R-:W-:Y:S02]  /*13810*/  LOP3.LUT R8, R2, UR12, R7, 0x96, !PT ;  /* 0x0000000c02087c12 */ /* 0x000fe4000f8e9607 */
[----:B------:R-:W-:Y:S01]  /*13820*/  FMNMX.FTZ R7, R4, R11, !PT ;  /* 0x0000000b04077209 */ /* 0x000fe20007810000 */
        /* <DEDUP_REMOVED lines=8> */
[----:B------:R-:W-:Y:S02]  /*138b0*/  LOP3.LUT R12, R178, UR9, R9, 0x96, !PT ;  /* 0x00000009b20c7c12 */ /* 0x000fe4000f8e9609 */
[----:B------:R-:W1:Y:S01]  /*138c0*/  SHFL.BFLY PT, R178, R7, 0x1, 0x1f ;  /* 0x0c201f0007b27f89 */ /* 0x000e6200000e0000 */
[----:B------:R-:W-:Y:S01]  /*138d0*/  IMAD.WIDE.U32 R4, R5, -0x2daee0ad, RZ ;  /* 0xd2511f5305047825 */ /* 0x000fe200078e00ff */
[----:B------:R-:W-:Y:S03]  /*138e0*/  LOP3.LUT R3, R188, UR13, R3, 0x96, !PT ;  /* 0x0000000dbc037c12 */ /* 0x000fe6000f8e9603 */
[----:B------:R-:W-:Y:S01]  /*138f0*/  IMAD.WIDE.U32 R10, R10, -0x2daee0ad, RZ ;  /* 0xd2511f530a0a7825 */ /* 0x000fe200078e00ff */
[----:B------:R-:W-:Y:S03]  /*13900*/  LOP3.LUT R5, R6, UR7, R5, 0x96, !PT ;  /* 0x0000000706057c12 */ /* 0x000fe6000f8e9605 */
[----:B------:R-:W-:Y:S04]  /*13910*/  IMAD.WIDE.U32 R12, R12, -0x2daee0ad, RZ ;  /* 0xd2511f530c0c7825 */ /* 0x000fe800078e00ff */
[----:B------:R-:W-:Y:S01]  /*13920*/  IMAD.WIDE.U32 R182, R3, -0x326172a9, RZ ;  /* 0xcd9e8d5703b67825 */ /* 0x000fe200078e00ff */
[----:B------:R-:W-:Y:S01]  /*13930*/  LOP3.LUT R3, R2, UR12, R11, 0x96, !PT ;  /* 0x0000000c02037c12 */ /* 0x000fe2000f8e960b */
[----:B------:R-:W-:Y:S01]  /*13940*/  UIADD3 UR12, UPT, UPT, UR34, 0x1715609d, URZ ;  /* 0x1715609d220c7890 */ /* 0x000fe2000fffe0ff */
[----:B------:R-:W-:Y:S01]  /*13950*/  LOP3.LUT R2, R4, UR8, R13, 0x96, !PT ;  /* 0x0000000804027c12 */ /* 0x000fe2000f8e960d */
[----:B------:R-:W-:Y:S01]  /*13960*/  IMAD.WIDE.U32 R4, R5, -0x326172a9, RZ ;  /* 0xcd9e8d5705047825 */ /* 0x000fe200078e00ff */
[----:B------:R-:W-:Y:S01]  /*13970*/  LOP3.LUT R9, R180, UR6, R183, 0x96, !PT ;  /* 0x00000006b4097c12 */ /* 0x000fe2000f8e96b7 */
[----:B------:R-:W-:Y:S02]  /*13980*/  UIADD3 UR6, UPT, UPT, UR34, -0x4ab325aa, URZ ;  /* 0xb54cda5622067890 */ /* 0x000fe4000fffe0ff */
[----:B------:R-:W-:Y:S01]  /*13990*/  IMAD.WIDE.U32 R192, R3, -0x326172a9, RZ ;  /* 0xcd9e8d5703c07825 */ /* 0x000fe200078e00ff */
[----:B------:R-:W-:Y:S03]  /*139a0*/  LOP3.LUT R11, R8, UR12, R5, 0x96, !PT ;  /* 0x0000000c080b7c12 */ /* 0x000fe6000f8e9605 */
[----:B------:R-:W-:Y:S01]  /*139b0*/  IMAD.WIDE.U32 R2, R2, -0x326172a9, RZ ;  /* 0xcd9e8d5702027825 */ /* 0x000fe200078e00ff */
[----:B------:R-:W-:Y:S03]  /*139c0*/  LOP3.LUT R6, R182, UR9, R193, 0x96, !PT ;  /* 0x00000009b6067c12 */ /* 0x000fe6000f8e96c1 */
[----:B------:R-:W-:Y:S01]  /*139d0*/  IMAD.WIDE.U32 R8, R9, -0x2daee0ad, RZ ;  /* 0xd2511f5309087825 */ /* 0x000fe200078e00ff */
[----:B------:R-:W-:Y:S02]  /*139e0*/  LOP3.LUT R135, R4, UR6, R3, 0x96, !PT ;  /* 0x0000000604877c12 */ /* 0x000fe4000f8e9603 */
[----:B-1----:R-:W-:Y:S01]  /*139f0*/  FMNMX.FTZ R3, R7, R178, !PT ;  /* 0x000000b207037209 */ /* 0x002fe20007810000 */
[----:B------:R-:W-:Y:S01]  /*13a00*/  IMAD.WIDE.U32 R218, R6, -0x2daee0ad, RZ ;  /* 0xd2511f5306da7825 */ /* 0x000fe200078e00ff */
[----:B------:R-:W-:Y:S01]  /*13a10*/  LOP3.LUT R222, R10, UR7, R9, 0x96, !PT ;  /* 0x000000070ade7c12 */ /* 0x000fe2000f8e9609 */
[----:B------:R-:W-:Y:S01]  /*13a20*/  UIADD3 UR7, UPT, UPT, UR35, 0x646e171e, URZ ;  /* 0x646e171e23077890 */ /* 0x000fe2000fffe0ff */
[----:B------:R-:W-:Y:S01]  /*13a30*/  FSEL R4, R0, RZ, P1 ;  /* 0x000000ff00047208 */ /* 0x000fe20000800000 */
[----:B------:R-:W-:Y:S01]  /*13a40*/  IMAD.WIDE.U32 R6, R11, -0x2daee0ad, RZ ;  /* 0xd2511f530b067825 */ /* 0x000fe200078e00ff */
[----:B------:R-:W-:Y:S02]  /*13a50*/  LOP3.LUT R0, R135, 0xffff, RZ, 0xc0, !PT ;  /* 0x0000ffff87007812 */ /* 0x000fe400078ec0ff */
[C---:B------:R-:W-:Y:S01]  /*13a60*/  FSETP.NEU.FTZ.AND P0, PT, R3.reuse, -INF , PT ;  /* 0xff8000000300780b */ /* 0x040fe20003f1d000 */
[----:B------:R-:W-:Y:S01]  /*13a70*/  IMAD.MOV.U32 R183, RZ, RZ, R2 ;  /* 0x000000ffffb77224 */ /* 0x000fe200078e0002 */
[----:B------:R-:W-:Y:S01]  /*13a80*/  LOP3.LUT R182, R12, UR7, R7, 0x96, !PT ;  /* 0x000000070cb67c12 */ /* 0x000fe2000f8e9607 */
[----:B------:R-:W-:Y:S01]  /*13a90*/  FMUL.FTZ R5, R3, UR4 ;  /* 0x0000000403057c20 */ /* 0x000fe20008410000 */
[----:B------:R-:W-:Y:S01]  /*13aa0*/  SHF.R.U32.HI R180, RZ, 0x8, R0 ;  /* 0x00000008ffb47819 */ /* 0x000fe20000011600 */
[--C-:B------:R-:W-:Y:S01]  /*13ab0*/  FFMA.FTZ R16, R16, UR4, -R4.reuse ;  /* 0x0000000410107c23 */ /* 0x100fe20008010804 */
[----:B------:R-:W-:Y:S01]  /*13ac0*/  LOP3.LUT R0, R182, 0xffff, RZ, 0xc0, !PT ;  /* 0x0000ffffb6007812 */ /* 0x000fe200078ec0ff */
[--C-:B------:R-:W-:Y:S01]  /*13ad0*/  FFMA.FTZ R15, R15, UR4, -R4.reuse ;  /* 0x000000040f0f7c23 */ /* 0x100fe20008010804 */
[C---:B------:R-:W-:Y:S01]  /*13ae0*/  PRMT R189, R2.reuse, 0x7772, RZ ;  /* 0x0000777202bd7816 */ /* 0x040fe200000000ff */
[----:B------:R-:W-:Y:S01]  /*13af0*/  MUFU.EX2 R10, R16 ;  /* 0x00000010000a7308 */ /* 0x000fe20000000800 */
[----:B------:R-:W-:Y:S01]  /*13b00*/  PRMT R191, R2, 0x7773, RZ ;  /* 0x0000777302bf7816 */ /* 0x000fe200000000ff */
[--C-:B------:R-:W-:Y:S01]  /*13b10*/  FFMA.FTZ R174, R174, UR4, -R4.reuse ;  /* 0x00000004aeae7c23 */ /* 0x100fe20008010804 */
[----:B------:R-:W-:Y:S01]  /*13b20*/  PRMT R188, R2, 0x7771, RZ ;  /* 0x0000777102bc7816 */ /* 0x000fe200000000ff */
[----:B------:R-:W-:Y:S01]  /*13b30*/  FFMA.FTZ R175, R175, UR4, -R4 ;  /* 0x00000004afaf7c23 */ /* 0x000fe20008010804 */
[----:B------:R-:W-:Y:S01]  /*13b40*/  SHF.R.U32.HI R190, RZ, 0x8, R0 ;  /* 0x00000008ffbe7819 */ /* 0x000fe20000011600 */
[----:B------:R-:W-:Y:S01]  /*13b50*/  FFMA.FTZ R217, R32, UR4, -R4 ;  /* 0x0000000420d97c23 */ /* 0x000fe20008010804 */
[----:B------:R-:W-:Y:S03]  /*13b60*/  FSEL R0, R132, RZ, P1 ;  /* 0x000000ff84007208 */ /* 0x000fe60000800000 */
[----:B------:R-:W-:Y:S01]  /*13b70*/  MUFU.EX2 R181, R15 ;  /* 0x0000000f00b57308 */ /* 0x000fe20000000800 */
[----:B------:R-:W-:Y:S01]  /*13b80*/  FSEL R2, R3, RZ, P0 ;  /* 0x000000ff03027208 */ /* 0x000fe20000000000 */
[----:B------:R-:W-:Y:S01]  /*13b90*/  IMAD.MOV.U32 R197, RZ, RZ, R6 ;  /* 0x000000ffffc57224 */ /* 0x000fe200078e0006 */
[----:B------:R-:W-:Y:S01]  /*13ba0*/  FSEL R5, R5, RZ, P0 ;  /* 0x000000ff05057208 */ /* 0x000fe20000000000 */
[----:B------:R-:W-:Y:S01]  /*13bb0*/  FADD.FTZ R0, -R0, R133 ;  /* 0x0000008500007221 */ /* 0x000fe20000010100 */
[----:B------:R-:W-:Y:S01]  /*13bc0*/  LOP3.LUT R221, R8, UR8, R219, 0x96, !PT ;  /* 0x0000000808dd7c12 */ /* 0x000fe2000f8e96db */
[----:B------:R-:W-:Y:S01]  /*13bd0*/  FADD.FTZ R2, -R2, R134 ;  /* 0x0000008602027221 */ /* 0x000fe20000010100 */
[----:B------:R-:W-:Y:S01]  /*13be0*/  PRMT R199, R6, 0x7772, RZ ;  /* 0x0000777206c77816 */ /* 0x000fe200000000ff */
[----:B------:R-:W-:Y:S01]  /*13bf0*/  FMUL.FTZ R0, R0, UR4 ;  /* 0x0000000400007c20 */ /* 0x000fe20008410000 */
[--C-:B------:R-:W-:Y:S01]  /*13c00*/  FFMA.FTZ R23, R23, UR4, -R5.reuse ;  /* 0x0000000417177c23 */ /* 0x100fe20008010805 */
[----:B------:R-:W-:Y:S01]  /*13c10*/  FMUL.FTZ R2, R2, UR4 ;  /* 0x0000000402027c20 */ /* 0x000fe20008410000 */
        /* <DEDUP_REMOVED lines=8> */
[----:B------:R-:W-:Y:S01]  /*13ca0*/  PRMT R198, R6, 0x7773, RZ ;  /* 0x0000777306c67816 */ /* 0x000fe200000000ff */
[--C-:B------:R-:W-:Y:S03]  /*13cb0*/  FFMA.FTZ R227, R24, UR4, -R5.reuse ;  /* 0x0000000418e37c23 */ /* 0x100fe60008010805 */
[----:B------:R-:W1:Y:S01]  /*13cc0*/  MUFU.EX2 R0, R0 ;  /* 0x0000000000007308 */ /* 0x000e620000000800 */
[----:B------:R-:W-:Y:S01]  /*13cd0*/  PRMT R193, R6, 0x7771, RZ ;  /* 0x0000777106c17816 */ /* 0x000fe200000000ff */
[--C-:B------:R-:W-:Y:S01]  /*13ce0*/  FFMA.FTZ R170, R170, UR4, -R4.reuse ;  /* 0x00000004aaaa7c23 */ /* 0x100fe20008010804 */
[----:B------:R-:W-:Y:S01]  /*13cf0*/  LOP3.LUT R6, R190, 0xffff, RZ, 0xc0, !PT ;  /* 0x0000ffffbe067812 */ /* 0x000fe200078ec0ff */
[--C-:B------:R-:W-:Y:S01]  /*13d00*/  FFMA.FTZ R171, R171, UR4, -R5.reuse ;  /* 0x00000004abab7c23 */ /* 0x100fe20008010805 */
[----:B------:R-:W-:Y:S01]  /*13d10*/  LOP3.LUT R7, R180, 0xffff, RZ, 0xc0, !PT ;  /* 0x0000ffffb4077812 */ /* 0x000fe200078ec0ff */
        /* <DEDUP_REMOVED lines=11> */
[C---:B-1----:R-:W-:Y:S01]  /*13dd0*/  FMUL.FTZ R28, R0.reuse, R140 ;  /* 0x0000008c001c7220 */ /* 0x042fe20000410000 */
[C---:B------:R-:W-:Y:S01]  /*13de0*/  FMUL.FTZ R29, R0.reuse, R141 ;  /* 0x0000008d001d7220 */ /* 0x040fe20000410000 */
[C---:B------:R-:W-:Y:S01]  /*13df0*/  FMUL.FTZ R32, R0.reuse, R136 ;  /* 0x0000008800207220 */ /* 0x040fe20000410000 */
[----:B------:R-:W-:Y:S01]  /*13e00*/  FMUL.FTZ R24, R0, R144 ;  /* 0x0000009000187220 */ /* 0x000fe20000410000 */
[--C-:B------:R-:W-:Y:S01]  /*13e10*/  FFMA.FTZ R194, R168, UR4, -R4.reuse ;  /* 0x00000004a8c27c23 */ /* 0x100fe20008010804 */
[--C-:B------:R-:W-:Y:S01]  /*13e20*/  FFMA.FTZ R196, R34, UR4, -R4.reuse ;  /* 0x0000000422c47c23 */ /* 0x100fe20008010804 */
[----:B------:R-:W-:Y:S03]  /*13e30*/  FFMA.FTZ R232, R21, UR4, -R4 ;  /* 0x0000000415e87c23 */ /* 0x000fe60008010804 */
[----:B------:R-:W1:Y:S01]  /*13e40*/  MUFU.EX2 R174, R174 ;  /* 0x000000ae00ae7308 */ /* 0x000e620000000800 */
[C---:B--2---:R-:W-:Y:S01]  /*13e50*/  FMUL.FTZ R30, R2.reuse, R142 ;  /* 0x0000008e021e7220 */ /* 0x044fe20000410000 */
[C---:B------:R-:W-:Y:S01]  /*13e60*/  FMUL.FTZ R31, R2.reuse, R143 ;  /* 0x0000008f021f7220 */ /* 0x040fe20000410000 */
[----:B------:R-:W-:Y:S01]  /*13e70*/  FFMA.FTZ R136, R2, R236, R178 ;  /* 0x000000ec02887223 */ /* 0x000fe200000100b2 */
[----:B------:R-:W2:Y:S01]  /*13e80*/  LDSM.16.MT88.4 R140, [R200+0x10000] ;  /* 0x01000000c88c783b */ /* 0x000ea20000004200 */
[----:B------:R-:W-:Y:S01]  /*13e90*/  FFMA.FTZ R233, R20, UR4, -R4 ;  /* 0x0000000414e97c23 */ /* 0x000fe20008010804 */
[--C-:B------:R-:W-:Y:S01]  /*13ea0*/  FFMA.FTZ R169, R169, UR4, -R5.reuse ;  /* 0x00000004a9a97c23 */ /* 0x100fe20008010805 */
[--C-:B------:R-:W-:Y:S03]  /*13eb0*/  FFMA.FTZ R195, R35, UR4, -R5.reuse ;  /* 0x0000000423c37c23 */ /* 0x100fe60008010805 */
[----:B------:R-:W-:Y:S01]  /*13ec0*/  MUFU.EX2 R175, R175 ;  /* 0x000000af00af7308 */ /* 0x000fe20000000800 */
[----:B------:R-:W-:Y:S01]  /*13ed0*/  FFMA.FTZ R224, R26, UR4, -R5 ;  /* 0x000000041ae07c23 */ /* 0x000fe20008010805 */
[C---:B------:R-:W-:Y:S01]  /*13ee0*/  FMUL.FTZ R13, R0.reuse, R157 ;  /* 0x0000009d000d7220 */ /* 0x040fe20000410000 */
[C---:B------:R-:W-:Y:S01]  /*13ef0*/  FMUL.FTZ R4, R0.reuse, R164 ;  /* 0x000000a400047220 */ /* 0x040fe20000410000 */
[C---:B------:R-:W-:Y:S01]  /*13f00*/  FMUL.FTZ R5, R0.reuse, R165 ;  /* 0x000000a500057220 */ /* 0x040fe20000410000 */
[C---:B------:R-:W-:Y:S01]  /*13f10*/  FMUL.FTZ R8, R0.reuse, R160 ;  /* 0x000000a000087220 */ /* 0x040fe20000410000 */
[C---:B------:R-:W-:Y:S01]  /*13f20*/  FMUL.FTZ R9, R0.reuse, R161 ;  /* 0x000000a100097220 */ /* 0x040fe20000410000 */
[C---:B------:R-:W-:Y:S03]  /*13f30*/  FMUL.FTZ R12, R0.reuse, R156 ;  /* 0x0000009c000c7220 */ /* 0x040fe60000410000 */
[----:B------:R-:W4:Y:S01]  /*13f40*/  MUFU.EX2 R177, R177 ;  /* 0x000000b100b17308 */ /* 0x000f220000000800 */
        /* <DEDUP_REMOVED lines=54> */
[----:B------:R-:W5:Y:S01]  /*142b0*/  MUFU.EX2 R176, R176 ;  /* 0x000000b000b07308 */ /* 0x000f620000000800 */
[----:B------:R-:W-:Y:S01]  /*142c0*/  FMUL.FTZ R34, R2, R138 ;  /* 0x0000008a02227220 */ /* 0x000fe20000410000 */
[C---:B------:R-:W-:Y:S01]  /*142d0*/  LOP3.LUT R144, R135.reuse, 0xff, RZ, 0xc0, !PT ;  /* 0x000000ff87907812 */ /* 0x040fe200078ec0ff */
[----:B------:R-:W-:Y:S01]  /*142e0*/  FFMA.FTZ R168, R0, R235, R10 ;  /* 0x000000eb00a87223 */ /* 0x000fe2000001000a */
[----:B------:R-:W-:Y:S01]  /*142f0*/  PRMT R138, R135, 0x7632, R138 ;  /* 0x00007632878a7816 */ /* 0x000fe2000000008a */
[----:B---3--:R-:W-:Y:S01]  /*14300*/  FADD.FTZ R161, R179, R136 ;  /* 0x00000088b3a17221 */ /* 0x008fe20000010000 */
[----:B------:R-:W-:Y:S01]  /*14310*/  F2FP.F16.F32.PACK_AB R0, R181, R10 ;  /* 0x0000000ab500723e */ /* 0x000fe200000000ff */
[C---:B------:R-:W-:Y:S01]  /*14320*/  FMUL.FTZ R14, R2.reuse, R158 ;  /* 0x0000009e020e7220 */ /* 0x040fe20000410000 */
[----:B------:R-:W-:Y:S01]  /*14330*/  ISETP.LE.U32.AND P5, PT, R7, UR11, PT ;  /* 0x0000000b07007c0c */ /* 0x000fe2000bfa3070 */
[----:B------:R-:W-:Y:S01]  /*14340*/  FMUL.FTZ R15, R2, R159 ;  /* 0x0000009f020f7220 */ /* 0x000fe20000410000 */
[----:B------:R-:W-:Y:S01]  /*14350*/  ISETP.LE.U32.AND P0, PT, R6, UR11, PT ;  /* 0x0000000b06007c0c */ /* 0x000fe2000bf03070 */
[C---:B------:R-:W-:Y:S01]  /*14360*/  FMUL.FTZ R22, R2.reuse, R150 ;  /* 0x0000009602167220 */ /* 0x040fe20000410000 */
[C---:B------:R-:W-:Y:S01]  /*14370*/  FMUL.FTZ R23, R2.reuse, R151 ;  /* 0x0000009702177220 */ /* 0x040fe20000410000 */
[----:B------:R-:W-:Y:S01]  /*14380*/  PRMT R137, R189, 0x5410, R191 ;  /* 0x00005410bd897816 */ /* 0x000fe200000000bf */
        /* <DEDUP_REMOVED lines=57> */
[----:B------:R-:W-:Y:S01]  /*14720*/  PRMT R136, R144, 0x5410, R180 ;  /* 0x0000541090887816 */ /* 0x000fe200000000b4 */
[----:B------:R3:W3:Y:S01]  /*14730*/  LDL.S16 R159, [R1+0x3c] ;  /* 0x00003c00019f7983 */ /* 0x0006e20000100600 */
[----:B------:R-:W-:Y:S01]  /*14740*/  LOP3.LUT R147, R138, 0xff, RZ, 0xc0, !PT ;  /* 0x000000ff8a937812 */ /* 0x000fe200078ec0ff */
[----:B------:R-:W-:Y:S01]  /*14750*/  FADD.FTZ R153, R181, R168 ;  /* 0x000000a8b5997221 */ /* 0x000fe20000010000 */
[----:B------:R-:W-:Y:S01]  /*14760*/  PRMT R2, R0, 0x7610, R2 ;  /* 0x0000761000027816 */ /* 0x000fe20000000002 */
[----:B------:R2:W3:Y:S01]  /*14770*/  LDL.S16 R158, [R1+0x48] ;  /* 0x00004800019e7983 */ /* 0x0004e20000100600 */
[----:B------:R-:W-:Y:S01]  /*14780*/  SHF.R.U32.HI R145, RZ, 0x18, R135 ;  /* 0x00000018ff917819 */ /* 0x000fe20000011687 */
[----:B-1----:R-:W-:Y:S01]  /*14790*/  FADD.FTZ R153, R174, R153 ;  /* 0x00000099ae997221 */ /* 0x002fe20000010000 */
[----:B------:R-:W-:Y:S01]  /*147a0*/  PRMT R0, R0, 0x7632, R0 ;  /* 0x0000763200007816 */ /* 0x000fe20000000000 */
[----:B------:R1:W3:Y:S01]  /*147b0*/  LDL.S16 R157, [R1+0x38] ;  /* 0x00003800019d7983 */ /* 0x0002e20000100600 */
[----:B------:R-:W-:Y:S01]  /*147c0*/  F2FP.F16.F32.PACK_AB R134, R179, R178 ;  /* 0x000000b2b386723e */ /* 0x000fe200000000ff */
[----:B----4-:R-:W-:Y:S01]  /*147d0*/  FADD.FTZ R161, R177, R161 ;  /* 0x000000a1b1a17221 */ /* 0x010fe20000010000 */
[----:B------:R-:W-:Y:S01]  /*147e0*/  LOP3.LUT R139, R137, 0xff00ff, RZ, 0xc0, !PT ;  /* 0x00ff00ff898b7812 */ /* 0x000fe200078ec0ff */
[----:B------:R1:W4:Y:S01]  /*147f0*/  LDL.S16 R151, [R1+0x34] ;  /* 0x0000340001977983 */ /* 0x0003220000100600 */
[----:B------:R-:W-:Y:S01]  /*14800*/  PRMT R137, R147, 0x5410, R145 ;  /* 0x0000541093897816 */ /* 0x000fe20000000091 */
[----:B------:R-:W-:Y:S01]  /*14810*/  FADD.FTZ R153, R175, R153 ;  /* 0x00000099af997221 */ /* 0x000fe20000010000 */
[--C-:B------:R-:W-:Y:S01]  /*14820*/  HSET2.LE.AND R136, R136, R213.reuse, PT ;  /* 0x000000d588887233 */ /* 0x100fe20003803000 */
[----:B------:R1:W4:Y:S01]  /*14830*/  LDL.S16 R150, [R1+0x30] ;  /* 0x0000300001967983 */ /* 0x0003220000100600 */
[----:B------:R-:W-:Y:S01]  /*14840*/  LOP3.LUT R146, R183, 0xff, RZ, 0xc0, !PT ;  /* 0x000000ffb7927812 */ /* 0x000fe200078ec0ff */
[----:B-----5:R-:W-:Y:S01]  /*14850*/  FADD.FTZ R161, R176, R161 ;  /* 0x000000a1b0a17221 */ /* 0x020fe20000010000 */
[----:B------:R-:W-:Y:S01]  /*14860*/  PRMT R135, R2, 0x5410, R0 ;  /* 0x0000541002877816 */ /* 0x000fe20000000000 */
[----:B------:R-:W-:Y:S01]  /*14870*/  MUFU.EX2 R163, R195 ;  /* 0x000000c300a37308 */ /* 0x000fe20000000800 */
[----:B------:R-:W-:Y:S02]  /*14880*/  PRMT R133, R134, 0x7632, R133 ;  /* 0x0000763286857816 */ /* 0x000fe40000000085 */
[----:B------:R-:W-:Y:S02]  /*14890*/  F2FP.F16.F32.PACK_AB R148, R175, R174 ;  /* 0x000000aeaf94723e */ /* 0x000fe400000000ff */
[----:B------:R-:W-:Y:S02]  /*148a0*/  LOP3.LUT R136, R135, R136, RZ, 0xc0, !PT ;  /* 0x0000008887887212 */ /* 0x000fe400078ec0ff */
[----:B------:R-:W-:Y:S03]  /*148b0*/  PRMT R138, R146, 0x5410, R188 ;  /* 0x00005410928a7816 */ /* 0x000fe600000000bc */
[----:B------:R-:W-:Y:S01]  /*148c0*/  MUFU.EX2 R162, R196 ;  /* 0x000000c400a27308 */ /* 0x000fe20000000800 */
[--C-:B------:R-:W-:Y:S02]  /*148d0*/  HSET2.LE.AND R137, R137, R213.reuse, PT ;  /* 0x000000d589897233 */ /* 0x100fe40003803000 */
[----:B------:R-:W-:Y:S02]  /*148e0*/  PRMT R135, R134, 0x5410, R133 ;  /* 0x0000541086877816 */ /* 0x000fe40000000085 */
[----:B------:R-:W-:Y:S02]  /*148f0*/  PRMT R149, R148, 0x7632, R149 ;  /* 0x0000763294957816 */ /* 0x000fe40000000095 */
[----:B------:R-:W-:Y:S03]  /*14900*/  F2FP.F16.F32.PACK_AB R155, R176, R177 ;  /* 0x000000b1b09b723e */ /* 0x000fe600000000ff */
[----:B------:R-:W-:Y:S01]  /*14910*/  MUFU.EX2 R178, R226 ;  /* 0x000000e200b27308 */ /* 0x000fe20000000800 */
[----:B------:R-:W-:Y:S02]  /*14920*/  LOP3.LUT R137, R135, R137, RZ, 0xc0, !PT ;  /* 0x0000008987897212 */ /* 0x000fe400078ec0ff */
[--C-:B------:R-:W-:Y:S02]  /*14930*/  HSET2.LE.AND R138, R138, R213.reuse, PT ;  /* 0x000000d58a8a7233 */ /* 0x100fe40003803000 */
[----:B------:R-:W-:Y:S02]  /*14940*/  PRMT R135, R148, 0x5410, R149 ;  /* 0x0000541094877816 */ /* 0x000fe40000000095 */
[----:B------:R-:W-:Y:S03]  /*14950*/  PRMT R156, R155, 0x7632, R156 ;  /* 0x000076329b9c7816 */ /* 0x000fe6000000009c */
[----:B------:R-:W-:Y:S01]  /*14960*/  MUFU.EX2 R196, R230 ;  /* 0x000000e600c47308 */ /* 0x000fe20000000800 */
[----:B------:R-:W-:Y:S02]  /*14970*/  LOP3.LUT R138, R135, R138, RZ, 0xc0, !PT ;  /* 0x0000008a878a7212 */ /* 0x000fe400078ec0ff */
[--C-:B------:R-:W-:Y:S02]  /*14980*/  HSET2.LE.AND R139, R139, R213.reuse, PT ;  /* 0x000000d58b8b7233 */ /* 0x100fe40003803000 */
[----:B------:R-:W-:Y:S02]  /*14990*/  PRMT R135, R155, 0x5410, R156 ;  /* 0x000054109b877816 */ /* 0x000fe4000000009c */
[----:B------:R-:W-:Y:S01]  /*149a0*/  ISETP.LE.U32.AND P6, PT, R144, UR11, PT ;  /* 0x0000000b90007c0c */ /* 0x000fe2000bfc3070 */
[----:B------:R-:W-:Y:S01]  /*149b0*/  IMAD.U32 R144, RZ, RZ, UR16 ;  /* 0x00000010ff907e24 */ /* 0x000fe2000f8e00ff */
[----:B------:R-:W-:Y:S01]  /*149c0*/  LOP3.LUT R139, R135, R139, RZ, 0xc0, !PT ;  /* 0x0000008b878b7212 */ /* 0x000fe200078ec0ff */
[----:B------:R-:W-:Y:S01]  /*149d0*/  VIADD R135, R200, 0x10040 ;  /* 0x00010040c8877836 */ /* 0x000fe20000000000 */
[----:B------:R-:W-:Y:S01]  /*149e0*/  ISETP.LE.U32.AND P4, PT, R145, UR11, PT ;  /* 0x0000000b91007c0c */ /* 0x000fe2000bf83070 */
[----:B------:R-:W-:Y:S01]  /*149f0*/  @P2 VIADD R135, R185, 0xffffffc0 ;  /* 0xffffffc0b9872836 */ /* 0x000fe20000000000 */
[----:B------:R-:W-:Y:S01]  /*14a00*/  MUFU.EX2 R195, R232 ;  /* 0x000000e800c37308 */ /* 0x000fe20000000800 */
[----:B------:R-:W-:Y:S02]  /*14a10*/  IMAD.MOV.U32 R185, RZ, RZ, R237 ;  /* 0x000000ffffb97224 */ /* 0x000fe400078e00ed */
[C---:B--2---:R-:W-:Y:S05]  /*14a20*/  HMMA.16816.F32 R4, R136.reuse, R140, R4 ;  /* 0x0000008c8804723c */ /* 0x044fea0000001804 */
[----:B------:R-:W-:Y:S02]  /*14a30*/  IMAD.IADD R183, R203, 0x1, R135 ;  /* 0x00000001cbb77824 */ /* 0x000fe400078e0287 */
[----:B------:R-:W-:Y:S01]  /*14a40*/  @!P6 HADD2 R184, -R2.H0_H0, -RZ.H0_H0 ;  /* 0xa00000ff02b8e230 */ /* 0x000fe20000000900 */
[C---:B------:R-:W-:Y:S01]  /*14a50*/  HMMA.16816.F32 R8, R136.reuse, R142, R8 ;  /* 0x0000008e8808723c */ /* 0x040fe20000001808 */
[----:B------:R-:W2:Y:S03]  /*14a60*/  LDSM.16.MT88.4 R140, [R201+0x10000] ;  /* 0x01000000c98c783b */ /* 0x000ea60000004200 */
[----:B------:R-:W-:Y:S04]  /*14a70*/  PRMT R160, R184, 0x7610, R160 ;  /* 0x00007610b8a07816 */ /* 0x000fe800000000a0 */
[----:B------:R-:W-:Y:S01]  /*14a80*/  @!P6 PRMT R2, R160, 0x5410, RZ ;  /* 0x00005410a002e816 */ /* 0x000fe200000000ff */
[----:B------:R5:W-:Y:S01]  /*14a90*/  @!P6 STL.S16 [R1+0x4c], R184 ;  /* 0x00004cb80100e387 */ /* 0x000be20000100600 */
[----:B------:R-:W-:Y:S01]  /*14aa0*/  ISETP.LE.U32.AND P6, PT, R147, UR11, PT ;  /* 0x0000000b93007c0c */ /* 0x000fe2000bfc3070 */
[----:B------:R-:W1:Y:S10]  /*14ab0*/  MUFU.EX2 R160, R194 ;  /* 0x000000c200a07308 */ /* 0x000e740000000800 */
[----:B------:R-:W-:Y:S01]  /*14ac0*/  MUFU.EX2 R194, R233 ;  /* 0x000000e900c27308 */ /* 0x000fe20000000800 */
[----:B-1----:R-:W-:Y:S04]  /*14ad0*/  F2FP.F16.F32.PACK_AB R164, R162, R160 ;  /* 0x000000a0a2a4723e */ /* 0x002fe800000000ff */
[----:B------:R-:W-:Y:S01]  /*14ae0*/  PRMT R165, R164, 0x7632, R165 ;  /* 0x00007632a4a57816 */ /* 0x000fe200000000a5 */
[----:B-----5:R-:W-:Y:S05]  /*14af0*/  IMAD.MOV.U32 R184, RZ, RZ, R240 ;  /* 0x000000ffffb87224 */ /* 0x020fea00078e00f0 */
[----:B------:R-:W-:Y:S01]  /*14b00*/  STG.E.U16 desc[UR28][R184.64], R2 ;  /* 0x00000002b8007986 */ /* 0x000fe2000c10151c */
[----:B------:R-:W-:Y:S01]  /*14b10*/  LEA R186, P1, R186, R184, 0x1 ;  /* 0x000000b8baba7211 */ /* 0x000fe200078208ff */
[C---:B--2---:R-:W-:Y:S03]  /*14b20*/  HMMA.16816.F32 R12, R136.reuse, R140, R12 ;  /* 0x0000008c880c723c */ /* 0x044fe6000000180c */
[----:B------:R-:W-:Y:S02]  /*14b30*/  LEA.HI.X.SX32 R187, R144, R185, 0x1, P1 ;  /* 0x000000b990bb7211 */ /* 0x000fe400008f0eff */
[----:B------:R-:W-:Y:S03]  /*14b40*/  ISETP.LE.U32.AND P1, PT, R146, UR11, PT ;  /* 0x0000000b92007c0c */ /* 0x000fe6000bf23070 */
[C---:B------:R-:W-:Y:S01]  /*14b50*/  HMMA.16816.F32 R16, R136.reuse, R142, R16 ;  /* 0x0000008e8810723c */ /* 0x040fe20000001810 */
[----:B------:R-:W1:Y:S07]  /*14b60*/  LDSM.16.MT88.4 R140, [R135] ;  /* 0x00000000878c783b */ /* 0x000e6e0000004200 */
[C---:B-1----:R-:W-:Y:S08]  /*14b70*/  HMMA.16816.F32 R20, R136.reuse, R140, R20 ;  /* 0x0000008c8814723c */ /* 0x042ff00000001814 */
[C---:B------:R-:W-:Y:S01]  /*14b80*/  HMMA.16816.F32 R24, R136.reuse, R142, R24 ;  /* 0x0000008e8818723c */ /* 0x040fe20000001818 */
[----:B------:R-:W1:Y:S07]  /*14b90*/  LDSM.16.MT88.4 R140, [R183] ;  /* 0x00000000b78c783b */ /* 0x000e6e0000004200 */
[C---:B-1----:R-:W-:Y:S08]  /*14ba0*/  HMMA.16816.F32 R28, R136.reuse, R140, R28 ;  /* 0x0000008c881c723c */ /* 0x042ff0000000181c */
[C---:B------:R-:W-:Y:S01]  /*14bb0*/  HMMA.16816.F32 R32, R136.reuse, R142, R32 ;  /* 0x0000008e8820723c */ /* 0x040fe20000001820 */
[----:B------:R-:W1:Y:S07]  /*14bc0*/  LDSM.16.MT88.4 R140, [R200+0x12000] ;  /* 0x01200000c88c783b */ /* 0x000e6e0000004200 */
[C---:B-1----:R-:W-:Y:S08]  /*14bd0*/  HMMA.16816.F32 R36, R136.reuse, R140, R36 ;  /* 0x0000008c8824723c */ /* 0x042ff00000001824 */
[C---:B------:R-:W-:Y:S01]  /*14be0*/  HMMA.16816.F32 R40, R136.reuse, R142, R40 ;  /* 0x0000008e8828723c */ /* 0x040fe20000001828 */
[----:B------:R-:W1:Y:S02]  /*14bf0*/  LDSM.16.MT88.4 R140, [R201+0x12000] ;  /* 0x01200000c98c783b */ /* 0x000e640000004200 */
[----:B---3--:R-:W-:Y:S02]  /*14c00*/  @!P5 HADD2 R159, -R0.H0_H0, -RZ.H0_H0 ;  /* 0xa00000ff009fd230 */ /* 0x008fe40000000900 */
[----:B------:R-:W-:Y:S03]  /*14c10*/  @!P6 HADD2 R158, -R134.H0_H0, -RZ.H0_H0 ;  /* 0xa00000ff869ee230 */ /* 0x000fe60000000900 */
[C---:B-1----:R-:W-:Y:S01]  /*14c20*/  HMMA.16816.F32 R44, R136.reuse, R140, R44 ;  /* 0x0000008c882c723c */ /* 0x042fe2000000182c */
[----:B------:R1:W-:Y:S02]  /*14c30*/  @!P5 STL.S16 [R1+0x3c], R159 ;  /* 0x00003c9f0100d387 */ /* 0x0003e40000100600 */
[----:B------:R-:W-:Y:S01]  /*14c40*/  PRMT R145, R159, 0x7610, R145 ;  /* 0x000076109f917816 */ /* 0x000fe20000000091 */
[----:B------:R-:W-:Y:S01]  /*14c50*/  @!P4 HADD2 R157, -R133.H0_H0, -RZ.H0_H0 ;  /* 0xa00000ff859dc230 */ /* 0x000fe20000000900 */
[----:B------:R2:W-:Y:S01]  /*14c60*/  @!P6 STL.S16 [R1+0x48], R158 ;  /* 0x0000489e0100e387 */ /* 0x0005e20000100600 */
[----:B------:R-:W-:Y:S01]  /*14c70*/  PRMT R144, R158, 0x7610, R144 ;  /* 0x000076109e907816 */ /* 0x000fe20000000090 */
[----:B----4-:R-:W-:Y:S01]  /*14c80*/  @!P1 HADD2 R151, -R148.H0_H0, -RZ.H0_H0 ;  /* 0xa00000ff94979230 */ /* 0x010fe20000000900 */
[C---:B------:R-:W-:Y:S01]  /*14c90*/  HMMA.16816.F32 R48, R136.reuse, R142, R48 ;  /* 0x0000008e8830723c */ /* 0x040fe20000001830 */
[----:B------:R-:W3:Y:S02]  /*14ca0*/  LDSM.16.MT88.4 R140, [R135+0x2000] ;  /* 0x00200000878c783b */ /* 0x000ee40000004200 */
[----:B------:R-:W-:Y:S02]  /*14cb0*/  @!P5 PRMT R0, R145, 0x5410, RZ ;  /* 0x000054109100d816 */ /* 0x000fe400000000ff */
[----:B------:R-:W-:Y:S02]  /*14cc0*/  ISETP.GT.U32.AND P5, PT, R188, UR11, PT ;  /* 0x0000000bbc007c0c */ /* 0x000fe4000bfa4070 */
[----:B------:R-:W-:Y:S02]  /*14cd0*/  PRMT R177, R157, 0x7610, R177 ;  /* 0x000076109db17816 */ /* 0x000fe400000000b1 */
[----:B------:R4:W-:Y:S01]  /*14ce0*/  @!P4 STL.S16 [R1+0x38], R157 ;  /* 0x0000389d0100c387 */ /* 0x0009e20000100600 */
[----:B------:R-:W-:Y:S02]  /*14cf0*/  PRMT R174, R151, 0x7610, R174 ;  /* 0x0000761097ae7816 */ /* 0x000fe400000000ae */
[----:B------:R-:W-:Y:S01]  /*14d00*/  @!P4 PRMT R133, R177, 0x5410, RZ ;  /* 0x00005410b185c816 */ /* 0x000fe200000000ff */
[----:B------:R5:W-:Y:S01]  /*14d10*/  @!P1 STL.S16 [R1+0x34], R151 ;  /* 0x0000349701009387 */ /* 0x000be20000100600 */
[----:B------:R-:W-:Y:S02]  /*14d20*/  @!P6 PRMT R134, R144, 0x5410, RZ ;  /* 0x000054109086e816 */ /* 0x000fe400000000ff */
[----:B------:R-:W-:Y:S01]  /*14d30*/  ISETP.GT.U32.AND P4, PT, R191, UR11, PT ;  /* 0x0000000bbf007c0c */ /* 0x000fe2000bf84070 */
[----:B------:R-:W-:Y:S01]  /*14d40*/  LDSM.16.MT88.4 R144, [R135+0x6000] ;  /* 0x006000008790783b */ /* 0x000fe20000004200 */
[----:B------:R-:W-:Y:S01]  /*14d50*/  @P5 HADD2 R150, -R149.H0_H0, -RZ.H0_H0 ;  /* 0xa00000ff95965230 */ /* 0x000fe20000000900 */
[----:B------:R-:W-:Y:S01]  /*14d60*/  @!P1 PRMT R148, R174, 0x5410, RZ ;  /* 0x00005410ae949816 */ /* 0x000fe200000000ff */
[----:B-1----:R1:W1:Y:S01]  /*14d70*/  MUFU.EX2 R159, R169 ;  /* 0x000000a9009f7308 */ /* 0x0022620000000800 */
[----:B------:R-:W-:Y:S02]  /*14d80*/  ISETP.GT.U32.AND P6, PT, R189, UR11, PT ;  /* 0x0000000bbd007c0c */ /* 0x000fe4000bfc4070 */
[----:B------:R-:W-:Y:S02]  /*14d90*/  PRMT R168, R150, 0x7610, R168 ;  /* 0x0000761096a87816 */ /* 0x000fe400000000a8 */
[----:B------:R5:W-:Y:S02]  /*14da0*/  @P5 STL.S16 [R1+0x30], R150 ;  /* 0x0000309601005387 */ /* 0x000be40000100600 */
[----:B------:R-:W-:Y:S03]  /*14db0*/  @P5 PRMT R149, R168, 0x5410, RZ ;  /* 0x00005410a8955816 */ /* 0x000fe600000000ff */
[----:B--2---:R2:W-:Y:S01]  /*14dc0*/  MUFU.EX2 R158, R170 ;  /* 0x000000aa009e7308 */ /* 0x0045e20000000800 */
[----:B------:R2:W2:Y:S04]  /*14dd0*/  LDL.S16 R177, [R1+0x28] ;  /* 0x0000280001b17983 */ /* 0x0004a80000100600 */
[----:B------:R-:W-:Y:S05]  /*14de0*/  STG.E.U16 desc[UR28][R184.64+0x2], R0 ;  /* 0x00000200b8007986 */ /* 0x000fea000c10151c */
[----:B----4-:R4:W-:Y:S01]  /*14df0*/  MUFU.EX2 R157, R171 ;  /* 0x000000ab009d7308 */ /* 0x0109e20000000800 */
[----:B------:R4:W-:Y:S01]  /*14e00*/  STG.E.U16 desc[UR28][R186.64], R134 ;  /* 0x00000086ba007986 */ /* 0x0009e2000c10151c */
[----:B-1----:R-:W-:Y:S01]  /*14e10*/  IMAD.WIDE.U32 R168, R222, -0x326172a9, RZ ;  /* 0xcd9e8d57dea87825 */ /* 0x002fe200078e00ff */
[----:B------:R-:W-:Y:S01]  /*14e20*/  F2FP.F16.F32.PACK_AB R166, R163, R159 ;  /* 0x0000009fa3a6723e */ /* 0x000fe200000000ff */
[C---:B---3--:R-:W-:Y:S01]  /*14e30*/  HMMA.16816.F32 R52, R136.reuse, R140, R52 ;  /* 0x0000008c8834723c */ /* 0x048fe20000001834 */
[----:B------:R-:W-:Y:S02]  /*14e40*/  STG.E.U16 desc[UR28][R186.64+0x2], R133 ;  /* 0x00000285ba007986 */ /* 0x000fe4000c10151c */
[----:B------:R-:W-:Y:S03]  /*14e50*/  LOP3.LUT R180, R192, UR12, R169, 0x96, !PT ;  /* 0x0000000cc0b47c12 */ /* 0x000fe6000f8e96a9 */
[----:B-----5:R-:W-:Y:S01]  /*14e60*/  MUFU.EX2 R151, R173 ;  /* 0x000000ad00977308 */ /* 0x020fe20000000800 */
[----:B--2---:R2:W3:Y:S01]  /*14e70*/  LDL.S16 R170, [R1+0x2c] ;  /* 0x00002c0001aa7983 */ /* 0x0044e20000100600 */
[----:B------:R-:W-:Y:S01]  /*14e80*/  PRMT R167, R166, 0x7632, R167 ;  /* 0x00007632a6a77816 */ /* 0x000fe200000000a7 */
[C---:B------:R-:W-:Y:S02]  /*14e90*/  HMMA.16816.F32 R56, R136.reuse, R142, R56 ;  /* 0x0000008e8838723c */ /* 0x040fe40000001838 */
[----:B------:R-:W1:Y:S05]  /*14ea0*/  LDSM.16.MT88.4 R140, [R183+0x2000] ;  /* 0x00200000b78c783b */ /* 0x000e6a0000004200 */
[----:B------:R-:W5:Y:S03]  /*14eb0*/  MUFU.EX2 R150, R172 ;  /* 0x000000ac00967308 */ /* 0x000f660000000800 */
[----:B----4-:R2:W4:Y:S04]  /*14ec0*/  LDL.S16 R171, [R1+0x40] ;  /* 0x0000400001ab7983 */ /* 0x0105280000100600 */
[----:B------:R-:W-:Y:S01]  /*14ed0*/  STG.E.U16 desc[UR28][R184.64+0x10], R148 ;  /* 0x00001094b8007986 */ /* 0x000fe2000c10151c */
[----:B------:R-:W-:Y:S03]  /*14ee0*/  LOP3.LUT R134, R182, 0xff, RZ, 0xc0, !PT ;  /* 0x000000ffb6867812 */ /* 0x000fe600078ec0ff */
[----:B------:R-:W-:Y:S01]  /*14ef0*/  STG.E.U16 desc[UR28][R184.64+0x12], R149 ;  /* 0x00001295b8007986 */ /* 0x000fe2000c10151c */
[C---:B------:R-:W-:Y:S02]  /*14f00*/  ISETP.LE.U32.AND P1, PT, R134.reuse, UR11, PT ;  /* 0x0000000b86007c0c */ /* 0x040fe4000bf23070 */
[----:B------:R-:W-:Y:S02]  /*14f10*/  PRMT R0, R134, 0x5410, R190 ;  /* 0x0000541086007816 */ /* 0x000fe400000000be */
[----:B-----5:R-:W-:Y:S01]  /*14f20*/  F2FP.F16.F32.PACK_AB R2, R158, R150 ;  /* 0x000000969e02723e */ /* 0x020fe200000000ff */
[----:B------:R-:W-:Y:S01]  /*14f30*/  FADD.FTZ R150, R150, R153 ;  /* 0x0000009996967221 */ /* 0x000fe20000010000 */
[----:B------:R-:W-:Y:S01]  /*14f40*/  F2FP.F16.F32.PACK_AB R153, R157, R151 ;  /* 0x000000979d99723e */ /* 0x000fe200000000ff */
[----:B------:R-:W-:Y:S01]  /*14f50*/  FADD.FTZ R151, R151, R161 ;  /* 0x000000a197977221 */ /* 0x000fe20000010000 */
[----:B------:R-:W-:Y:S01]  /*14f60*/  PRMT R152, R2, 0x7632, R152 ;  /* 0x0000763202987816 */ /* 0x000fe20000000098 */
[----:B------:R-:W-:Y:S01]  /*14f70*/  FADD.FTZ R150, R158, R150 ;  /* 0x000000969e967221 */ /* 0x000fe20000010000 */
[--C-:B------:R-:W-:Y:S01]  /*14f80*/  HSET2.LE.AND R0, R0, R213.reuse, PT ;  /* 0x000000d500007233 */ /* 0x100fe20003803000 */
[----:B------:R-:W-:Y:S01]  /*14f90*/  FADD.FTZ R151, R157, R151 ;  /* 0x000000979d977221 */ /* 0x000fe20000010000 */
[----:B------:R-:W-:Y:S01]  /*14fa0*/  LOP3.LUT R161, R197, 0xff, RZ, 0xc0, !PT ;  /* 0x000000ffc5a17812 */ /* 0x000fe200078ec0ff */
[----:B------:R2:W5:Y:S01]  /*14fb0*/  LDL.S16 R157, [R1+0x44] ;  /* 0x00004400019d7983 */ /* 0x0005620000100600 */
[----:B------:R-:W-:Y:S01]  /*14fc0*/  FADD.FTZ R172, R160, R150 ;  /* 0x00000096a0ac7221 */ /* 0x000fe20000010000 */
[----:B------:R-:W-:Y:S01]  /*14fd0*/  FADD.FTZ R173, R159, R151 ;  /* 0x000000979fad7221 */ /* 0x000fe20000010000 */
[----:B------:R-:W-:Y:S01]  /*14fe0*/  IMAD.WIDE.U32 R158, R221, -0x326172a9, RZ ;  /* 0xcd9e8d57dd9e7825 */ /* 0x000fe200078e00ff */
[----:B------:R-:W-:Y:S01]  /*14ff0*/  LDSM.16.MT88.4 R148, [R135+0x800] ;  /* 0x000800008794783b */ /* 0x000fe20000004200 */
[----:B------:R-:W-:Y:S01]  /*15000*/  MUFU.EX2 R160, R217 ;  /* 0x000000d900a07308 */ /* 0x000fe20000000800 */
[----:B------:R-:W-:Y:S02]  /*15010*/  PRMT R154, R153, 0x7632, R154 ;  /* 0x00007632999a7816 */ /* 0x000fe4000000009a */
[C---:B------:R-:W-:Y:S01]  /*15020*/  PRMT R176, R158.reuse, 0x7772, RZ ;  /* 0x000077729eb07816 */ /* 0x040fe200000000ff */
[C---:B-1----:R-:W-:Y:S03]  /*15030*/  HMMA.16816.F32 R60, R136.reuse, R140, R60 ;  /* 0x0000008c883c723c */ /* 0x042fe6000000183c */
[C---:B------:R-:W-:Y:S03]  /*15040*/  PRMT R179, R158.reuse, 0x7773, RZ ;  /* 0x000077739eb37816 */ /* 0x040fe600000000ff */
[----:B------:R-:W-:Y:S01]  /*15050*/  MUFU.EX2 R134, R214 ;  /* 0x000000d600867308 */ /* 0x000fe20000000800 */
[----:B------:R-:W-:Y:S02]  /*15060*/  PRMT R175, R158, 0x7771, RZ ;  /* 0x000077719eaf7816 */ /* 0x000fe400000000ff */
[----:B------:R-:W-:Y:S01]  /*15070*/  LOP3.LUT R168, R168, UR6, R159, 0x96, !PT ;  /* 0x00000006a8a87c12 */ /* 0x000fe2000f8e969f */
[C---:B------:R-:W-:Y:S01]  /*15080*/  HMMA.16816.F32 R64, R136.reuse, R142, R64 ;  /* 0x0000008e8840723c */ /* 0x040fe20000001840 */
[----:B------:R-:W1:Y:S02]  /*15090*/  LDSM.16.MT88.4 R140, [R200+0x14000] ;  /* 0x01400000c88c783b */ /* 0x000e640000004200 */
[----:B------:R-:W-:Y:S03]  /*150a0*/  PRMT R133, R182, 0x7632, R133 ;  /* 0x00007632b6857816 */ /* 0x000fe60000000085 */
[----:B------:R-:W5:Y:S01]  /*150b0*/  MUFU.EX2 R159, R220 ;  /* 0x000000dc009f7308 */ /* 0x000f620000000800 */
[----:B------:R-:W-:Y:S02]  /*150c0*/  SHF.R.U32.HI R182, RZ, 0x18, R182 ;  /* 0x00000018ffb67819 */ /* 0x000fe400000116b6 */
[----:B------:R-:W-:Y:S07]  /*150d0*/  LOP3.LUT R133, R133, 0xff, RZ, 0xc0, !PT ;  /* 0x000000ff85857812 */ /* 0x000fee00078ec0ff */
[----:B------:R-:W-:Y:S01]  /*150e0*/  MUFU.EX2 R197, R227 ;  /* 0x000000e300c57308 */ /* 0x000fe20000000800 */
        /* <DEDUP_REMOVED lines=12> */
[----:B------:R-:W-:Y:S05]  /*151b0*/  @!P0 HADD2 R177, -R152.H0_H0, -RZ.H0_H0 ;  /* 0xa00000ff98b18230 */ /* 0x000fea0000000900 */
[C---:B-1----:R-:W-:Y:S08]  /*151c0*/  HMMA.16816.F32 R100, R136.reuse, R140, R100 ;  /* 0x0000008c8864723c */ /* 0x042ff00000001864 */
[C---:B------:R-:W-:Y:S01]  /*151d0*/  HMMA.16816.F32 R104, R136.reuse, R142, R104 ;  /* 0x0000008e8868723c */ /* 0x040fe20000001868 */
[----:B------:R-:W1:Y:S02]  /*151e0*/  LDSM.16.MT88.4 R140, [R201+0x16000] ;  /* 0x01600000c98c783b */ /* 0x000e640000004200 */
[----:B---3--:R-:W-:Y:S05]  /*151f0*/  @P4 HADD2 R170, -R156.H0_H0, -RZ.H0_H0 ;  /* 0xa00000ff9caa4230 */ /* 0x008fea0000000900 */
[----:B------:R-:W-:Y:S04]  /*15200*/  PRMT R169, R170, 0x7610, R169 ;  /* 0x00007610aaa97816 */ /* 0x000fe800000000a9 */
[----:B------:R-:W-:Y:S02]  /*15210*/  @P4 PRMT R156, R169, 0x5410, RZ ;  /* 0x00005410a99c4816 */ /* 0x000fe400000000ff */
[----:B------:R-:W-:Y:S01]  /*15220*/  MUFU.EX2 R169, R224 ;  /* 0x000000e000a97308 */ /* 0x000fe20000000800 */
[----:B----4-:R-:W-:Y:S02]  /*15230*/  @!P1 HADD2 R171, -R2.H0_H0, -RZ.H0_H0 ;  /* 0xa00000ff02ab9230 */ /* 0x010fe40000000900 */
[----:B------:R3:W-:Y:S01]  /*15240*/  STG.E.U16 desc[UR28][R186.64+0x12], R156 ;  /* 0x0000129cba007986 */ /* 0x0007e2000c10151c */
[----:B-----5:R-:W-:Y:S01]  /*15250*/  @P6 HADD2 R157, -R155.H0_H0, -RZ.H0_H0 ;  /* 0xa00000ff9b9d6230 */ /* 0x020fe20000000900 */
[C---:B-1----:R-:W-:Y:S04]  /*15260*/  HMMA.16816.F32 R108, R136.reuse, R140, R108 ;  /* 0x0000008c886c723c */ /* 0x042fe8000000186c */
[----:B------:R-:W-:Y:S01]  /*15270*/  @P6 STL.S16 [R1+0x44], R157 ;  /* 0x0000449d01006387 */ /* 0x000fe20000100600 */
[----:B---3--:R-:W-:Y:S01]  /*15280*/  FADD.FTZ R156, R162, R172 ;  /* 0x000000aca29c7221 */ /* 0x008fe20000010000 */
[--C-:B------:R-:W-:Y:S01]  /*15290*/  IMAD.MOV.U32 R172, RZ, RZ, R158.reuse ;  /* 0x000000ffffac7224 */ /* 0x100fe200078e009e */
[----:B------:R-:W-:Y:S01]  /*152a0*/  PRMT R158, R177, 0x7610, R158 ;  /* 0x00007610b19e7816 */ /* 0x000fe2000000009e */
[----:B------:R1:W-:Y:S01]  /*152b0*/  @P4 STL.S16 [R1+0x2c], R170 ;  /* 0x00002caa01004387 */ /* 0x0003e20000100600 */
[----:B------:R-:W-:Y:S01]  /*152c0*/  ISETP.GT.U32.AND P4, PT, R193, UR11, PT ;  /* 0x0000000bc1007c0c */ /* 0x000fe2000bf84070 */
[C---:B------:R-:W-:Y:S02]  /*152d0*/  HMMA.16816.F32 R112, R136.reuse, R142, R112 ;  /* 0x0000008e8870723c */ /* 0x040fe40000001870 */
[----:B------:R-:W3:Y:S01]  /*152e0*/  LDSM.16.MT88.4 R140, [R183+0x6000] ;  /* 0x00600000b78c783b */ /* 0x000ee20000004200 */
[----:B------:R-:W-:Y:S05]  /*152f0*/  LOP3.LUT R172, R172, 0xff, RZ, 0xc0, !PT ;  /* 0x000000ffacac7812 */ /* 0x000fea00078ec0ff */
[C---:B------:R-:W-:Y:S02]  /*15300*/  HMMA.16816.F32 R116, R136.reuse, R144, R116 ;  /* 0x000000908874723c */ /* 0x040fe40000001874 */
[----:B------:R-:W-:Y:S04]  /*15310*/  @!P1 STL.S16 [R1+0x40], R171 ;  /* 0x000040ab01009387 */ /* 0x000fe80000100600 */
[----:B------:R2:W4:Y:S02]  /*15320*/  LDL.S16 R189, [R1+0x24] ;  /* 0x0000240001bd7983 */ /* 0x0005240000100600 */
[C---:B------:R-:W-:Y:S02]  /*15330*/  HMMA.16816.F32 R120, R136.reuse, R146, R120 ;  /* 0x000000928878723c */ /* 0x040fe40000001878 */
[----:B------:R2:W5:Y:S04]  /*15340*/  LDL.S16 R174, [R1+0x20] ;  /* 0x0000200001ae7983 */ /* 0x0005680000100600 */
[----:B------:R2:W-:Y:S01]  /*15350*/  @!P0 STL.S16 [R1+0x28], R177 ;  /* 0x000028b101008387 */ /* 0x0005e20000100600 */
[----:B-1----:R-:W1:Y:S03]  /*15360*/  MUFU.EX2 R170, R219 ;  /* 0x000000db00aa7308 */ /* 0x002e660000000800 */
[----:B------:R1:W5:Y:S04]  /*15370*/  LDL.S16 R188, [R1+0x1c] ;  /* 0x00001c0001bc7983 */ /* 0x0003680000100600 */
[----:B------:R-:W1:Y:S01]  /*15380*/  LDSM.16.MT88.4 R144, [R200+0x10800] ;  /* 0x01080000c890783b */ /* 0x000e620000004200 */
[C---:B---3--:R-:W-:Y:S03]  /*15390*/  HMMA.16816.F32 R124, R136.reuse, R140, R124 ;  /* 0x0000008c887c723c */ /* 0x048fe6000000187c */
[----:B------:R-:W-:Y:S02]  /*153a0*/  PRMT R140, R2, 0x5410, R152 ;  /* 0x00005410028c7816 */ /* 0x000fe40000000098 */
[----:B------:R-:W-:Y:S01]  /*153b0*/  @!P0 PRMT R152, R158, 0x5410, RZ ;  /* 0x000054109e988816 */ /* 0x000fe200000000ff */
[----:B--2---:R-:W-:Y:S01]  /*153c0*/  MUFU.EX2 R177, R225 ;  /* 0x000000e100b17308 */ /* 0x004fe20000000800 */
[----:B------:R2:W3:Y:S01]  /*153d0*/  LDL.S16 R158, [R1+0x18] ;  /* 0x00001800019e7983 */ /* 0x0004e20000100600 */
[----:B------:R-:W-:Y:S03]  /*153e0*/  HMMA.16816.F32 R128, R136, R142, R128 ;  /* 0x0000008e8880723c */ /* 0x000fe60000001880 */
[----:B------:R-:W-:Y:S01]  /*153f0*/  LOP3.LUT R140, R140, R0, RZ, 0xc0, !PT ;  /* 0x000000008c8c7212 */ /* 0x000fe200078ec0ff */
[----:B------:R-:W2:Y:S01]  /*15400*/  LDSM.16.MT88.4 R136, [R201+0x10800] ;  /* 0x01080000c988783b */ /* 0x000ea20000004200 */
[----:B------:R-:W-:Y:S02]  /*15410*/  PRMT R141, R133, 0x5410, R182 ;  /* 0x00005410858d7816 */ /* 0x000fe400000000b6 */
[----:B------:R-:W-:Y:S02]  /*15420*/  PRMT R0, R199, 0x5410, R198 ;  /* 0x00005410c7007816 */ /* 0x000fe400000000c6 */
[----:B------:R-:W-:Y:S02]  /*15430*/  PRMT R142, R161, 0x5410, R193 ;  /* 0x00005410a18e7816 */ /* 0x000fe400000000c1 */
[--C-:B------:R-:W-:Y:S02]  /*15440*/  HSET2.LE.AND R141, R141, R213.reuse, PT ;  /* 0x000000d58d8d7233 */ /* 0x100fe40003803000 */
[----:B------:R-:W-:Y:S02]  /*15450*/  LOP3.LUT R143, R0, 0xff00ff, RZ, 0xc0, !PT ;  /* 0x00ff00ff008f7812 */ /* 0x000fe400078ec0ff */
[----:B------:R-:W-:Y:S02]  /*15460*/  PRMT R0, R153, 0x5410, R154 ;  /* 0x0000541099007816 */ /* 0x000fe4000000009a */
[--C-:B------:R-:W-:Y:S02]  /*15470*/  HSET2.LE.AND R142, R142, R213.reuse, PT ;  /* 0x000000d58e8e7233 */ /* 0x100fe40003803000 */
[----:B------:R-:W-:Y:S02]  /*15480*/  LOP3.LUT R141, R0, R141, RZ, 0xc0, !PT ;  /* 0x0000008d008d7212 */ /* 0x000fe400078ec0ff */
[----:B------:R-:W-:Y:S02]  /*15490*/  PRMT R0, R164, 0x5410, R165 ;  /* 0x00005410a4007816 */ /* 0x000fe400000000a5 */
[--C-:B------:R-:W-:Y:S02]  /*154a0*/  HSET2.LE.AND R143, R143, R213.reuse, PT ;  /* 0x000000d58f8f7233 */ /* 0x100fe40003803000 */
[----:B------:R-:W-:Y:S02]  /*154b0*/  LOP3.LUT R142, R0, R142, RZ, 0xc0, !PT ;  /* 0x0000008e008e7212 */ /* 0x000fe400078ec0ff */
[----:B------:R-:W-:Y:S02]  /*154c0*/  PRMT R0, R166, 0x5410, R167 ;  /* 0x00005410a6007816 */ /* 0x000fe400000000a7 */
[----:B------:R-:W-:Y:S02]  /*154d0*/  ISETP.LE.U32.AND P0, PT, R161, UR11, PT ;  /* 0x0000000ba1007c0c */ /* 0x000fe4000bf03070 */
[----:B------:R-:W-:Y:S02]  /*154e0*/  LOP3.LUT R143, R0, R143, RZ, 0xc0, !PT ;  /* 0x0000008f008f7212 */ /* 0x000fe400078ec0ff */
[----:B------:R-:W-:Y:S02]  /*154f0*/  PRMT R0, R157, 0x7610, R0 ;  /* 0x000076109d007816 */ /* 0x000fe40000000000 */
[----:B------:R-:W-:Y:S02]  /*15500*/  LOP3.LUT R157, R168, 0xffff, RZ, 0xc0, !PT ;  /* 0x0000ffffa89d7812 */ /* 0x000fe400078ec0ff */
[----:B------:R-:W-:Y:S01]  /*15510*/  @P6 PRMT R155, R0, 0x5410, RZ ;  /* 0x00005410009b6816 */ /* 0x000fe200000000ff */
[C---:B-1----:R-:W-:Y:S04]  /*15520*/  HMMA.16816.F32 R4, R140.reuse, R144, R4 ;  /* 0x000000908c04723c */ /* 0x042fe80000001804 */
[----:B------:R1:W-:Y:S01]  /*15530*/  STG.E.U16 desc[UR28][R186.64+0x10], R155 ;  /* 0x0000109bba007986 */ /* 0x0003e2000c10151c */
[----:B------:R-:W-:Y:S02]  /*15540*/  ISETP.LE.U32.AND P6, PT, R182, UR11, PT ;  /* 0x0000000bb6007c0c */ /* 0x000fe4000bfc3070 */
[----:B------:R-:W-:Y:S01]  /*15550*/  SHF.R.U32.HI R157, RZ, 0x8, R157 ;  /* 0x00000008ff9d7819 */ /* 0x000fe2000001169d */
[C---:B------:R-:W-:Y:S01]  /*15560*/  HMMA.16816.F32 R8, R140.reuse, R146, R8 ;  /* 0x000000928c08723c */ /* 0x040fe20000001808 */
[----:B------:R-:W1:Y:S02]  /*15570*/  LDSM.16.MT88.4 R144, [R183+0x800] ;  /* 0x00080000b790783b */ /* 0x000e640000004200 */
[----:B------:R-:W-:Y:S02]  /*15580*/  LOP3.LUT R0, R157, 0xffff, RZ, 0xc0, !PT ;  /* 0x0000ffff9d007812 */ /* 0x000fe400078ec0ff */
[----:B------:R-:W-:Y:S02]  /*15590*/  F2FP.F16.F32.PACK_AB R182, R194, R195 ;  /* 0x000000c3c2b6723e */ /* 0x000fe400000000ff */
[----:B------:R-:W-:Y:S01]  /*155a0*/  ISETP.LE.U32.AND P5, PT, R0, UR11, PT ;  /* 0x0000000b00007c0c */ /* 0x000fe2000bfa3070 */
[C---:B--2---:R-:W-:Y:S01]  /*155b0*/  HMMA.16816.F32 R12, R140.reuse, R136, R12 ;  /* 0x000000888c0c723c */ /* 0x044fe2000000180c */
[----:B------:R-:W-:Y:S02]  /*155c0*/  STG.E.U16 desc[UR28][R184.64+0x22], R152 ;  /* 0x00002298b8007986 */ /* 0x000fe4000c10151c */
[----:B------:R-:W-:Y:S02]  /*155d0*/  F2FP.F16.F32.PACK_AB R0, R159, R160 ;  /* 0x000000a09f00723e */ /* 0x000fe400000000ff */
[----:B------:R-:W-:Y:S03]  /*155e0*/  PRMT R181, R182, 0x7632, R181 ;  /* 0x00007632b6b57816 */ /* 0x000fe600000000b5 */
[C---:B------:R-:W-:Y:S01]  /*155f0*/  HMMA.16816.F32 R16, R140.reuse, R138, R16 ;  /* 0x0000008a8c10723c */ /* 0x040fe20000001810 */
[----:B------:R-:W2:Y:S02]  /*15600*/  LDSM.16.MT88.4 R136, [R200+0x12800] ;  /* 0x01280000c888783b */ /* 0x000ea40000004200 */
[----:B-1----:R-:W-:Y:S05]  /*15610*/  PRMT R155, R171, 0x7610, R155 ;  /* 0x00007610ab9b7816 */ /* 0x002fea000000009b */
[C---:B------:R-:W-:Y:S01]  /*15620*/  HMMA.16816.F32 R20, R140.reuse, R148, R20 ;  /* 0x000000948c14723c */ /* 0x040fe20000001814 */
[----:B------:R-:W1:Y:S02]  /*15630*/  MUFU.EX2 R171, R223 ;  /* 0x000000df00ab7308 */ /* 0x000e640000000800 */
[----:B------:R-:W-:Y:S01]  /*15640*/  @!P1 PRMT R2, R155, 0x5410, RZ ;  /* 0x000054109b029816 */ /* 0x000fe200000000ff */
[----:B------:R-:W-:Y:S01]  /*15650*/  FADD.FTZ R155, R163, R173 ;  /* 0x000000ada39b7221 */ /* 0x000fe20000010000 */
[----:B------:R-:W-:Y:S02]  /*15660*/  ISETP.LE.U32.AND P1, PT, R133, UR11, PT ;  /* 0x0000000b85007c0c */ /* 0x000fe4000bf23070 */
[----:B------:R-:W-:Y:S01]  /*15670*/  F2FP.F16.F32.PACK_AB R133, R170, R134 ;  /* 0x00000086aa85723e */ /* 0x000fe200000000ff */
[C---:B------:R-:W-:Y:S01]  /*15680*/  HMMA.16816.F32 R24, R140.reuse, R150, R24 ;  /* 0x000000968c18723c */ /* 0x040fe20000001818 */
[----:B------:R-:W1:Y:S02]  /*15690*/  LDSM.16.MT88.4 R148, [R201+0x12800] ;  /* 0x01280000c994783b */ /* 0x000e640000004200 */
[----:B------:R-:W-:Y:S05]  /*156a0*/  PRMT R161, R133, 0x7632, R161 ;  /* 0x0000763285a17816 */ /* 0x000fea00000000a1 */
[C---:B------:R-:W-:Y:S01]  /*156b0*/  HMMA.16816.F32 R28, R140.reuse, R144, R28 ;  /* 0x000000908c1c723c */ /* 0x040fe2000000181c */
[----:B------:R1:W-:Y:S07]  /*156c0*/  STG.E.U16 desc[UR28][R184.64+0x20], R2 ;  /* 0x00002002b8007986 */ /* 0x0003ee000c10151c */
[C---:B------:R-:W-:Y:S01]  /*156d0*/  HMMA.16816.F32 R32, R140.reuse, R146, R32 ;  /* 0x000000928c20723c */ /* 0x040fe20000001820 */
[----:B------:R-:W1:Y:S07]  /*156e0*/  LDSM.16.MT88.4 R144, [R135+0x2800] ;  /* 0x002800008790783b */ /* 0x000e6e0000004200 */
[C---:B--2---:R-:W-:Y:S08]  /*156f0*/  HMMA.16816.F32 R36, R140.reuse, R136, R36 ;  /* 0x000000888c24723c */ /* 0x044ff00000001824 */
[C---:B------:R-:W-:Y:S01]  /*15700*/  HMMA.16816.F32 R40, R140.reuse, R138, R40 ;  /* 0x0000008a8c28723c */ /* 0x040fe20000001828 */
[----:B------:R-:W2:Y:S02]  /*15710*/  LDSM.16.MT88.4 R136, [R183+0x2800] ;  /* 0x00280000b788783b */ /* 0x000ea40000004200 */
[----:B-1----:R-:W-:Y:S05]  /*15720*/  PRMT R2, R0, 0x7632, R2 ;  /* 0x0000763200027816 */ /* 0x002fea0000000002 */
[C---:B------:R-:W-:Y:S08]  /*15730*/  HMMA.16816.F32 R44, R140.reuse, R148, R44 ;  /* 0x000000948c2c723c */ /* 0x040ff0000000182c */
        /* <DEDUP_REMOVED lines=22> */
[----:B------:R-:W3:Y:S07]  /*158a0*/  LDSM.16.MT88.4 R144, [R183+0x6800] ;  /* 0x00680000b790783b */ /* 0x000eee0000004200 */
[C---:B--2---:R-:W-:Y:S03]  /*158b0*/  HMMA.16816.F32 R108, R140.reuse, R136, R108 ;  /* 0x000000888c6c723c */ /* 0x044fe6000000186c */
[----:B------:R-:W-:Y:S01]  /*158c0*/  FADD.FTZ R136, R160, R156 ;  /* 0x0000009ca0887221 */ /* 0x000fe20000010000 */
[----:B------:R-:W-:Y:S01]  /*158d0*/  FADD.FTZ R137, R134, R155 ;  /* 0x0000009b86897221 */ /* 0x000fe20000010000 */
[----:B------:R-:W-:Y:S02]  /*158e0*/  F2FP.F16.F32.PACK_AB R134, R178, R171 ;  /* 0x000000abb286723e */ /* 0x000fe400000000ff */
[----:B------:R-:W-:Y:S01]  /*158f0*/  F2FP.F16.F32.PACK_AB R160, R177, R169 ;  /* 0x000000a9b1a0723e */ /* 0x000fe200000000ff */
[C---:B------:R-:W-:Y:S03]  /*15900*/  HMMA.16816.F32 R112, R140.reuse, R138, R112 ;  /* 0x0000008a8c70723c */ /* 0x040fe60000001870 */
[----:B------:R-:W-:Y:S02]  /*15910*/  PRMT R163, R134, 0x7632, R163 ;  /* 0x0000763286a37816 */ /* 0x000fe400000000a3 */
[----:B------:R-:W-:Y:S01]  /*15920*/  PRMT R162, R160, 0x7632, R162 ;  /* 0x00007632a0a27816 */ /* 0x000fe200000000a2 */
[----:B----4-:R-:W-:Y:S02]  /*15930*/  @!P1 HADD2 R189, -R153.H0_H0, -RZ.H0_H0 ;  /* 0xa00000ff99bd9230 */ /* 0x010fe40000000900 */
[C---:B-1----:R-:W-:Y:S03]  /*15940*/  HMMA.16816.F32 R116, R140.reuse, R148, R116 ;  /* 0x000000948c74723c */ /* 0x042fe60000001874 */
[----:B-----5:R-:W-:Y:S01]  /*15950*/  @!P6 HADD2 R174, -R154.H0_H0, -RZ.H0_H0 ;  /* 0xa00000ff9aaee230 */ /* 0x020fe20000000900 */
[----:B------:R-:W-:Y:S01]  /*15960*/  @!P1 STL.S16 [R1+0x24], R189 ;  /* 0x000024bd01009387 */ /* 0x000fe20000100600 */
[----:B------:R-:W-:Y:S03]  /*15970*/  PRMT R173, R189, 0x7610, R173 ;  /* 0x00007610bdad7816 */ /* 0x000fe600000000ad */
[C---:B------:R-:W-:Y:S01]  /*15980*/  HMMA.16816.F32 R120, R140.reuse, R150, R120 ;  /* 0x000000968c78723c */ /* 0x040fe20000001878 */
[----:B------:R1:W-:Y:S02]  /*15990*/  @!P6 STL.S16 [R1+0x20], R174 ;  /* 0x000020ae0100e387 */ /* 0x0003e40000100600 */
[----:B------:R-:W-:Y:S01]  /*159a0*/  @!P0 HADD2 R188, -R164.H0_H0, -RZ.H0_H0 ;  /* 0xa00000ffa4bc8230 */ /* 0x000fe20000000900 */
[----:B------:R-:W-:Y:S01]  /*159b0*/  PRMT R152, R174, 0x7610, R152 ;  /* 0x00007610ae987816 */ /* 0x000fe20000000098 */
[----:B------:R-:W2:Y:S01]  /*159c0*/  LDSM.16.MT88.4 R148, [R200+0x11000] ;  /* 0x01100000c894783b */ /* 0x000ea20000004200 */
[----:B------:R-:W-:Y:S02]  /*159d0*/  @!P1 PRMT R153, R173, 0x5410, RZ ;  /* 0x00005410ad999816 */ /* 0x000fe400000000ff */
[----:B------:R-:W-:Y:S01]  /*159e0*/  PRMT R138, R188, 0x7610, R138 ;  /* 0x00007610bc8a7816 */ /* 0x000fe2000000008a */
[C---:B---3--:R-:W-:Y:S03]  /*159f0*/  HMMA.16816.F32 R124, R140.reuse, R144, R124 ;  /* 0x000000908c7c723c */ /* 0x048fe6000000187c */
[----:B------:R-:W-:Y:S01]  /*15a00*/  @!P6 PRMT R154, R152, 0x5410, RZ ;  /* 0x00005410989ae816 */ /* 0x000fe200000000ff */
[----:B------:R3:W-:Y:S01]  /*15a10*/  @!P0 STL.S16 [R1+0x1c], R188 ;  /* 0x00001cbc01008387 */ /* 0x0007e20000100600 */
[----:B------:R-:W-:Y:S01]  /*15a20*/  LOP3.LUT R173, R168, 0xff, RZ, 0xc0, !PT ;  /* 0x000000ffa8ad7812 */ /* 0x000fe200078ec0ff */
[----:B------:R-:W-:Y:S01]  /*15a30*/  FADD.FTZ R145, R170, R137 ;  /* 0x00000089aa917221 */ /* 0x000fe20000010000 */
[----:B------:R-:W-:Y:S01]  /*15a40*/  @!P0 PRMT R164, R138, 0x5410, RZ ;  /* 0x000054108aa48816 */ /* 0x000fe200000000ff */
[----:B------:R-:W-:Y:S01]  /*15a50*/  HMMA.16816.F32 R128, R140, R146, R128 ;  /* 0x000000928c80723c */ /* 0x000fe20000001880 */
[----:B------:R-:W-:Y:S02]  /*15a60*/  STG.E.U16 desc[UR28][R186.64+0x20], R153 ;  /* 0x00002099ba007986 */ /* 0x000fe4000c10151c */
[----:B------:R-:W-:Y:S01]  /*15a70*/  PRMT R137, R0, 0x5410, R2 ;  /* 0x0000541000897816 */ /* 0x000fe20000000002 */
[----:B------:R-:W-:Y:S01]  /*15a80*/  FADD.FTZ R169, R169, R145 ;  /* 0x00000091a9a97221 */ /* 0x000fe20000010000 */
[----:B------:R-:W-:Y:S01]  /*15a90*/  STG.E.U16 desc[UR28][R186.64+0x22], R154 ;  /* 0x0000229aba007986 */ /* 0x000fe2000c10151c */
[----:B------:R-:W-:Y:S01]  /*15aa0*/  SHF.R.U32.HI R170, RZ, 0x18, R168 ;  /* 0x00000018ffaa7819 */ /* 0x000fe200000116a8 */
[----:B------:R-:W-:Y:S02]  /*15ab0*/  @P4 HADD2 R158, -R165.H0_H0, -RZ.H0_H0 ;  /* 0xa00000ffa59e4230 */ /* 0x000fe40000000900 */
[----:B-1----:R-:W-:Y:S01]  /*15ac0*/  FADD.FTZ R174, R159, R136 ;  /* 0x000000889fae7221 */ /* 0x002fe20000010000 */
[----:B------:R-:W-:Y:S01]  /*15ad0*/  PRMT R136, R173, 0x5410, R157 ;  /* 0x00005410ad887816 */ /* 0x000fe2000000009d */
[----:B------:R1:W-:Y:S01]  /*15ae0*/  STG.E.U16 desc[UR28][R184.64+0x30], R164 ;  /* 0x000030a4b8007986 */ /* 0x0003e2000c10151c */
[----:B------:R-:W-:Y:S01]  /*15af0*/  PRMT R138, R176, 0x5410, R179 ;  /* 0x00005410b08a7816 */ /* 0x000fe200000000b3 */
[----:B------:R-:W-:Y:S01]  /*15b00*/  FADD.FTZ R214, R177, R169 ;  /* 0x000000a9b1d67221 */ /* 0x000fe20000010000 */
[----:B------:R-:W-:Y:S01]  /*15b10*/  PRMT R139, R158, 0x7610, R139 ;  /* 0x000076109e8b7816 */ /* 0x000fe2000000008b */
[----:B------:R-:W-:Y:S01]  /*15b20*/  @P4 STL.S16 [R1+0x18], R158 ;  /* 0x0000189e01004387 */ /* 0x000fe20000100600 */
[--C-:B------:R-:W-:Y:S01]  /*15b30*/  HSET2.LE.AND R136, R136, R213.reuse, PT ;  /* 0x000000d588887233 */ /* 0x100fe20003803000 */
[----:B------:R-:W-:Y:S01]  /*15b40*/  FADD.FTZ R174, R171, R174 ;  /* 0x000000aeabae7221 */ /* 0x000fe20000010000 */
[----:B------:R-:W-:Y:S01]  /*15b50*/  @P4 PRMT R165, R139, 0x5410, RZ ;  /* 0x000054108ba54816 */ /* 0x000fe200000000ff */
[----:B------:R4:W5:Y:S01]  /*15b60*/  LDL.S16 R192, [R1+0x10] ;  /* 0x0000100001c07983 */ /* 0x0009620000100600 */
[----:B------:R-:W-:Y:S02]  /*15b70*/  LOP3.LUT R144, R138, 0xff00ff, RZ, 0xc0, !PT ;  /* 0x00ff00ff8a907812 */ /* 0x000fe400078ec0ff */
[----:B------:R-:W-:Y:S01]  /*15b80*/  LOP3.LUT R136, R137, R136, RZ, 0xc0, !PT ;  /* 0x0000008889887212 */ /* 0x000fe200078ec0ff */
[----:B------:R4:W4:Y:S01]  /*15b90*/  LDL.S16 R191, [R1+0x14] ;  /* 0x0000140001bf7983 */ /* 0x0009220000100600 */
[----:B------:R-:W-:Y:S02]  /*15ba0*/  PRMT R137, R168, 0x7632, R137 ;  /* 0x00007632a8897816 */ /* 0x000fe40000000089 */
[----:B------:R-:W-:Y:S01]  /*15bb0*/  PRMT R138, R172, 0x5410, R175 ;  /* 0x00005410ac8a7816 */ /* 0x000fe200000000af */
[----:B------:R2:W4:Y:S01]  /*15bc0*/  LDL.S16 R190, [R1+0xc] ;  /* 0x00000c0001be7983 */ /* 0x0005220000100600 */
[----:B------:R-:W-:Y:S02]  /*15bd0*/  LOP3.LUT R168, R137, 0xff, RZ, 0xc0, !PT ;  /* 0x000000ff89a87812 */ /* 0x000fe400078ec0ff */
[----:B------:R-:W-:Y:S01]  /*15be0*/  PRMT R139, R133, 0x5410, R161 ;  /* 0x00005410858b7816 */ /* 0x000fe200000000a1 */
[----:B------:R2:W4:Y:S01]  /*15bf0*/  LDL.S16 R189, [R1+0x8] ;  /* 0x0000080001bd7983 */ /* 0x0005220000100600 */
[----:B------:R-:W-:Y:S02]  /*15c00*/  PRMT R137, R168, 0x5410, R170 ;  /* 0x00005410a8897816 */ /* 0x000fe400000000aa */
[--C-:B------:R-:W-:Y:S01]  /*15c10*/  HSET2.LE.AND R138, R138, R213.reuse, PT ;  /* 0x000000d58a8a7233 */ /* 0x100fe20003803000 */
[----:B---3--:R3:W3:Y:S01]  /*15c20*/  LDL.S16 R188, [R1+0x4] ;  /* 0x0000040001bc7983 */ /* 0x0086e20000100600 */
[----:B------:R-:W-:Y:S02]  /*15c30*/  ISETP.GT.U32.AND P6, PT, R199, UR11, PT ;  /* 0x0000000bc7007c0c */ /* 0x000fe4000bfc4070 */
[--C-:B------:R-:W-:Y:S01]  /*15c40*/  HSET2.LE.AND R137, R137, R213.reuse, PT ;  /* 0x000000d589897233 */ /* 0x100fe20003803000 */
[----:B------:R-:W2:Y:S01]  /*15c50*/  LDSM.16.MT88.4 R152, [R201+0x11000] ;  /* 0x01100000c998783b */ /* 0x000ea20000004200 */
[----:B-1----:R-:W-:Y:S02]  /*15c60*/  PRMT R164, R160, 0x5410, R162 ;  /* 0x00005410a0a47816 */ /* 0x002fe400000000a2 */
[----:B------:R-:W-:Y:S02]  /*15c70*/  ISETP.GT.U32.AND P4, PT, R198, UR11, PT ;  /* 0x0000000bc6007c0c */ /* 0x000fe4000bf84070 */
[----:B------:R-:W-:Y:S01]  /*15c80*/  LOP3.LUT R137, R139, R137, RZ, 0xc0, !PT ;  /* 0x000000898b897212 */ /* 0x000fe200078ec0ff */
[----:B------:R-:W-:Y:S01]  /*15c90*/  MUFU.EX2 R198, R229 ;  /* 0x000000e500c67308 */ /* 0x000fe20000000800 */
[--C-:B------:R-:W-:Y:S01]  /*15ca0*/  HSET2.LE.AND R139, R144, R213.reuse, PT ;  /* 0x000000d5908b7233 */ /* 0x100fe20003803000 */
[----:B------:R-:W1:Y:S01]  /*15cb0*/  LDSM.16.MT88.4 R156, [R135+0x1000] ;  /* 0x00100000879c783b */ /* 0x000e620000004200 */
[----:B------:R-:W-:Y:S02]  /*15cc0*/  PRMT R144, R134, 0x5410, R163 ;  /* 0x0000541086907816 */ /* 0x000fe400000000a3 */
[----:B------:R-:W-:Y:S02]  /*15cd0*/  ISETP.LE.U32.AND P1, PT, R173, UR11, PT ;  /* 0x0000000bad007c0c */ /* 0x000fe4000bf23070 */
[----:B------:R-:W-:Y:S02]  /*15ce0*/  LOP3.LUT R138, R144, R138, RZ, 0xc0, !PT ;  /* 0x0000008a908a7212 */ /* 0x000fe400078ec0ff */
[----:B------:R-:W-:Y:S01]  /*15cf0*/  LOP3.LUT R139, R164, R139, RZ, 0xc0, !PT ;  /* 0x0000008ba48b7212 */ /* 0x000fe200078ec0ff */
[----:B------:R-:W1:Y:S01]  /*15d00*/  LDSM.16.MT88.4 R140, [R183+0x1000] ;  /* 0x00100000b78c783b */ /* 0x000e620000004200 */
[----:B------:R-:W-:Y:S05]  /*15d10*/  ISETP.GT.U32.AND P0, PT, R175, UR11, PT ;  /* 0x0000000baf007c0c */ /* 0x000fea000bf04070 */
[C---:B--2---:R-:W-:Y:S02]  /*15d20*/  HMMA.16816.F32 R4, R136.reuse, R148, R4 ;  /* 0x000000948804723c */ /* 0x044fe40000001804 */
[----:B------:R-:W2:Y:S06]  /*15d30*/  LDSM.16.MT88.4 R144, [R200+0x13000] ;  /* 0x01300000c890783b */ /* 0x000eac0000004200 */
[C---:B------:R-:W-:Y:S02]  /*15d40*/  HMMA.16816.F32 R8, R136.reuse, R150, R8 ;  /* 0x000000968808723c */ /* 0x040fe40000001808 */
[----:B------:R-:W2:Y:S01]  /*15d50*/  LDSM.16.MT88.4 R148, [R201+0x13000] ;  /* 0x01300000c994783b */ /* 0x000ea20000004200 */
[----:B------:R-:W-:Y:S05]  /*15d60*/  @P0 HADD2 R245, -R163.H0_H0, -RZ.H0_H0 ;  /* 0xa00000ffa3f50230 */ /* 0x000fea0000000900 */
[----:B------:R-:W-:Y:S01]  /*15d70*/  @P0 PRMT R163, R245, 0x5410, RZ ;  /* 0x00005410f5a30816 */ /* 0x000fe200000000ff */
[C---:B------:R-:W-:Y:S01]  /*15d80*/  HMMA.16816.F32 R12, R136.reuse, R152, R12 ;  /* 0x00000098880c723c */ /* 0x040fe2000000180c */
[----:B------:R-:W-:Y:S07]  /*15d90*/  STG.E.U16 desc[UR28][R184.64+0x32], R165 ;  /* 0x000032a5b8007986 */ /* 0x000fee000c10151c */
        /* <DEDUP_REMOVED lines=14> */
[C---:B------:R-:W-:Y:S08]  /*15e80*/  HMMA.16816.F32 R52, R136.reuse, R152, R52 ;  /* 0x000000988834723c */ /* 0x040ff00000001834 */
[C---:B------:R-:W-:Y:S08]  /*15e90*/  HMMA.16816.F32 R56, R136.reuse, R154, R56 ;  /* 0x0000009a8838723c */ /* 0x040ff00000001838 */
[C---:B-1----:R-:W-:Y:S08]  /*15ea0*/  HMMA.16816.F32 R60, R136.reuse, R156, R60 ;  /* 0x0000009c883c723c */ /* 0x042ff0000000183c */
[C---:B------:R-:W-:Y:S08]  /*15eb0*/  HMMA.16816.F32 R64, R136.reuse, R158, R64 ;  /* 0x0000009e8840723c */ /* 0x040ff00000001840 */
[C---:B------:R-:W-:Y:S08]  /*15ec0*/  HMMA.16816.F32 R68, R136.reuse, R140, R68 ;  /* 0x0000008c8844723c */ /* 0x040ff00000001844 */
[C---:B------:R-:W-:Y:S01]  /*15ed0*/  HMMA.16816.F32 R72, R136.reuse, R142, R72 ;  /* 0x0000008e8848723c */ /* 0x040fe20000001848 */
[----:B------:R-:W1:Y:S07]  /*15ee0*/  LDSM.16.MT88.4 R140, [R183+0x5000] ;  /* 0x00500000b78c783b */ /* 0x000e6e0000004200 */
[C---:B--2---:R-:W-:Y:S08]  /*15ef0*/  HMMA.16816.F32 R76, R136.reuse, R144, R76 ;  /* 0x00000090884c723c */ /* 0x044ff0000000184c */
[C---:B------:R-:W-:Y:S01]  /*15f00*/  HMMA.16816.F32 R80, R136.reuse, R146, R80 ;  /* 0x000000928850723c */ /* 0x040fe20000001850 */
[----:B------:R-:W2:Y:S07]  /*15f10*/  LDSM.16.MT88.4 R144, [R200+0x17000] ;  /* 0x01700000c890783b */ /* 0x000eae0000004200 */
[C---:B------:R-:W-:Y:S08]  /*15f20*/  HMMA.16816.F32 R84, R136.reuse, R148, R84 ;  /* 0x000000948854723c */ /* 0x040ff00000001854 */
[C---:B------:R-:W-:Y:S08]  /*15f30*/  HMMA.16816.F32 R88, R136.reuse, R150, R88 ;  /* 0x000000968858723c */ /* 0x040ff00000001858 */
[C---:B-1----:R-:W-:Y:S08]  /*15f40*/  HMMA.16816.F32 R92, R136.reuse, R140, R92 ;  /* 0x0000008c885c723c */ /* 0x042ff0000000185c */
[C---:B------:R-:W-:Y:S01]  /*15f50*/  HMMA.16816.F32 R96, R136.reuse, R142, R96 ;  /* 0x0000008e8860723c */ /* 0x040fe20000001860 */
[----:B------:R-:W-:Y:S07]  /*15f60*/  LDSM.16.MT88.4 R140, [R135+0x7000] ;  /* 0x00700000878c783b */ /* 0x000fee0000004200 */
[C---:B--2---:R-:W-:Y:S08]  /*15f70*/  HMMA.16816.F32 R100, R136.reuse, R144, R100 ;  /* 0x000000908864723c */ /* 0x044ff00000001864 */
[C---:B------:R-:W-:Y:S01]  /*15f80*/  HMMA.16816.F32 R104, R136.reuse, R146, R104 ;  /* 0x000000928868723c */ /* 0x040fe20000001868 */
[----:B------:R-:W-:Y:S02]  /*15f90*/  LDSM.16.MT88.4 R144, [R183+0x7000] ;  /* 0x00700000b790783b */ /* 0x000fe40000004200 */
[----:B-----5:R-:W-:Y:S02]  /*15fa0*/  @P6 HADD2 R192, -R166.H0_H0, -RZ.H0_H0 ;  /* 0xa00000ffa6c06230 */ /* 0x020fe40000000900 */
[----:B----4-:R-:W-:Y:S03]  /*15fb0*/  @P4 HADD2 R191, -R167.H0_H0, -RZ.H0_H0 ;  /* 0xa00000ffa7bf4230 */ /* 0x010fe60000000900 */
[----:B------:R-:W-:Y:S01]  /*15fc0*/  PRMT R153, R192, 0x7610, R153 ;  /* 0x00007610c0997816 */ /* 0x000fe20000000099 */
[----:B------:R-:W-:Y:S01]  /*15fd0*/  @P6 STL.S16 [R1+0x10], R192 ;  /* 0x000010c001006387 */ /* 0x000fe20000100600 */
[----:B------:R-:W-:Y:S02]  /*15fe0*/  @!P1 HADD2 R190, -R0.H0_H0, -RZ.H0_H0 ;  /* 0xa00000ff00be9230 */ /* 0x000fe40000000900 */
[----:B------:R-:W-:Y:S01]  /*15ff0*/  @P6 PRMT R166, R153, 0x5410, RZ ;  /* 0x0000541099a66816 */ /* 0x000fe200000000ff */
[----:B------:R-:W-:Y:S01]  /*16000*/  @P4 STL.S16 [R1+0x14], R191 ;  /* 0x000014bf01004387 */ /* 0x000fe20000100600 */
[----:B------:R-:W-:Y:S01]  /*16010*/  ISETP.LE.U32.AND P6, PT, R168, UR11, PT ;  /* 0x0000000ba8007c0c */ /* 0x000fe2000bfc3070 */
[----:B------:R-:W-:Y:S01]  /*16020*/  @!P5 HADD2 R189, -R2.H0_H0, -RZ.H0_H0 ;  /* 0xa00000ff02bdd230 */ /* 0x000fe20000000900 */
[----:B------:R-:W-:Y:S01]  /*16030*/  PRMT R152, R191, 0x7610, R152 ;  /* 0x00007610bf987816 */ /* 0x000fe20000000098 */
[----:B------:R1:W-:Y:S01]  /*16040*/  @!P1 STL.S16 [R1+0xc], R190 ;  /* 0x00000cbe01009387 */ /* 0x0003e20000100600 */
[----:B------:R-:W-:Y:S02]  /*16050*/  PRMT R155, R190, 0x7610, R155 ;  /* 0x00007610be9b7816 */ /* 0x000fe4000000009b */
[----:B------:R-:W-:Y:S01]  /*16060*/  @P4 PRMT R167, R152, 0x5410, RZ ;  /* 0x0000541098a74816 */ /* 0x000fe200000000ff */
[----:B------:R2:W-:Y:S01]  /*16070*/  @!P5 STL.S16 [R1+0x8], R189 ;  /* 0x000008bd0100d387 */ /* 0x0005e20000100600 */
[----:B------:R-:W-:Y:S01]  /*16080*/  IMAD.WIDE.U32 R152, R180, -0x2daee0ad, RZ ;  /* 0xd2511f53b4987825 */ /* 0x000fe200078e00ff */
[----:B------:R-:W-:Y:S02]  /*16090*/  ISETP.LE.U32.AND P4, PT, R170, UR11, PT ;  /* 0x0000000baa007c0c */ /* 0x000fe4000bf83070 */
[----:B------:R-:W-:Y:S01]  /*160a0*/  PRMT R154, R189, 0x7610, R154 ;  /* 0x00007610bd9a7816 */ /* 0x000fe2000000009a */
[----:B------:R-:W-:Y:S01]  /*160b0*/  STG.E.U16 desc[UR28][R186.64+0x30], R166 ;  /* 0x000030a6ba007986 */ /* 0x000fe2000c10151c */
[----:B---3--:R-:W-:Y:S01]  /*160c0*/  @!P6 HADD2 R188, -R133.H0_H0, -RZ.H0_H0 ;  /* 0xa00000ff85bce230 */ /* 0x008fe20000000900 */
[----:B------:R-:W-:Y:S02]  /*160d0*/  LOP3.LUT R153, R218, UR7, R153, 0x96, !PT ;  /* 0x00000007da997c12 */ /* 0x000fe4000f8e9699 */
[----:B------:R-:W-:Y:S01]  /*160e0*/  @!P5 PRMT R2, R154, 0x5410, RZ ;  /* 0x000054109a02d816 */ /* 0x000fe200000000ff */
[----:B------:R-:W-:Y:S01]  /*160f0*/  STG.E.U16 desc[UR28][R186.64+0x32], R167 ;  /* 0x000032a7ba007986 */ /* 0x000fe2000c10151c */
[----:B------:R-:W-:Y:S02]  /*16100*/  LOP3.LUT R154, R153, 0xffff, RZ, 0xc0, !PT ;  /* 0x0000ffff999a7812 */ /* 0x000fe400078ec0ff */
[----:B------:R-:W-:Y:S01]  /*16110*/  @!P1 PRMT R0, R155, 0x5410, RZ ;  /* 0x000054109b009816 */ /* 0x000fe200000000ff */
[----:B------:R3:W-:Y:S01]  /*16120*/  @!P6 STL.S16 [R1+0x4], R188 ;  /* 0x000004bc0100e387 */ /* 0x0007e20000100600 */
[----:B------:R-:W-:Y:S01]  /*16130*/  SHF.R.U32.HI R154, RZ, 0x8, R154 ;  /* 0x00000008ff9a7819 */ /* 0x000fe2000001169a */
[----:B------:R-:W-:Y:S01]  /*16140*/  @!P4 HADD2 R250, -R161.H0_H0, -RZ.H0_H0 ;  /* 0xa00000ffa1fac230 */ /* 0x000fe20000000900 */
[----:B------:R-:W-:Y:S01]  /*16150*/  ISETP.LE.U32.AND P5, PT, R172, UR11, PT ;  /* 0x0000000bac007c0c */ /* 0x000fe2000bfa3070 */
[----:B------:R4:W5:Y:S01]  /*16160*/  LDL.S16 R157, [R1] ;  /* 0x00000000019d7983 */ /* 0x0009620000100600 */
[----:B------:R-:W-:Y:S01]  /*16170*/  LOP3.LUT R148, R154, 0xffff, RZ, 0xc0, !PT ;  /* 0x0000ffff9a947812 */ /* 0x000fe200078ec0ff */
[----:B------:R-:W3:Y:S01]  /*16180*/  MUFU.EX2 R155, R228 ;  /* 0x000000e4009b7308 */ /* 0x000ee20000000800 */
[----:B------:R-:W-:Y:S01]  /*16190*/  @!P4 PRMT R161, R250, 0x5410, RZ ;  /* 0x00005410faa1c816 */ /* 0x000fe200000000ff */
[----:B------:R4:W-:Y:S01]  /*161a0*/  STG.E.U16 desc[UR28][R184.64+0x40], R0 ;  /* 0x00004000b8007986 */ /* 0x0009e2000c10151c */
[----:B------:R-:W-:Y:S02]  /*161b0*/  ISETP.LE.U32.AND P4, PT, R148, UR11, PT ;  /* 0x0000000b94007c0c */ /* 0x000fe4000bf83070 */
[----:B------:R-:W-:Y:S01]  /*161c0*/  ISETP.GT.U32.AND P1, PT, R176, UR11, PT ;  /* 0x0000000bb0007c0c */ /* 0x000fe2000bf24070 */
[----:B------:R-:W4:Y:S01]  /*161d0*/  LDSM.16.MT88.4 R148, [R201+0x17000] ;  /* 0x01700000c994783b */ /* 0x000f220000004200 */
[----:B------:R-:W-:Y:S03]  /*161e0*/  PRMT R156, R188, 0x7610, R156 ;  /* 0x00007610bc9c7816 */ /* 0x000fe6000000009c */
[----:B-1----:R-:W-:Y:S01]  /*161f0*/  MUFU.EX2 R190, R231 ;  /* 0x000000e700be7308 */ /* 0x002fe20000000800 */
[----:B------:R-:W-:Y:S01]  /*16200*/  PRMT R193, R152, 0x7772, RZ ;  /* 0x0000777298c17816 */ /* 0x000fe200000000ff */
[----:B------:R-:W-:Y:S01]  /*16210*/  @!P5 HADD2 R247, -R134.H0_H0, -RZ.H0_H0 ;  /* 0xa00000ff86f7d230 */ /* 0x000fe20000000900 */
[----:B------:R-:W-:Y:S01]  /*16220*/  @!P6 PRMT R133, R156, 0x5410, RZ ;  /* 0x000054109c85e816 */ /* 0x000fe200000000ff */
[----:B------:R-:W-:Y:S01]  /*16230*/  FADD.FTZ R156, R178, R174 ;  /* 0x000000aeb29c7221 */ /* 0x000fe20000010000 */
[----:B------:R-:W-:Y:S01]  /*16240*/  ISETP.GT.U32.AND P6, PT, R179, UR11, PT ;  /* 0x0000000bb3007c0c */ /* 0x000fe2000bfc4070 */
[----:B------:R1:W-:Y:S01]  /*16250*/  STG.E.U16 desc[UR28][R184.64+0x42], R2 ;  /* 0x00004202b8007986 */ /* 0x0003e2000c10151c */
[----:B------:R-:W-:Y:S03]  /*16260*/  @!P5 PRMT R134, R247, 0x5410, RZ ;  /* 0x00005410f786d816 */ /* 0x000fe600000000ff */
[----:B--2---:R-:W2:Y:S01]  /*16270*/  MUFU.EX2 R189, R234 ;  /* 0x000000ea00bd7308 */ /* 0x004ea20000000800 */
[C---:B------:R-:W-:Y:S01]  /*16280*/  PRMT R192, R152.reuse, 0x7773, RZ ;  /* 0x0000777398c07816 */ /* 0x040fe200000000ff */
[----:B------:R-:W-:Y:S01]  /*16290*/  @P1 HADD2 R249, -R160.H0_H0, -RZ.H0_H0 ;  /* 0xa00000ffa0f91230 */ /* 0x000fe20000000900 */
[----:B------:R-:W-:Y:S01]  /*162a0*/  LDSM.16.MT88.4 R172, [R183+0x1800] ;  /* 0x00180000b7ac783b */ /* 0x000fe20000004200 */
[----:B---3--:R-:W-:Y:S01]  /*162b0*/  IMAD.MOV.U32 R188, RZ, RZ, R152 ;  /* 0x000000ffffbc7224 */ /* 0x008fe200078e0098 */
[----:B------:R-:W-:Y:S01]  /*162c0*/  PRMT R191, R152, 0x7771, RZ ;  /* 0x0000777198bf7816 */ /* 0x000fe200000000ff */
[----:B------:R-:W-:Y:S01]  /*162d0*/  FADD.FTZ R199, R155, R156 ;  /* 0x0000009c9bc77221 */ /* 0x000fe20000010000 */
[----:B------:R-:W-:Y:S02]  /*162e0*/  @P1 PRMT R160, R249, 0x5410, RZ ;  /* 0x00005410f9a01816 */ /* 0x000fe400000000ff */
[----:B------:R-:W-:Y:S01]  /*162f0*/  LOP3.LUT R188, R188, 0xff, RZ, 0xc0, !PT ;  /* 0x000000ffbcbc7812 */ /* 0x000fe200078ec0ff */
[----:B------:R-:W-:Y:S01]  /*16300*/  @P6 HADD2 R246, -R162.H0_H0, -RZ.H0_H0 ;  /* 0xa00000ffa2f66230 */ /* 0x000fe20000000900 */
[----:B------:R-:W-:Y:S01]  /*16310*/  LDSM.16.MT88.4 R176, [R200+0x13800] ;  /* 0x01380000c8b0783b */ /* 0x000fe20000004200 */
[----:B------:R-:W-:Y:S02]  /*16320*/  PRMT R171, R193, 0x5410, R192 ;  /* 0x00005410c1ab7816 */ /* 0x000fe400000000c0 */
[C---:B----4-:R-:W-:Y:S02]  /*16330*/  LOP3.LUT R0, R153.reuse, 0xff, RZ, 0xc0, !PT ;  /* 0x000000ff99007812 */ /* 0x050fe400078ec0ff */
[----:B------:R-:W-:Y:S02]  /*16340*/  @P6 PRMT R162, R246, 0x5410, RZ ;  /* 0x00005410f6a26816 */ /* 0x000fe400000000ff */
[C---:B------:R-:W-:Y:S01]  /*16350*/  PRMT R168, R0.reuse, 0x5410, R154 ;  /* 0x0000541000a87816 */ /* 0x040fe2000000009a */
[----:B------:R3:W-:Y:S01]  /*16360*/  STG.E.U16 desc[UR28][R186.64+0x40], R133 ;  /* 0x00004085ba007986 */ /* 0x0007e2000c10151c */
[----:B------:R-:W-:Y:S02]  /*16370*/  ISETP.LE.U32.AND P5, PT, R0, UR11, PT ;  /* 0x0000000b00007c0c */ /* 0x000fe4000bfa3070 */
[----:B------:R-:W-:Y:S01]  /*16380*/  PRMT R0, R153, 0x7632, R0 ;  /* 0x0000763299007816 */ /* 0x000fe20000000000 */
[----:B------:R-:W-:Y:S01]  /*16390*/  STG.E.U16 desc[UR28][R186.64+0x42], R161 ;  /* 0x000042a1ba007986 */ /* 0x000fe2000c10151c */
[----:B------:R-:W-:Y:S02]  /*163a0*/  SHF.R.U32.HI R153, RZ, 0x18, R153 ;  /* 0x00000018ff997819 */ /* 0x000fe40000011699 */
[----:B------:R-:W-:Y:S01]  /*163b0*/  LOP3.LUT R0, R0, 0xff, RZ, 0xc0, !PT ;  /* 0x000000ff00007812 */ /* 0x000fe200078ec0ff */
[----:B------:R4:W-:Y:S01]  /*163c0*/  STG.E.U16 desc[UR28][R184.64+0x50], R134 ;  /* 0x00005086b8007986 */ /* 0x0009e2000c10151c */
[----:B------:R-:W-:Y:S01]  /*163d0*/  ISETP.LE.U32.AND P0, PT, R153, UR11, PT ;  /* 0x0000000b99007c0c */ /* 0x000fe2000bf03070 */
[C---:B------:R-:W-:Y:S02]  /*163e0*/  HMMA.16816.F32 R108, R136.reuse, R148, R108 ;  /* 0x00000094886c723c */ /* 0x040fe4000000186c */
[----:B------:R-:W-:Y:S01]  /*163f0*/  STG.E.U16 desc[UR28][R184.64+0x52], R163 ;  /* 0x000052a3b8007986 */ /* 0x000fe2000c10151c */
[C---:B------:R-:W-:Y:S02]  /*16400*/  PRMT R169, R0.reuse, 0x5410, R153 ;  /* 0x0000541000a97816 */ /* 0x040fe40000000099 */
[----:B------:R-:W-:Y:S01]  /*16410*/  ISETP.LE.U32.AND P1, PT, R0, UR11, PT ;  /* 0x0000000b00007c0c */ /* 0x000fe2000bf23070 */
[----:B------:R-:W-:Y:S01]  /*16420*/  STG.E.U16 desc[UR28][R186.64+0x50], R160 ;  /* 0x000050a0ba007986 */ /* 0x000fe2000c10151c */
[----:B------:R-:W-:Y:S01]  /*16430*/  F2FP.F16.F32.PACK_AB R0, R198, R155 ;  /* 0x0000009bc600723e */ /* 0x000fe200000000ff */
[C---:B------:R-:W-:Y:S02]  /*16440*/  HMMA.16816.F32 R112, R136.reuse, R150, R112 ;  /* 0x000000968870723c */ /* 0x040fe40000001870 */
[----:B------:R-:W-:Y:S01]  /*16450*/  LDSM.16.MT88.4 R152, [R201+0x11800] ;  /* 0x01180000c998783b */ /* 0x000fe20000004200 */
[C---:B-1----:R-:W-:Y:S01]  /*16460*/  PRMT R2, R0.reuse, 0x7632, R2 ;  /* 0x0000763200027816 */ /* 0x042fe20000000002 */
[----:B------:R-:W-:Y:S01]  /*16470*/  @!P5 HADD2 R248, -R0.H0_H0, -RZ.H0_H0 ;  /* 0xa00000ff00f8d230 */ /* 0x000fe20000000900 */
[----:B--2---:R-:W-:Y:S02]  /*16480*/  F2FP.F16.F32.PACK_AB R180, R189, R190 ;  /* 0x000000bebdb4723e */ /* 0x004fe400000000ff */
[----:B------:R-:W-:Y:S01]  /*16490*/  PRMT R148, R0, 0x5410, R2 ;  /* 0x0000541000947816 */ /* 0x000fe20000000002 */
[C---:B------:R-:W-:Y:S02]  /*164a0*/  HMMA.16816.F32 R116, R136.reuse, R140, R116 ;  /* 0x0000008c8874723c */ /* 0x040fe40000001874 */
[----:B------:R-:W-:Y:S01]  /*164b0*/  STG.E.U16 desc[UR28][R186.64+0x52], R162 ;  /* 0x000052a2ba007986 */ /* 0x000fe2000c10151c */
[----:B------:R-:W-:Y:S02]  /*164c0*/  @!P5 PRMT R0, R248, 0x5410, RZ ;  /* 0x00005410f800d816 */ /* 0x000fe400000000ff */
[----:B---3--:R-:W-:Y:S01]  /*164d0*/  F2FP.F16.F32.PACK_AB R133, R196, R197 ;  /* 0x000000c5c485723e */ /* 0x008fe200000000ff */
[----:B------:R-:W1:Y:S01]  /*164e0*/  LDSM.16.MT88.4 R160, [R200+0x11800] ;  /* 0x01180000c8a0783b */ /* 0x000e620000004200 */
[C---:B------:R-:W-:Y:S01]  /*164f0*/  ISETP.LE.U32.AND P5, PT, R188.reuse, UR11, PT ;  /* 0x0000000bbc007c0c */ /* 0x040fe2000bfa3070 */
[C---:B------:R-:W-:Y:S03]  /*16500*/  HMMA.16816.F32 R120, R136.reuse, R142, R120 ;  /* 0x0000008e8878723c */ /* 0x040fe60000001878 */
[----:B----4-:R-:W-:Y:S01]  /*16510*/  PRMT R134, R133, 0x7632, R134 ;  /* 0x0000763285867816 */ /* 0x010fe20000000086 */
[----:B------:R-:W-:Y:S01]  /*16520*/  @!P1 HADD2 R252, -R133.H0_H0, -RZ.H0_H0 ;  /* 0xa00000ff85fc9230 */ /* 0x000fe20000000900 */
[--C-:B------:R-:W-:Y:S01]  /*16530*/  HSET2.LE.AND R169, R169, R213.reuse, PT ;  /* 0x000000d5a9a97233 */ /* 0x100fe20003803000 */
[----:B------:R2:W-:Y:S01]  /*16540*/  STG.E.U16 desc[UR28][R184.64+0x60], R0 ;  /* 0x00006000b8007986 */ /* 0x0005e2000c10151c */
[----:B------:R-:W-:Y:S01]  /*16550*/  PRMT R170, R188, 0x5410, R191 ;  /* 0x00005410bcaa7816 */ /* 0x000fe200000000bf */
[C---:B------:R-:W-:Y:S03]  /*16560*/  HMMA.16816.F32 R124, R136.reuse, R144, R124 ;  /* 0x00000090887c723c */ /* 0x040fe6000000187c */
[----:B------:R-:W-:Y:S01]  /*16570*/  LOP3.LUT R171, R171, 0xff00ff, RZ, 0xc0, !PT ;  /* 0x00ff00ffabab7812 */ /* 0x000fe200078ec0ff */
[----:B------:R-:W-:Y:S01]  /*16580*/  @!P0 HADD2 R251, -R134.H0_H0, -RZ.H0_H0 ;  /* 0xa00000ff86fb8230 */ /* 0x000fe20000000900 */
[--C-:B------:R-:W-:Y:S01]  /*16590*/  HSET2.LE.AND R170, R170, R213.reuse, PT ;  /* 0x000000d5aaaa7233 */ /* 0x100fe20003803000 */
[----:B------:R-:W-:Y:S01]  /*165a0*/  @!P5 HADD2 R244, -R182.H0_H0, -RZ.H0_H0 ;  /* 0xa00000ffb6f4d230 */ /* 0x000fe20000000900 */
[--C-:B------:R-:W-:Y:S01]  /*165b0*/  HSET2.LE.AND R168, R168, R213.reuse, PT ;  /* 0x000000d5a8a87233 */ /* 0x100fe20003803000 */
[----:B------:R-:W-:Y:S03]  /*165c0*/  HMMA.16816.F32 R128, R136, R146, R128 ;  /* 0x000000928880723c */ /* 0x000fe60000001880 */
[----:B------:R-:W-:Y:S02]  /*165d0*/  HSET2.LE.AND R171, R171, R213, PT ;  /* 0x000000d5abab7233 */ /* 0x000fe40003803000 */
[----:B------:R-:W-:Y:S02]  /*165e0*/  LOP3.LUT R168, R148, R168, RZ, 0xc0, !PT ;  /* 0x000000a894a87212 */ /* 0x000fe400078ec0ff */
[----:B--2---:R-:W-:Y:S01]  /*165f0*/  PRMT R0, R180, 0x7632, R0 ;  /* 0x00007632b4007816 */ /* 0x004fe20000000000 */
[----:B-----5:R-:W-:Y:S05]  /*16600*/  @!P4 HADD2 R157, -R2.H0_H0, -RZ.H0_H0 ;  /* 0xa00000ff029dc230 */ /* 0x020fea0000000900 */
[----:B------:R-:W-:Y:S01]  /*16610*/  PRMT R140, R157, 0x7610, R140 ;  /* 0x000076109d8c7816 */ /* 0x000fe2000000008c */
[----:B------:R-:W-:Y:S03]  /*16620*/  @!P4 STL.S16 [R1], R157 ;  /* 0x0000009d0100c387 */ /* 0x000fe60000100600 */
[----:B------:R-:W-:Y:S02]  /*16630*/  @!P4 PRMT R2, R140, 0x5410, RZ ;  /* 0x000054108c02c816 */ /* 0x000fe400000000ff */
[----:B------:R-:W2:Y:S01]  /*16640*/  LDSM.16.MT88.4 R140, [R135+0x1800] ;  /* 0x00180000878c783b */ /* 0x000ea20000004200 */
[----:B------:R-:W-:Y:S07]  /*16650*/  ISETP.GT.U32.AND P4, PT, R191, UR11, PT ;  /* 0x0000000bbf007c0c */ /* 0x000fee000bf84070 */
[----:B------:R3:W-:Y:S06]  /*16660*/  STG.E.U16 desc[UR28][R184.64+0x62], R2 ;  /* 0x00006202b8007986 */ /* 0x0007ec000c10151c */
[----:B------:R-:W-:Y:S01]  /*16670*/  @P4 HADD2 R243, -R181.H0_H0, -RZ.H0_H0 ;  /* 0xa00000ffb5f34230 */ /* 0x000fe20000000900 */
[----:B---3--:R-:W-:Y:S02]  /*16680*/  PRMT R2, R133, 0x5410, R134 ;  /* 0x0000541085027816 */ /* 0x008fe40000000086 */
[----:B------:R-:W-:Y:S02]  /*16690*/  @!P0 PRMT R134, R251, 0x5410, RZ ;  /* 0x00005410fb868816 */ /* 0x000fe400000000ff */
[----:B------:R-:W-:Y:S02]  /*166a0*/  LOP3.LUT R169, R2, R169, RZ, 0xc0, !PT ;  /* 0x000000a902a97212 */ /* 0x000fe400078ec0ff */
[----:B------:R-:W-:Y:S01]  /*166b0*/  PRMT R2, R182, 0x5410, R181 ;  /* 0x00005410b6027816 */ /* 0x000fe200000000b5 */
[----:B------:R3:W-:Y:S01]  /*166c0*/  STG.E.U16 desc[UR28][R186.64+0x62], R134 ;  /* 0x00006286ba007986 */ /* 0x0007e2000c10151c */
[----:B------:R-:W-:Y:S02]  /*166d0*/  @!P1 PRMT R133, R252, 0x5410, RZ ;  /* 0x00005410fc859816 */ /* 0x000fe400000000ff */
[----:B------:R-:W-:Y:S02]  /*166e0*/  LOP3.LUT R170, R2, R170, RZ, 0xc0, !PT ;  /* 0x000000aa02aa7212 */ /* 0x000fe400078ec0ff */
[----:B------:R-:W-:Y:S01]  /*166f0*/  PRMT R2, R180, 0x5410, R0 ;  /* 0x00005410b4027816 */ /* 0x000fe20000000000 */
[----:B------:R4:W-:Y:S01]  /*16700*/  STG.E.U16 desc[UR28][R186.64+0x60], R133 ;  /* 0x00006085ba007986 */ /* 0x0009e2000c10151c */
[----:B------:R-:W-:Y:S02]  /*16710*/  @!P5 PRMT R182, R244, 0x5410, RZ ;  /* 0x00005410f4b6d816 */ /* 0x000fe400000000ff */
[----:B------:R-:W-:Y:S01]  /*16720*/  LOP3.LUT R171, R2, R171, RZ, 0xc0, !PT ;  /* 0x000000ab02ab7212 */ /* 0x000fe200078ec0ff */
[----:B------:R-:W-:Y:S01]  /*16730*/  FADD.FTZ R2, R198, R199 ;  /* 0x000000c7c6027221 */ /* 0x000fe20000010000 */
[----:B------:R-:W-:Y:S01]  /*16740*/  @P4 PRMT R181, R243, 0x5410, RZ ;  /* 0x00005410f3b54816 */ /* 0x000fe200000000ff */
[----:B------:R-:W-:Y:S01]  /*16750*/  STG.E.U16 desc[UR28][R184.64+0x70], R182 ;  /* 0x000070b6b8007986 */ /* 0x000fe2000c10151c */
[----:B------:R-:W-:Y:S01]  /*16760*/  ISETP.GT.U32.AND P0, PT, R192, UR11, PT ;  /* 0x0000000bc0007c0c */ /* 0x000fe2000bf04070 */
[----:B------:R-:W-:Y:S01]  /*16770*/  FADD.FTZ R2, R195, R2 ;  /* 0x00000002c3027221 */ /* 0x000fe20000010000 */
[----:B------:R-:W-:Y:S01]  /*16780*/  ISETP.GT.U32.AND P1, PT, R193, UR11, PT ;  /* 0x0000000bc1007c0c */ /* 0x000fe2000bf24070 */
[C---:B-1----:R-:W-:Y:S01]  /*16790*/  HMMA.16816.F32 R164, R168.reuse, R160, R4 ;  /* 0x000000a0a8a4723c */ /* 0x042fe20000001804 */
[----:B------:R-:W1:Y:S04]  /*167a0*/  LDSM.16.MT88.4 R4, [R201+0x13800] ;  /* 0x01380000c904783b */ /* 0x000e680000004200 */
[----:B------:R-:W-:Y:S03]  /*167b0*/  FADD.FTZ R235, R194, R2 ;  /* 0x00000002c2eb7221 */ /* 0x000fe60000010000 */
[C---:B------:R-:W-:Y:S01]  /*167c0*/  HMMA.16816.F32 R160, R168.reuse, R162, R8 ;  /* 0x000000a2a8a0723c */ /* 0x040fe20000001808 */
[----:B------:R-:W5:Y:S02]  /*167d0*/  LDSM.16.MT88.4 R8, [R135+0x3800] ;  /* 0x003800008708783b */ /* 0x000f640000004200 */
[----:B------:R-:W-:Y:S02]  /*167e0*/  @P0 HADD2 R241, -R0.H0_H0, -RZ.H0_H0 ;  /* 0xa00000ff00f10230 */ /* 0x000fe40000000900 */
[----:B---3--:R-:W-:Y:S02]  /*167f0*/  IMAD.MOV.U32 R134, RZ, RZ, R3 ;  /* 0x000000ffff867224 */ /* 0x008fe400078e0003 */
[----:B------:R-:W-:Y:S01]  /*16800*/  @P1 HADD2 R242, -R180.H0_H0, -RZ.H0_H0 ;  /* 0xa00000ffb4f21230 */ /* 0x000fe20000000900 */
[C---:B------:R-:W-:Y:S01]  /*16810*/  HMMA.16816.F32 R156, R168.reuse, R152, R12 ;  /* 0x00000098a89c723c */ /* 0x040fe2000000180c */
[----:B------:R-:W3:Y:S02]  /*16820*/  LDSM.16.MT88.4 R12, [R183+0x3800] ;  /* 0x00380000b70c783b */ /* 0x000ee40000004200 */
[----:B------:R-:W-:Y:S01]  /*16830*/  @P0 PRMT R0, R241, 0x5410, RZ ;  /* 0x00005410f1000816 */ /* 0x000fe200000000ff */
[----:B----4-:R-:W-:Y:S01]  /*16840*/  IMAD.MOV.U32 R133, RZ, RZ, R132 ;  /* 0x000000ffff857224 */ /* 0x010fe200078e0084 */
[----:B------:R-:W-:Y:S02]  /*16850*/  @P1 PRMT R180, R242, 0x5410, RZ ;  /* 0x00005410f2b41816 */ /* 0x000fe400000000ff */
[----:B------:R-:W-:Y:S01]  /*16860*/  IADD3 R240, P0, PT, R184, -0x80, RZ ;  /* 0xffffff80b8f07810 */ /* 0x000fe20007f1e0ff */
[C---:B------:R-:W-:Y:S01]  /*16870*/  HMMA.16816.F32 R152, R168.reuse, R154, R16 ;  /* 0x0000009aa898723c */ /* 0x040fe20000001810 */
[----:B------:R-:W4:Y:S02]  /*16880*/  LDSM.16.MT88.4 R16, [R200+0x15800] ;  /* 0x01580000c810783b */ /* 0x000f240000004200 */
[----:B------:R-:W-:Y:S05]  /*16890*/  IADD3.X R237, PT, PT, R185, -0x1, RZ, P0, !PT ;  /* 0xffffffffb9ed7810 */ /* 0x000fea00007fe4ff */
        /* <DEDUP_REMOVED lines=11> */
[----:B------:R-:W-:Y:S04]  /*16950*/  STG.E.U16 desc[UR28][R184.64+0x72], R181 ;  /* 0x000072b5b8007986 */ /* 0x000fe8000c10151c */
[----:B------:R3:W-:Y:S03]  /*16960*/  STG.E.U16 desc[UR28][R186.64+0x72], R0 ;  /* 0x00007200ba007986 */ /* 0x0007e6000c10151c */
[C---:B-1----:R-:W-:Y:S01]  /*16970*/  HMMA.16816.F32 R44, R168.reuse, R4, R44 ;  /* 0x00000004a82c723c */ /* 0x042fe2000000182c */
[----:B------:R-:W-:Y:S07]  /*16980*/  STG.E.U16 desc[UR28][R186.64+0x70], R180 ;  /* 0x000070b4ba007986 */ /* 0x000fee000c10151c */
[C---:B------:R-:W-:Y:S01]  /*16990*/  HMMA.16816.F32 R48, R168.reuse, R6, R48 ;  /* 0x00000006a830723c */ /* 0x040fe20000001830 */
[----:B------:R-:W1:Y:S07]  /*169a0*/  LDSM.16.MT88.4 R4, [R135+0x7800] ;  /* 0x007800008704783b */ /* 0x000e6e0000004200 */
[C---:B-----5:R-:W-:Y:S08]  /*169b0*/  HMMA.16816.F32 R52, R168.reuse, R8, R52 ;  /* 0x00000008a834723c */ /* 0x060ff00000001834 */
[C---:B------:R-:W-:Y:S01]  /*169c0*/  HMMA.16816.F32 R56, R168.reuse, R10, R56 ;  /* 0x0000000aa838723c */ /* 0x040fe20000001838 */
[----:B------:R-:W5:Y:S02]  /*169d0*/  LDSM.16.MT88.4 R8, [R183+0x7800] ;  /* 0x00780000b708783b */ /* 0x000f640000004200 */
[----:B---3--:R-:W-:Y:S04]  /*169e0*/  FADD.FTZ R0, R197, R214 ;  /* 0x000000d6c5007221 */ /* 0x008fe80000010000 */
[----:B------:R-:W-:Y:S01]  /*169f0*/  FADD.FTZ R0, R196, R0 ;  /* 0x00000000c4007221 */ /* 0x000fe20000010000 */
[C---:B------:R-:W-:Y:S03]  /*16a00*/  HMMA.16816.F32 R60, R168.reuse, R12, R60 ;  /* 0x0000000ca83c723c */ /* 0x040fe6000000183c */
[----:B------:R-:W-:Y:S04]  /*16a10*/  FADD.FTZ R0, R190, R0 ;  /* 0x00000000be007221 */ /* 0x000fe80000010000 */
[----:B------:R-:W-:Y:S01]  /*16a20*/  FADD.FTZ R236, R189, R0 ;  /* 0x00000000bdec7221 */ /* 0x000fe20000010000 */
[C---:B------:R-:W-:Y:S08]  /*16a30*/  HMMA.16816.F32 R64, R168.reuse, R14, R64 ;  /* 0x0000000ea840723c */ /* 0x040ff00000001840 */
[C---:B----4-:R-:W-:Y:S08]  /*16a40*/  HMMA.16816.F32 R68, R168.reuse, R16, R68 ;  /* 0x00000010a844723c */ /* 0x050ff00000001844 */
        /* <DEDUP_REMOVED lines=14> */
[----:B------:R-:W-:Y:S01]  /*16b30*/  HMMA.16816.F32 R128, R168, R10, R128 ;  /* 0x0000000aa880723c */ /* 0x000fe20000001880 */
[----:B------:R-:W-:Y:S08]  /*16b40*/  @!UPT UIADD3 URZ, UPT, UPT, URZ, URZ, URZ ;  /* 0x000000fffffff290 */ /* 0x000ff0000fffe0ff */
[----:B------:R-:W-:Y:S11]  /*16b50*/  BRA.U UP0, `(.L_x_1316) ;  /* 0xffffffa9008c7547 */ /* 0x000ff6000b83ffff */
.L_x_1315:
[----:B------:R-:W2:Y:S01]  /*16b60*/  LDL.LU R7, [R1+0x88] ;  /* 0x0000880001077983 */ /* 0x000ea20000300800 */
[----:B------:R-:W1:Y:S03]  /*16b70*/  LDCU UR4, c[0x0][0x4fc] ;  /* 0x00009f80ff0477ac */ /* 0x000e660008000800 */
[----:B------:R-:W3:Y:S04]  /*16b80*/  LDL.LU R6, [R1+0x84] ;  /* 0x0000840001067983 */ /* 0x000ee80000300800 */
[----:B------:R-:W4:Y:S04]  /*16b90*/  SHFL.BFLY PT, R0, R235, 0x2, 0x1f ;  /* 0x0c401f00eb007f89 */ /* 0x000f2800000e0000 */
[----:B------:R-:W1:Y:S01]  /*16ba0*/  SHFL.BFLY PT, R2, R236, 0x2, 0x1f ;  /* 0x0c401f00ec027f89 */ /* 0x000e6200000e0000 */
[----:B------:R-:W-:Y:S01]  /*16bb0*/  UISETP.NE.AND UP3, UPT, UR21, -0x1, UPT ;  /* 0xffffffff1500788c */ /* 0x000fe2000bf65270 */
[C---:B------:R-:W-:Y:S01]  /*16bc0*/  LOP3.LUT P1, RZ, R206.reuse, 0x10, RZ, 0xc0, !PT ;  /* 0x00000010ceff7812 */ /* 0x040fe2000782c0ff */
[----:B------:R-:W1:Y:S01]  /*16bd0*/  S2UR UR11, SR_CTAID.Y ;  /* 0x00000000000b79c3 */ /* 0x000e620000002600 */
[----:B------:R-:W3:Y:S01]  /*16be0*/  LDL.LU R5, [R1+0x70] ;  /* 0x0000700001057983 */ /* 0x000ee20000300800 */
[C---:B------:R-:W-:Y:S01]  /*16bf0*/  LOP3.LUT P0, RZ, R206.reuse, 0x4, RZ, 0xc0, !PT ;  /* 0x00000004ceff7812 */ /* 0x040fe2000780c0ff */
[----:B------:R-:W1:Y:S01]  /*16c00*/  LDCU UR9, c[0x0][0x434] ;  /* 0x00008680ff0977ac */ /* 0x000e620008000800 */
[----:B------:R-:W-:Y:S01]  /*16c10*/  LOP3.LUT P2, RZ, R206, 0x8, RZ, 0xc0, !PT ;  /* 0x00000008ceff7812 */ /* 0x000fe2000784c0ff */
[----:B------:R-:W1:Y:S04]  /*16c20*/  LDCU.U8 UR10, c[0x0][0x548] ;  /* 0x0000a900ff0a77ac */ /* 0x000e680008000000 */
[----:B------:R-:W1:Y:S01]  /*16c30*/  @!UP3 LDCU.64 UR6, c[0x0][0x400] ;  /* 0x00008000ff06b7ac */ /* 0x000e620008000a00 */
[----:B------:R-:W-:Y:S01]  /*16c40*/  UISETP.NE.AND UP2, UPT, UR21, -0x1, UPT ;  /* 0xffffffff1500788c */ /* 0x000fe2000bf45270 */
[----:B----4-:R-:W-:Y:S01]  /*16c50*/  FADD.FTZ R235, R0, R235 ;  /* 0x000000eb00eb7221 */ /* 0x010fe20000010000 */
[----:B------:R-:W4:Y:S01]  /*16c60*/  LDCU UR13, c[0x0][0x434] ;  /* 0x00008680ff0d77ac */ /* 0x000f220008000800 */
[----:B-1----:R-:W-:-:S03]  /*16c70*/  FADD.FTZ R236, R2, R236 ;  /* 0x000000ec02ec7221 */ /* 0x002fc60000010000 */
[----:B------:R-:W1:Y:S04]  /*16c80*/  SHFL.BFLY PT, R0, R235, 0x1, 0x1f ;  /* 0x0c201f00eb007f89 */ /* 0x000e6800000e0000 */
[----:B------:R-:W4:Y:S01]  /*16c90*/  SHFL.BFLY PT, R4, R236, 0x1, 0x1f ;  /* 0x0c201f00ec047f89 */ /* 0x000f2200000e0000 */
[----:B------:R-:W-:-:S04]  /*16ca0*/  @!UP3 UIMAD.WIDE.U32 UR16, UR11, UR6, URZ ;  /* 0x000000060b10b2a5 */ /* 0x000fc8000f8e00ff */
[----:B------:R-:W-:Y:S01]  /*16cb0*/  @!UP3 UIMAD UR12, UR11, UR7, UR17 ;  /* 0x000000070b0cb2a4 */ /* 0x000fe2000f8e0211 */
[----:B------:R-:W4:Y:S01]  /*16cc0*/  @UP3 LDCU.64 UR6, c[0x0][0x408] ;  /* 0x00008100ff0637ac */ /* 0x000f220008000a00 */
[----:B-1----:R-:W-:Y:S01]  /*16cd0*/  FADD.FTZ R235, R235, R0 ;  /* 0x00000000ebeb7221 */ /* 0x002fe20000010000 */
[----:B----4-:R-:W-:-:S03]  /*16ce0*/  FADD.FTZ R236, R236, R4 ;  /* 0x00000004ecec7221 */ /* 0x010fc60000010000 */
[----:B------:R-:W1:Y:S01]  /*16cf0*/  MUFU.RCP R2, R235 ;  /* 0x000000eb00027308 */ /* 0x000e620000001000 */
[----:B------:R-:W-:Y:S01]  /*16d00*/  FSETP.NE.FTZ.AND P4, PT, R235, RZ, PT ;  /* 0x000000ffeb00720b */ /* 0x000fe20003f95000 */
[----:B------:R-:W-:Y:S01]  /*16d10*/  @UP3 UIMAD.WIDE.U32 UR18, UR21, UR6, URZ ;  /* 0x00000006151232a5 */ /* 0x000fe2000f8e00ff */
[----:B------:R-:W-:Y:S01]  /*16d20*/  SHF.L.U32 R4, R206, 0x4, RZ ;  /* 0x00000004ce047819 */ /* 0x000fe200000006ff */
[----:B------:R-:W4:Y:S01]  /*16d30*/  S2UR UR6, SR_CTAID.Z ;  /* 0x00000000000679c3 */ /* 0x000f220000002700 */
[----:B------:R-:W-:Y:S01]  /*16d40*/  FSETP.NE.FTZ.AND P3, PT, R236, RZ, PT ;  /* 0x000000ffec00720b */ /* 0x000fe20003f75000 */
[----:B------:R-:W-:Y:S01]  /*16d50*/  @UP3 UIMAD UR12, UR21, UR7, UR19 ;  /* 0x00000007150c32a4 */ /* 0x000fe2000f8e0213 */
[----:B------:R-:W-:Y:S01]  /*16d60*/  LOP3.LUT R4, R4, 0x1c0, RZ, 0xc0, !PT ;  /* 0x000001c004047812 */ /* 0x000fe200078ec0ff */
[----:B------:R-:W4:Y:S01]  /*16d70*/  MUFU.RCP R0, R236 ;  /* 0x000000ec00007308 */ /* 0x000f220000001000 */
[----:B------:R-:W-:Y:S01]  /*16d80*/  @!UP2 UIMAD UR21, UR11, UR9, URZ ;  /* 0x000000090b15a2a4 */ /* 0x000fe2000f8e02ff */
[----:B------:R-:W-:Y:S01]  /*16d90*/  @UP3 UMOV UR16, UR18 ;  /* 0x0000001200103c82 */ /* 0x000fe20008000000 */
[----:B-1----:R-:W-:-:S05]  /*16da0*/  FSEL R2, R2, 1, P4 ;  /* 0x3f80000002027808 */ /* 0x002fca0002000000 */
[----:B------:R-:W-:Y:S01]  /*16db0*/  FMUL.FTZ R2, R2, UR4 ;  /* 0x0000000402027c20 */ /* 0x000fe20008410000 */
        /* <DEDUP_REMOVED lines=8> */
[----:B------:R-:W-:Y:S01]  /*16e40*/  FMUL.FTZ R174, R2, R160 ;  /* 0x000000a002ae7220 */ /* 0x000fe20000410000 */
        /* <DEDUP_REMOVED lines=117> */
[----:B------:R-:W1:Y:S01]  /*175a0*/  LDCU.U8 UR4, c[0x0][0x549] ;  /* 0x0000a920ff0477ac */ /* 0x000e620008000000 */
[----:B------:R-:W-:-:S02]  /*175b0*/  F2FP.F16.F32.PACK_AB R2, R2, R166 ;  /* 0x000000a60202723e */ /* 0x000fc400000000ff */
[----:B------:R-:W-:Y:S02]  /*175c0*/  SEL R9, R9, 0xffffffe0, !P2 ;  /* 0xffffffe009097807 */ /* 0x000fe40005000000 */
[----:B------:R-:W-:Y:S02]  /*175d0*/  F2FP.F16.F32.PACK_AB R8, R8, R174 ;  /* 0x000000ae0808723e */ /* 0x000fe400000000ff */
[----:B------:R-:W-:Y:S02]  /*175e0*/  F2FP.F16.F32.PACK_AB R13, R13, R162 ;  /* 0x000000a20d0d723e */ /* 0x000fe400000000ff */
[----:B------:R-:W-:Y:S02]  /*175f0*/  F2FP.F16.F32.PACK_AB R12, R12, R173 ;  /* 0x000000ad0c0c723e */ /* 0x000fe400000000ff */
[----:B------:R-:W-:Y:S02]  /*17600*/  F2FP.F16.F32.PACK_AB R11, R11, R158 ;  /* 0x0000009e0b0b723e */ /* 0x000fe400000000ff */
[----:B------:R-:W-:-:S02]  /*17610*/  F2FP.F16.F32.PACK_AB R10, R10, R172 ;  /* 0x000000ac0a0a723e */ /* 0x000fc400000000ff */
[----:B------:R-:W-:Y:S02]  /*17620*/  F2FP.F16.F32.PACK_AB R16, R16, R154 ;  /* 0x0000009a1010723e */ /* 0x000fe400000000ff */
[----:B------:R-:W-:Y:S01]  /*17630*/  F2FP.F16.F32.PACK_AB R15, R15, R171 ;  /* 0x000000ab0f0f723e */ /* 0x000fe200000000ff */
[----:B-1----:R-:W-:Y:S01]  /*17640*/  UISETP.NE.AND UP1, UPT, UR4, URZ, UPT ;  /* 0x000000ff0400728c */ /* 0x002fe2000bf25270 */
[----:B------:R-:W-:Y:S01]  /*17650*/  F2FP.F16.F32.PACK_AB R14, R14, R150 ;  /* 0x000000960e0e723e */ /* 0x000fe200000000ff */
[----:B------:R-:W1:Y:S01]  /*17660*/  S2UR UR4, SR_CTAID.X ;  /* 0x00000000000479c3 */ /* 0x000e620000002500 */
[----:B------:R-:W-:Y:S01]  /*17670*/  F2FP.F16.F32.PACK_AB R69, R69, R146 ;  /* 0x000000924545723e */ /* 0x000fe200000000ff */
[----:B------:R-:W-:Y:S01]  /*17680*/  UISETP.NE.AND UP0, UPT, UR10, URZ, !UP1 ;  /* 0x000000ff0a00728c */ /* 0x000fe2000cf05270 */
[----:B------:R-:W-:Y:S02]  /*17690*/  F2FP.F16.F32.PACK_AB R68, R144, R169 ;  /* 0x000000a99044723e */ /* 0x000fe400000000ff */
[----:B------:R-:W-:-:S02]  /*176a0*/  F2FP.F16.F32.PACK_AB R67, R143, R142 ;  /* 0x0000008e8f43723e */ /* 0x000fc400000000ff */
[----:B------:R-:W-:Y:S02]  /*176b0*/  F2FP.F16.F32.PACK_AB R65, R65, R138 ;  /* 0x0000008a4141723e */ /* 0x000fe400000000ff */
[----:B------:R-:W-:Y:S01]  /*176c0*/  F2FP.F16.F32.PACK_AB R64, R140, R164 ;  /* 0x000000a48c40723e */ /* 0x000fe200000000ff */
[----:B------:R-:W4:Y:S01]  /*176d0*/  @UP1 LDCU UR8, c[0x0][0x430] ;  /* 0x00008600ff0817ac */ /* 0x000f220008000800 */
[----:B------:R-:W-:Y:S02]  /*176e0*/  F2FP.F16.F32.PACK_AB R62, R137, R161 ;  /* 0x000000a1893e723e */ /* 0x000fe400000000ff */
[----:B------:R-:W-:Y:S01]  /*176f0*/  F2FP.F16.F32.PACK_AB R61, R61, R42 ;  /* 0x0000002a3d3d723e */ /* 0x000fe200000000ff */
[----:B------:R-:W1:Y:S01]  /*17700*/  @UP1 LDCU UR15, c[0x0][0x430] ;  /* 0x00008600ff0f17ac */ /* 0x000e620008000800 */
[----:B------:R-:W-:Y:S02]  /*17710*/  F2FP.F16.F32.PACK_AB R60, R136, R160 ;  /* 0x000000a0883c723e */ /* 0x000fe400000000ff */
[----:B------:R-:W-:Y:S01]  /*17720*/  F2FP.F16.F32.PACK_AB R58, R135, R157 ;  /* 0x0000009d873a723e */ /* 0x000fe200000000ff */
[----:B------:R-:W-:Y:S01]  /*17730*/  @UP1 UMOV UR7, 0x1 ;  /* 0x0000000100071882 */ /* 0x000fe20000000000 */
[----:B------:R-:W-:-:S02]  /*17740*/  F2FP.F16.F32.PACK_AB R57, R57, R50 ;  /* 0x000000323939723e */ /* 0x000fc400000000ff */
[----:B------:R-:W-:Y:S02]  /*17750*/  F2FP.F16.F32.PACK_AB R56, R134, R156 ;  /* 0x0000009c8638723e */ /* 0x000fe400000000ff */
[----:B------:R-:W-:Y:S02]  /*17760*/  F2FP.F16.F32.PACK_AB R55, R55, R54 ;  /* 0x000000363737723e */ /* 0x000fe400000000ff */
[----:B------:R-:W-:Y:S02]  /*17770*/  F2FP.F16.F32.PACK_AB R54, R133, R153 ;  /* 0x000000998536723e */ /* 0x000fe400000000ff */
[----:B------:R-:W-:Y:S01]  /*17780*/  F2FP.F16.F32.PACK_AB R53, R53, R17 ;  /* 0x000000113535723e */ /* 0x000fe200000000ff */
[----:B----4-:R-:W-:Y:S01]  /*17790*/  @UP1 UIMAD UR13, UR8, UR9, URZ ;  /* 0x00000009080d12a4 */ /* 0x010fe2000f8e02ff */
[----:B------:R-:W-:Y:S02]  /*177a0*/  F2FP.F16.F32.PACK_AB R52, R52, R152 ;  /* 0x000000983434723e */ /* 0x000fe400000000ff */
[----:B------:R-:W-:-:S02]  /*177b0*/  F2FP.F16.F32.PACK_AB R50, R18, R149 ;  /* 0x000000951232723e */ /* 0x000fc400000000ff */
[----:B------:R-:W-:Y:S02]  /*177c0*/  F2FP.F16.F32.PACK_AB R48, R48, R148 ;  /* 0x000000943030723e */ /* 0x000fe400000000ff */
[----:B------:R-:W-:Y:S02]  /*177d0*/  F2FP.F16.F32.PACK_AB R45, R45, R74 ;  /* 0x0000004a2d2d723e */ /* 0x000fe400000000ff */
[----:B------:R-:W-:Y:S02]  /*177e0*/  F2FP.F16.F32.PACK_AB R44, R44, R76 ;  /* 0x0000004c2c2c723e */ /* 0x000fe400000000ff */
[----:B------:R-:W-:Y:S02]  /*177f0*/  F2FP.F16.F32.PACK_AB R43, R43, R78 ;  /* 0x0000004e2b2b723e */ /* 0x000fe400000000ff */
        /* <DEDUP_REMOVED lines=11> */
[----:B--2---:R-:W-:Y:S01]  /*178b0*/  LOP3.LUT R4, R4, 0x38, R7, 0xf8, !PT ;  /* 0x0000003804047812 */ /* 0x004fe200078ef807 */
[----:B------:R-:W-:Y:S01]  /*178c0*/  FMUL.FTZ R7, R0, R66 ;  /* 0x0000004200077220 */ /* 0x000fe20000410000 */
[----:B------:R-:W-:Y:S02]  /*178d0*/  F2FP.F16.F32.PACK_AB R66, R141, R168 ;  /* 0x000000a88d42723e */ /* 0x000fe400000000ff */
[----:B---3-5:R-:W-:Y:S01]  /*178e0*/  LOP3.LUT R205, R4, R6, R205, 0xfe, !PT ;  /* 0x0000000604cd7212 */ /* 0x028fe200078efecd */
[C---:B------:R-:W-:Y:S01]  /*178f0*/  FMUL.FTZ R4, R0.reuse, R47 ;  /* 0x0000002f00047220 */ /* 0x040fe20000410000 */
[C---:B------:R-:W-:Y:S01]  /*17900*/  FMUL.FTZ R6, R0.reuse, R70 ;  /* 0x0000004600067220 */ /* 0x040fe20000410000 */
[----:B------:R-:W-:Y:S01]  /*17910*/  FMUL.FTZ R47, R0, R71 ;  /* 0x00000047002f7220 */ /* 0x000fe20000410000 */
[----:B------:R-:W-:-:S02]  /*17920*/  F2FP.F16.F32.PACK_AB R49, R49, R7 ;  /* 0x000000073131723e */ /* 0x000fc400000000ff */
[----:B------:R-:W-:Y:S02]  /*17930*/  LEA R7, R205, UR5, 0x1 ;  /* 0x00000005cd077c11 */ /* 0x000fe4000f8e08ff */
[----:B------:R-:W-:Y:S02]  /*17940*/  F2FP.F16.F32.PACK_AB R47, R47, R6 ;  /* 0x000000062f2f723e */ /* 0x000fe400000000ff */
[----:B------:R-:W-:Y:S01]  /*17950*/  MOV R6, 0x10 ;  /* 0x0000001000067802 */ /* 0x000fe20000000f00 */
[----:B------:R2:W-:Y:S01]  /*17960*/  STS [R7+0x400], R2 ;  /* 0x0004000207007388 */ /* 0x0005e20000000800 */
[----:B------:R-:W-:Y:S01]  /*17970*/  MOV R176, R5 ;  /* 0x0000000500b07202 */ /* 0x000fe20000000f00 */
[C---:B------:R-:W-:Y:S01]  /*17980*/  FMUL.FTZ R5, R0.reuse, R39 ;  /* 0x0000002700057220 */ /* 0x040fe20000410000 */
[----:B------:R-:W-:Y:S01]  /*17990*/  FMUL.FTZ R39, R0, R87 ;  /* 0x0000005700277220 */ /* 0x000fe20000410000 */
[----:B------:R-:W-:Y:S02]  /*179a0*/  F2FP.F16.F32.PACK_AB R0, R165, R175 ;  /* 0x000000afa500723e */ /* 0x000fe400000000ff */
[----:B------:R-:W-:-:S02]  /*179b0*/  SEL R6, R6, 0xfffffff0, !P0 ;  /* 0xfffffff006067807 */ /* 0x000fc40004000000 */
[----:B------:R-:W-:Y:S01]  /*179c0*/  F2FP.F16.F32.PACK_AB R63, R5, R38 ;  /* 0x00000026053f723e */ /* 0x000fe200000000ff */
[----:B------:R3:W-:Y:S01]  /*179d0*/  STS [R7], R0 ;  /* 0x0000000007007388 */ /* 0x0007e20000000800 */
[----:B------:R-:W-:Y:S02]  /*179e0*/  F2FP.F16.F32.PACK_AB R59, R4, R46 ;  /* 0x0000002e043b723e */ /* 0x000fe400000000ff */
[C---:B------:R-:W-:Y:S02]  /*179f0*/  IADD3 R5, PT, PT, R7.reuse, R6, RZ ;  /* 0x0000000607057210 */ /* 0x040fe40007ffe0ff */
[----:B------:R-:W-:Y:S02]  /*17a00*/  IADD3 R4, PT, PT, R7, R9, RZ ;  /* 0x0000000907047210 */ /* 0x000fe40007ffe0ff */
[----:B------:R-:W-:Y:S01]  /*17a10*/  F2FP.F16.F32.PACK_AB R70, R145, R170 ;  /* 0x000000aa9146723e */ /* 0x000fe200000000ff */
[----:B------:R4:W-:Y:S01]  /*17a20*/  STS [R5], R8 ;  /* 0x0000000805007388 */ /* 0x0009e20000000800 */
[----:B------:R-:W-:-:S02]  /*17a30*/  F2FP.F16.F32.PACK_AB R46, R73, R72 ;  /* 0x00000048492e723e */ /* 0x000fc400000000ff */
[----:B------:R-:W-:Y:S01]  /*17a40*/  F2FP.F16.F32.PACK_AB R39, R39, R86 ;  /* 0x000000562727723e */ /* 0x000fe200000000ff */
[----:B------:R-:W-:Y:S01]  /*17a50*/  STS [R5+0x400], R13 ;  /* 0x0004000d05007388 */ /* 0x000fe20000000800 */
[----:B------:R-:W-:Y:S02]  /*17a60*/  F2FP.F16.F32.PACK_AB R38, R89, R88 ;  /* 0x000000585926723e */ /* 0x000fe400000000ff */
[----:B------:R-:W-:Y:S01]  /*17a70*/  F2FP.F16.F32.PACK_AB R29, R29, R106 ;  /* 0x0000006a1d1d723e */ /* 0x000fe200000000ff */
[----:B------:R1:W-:Y:S01]  /*17a80*/  STS [R4], R12 ;  /* 0x0000000c04007388 */ /* 0x0003e20000000800 */
[----:B--2---:R-:W-:Y:S02]  /*17a90*/  IADD3 R2, PT, PT, R6, R4, RZ ;  /* 0x0000000406027210 */ /* 0x004fe40007ffe0ff */
[----:B------:R-:W-:Y:S01]  /*17aa0*/  F2FP.F16.F32.PACK_AB R28, R28, R108 ;  /* 0x0000006c1c1c723e */ /* 0x000fe200000000ff */
[----:B------:R2:W-:Y:S01]  /*17ab0*/  STS [R4+0x400], R11 ;  /* 0x0004000b04007388 */ /* 0x0005e20000000800 */
[----:B------:R-:W-:-:S02]  /*17ac0*/  F2FP.F16.F32.PACK_AB R27, R27, R110 ;  /* 0x0000006e1b1b723e */ /* 0x000fc400000000ff */
[----:B------:R-:W-:Y:S01]  /*17ad0*/  F2FP.F16.F32.PACK_AB R26, R26, R112 ;  /* 0x000000701a1a723e */ /* 0x000fe200000000ff */
[----:B------:R2:W-:Y:S01]  /*17ae0*/  STS [R2], R10 ;  /* 0x0000000a02007388 */ /* 0x0005e20000000800 */
[C---:B---3--:R-:W-:Y:S02]  /*17af0*/  IADD3 R0, PT, PT, R7.reuse, 0x40, RZ ;  /* 0x0000004007007810 */ /* 0x048fe40007ffe0ff */
[----:B------:R-:W-:Y:S01]  /*17b00*/  @P1 IADD3 R0, PT, PT, R7, -0x40, RZ ;  /* 0xffffffc007001810 */ /* 0x000fe20007ffe0ff */
[----:B------:R2:W-:Y:S01]  /*17b10*/  STS [R2+0x400], R16 ;  /* 0x0004001002007388 */ /* 0x0005e20000000800 */
[----:B------:R-:W-:Y:S02]  /*17b20*/  F2FP.F16.F32.PACK_AB R25, R25, R114 ;  /* 0x000000721919723e */ /* 0x000fe400000000ff */
[-C--:B------:R-:W-:Y:S01]  /*17b30*/  IADD3 R9, PT, PT, R9, R0.reuse, RZ ;  /* 0x0000000009097210 */ /* 0x080fe20007ffe0ff */
[----:B------:R2:W-:Y:S01]  /*17b40*/  STS [R0], R15 ;  /* 0x0000000f00007388 */ /* 0x0005e20000000800 */
[----:B----4-:R-:W-:-:S02]  /*17b50*/  IADD3 R8, PT, PT, R6, R0, RZ ;  /* 0x0000000006087210 */ /* 0x010fc40007ffe0ff */
[----:B------:R-:W-:Y:S01]  /*17b60*/  IADD3 R6, PT, PT, R6, R9, RZ ;  /* 0x0000000906067210 */ /* 0x000fe20007ffe0ff */
        /* <DEDUP_REMOVED lines=13> */
[----:B-1----:R-:W-:-:S03]  /*17c40*/  LOP3.LUT R12, R176, 0x1f8, RZ, 0xc0, !PT ;  /* 0x000001f8b00c7812 */ /* 0x002fc600078ec0ff */
[----:B------:R2:W-:Y:S01]  /*17c50*/  STS [R6], R66 ;  /* 0x0000004206007388 */ /* 0x0005e20000000800 */
        /* <DEDUP_REMOVED lines=53> */
[----:B------:R-:W-:Y:S05]  /*17fb0*/  BRA.U UP1, `(.L_x_1319) ;  /* 0x0000000101207547 */ /* 0x000fea000b800000 */
        /* <DEDUP_REMOVED lines=8> */
.L_x_1319:
[----:B------:R-:W-:Y:S01]  /*18040*/  BAR.SYNC.DEFER_BLOCKING 0x0 ;  /* 0x0000000000007b1d */ /* 0x000fe20000010000 */
[----:B------:R-:W-:Y:S01]  /*18050*/  UIMAD UR13, UR6, UR13, URZ ;  /* 0x0000000d060d72a4 */ /* 0x000fe2000f8e02ff */
[----:B------:R-:W-:Y:S01]  /*18060*/  LOP3.LUT P0, RZ, R206, 0x3, RZ, 0xc0, !PT ;  /* 0x00000003ceff7812 */ /* 0x000fe2000780c0ff */
[----:B------:R-:W-:Y:S01]  /*18070*/  UIMAD UR9, UR4, UR15, URZ ;  /* 0x0000000f040972a4 */ /* 0x000fe2000f8e02ff */
[----:B------:R-:W-:Y:S01]  /*18080*/  MOV R13, 0x7f800000 ;  /* 0x7f800000000d7802 */ /* 0x000fe20000000f00 */
[----:B------:R-:W-:-:S03]  /*18090*/  USEL UR21, UR21, URZ, UP0 ;  /* 0x000000ff15157287 */ /* 0x000fc60008000000 */
[----:B--2---:R-:W1:Y:S01]  /*180a0*/  @P4 LDC R5, c[0x0][0x458] ;  /* 0x00011600ff054b82 */ /* 0x004e620000000800 */
[----:B------:R-:W2:Y:S01]  /*180b0*/  @P4 MUFU.LG2 R2, R235 ;  /* 0x000000eb00024308 */ /* 0x000ea20000000c00 */
[----:B------:R-:W3:Y:S01]  /*180c0*/  S2R R14, SR_CTAID.X ;  /* 0x00000000000e7919 */ /* 0x000ee20000002500 */
[----:B------:R-:W-:Y:S01]  /*180d0*/  @!UP0 UIMAD UR13, UR11, UR7, UR13 ;  /* 0x000000070b0d82a4 */ /* 0x000fe2000f8e020d */
[----:B------:R-:W-:Y:S01]  /*180e0*/  BSSY.RECONVERGENT B0, `(.L_x_1320) ;  /* 0x0000024000007945 */ /* 0x000fe20003800200 */
[----:B------:R-:W-:Y:S01]  /*180f0*/  USHF.L.U32 UR9, UR9, 0x6, URZ ;  /* 0x0000000609097899 */ /* 0x000fe200080006ff */
[----:B------:R-:W-:Y:S01]  /*18100*/  MOV R7, 0x7f800000 ;  /* 0x7f80000000077802 */ /* 0x000fe20000000f00 */
[----:B------:R-:W-:Y:S01]  /*18110*/  USEL UR5, UR5, URZ, UP0 ;  /* 0x000000ff05057287 */ /* 0x000fe20008000000 */
[----:B------:R-:W4:Y:S01]  /*18120*/  @P3 LDC R4, c[0x0][0x458] ;  /* 0x00011600ff043b82 */ /* 0x000f220000000800 */
[----:B------:R-:W5:Y:S01]  /*18130*/  @P3 MUFU.LG2 R0, R236 ;  /* 0x000000ec00003308 */ /* 0x000f620000000c00 */
[----:B------:R-:W-:-:S02]  /*18140*/  USHF.R.S32.HI UR8, URZ, 0x1f, UR13 ;  /* 0x0000001fff087899 */ /* 0x000fc4000801140d */
[----:B------:R-:W-:Y:S02]  /*18150*/  USHF.R.S32.HI UR7, URZ, 0x1f, UR9 ;  /* 0x0000001fff077899 */ /* 0x000fe40008011409 */
[----:B------:R-:W-:Y:S01]  /*18160*/  UIADD3 UR21, UP1, UP0, UR9, UR21, UR13 ;  /* 0x0000001509157290 */ /* 0x000fe2000f83e00d */
[----:B------:R1:W3:Y:S01]  /*18170*/  LDS.128 R32, [R12+0x1800] ;  /* 0x001800000c207984 */ /* 0x0002e20000000c00 */
[----:B--2---:R-:W-:Y:S02]  /*18180*/  @P4 FMUL.FTZ R2, R2, 0.69314718246459960938 ;  /* 0x3f31721802024820 */ /* 0x004fe40000410000 */
[----:B------:R-:W-:Y:S02]  /*18190*/  UIADD3.X UR5, UPT, UPT, UR7, UR5, UR8, UP1, UP0 ;  /* 0x0000000507057290 */ /* 0x000fe40008fe0408 */
[----:B-1----:R-:W-:Y:S01]  /*181a0*/  @P4 FFMA.FTZ R13, R132, R5, R2 ;  /* 0x00000005840d4223 */ /* 0x002fe20000010002 */
[----:B-----5:R-:W-:-:S04]  /*181b0*/  @P3 FMUL.FTZ R0, R0, 0.69314718246459960938 ;  /* 0x3f31721800003820 */ /* 0x020fc80000410000 */
[----:B----4-:R-:W-:Y:S01]  /*181c0*/  @P3 FFMA.FTZ R7, R3, R4, R0 ;  /* 0x0000000403073223 */ /* 0x010fe20000010000 */
[----:B---3--:R-:W-:Y:S06]  /*181d0*/  @P0 BRA `(.L_x_1321) ;  /* 0x0000000000500947 */ /* 0x008fec0003800000 */
        /* <DEDUP_REMOVED lines=20> */
.L_x_1321:
[----:B------:R-:W-:Y:S05]  /*18320*/  BSYNC.RECONVERGENT B0 ;  /* 0x0000000000007941 */ /* 0x000fea0003800200 */
.L_x_1320:
[----:B------:R2:W5:Y:S01]  /*18330*/  LDL R36, [R1+0x7c] ;  /* 0x00007c0001247983 */ /* 0x0005620000100800 */
[----:B------:R-:W3:Y:S03]  /*18340*/  LDCU.64 UR4, c[0x0][0x410] ;  /* 0x00008200ff0477ac */ /* 0x000ee60008000a00 */
[----:B------:R2:W5:Y:S04]  /*18350*/  LDL R37, [R1+0x74] ;  /* 0x0000740001257983 */ /* 0x0005680000100800 */
[----:B------:R2:W5:Y:S01]  /*18360*/  LDL R38, [R1+0x78] ;  /* 0x0000780001267983 */ /* 0x0005620000100800 */
[----:B-1----:R-:W-:Y:S01]  /*18370*/  SHF.R.U32.HI R2, RZ, 0x3, R206 ;  /* 0x00000003ff027819 */ /* 0x002fe200000116ce */
[----:B------:R-:W-:Y:S01]  /*18380*/  IMAD.MOV.U32 R3, RZ, RZ, RZ ;  /* 0x000000ffff037224 */ /* 0x000fe200078e00ff */
[----:B------:R-:W-:Y:S01]  /*18390*/  IADD3 R6, P0, PT, R202, UR16, RZ ;  /* 0x00000010ca067c10 */ /* 0x000fe2000ff1e0ff */
[----:B------:R2:W1:Y:S01]  /*183a0*/  LDS.128 R28, [R12] ;  /* 0x000000000c1c7984 */ /* 0x0004620000000c00 */
[----:B------:R-:W-:Y:S01]  /*183b0*/  ISETP.GE.AND P3, PT, R2, UR14, PT ;  /* 0x0000000e02007c0c */ /* 0x000fe2000bf66270 */
[----:B------:R-:W-:Y:S01]  /*183c0*/  IMAD.WIDE.U32 R4, R14, 0x40, R2 ;  /* 0x000000400e047825 */ /* 0x000fe200078e0002 */
[----:B------:R-:W-:Y:S01]  /*183d0*/  IADD3.X R7, PT, PT, RZ, UR12, RZ, P0, !PT ;  /* 0x0000000cff077c10 */ /* 0x000fe200087fe4ff */
[----:B------:R2:W4:Y:S01]  /*183e0*/  LDS.128 R24, [R12+0x2000] ;  /* 0x002000000c187984 */ /* 0x0005220000000c00 */
[C---:B------:R-:W-:Y:S01]  /*183f0*/  IADD3 R3, PT, PT, R2.reuse, 0x20, RZ ;  /* 0x0000002002037810 */ /* 0x040fe20007ffe0ff */
[C---:B------:R-:W-:Y:S01]  /*18400*/  VIADD R8, R2.reuse, 0x10 ;  /* 0x0000001002087836 */ /* 0x040fe20000000000 */
[----:B------:R-:W-:Y:S01]  /*18410*/  BSSY.RECONVERGENT B0, `(.L_x_1322) ;  /* 0x000001e000007945 */ /* 0x000fe20003800200 */
[----:B------:R2:W1:Y:S01]  /*18420*/  LDS.128 R20, [R12+0x4000] ;  /* 0x004000000c147984 */ /* 0x0004620000000c00 */
[----:B---3--:R-:W-:Y:S01]  /*18430*/  IMAD.U32 R0, RZ, RZ, UR4 ;  /* 0x00000004ff007e24 */ /* 0x008fe2000f8e00ff */
[----:B------:R-:W-:Y:S01]  /*18440*/  ISETP.GE.AND P1, PT, R3, UR14, PT ;  /* 0x0000000e03007c0c */ /* 0x000fe2000bf26270 */
[----:B------:R-:W-:Y:S01]  /*18450*/  VIADD R2, R2, 0x30 ;  /* 0x0000003002027836 */ /* 0x000fe20000000000 */
[----:B------:R2:W3:Y:S01]  /*18460*/  LDS.128 R16, [R12+0x6000] ;  /* 0x006000000c107984 */ /* 0x0004e20000000c00 */
[----:B------:R-:W-:Y:S01]  /*18470*/  IMAD.WIDE.U32 R10, R0, UR6, R6 ;  /* 0x00000006000a7c25 */ /* 0x000fe2000f8e0006 */
[----:B------:R-:W-:-:S02]  /*18480*/  MOV R0, UR5 ;  /* 0x0000000500007c02 */ /* 0x000fc40008000f00 */
[----:B------:R-:W-:Y:S02]  /*18490*/  ISETP.GE.AND P2, PT, R8, UR14, PT ;  /* 0x0000000e08007c0c */ /* 0x000fe4000bf46270 */
[----:B------:R-:W-:Y:S01]  /*184a0*/  ISETP.GE.AND P0, PT, R2, UR14, PT ;  /* 0x0000000e02007c0c */ /* 0x000fe2000bf06270 */
[----:B------:R-:W-:Y:S01]  /*184b0*/  IMAD R9, R0, UR6, R11 ;  /* 0x0000000600097c24 */ /* 0x000fe2000f8e020b */
[----:B------:R-:W-:Y:S11]  /*184c0*/  @P3 BRA `(.L_x_1323) ;  /* 0x0000000000483947 */ /* 0x000ff60003800000 */
        /* <DEDUP_REMOVED lines=18> */
.L_x_1323:
[----:B------:R-:W-:Y:S05]  /*185f0*/  BSYNC.RECONVERGENT B0 ;  /* 0x0000000000007941 */ /* 0x000fea0003800200 */
.L_x_1322:
        /* <DEDUP_REMOVED lines=27> */
.L_x_1325:
[----:B------:R-:W-:Y:S05]  /*187b0*/  BSYNC.RECONVERGENT B0 ;  /* 0x0000000000007941 */ /* 0x000fea0003800200 */
.L_x_1324:
        /* <DEDUP_REMOVED lines=27> */
.L_x_1327:
[----:B------:R-:W-:Y:S05]  /*18970*/  BSYNC.RECONVERGENT B0 ;  /* 0x0000000000007941 */ /* 0x000fea0003800200 */
.L_x_1326:
        /* <DEDUP_REMOVED lines=27> */
.L_x_1328:
        /* <DEDUP_REMOVED lines=13> */
.L_x_2357:


//--------------------- .text._ZN5flash16flash_fwd_kernelI23Flash_fwd_kernel_traitsILi256ELi64ELi64ELi4ELb0ELb0EN7cutlass6half_tE19Flash_kernel_traitsILi256ELi64ELi64ELi4ES3_EELb0ELb0ELb1ELb0ELb0ELb0ELb1ELb0EEEvNS_16Flash_fwd_paramsE --------------------------
	.section	.text._ZN5flash16flash_fwd_kernelI23Flash_fwd_kernel_traitsILi256ELi64ELi64ELi4ELb0ELb0EN7cutlass6half_tE19Flash_kernel_traitsILi256ELi64ELi64ELi4ES3_EELb0ELb0ELb1ELb0ELb0ELb0ELb1ELb0EEEvNS_16Flash_fwd_paramsE,"ax",@progbits
	.align	128
        .global         _ZN5flash16flash_fwd_kernelI23Flash_fwd_kernel_traitsILi256ELi64ELi64ELi4ELb0ELb0EN7cutlass6half_tE19Flash_kernel_traitsILi256ELi64ELi64ELi4ES3_EELb0ELb0ELb1ELb0ELb0ELb0ELb1ELb0EEEvNS_16Flash_fwd_paramsE
        .type           _ZN5flash16flash_fwd_kernelI23Flash_fwd_kernel_traitsILi256ELi64ELi64ELi4ELb0ELb0EN7cutlass6half_tE19Flash_kernel_traitsILi256ELi64ELi64ELi4ES3_EELb0ELb0ELb1ELb0ELb0ELb0ELb1ELb0EEEvNS_16Flash_fwd_paramsE,@function
        .size           _ZN5flash16flash_fwd_kernelI23Flash_fwd_kernel_traitsILi256ELi64ELi64ELi4ELb0ELb0EN7cutlass6half_tE19Flash_kernel_traitsILi256ELi64ELi64ELi4ES3_EELb0ELb0ELb1ELb0ELb0ELb0ELb1ELb0EEEvNS_16Flash_fwd_paramsE,(.L_x_2358 - _ZN5flash16flash_fwd_kernelI23Flash_fwd_kernel_traitsILi256ELi64ELi64ELi4ELb0ELb0EN7cutlass6half_tE19Flash_kernel_traitsILi256ELi64ELi64ELi4ES3_EELb0ELb0ELb1ELb0ELb0ELb0ELb1ELb0EEEvNS_16Flash_fwd_paramsE)
        .other          _ZN5flash16flash_fwd_kernelI23Flash_fwd_kernel_traitsILi256ELi64ELi64ELi4ELb0ELb0EN7cutlass6half_tE19Flash_kernel_traitsILi256ELi64ELi64ELi4ES3_EELb0ELb0ELb1ELb0ELb0ELb0ELb1ELb0EEEvNS_16Flash_fwd_paramsE,@"STO_CUDA_ENTRY STV_DEFAULT"
_ZN5flash16flash_fwd_kernelI23Flash_fwd_kernel_traitsILi256ELi64ELi64ELi4ELb0ELb0EN7cutlass6half_tE19Flash_kernel_traitsILi256ELi64ELi64ELi4ES3_EELb0ELb0ELb1ELb0ELb0ELb0ELb1ELb0EEEvNS_16Flash_fwd_paramsE:
.text._ZN5flash16flash_fwd_kernelI23Flash_fwd_kernel_traitsILi256ELi64ELi64ELi4ELb0ELb0EN7cutlass6half_tE19Flash_kernel_traitsILi256ELi64ELi64ELi4ES3_EELb0ELb0ELb1ELb0ELb0ELb0ELb1ELb0EEEvNS_16Flash_fwd_paramsE:
        /* <DEDUP_REMOVED lines=71> */
.L_x_1329:
        /* <DEDUP_REMOVED lines=58> */
.L_x_1331:
        /* <DEDUP_REMOVED lines=57> */
.L_x_1333:
[----:B------:R-:W-:Y:S05]  /*0ba0*/  BSYNC.RECONVERGENT B0 ;  /* 0x0000000000007941 */ /* 0x000fea0003800200 */
.L_x_1332:
        /* <DEDUP_REMOVED lines=24> */
.L_x_1335:
[----:B------:R-:W-:Y:S05]  /*0d30*/  BSYNC.RECONVERGENT B0 ;  /* 0x0000000000007941 */ /* 0x000fea0003800200 */
.L_x_1334:
        /* <DEDUP_REMOVED lines=24> */
.L_x_1337:
[----:B------:R-:W-:Y:S05]  /*0ec0*/  BSYNC.RECONVERGENT B0 ;  /* 0x0000000000007941 */ /* 0x000fea0003800200 */
.L_x_1336:
        /* <DEDUP_REMOVED lines=26> */
.L_x_1339:
[----:B------:R-:W-:Y:S05]  /*1070*/  BSYNC.RECONVERGENT B0 ;  /* 0x0000000000007941 */ /* 0x000fea0003800200 */
.L_x_1338:
        /* <DEDUP_REMOVED lines=10> */
.L_x_1341:
[----:B------:R-:W-:Y:S05]  /*1120*/  BSYNC.RECONVERGENT B0 ;  /* 0x0000000000007941 */ /* 0x000fea0003800200 */
.L_x_1340:
        /* <DEDUP_REMOVED lines=10> */
.L_x_1343:
[----:B------:R-:W-:Y:S05]  /*11d0*/  BSYNC.RECONVERGENT B0 ;  /* 0x0000000000007941 */ /* 0x000fea0003800200 */
.L_x_1342:
        /* <DEDUP_REMOVED lines=10> */
.L_x_1345:
[----:B------:R-:W-:Y:S05]  /*1280*/  BSYNC.RECONVERGENT B0 ;  /* 0x0000000000007941 */ /* 0x000fea0003800200 */
.L_x_1344:
        /* <DEDUP_REMOVED lines=10> */
.L_x_1330:
        /* <DEDUP_REMOVED lines=21> */
.L_x_1346:
[----:B------:R-:W1:Y:S01]  /*1480*/  LDCU.64 UR10, c[0x0][0x3b8] ;  /* 0x00007700ff0a77ac */ /* 0x000e620008000a00 */
[----:B------:R-:W-:-:S04]  /*1490*/  UIADD3 UR14, UPT, UPT, UR13, UR15, URZ ;  /* 0x0000000f0d0e7290 */ /* 0x000fc8000fffe0ff */
[----:B-1----:R-:W-:Y:S02]  /*14a0*/  UIMAD.WIDE.U32 UR6, UR14, UR10, URZ ;  /* 0x0000000a0e0672a5 */ /* 0x002fe4000f8e00ff */
[----:B------:R-:W-:-:S04]  /*14b0*/  UIMAD UR14, UR14, UR11, URZ ;  /* 0x0000000b0e0e72a4 */ /* 0x000fc8000f8e02ff */
[----:B------:R-:W-:Y:S02]  /*14c0*/  UIADD3 UR14, UPT, UPT, UR7, UR14, URZ ;  /* 0x0000000e070e7290 */ /* 0x000fe4000fffe0ff */
.L_x_1347:
        /* <DEDUP_REMOVED lines=38> */
.L_x_1348:
[----:B------:R-:W1:Y:S01]  /*1730*/  LDCU.64 UR8, c[0x0][0x3c0] ;  /* 0x00007800ff0877ac */ /* 0x000e620008000a00 */
[----:B------:R-:W-:-:S04]  /*1740*/  UIADD3 UR13, UPT, UPT, UR13, UR15, URZ ;  /* 0x0000000f0d0d7290 */ /* 0x000fc8000fffe0ff */
[----:B-1----:R-:W-:Y:S02]  /*1750*/  UIMAD.WIDE.U32 UR4, UR13, UR8, URZ ;  /* 0x000000080d0472a5 */ /* 0x002fe4000f8e00ff */
[----:B------:R-:W-:-:S04]  /*1760*/  UIMAD UR13, UR13, UR9, URZ ;  /* 0x000000090d0d72a4 */ /* 0x000fc8000f8e02ff */
[----:B------:R-:W-:Y:S01]  /*1770*/  UIADD3 UR15, UPT, UPT, UR5, UR13, URZ ;  /* 0x0000000d050f7290 */ /* 0x000fe2000fffe0ff */
[----:B------:R-:W-:-:S11]  /*1780*/  UMOV UR12, UR4 ;  /* 0x00000004000c7c82 */ /* 0x000fd60008000000 */
.L_x_1349:
        /* <DEDUP_REMOVED lines=93> */
.L_x_1351:
[----:B------:R-:W-:Y:S05]  /*1d60*/  BSYNC.RECONVERGENT B0 ;  /* 0x0000000000007941 */ /* 0x000fea0003800200 */
.L_x_1350:
        /* <DEDUP_REMOVED lines=42> */
.L_x_1353:
[----:B------:R-:W-:Y:S05]  /*2010*/  BSYNC.RECONVERGENT B0 ;  /* 0x0000000000007941 */ /* 0x000fea0003800200 */
.L_x_1352:
        /* <DEDUP_REMOVED lines=41> */
.L_x_1355:
[----:B------:R-:W-:Y:S05]  /*22b0*/  BSYNC.RECONVERGENT B0 ;  /* 0x0000000000007941 */ /* 0x000fea0003800200 */
.L_x_1354:
        /* <DEDUP_REMOVED lines=41> */
.L_x_1357:
[----:B------:R-:W-:Y:S05]  /*2550*/  BSYNC.RECONVERGENT B0 ;  /* 0x0000000000007941 */ /* 0x000fea0003800200 */
.L_x_1356:
        /* <DEDUP_REMOVED lines=34> */
.L_x_1359:
[----:B------:R-:W-:Y:S05]  /*2780*/  BSYNC.RECONVERGENT B0 ;  /* 0x0000000000007941 */ /* 0x000fea0003800200 */
.L_x_1358:
        /* <DEDUP_REMOVED lines=37> */
.L_x_1361:
[----:B------:R-:W-:Y:S05]  /*29e0*/  BSYNC.RECONVERGENT B0 ;  /* 0x0000000000007941 */ /* 0x000fea0003800200 */
.L_x_1360:
        /* <DEDUP_REMOVED lines=37> */
.L_x_1363:
[----:B------:R-:W-:Y:S05]  /*2c40*/  BSYNC.RECONVERGENT B0 ;  /* 0x0000000000007941 */ /* 0x000fea0003800200 */
.L_x_1362:
        /* <DEDUP_REMOVED lines=37> */
.L_x_1365:
[----:B------:R-:W-:Y:S05]  /*2ea0*/  BSYNC.RECONVERGENT B0 ;  /* 0x0000000000007941 */ /* 0x000fea0003800200 */
.L_x_1364:
        /* <DEDUP_REMOVED lines=11> */
[----:B----4-:R-:W-:Y:S01]  /*2f60*/  LOP3.LUT R6, R217, 0x1c0, R86, 0xf8, !PT ;  /* 0x000001c0d9067812 */ /* 0x010fe200078ef856 */
[----:B------:R-:W-:Y:S01]  /*2f70*/  UMOV UR13, UR4 ;  /* 0x00000004000d7c82 */ /* 0x000fe20008000000 */
[----:B------:R-:W-:-:S02]  /*2f80*/  LOP3.LUT R3, R221, 0x1f0, RZ, 0xc0, !PT ;  /* 0x000001f0dd037812 */ /* 0x000fc400078ec0ff */
[----:B------:R-:W-:Y:S02]  /*2f90*/  LOP3.LUT R165, R219, 0x200, R86, 0xf8, !PT ;  /* 0x00000200dba57812 */ /* 0x000fe400078ef856 */
[----:B------:R-:W-:Y:S01]  /*2fa0*/  LOP3.LUT R166, R6, R5, RZ, 0x3c, !PT ;  /* 0x0000000506a67212 */ /* 0x000fe200078e3cff */
[----:B------:R-:W-:-:S04]  /*2fb0*/  DEPBAR.LE SB0, 0x0 ;  /* 0x000080000000791a */ /* 0x000fc80000000000 */
[----:B------:R-:W-:Y:S06]  /*2fc0*/  BAR.SYNC.DEFER_BLOCKING 0x0 ;  /* 0x0000000000007b1d */ /* 0x000fec0000010000 */
[----:B------:R-:W-:Y:S05]  /*2fd0*/  @P6 BRA `(.L_x_1367) ;  /* 0x00000000007c6947 */ /* 0x000fea0003800000 */
[----:B------:R-:W4:Y:S01]  /*2fe0*/  LDCU UR4, c[0x0][0x440] ;  /* 0x00008800ff0477ac */ /* 0x000f220008000800 */
[----:B--23--:R-:W-:Y:S02]  /*2ff0*/  IMAD.U32 R8, RZ, RZ, UR34 ;  /* 0x00000022ff087e24 */ /* 0x00cfe4000f8e00ff */
        /* <DEDUP_REMOVED lines=29> */
.L_x_1367:
[----:B------:R4:W-:Y:S04]  /*31d0*/  STS.128 [R238+0x10000], RZ ;  /* 0x010000ffee007388 */ /* 0x0009e80000000c00 */
[----:B------:R4:W-:Y:S04]  /*31e0*/  STS.128 [R238+0x12000], RZ ;  /* 0x012000ffee007388 */ /* 0x0009e80000000c00 */
[----:B------:R4:W-:Y:S04]  /*31f0*/  STS.128 [R238+0x14000], RZ ;  /* 0x014000ffee007388 */ /* 0x0009e80000000c00 */
[----:B------:R4:W-:Y:S02]  /*3200*/  STS.128 [R238+0x16000], RZ ;  /* 0x016000ffee007388 */ /* 0x0009e40000000c00 */
.L_x_1368:
[----:B------:R-:W-:Y:S05]  /*3210*/  BSYNC.RECONVERGENT B0 ;  /* 0x0000000000007941 */ /* 0x000fea0003800200 */
.L_x_1366:
        /* <DEDUP_REMOVED lines=46> */
.L_x_1370:
[----:B------:R-:W-:Y:S05]  /*3500*/  BSYNC.RECONVERGENT B0 ;  /* 0x0000000000007941 */ /* 0x000fea0003800200 */
.L_x_1369:
        /* <DEDUP_REMOVED lines=39> */
.L_x_1372:
[----:B------:R-:W-:Y:S05]  /*3780*/  BSYNC.RECONVERGENT B0 ;  /* 0x0000000000007941 */ /* 0x000fea0003800200 */
.L_x_1371:
        /* <DEDUP_REMOVED lines=41> */
.L_x_1374:
[----:B------:R-:W-:Y:S05]  /*3a20*/  BSYNC.RECONVERGENT B0 ;  /* 0x0000000000007941 */ /* 0x000fea0003800200 */
.L_x_1373:
[----:B------:R-:W-:Y:S01]  /*3a30*/  LDSM.16.M88.4 R60, [R76] ;  /* 0x000000004c3c783b */ /* 0x000fe20000000200 */
[----:B------:R-:W-:Y:S01]  /*3a40*/  LOP3.LUT P0, R2, R216, 0x2, RZ, 0xc0, !PT ;  /* 0x00000002d8027812 */ /* 0x000fe2000780c0ff */
[----:B------:R-:W5:Y:S01]  /*3a50*/  LDCU UR4, c[0x0][0x50c] ;  /* 0x0000a180ff0477ac */ /* 0x000f620008000800 */
[----:B------:R-:W-:Y:S01]  /*3a60*/  MOV R85, 0x20 ;  /* 0x0000002000557802 */ /* 0x000fe20000000f00 */
[----:B-1----:R-:W1:Y:S01]  /*3a70*/  LDSM.16.M88.4 R12, [R90+UR5+0x8000] ;  /* 0x008000055a0c783b */ /* 0x002e620008000200 */
[----:B------:R-:W-:Y:S01]  /*3a80*/  IADD3 R215, PT, PT, R90, UR5, RZ ;  /* 0x000000055ad77c10 */ /* 0x000fe2000fffe0ff */
[----:B------:R-:W-:Y:S01]  /*3a90*/  UISETP.GT.U32.AND UP0, UPT, UR13, UR18, UPT ;  /* 0x000000120d00728c */ /* 0x000fe2000bf04070 */
[----:B------:R-:W-:Y:S01]  /*3aa0*/  SEL R85, R85, 0xffffffe0, !P0 ;  /* 0xffffffe055557807 */ /* 0x000fe20004000000 */
[----:B------:R-:W4:Y:S01]  /*3ab0*/  LDSM.16.M88.4 R36, [R90+UR5+0x8800] ;  /* 0x008800055a24783b */ /* 0x000f220008000200 */
[----:B------:R-:W-:Y:S02]  /*3ac0*/  LOP3.LUT R0, R216, 0x4, RZ, 0xc0, !PT ;  /* 0x00000004d8007812 */ /* 0x000fe400078ec0ff */
[-C--:B------:R-:W-:Y:S01]  /*3ad0*/  IADD3 R91, PT, PT, R76, R85.reuse, RZ ;  /* 0x000000554c5b7210 */ /* 0x080fe20007ffe0ff */
[----:B------:R-:W5:Y:S01]  /*3ae0*/  LDSM.16.M88.4 R68, [R90+UR5+0x9000] ;  /* 0x009000055a44783b */ /* 0x000f620008000200 */
[----:B------:R-:W-:-:S02]  /*3af0*/  IADD3 R87, PT, PT, R215, R85, RZ ;  /* 0x00000055d7577210 */ /* 0x000fc40007ffe0ff */
[----:B------:R-:W-:Y:S01]  /*3b00*/  ISETP.NE.AND P5, PT, R0, RZ, PT ;  /* 0x000000ff0000720c */ /* 0x000fe20003fa5270 */
[----:B------:R-:W5:Y:S01]  /*3b10*/  LDSM.16.M88.4 R4, [R90+UR5+0x9800] ;  /* 0x009800055a04783b */ /* 0x000f620008000200 */
[----:B------:R-:W-:Y:S02]  /*3b20*/  MOV R84, 0x40 ;  /* 0x0000004000547802 */ /* 0x000fe40000000f00 */
[----:B------:R-:W-:Y:S01]  /*3b30*/  MOV R233, UR21 ;  /* 0x0000001500e97c02 */ /* 0x000fe20008000f00 */
[----:B------:R-:W-:Y:S01]  /*3b40*/  LDSM.16.M88.4 R28, [R91] ;  /* 0x000000005b1c783b */ /* 0x000fe20000000200 */
[----:B------:R-:W-:-:S03]  /*3b50*/  SEL R84, R84, 0xffffffc0, !P5 ;  /* 0xffffffc054547807 */ /* 0x000fc60006800000 */
[----:B------:R-:W5:Y:S01]  /*3b60*/  LDSM.16.M88.4 R24, [R87+0x8000] ;  /* 0x008000005718783b */ /* 0x000f620000000200 */
[-C--:B------:R-:W-:Y:S02]  /*3b70*/  IADD3 R92, PT, PT, R76, R84.reuse, RZ ;  /* 0x000000544c5c7210 */ /* 0x080fe40007ffe0ff */
[----:B------:R-:W-:Y:S01]  /*3b80*/  IADD3 R88, PT, PT, R215, R84, RZ ;  /* 0x00000054d7587210 */ /* 0x000fe20007ffe0ff */
[----:B------:R-:W5:Y:S01]  /*3b90*/  LDSM.16.M88.4 R48, [R87+0x8800] ;  /* 0x008800005730783b */ /* 0x000f620000000200 */
[C---:B------:R-:W-:Y:S02]  /*3ba0*/  IADD3 R89, PT, PT, R85.reuse, R92, RZ ;  /* 0x0000005c55597210 */ /* 0x040fe40007ffe0ff */
[----:B------:R-:W-:Y:S01]  /*3bb0*/  IADD3 R0, PT, PT, R85, R88, RZ ;  /* 0x0000005855007210 */ /* 0x000fe20007ffe0ff */
[----:B------:R-:W5:Y:S04]  /*3bc0*/  LDSM.16.M88.4 R52, [R87+0x9000] ;  /* 0x009000005734783b */ /* 0x000f680000000200 */
[----:B------:R-:W5:Y:S04]  /*3bd0*/  LDSM.16.M88.4 R44, [R87+0x9800] ;  /* 0x00980000572c783b */ /* 0x000f680000000200 */
[----:B--23--:R-:W-:Y:S01]  /*3be0*/  LDSM.16.M88.4 R8, [R92] ;  /* 0x000000005c08783b */ /* 0x00cfe20000000200 */
[C---:B-1----:R-:W-:Y:S03]  /*3bf0*/  HMMA.16816.F32 R16, R60.reuse, R12, RZ ;  /* 0x0000000c3c10723c */ /* 0x042fe600000018ff */
[----:B------:R-:W1:Y:S04]  /*3c00*/  LDSM.16.M88.4 R20, [R88+0x8000] ;  /* 0x008000005814783b */ /* 0x000e680000000200 */
[----:B------:R-:W-:Y:S01]  /*3c10*/  LDSM.16.M88.4 R56, [R76+0x2000] ;  /* 0x002000004c38783b */ /* 0x000fe20000000200 */
[C---:B----4-:R-:W-:Y:S03]  /*3c20*/  HMMA.16816.F32 R40, R60.reuse, R36, RZ ;  /* 0x000000243c28723c */ /* 0x050fe600000018ff */
[----:B------:R-:W-:Y:S04]  /*3c30*/  LDSM.16.M88.4 R72, [R90+UR5+0xb800] ;  /* 0x00b800055a48783b */ /* 0x000fe80008000200 */
[----:B------:R-:W-:Y:S01]  /*3c40*/  LDSM.16.M88.4 R80, [R90+UR5+0xf000] ;  /* 0x00f000055a50783b */ /* 0x000fe20008000200 */
[C---:B-----5:R-:W-:Y:S03]  /*3c50*/  HMMA.16816.F32 R32, R60.reuse, R68, RZ ;  /* 0x000000443c20723c */ /* 0x060fe600000018ff */
[----:B------:R-:W0:Y:S05]  /*3c60*/  LDGDEPBAR ;  /* 0x00000000000079af */ /* 0x000e2a0000000000 */
[C---:B------:R-:W-:Y:S08]  /*3c70*/  HMMA.16816.F32 R12, R60.reuse, R14, RZ ;  /* 0x0000000e3c0c723c */ /* 0x040ff000000018ff */
        /* <DEDUP_REMOVED lines=65> */
[----:B------:R-:W-:Y:S04]  /*4090*/  LDSM.16.M88.4 R52, [R76+0x4000] ;  /* 0x004000004c34783b */ /* 0x000fe80000000200 */
[----:B------:R-:W-:Y:S03]  /*40a0*/  LDSM.16.M88.4 R76, [R76+0x6000] ;  /* 0x006000004c4c783b */ /* 0x000fe60000000200 */
[C---:B------:R-:W-:Y:S08]  /*40b0*/  HMMA.16816.F32 R64, R8.reuse, R44, R64 ;  /* 0x0000002c0840723c */ /* 0x040ff00000001840 */
[----:B------:R-:W-:Y:S01]  /*40c0*/  HMMA.16816.F32 R60, R8, R46, R60 ;  /* 0x0000002e083c723c */ /* 0x000fe2000000183c */
[----:B------:R-:W4:Y:S04]  /*40d0*/  LDSM.16.M88.4 R8, [R0+0xa800] ;  /* 0x00a800000008783b */ /* 0x000f280000000200 */
[----:B------:R-:W5:Y:S03]  /*40e0*/  LDSM.16.M88.4 R44, [R0+0xb000] ;  /* 0x00b00000002c783b */ /* 0x000f660000000200 */
[C---:B-1----:R-:W-:Y:S08]  /*40f0*/  HMMA.16816.F32 R16, R48.reuse, R28, R16 ;  /* 0x0000001c3010723c */ /* 0x042ff00000001810 */
[C---:B------:R-:W-:Y:S01]  /*4100*/  HMMA.16816.F32 R12, R48.reuse, R30, R12 ;  /* 0x0000001e300c723c */ /* 0x040fe2000000180c */
[----:B------:R-:W1:Y:S07]  /*4110*/  LDSM.16.M88.4 R28, [R0+0xb800] ;  /* 0x00b80000001c783b */ /* 0x000e6e0000000200 */
[C---:B--2---:R-:W-:Y:S08]  /*4120*/  HMMA.16816.F32 R40, R48.reuse, R4, R40 ;  /* 0x000000043028723c */ /* 0x044ff00000001828 */
[----:B------:R-:W-:Y:S01]  /*4130*/  HMMA.16816.F32 R36, R48, R6, R36 ;  /* 0x000000063024723c */ /* 0x000fe20000001824 */
[----:B------:R-:W2:Y:S07]  /*4140*/  LDSM.16.M88.4 R4, [R90+UR5+0xc000] ;  /* 0x00c000055a04783b */ /* 0x000eae0008000200 */
[C---:B---3--:R-:W-:Y:S08]  /*4150*/  HMMA.16816.F32 R16, R20.reuse, R24, R16 ;  /* 0x000000181410723c */ /* 0x048ff00000001810 */
[----:B------:R-:W-:Y:S01]  /*4160*/  HMMA.16816.F32 R12, R20, R26, R12 ;  /* 0x0000001a140c723c */ /* 0x000fe2000000180c */
[----:B------:R-:W3:Y:S07]  /*4170*/  LDSM.16.M88.4 R24, [R90+UR5+0xc800] ;  /* 0x00c800055a18783b */ /* 0x000eee0008000200 */
[C---:B------:R-:W-:Y:S08]  /*4180*/  HMMA.16816.F32 R32, R48.reuse, R72, R32 ;  /* 0x000000483020723c */ /* 0x040ff00000001820 */
[C---:B------:R-:W-:Y:S01]  /*4190*/  HMMA.16816.F32 R68, R48.reuse, R74, R68 ;  /* 0x0000004a3044723c */ /* 0x040fe20000001844 */
[----:B------:R-:W-:Y:S07]  /*41a0*/  LDSM.16.M88.4 R72, [R87+0xd800] ;  /* 0x00d800005748783b */ /* 0x000fee0000000200 */
[C---:B------:R-:W-:Y:S08]  /*41b0*/  HMMA.16816.F32 R64, R48.reuse, R56, R64 ;  /* 0x000000383040723c */ /* 0x040ff00000001840 */
[----:B------:R-:W-:Y:S01]  /*41c0*/  HMMA.16816.F32 R60, R48, R58, R60 ;  /* 0x0000003a303c723c */ /* 0x000fe2000000183c */
[----:B------:R-:W-:Y:S04]  /*41d0*/  LDSM.16.M88.4 R56, [R90+UR5+0xd800] ;  /* 0x00d800055a38783b */ /* 0x000fe80008000200 */
[----:B------:R-:W-:Y:S03]  /*41e0*/  LDSM.16.M88.4 R48, [R91+0x4000] ;  /* 0x004000005b30783b */ /* 0x000fe60000000200 */
[C---:B----4-:R-:W-:Y:S08]  /*41f0*/  HMMA.16816.F32 R40, R20.reuse, R8, R40 ;  /* 0x000000081428723c */ /* 0x050ff00000001828 */
[C---:B------:R-:W-:Y:S01]  /*4200*/  HMMA.16816.F32 R36, R20.reuse, R10, R36 ;  /* 0x0000000a1424723c */ /* 0x040fe20000001824 */
[----:B------:R-:W4:Y:S07]  /*4210*/  LDSM.16.M88.4 R8, [R90+UR5+0xd000] ;  /* 0x00d000055a08783b */ /* 0x000f2e0008000200 */
[C---:B-----5:R-:W-:Y:S08]  /*4220*/  HMMA.16816.F32 R32, R20.reuse, R44, R32 ;  /* 0x0000002c1420723c */ /* 0x060ff00000001820 */
        /* <DEDUP_REMOVED lines=21> */
[----:B------:R-:W-:Y:S07]  /*4380*/  LDSM.16.M88.4 R28, [R0+0xc000] ;  /* 0x00c00000001c783b */ /* 0x000fee0000000200 */
[C---:B-----5:R-:W-:Y:S08]  /*4390*/  HMMA.16816.F32 R40, R48.reuse, R20, R40 ;  /* 0x000000143028723c */ /* 0x060ff00000001828 */
[C---:B------:R-:W-:Y:S01]  /*43a0*/  HMMA.16816.F32 R36, R48.reuse, R22, R36 ;  /* 0x000000163024723c */ /* 0x040fe20000001824 */
[----:B------:R-:W-:Y:S07]  /*43b0*/  LDSM.16.M88.4 R20, [R0+0xc800] ;  /* 0x00c800000014783b */ /* 0x000fee0000000200 */
[C---:B--2---:R-:W-:Y:S08]  /*43c0*/  HMMA.16816.F32 R32, R48.reuse, R4, R32 ;  /* 0x000000043020723c */ /* 0x044ff00000001820 */
[----:B------:R-:W-:Y:S01]  /*43d0*/  HMMA.16816.F32 R68, R48, R6, R68 ;  /* 0x000000063044723c */ /* 0x000fe20000001844 */
[----:B------:R-:W1:Y:S07]  /*43e0*/  LDSM.16.M88.4 R4, [R89+0x4000] ;  /* 0x004000005904783b */ /* 0x000e6e0000000200 */
[C---:B---3--:R-:W-:Y:S08]  /*43f0*/  HMMA.16816.F32 R16, R44.reuse, R24, R16 ;  /* 0x000000182c10723c */ /* 0x048ff00000001810 */
[C---:B------:R-:W-:Y:S01]  /*4400*/  HMMA.16816.F32 R12, R44.reuse, R26, R12 ;  /* 0x0000001a2c0c723c */ /* 0x040fe2000000180c */
[----:B------:R-:W2:Y:S07]  /*4410*/  LDSM.16.M88.4 R24, [R0+0xd000] ;  /* 0x00d000000018783b */ /* 0x000eae0000000200 */
[C---:B----4-:R-:W-:Y:S08]  /*4420*/  HMMA.16816.F32 R40, R44.reuse, R8, R40 ;  /* 0x000000082c28723c */ /* 0x050ff00000001828 */
[----:B------:R-:W-:Y:S01]  /*4430*/  HMMA.16816.F32 R36, R44, R10, R36 ;  /* 0x0000000a2c24723c */ /* 0x000fe20000001824 */
[----:B------:R-:W3:Y:S07]  /*4440*/  LDSM.16.M88.4 R8, [R90+UR5+0xe000] ;  /* 0x00e000055a08783b */ /* 0x000eee0008000200 */
[C---:B------:R-:W-:Y:S08]  /*4450*/  HMMA.16816.F32 R64, R48.reuse, R72, R64 ;  /* 0x000000483040723c */ /* 0x040ff00000001840 */
[----:B------:R-:W-:Y:S01]  /*4460*/  HMMA.16816.F32 R60, R48, R74, R60 ;  /* 0x0000004a303c723c */ /* 0x000fe2000000183c */
[----:B------:R-:W4:Y:S04]  /*4470*/  LDSM.16.M88.4 R48, [R0+0xd800] ;  /* 0x00d800000030783b */ /* 0x000f280000000200 */
[----:B------:R-:W-:Y:S03]  /*4480*/  LDSM.16.M88.4 R72, [R90+UR5+0xf800] ;  /* 0x00f800055a48783b */ /* 0x000fe60008000200 */
[C---:B------:R-:W-:Y:S08]  /*4490*/  HMMA.16816.F32 R32, R44.reuse, R56, R32 ;  /* 0x000000382c20723c */ /* 0x040ff00000001820 */
[----:B------:R-:W-:Y:S01]  /*44a0*/  HMMA.16816.F32 R68, R44, R58, R68 ;  /* 0x0000003a2c44723c */ /* 0x000fe20000001844 */
[----:B------:R-:W-:Y:S07]  /*44b0*/  LDSM.16.M88.4 R56, [R91+0x6000] ;  /* 0x006000005b38783b */ /* 0x000fee0000000200 */
[C---:B-1----:R-:W-:Y:S08]  /*44c0*/  HMMA.16816.F32 R40, R4.reuse, R20, R40 ;  /* 0x000000140428723c */ /* 0x042ff00000001828 */
[C---:B------:R-:W-:Y:S01]  /*44d0*/  HMMA.16816.F32 R36, R4.reuse, R22, R36 ;  /* 0x000000160424723c */ /* 0x040fe20000001824 */
[----:B------:R-:W1:Y:S07]  /*44e0*/  LDSM.16.M88.4 R20, [R87+0xe000] ;  /* 0x00e000005714783b */ /* 0x000e6e0000000200 */
[C---:B------:R-:W-:Y:S08]  /*44f0*/  HMMA.16816.F32 R16, R4.reuse, R28, R16 ;  /* 0x0000001c0410723c */ /* 0x040ff00000001810 */
[----:B------:R-:W-:Y:S01]  /*4500*/  HMMA.16816.F32 R12, R4, R30, R12 ;  /* 0x0000001e040c723c */ /* 0x000fe2000000180c */
[----:B------:R-:W-:Y:S07]  /*4510*/  LDSM.16.M88.4 R28, [R92+0x6000] ;  /* 0x006000005c1c783b */ /* 0x000fee0000000200 */
[C---:B------:R-:W-:Y:S08]  /*4520*/  HMMA.16816.F32 R64, R44.reuse, R52, R64 ;  /* 0x000000342c40723c */ /* 0x040ff00000001840 */
[----:B------:R-:W-:Y:S01]  /*4530*/  HMMA.16816.F32 R60, R44, R54, R60 ;  /* 0x000000362c3c723c */ /* 0x000fe2000000183c */
[----:B------:R-:W5:Y:S04]  /*4540*/  LDSM.16.M88.4 R44, [R90+UR5+0xe800] ;  /* 0x00e800055a2c783b */ /* 0x000f680008000200 */
[----:B------:R-:W-:Y:S03]  /*4550*/  LDSM.16.M88.4 R52, [R87+0xe800] ;  /* 0x00e800005734783b */ /* 0x000fe60000000200 */
[C---:B--2---:R-:W-:Y:S08]  /*4560*/  HMMA.16816.F32 R32, R4.reuse, R24, R32 ;  /* 0x000000180420723c */ /* 0x044ff00000001820 */
[----:B------:R-:W-:Y:S01]  /*4570*/  HMMA.16816.F32 R68, R4, R26, R68 ;  /* 0x0000001a0444723c */ /* 0x000fe20000001844 */
[----:B------:R-:W2:Y:S07]  /*4580*/  LDSM.16.M88.4 R24, [R88+0xe000] ;  /* 0x00e000005818783b */ /* 0x000eae0000000200 */
[C---:B---3--:R-:W-:Y:S08]  /*4590*/  HMMA.16816.F32 R16, R76.reuse, R8, R16 ;  /* 0x000000084c10723c */ /* 0x048ff00000001810 */
[----:B------:R-:W-:Y:S01]  /*45a0*/  HMMA.16816.F32 R12, R76, R10, R12 ;  /* 0x0000000a4c0c723c */ /* 0x000fe2000000180c */
[----:B------:R-:W-:Y:S07]  /*45b0*/  LDSM.16.M88.4 R8, [R0+0xe000] ;  /* 0x00e000000008783b */ /* 0x000fee0000000200 */
[C---:B----4-:R-:W-:Y:S08]  /*45c0*/  HMMA.16816.F32 R64, R4.reuse, R48, R64 ;  /* 0x000000300440723c */ /* 0x050ff00000001840 */
[----:B------:R-:W-:Y:S01]  /*45d0*/  HMMA.16816.F32 R60, R4, R50, R60 ;  /* 0x00000032043c723c */ /* 0x000fe2000000183c */
[----:B------:R-:W3:Y:S04]  /*45e0*/  LDSM.16.M88.4 R4, [R89+0x6000] ;  /* 0x006000005904783b */ /* 0x000ee80000000200 */
[----:B------:R-:W4:Y:S03]  /*45f0*/  LDSM.16.M88.4 R48, [R87+0xf000] ;  /* 0x00f000005730783b */ /* 0x000f260000000200 */
[C---:B-1----:R-:W-:Y:S08]  /*4600*/  HMMA.16816.F32 R16, R56.reuse, R20, R16 ;  /* 0x000000143810723c */ /* 0x042ff00000001810 */
[----:B------:R-:W-:Y:S01]  /*4610*/  HMMA.16816.F32 R12, R56, R22, R12 ;  /* 0x00000016380c723c */ /* 0x000fe2000000180c */
[----:B------:R-:W1:Y:S07]  /*4620*/  LDSM.16.M88.4 R20, [R88+0xe800] ;  /* 0x00e800005814783b */ /* 0x000e6e0000000200 */
[C---:B-----5:R-:W-:Y:S08]  /*4630*/  HMMA.16816.F32 R40, R76.reuse, R44, R40 ;  /* 0x0000002c4c28723c */ /* 0x060ff00000001828 */
[----:B------:R-:W-:Y:S01]  /*4640*/  HMMA.16816.F32 R36, R76, R46, R36 ;  /* 0x0000002e4c24723c */ /* 0x000fe20000001824 */
[----:B------:R-:W5:Y:S07]  /*4650*/  LDSM.16.M88.4 R44, [R87+0xf800] ;  /* 0x00f80000572c783b */ /* 0x000f6e0000000200 */
[C---:B--2---:R-:W-:Y:S08]  /*4660*/  HMMA.16816.F32 R16, R28.reuse, R24, R16 ;  /* 0x000000181c10723c */ /* 0x044ff00000001810 */
[----:B------:R-:W-:Y:S01]  /*4670*/  HMMA.16816.F32 R12, R28, R26, R12 ;  /* 0x0000001a1c0c723c */ /* 0x000fe2000000180c */
[----:B------:R-:W2:Y:S04]  /*4680*/  LDSM.16.M88.4 R24, [R88+0xf000] ;  /* 0x00f000005818783b */ /* 0x000ea80000000200 */
[----:B------:R-:W2:Y:S03]  /*4690*/  LDSM.16.M88.4 R88, [R88+0xf800] ;  /* 0x00f800005858783b */ /* 0x000ea60000000200 */
[----:B------:R-:W-:Y:S08]  /*46a0*/  HMMA.16816.F32 R32, R76, R80, R32 ;  /* 0x000000504c20723c */ /* 0x000ff00000001820 */
[C---:B------:R-:W-:Y:S08]  /*46b0*/  HMMA.16816.F32 R40, R56.reuse, R52, R40 ;  /* 0x000000343828723c */ /* 0x040ff00000001828 */
[----:B------:R-:W-:Y:S01]  /*46c0*/  HMMA.16816.F32 R52, R56, R54, R36 ;  /* 0x000000363834723c */ /* 0x000fe20000001824 */
[----:B------:R-:W2:Y:S07]  /*46d0*/  LDSM.16.M88.4 R36, [R0+0xe800] ;  /* 0x00e800000024783b */ /* 0x000eae0000000200 */
[C---:B------:R-:W-:Y:S08]  /*46e0*/  HMMA.16816.F32 R68, R76.reuse, R82, R68 ;  /* 0x000000524c44723c */ /* 0x040ff00000001844 */
[C---:B------:R-:W-:Y:S08]  /*46f0*/  HMMA.16816.F32 R64, R76.reuse, R72, R64 ;  /* 0x000000484c40723c */ /* 0x040ff00000001840 */
[----:B------:R-:W-:Y:S08]  /*4700*/  HMMA.16816.F32 R60, R76, R74, R60 ;  /* 0x0000004a4c3c723c */ /* 0x000ff0000000183c */
[C---:B---3--:R-:W-:Y:S08]  /*4710*/  HMMA.16816.F32 R16, R4.reuse, R8, R16 ;  /* 0x000000080410723c */ /* 0x048ff00000001810 */
[----:B------:R-:W-:Y:S01]  /*4720*/  HMMA.16816.F32 R12, R4, R10, R12 ;  /* 0x0000000a040c723c */ /* 0x000fe2000000180c */
[----:B------:R-:W3:Y:S07]  /*4730*/  LDSM.16.M88.4 R8, [R0+0xf000] ;  /* 0x00f000000008783b */ /* 0x000eee0000000200 */
[----:B----4-:R-:W-:Y:S08]  /*4740*/  HMMA.16816.F32 R32, R56, R48, R32 ;  /* 0x000000303820723c */ /* 0x010ff00000001820 */
[----:B-1----:R-:W-:Y:S03]  /*4750*/  HMMA.16816.F32 R40, R28, R20, R40 ;  /* 0x000000141c28723c */ /* 0x002fe60000001828 */
[----:B------:R-:W-:Y:S01]  /*4760*/  FMUL.FTZ R12, R12, UR4 ;  /* 0x000000040c0c7c20 */ /* 0x000fe20008410000 */
[----:B------:R-:W-:Y:S01]  /*4770*/  FMUL.FTZ R13, R13, UR4 ;  /* 0x000000040d0d7c20 */ /* 0x000fe20008410000 */
[----:B------:R-:W-:Y:S01]  /*4780*/  FMUL.FTZ R14, R14, UR4 ;  /* 0x000000040e0e7c20 */ /* 0x000fe20008410000 */
[----:B------:R-:W-:-:S02]  /*4790*/  FMUL.FTZ R15, R15, UR4 ;  /* 0x000000040f0f7c20 */ /* 0x000fc40008410000 */
[----:B------:R-:W-:Y:S01]  /*47a0*/  HMMA.16816.F32 R52, R28, R22, R52 ;  /* 0x000000161c34723c */ /* 0x000fe20000001834 */
[----:B------:R1:W4:Y:S01]  /*47b0*/  LDSM.16.M88.4 R20, [R0+0xf800] ;  /* 0x00f800000014783b */ /* 0x0003220000000200 */
[----:B------:R-:W-:-:S04]  /*47c0*/  DEPBAR.LE SB0, 0x0 ;  /* 0x000080000000791a */ /* 0x000fc80000000000 */
[----:B------:R-:W1:Y:S02]  /*47d0*/  MUFU.TANH R12, R12 ;  /* 0x0000000c000c7308 */ /* 0x000e640000002400 */
[C---:B------:R-:W-:Y:S06]  /*47e0*/  HMMA.16816.F32 R68, R56.reuse, R50, R68 ;  /* 0x000000323844723c */ /* 0x040fec0000001844 */
[----:B------:R-:W2:Y:S02]  /*47f0*/  MUFU.TANH R13, R13 ;  /* 0x0000000d000d7308 */ /* 0x000ea40000002400 */
[----:B-----5:R-:W-:Y:S01]  /*4800*/  HMMA.16816.F32 R64, R56, R44, R64 ;  /* 0x0000002c3840723c */ /* 0x020fe20000001840 */
[----:B------:R-:W-:Y:S01]  /*4810*/  FMUL.FTZ R44, R16, UR4 ;  /* 0x00000004102c7c20 */ /* 0x000fe20008410000 */
[----:B------:R-:W-:Y:S01]  /*4820*/  FMUL.FTZ R16, R17, UR4 ;  /* 0x0000000411107c20 */ /* 0x000fe20008410000 */
[----:B------:R-:W-:-:S03]  /*4830*/  FMUL.FTZ R17, R19, UR4 ;  /* 0x0000000413117c20 */ /* 0x000fc60008410000 */
[----:B------:R-:W3:Y:S02]  /*4840*/  MUFU.TANH R14, R14 ;  /* 0x0000000e000e7308 */ /* 0x000ee40000002400 */
[----:B------:R-:W-:Y:S01]  /*4850*/  HMMA.16816.F32 R60, R56, R46, R60 ;  /* 0x0000002e383c723c */ /* 0x000fe2000000183c */
[----:B-1----:R-:W-:-:S04]  /*4860*/  SHF.R.U32.HI R0, RZ, 0x2, R216 ;  /* 0x00000002ff007819 */ /* 0x002fc800000116d8 */
[----:B------:R-:W-:Y:S01]  /*4870*/  LOP3.LUT R0, R0, 0x7, RZ, 0xc0, !PT ;  /* 0x0000000700007812 */ /* 0x000fe200078ec0ff */
[----:B------:R-:W1:Y:S02]  /*4880*/  MUFU.TANH R44, R44 ;  /* 0x0000002c002c7308 */ /* 0x000e640000002400 */
[C---:B--2---:R-:W-:Y:S01]  /*4890*/  HMMA.16816.F32 R32, R28.reuse, R24, R32 ;  /* 0x000000181c20723c */ /* 0x044fe20000001820 */
[----:B------:R-:W-:Y:S02]  /*48a0*/  IADD3 R232, PT, PT, R0, UR23, R3 ;  /* 0x0000001700e87c10 */ /* 0x000fe4000fffe003 */
[----:B------:R-:W-:Y:S02]  /*48b0*/  SHF.L.U32 R0, R216, 0x1, RZ ;  /* 0x00000001d8007819 */ /* 0x000fe400000006ff */
[----:B------:R-:W-:Y:S01]  /*48c0*/  IADD3 R233, PT, PT, R232, UR26, -R233 ;  /* 0x0000001ae8e97c10 */ /* 0x000fe2000fffe8e9 */
[----:B------:R-:W2:Y:S01]  /*48d0*/  MUFU.TANH R16, R16 ;  /* 0x0000001000107308 */ /* 0x000ea20000002400 */
[----:B------:R-:W-:Y:S01]  /*48e0*/  LOP3.LUT R0, R0, 0x6, RZ, 0xc0, !PT ;  /* 0x0000000600007812 */ /* 0x000fe200078ec0ff */
[C---:B------:R-:W-:Y:S06]  /*48f0*/  HMMA.16816.F32 R68, R28.reuse, R26, R68 ;  /* 0x0000001a1c44723c */ /* 0x040fec0000001844 */
[----:B------:R-:W1:Y:S02]  /*4900*/  MUFU.TANH R17, R17 ;  /* 0x0000001100117308 */ /* 0x000e640000002400 */
[C---:B------:R-:W-:Y:S06]  /*4910*/  HMMA.16816.F32 R64, R28.reuse, R88, R64 ;  /* 0x000000581c40723c */ /* 0x040fec0000001840 */
[----:B------:R-:W1:Y:S02]  /*4920*/  MUFU.TANH R15, R15 ;  /* 0x0000000f000f7308 */ /* 0x000e640000002400 */
[----:B------:R-:W-:Y:S08]  /*4930*/  HMMA.16816.F32 R60, R28, R90, R60 ;  /* 0x0000005a1c3c723c */ /* 0x000ff0000000183c */
[C---:B------:R-:W-:Y:S08]  /*4940*/  HMMA.16816.F32 R40, R4.reuse, R36, R40 ;  /* 0x000000240428723c */ /* 0x040ff00000001828 */
[C---:B------:R-:W-:Y:S08]  /*4950*/  HMMA.16816.F32 R52, R4.reuse, R38, R52 ;  /* 0x000000260434723c */ /* 0x040ff00000001834 */
[----:B---3--:R-:W-:Y:S03]  /*4960*/  HMMA.16816.F32 R32, R4, R8, R32 ;  /* 0x000000080420723c */ /* 0x008fe60000001820 */
[----:B------:R-:W-:Y:S01]  /*4970*/  FMUL.FTZ R19, R40, UR4 ;  /* 0x0000000428137c20 */ /* 0x000fe20008410000 */
[----:B------:R-:W-:Y:S01]  /*4980*/  FMUL.FTZ R24, R41, UR4 ;  /* 0x0000000429187c20 */ /* 0x000fe20008410000 */
[----:B------:R-:W-:Y:S01]  /*4990*/  FMUL.FTZ R8, R42, UR4 ;  /* 0x000000042a087c20 */ /* 0x000fe20008410000 */
[----:B------:R-:W-:-:S02]  /*49a0*/  FMUL.FTZ R9, R43, UR4 ;  /* 0x000000042b097c20 */ /* 0x000fc40008410000 */
[C---:B------:R-:W-:Y:S01]  /*49b0*/  HMMA.16816.F32 R68, R4.reuse, R10, R68 ;  /* 0x0000000a0444723c */ /* 0x040fe20000001844 */
[----:B------:R-:W3:Y:S01]  /*49c0*/  MUFU.TANH R19, R19 ;  /* 0x0000001300137308 */ /* 0x000ee20000002400 */
[----:B------:R-:W-:Y:S01]  /*49d0*/  MOV R11, UR22 ;  /* 0x00000016000b7c02 */ /* 0x000fe20008000f00 */
[----:B------:R-:W-:Y:S01]  /*49e0*/  FMUL.FTZ R3, R52, UR4 ;  /* 0x0000000434037c20 */ /* 0x000fe20008410000 */
[----:B------:R-:W-:Y:S02]  /*49f0*/  FMUL.FTZ R10, R54, UR4 ;  /* 0x00000004360a7c20 */ /* 0x000fe40008410000 */
[----:B------:R-:W-:Y:S02]  /*4a00*/  IADD3 R232, PT, PT, R232, 0x1, R11 ;  /* 0x00000001e8e87810 */ /* 0x000fe40007ffe00b */
[C---:B----4-:R-:W-:Y:S01]  /*4a10*/  HMMA.16816.F32 R64, R4.reuse, R20, R64 ;  /* 0x000000140440723c */ /* 0x050fe20000001840 */
[----:B------:R-:W4:Y:S01]  /*4a20*/  MUFU.TANH R24, R24 ;  /* 0x0000001800187308 */ /* 0x000f220000002400 */
[----:B------:R-:W-:Y:S01]  /*4a30*/  LOP3.LUT R21, R0, UR16, RZ, 0xfc, !PT ;  /* 0x0000001000157c12 */ /* 0x000fe2000f8efcff */
[----:B------:R-:W-:Y:S01]  /*4a40*/  FMUL.FTZ R25, R32, UR4 ;  /* 0x0000000420197c20 */ /* 0x000fe20008410000 */
[----:B------:R-:W-:Y:S01]  /*4a50*/  MOV R11, UR26 ;  /* 0x0000001a000b7c02 */ /* 0x000fe20008000f00 */
[----:B------:R-:W-:Y:S01]  /*4a60*/  FMUL.FTZ R33, R33, UR4 ;  /* 0x0000000421217c20 */ /* 0x000fe20008410000 */
[----:B------:R-:W-:Y:S01]  /*4a70*/  FMUL.FTZ R34, R34, UR4 ;  /* 0x0000000422227c20 */ /* 0x000fe20008410000 */
[----:B------:R-:W-:Y:S01]  /*4a80*/  FMUL.FTZ R35, R35, UR4 ;  /* 0x0000000423237c20 */ /* 0x000fe20008410000 */
[----:B------:R-:W-:Y:S01]  /*4a90*/  HMMA.16816.F32 R60, R4, R22, R60 ;  /* 0x00000016043c723c */ /* 0x000fe2000000183c */
[----:B------:R-:W-:Y:S01]  /*4aa0*/  FMUL.FTZ R7, R53, UR4 ;  /* 0x0000000435077c20 */ /* 0x000fe20008410000 */
[----:B------:R-:W-:Y:S01]  /*4ab0*/  FMUL.FTZ R23, R55, UR4 ;  /* 0x0000000437177c20 */ /* 0x000fe20008410000 */
[----:B------:R-:W1:Y:S01]  /*4ac0*/  MUFU.TANH R8, R8 ;  /* 0x0000000800087308 */ /* 0x000e620000002400 */
[----:B------:R-:W-:Y:S01]  /*4ad0*/  IADD3 R6, PT, PT, R21, 0x1, RZ ;  /* 0x0000000115067810 */ /* 0x000fe20007ffe0ff */
[----:B------:R-:W-:Y:S01]  /*4ae0*/  FMUL.FTZ R5, R18, UR4 ;  /* 0x0000000412057c20 */ /* 0x000fe20008410000 */
[----:B------:R-:W-:Y:S01]  /*4af0*/  VIADDMNMX R228, R232, 0x8, R11, PT ;  /* 0x00000008e8e47846 */ /* 0x000fe2000380010b */
[----:B------:R-:W-:Y:S01]  /*4b00*/  FMUL.FTZ R68, R68, UR4 ;  /* 0x0000000444447c20 */ /* 0x000fe20008410000 */
[----:B------:R-:W-:Y:S01]  /*4b10*/  FMUL.FTZ R69, R69, UR4 ;  /* 0x0000000445457c20 */ /* 0x000fe20008410000 */
[----:B------:R-:W-:Y:S01]  /*4b20*/  FMUL.FTZ R70, R70, UR4 ;  /* 0x0000000446467c20 */ /* 0x000fe20008410000 */
[----:B------:R-:W-:Y:S01]  /*4b30*/  FMUL.FTZ R71, R71, UR4 ;  /* 0x0000000447477c20 */ /* 0x000fe20008410000 */
[----:B------:R-:W1:Y:S01]  /*4b40*/  MUFU.TANH R9, R9 ;  /* 0x0000000900097308 */ /* 0x000e620000002400 */
[----:B------:R-:W-:Y:S01]  /*4b50*/  FMUL.FTZ R64, R64, UR4 ;  /* 0x0000000440407c20 */ /* 0x000fe20008410000 */
[----:B------:R-:W-:Y:S01]  /*4b60*/  FMUL.FTZ R65, R65, UR4 ;  /* 0x0000000441417c20 */ /* 0x000fe20008410000 */
[----:B------:R-:W-:Y:S01]  /*4b70*/  FMUL.FTZ R66, R66, UR4 ;  /* 0x0000000442427c20 */ /* 0x000fe20008410000 */
[----:B------:R-:W-:Y:S01]  /*4b80*/  FMUL.FTZ R67, R67, UR4 ;  /* 0x0000000443437c20 */ /* 0x000fe20008410000 */
[----:B------:R-:W-:-:S02]  /*4b90*/  IADD3 R4, PT, PT, R21, 0x8, RZ ;  /* 0x0000000815047810 */ /* 0x000fc40007ffe0ff */
[----:B------:R-:W-:Y:S01]  /*4ba0*/  VIMNMX R232, PT, PT, R232, UR26, PT ;  /* 0x0000001ae8e87c48 */ /* 0x000fe2000bfe0100 */
[----:B------:R-:W1:Y:S01]  /*4bb0*/  MUFU.TANH R3, R3 ;  /* 0x0000000300037308 */ /* 0x000e620000002400 */
[----:B------:R-:W-:Y:S01]  /*4bc0*/  FMUL.FTZ R60, R60, UR4 ;  /* 0x000000043c3c7c20 */ /* 0x000fe20008410000 */
[----:B------:R-:W-:Y:S01]  /*4bd0*/  FMUL.FTZ R61, R61, UR4 ;  /* 0x000000043d3d7c20 */ /* 0x000fe20008410000 */
[----:B------:R-:W-:Y:S01]  /*4be0*/  FMUL.FTZ R62, R62, UR4 ;  /* 0x000000043e3e7c20 */ /* 0x000fe20008410000 */
[----:B------:R-:W-:Y:S01]  /*4bf0*/  FMUL.FTZ R63, R63, UR4 ;  /* 0x000000043f3f7c20 */ /* 0x000fe20008410000 */
[----:B------:R-:W-:Y:S01]  /*4c00*/  BAR.SYNC.DEFER_BLOCKING 0x0 ;  /* 0x0000000000007b1d */ /* 0x000fe20000010000 */
[C---:B------:R-:W-:Y:S02]  /*4c10*/  ISETP.GT.AND P6, PT, R233.reuse, R6, PT ;  /* 0x00000006e900720c */ /* 0x040fe40003fc4270 */
[----:B------:R-:W-:-:S03]  /*4c20*/  IADD3 R11, PT, PT, R233, 0x8, RZ ;  /* 0x00000008e90b7810 */ /* 0x000fc60007ffe0ff */
[----:B------:R-:W1:Y:S08]  /*4c30*/  MUFU.TANH R7, R7 ;  /* 0x0000000700077308 */ /* 0x000e700000002400 */
[----:B------:R-:W1:Y:S08]  /*4c40*/  MUFU.TANH R10, R10 ;  /* 0x0000000a000a7308 */ /* 0x000e700000002400 */
[----:B------:R-:W1:Y:S08]  /*4c50*/  MUFU.TANH R23, R23 ;  /* 0x0000001700177308 */ /* 0x000e700000002400 */
[----:B------:R-:W1:Y:S01]  /*4c60*/  MUFU.TANH R25, R25 ;  /* 0x0000001900197308 */ /* 0x000e620000002400 */
[----:B--234-:R-:W-:Y:S05]  /*4c70*/  BRA.U !UP0, `(.L_x_1375) ;  /* 0x0000000508c47547 */ /* 0x01cfea000b800000 */
[----:B------:R-:W-:-:S04]  /*4c80*/  UIADD3 UR6, UPT, UPT, UR20, -0x2, URZ ;  /* 0xfffffffe14067890 */ /* 0x000fc8000fffe0ff */
[----:B------:R-:W-:Y:S02]  /*4c90*/  UIMAD.WIDE.U32 UR22, UR28, UR6, URZ ;  /* 0x000000061c1672a5 */ /* 0x000fe4000f8e00ff */
[----:B------:R-:W-:Y:S02]  /*4ca0*/  UIMAD UR15, UR17, UR6, URZ ;  /* 0x00000006110f72a4 */ /* 0x000fe4000f8e02ff */
[----:B------:R-:W-:Y:S02]  /*4cb0*/  UIADD3 UR12, UP0, UPT, UR32, UR22, URZ ;  /* 0x00000016200c7290 */ /* 0x000fe4000ff1e0ff */
[----:B------:R-:W-:Y:S01]  /*4cc0*/  UIADD3 UR15, UPT, UPT, UR23, UR15, URZ ;  /* 0x0000000f170f7290 */ /* 0x000fe2000fffe0ff */
[----:B------:R-:W-:Y:S01]  /*4cd0*/  IMAD.U32 R26, RZ, RZ, UR22 ;  /* 0x00000016ff1a7e24 */ /* 0x000fe2000f8e00ff */
[----:B------:R-:W2:Y:S01]  /*4ce0*/  LDCU UR6, c[0x0][0x440] ;  /* 0x00008800ff0677ac */ /* 0x000ea20008000800 */
        /* <DEDUP_REMOVED lines=14> */
[----:B--2---:R-:W-:Y:S01]  /*4dd0*/  ISETP.GE.AND P3, PT, R217, UR6, PT ;  /* 0x00000006d9007c0c */ /* 0x004fe2000bf66270 */
        /* <DEDUP_REMOVED lines=91> */
.L_x_1375:
[C---:B------:R-:W-:Y:S01]  /*5390*/  ISETP.GE.AND P3, PT, R6.reuse, R232, PT ;  /* 0x000000e80600720c */ /* 0x040fe20003f66270 */
[----:B------:R-:W3:Y:S01]  /*53a0*/  MUFU.TANH R34, R34 ;  /* 0x0000002200227308 */ /* 0x000ee20000002400 */
[----:B------:R-:W-:Y:S01]  /*53b0*/  ISETP.GT.AND P1, PT, R11, R6, PT ;  /* 0x000000060b00720c */ /* 0x000fe20003f24270 */
[----:B------:R-:W4:Y:S01]  /*53c0*/  LDCU UR15, c[0x0][0x45c] ;  /* 0x00008b80ff0f77ac */ /* 0x000f220008000800 */
[----:B------:R-:W-:Y:S01]  /*53d0*/  ISETP.GE.AND P0, PT, R6, R228, PT ;  /* 0x000000e40600720c */ /* 0x000fe20003f06270 */
[----:B------:R-:W-:Y:S01]  /*53e0*/  VIADD R6, R21, 0x9 ;  /* 0x0000000915067836 */ /* 0x000fe20000000000 */
[----:B------:R-:W-:Y:S01]  /*53f0*/  FSEL R16, R16, -INF , !P6 ;  /* 0xff80000010107808 */ /* 0x000fe20007000000 */
[----:B------:R-:W-:Y:S01]  /*5400*/  UISETP.GT.U32.AND UP0, UPT, UR13, UR18, UPT ;  /* 0x000000120d00728c */ /* 0x000fe2000bf04070 */
[----:B------:R-:W-:Y:S01]  /*5410*/  ISETP.GT.AND P2, PT, R233, R4, PT ;  /* 0x00000004e900720c */ /* 0x000fe20003f44270 */
[----:B------:R-:W5:Y:S01]  /*5420*/  MUFU.TANH R33, R33 ;  /* 0x0000002100217308 */ /* 0x000f620000002400 */
[----:B--2---:R-:W-:-:S02]  /*5430*/  FSEL R28, R16, -INF , !P3 ;  /* 0xff800000101c7808 */ /* 0x004fc40005800000 */
[C---:B------:R-:W-:Y:S02]  /*5440*/  ISETP.GE.AND P6, PT, R4.reuse, R232, PT ;  /* 0x000000e80400720c */ /* 0x040fe40003fc6270 */
[----:B------:R-:W-:Y:S02]  /*5450*/  ISETP.GT.AND P4, PT, R11, R4, PT ;  /* 0x000000040b00720c */ /* 0x000fe40003f84270 */
[----:B------:R-:W-:Y:S01]  /*5460*/  ISETP.GE.AND P3, PT, R4, R228, PT ;  /* 0x000000e40400720c */ /* 0x000fe20003f66270 */
[----:B------:R-:W-:Y:S01]  /*5470*/  VIADD R4, R21, 0x10 ;  /* 0x0000001015047836 */ /* 0x000fe20000000000 */
[----:B-1----:R-:W-:Y:S01]  /*5480*/  FSEL R17, R17, -INF , !P1 ;  /* 0xff80000011117808 */ /* 0x002fe20004800000 */
[----:B------:R-:W1:Y:S01]  /*5490*/  MUFU.TANH R35, R35 ;  /* 0x0000002300237308 */ /* 0x000e620000002400 */
[----:B------:R-:W-:Y:S02]  /*54a0*/  ISETP.GT.AND P1, PT, R233, R6, PT ;  /* 0x00000006e900720c */ /* 0x000fe40003f24270 */
[----:B------:R-:W-:-:S02]  /*54b0*/  FSEL R12, R12, -INF , !P2 ;  /* 0xff8000000c0c7808 */ /* 0x000fc40005000000 */
[----:B------:R-:W-:Y:S02]  /*54c0*/  FSEL R26, R17, -INF , !P0 ;  /* 0xff800000111a7808 */ /* 0x000fe40004000000 */
[----:B------:R-:W-:Y:S01]  /*54d0*/  ISETP.GE.AND P2, PT, R6, R232, PT ;  /* 0x000000e80600720c */ /* 0x000fe20003f46270 */
[----:B------:R-:W2:Y:S01]  /*54e0*/  MUFU.TANH R68, R68 ;  /* 0x0000004400447308 */ /* 0x000ea20000002400 */
[----:B------:R-:W-:Y:S02]  /*54f0*/  FSEL R32, R12, -INF , !P6 ;  /* 0xff8000000c207808 */ /* 0x000fe40007000000 */
[----:B------:R-:W-:Y:S02]  /*5500*/  FSEL R14, R14, -INF , !P4 ;  /* 0xff8000000e0e7808 */ /* 0x000fe40006000000 */
[----:B------:R-:W-:Y:S02]  /*5510*/  FSEL R13, R13, -INF , !P1 ;  /* 0xff8000000d0d7808 */ /* 0x000fe40004800000 */
[----:B------:R-:W-:Y:S01]  /*5520*/  ISETP.GT.AND P0, PT, R11, R6, PT ;  /* 0x000000060b00720c */ /* 0x000fe20003f04270 */
[----:B------:R-:W4:Y:S01]  /*5530*/  MUFU.TANH R70, R70 ;  /* 0x0000004600467308 */ /* 0x000f220000002400 */
[----:B------:R-:W-:Y:S01]  /*5540*/  ISETP.GE.AND P6, PT, R6, R228, PT ;  /* 0x000000e40600720c */ /* 0x000fe20003fc6270 */
[----:B------:R-:W-:Y:S01]  /*5550*/  VIADD R6, R21, 0x11 ;  /* 0x0000001115067836 */ /* 0x000fe20000000000 */
[----:B------:R-:W-:-:S02]  /*5560*/  ISETP.GT.AND P4, PT, R233, R4, PT ;  /* 0x00000004e900720c */ /* 0x000fc40003f84270 */
[----:B------:R-:W-:Y:S02]  /*5570*/  FSEL R22, R14, -INF , !P3 ;  /* 0xff8000000e167808 */ /* 0x000fe40005800000 */
[----:B------:R-:W-:Y:S01]  /*5580*/  ISETP.GT.AND P1, PT, R11, R4, PT ;  /* 0x000000040b00720c */ /* 0x000fe20003f24270 */
[----:B------:R-:W4:Y:S01]  /*5590*/  MUFU.TANH R69, R69 ;  /* 0x0000004500457308 */ /* 0x000f220000002400 */
[----:B------:R-:W-:Y:S01]  /*55a0*/  FSEL R30, R13, -INF , !P2 ;  /* 0xff8000000d1e7808 */ /* 0x000fe20005000000 */
[C---:B------:R-:W-:Y:S01]  /*55b0*/  VIADD R13, R21.reuse, 0x19 ;  /* 0x00000019150d7836 */ /* 0x040fe20000000000 */
[C---:B------:R-:W-:Y:S02]  /*55c0*/  ISETP.GE.AND P3, PT, R4.reuse, R232, PT ;  /* 0x000000e80400720c */ /* 0x040fe40003f66270 */
[----:B------:R-:W-:Y:S01]  /*55d0*/  ISETP.GE.AND P2, PT, R4, R228, PT ;  /* 0x000000e40400720c */ /* 0x000fe20003f46270 */
[----:B------:R-:W-:Y:S01]  /*55e0*/  VIADD R4, R21, 0x18 ;  /* 0x0000001815047836 */ /* 0x000fe20000000000 */
[----:B------:R-:W-:Y:S01]  /*55f0*/  FSEL R15, R15, -INF , !P0 ;  /* 0xff8000000f0f7808 */ /* 0x000fe20004000000 */
[----:B------:R-:W4:Y:S01]  /*5600*/  MUFU.TANH R64, R64 ;  /* 0x0000004000407308 */ /* 0x000f220000002400 */
[----:B------:R-:W-:-:S02]  /*5610*/  FSEL R18, R19, -INF , !P4 ;  /* 0xff80000013127808 */ /* 0x000fc40006000000 */
[-C--:B------:R-:W-:Y:S02]  /*5620*/  ISETP.GT.AND P0, PT, R233, R6.reuse, PT ;  /* 0x00000006e900720c */ /* 0x080fe40003f04270 */
[----:B------:R-:W-:Y:S02]  /*5630*/  ISETP.GT.AND P4, PT, R11, R6, PT ;  /* 0x000000060b00720c */ /* 0x000fe40003f84270 */
[----:B------:R-:W-:Y:S01]  /*5640*/  FSEL R8, R8, -INF , !P1 ;  /* 0xff80000008087808 */ /* 0x000fe20004800000 */
[----:B------:R-:W4:Y:S01]  /*5650*/  MUFU.TANH R66, R66 ;  /* 0x0000004200427308 */ /* 0x000f220000002400 */
[----:B------:R-:W-:Y:S02]  /*5660*/  FSEL R20, R15, -INF , !P6 ;  /* 0xff8000000f147808 */ /* 0x000fe40007000000 */
[----:B------:R-:W-:Y:S02]  /*5670*/  FSEL R18, R18, -INF , !P3 ;  /* 0xff80000012127808 */ /* 0x000fe40005800000 */
[----:B------:R-:W-:-:S02]  /*5680*/  ISETP.GE.AND P6, PT, R6, R232, PT ;  /* 0x000000e80600720c */ /* 0x000fc40003fc6270 */
[----:B------:R-:W-:Y:S01]  /*5690*/  ISETP.GE.AND P3, PT, R6, R228, PT ;  /* 0x000000e40600720c */ /* 0x000fe20003f66270 */
[----:B------:R-:W4:Y:S01]  /*56a0*/  MUFU.TANH R65, R65 ;  /* 0x0000004100417308 */ /* 0x000f220000002400 */
[-C--:B------:R-:W-:Y:S02]  /*56b0*/  ISETP.GT.AND P1, PT, R233, R4.reuse, PT ;  /* 0x00000004e900720c */ /* 0x080fe40003f24270 */
[----:B------:R-:W-:Y:S02]  /*56c0*/  FSEL R6, R24, -INF , !P0 ;  /* 0xff80000018067808 */ /* 0x000fe40004000000 */
[----:B------:R-:W-:Y:S02]  /*56d0*/  FSEL R9, R9, -INF , !P4 ;  /* 0xff80000009097808 */ /* 0x000fe40006000000 */
[----:B------:R-:W-:Y:S01]  /*56e0*/  FSEL R14, R8, -INF , !P2 ;  /* 0xff800000080e7808 */ /* 0x000fe20005000000 */
[----:B------:R-:W-:Y:S01]  /*56f0*/  VIADD R8, R21, 0x20 ;  /* 0x0000002015087836 */ /* 0x000fe20000000000 */
[----:B------:R-:W-:Y:S01]  /*5700*/  ISETP.GT.AND P0, PT, R11, R4, PT ;  /* 0x000000040b00720c */ /* 0x000fe20003f04270 */
[----:B------:R-:W-:Y:S01]  /*5710*/  MUFU.TANH R71, R71 ;  /* 0x0000004700477308 */ /* 0x000fe20000002400 */
[----:B------:R-:W-:-:S02]  /*5720*/  ISETP.GT.AND P4, PT, R233, R13, PT ;  /* 0x0000000de900720c */ /* 0x000fc40003f84270 */
[----:B------:R-:W-:Y:S02]  /*5730*/  ISETP.GE.AND P2, PT, R4, R232, PT ;  /* 0x000000e80400720c */ /* 0x000fe40003f46270 */
[----:B------:R-:W-:Y:S02]  /*5740*/  FSEL R6, R6, -INF , !P6 ;  /* 0xff80000006067808 */ /* 0x000fe40007000000 */
[----:B------:R-:W-:Y:S01]  /*5750*/  FSEL R3, R3, -INF , !P1 ;  /* 0xff80000003037808 */ /* 0x000fe20004800000 */
[----:B------:R-:W-:Y:S01]  /*5760*/  MUFU.TANH R60, R60 ;  /* 0x0000003c003c7308 */ /* 0x000fe20000002400 */
[----:B------:R-:W-:Y:S01]  /*5770*/  FSEL R12, R9, -INF , !P3 ;  /* 0xff800000090c7808 */ /* 0x000fe20005800000 */
[----:B------:R-:W-:Y:S01]  /*5780*/  VIADD R9, R21, 0x30 ;  /* 0x0000003015097836 */ /* 0x000fe20000000000 */
[----:B------:R-:W-:Y:S02]  /*5790*/  ISETP.GE.AND P6, PT, R4, R228, PT ;  /* 0x000000e40400720c */ /* 0x000fe40003fc6270 */
[----:B------:R-:W-:-:S02]  /*57a0*/  ISETP.GE.AND P3, PT, R13, R232, PT ;  /* 0x000000e80d00720c */ /* 0x000fc40003f66270 */
[----:B------:R-:W-:Y:S01]  /*57b0*/  FSEL R10, R10, -INF , !P0 ;  /* 0xff8000000a0a7808 */ /* 0x000fe20004000000 */
[----:B------:R-:W-:Y:S01]  /*57c0*/  MUFU.TANH R61, R61 ;  /* 0x0000003d003d7308 */ /* 0x000fe20000002400 */
[----:B------:R-:W-:Y:S02]  /*57d0*/  FSEL R7, R7, -INF , !P4 ;  /* 0xff80000007077808 */ /* 0x000fe40006000000 */
[----:B------:R-:W-:Y:S02]  /*57e0*/  ISETP.GT.AND P1, PT, R11, R13, PT ;  /* 0x0000000d0b00720c */ /* 0x000fe40003f24270 */
[----:B------:R-:W-:Y:S02]  /*57f0*/  ISETP.GT.AND P0, PT, R233, R8, PT ;  /* 0x00000008e900720c */ /* 0x000fe40003f04270 */
[----:B------:R-:W-:Y:S01]  /*5800*/  FSEL R4, R3, -INF , !P2 ;  /* 0xff80000003047808 */ /* 0x000fe20005000000 */
[----:B------:R-:W-:Y:S01]  /*5810*/  VIADD R3, R21, 0x21 ;  /* 0x0000002115037836 */ /* 0x000fe20000000000 */
[----:B------:R-:W-:Y:S01]  /*5820*/  FSEL R10, R10, -INF , !P6 ;  /* 0xff8000000a0a7808 */ /* 0x000fe20007000000 */
[----:B------:R-:W-:Y:S01]  /*5830*/  MUFU.TANH R67, R67 ;  /* 0x0000004300437308 */ /* 0x000fe20000002400 */
[----:B------:R-:W-:Y:S01]  /*5840*/  FSEL R16, R7, -INF , !P3 ;  /* 0xff80000007107808 */ /* 0x000fe20005800000 */
[----:B------:R-:W-:Y:S01]  /*5850*/  VIADD R7, R21, 0x28 ;  /* 0x0000002815077836 */ /* 0x000fe20000000000 */
[----:B------:R-:W-:-:S02]  /*5860*/  ISETP.GE.AND P6, PT, R8, R232, PT ;  /* 0x000000e80800720c */ /* 0x000fc40003fc6270 */
[----:B------:R-:W-:Y:S02]  /*5870*/  ISETP.GT.AND P4, PT, R11, R8, PT ;  /* 0x000000080b00720c */ /* 0x000fe40003f84270 */
[-C--:B------:R-:W-:Y:S01]  /*5880*/  ISETP.GE.AND P3, PT, R8, R228.reuse, PT ;  /* 0x000000e40800720c */ /* 0x080fe20003f66270 */
[----:B------:R-:W-:Y:S01]  /*5890*/  MUFU.TANH R62, R62 ;  /* 0x0000003e003e7308 */ /* 0x000fe20000002400 */
[----:B------:R-:W-:Y:S02]  /*58a0*/  ISETP.GE.AND P2, PT, R13, R228, PT ;  /* 0x000000e40d00720c */ /* 0x000fe40003f46270 */
[----:B------:R-:W-:Y:S02]  /*58b0*/  FSEL R8, R23, -INF , !P1 ;  /* 0xff80000017087808 */ /* 0x000fe40004800000 */
[----:B------:R-:W-:Y:S02]  /*58c0*/  FSEL R25, R25, -INF , !P0 ;  /* 0xff80000019197808 */ /* 0x000fe40004000000 */
[----:B------:R-:W-:Y:S01]  /*58d0*/  ISETP.GT.AND P1, PT, R233, R3, PT ;  /* 0x00000003e900720c */ /* 0x000fe20003f24270 */
[----:B------:R-:W-:Y:S01]  /*58e0*/  MUFU.TANH R63, R63 ;  /* 0x0000003f003f7308 */ /* 0x000fe20000002400 */
[----:B------:R-:W-:-:S02]  /*58f0*/  FSEL R8, R8, -INF , !P2 ;  /* 0xff80000008087808 */ /* 0x000fc40005000000 */
[----:B------:R-:W-:Y:S02]  /*5900*/  FSEL R230, R25, -INF , !P6 ;  /* 0xff80000019e67808 */ /* 0x000fe40007000000 */
[----:B---3--:R-:W-:Y:S02]  /*5910*/  FSEL R34, R34, -INF , !P4 ;  /* 0xff80000022227808 */ /* 0x008fe40006000000 */
[----:B------:R-:W-:Y:S02]  /*5920*/  ISETP.GE.AND P2, PT, R3, R232, PT ;  /* 0x000000e80300720c */ /* 0x000fe40003f46270 */
[----:B------:R-:W-:Y:S02]  /*5930*/  ISETP.GT.AND P0, PT, R11, R3, PT ;  /* 0x000000030b00720c */ /* 0x000fe40003f04270 */
[----:B------:R-:W-:Y:S01]  /*5940*/  ISETP.GE.AND P6, PT, R3, R228, PT ;  /* 0x000000e40300720c */ /* 0x000fe20003fc6270 */
[----:B------:R-:W-:Y:S01]  /*5950*/  VIADD R3, R21, 0x29 ;  /* 0x0000002915037836 */ /* 0x000fe20000000000 */
[----:B------:R-:W-:-:S02]  /*5960*/  ISETP.GT.AND P4, PT, R233, R7, PT ;  /* 0x00000007e900720c */ /* 0x000fc40003f84270 */
[----:B-----5:R-:W-:Y:S02]  /*5970*/  FSEL R33, R33, -INF , !P1 ;  /* 0xff80000021217808 */ /* 0x020fe40004800000 */
[----:B------:R-:W-:Y:S02]  /*5980*/  FSEL R198, R34, -INF , !P3 ;  /* 0xff80000022c67808 */ /* 0x000fe40005800000 */
[----:B------:R-:W-:Y:S02]  /*5990*/  ISETP.GE.AND P3, PT, R7, R232, PT ;  /* 0x000000e80700720c */ /* 0x000fe40003f66270 */
[----:B-1----:R-:W-:Y:S02]  /*59a0*/  FSEL R35, R35, -INF , !P0 ;  /* 0xff80000023237808 */ /* 0x002fe40004000000 */
[----:B--2---:R-:W-:Y:S02]  /*59b0*/  FSEL R68, R68, -INF , !P4 ;  /* 0xff80000044447808 */ /* 0x004fe40006000000 */
[----:B------:R-:W-:-:S02]  /*59c0*/  ISETP.GT.AND P1, PT, R11, R7, PT ;  /* 0x000000070b00720c */ /* 0x000fc40003f24270 */
[----:B------:R-:W-:Y:S02]  /*59d0*/  FSEL R194, R33, -INF , !P2 ;  /* 0xff80000021c27808 */ /* 0x000fe40005000000 */
[----:B------:R-:W-:Y:S02]  /*59e0*/  ISETP.GT.AND P0, PT, R233, R3, PT ;  /* 0x00000003e900720c */ /* 0x000fe40003f04270 */
[----:B------:R-:W-:Y:S02]  /*59f0*/  ISETP.GE.AND P2, PT, R7, R228, PT ;  /* 0x000000e40700720c */ /* 0x000fe40003f46270 */
[----:B------:R-:W-:Y:S01]  /*5a00*/  FSEL R224, R35, -INF , !P6 ;  /* 0xff80000023e07808 */ /* 0x000fe20007000000 */
[----:B------:R1:W2:Y:S01]  /*5a10*/  MUFU.TANH R7, R5 ;  /* 0x0000000500077308 */ /* 0x0002a20000002400 */
[----:B------:R-:W-:Y:S02]  /*5a20*/  FSEL R226, R68, -INF , !P3 ;  /* 0xff80000044e27808 */ /* 0x000fe40005800000 */
[----:B------:R-:W-:-:S02]  /*5a30*/  ISETP.GE.AND P6, PT, R3, R232, PT ;  /* 0x000000e80300720c */ /* 0x000fc40003fc6270 */
[----:B------:R-:W-:Y:S02]  /*5a40*/  ISETP.GT.AND P4, PT, R11, R3, PT ;  /* 0x000000030b00720c */ /* 0x000fe40003f84270 */
[----:B------:R-:W-:Y:S01]  /*5a50*/  ISETP.GE.AND P3, PT, R3, R228, PT ;  /* 0x000000e40300720c */ /* 0x000fe20003f66270 */
[----:B------:R-:W-:Y:S01]  /*5a60*/  VIADD R3, R21, 0x31 ;  /* 0x0000003115037836 */ /* 0x000fe20000000000 */
[----:B----4-:R-:W-:Y:S02]  /*5a70*/  FSEL R70, R70, -INF , !P1 ;  /* 0xff80000046467808 */ /* 0x010fe40004800000 */
[-C--:B------:R-:W-:Y:S02]  /*5a80*/  ISETP.GT.AND P1, PT, R233, R9.reuse, PT ;  /* 0x00000009e900720c */ /* 0x080fe40003f24270 */
[----:B------:R-:W-:Y:S02]  /*5a90*/  FSEL R69, R69, -INF , !P0 ;  /* 0xff80000045457808 */ /* 0x000fe40004000000 */
[----:B------:R-:W-:-:S02]  /*5aa0*/  ISETP.GT.AND P0, PT, R11, R9, PT ;  /* 0x000000090b00720c */ /* 0x000fc40003f04270 */
[----:B------:R-:W-:Y:S01]  /*5ab0*/  FSEL R64, R64, -INF , !P1 ;  /* 0xff80000040407808 */ /* 0x000fe20004800000 */
[----:B-1----:R-:W-:Y:S01]  /*5ac0*/  VIADD R5, R21, 0x38 ;  /* 0x0000003815057836 */ /* 0x002fe20000000000 */
[C---:B------:R-:W-:Y:S02]  /*5ad0*/  ISETP.GT.AND P1, PT, R233.reuse, R3, PT ;  /* 0x00000003e900720c */ /* 0x040fe40003f24270 */
[----:B------:R-:W-:Y:S02]  /*5ae0*/  FSEL R208, R66, -INF , !P0 ;  /* 0xff80000042d07808 */ /* 0x000fe40004000000 */
[----:B------:R-:W-:Y:S02]  /*5af0*/  FSEL R200, R70, -INF , !P2 ;  /* 0xff80000046c87808 */ /* 0x000fe40005000000 */
[----:B------:R-:W-:Y:S02]  /*5b00*/  ISETP.GT.AND P0, PT, R233, R21, PT ;  /* 0x00000015e900720c */ /* 0x000fe40003f04270 */
[----:B------:R-:W-:-:S02]  /*5b10*/  ISETP.GE.AND P2, PT, R9, R232, PT ;  /* 0x000000e80900720c */ /* 0x000fc40003f46270 */
[----:B------:R-:W-:Y:S02]  /*5b20*/  FSEL R65, R65, -INF , !P1 ;  /* 0xff80000041417808 */ /* 0x000fe40004800000 */
[----:B------:R-:W-:Y:S02]  /*5b30*/  ISETP.GE.AND P1, PT, R21, R232, PT ;  /* 0x000000e81500720c */ /* 0x000fe40003f26270 */
[----:B------:R-:W-:Y:S02]  /*5b40*/  FSEL R34, R44, -INF , !P0 ;  /* 0xff8000002c227808 */ /* 0x000fe40004000000 */
[----:B------:R-:W-:Y:S02]  /*5b50*/  FSEL R196, R69, -INF , !P6 ;  /* 0xff80000045c47808 */ /* 0x000fe40007000000 */
[----:B------:R-:W-:Y:S02]  /*5b60*/  ISETP.GT.AND P6, PT, R11, R21, PT ;  /* 0x000000150b00720c */ /* 0x000fe40003fc4270 */
[----:B------:R-:W-:-:S02]  /*5b70*/  FSEL R218, R64, -INF , !P2 ;  /* 0xff80000040da7808 */ /* 0x000fc40005000000 */
[----:B------:R-:W-:Y:S02]  /*5b80*/  ISETP.GT.AND P2, PT, R233, R5, PT ;  /* 0x00000005e900720c */ /* 0x000fe40003f44270 */
[----:B------:R-:W-:Y:S02]  /*5b90*/  FSEL R34, R34, -INF , !P1 ;  /* 0xff80000022227808 */ /* 0x000fe40004800000 */
[C---:B------:R-:W-:Y:S01]  /*5ba0*/  ISETP.GE.AND P0, PT, R21.reuse, R228, PT ;  /* 0x000000e41500720c */ /* 0x040fe20003f06270 */
[----:B------:R-:W-:Y:S01]  /*5bb0*/  VIADD R21, R21, 0x39 ;  /* 0x0000003915157836 */ /* 0x000fe20000000000 */
[----:B--2---:R-:W-:Y:S02]  /*5bc0*/  FSEL R7, R7, -INF , !P6 ;  /* 0xff80000007077808 */ /* 0x004fe40007000000 */
[----:B------:R-:W-:Y:S02]  /*5bd0*/  FSEL R71, R71, -INF , !P4 ;  /* 0xff80000047477808 */ /* 0x000fe40006000000 */
[----:B------:R-:W-:-:S02]  /*5be0*/  FSEL R60, R60, -INF , !P2 ;  /* 0xff8000003c3c7808 */ /* 0x000fc40005000000 */
[----:B------:R-:W-:Y:S02]  /*5bf0*/  ISETP.GE.AND P4, PT, R9, R228, PT ;  /* 0x000000e40900720c */ /* 0x000fe40003f86270 */
[-C--:B------:R-:W-:Y:S02]  /*5c00*/  ISETP.GE.AND P1, PT, R3, R232.reuse, PT ;  /* 0x000000e80300720c */ /* 0x080fe40003f26270 */
[----:B------:R-:W-:Y:S02]  /*5c10*/  ISETP.GE.AND P2, PT, R5, R232, PT ;  /* 0x000000e80500720c */ /* 0x000fe40003f46270 */
[----:B------:R-:W-:Y:S02]  /*5c20*/  FMNMX3.FTZ R9, R34, R28, R32, !PT ;  /* 0x0000001c22097276 */ /* 0x000fe40007810020 */
[----:B------:R-:W-:Y:S02]  /*5c30*/  FSEL R24, R7, -INF , !P0 ;  /* 0xff80000007187808 */ /* 0x000fe40004000000 */
[----:B------:R-:W-:-:S02]  /*5c40*/  FSEL R214, R65, -INF , !P1 ;  /* 0xff80000041d67808 */ /* 0x000fc40004800000 */
[----:B------:R-:W-:Y:S02]  /*5c50*/  FSEL R212, R60, -INF , !P2 ;  /* 0xff8000003cd47808 */ /* 0x000fe40005000000 */
[----:B------:R-:W-:Y:S02]  /*5c60*/  ISETP.GT.AND P1, PT, R11, R3, PT ;  /* 0x000000030b00720c */ /* 0x000fe40003f24270 */
[----:B------:R-:W-:Y:S02]  /*5c70*/  FMNMX3.FTZ R9, R9, R30, R18, !PT ;  /* 0x0000001e09097276 */ /* 0x000fe40007810012 */
[----:B------:R-:W-:Y:S02]  /*5c80*/  ISETP.GE.AND P2, PT, R3, R228, PT ;  /* 0x000000e40300720c */ /* 0x000fe40003f46270 */
[----:B------:R-:W-:Y:S02]  /*5c90*/  FMNMX3.FTZ R3, R24, R26, R22, !PT ;  /* 0x0000001a18037276 */ /* 0x000fe40007810016 */
[----:B------:R-:W-:-:S02]  /*5ca0*/  ISETP.GT.AND P6, PT, R233, R21, PT ;  /* 0x00000015e900720c */ /* 0x000fc40003fc4270 */
[----:B------:R-:W-:Y:S02]  /*5cb0*/  FMNMX3.FTZ R9, R9, R6, R4, !PT ;  /* 0x0000000609097276 */ /* 0x000fe40007810004 */
[----:B------:R-:W-:Y:S02]  /*5cc0*/  FMNMX3.FTZ R3, R3, R20, R14, !PT ;  /* 0x0000001403037276 */ /* 0x000fe4000781000e */
[----:B------:R-:W-:Y:S02]  /*5cd0*/  FSEL R61, R61, -INF , !P6 ;  /* 0xff8000003d3d7808 */ /* 0x000fe40007000000 */
[----:B------:R-:W-:Y:S02]  /*5ce0*/  FSEL R222, R71, -INF , !P3 ;  /* 0xff80000047de7808 */ /* 0x000fe40005800000 */
[----:B------:R-:W-:Y:S02]  /*5cf0*/  FMNMX3.FTZ R9, R9, R16, R230, !PT ;  /* 0x0000001009097276 */ /* 0x000fe400078100e6 */
[----:B------:R-:W-:-:S02]  /*5d00*/  ISETP.GT.AND P6, PT, R11, R5, PT ;  /* 0x000000050b00720c */ /* 0x000fc40003fc4270 */
[----:B------:R-:W-:Y:S02]  /*5d10*/  ISETP.GE.AND P3, PT, R5, R228, PT ;  /* 0x000000e40500720c */ /* 0x000fe40003f66270 */
[----:B------:R-:W-:Y:S02]  /*5d20*/  FMNMX3.FTZ R5, R3, R12, R10, !PT ;  /* 0x0000000c03057276 */ /* 0x000fe4000781000a */
[----:B------:R-:W-:Y:S02]  /*5d30*/  ISETP.GE.AND P0, PT, R21, R232, PT ;  /* 0x000000e81500720c */ /* 0x000fe40003f06270 */
[----:B------:R-:W-:Y:S02]  /*5d40*/  FMNMX3.FTZ R7, R9, R194, R226, !PT ;  /* 0x000000c209077276 */ /* 0x000fe400078100e2 */
[----:B------:R-:W-:Y:S02]  /*5d50*/  FMNMX3.FTZ R5, R5, R8, R198, !PT ;  /* 0x0000000805057276 */ /* 0x000fe400078100c6 */
[----:B------:R-:W-:-:S02]  /*5d60*/  FMNMX3.FTZ R7, R7, R196, R218, !PT ;  /* 0x000000c407077276 */ /* 0x000fc400078100da */
[----:B------:R-:W-:Y:S02]  /*5d70*/  FSEL R210, R61, -INF , !P0 ;  /* 0xff8000003dd27808 */ /* 0x000fe40004000000 */
[----:B------:R-:W-:Y:S02]  /*5d80*/  ISETP.GT.AND P0, PT, R11, R21, PT ;  /* 0x000000150b00720c */ /* 0x000fe40003f04270 */
        /* <DEDUP_REMOVED lines=13> */
[----:B------:R-:W1:Y:S01]  /*5e60*/  SHFL.BFLY PT, R36, R3, 0x2, 0x1f ;  /* 0x0c401f0003247f89 */ /* 0x000e6200000e0000 */
[----:B------:R-:W-:Y:S02]  /*5e70*/  LOP3.LUT R220, R166, 0x200, R86, 0xf8, !PT ;  /* 0x00000200a6dc7812 */ /* 0x000fe400078ef856 */
[----:B------:R-:W-:Y:S02]  /*5e80*/  FMNMX.FTZ R38, R202, R5, !PT ;  /* 0x00000005ca267209 */ /* 0x000fe40007810000 */
[----:B------:R-:W-:-:S03]  /*5e90*/  LEA R220, R220, UR5, 0x1 ;  /* 0x00000005dcdc7c11 */ /* 0x000fc6000f8e08ff */
[----:B------:R-:W2:Y:S02]  /*5ea0*/  SHFL.BFLY PT, R5, R38, 0x2, 0x1f ;  /* 0x0c401f0026057f89 */ /* 0x000ea400000e0000 */
[--C-:B------:R-:W-:Y:S02]  /*5eb0*/  IMAD.IADD R192, R84, 0x1, R220.reuse ;  /* 0x0000000154c07824 */ /* 0x100fe400078e02dc */
[C---:B------:R-:W-:Y:S01]  /*5ec0*/  IMAD.IADD R197, R85.reuse, 0x1, R220 ;  /* 0x0000000155c57824 */ /* 0x040fe200078e02dc */
[----:B------:R-:W-:Y:S01]  /*5ed0*/  LDSM.16.MT88.4 R156, [R220+0x10000] ;  /* 0x01000000dc9c783b */ /* 0x000fe20000004200 */
[----:B------:R-:W-:-:S03]  /*5ee0*/  IMAD.IADD R191, R85, 0x1, R192 ;  /* 0x0000000155bf7824 */ /* 0x000fc600078e02c0 */
        /* <DEDUP_REMOVED lines=10> */
[----:B------:R-:W5:Y:S01]  /*5f90*/  LDSM.16.MT88.4 R64, [R191+0x12000] ;  /* 0x01200000bf40783b */ /* 0x000f620000004200 */
[----:B-1----:R-:W-:-:S03]  /*5fa0*/  FMNMX.FTZ R164, R7, R164, !PT ;  /* 0x000000a407a47209 */ /* 0x002fc60007810000 */
[----:B------:R-:W1:Y:S01]  /*5fb0*/  LDSM.16.MT88.4 R72, [R220+0x14000] ;  /* 0x01400000dc48783b */ /* 0x000e620000004200 */
[C---:B------:R-:W-:Y:S01]  /*5fc0*/  FSETP.NEU.FTZ.AND P0, PT, R164.reuse, -INF , PT ;  /* 0xff800000a400780b */ /* 0x040fe20003f1d000 */
[----:B------:R-:W-:Y:S02]  /*5fd0*/  FMUL.FTZ R205, R164, UR15 ;  /* 0x0000000fa4cd7c20 */ /* 0x000fe40008410000 */
[----:B------:R-:W1:Y:S01]  /*5fe0*/  LDSM.16.MT88.4 R80, [R197+0x14000] ;  /* 0x01400000c550783b */ /* 0x000e620000004200 */
[----:B--2---:R-:W-:Y:S02]  /*5ff0*/  FMNMX.FTZ R3, R36, R3, !PT ;  /* 0x0000000324037209 */ /* 0x004fe40007810000 */
[----:B------:R-:W-:Y:S01]  /*6000*/  FSEL R205, R205, RZ, P0 ;  /* 0x000000ffcdcd7208 */ /* 0x000fe20000000000 */
[----:B------:R-:W2:Y:S01]  /*6010*/  LDSM.16.MT88.4 R88, [R192+0x14000] ;  /* 0x01400000c058783b */ /* 0x000ea20000004200 */
[C---:B------:R-:W-:Y:S01]  /*6020*/  FSETP.NEU.FTZ.AND P0, PT, R3.reuse, -INF , PT ;  /* 0xff8000000300780b */ /* 0x040fe20003f1d000 */
[----:B------:R-:W-:-:S02]  /*6030*/  FMUL.FTZ R201, R3, UR15 ;  /* 0x0000000f03c97c20 */ /* 0x000fc40008410000 */
[--C-:B------:R-:W-:Y:S01]  /*6040*/  FFMA.FTZ R189, R34, UR15, -R205.reuse ;  /* 0x0000000f22bd7c23 */ /* 0x100fe200080108cd */
[--C-:B------:R-:W-:Y:S01]  /*6050*/  FFMA.FTZ R188, R28, UR15, -R205.reuse ;  /* 0x0000000f1cbc7c23 */ /* 0x100fe200080108cd */
[--C-:B------:R-:W-:Y:S01]  /*6060*/  FFMA.FTZ R184, R32, UR15, -R205.reuse ;  /* 0x0000000f20b87c23 */ /* 0x100fe200080108cd */
[----:B------:R-:W-:Y:S01]  /*6070*/  FSEL R201, R201, RZ, P0 ;  /* 0x000000ffc9c97208 */ /* 0x000fe20000000000 */
[--C-:B------:R-:W-:Y:S01]  /*6080*/  FFMA.FTZ R183, R30, UR15, -R205.reuse ;  /* 0x0000000f1eb77c23 */ /* 0x100fe200080108cd */
[----:B------:R-:W2:Y:S01]  /*6090*/  LDSM.16.MT88.4 R96, [R191+0x14000] ;  /* 0x01400000bf60783b */ /* 0x000ea20000004200 */
[--C-:B------:R-:W-:Y:S01]  /*60a0*/  FFMA.FTZ R181, R6, UR15, -R205.reuse ;  /* 0x0000000f06b57c23 */ /* 0x100fe200080108cd */
[----:B------:R-:W-:Y:S01]  /*60b0*/  FFMA.FTZ R178, R4, UR15, -R205 ;  /* 0x0000000f04b27c23 */ /* 0x000fe200080108cd */
[--C-:B------:R-:W-:Y:S01]  /*60c0*/  FFMA.FTZ R187, R24, UR15, -R201.reuse ;  /* 0x0000000f18bb7c23 */ /* 0x100fe200080108c9 */
[--C-:B------:R-:W-:Y:S01]  /*60d0*/  FFMA.FTZ R190, R26, UR15, -R201.reuse ;  /* 0x0000000f1abe7c23 */ /* 0x100fe200080108c9 */
[--C-:B------:R-:W-:Y:S01]  /*60e0*/  FFMA.FTZ R186, R22, UR15, -R201.reuse ;  /* 0x0000000f16ba7c23 */ /* 0x100fe200080108c9 */
[--C-:B------:R-:W-:Y:S01]  /*60f0*/  FFMA.FTZ R185, R20, UR15, -R201.reuse ;  /* 0x0000000f14b97c23 */ /* 0x100fe200080108c9 */
[----:B------:R-:W2:Y:S01]  /*6100*/  LDSM.16.MT88.4 R104, [R220+0x16000] ;  /* 0x01600000dc68783b */ /* 0x000ea20000004200 */
[----:B------:R-:W-:Y:S01]  /*6110*/  MUFU.EX2 R189, R189 ;  /* 0x000000bd00bd7308 */ /* 0x000fe20000000800 */
[--C-:B------:R-:W-:Y:S01]  /*6120*/  FFMA.FTZ R176, R10, UR15, -R201.reuse ;  /* 0x0000000f0ab07c23 */ /* 0x100fe200080108c9 */
[----:B------:R-:W-:Y:S01]  /*6130*/  FFMA.FTZ R167, R8, UR15, -R201 ;  /* 0x0000000f08a77c23 */ /* 0x000fe200080108c9 */
[----:B------:R-:W2:Y:S01]  /*6140*/  LDSM.16.MT88.4 R112, [R197+0x16000] ;  /* 0x01600000c570783b */ /* 0x000ea20000004200 */
[--C-:B------:R-:W-:Y:S01]  /*6150*/  FFMA.FTZ R182, R18, UR15, -R205.reuse ;  /* 0x0000000f12b67c23 */ /* 0x100fe200080108cd */
[----:B------:R-:W-:Y:S01]  /*6160*/  FFMA.FTZ R177, R16, UR15, -R205 ;  /* 0x0000000f10b17c23 */ /* 0x000fe200080108cd */
[--C-:B------:R-:W-:Y:S01]  /*6170*/  FFMA.FTZ R180, R14, UR15, -R201.reuse ;  /* 0x0000000f0eb47c23 */ /* 0x100fe200080108c9 */
[----:B------:R-:W2:Y:S01]  /*6180*/  LDSM.16.MT88.4 R120, [R192+0x16000] ;  /* 0x01600000c078783b */ /* 0x000ea20000004200 */
[----:B------:R-:W3:Y:S01]  /*6190*/  MUFU.EX2 R188, R188 ;  /* 0x000000bc00bc7308 */ /* 0x000ee20000000800 */
[----:B------:R-:W-:Y:S01]  /*61a0*/  FFMA.FTZ R179, R12, UR15, -R201 ;  /* 0x0000000f0cb37c23 */ /* 0x000fe200080108c9 */
[--C-:B------:R-:W-:Y:S01]  /*61b0*/  FFMA.FTZ R193, R230, UR15, -R205.reuse ;  /* 0x0000000fe6c17c23 */ /* 0x100fe200080108cd */
[----:B------:R-:W2:Y:S01]  /*61c0*/  LDSM.16.MT88.4 R4, [R191+0x16000] ;  /* 0x01600000bf04783b */ /* 0x000ea20000004200 */
[--C-:B------:R-:W-:Y:S01]  /*61d0*/  FFMA.FTZ R194, R194, UR15, -R205.reuse ;  /* 0x0000000fc2c27c23 */ /* 0x100fe200080108cd */
[--C-:B------:R-:W-:Y:S01]  /*61e0*/  FFMA.FTZ R195, R226, UR15, -R205.reuse ;  /* 0x0000000fe2c37c23 */ /* 0x100fe200080108cd */
[----:B------:R-:W-:Y:S01]  /*61f0*/  FFMA.FTZ R196, R196, UR15, -R205 ;  /* 0x0000000fc4c47c23 */ /* 0x000fe200080108cd */
[----:B------:R-:W2:Y:S01]  /*6200*/  LDSM.16.MT88.4 R8, [R192+0x10800] ;  /* 0x01080000c008783b */ /* 0x000ea20000004200 */
[----:B------:R-:W-:Y:S01]  /*6210*/  MUFU.EX2 R184, R184 ;  /* 0x000000b800b87308 */ /* 0x000fe20000000800 */
[--C-:B------:R-:W-:Y:S01]  /*6220*/  FFMA.FTZ R198, R198, UR15, -R201.reuse ;  /* 0x0000000fc6c67c23 */ /* 0x100fe200080108c9 */
[--C-:B------:R-:W-:Y:S01]  /*6230*/  FFMA.FTZ R199, R224, UR15, -R201.reuse ;  /* 0x0000000fe0c77c23 */ /* 0x100fe200080108c9 */
[----:B------:R-:W2:Y:S01]  /*6240*/  LDSM.16.MT88.4 R16, [R220+0x10800] ;  /* 0x01080000dc10783b */ /* 0x000ea20000004200 */
[--C-:B------:R-:W-:Y:S01]  /*6250*/  FFMA.FTZ R200, R200, UR15, -R201.reuse ;  /* 0x0000000fc8c87c23 */ /* 0x100fe200080108c9 */
[----:B------:R-:W-:Y:S01]  /*6260*/  FFMA.FTZ R203, R222, UR15, -R201 ;  /* 0x0000000fdecb7c23 */ /* 0x000fe200080108c9 */
[--C-:B------:R-:W-:Y:S01]  /*6270*/  FFMA.FTZ R207, R218, UR15, -R205.reuse ;  /* 0x0000000fdacf7c23 */ /* 0x100fe200080108cd */
[----:B------:R-:W2:Y:S01]  /*6280*/  LDSM.16.MT88.4 R12, [R197+0x10800] ;  /* 0x01080000c50c783b */ /* 0x000ea20000004200 */
[----:B------:R-:W4:Y:S01]  /*6290*/  MUFU.EX2 R183, R183 ;  /* 0x000000b700b77308 */ /* 0x000f220000000800 */
[----:B---3--:R-:W-:Y:S01]  /*62a0*/  F2FP.F16.F32.PACK_AB R128, R188, R189 ;  /* 0x000000bdbc80723e */ /* 0x008fe200000000ff */
[--C-:B------:R-:W-:Y:S01]  /*62b0*/  FFMA.FTZ R214, R214, UR15, -R205.reuse ;  /* 0x0000000fd6d67c23 */ /* 0x100fe200080108cd */
[----:B------:R-:W3:Y:S01]  /*62c0*/  LDSM.16.MT88.4 R20, [R197+0x12800] ;  /* 0x01280000c514783b */ /* 0x000ee20000004200 */
[--C-:B------:R-:W-:Y:S01]  /*62d0*/  FFMA.FTZ R209, R212, UR15, -R205.reuse ;  /* 0x0000000fd4d17c23 */ /* 0x100fe200080108cd */
[----:B------:R-:W-:Y:S01]  /*62e0*/  FFMA.FTZ R250, R210, UR15, -R205 ;  /* 0x0000000fd2fa7c23 */ /* 0x000fe200080108cd */
[--C-:B------:R-:W-:Y:S01]  /*62f0*/  FFMA.FTZ R205, R208, UR15, -R201.reuse ;  /* 0x0000000fd0cd7c23 */ /* 0x100fe200080108c9 */
[----:B------:R-:W-:Y:S01]  /*6300*/  LDSM.16.MT88.4 R172, [R191+0x10800] ;  /* 0x01080000bfac783b */ /* 0x000fe20000004200 */
[----:B------:R-:W-:Y:S01]  /*6310*/  MUFU.EX2 R187, R187 ;  /* 0x000000bb00bb7308 */ /* 0x000fe20000000800 */
[--C-:B------:R-:W-:Y:S01]  /*6320*/  FFMA.FTZ R206, R206, UR15, -R201.reuse ;  /* 0x0000000fcece7c23 */ /* 0x100fe200080108c9 */
[--C-:B------:R-:W-:Y:S01]  /*6330*/  FFMA.FTZ R204, R204, UR15, -R201.reuse ;  /* 0x0000000fcccc7c23 */ /* 0x100fe200080108c9 */
[----:B------:R-:W-:Y:S01]  /*6340*/  LDSM.16.MT88.4 R168, [R220+0x12800] ;  /* 0x01280000dca8783b */ /* 0x000fe20000004200 */
[----:B------:R-:W-:Y:S01]  /*6350*/  FFMA.FTZ R251, R202, UR15, -R201 ;  /* 0x0000000fcafb7c23 */ /* 0x000fe200080108c9 */
[----:B------:R-:W-:-:S02]  /*6360*/  FADD.FTZ R189, R189, R188 ;  /* 0x000000bcbdbd7221 */ /* 0x000fc40000010000 */
[----:B------:R-:W-:Y:S01]  /*6370*/  LDSM.16.MT88.4 R32, [R192+0x12800] ;  /* 0x01280000c020783b */ /* 0x000fe20000004200 */
[----:B------:R-:W5:Y:S01]  /*6380*/  MUFU.EX2 R190, R190 ;  /* 0x000000be00be7308 */ /* 0x000f620000000800 */
[C---:B----4-:R-:W-:Y:S01]  /*6390*/  F2FP.F16.F32.PACK_AB R130, R183.reuse, R184 ;  /* 0x000000b8b782723e */ /* 0x050fe200000000ff */
[----:B------:R-:W-:Y:S01]  /*63a0*/  FADD.FTZ R184, R184, R189 ;  /* 0x000000bdb8b87221 */ /* 0x000fe20000010000 */
[----:B------:R-:W-:Y:S03]  /*63b0*/  LDSM.16.MT88.4 R28, [R191+0x12800] ;  /* 0x01280000bf1c783b */ /* 0x000fe60000004200 */
[----:B------:R-:W-:Y:S01]  /*63c0*/  FADD.FTZ R183, R183, R184 ;  /* 0x000000b8b7b77221 */ /* 0x000fe20000010000 */
[----:B------:R-:W-:Y:S01]  /*63d0*/  LDSM.16.MT88.4 R24, [R197+0x14800] ;  /* 0x01480000c518783b */ /* 0x000fe20000004200 */
[----:B------:R-:W-:Y:S08]  /*63e0*/  MUFU.EX2 R186, R186 ;  /* 0x000000ba00ba7308 */ /* 0x000ff00000000800 */
[----:B------:R-:W4:Y:S01]  /*63f0*/  MUFU.EX2 R185, R185 ;  /* 0x000000b900b97308 */ /* 0x000f220000000800 */
[----:B-----5:R-:W-:Y:S01]  /*6400*/  F2FP.F16.F32.PACK_AB R129, R190, R187 ;  /* 0x000000bbbe81723e */ /* 0x020fe200000000ff */
[----:B------:R-:W-:-:S06]  /*6410*/  FADD.FTZ R187, R187, R190 ;  /* 0x000000bebbbb7221 */ /* 0x000fcc0000010000 */
[----:B------:R-:W-:Y:S08]  /*6420*/  MUFU.EX2 R182, R182 ;  /* 0x000000b600b67308 */ /* 0x000ff00000000800 */
[----:B------:R-:W5:Y:S01]  /*6430*/  MUFU.EX2 R181, R181 ;  /* 0x000000b500b57308 */ /* 0x000f620000000800 */
        /* <DEDUP_REMOVED lines=22> */
[C---:B-1----:R-:W-:Y:S07]  /*65a0*/  HMMA.16816.F32 R68, R128.reuse, R72, RZ ;  /* 0x000000488044723c */ /* 0x042fee00000018ff */
[----:B------:R-:W-:Y:S01]  /*65b0*/  MUFU.EX2 R198, R198 ;  /* 0x000000c600c67308 */ /* 0x000fe20000000800 */
[C---:B------:R-:W-:Y:S07]  /*65c0*/  HMMA.16816.F32 R76, R128.reuse, R80, RZ ;  /* 0x00000050804c723c */ /* 0x040fee00000018ff */
[----:B------:R-:W1:Y:S01]  /*65d0*/  MUFU.EX2 R199, R199 ;  /* 0x000000c700c77308 */ /* 0x000e620000000800 */
[C---:B--2---:R-:W-:Y:S07]  /*65e0*/  HMMA.16816.F32 R84, R128.reuse, R88, RZ ;  /* 0x000000588054723c */ /* 0x044fee00000018ff */
        /* <DEDUP_REMOVED lines=92> */
[----:B--2---:R-:W-:Y:S01]  /*6bb0*/  F2FP.F16.F32.PACK_AB R7, R203, R200 ;  /* 0x000000c8cb07723e */ /* 0x004fe200000000ff */
[----:B------:R-:W-:-:S06]  /*6bc0*/  FADD.FTZ R199, R199, R198 ;  /* 0x000000c6c7c77221 */ /* 0x000fcc0000010000 */
[C---:B---3--:R-:W-:Y:S08]  /*6bd0*/  HMMA.16816.F32 R136, R4.reuse, R8, R136 ;  /* 0x000000080488723c */ /* 0x048ff00000001888 */
        /* <DEDUP_REMOVED lines=124> */
[----:B------:R-:W-:-:S02]  /*73a0*/  UIADD3 UR16, UPT, UPT, UR23, UR16, URZ ;  /* 0x0000001017107290 */ /* 0x000fc4000fffe0ff */
[----:B------:R-:W-:Y:S01]  /*73b0*/  MOV R4, UR12 ;  /* 0x0000000c00047c02 */ /* 0x000fe20008000f00 */
[----:B------:R-:W-:Y:S01]  /*73c0*/  ULEA.HI.X UR7, UR22, UR17, UR7, 0x6, UP0 ;  /* 0x0000001116077291 */ /* 0x000fe200080f3407 */
[----:B------:R-:W-:Y:S01]  /*73d0*/  SEL R165, R2, 0xffffffe0, !P4 ;  /* 0xffffffe002a57807 */ /* 0x000fe20006000000 */
[----:B------:R-:W-:Y:S01]  /*73e0*/  UIADD3 UR21, UP1, UPT, UR12, UR21, URZ ;  /* 0x000000150c157290 */ /* 0x000fe2000ff3e0ff */
[-C--:B------:R-:W-:Y:S01]  /*73f0*/  LEA R12, P0, R4, R235.reuse, 0x1 ;  /* 0x000000eb040c7211 */ /* 0x080fe200078008ff */
[----:B------:R-:W-:Y:S01]  /*7400*/  IMAD.U32 R7, RZ, RZ, UR16 ;  /* 0x00000010ff077e24 */ /* 0x000fe2000f8e00ff */
[----:B------:R-:W-:Y:S01]  /*7410*/  ULEA UR12, UP0, UR8, UR12, 0x5 ;  /* 0x0000000c080c7291 */ /* 0x000fe2000f8028ff */
[----:B------:R-:W-:Y:S01]  /*7420*/  IMAD.U32 R5, RZ, RZ, UR7 ;  /* 0x00000007ff057e24 */ /* 0x000fe2000f8e00ff */
[----:B------:R-:W-:Y:S01]  /*7430*/  UIADD3.X UR17, UPT, UPT, UR7, UR17, URZ, UP1, !UPT ;  /* 0x0000001107117290 */ /* 0x000fe20008ffe4ff */
[----:B------:R-:W-:Y:S01]  /*7440*/  IMAD.IADD R214, R165, 0x1, R218 ;  /* 0x00000001a5d67824 */ /* 0x000fe200078e02da */
[-C--:B------:R-:W-:Y:S01]  /*7450*/  LEA.HI.X R15, R6, R234.reuse, R7, 0x7, P1 ;  /* 0x000000ea060f7211 */ /* 0x080fe200008f3c07 */
[----:B------:R-:W-:Y:S01]  /*7460*/  ULEA.HI.X UR7, UR8, UR7, UR9, 0x5, UP0 ;  /* 0x0000000708077291 */ /* 0x000fe200080f2c09 */
[----:B------:R-:W-:Y:S01]  /*7470*/  LEA.HI.X R13, R4, R234, R5, 0x1, P0 ;  /* 0x000000ea040d7211 */ /* 0x000fe200000f0c05 */
[----:B------:R-:W-:Y:S01]  /*7480*/  IMAD.U32 R4, RZ, RZ, UR12 ;  /* 0x0000000cff047e24 */ /* 0x000fe2000f8e00ff */
[----:B------:R-:W-:Y:S01]  /*7490*/  MOV R6, UR21 ;  /* 0x0000001500067c02 */ /* 0x000fe20008000f00 */
[----:B------:R-:W-:Y:S01]  /*74a0*/  IMAD.U32 R7, RZ, RZ, UR17 ;  /* 0x00000011ff077e24 */ /* 0x000fe2000f8e00ff */
[----:B------:R-:W-:Y:S01]  /*74b0*/  BAR.SYNC.DEFER_BLOCKING 0x0 ;  /* 0x0000000000007b1d */ /* 0x000fe20000010000 */
[----:B-1----:R-:W-:Y:S01]  /*74c0*/  ISETP.GE.AND P3, PT, R217, UR6, PT ;  /* 0x00000006d9007c0c */ /* 0x002fe2000bf66270 */
[----:B------:R-:W-:Y:S01]  /*74d0*/  UISETP.GT.U32.AND UP0, UPT, UR13, UR18, UPT ;  /* 0x000000120d00728c */ /* 0x000fe2000bf04070 */
[----:B------:R-:W-:-:S02]  /*74e0*/  LEA R10, P1, R6, R235, 0x1 ;  /* 0x000000eb060a7211 */ /* 0x000fc400078208ff */
[----:B------:R-:W-:Y:S02]  /*74f0*/  MOV R5, UR7 ;  /* 0x0000000700057c02 */ /* 0x000fe40008000f00 */
[----:B------:R-:W-:Y:S02]  /*7500*/  LEA R8, P0, R4, R235, 0x1 ;  /* 0x000000eb04087211 */ /* 0x000fe400078008ff */
[----:B------:R-:W-:Y:S02]  /*7510*/  ISETP.GE.AND P2, PT, R248, UR6, PT ;  /* 0x00000006f8007c0c */ /* 0x000fe4000bf46270 */
[-C--:B------:R-:W-:Y:S02]  /*7520*/  LEA.HI.X R11, R6, R234.reuse, R7, 0x1, P1 ;  /* 0x000000ea060b7211 */ /* 0x080fe400008f0c07 */
[----:B------:R-:W-:Y:S02]  /*7530*/  ISETP.GE.AND P1, PT, R247, UR6, PT ;  /* 0x00000006f7007c0c */ /* 0x000fe4000bf26270 */
[----:B------:R-:W-:-:S02]  /*7540*/  LEA.HI.X R9, R4, R234, R5, 0x1, P0 ;  /* 0x000000ea04097211 */ /* 0x000fc400000f0c05 */
        /* <DEDUP_REMOVED lines=85> */
[----:B-1----:R-:W1:Y:S04]  /*7aa0*/  LDSM.16.M88.4 R12, [R215+0x9800] ;  /* 0x00980000d70c783b */ /* 0x002e680000000200 */
[----:B------:R-:W5:Y:S04]  /*7ab0*/  LDSM.16.M88.4 R20, [R215+0x9000] ;  /* 0x00900000d714783b */ /* 0x000f680000000200 */
[----:B------:R-:W-:Y:S04]  /*7ac0*/  LDSM.16.M88.4 R176, [R214] ;  /* 0x00000000d6b0783b */ /* 0x000fe80000000200 */
[----:B--2---:R-:W2:Y:S04]  /*7ad0*/  LDSM.16.M88.4 R8, [R167+0x8000] ;  /* 0x00800000a708783b */ /* 0x004ea80000000200 */
[----:B------:R-:W2:Y:S04]  /*7ae0*/  LDSM.16.M88.4 R4, [R167+0x8800] ;  /* 0x00880000a704783b */ /* 0x000ea80000000200 */
[----:B------:R-:W2:Y:S04]  /*7af0*/  LDSM.16.M88.4 R184, [R167+0x9000] ;  /* 0x00900000a7b8783b */ /* 0x000ea80000000200 */
[----:B------:R-:W2:Y:S04]  /*7b00*/  LDSM.16.M88.4 R180, [R167+0x9800] ;  /* 0x00980000a7b4783b */ /* 0x000ea80000000200 */
[----:B------:R-:W0:Y:S01]  /*7b10*/  LDGDEPBAR ;  /* 0x00000000000079af */ /* 0x000e220000000000 */
[C---:B---3--:R-:W-:Y:S08]  /*7b20*/  HMMA.16816.F32 R172, R196.reuse, R168, RZ ;  /* 0x000000a8c4ac723c */ /* 0x048ff000000018ff */
[C---:B----4-:R-:W-:Y:S08]  /*7b30*/  HMMA.16816.F32 R32, R196.reuse, R28, RZ ;  /* 0x0000001cc420723c */ /* 0x050ff000000018ff */
[C---:B------:R-:W-:Y:S08]  /*7b40*/  HMMA.16816.F32 R168, R196.reuse, R170, RZ ;  /* 0x000000aac4a8723c */ /* 0x040ff000000018ff */
[C---:B------:R-:W-:Y:S08]  /*7b50*/  HMMA.16816.F32 R28, R196.reuse, R30, RZ ;  /* 0x0000001ec41c723c */ /* 0x040ff000000018ff */
[----:B-1----:R-:W-:Y:S01]  /*7b60*/  HMMA.16816.F32 R200, R196, R12, RZ ;  /* 0x0000000cc4c8723c */ /* 0x002fe200000018ff */
[----:B------:R-:W-:-:S05]  /*7b70*/  IMAD.MOV.U32 R12, RZ, RZ, 0x40 ;  /* 0x00000040ff0c7424 */ /* 0x000fca00078e00ff */
[----:B------:R-:W-:Y:S02]  /*7b80*/  SEL R12, R12, 0xffffffc0, !P5 ;  /* 0xffffffc00c0c7807 */ /* 0x000fe40006800000 */
[----:B-----5:R-:W-:Y:S02]  /*7b90*/  HMMA.16816.F32 R24, R196, R20, RZ ;  /* 0x00000014c418723c */ /* 0x020fe400000018ff */
[----:B------:R-:W-:Y:S01]  /*7ba0*/  IADD3 R166, PT, PT, R215, R12, RZ ;  /* 0x0000000cd7a67210 */ /* 0x000fe20007ffe0ff */
[----:B------:R-:W-:-:S04]  /*7bb0*/  IMAD.IADD R212, R12, 0x1, R218 ;  /* 0x000000010cd47824 */ /* 0x000fc800078e02da */
[C---:B------:R-:W-:Y:S01]  /*7bc0*/  IMAD.IADD R213, R165.reuse, 0x1, R212 ;  /* 0x00000001a5d57824 */ /* 0x040fe200078e02d4 */
[----:B------:R-:W-:Y:S01]  /*7bd0*/  HMMA.16816.F32 R20, R196, R22, RZ ;  /* 0x00000016c414723c */ /* 0x000fe200000018ff */
[----:B------:R-:W-:Y:S01]  /*7be0*/  LDSM.16.M88.4 R16, [R212] ;  /* 0x00000000d410783b */ /* 0x000fe20000000200 */
[----:B------:R-:W-:-:S03]  /*7bf0*/  IMAD.IADD R165, R165, 0x1, R166 ;  /* 0x00000001a5a57824 */ /* 0x000fc600078e02a6 */
[----:B------:R-:W-:Y:S03]  /*7c00*/  LDSM.16.M88.4 R204, [R166+0x9800] ;  /* 0x00980000a6cc783b */ /* 0x000fe60000000200 */
[C---:B--2---:R-:W-:Y:S01]  /*7c10*/  HMMA.16816.F32 R172, R176.reuse, R8, R172 ;  /* 0x00000008b0ac723c */ /* 0x044fe200000018ac */
[----:B------:R-:W-:Y:S04]  /*7c20*/  LDSM.16.M88.4 R192, [R165+0x8800] ;  /* 0x00880000a5c0783b */ /* 0x000fe80000000200 */
[----:B------:R-:W-:Y:S03]  /*7c30*/  LDSM.16.M88.4 R188, [R165+0x9000] ;  /* 0x00900000a5bc783b */ /* 0x000fe60000000200 */
[C---:B------:R-:W-:Y:S01]  /*7c40*/  HMMA.16816.F32 R168, R176.reuse, R10, R168 ;  /* 0x0000000ab0a8723c */ /* 0x040fe200000018a8 */
[----:B------:R-:W1:Y:S04]  /*7c50*/  LDSM.16.M88.4 R8, [R166+0x8800] ;  /* 0x00880000a608783b */ /* 0x000e680000000200 */
[----:B------:R-:W-:Y:S03]  /*7c60*/  LDSM.16.M88.4 R208, [R212+0x4000] ;  /* 0x00400000d4d0783b */ /* 0x000fe60000000200 */
[C---:B------:R-:W-:Y:S08]  /*7c70*/  HMMA.16816.F32 R32, R176.reuse, R4, R32 ;  /* 0x00000004b020723c */ /* 0x040ff00000001820 */
[----:B------:R-:W-:Y:S01]  /*7c80*/  HMMA.16816.F32 R28, R176, R6, R28 ;  /* 0x00000006b01c723c */ /* 0x000fe2000000181c */
[----:B------:R-:W2:Y:S07]  /*7c90*/  LDSM.16.M88.4 R4, [R166+0x9000] ;  /* 0x00900000a604783b */ /* 0x000eae0000000200 */
[----:B------:R-:W-:Y:S01]  /*7ca0*/  HMMA.16816.F32 R196, R196, R14, RZ ;  /* 0x0000000ec4c4723c */ /* 0x000fe200000018ff */
[----:B------:R-:W3:Y:S07]  /*7cb0*/  LDSM.16.M88.4 R12, [R166+0x8000] ;  /* 0x00800000a60c783b */ /* 0x000eee0000000200 */
[C---:B------:R-:W-:Y:S08]  /*7cc0*/  HMMA.16816.F32 R24, R176.reuse, R184, R24 ;  /* 0x000000b8b018723c */ /* 0x040ff00000001818 */
[C---:B------:R-:W-:Y:S01]  /*7cd0*/  HMMA.16816.F32 R20, R176.reuse, R186, R20 ;  /* 0x000000bab014723c */ /* 0x040fe20000001814 */
[----:B------:R-:W-:Y:S07]  /*7ce0*/  LDSM.16.M88.4 R184, [R165+0x8000] ;  /* 0x00800000a5b8783b */ /* 0x000fee0000000200 */
[C---:B------:R-:W-:Y:S08]  /*7cf0*/  HMMA.16816.F32 R200, R176.reuse, R180, R200 ;  /* 0x000000b4b0c8723c */ /* 0x040ff000000018c8 */
[----:B------:R-:W-:Y:S01]  /*7d00*/  HMMA.16816.F32 R196, R176, R182, R196 ;  /* 0x000000b6b0c4723c */ /* 0x000fe200000018c4 */
[----:B------:R-:W4:Y:S04]  /*7d10*/  LDSM.16.M88.4 R176, [R213] ;  /* 0x00000000d5b0783b */ /* 0x000f280000000200 */
        /* <DEDUP_REMOVED lines=9> */
[----:B------:R-:W2:Y:S07]  /*7db0*/  LDSM.16.M88.4 R12, [R215+0xa800] ;  /* 0x00a80000d70c783b */ /* 0x000eae0000000200 */
[C---:B------:R-:W-:Y:S08]  /*7dc0*/  HMMA.16816.F32 R200, R16.reuse, R204, R200 ;  /* 0x000000cc10c8723c */ /* 0x040ff000000018c8 */
[----:B------:R-:W-:Y:S01]  /*7dd0*/  HMMA.16816.F32 R196, R16, R206, R196 ;  /* 0x000000ce10c4723c */ /* 0x000fe200000018c4 */
[----:B------:R-:W3:Y:S04]  /*7de0*/  LDSM.16.M88.4 R16, [R215+0xb000] ;  /* 0x00b00000d710783b */ /* 0x000ee80000000200 */
[----:B------:R-:W-:Y:S03]  /*7df0*/  LDSM.16.M88.4 R204, [R215+0xd800] ;  /* 0x00d80000d7cc783b */ /* 0x000fe60000000200 */
[C---:B----4-:R-:W-:Y:S08]  /*7e00*/  HMMA.16816.F32 R172, R176.reuse, R184, R172 ;  /* 0x000000b8b0ac723c */ /* 0x050ff000000018ac */
        /* <DEDUP_REMOVED lines=33> */
[----:B------:R-:W2:Y:S07]  /*8020*/  LDSM.16.M88.4 R12, [R166+0xb000] ;  /* 0x00b00000a60c783b */ /* 0x000eae0000000200 */
[C---:B---3--:R-:W-:Y:S08]  /*8030*/  HMMA.16816.F32 R200, R8.reuse, R16, R200 ;  /* 0x0000001008c8723c */ /* 0x048ff000000018c8 */
[----:B------:R-:W-:Y:S01]  /*8040*/  HMMA.16816.F32 R196, R8, R18, R196 ;  /* 0x0000001208c4723c */ /* 0x000fe200000018c4 */
[----:B------:R-:W-:Y:S04]  /*8050*/  LDSM.16.M88.4 R16, [R213+0x2000] ;  /* 0x00200000d510783b */ /* 0x000fe80000000200 */
[----:B------:R-:W3:Y:S03]  /*8060*/  LDSM.16.M88.4 R8, [R165+0xa000] ;  /* 0x00a00000a508783b */ /* 0x000ee60000000200 */
[C---:B----4-:R-:W-:Y:S08]  /*8070*/  HMMA.16816.F32 R172, R184.reuse, R4, R172 ;  /* 0x00000004b8ac723c */ /* 0x050ff000000018ac */
[C---:B------:R-:W-:Y:S01]  /*8080*/  HMMA.16816.F32 R168, R184.reuse, R6, R168 ;  /* 0x00000006b8a8723c */ /* 0x040fe200000018a8 */
[----:B------:R-:W4:Y:S07]  /*8090*/  LDSM.16.M88.4 R4, [R165+0xa800] ;  /* 0x00a80000a504783b */ /* 0x000f2e0000000200 */
[C---:B-1----:R-:W-:Y:S08]  /*80a0*/  HMMA.16816.F32 R32, R184.reuse, R176, R32 ;  /* 0x000000b0b820723c */ /* 0x042ff00000001820 */
[C---:B------:R-:W-:Y:S01]  /*80b0*/  HMMA.16816.F32 R28, R184.reuse, R178, R28 ;  /* 0x000000b2b81c723c */ /* 0x040fe2000000181c */
[----:B------:R-:W1:Y:S07]  /*80c0*/  LDSM.16.M88.4 R176, [R165+0xb800] ;  /* 0x00b80000a5b0783b */ /* 0x000e6e0000000200 */
[----:B--2---:R-:W-:Y:S08]  /*80d0*/  HMMA.16816.F32 R24, R184, R12, R24 ;  /* 0x0000000cb818723c */ /* 0x004ff00000001818 */
[C---:B---3--:R-:W-:Y:S08]  /*80e0*/  HMMA.16816.F32 R172, R16.reuse, R8, R172 ;  /* 0x0000000810ac723c */ /* 0x048ff000000018ac */
[----:B------:R-:W-:Y:S01]  /*80f0*/  HMMA.16816.F32 R168, R16, R10, R168 ;  /* 0x0000000a10a8723c */ /* 0x000fe200000018a8 */
[----:B------:R-:W2:Y:S07]  /*8100*/  LDSM.16.M88.4 R8, [R215+0xc800] ;  /* 0x00c80000d708783b */ /* 0x000eae0000000200 */
        /* <DEDUP_REMOVED lines=50> */
[----:B------:R-:W4:Y:S07]  /*8430*/  LDSM.16.M88.4 R4, [R215+0xf000] ;  /* 0x00f00000d704783b */ /* 0x000f2e0000000200 */
[C---:B-1----:R-:W-:Y:S08]  /*8440*/  HMMA.16816.F32 R32, R192.reuse, R184, R32 ;  /* 0x000000b8c020723c */ /* 0x042ff00000001820 */
[----:B------:R-:W-:Y:S01]  /*8450*/  HMMA.16816.F32 R28, R192, R186, R28 ;  /* 0x000000bac01c723c */ /* 0x000fe2000000181c */
[----:B------:R-:W-:Y:S07]  /*8460*/  LDSM.16.M88.4 R184, [R214+0x6000] ;  /* 0x00600000d6b8783b */ /* 0x000fee0000000200 */
[C---:B------:R-:W-:Y:S08]  /*8470*/  HMMA.16816.F32 R200, R208.reuse, R204, R200 ;  /* 0x000000ccd0c8723c */ /* 0x040ff000000018c8 */
[----:B------:R-:W-:Y:S01]  /*8480*/  HMMA.16816.F32 R196, R208, R206, R196 ;  /* 0x000000ced0c4723c */ /* 0x000fe200000018c4 */
[----:B------:R-:W1:Y:S07]  /*8490*/  LDSM.16.M88.4 R204, [R215+0xf800] ;  /* 0x00f80000d7cc783b */ /* 0x000e6e0000000200 */
[C---:B------:R-:W-:Y:S08]  /*84a0*/  HMMA.16816.F32 R172, R192.reuse, R188, R172 ;  /* 0x000000bcc0ac723c */ /* 0x040ff000000018ac */
[C---:B------:R-:W-:Y:S08]  /*84b0*/  HMMA.16816.F32 R168, R192.reuse, R190, R168 ;  /* 0x000000bec0a8723c */ /* 0x040ff000000018a8 */
[----:B------:R-:W-:Y:S01]  /*84c0*/  HMMA.16816.F32 R188, R192, R180, R24 ;  /* 0x000000b4c0bc723c */ /* 0x000fe20000001818 */
[----:B------:R-:W5:Y:S07]  /*84d0*/  LDSM.16.M88.4 R24, [R167+0xe000] ;  /* 0x00e00000a718783b */ /* 0x000f6e0000000200 */
[C---:B--2---:R-:W-:Y:S08]  /*84e0*/  HMMA.16816.F32 R32, R16.reuse, R8, R32 ;  /* 0x000000081020723c */ /* 0x044ff00000001820 */
[----:B------:R-:W-:Y:S01]  /*84f0*/  HMMA.16816.F32 R28, R16, R10, R28 ;  /* 0x0000000a101c723c */ /* 0x000fe2000000181c */
[----:B------:R-:W2:Y:S07]  /*8500*/  LDSM.16.M88.4 R8, [R167+0xe800] ;  /* 0x00e80000a708783b */ /* 0x000eae0000000200 */
[C---:B------:R-:W-:Y:S01]  /*8510*/  HMMA.16816.F32 R20, R192.reuse, R182, R20 ;  /* 0x000000b6c014723c */ /* 0x040fe20000001814 */
[----:B------:R-:W-:Y:S07]  /*8520*/  LDSM.16.M88.4 R180, [R213+0x6000] ;  /* 0x00600000d5b4783b */ /* 0x000fee0000000200 */
[C---:B------:R-:W-:Y:S08]  /*8530*/  HMMA.16816.F32 R200, R192.reuse, R176, R200 ;  /* 0x000000b0c0c8723c */ /* 0x040ff000000018c8 */
[----:B------:R-:W-:Y:S01]  /*8540*/  HMMA.16816.F32 R196, R192, R178, R196 ;  /* 0x000000b2c0c4723c */ /* 0x000fe200000018c4 */
[----:B------:R-:W-:Y:S07]  /*8550*/  LDSM.16.M88.4 R176, [R212+0x6000] ;  /* 0x00600000d4b0783b */ /* 0x000fee0000000200 */
        /* <DEDUP_REMOVED lines=8> */
[----:B------:R-:W1:Y:S07]  /*85e0*/  LDSM.16.M88.4 R16, [R167+0xf800] ;  /* 0x00f80000a710783b */ /* 0x000e6e0000000200 */
[C---:B-----5:R-:W-:Y:S01]  /*85f0*/  HMMA.16816.F32 R192, R184.reuse, R24, R172 ;  /* 0x00000018b8c0723c */ /* 0x060fe200000018ac */
[----:B------:R-:W-:Y:S07]  /*8600*/  LDSM.16.M88.4 R172, [R165+0xe000] ;  /* 0x00e00000a5ac783b */ /* 0x000fee0000000200 */
[C---:B------:R-:W-:Y:S01]  /*8610*/  HMMA.16816.F32 R168, R184.reuse, R26, R168 ;  /* 0x0000001ab8a8723c */ /* 0x040fe200000018a8 */
[----:B------:R-:W5:Y:S07]  /*8620*/  LDSM.16.M88.4 R24, [R166+0xe800] ;  /* 0x00e80000a618783b */ /* 0x000f6e0000000200 */
[C---:B--2---:R-:W-:Y:S08]  /*8630*/  HMMA.16816.F32 R32, R184.reuse, R8, R32 ;  /* 0x00000008b820723c */ /* 0x044ff00000001820 */
[----:B------:R-:W-:Y:S01]  /*8640*/  HMMA.16816.F32 R28, R184, R10, R28 ;  /* 0x0000000ab81c723c */ /* 0x000fe2000000181c */
[----:B------:R-:W2:Y:S07]  /*8650*/  LDSM.16.M88.4 R8, [R166+0xf000] ;  /* 0x00f00000a608783b */ /* 0x000eae0000000200 */
[C---:B---3--:R-:W-:Y:S08]  /*8660*/  HMMA.16816.F32 R192, R176.reuse, R12, R192 ;  /* 0x0000000cb0c0723c */ /* 0x048ff000000018c0 */
[----:B------:R-:W-:Y:S01]  /*8670*/  HMMA.16816.F32 R168, R176, R14, R168 ;  /* 0x0000000eb0a8723c */ /* 0x000fe200000018a8 */
[----:B------:R-:W3:Y:S07]  /*8680*/  LDSM.16.M88.4 R12, [R165+0xe800] ;  /* 0x00e80000a50c783b */ /* 0x000eee0000000200 */
[C---:B----4-:R-:W-:Y:S08]  /*8690*/  HMMA.16816.F32 R188, R184.reuse, R4, R188 ;  /* 0x00000004b8bc723c */ /* 0x050ff000000018bc */
[C---:B------:R-:W-:Y:S01]  /*86a0*/  HMMA.16816.F32 R20, R184.reuse, R6, R20 ;  /* 0x00000006b814723c */ /* 0x040fe20000001814 */
[----:B------:R-:W4:Y:S07]  /*86b0*/  LDSM.16.M88.4 R4, [R166+0xf800] ;  /* 0x00f80000a604783b */ /* 0x000f2e0000000200 */
[C---:B-1----:R-:W-:Y:S08]  /*86c0*/  HMMA.16816.F32 R200, R184.reuse, R16, R200 ;  /* 0x00000010b8c8723c */ /* 0x042ff000000018c8 */
[----:B------:R-:W-:Y:S01]  /*86d0*/  HMMA.16816.F32 R196, R184, R18, R196 ;  /* 0x00000012b8c4723c */ /* 0x000fe200000018c4 */
[----:B------:R-:W1:Y:S07]  /*86e0*/  LDSM.16.M88.4 R16, [R165+0xf000] ;  /* 0x00f00000a510783b */ /* 0x000e6e0000000200 */
[C---:B-----5:R-:W-:Y:S08]  /*86f0*/  HMMA.16816.F32 R32, R176.reuse, R24, R32 ;  /* 0x00000018b020723c */ /* 0x060ff00000001820 */
[C---:B--2---:R-:W-:Y:S08]  /*8700*/  HMMA.16816.F32 R188, R176.reuse, R8, R188 ;  /* 0x00000008b0bc723c */ /* 0x044ff000000018bc */
[----:B------:R-:W-:Y:S01]  /*8710*/  HMMA.16816.F32 R20, R176, R10, R20 ;  /* 0x0000000ab014723c */ /* 0x000fe20000001814 */
[----:B------:R-:W2:Y:S01]  /*8720*/  LDSM.16.M88.4 R8, [R165+0xf800] ;  /* 0x00f80000a508783b */ /* 0x000ea20000000200 */
[----:B------:R-:W-:-:S06]  /*8730*/  DEPBAR.LE SB0, 0x0 ;  /* 0x000080000000791a */ /* 0x000fcc0000000000 */
[----:B------:R-:W-:Y:S08]  /*8740*/  HMMA.16816.F32 R28, R176, R26, R28 ;  /* 0x0000001ab01c723c */ /* 0x000ff0000000181c */
[C---:B------:R-:W-:Y:S08]  /*8750*/  HMMA.16816.F32 R192, R180.reuse, R172, R192 ;  /* 0x000000acb4c0723c */ /* 0x040ff000000018c0 */
[C---:B------:R-:W-:Y:S08]  /*8760*/  HMMA.16816.F32 R168, R180.reuse, R174, R168 ;  /* 0x000000aeb4a8723c */ /* 0x040ff000000018a8 */
[----:B---3--:R-:W-:Y:S01]  /*8770*/  HMMA.16816.F32 R32, R180, R12, R32 ;  /* 0x0000000cb420723c */ /* 0x008fe20000001820 */
[----:B------:R-:W-:-:S02]  /*8780*/  MOV R13, UR20 ;  /* 0x00000014000d7c02 */ /* 0x000fc40008000f00 */
[----:B------:R-:W-:Y:S01]  /*8790*/  FMUL.FTZ R24, R192, UR4 ;  /* 0x00000004c0187c20 */ /* 0x000fe20008410000 */
[----:B------:R-:W-:Y:S01]  /*87a0*/  FMUL.FTZ R25, R193, UR4 ;  /* 0x00000004c1197c20 */ /* 0x000fe20008410000 */
[----:B------:R-:W-:Y:S01]  /*87b0*/  FMUL.FTZ R26, R194, UR4 ;  /* 0x00000004c21a7c20 */ /* 0x000fe20008410000 */
[----:B------:R-:W-:Y:S01]  /*87c0*/  FMUL.FTZ R27, R195, UR4 ;  /* 0x00000004c31b7c20 */ /* 0x000fe20008410000 */
[----:B------:R-:W-:Y:S01]  /*87d0*/  IMAD R0, R13, 0x40, R0 ;  /* 0x000000400d007824 */ /* 0x000fe200078e0200 */
[----:B----4-:R-:W-:Y:S01]  /*87e0*/  HMMA.16816.F32 R200, R176, R4, R200 ;  /* 0x00000004b0c8723c */ /* 0x010fe200000018c8 */
[----:B------:R-:W3:Y:S01]  /*87f0*/  MUFU.TANH R24, R24 ;  /* 0x0000001800187308 */ /* 0x000ee20000002400 */
[----:B------:R-:W-:Y:S02]  /*8800*/  VIADD R13, R233, 0x8 ;  /* 0x00000008e90d7836 */ /* 0x000fe40000000000 */
[----:B------:R-:W-:Y:S01]  /*8810*/  FMUL.FTZ R4, R168, UR4 ;  /* 0x00000004a8047c20 */ /* 0x000fe20008410000 */
[----:B------:R-:W-:-:S03]  /*8820*/  FMUL.FTZ R5, R169, UR4 ;  /* 0x00000004a9057c20 */ /* 0x000fc60008410000 */
[----:B------:R-:W-:Y:S01]  /*8830*/  HMMA.16816.F32 R196, R176, R6, R196 ;  /* 0x00000006b0c4723c */ /* 0x000fe200000018c4 */
[----:B------:R-:W-:Y:S01]  /*8840*/  FMUL.FTZ R6, R170, UR4 ;  /* 0x00000004aa067c20 */ /* 0x000fe20008410000 */
[----:B------:R-:W-:Y:S01]  /*8850*/  FMUL.FTZ R7, R171, UR4 ;  /* 0x00000004ab077c20 */ /* 0x000fe20008410000 */
[----:B------:R-:W-:Y:S01]  /*8860*/  FMUL.FTZ R12, R32, UR4 ;  /* 0x00000004200c7c20 */ /* 0x000fe20008410000 */
[----:B------:R-:W4:Y:S04]  /*8870*/  MUFU.TANH R25, R25 ;  /* 0x0000001900197308 */ /* 0x000f280000002400 */
[----:B------:R-:W-:Y:S01]  /*8880*/  HMMA.16816.F32 R28, R180, R14, R28 ;  /* 0x0000000eb41c723c */ /* 0x000fe2000000181c */
[----:B------:R-:W-:Y:S01]  /*8890*/  FMUL.FTZ R14, R33, UR4 ;  /* 0x00000004210e7c20 */ /* 0x000fe20008410000 */
[----:B------:R-:W-:-:S02]  /*88a0*/  FMUL.FTZ R15, R34, UR4 ;  /* 0x00000004220f7c20 */ /* 0x000fc40008410000 */
[----:B------:R-:W2:Y:S04]  /*88b0*/  MUFU.TANH R26, R26 ;  /* 0x0000001a001a7308 */ /* 0x000ea80000002400 */
[----:B-1----:R-:W-:Y:S01]  /*88c0*/  HMMA.16816.F32 R188, R180, R16, R188 ;  /* 0x00000010b4bc723c */ /* 0x002fe200000018bc */
[----:B------:R-:W-:-:S03]  /*88d0*/  FMUL.FTZ R16, R35, UR4 ;  /* 0x0000000423107c20 */ /* 0x000fc60008410000 */
[----:B------:R-:W1:Y:S04]  /*88e0*/  MUFU.TANH R27, R27 ;  /* 0x0000001b001b7308 */ /* 0x000e680000002400 */
[C---:B------:R-:W-:Y:S04]  /*88f0*/  HMMA.16816.F32 R20, R180.reuse, R18, R20 ;  /* 0x00000012b414723c */ /* 0x040fe80000001814 */
[----:B------:R-:W1:Y:S04]  /*8900*/  MUFU.TANH R4, R4 ;  /* 0x0000000400047308 */ /* 0x000e680000002400 */
[----:B--2---:R-:W-:Y:S01]  /*8910*/  HMMA.16816.F32 R200, R180, R8, R200 ;  /* 0x00000008b4c8723c */ /* 0x004fe200000018c8 */
[----:B------:R-:W-:-:S02]  /*8920*/  IADD3 R8, PT, PT, R0, -0x80, RZ ;  /* 0xffffff8000087810 */ /* 0x000fc40007ffe0ff */
[----:B------:R-:W-:Y:S01]  /*8930*/  IADD3 R9, PT, PT, R0, -0x7f, RZ ;  /* 0xffffff8100097810 */ /* 0x000fe20007ffe0ff */
[----:B------:R-:W2:Y:S01]  /*8940*/  MUFU.TANH R5, R5 ;  /* 0x0000000500057308 */ /* 0x000ea20000002400 */
[----:B------:R-:W-:Y:S02]  /*8950*/  ISETP.GE.AND P4, PT, R8, R232, PT ;  /* 0x000000e80800720c */ /* 0x000fe40003f86270 */
[----:B------:R-:W-:Y:S01]  /*8960*/  ISETP.GT.AND P6, PT, R233, R8, PT ;  /* 0x00000008e900720c */ /* 0x000fe20003fc4270 */
[----:B------:R-:W-:Y:S01]  /*8970*/  HMMA.16816.F32 R196, R180, R10, R196 ;  /* 0x0000000ab4c4723c */ /* 0x000fe200000018c4 */
[----:B------:R-:W-:-:S03]  /*8980*/  P2R R10, PR, RZ, 0x10 ;  /* 0x00000010ff0a7803 */ /* 0x000fc60000000000 */
[----:B------:R-:W1:Y:S08]  /*8990*/  MUFU.TANH R6, R6 ;  /* 0x0000000600067308 */ /* 0x000e700000002400 */
[----:B------:R-:W1:Y:S08]  /*89a0*/  MUFU.TANH R7, R7 ;  /* 0x0000000700077308 */ /* 0x000e700000002400 */
[----:B------:R-:W1:Y:S08]  /*89b0*/  MUFU.TANH R12, R12 ;  /* 0x0000000c000c7308 */ /* 0x000e700000002400 */
[----:B------:R-:W1:Y:S08]  /*89c0*/  MUFU.TANH R14, R14 ;  /* 0x0000000e000e7308 */ /* 0x000e700000002400 */
[----:B------:R-:W1:Y:S08]  /*89d0*/  MUFU.TANH R15, R15 ;  /* 0x0000000f000f7308 */ /* 0x000e700000002400 */
[----:B------:R-:W1:Y:S01]  /*89e0*/  MUFU.TANH R16, R16 ;  /* 0x0000001000107308 */ /* 0x000e620000002400 */
[----:B------:R-:W-:Y:S06]  /*89f0*/  BAR.SYNC.DEFER_BLOCKING 0x0 ;  /* 0x0000000000007b1d */ /* 0x000fec0000010000 */
[----:B--234-:R-:W-:Y:S05]  /*8a00*/  BRA.U !UP0, `(.L_x_1377) ;  /* 0x0000000508b47547 */ /* 0x01cfea000b800000 */
        /* <DEDUP_REMOVED lines=109> */
.L_x_1377:
[----:B------:R-:W-:Y:S01]  /*90e0*/  ISETP.GE.AND P1, PT, R8, R228, PT ;  /* 0x000000e40800720c */ /* 0x000fe20003f26270 */
[----:B------:R-:W-:Y:S01]  /*90f0*/  FMUL.FTZ R17, R28, UR4 ;  /* 0x000000041c117c20 */ /* 0x000fe20008410000 */
[----:B------:R-:W-:Y:S01]  /*9100*/  ISETP.GT.AND P0, PT, R13, R8, PT ;  /* 0x000000080d00720c */ /* 0x000fe20003f04270 */
[----:B------:R-:W-:Y:S01]  /*9110*/  FMUL.FTZ R19, R30, UR4 ;  /* 0x000000041e137c20 */ /* 0x000fe20008410000 */
[----:B------:R-:W-:Y:S01]  /*9120*/  FSEL R8, R24, -INF , !P6 ;  /* 0xff80000018087808 */ /* 0x000fe20007000000 */
[----:B------:R-:W-:Y:S01]  /*9130*/  FMUL.FTZ R18, R29, UR4 ;  /* 0x000000041d127c20 */ /* 0x000fe20008410000 */
[----:B------:R-:W-:Y:S01]  /*9140*/  ISETP.NE.AND P6, PT, R10, RZ, PT ;  /* 0x000000ff0a00720c */ /* 0x000fe20003fc5270 */
[----:B------:R-:W3:Y:S01]  /*9150*/  MUFU.TANH R17, R17 ;  /* 0x0000001100117308 */ /* 0x000ee20000002400 */
[-C--:B------:R-:W-:Y:S01]  /*9160*/  ISETP.GT.AND P2, PT, R233, R9.reuse, PT ;  /* 0x00000009e900720c */ /* 0x080fe20003f44270 */
[----:B------:R-:W-:Y:S01]  /*9170*/  FMUL.FTZ R24, R31, UR4 ;  /* 0x000000041f187c20 */ /* 0x000fe20008410000 */
[----:B------:R-:W-:Y:S01]  /*9180*/  IADD3 R11, PT, PT, R0, -0x78, RZ ;  /* 0xffffff88000b7810 */ /* 0x000fe20007ffe0ff */
[----:B------:R-:W-:Y:S01]  /*9190*/  FMUL.FTZ R189, R189, UR4 ;  /* 0x00000004bdbd7c20 */ /* 0x000fe20008410000 */
[----:B------:R-:W-:Y:S01]  /*91a0*/  FSEL R8, R8, -INF , !P6 ;  /* 0xff80000008087808 */ /* 0x000fe20007000000 */
[----:B------:R-:W-:Y:S01]  /*91b0*/  FMUL.FTZ R191, R191, UR4 ;  /* 0x00000004bfbf7c20 */ /* 0x000fe20008410000 */
[C---:B------:R-:W-:Y:S01]  /*91c0*/  ISETP.GE.AND P4, PT, R9.reuse, R232, PT ;  /* 0x000000e80900720c */ /* 0x040fe20003f86270 */
[----:B------:R-:W4:Y:S01]  /*91d0*/  MUFU.TANH R19, R19 ;  /* 0x0000001300137308 */ /* 0x000f220000002400 */
[----:B------:R-:W-:Y:S01]  /*91e0*/  ISETP.GE.AND P3, PT, R9, R228, PT ;  /* 0x000000e40900720c */ /* 0x000fe20003f66270 */
[----:B------:R-:W-:Y:S01]  /*91f0*/  FMUL.FTZ R21, R21, UR4 ;  /* 0x0000000415157c20 */ /* 0x000fe20008410000 */
[----:B------:R-:W-:Y:S01]  /*9200*/  ISETP.GT.AND P6, PT, R13, R9, PT ;  /* 0x000000090d00720c */ /* 0x000fe20003fc4270 */
[----:B------:R-:W-:Y:S01]  /*9210*/  FMUL.FTZ R200, R200, UR4 ;  /* 0x00000004c8c87c20 */ /* 0x000fe20008410000 */
[----:B------:R-:W-:Y:S01]  /*9220*/  FSEL R9, R26, -INF , !P0 ;  /* 0xff8000001a097808 */ /* 0x000fe20004000000 */
[----:B------:R-:W-:Y:S01]  /*9230*/  FMUL.FTZ R197, R197, UR4 ;  /* 0x00000004c5c57c20 */ /* 0x000fe20008410000 */
[----:B------:R-:W-:Y:S01]  /*9240*/  FSEL R10, R25, -INF , !P2 ;  /* 0xff800000190a7808 */ /* 0x000fe20005000000 */
[----:B------:R-:W5:Y:S01]  /*9250*/  MUFU.TANH R18, R18 ;  /* 0x0000001200127308 */ /* 0x000f620000002400 */
[-C--:B------:R-:W-:Y:S01]  /*9260*/  ISETP.GT.AND P0, PT, R233, R11.reuse, PT ;  /* 0x0000000be900720c */ /* 0x080fe20003f04270 */
[----:B------:R-:W-:Y:S01]  /*9270*/  FMUL.FTZ R202, R202, UR4 ;  /* 0x00000004caca7c20 */ /* 0x000fe20008410000 */
[----:B------:R-:W-:Y:S01]  /*9280*/  FSEL R10, R10, -INF , !P4 ;  /* 0xff8000000a0a7808 */ /* 0x000fe20006000000 */
[----:B------:R-:W-:Y:S01]  /*9290*/  FMUL.FTZ R203, R203, UR4 ;  /* 0x00000004cbcb7c20 */ /* 0x000fe20008410000 */
[----:B------:R-:W-:Y:S01]  /*92a0*/  ISETP.GE.AND P2, PT, R11, R232, PT ;  /* 0x000000e80b00720c */ /* 0x000fe20003f46270 */
[----:B------:R-:W-:Y:S01]  /*92b0*/  FMUL.FTZ R198, R198, UR4 ;  /* 0x00000004c6c67c20 */ /* 0x000fe20008410000 */
[----:B------:R-:W-:Y:S01]  /*92c0*/  ISETP.GT.AND P4, PT, R13, R11, PT ;  /* 0x0000000b0d00720c */ /* 0x000fe20003f84270 */
[----:B------:R-:W5:Y:S01]  /*92d0*/  MUFU.TANH R24, R24 ;  /* 0x0000001800187308 */ /* 0x000f620000002400 */
[----:B------:R-:W-:Y:S01]  /*92e0*/  IADD3 R25, PT, PT, R0, -0x77, RZ ;  /* 0xffffff8900197810 */ /* 0x000fe20007ffe0ff */
[----:B------:R-:W-:Y:S01]  /*92f0*/  FMUL.FTZ R199, R199, UR4 ;  /* 0x00000004c7c77c20 */ /* 0x000fe20008410000 */
[----:B-1----:R-:W-:Y:S01]  /*9300*/  FSEL R4, R4, -INF , !P0 ;  /* 0xff80000004047808 */ /* 0x002fe20004000000 */
[----:B------:R-:W-:Y:S01]  /*9310*/  UISETP.GT.U32.AND UP0, UPT, UR13, UR18, UPT ;  /* 0x000000120d00728c */ /* 0x000fe2000bf04070 */
[----:B------:R-:W-:-:S02]  /*9320*/  FSEL R9, R9, -INF , !P1 ;  /* 0xff80000009097808 */ /* 0x000fc40004800000 */
[----:B------:R-:W-:Y:S01]  /*9330*/  IADD3 R26, PT, PT, R0, -0x70, RZ ;  /* 0xffffff90001a7810 */ /* 0x000fe20007ffe0ff */
[----:B------:R-:W-:Y:S01]  /*9340*/  MUFU.TANH R198, R198 ;  /* 0x000000c600c67308 */ /* 0x000fe20000002400 */
[----:B------:R-:W-:Y:S02]  /*9350*/  ISETP.GE.AND P1, PT, R11, R228, PT ;  /* 0x000000e40b00720c */ /* 0x000fe40003f26270 */
[----:B------:R-:W-:Y:S02]  /*9360*/  FSEL R11, R27, -INF , !P6 ;  /* 0xff8000001b0b7808 */ /* 0x000fe40007000000 */
[-C--:B------:R-:W-:Y:S02]  /*9370*/  ISETP.GT.AND P6, PT, R233, R25.reuse, PT ;  /* 0x00000019e900720c */ /* 0x080fe40003fc4270 */
[----:B------:R-:W-:Y:S01]  /*9380*/  FSEL R4, R4, -INF , !P2 ;  /* 0xff80000004047808 */ /* 0x000fe20005000000 */
[----:B------:R-:W-:Y:S01]  /*9390*/  MUFU.TANH R199, R199 ;  /* 0x000000c700c77308 */ /* 0x000fe20000002400 */
[----:B------:R-:W-:Y:S01]  /*93a0*/  FSEL R6, R6, -INF , !P4 ;  /* 0xff80000006067808 */ /* 0x000fe20006000000 */
[----:B------:R-:W-:Y:S01]  /*93b0*/  @UP0 UIADD3 UR20, UPT, UPT, UR20, -0x3, URZ ;  /* 0xfffffffd14140890 */ /* 0x000fe2000fffe0ff */
[----:B------:R-:W-:-:S02]  /*93c0*/  ISETP.GT.AND P2, PT, R13, R25, PT ;  /* 0x000000190d00720c */ /* 0x000fc40003f44270 */
[----:B------:R-:W-:Y:S02]  /*93d0*/  ISETP.GT.AND P4, PT, R233, R26, PT ;  /* 0x0000001ae900720c */ /* 0x000fe40003f84270 */
[----:B------:R-:W-:Y:S02]  /*93e0*/  FSEL R11, R11, -INF , !P3 ;  /* 0xff8000000b0b7808 */ /* 0x000fe40005800000 */
[----:B------:R-:W-:Y:S02]  /*93f0*/  FSEL R28, R5, -INF , !P6 ;  /* 0xff800000051c7808 */ /* 0x000fe40007000000 */
[C---:B------:R-:W-:Y:S02]  /*9400*/  ISETP.GE.AND P3, PT, R25.reuse, R232, PT ;  /* 0x000000e81900720c */ /* 0x040fe40003f66270 */
[----:B------:R-:W-:Y:S01]  /*9410*/  ISETP.GE.AND P0, PT, R25, R228, PT ;  /* 0x000000e41900720c */ /* 0x000fe20003f06270 */
[----:B------:R-:W-:Y:S01]  /*9420*/  FMUL.FTZ R25, R188, UR4 ;  /* 0x00000004bc197c20 */ /* 0x000fe20008410000 */
[----:B------:R-:W-:-:S02]  /*9430*/  ISETP.GE.AND P6, PT, R26, R232, PT ;  /* 0x000000e81a00720c */ /* 0x000fc40003fc6270 */
[----:B------:R-:W-:Y:S02]  /*9440*/  FSEL R7, R7, -INF , !P2 ;  /* 0xff80000007077808 */ /* 0x000fe40005000000 */
[----:B------:R-:W-:Y:S01]  /*9450*/  FSEL R12, R12, -INF , !P4 ;  /* 0xff8000000c0c7808 */ /* 0x000fe20006000000 */
[----:B------:R-:W1:Y:S01]  /*9460*/  MUFU.TANH R25, R25 ;  /* 0x0000001900197308 */ /* 0x000e620000002400 */
[----:B------:R-:W-:Y:S02]  /*9470*/  IADD3 R27, PT, PT, R0, -0x6f, RZ ;  /* 0xffffff91001b7810 */ /* 0x000fe40007ffe0ff */
[----:B------:R-:W-:Y:S02]  /*9480*/  FSEL R5, R6, -INF , !P1 ;  /* 0xff80000006057808 */ /* 0x000fe40004800000 */
[----:B------:R-:W-:Y:S01]  /*9490*/  FSEL R6, R28, -INF , !P3 ;  /* 0xff8000001c067808 */ /* 0x000fe20005800000 */
[----:B------:R-:W-:Y:S01]  /*94a0*/  FMUL.FTZ R28, R190, UR4 ;  /* 0x00000004be1c7c20 */ /* 0x000fe20008410000 */
[----:B------:R-:W-:-:S02]  /*94b0*/  FSEL R7, R7, -INF , !P0 ;  /* 0xff80000007077808 */ /* 0x000fc40004000000 */
[----:B------:R-:W-:Y:S02]  /*94c0*/  FSEL R208, R12, -INF , !P6 ;  /* 0xff8000000cd07808 */ /* 0x000fe40007000000 */
[----:B------:R-:W-:Y:S01]  /*94d0*/  ISETP.GT.AND P3, PT, R13, R26, PT ;  /* 0x0000001a0d00720c */ /* 0x000fe20003f64270 */
[----:B------:R-:W-:Y:S01]  /*94e0*/  MUFU.TANH R12, R28 ;  /* 0x0000001c000c7308 */ /* 0x000fe20000002400 */
[-C--:B------:R-:W-:Y:S02]  /*94f0*/  ISETP.GT.AND P2, PT, R233, R27.reuse, PT ;  /* 0x0000001be900720c */ /* 0x080fe40003f44270 */
[C---:B------:R-:W-:Y:S02]  /*9500*/  ISETP.GE.AND P4, PT, R27.reuse, R232, PT ;  /* 0x000000e81b00720c */ /* 0x040fe40003f86270 */
[----:B------:R-:W-:Y:S02]  /*9510*/  ISETP.GE.AND P0, PT, R27, R228, PT ;  /* 0x000000e41b00720c */ /* 0x000fe40003f06270 */
[----:B------:R-:W-:-:S02]  /*9520*/  ISETP.GT.AND P6, PT, R13, R27, PT ;  /* 0x0000001b0d00720c */ /* 0x000fc40003fc4270 */
[----:B------:R-:W-:Y:S02]  /*9530*/  IADD3 R27, PT, PT, R0, -0x68, RZ ;  /* 0xffffff98001b7810 */ /* 0x000fe40007ffe0ff */
[----:B------:R-:W-:Y:S02]  /*9540*/  FSEL R15, R15, -INF , !P3 ;  /* 0xff8000000f0f7808 */ /* 0x000fe40005800000 */
[----:B------:R-:W-:Y:S02]  /*9550*/  ISETP.GT.AND P3, PT, R233, R27, PT ;  /* 0x0000001be900720c */ /* 0x000fe40003f64270 */
[----:B------:R-:W-:Y:S02]  /*9560*/  FSEL R190, R14, -INF , !P2 ;  /* 0xff8000000ebe7808 */ /* 0x000fe40005000000 */
[----:B------:R-:W-:Y:S01]  /*9570*/  ISETP.GE.AND P1, PT, R26, R228, PT ;  /* 0x000000e41a00720c */ /* 0x000fe20003f26270 */
[----:B------:R-:W-:Y:S01]  /*9580*/  MUFU.TANH R14, R191 ;  /* 0x000000bf000e7308 */ /* 0x000fe20000002400 */
[----:B------:R-:W-:-:S02]  /*9590*/  ISETP.GE.AND P2, PT, R27, R232, PT ;  /* 0x000000e81b00720c */ /* 0x000fc40003f46270 */
[----:B---3--:R-:W-:Y:S02]  /*95a0*/  FSEL R17, R17, -INF , !P3 ;  /* 0xff80000011117808 */ /* 0x008fe40005800000 */
[----:B------:R-:W-:Y:S02]  /*95b0*/  FSEL R190, R190, -INF , !P4 ;  /* 0xff800000bebe7808 */ /* 0x000fe40006000000 */
[----:B------:R-:W-:Y:S01]  /*95c0*/  FSEL R195, R15, -INF , !P1 ;  /* 0xff8000000fc37808 */ /* 0x000fe20004800000 */
[----:B------:R-:W3:Y:S01]  /*95d0*/  MUFU.TANH R26, R189 ;  /* 0x000000bd001a7308 */ /* 0x000ee20000002400 */
[----:B------:R-:W-:Y:S02]  /*95e0*/  ISETP.GT.AND P4, PT, R13, R27, PT ;  /* 0x0000001b0d00720c */ /* 0x000fe40003f84270 */
[----:B------:R-:W-:Y:S02]  /*95f0*/  IADD3 R15, PT, PT, R0, -0x67, RZ ;  /* 0xffffff99000f7810 */ /* 0x000fe40007ffe0ff */
[----:B------:R-:W-:Y:S01]  /*9600*/  FSEL R194, R17, -INF , !P2 ;  /* 0xff80000011c27808 */ /* 0x000fe20005000000 */
[----:B------:R-:W-:Y:S01]  /*9610*/  FMUL.FTZ R17, R22, UR4 ;  /* 0x0000000416117c20 */ /* 0x000fe20008410000 */
[----:B------:R-:W-:Y:S01]  /*9620*/  ISETP.GE.AND P1, PT, R27, R228, PT ;  /* 0x000000e41b00720c */ /* 0x000fe20003f26270 */
[----:B------:R-:W-:Y:S01]  /*9630*/  FMUL.FTZ R27, R20, UR4 ;  /* 0x00000004141b7c20 */ /* 0x000fe20008410000 */
[----:B------:R-:W-:Y:S01]  /*9640*/  FSEL R193, R16, -INF , !P6 ;  /* 0xff80000010c17808 */ /* 0x000fe20007000000 */
[----:B------:R-:W-:Y:S01]  /*9650*/  FMUL.FTZ R22, R201, UR4 ;  /* 0x00000004c9167c20 */ /* 0x000fe20008410000 */
[----:B----4-:R-:W-:Y:S01]  /*9660*/  FSEL R19, R19, -INF , !P4 ;  /* 0xff80000013137808 */ /* 0x010fe20006000000 */
[----:B------:R-:W4:Y:S01]  /*9670*/  MUFU.TANH R17, R17 ;  /* 0x0000001100117308 */ /* 0x000f220000002400 */
[----:B------:R-:W-:-:S02]  /*9680*/  ISETP.GT.AND P6, PT, R233, R15, PT ;  /* 0x0000000fe900720c */ /* 0x000fc40003fc4270 */
[----:B------:R-:W-:Y:S02]  /*9690*/  IADD3 R20, PT, PT, R0, -0x60, RZ ;  /* 0xffffffa000147810 */ /* 0x000fe40007ffe0ff */
[----:B------:R-:W-:Y:S02]  /*96a0*/  ISETP.GT.AND P2, PT, R13, R15, PT ;  /* 0x0000000f0d00720c */ /* 0x000fe40003f44270 */
[----:B--2---:R-:W-:Y:S01]  /*96b0*/  FSEL R167, R19, -INF , !P1 ;  /* 0xff80000013a77808 */ /* 0x004fe20004800000 */
[----:B------:R-:W2:Y:S01]  /*96c0*/  MUFU.TANH R16, R27 ;  /* 0x0000001b00107308 */ /* 0x000ea20000002400 */
[----:B------:R-:W-:Y:S02]  /*96d0*/  ISETP.GE.AND P3, PT, R15, R232, PT ;  /* 0x000000e80f00720c */ /* 0x000fe40003f66270 */
[----:B-----5:R-:W-:Y:S02]  /*96e0*/  FSEL R18, R18, -INF , !P6 ;  /* 0xff80000012127808 */ /* 0x020fe40007000000 */
[----:B------:R-:W-:-:S02]  /*96f0*/  IADD3 R19, PT, PT, R0, -0x5f, RZ ;  /* 0xffffffa100137810 */ /* 0x000fc40007ffe0ff */
[----:B------:R-:W-:Y:S02]  /*9700*/  ISETP.GT.AND P4, PT, R233, R20, PT ;  /* 0x00000014e900720c */ /* 0x000fe40003f84270 */
[----:B------:R-:W-:Y:S02]  /*9710*/  FSEL R24, R24, -INF , !P2 ;  /* 0xff80000018187808 */ /* 0x000fe40005000000 */
[----:B------:R-:W-:Y:S02]  /*9720*/  FSEL R193, R193, -INF , !P0 ;  /* 0xff800000c1c17808 */ /* 0x000fe40004000000 */
[----:B------:R-:W-:Y:S01]  /*9730*/  FSEL R166, R18, -INF , !P3 ;  /* 0xff80000012a67808 */ /* 0x000fe20005800000 */
[----:B------:R-:W-:Y:S01]  /*9740*/  FMUL.FTZ R18, R23, UR4 ;  /* 0x0000000417127c20 */ /* 0x000fe20008410000 */
[----:B------:R-:W-:Y:S02]  /*9750*/  ISETP.GT.AND P2, PT, R233, R19, PT ;  /* 0x00000013e900720c */ /* 0x000fe40003f44270 */
[----:B------:R-:W-:-:S02]  /*9760*/  ISETP.GE.AND P0, PT, R15, R228, PT ;  /* 0x000000e40f00720c */ /* 0x000fc40003f06270 */
[----:B------:R5:W2:Y:S01]  /*9770*/  MUFU.TANH R15, R21 ;  /* 0x00000015000f7308 */ /* 0x000aa20000002400 */
[----:B-1----:R-:W-:Y:S02]  /*9780*/  FSEL R25, R25, -INF , !P4 ;  /* 0xff80000019197808 */ /* 0x002fe40006000000 */
[C---:B------:R-:W-:Y:S02]  /*9790*/  ISETP.GE.AND P6, PT, R20.reuse, R232, PT ;  /* 0x000000e81400720c */ /* 0x040fe40003fc6270 */
[----:B------:R-:W-:Y:S02]  /*97a0*/  ISETP.GE.AND P1, PT, R20, R228, PT ;  /* 0x000000e41400720c */ /* 0x000fe40003f26270 */
[----:B------:R-:W-:Y:S01]  /*97b0*/  ISETP.GT.AND P3, PT, R13, R20, PT ;  /* 0x000000140d00720c */ /* 0x000fe20003f64270 */
[----:B------:R-:W1:Y:S01]  /*97c0*/  MUFU.TANH R18, R18 ;  /* 0x0000001200127308 */ /* 0x000e620000002400 */
[----:B------:R-:W-:Y:S02]  /*97d0*/  ISETP.GE.AND P4, PT, R19, R232, PT ;  /* 0x000000e81300720c */ /* 0x000fe40003f86270 */
[----:B---3--:R-:W-:-:S02]  /*97e0*/  FSEL R26, R26, -INF , !P2 ;  /* 0xff8000001a1a7808 */ /* 0x008fc40005000000 */
[----:B------:R-:W-:Y:S02]  /*97f0*/  IADD3 R20, PT, PT, R0, -0x58, RZ ;  /* 0xffffffa800147810 */ /* 0x000fe40007ffe0ff */
[----:B------:R-:W-:Y:S02]  /*9800*/  FSEL R12, R12, -INF , !P3 ;  /* 0xff8000000c0c7808 */ /* 0x000fe40005800000 */
[----:B------:R-:W-:Y:S02]  /*9810*/  FSEL R204, R26, -INF , !P4 ;  /* 0xff8000001acc7808 */ /* 0x000fe40006000000 */
[----:B------:R-:W-:Y:S02]  /*9820*/  FSEL R206, R25, -INF , !P6 ;  /* 0xff80000019ce7808 */ /* 0x000fe40007000000 */
[C---:B------:R-:W-:Y:S02]  /*9830*/  ISETP.GT.AND P4, PT, R13.reuse, R20, PT ;  /* 0x000000140d00720c */ /* 0x040fe40003f84270 */
[----:B------:R-:W-:-:S02]  /*9840*/  ISETP.GT.AND P6, PT, R13, R19, PT ;  /* 0x000000130d00720c */ /* 0x000fc40003fc4270 */
[----:B------:R-:W-:Y:S02]  /*9850*/  ISETP.GT.AND P3, PT, R233, R20, PT ;  /* 0x00000014e900720c */ /* 0x000fe40003f64270 */
[----:B-----5:R-:W-:Y:S02]  /*9860*/  IADD3 R21, PT, PT, R0, -0x57, RZ ;  /* 0xffffffa900157810 */ /* 0x020fe40007ffe0ff */
[----:B------:R-:W-:Y:S02]  /*9870*/  FSEL R205, R12, -INF , !P1 ;  /* 0xff8000000ccd7808 */ /* 0x000fe40004800000 */
[----:B------:R-:W-:Y:S01]  /*9880*/  FSEL R165, R24, -INF , !P0 ;  /* 0xff80000018a57808 */ /* 0x000fe20004000000 */
[----:B------:R-:W-:Y:S01]  /*9890*/  MUFU.TANH R12, R22 ;  /* 0x00000016000c7308 */ /* 0x000fe20000002400 */
[----:B------:R-:W-:Y:S02]  /*98a0*/  ISETP.GE.AND P1, PT, R20, R228, PT ;  /* 0x000000e41400720c */ /* 0x000fe40003f26270 */
[----:B----4-:R-:W-:-:S02]  /*98b0*/  FSEL R17, R17, -INF , !P4 ;  /* 0xff80000011117808 */ /* 0x010fc40006000000 */
[----:B------:R-:W-:Y:S02]  /*98c0*/  ISETP.GE.AND P0, PT, R19, R228, PT ;  /* 0x000000e41300720c */ /* 0x000fe40003f06270 */
[----:B------:R-:W-:Y:S01]  /*98d0*/  FSEL R201, R14, -INF , !P6 ;  /* 0xff8000000ec97808 */ /* 0x000fe20007000000 */
[----:B------:R-:W3:Y:S01]  /*98e0*/  MUFU.TANH R19, R200 ;  /* 0x000000c800137308 */ /* 0x000ee20000002400 */
[-C--:B------:R-:W-:Y:S02]  /*98f0*/  ISETP.GE.AND P2, PT, R20, R232.reuse, PT ;  /* 0x000000e81400720c */ /* 0x080fe40003f46270 */
[----:B------:R-:W-:Y:S02]  /*9900*/  ISETP.GT.AND P6, PT, R233, R21, PT ;  /* 0x00000015e900720c */ /* 0x000fe40003fc4270 */
[----:B--2---:R-:W-:Y:S02]  /*9910*/  FSEL R16, R16, -INF , !P3 ;  /* 0xff80000010107808 */ /* 0x004fe40005800000 */
[----:B------:R-:W-:Y:S01]  /*9920*/  FSEL R171, R17, -INF , !P1 ;  /* 0xff80000011ab7808 */ /* 0x000fe20004800000 */
[----:B------:R-:W-:Y:S01]  /*9930*/  FMUL.FTZ R17, R196, UR4 ;  /* 0x00000004c4117c20 */ /* 0x000fe20008410000 */
[----:B------:R-:W-:Y:S01]  /*9940*/  ISETP.GE.AND P3, PT, R21, R232, PT ;  /* 0x000000e81500720c */ /* 0x000fe20003f66270 */
[----:B------:R3:W-:Y:S01]  /*9950*/  MUFU.TANH R14, R202 ;  /* 0x000000ca000e7308 */ /* 0x0007e20000002400 */
[----:B------:R-:W-:-:S02]  /*9960*/  FSEL R170, R16, -INF , !P2 ;  /* 0xff80000010aa7808 */ /* 0x000fc40005000000 */
[----:B------:R-:W-:Y:S02]  /*9970*/  FSEL R15, R15, -INF , !P6 ;  /* 0xff8000000f0f7808 */ /* 0x000fe40007000000 */
[----:B------:R-:W-:Y:S02]  /*9980*/  IADD3 R20, PT, PT, R0, -0x50, RZ ;  /* 0xffffffb000147810 */ /* 0x000fe40007ffe0ff */
[----:B------:R-:W-:Y:S01]  /*9990*/  ISETP.GT.AND P2, PT, R13, R21, PT ;  /* 0x000000150d00720c */ /* 0x000fe20003f44270 */
[----:B------:R-:W2:Y:S01]  /*99a0*/  MUFU.TANH R17, R17 ;  /* 0x0000001100117308 */ /* 0x000ea20000002400 */
[----:B------:R-:W-:Y:S02]  /*99b0*/  FSEL R168, R15, -INF , !P3 ;  /* 0xff8000000fa87808 */ /* 0x000fe40005800000 */
[----:B------:R-:W-:Y:S02]  /*99c0*/  ISETP.GT.AND P4, PT, R233, R20, PT ;  /* 0x00000014e900720c */ /* 0x000fe40003f84270 */
[----:B------:R-:W-:-:S02]  /*99d0*/  ISETP.GE.AND P6, PT, R20, R232, PT ;  /* 0x000000e81400720c */ /* 0x000fc40003fc6270 */
[----:B------:R-:W-:Y:S01]  /*99e0*/  ISETP.GE.AND P1, PT, R20, R228, PT ;  /* 0x000000e41400720c */ /* 0x000fe20003f26270 */
[----:B------:R-:W-:Y:S01]  /*99f0*/  MUFU.TANH R16, R203 ;  /* 0x000000cb00107308 */ /* 0x000fe20000002400 */
[----:B------:R-:W-:Y:S02]  /*9a00*/  ISETP.GT.AND P3, PT, R13, R20, PT ;  /* 0x000000140d00720c */ /* 0x000fe40003f64270 */
[----:B-1----:R-:W-:Y:S02]  /*9a10*/  FSEL R169, R18, -INF , !P2 ;  /* 0xff80000012a97808 */ /* 0x002fe40005000000 */
[----:B------:R-:W-:Y:S02]  /*9a20*/  IADD3 R20, PT, PT, R0, -0x4f, RZ ;  /* 0xffffffb100147810 */ /* 0x000fe40007ffe0ff */
[----:B---3--:R-:W-:Y:S01]  /*9a30*/  FSEL R202, R19, -INF , !P4 ;  /* 0xff80000013ca7808 */ /* 0x008fe20006000000 */
[----:B------:R-:W1:Y:S01]  /*9a40*/  MUFU.TANH R18, R197 ;  /* 0x000000c500127308 */ /* 0x000e620000002400 */
[----:B------:R-:W-:-:S02]  /*9a50*/  ISETP.GT.AND P2, PT, R233, R20, PT ;  /* 0x00000014e900720c */ /* 0x000fc40003f44270 */
[----:B------:R-:W-:Y:S02]  /*9a60*/  IADD3 R15, PT, PT, R0, -0x48, RZ ;  /* 0xffffffb8000f7810 */ /* 0x000fe40007ffe0ff */
[----:B------:R-:W-:Y:S02]  /*9a70*/  ISETP.GE.AND P4, PT, R20, R232, PT ;  /* 0x000000e81400720c */ /* 0x000fe40003f86270 */
[----:B------:R-:W-:Y:S02]  /*9a80*/  FSEL R12, R12, -INF , !P2 ;  /* 0xff8000000c0c7808 */ /* 0x000fe40005000000 */
[----:B------:R-:W-:Y:S02]  /*9a90*/  IADD3 R0, PT, PT, R0, -0x47, RZ ;  /* 0xffffffb900007810 */ /* 0x000fe40007ffe0ff */
[----:B------:R-:W-:Y:S02]  /*9aa0*/  FMNMX3.FTZ R19, R164, R8, R10, !PT ;  /* 0x00000008a4137276 */ /* 0x000fe4000781000a */
[----:B------:R-:W-:-:S02]  /*9ab0*/  FSEL R202, R202, -INF , !P6 ;  /* 0xff800000caca7808 */ /* 0x000fc40007000000 */
[C---:B------:R-:W-:Y:S02]  /*9ac0*/  ISETP.GT.AND P6, PT, R233.reuse, R15, PT ;  /* 0x0000000fe900720c */ /* 0x040fe40003fc4270 */
[----:B------:R-:W-:Y:S02]  /*9ad0*/  FSEL R200, R12, -INF , !P4 ;  /* 0xff8000000cc87808 */ /* 0x000fe40006000000 */
[----:B------:R-:W-:Y:S02]  /*9ae0*/  ISETP.GT.AND P4, PT, R233, R0, PT ;  /* 0x00000000e900720c */ /* 0x000fe40003f84270 */
[----:B------:R-:W-:Y:S02]  /*9af0*/  FMNMX3.FTZ R12, R3, R9, R11, !PT ;  /* 0x00000009030c7276 */ /* 0x000fe4000781000b */
[----:B------:R-:W-:Y:S02]  /*9b00*/  FMNMX3.FTZ R19, R19, R4, R6, !PT ;  /* 0x0000000413137276 */ /* 0x000fe40007810006 */
[----:B--2---:R-:W-:-:S02]  /*9b10*/  FSEL R178, R17, -INF , !P6 ;  /* 0xff80000011b27808 */ /* 0x004fc40007000000 */
[----:B------:R-:W-:Y:S02]  /*9b20*/  ISETP.GE.AND P6, PT, R0, R232, PT ;  /* 0x000000e80000720c */ /* 0x000fe40003fc6270 */
[----:B-1----:R-:W-:Y:S02]  /*9b30*/  FSEL R18, R18, -INF , !P4 ;  /* 0xff80000012127808 */ /* 0x002fe40006000000 */
[----:B------:R-:W-:Y:S02]  /*9b40*/  FMNMX3.FTZ R12, R12, R5, R7, !PT ;  /* 0x000000050c0c7276 */ /* 0x000fe40007810007 */
[----:B------:R-:W-:Y:S02]  /*9b50*/  FMNMX3.FTZ R19, R19, R208, R190, !PT ;  /* 0x000000d013137276 */ /* 0x000fe400078100be */
[----:B------:R-:W-:Y:S02]  /*9b60*/  ISETP.GE.AND P2, PT, R15, R232, PT ;  /* 0x000000e80f00720c */ /* 0x000fe40003f46270 */
[----:B------:R-:W-:-:S02]  /*9b70*/  FSEL R176, R18, -INF , !P6 ;  /* 0xff80000012b07808 */ /* 0x000fc40007000000 */
[----:B------:R-:W-:Y:S02]  /*9b80*/  FMNMX3.FTZ R18, R12, R195, R193, !PT ;  /* 0x000000c30c127276 */ /* 0x000fe400078100c1 */
[----:B------:R-:W-:Y:S02]  /*9b90*/  FMNMX3.FTZ R19, R19, R194, R166, !PT ;  /* 0x000000c213137276 */ /* 0x000fe400078100a6 */
[----:B------:R-:W-:Y:S02]  /*9ba0*/  FSEL R178, R178, -INF , !P2 ;  /* 0xff800000b2b27808 */ /* 0x000fe40005000000 */
[----:B------:R-:W-:Y:S02]  /*9bb0*/  FSEL R201, R201, -INF , !P0 ;  /* 0xff800000c9c97808 */ /* 0x000fe40004000000 */
[----:B------:R-:W-:Y:S02]  /*9bc0*/  ISETP.GT.AND P2, PT, R13, R20, PT ;  /* 0x000000140d00720c */ /* 0x000fe40003f44270 */
[----:B------:R-:W-:-:S02]  /*9bd0*/  ISETP.GE.AND P0, PT, R21, R228, PT ;  /* 0x000000e41500720c */ /* 0x000fc40003f06270 */
[----:B------:R-:W-:Y:S02]  /*9be0*/  FMNMX3.FTZ R18, R18, R167, R165, !PT ;  /* 0x000000a712127276 */ /* 0x000fe400078100a5 */
[----:B------:R-:W-:Y:S02]  /*9bf0*/  FMNMX3.FTZ R17, R19, R206, R204, !PT ;  /* 0x000000ce13117276 */ /* 0x000fe400078100cc */
[----:B------:R-:W-:Y:S02]  /*9c00*/  FSEL R14, R14, -INF , !P3 ;  /* 0xff8000000e0e7808 */ /* 0x000fe40005800000 */
[----:B------:R-:W-:Y:S02]  /*9c10*/  FSEL R16, R16, -INF , !P2 ;  /* 0xff80000010107808 */ /* 0x000fe40005000000 */
[----:B------:R-:W-:Y:S02]  /*9c20*/  FSEL R169, R169, -INF , !P0 ;  /* 0xff800000a9a97808 */ /* 0x000fe40004000000 */
[----:B------:R-:W-:-:S02]  /*9c30*/  ISETP.GT.AND P3, PT, R13, R0, PT ;  /* 0x000000000d00720c */ /* 0x000fc40003f64270 */
[-C--:B------:R-:W-:Y:S02]  /*9c40*/  ISETP.GE.AND P2, PT, R0, R228.reuse, PT ;  /* 0x000000e40000720c */ /* 0x080fe40003f46270 */
[----:B------:R-:W-:Y:S02]  /*9c50*/  ISETP.GE.AND P0, PT, R20, R228, PT ;  /* 0x000000e41400720c */ /* 0x000fe40003f06270 */
[----:B------:R-:W-:Y:S02]  /*9c60*/  ISETP.GT.AND P4, PT, R13, R15, PT ;  /* 0x0000000f0d00720c */ /* 0x000fe40003f84270 */
[----:B------:R-:W-:Y:S02]  /*9c70*/  FMNMX3.FTZ R0, R18, R205, R201, !PT ;  /* 0x000000cd12007276 */ /* 0x000fe400078100c9 */
[----:B------:R-:W-:Y:S02]  /*9c80*/  FMNMX3.FTZ R17, R17, R170, R168, !PT ;  /* 0x000000aa11117276 */ /* 0x000fe400078100a8 */
[----:B------:R-:W-:-:S02]  /*9c90*/  ISETP.GE.AND P6, PT, R15, R228, PT ;  /* 0x000000e40f00720c */ /* 0x000fc40003fc6270 */
[----:B------:R-:W-:Y:S02]  /*9ca0*/  FSEL R175, R198, -INF , !P4 ;  /* 0xff800000c6af7808 */ /* 0x000fe40006000000 */
[----:B------:R-:W-:Y:S02]  /*9cb0*/  FSEL R173, R199, -INF , !P3 ;  /* 0xff800000c7ad7808 */ /* 0x000fe40005800000 */
[----:B------:R-:W-:Y:S02]  /*9cc0*/  FSEL R179, R14, -INF , !P1 ;  /* 0xff8000000eb37808 */ /* 0x000fe40004800000 */
[----:B------:R-:W-:Y:S02]  /*9cd0*/  FSEL R177, R16, -INF , !P0 ;  /* 0xff80000010b17808 */ /* 0x000fe40004000000 */
[----:B------:R-:W-:Y:S02]  /*9ce0*/  FMNMX3.FTZ R0, R0, R171, R169, !PT ;  /* 0x000000ab00007276 */ /* 0x000fe400078100a9 */
[----:B------:R-:W-:-:S02]  /*9cf0*/  FMNMX3.FTZ R17, R17, R202, R200, !PT ;  /* 0x000000ca11117276 */ /* 0x000fc400078100c8 */
[----:B------:R-:W-:Y:S02]  /*9d00*/  FSEL R175, R175, -INF , !P6 ;  /* 0xff800000afaf7808 */ /* 0x000fe40007000000 */
[----:B------:R-:W-:Y:S02]  /*9d10*/  FSEL R173, R173, -INF , !P2 ;  /* 0xff800000adad7808 */ /* 0x000fe40005000000 */
[----:B------:R-:W-:Y:S02]  /*9d20*/  FMNMX3.FTZ R0, R0, R179, R177, !PT ;  /* 0x000000b300007276 */ /* 0x000fe400078100b1 */
[----:B------:R-:W-:Y:S02]  /*9d30*/  FMNMX3.FTZ R12, R17, R178, R176, !PT ;  /* 0x000000b2110c7276 */ /* 0x000fe400078100b0 */
[----:B------:R-:W-:Y:S02]  /*9d40*/  FMNMX3.FTZ R17, R0, R175, R173, !PT ;  /* 0x000000af00117276 */ /* 0x000fe400078100ad */
[----:B------:R-:W-:Y:S01]  /*9d50*/  IADD3 R197, PT, PT, R220, 0x10040, RZ ;  /* 0x00010040dcc57810 */ /* 0x000fe20007ffe0ff */
[----:B------:R-:W1:Y:S04]  /*9d60*/  SHFL.BFLY PT, R13, R12, 0x2, 0x1f ;  /* 0x0c401f000c0d7f89 */ /* 0x000e6800000e0000 */
[----:B------:R-:W2:Y:S01]  /*9d70*/  SHFL.BFLY PT, R0, R17, 0x2, 0x1f ;  /* 0x0c401f0011007f89 */ /* 0x000ea200000e0000 */
[----:B-1----:R-:W-:-:S02]  /*9d80*/  FMNMX.FTZ R15, R12, R13, !PT ;  /* 0x0000000d0c0f7209 */ /* 0x002fc40007810000 */
[----:B--2---:R-:W-:-:S03]  /*9d90*/  FMNMX.FTZ R13, R17, R0, !PT ;  /* 0x00000000110d7209 */ /* 0x004fc60007810000 */
[----:B------:R-:W1:Y:S04]  /*9da0*/  SHFL.BFLY PT, R180, R15, 0x1, 0x1f ;  /* 0x0c201f000fb47f89 */ /* 0x000e6800000e0000 */
[----:B------:R-:W2:Y:S01]  /*9db0*/  SHFL.BFLY PT, R0, R13, 0x1, 0x1f ;  /* 0x0c201f000d007f89 */ /* 0x000ea200000e0000 */
[----:B-1----:R-:W-:Y:S02]  /*9dc0*/  FMNMX.FTZ R180, R15, R180, !PT ;  /* 0x000000b40fb47209 */ /* 0x002fe40007810000 */
[----:B--2---:R-:W-:-:S03]  /*9dd0*/  FMNMX.FTZ R0, R13, R0, !PT ;  /* 0x000000000d007209 */ /* 0x004fc60007810000 */
[C---:B------:R-:W-:Y:S01]  /*9de0*/  FMUL.FTZ R199, R180.reuse, UR15 ;  /* 0x0000000fb4c77c20 */ /* 0x040fe20008410000 */
[----:B------:R-:W-:Y:S01]  /*9df0*/  FSETP.NEU.FTZ.AND P1, PT, R180, -INF , PT ;  /* 0xff800000b400780b */ /* 0x000fe20003f3d000 */
[----:B------:R-:W-:Y:S01]  /*9e00*/  LDSM.16.MT88.4 R12, [R220+0x10000] ;  /* 0x01000000dc0c783b */ /* 0x000fe20000004200 */
[C---:B------:R-:W-:Y:S01]  /*9e10*/  FSETP.NEU.FTZ.AND P0, PT, R0.reuse, -INF , PT ;  /* 0xff8000000000780b */ /* 0x040fe20003f1d000 */
[----:B------:R-:W-:Y:S01]  /*9e20*/  FMUL.FTZ R174, R0, UR15 ;  /* 0x0000000f00ae7c20 */ /* 0x000fe20008410000 */
[----:B------:R-:W-:-:S04]  /*9e30*/  FSEL R199, R199, RZ, P1 ;  /* 0x000000ffc7c77208 */ /* 0x000fc80000800000 */
[----:B------:R-:W-:Y:S01]  /*9e40*/  FSEL R174, R174, RZ, P0 ;  /* 0x000000ffaeae7208 */ /* 0x000fe20000000000 */
[--C-:B------:R-:W-:Y:S01]  /*9e50*/  FFMA.FTZ R183, R6, UR15, -R199.reuse ;  /* 0x0000000f06b77c23 */ /* 0x100fe200080108c7 */
[----:B------:R-:W-:Y:S01]  /*9e60*/  FSEL R6, R0, RZ, P0 ;  /* 0x000000ff00067208 */ /* 0x000fe20000000000 */
[--C-:B------:R-:W-:Y:S01]  /*9e70*/  FFMA.FTZ R186, R4, UR15, -R199.reuse ;  /* 0x0000000f04ba7c23 */ /* 0x100fe200080108c7 */
[----:B------:R-:W-:Y:S01]  /*9e80*/  LOP3.LUT P0, RZ, R216, 0x2, RZ, 0xc0, !PT ;  /* 0x00000002d8ff7812 */ /* 0x000fe2000780c0ff */
[----:B------:R-:W-:Y:S01]  /*9e90*/  FFMA.FTZ R181, R5, UR15, -R174 ;  /* 0x0000000f05b57c23 */ /* 0x000fe200080108ae */
[----:B------:R-:W-:Y:S01]  /*9ea0*/  FSEL R5, R180, RZ, P1 ;  /* 0x000000ffb4057208 */ /* 0x000fe20000800000 */
[----:B------:R-:W-:Y:S01]  /*9eb0*/  FADD.FTZ R6, R3, -R6 ;  /* 0x8000000603067221 */ /* 0x000fe20000010000 */
[--C-:B------:R-:W-:Y:S01]  /*9ec0*/  FFMA.FTZ R187, R8, UR15, -R199.reuse ;  /* 0x0000000f08bb7c23 */ /* 0x100fe200080108c7 */
[----:B------:R-:W-:Y:S01]  /*9ed0*/  SEL R192, R2, 0xffffffe0, !P0 ;  /* 0xffffffe002c07807 */ /* 0x000fe20004000000 */
[----:B------:R-:W-:Y:S01]  /*9ee0*/  FFMA.FTZ R185, R10, UR15, -R199 ;  /* 0x0000000f0ab97c23 */ /* 0x000fe200080108c7 */
[----:B------:R-:W-:Y:S01]  /*9ef0*/  FADD.FTZ R4, R164, -R5 ;  /* 0x80000005a4047221 */ /* 0x000fe20000010000 */
[----:B------:R-:W-:Y:S01]  /*9f00*/  FMUL.FTZ R16, R6, UR15 ;  /* 0x0000000f06107c20 */ /* 0x000fe20008410000 */
[--C-:B------:R-:W-:Y:S01]  /*9f10*/  FFMA.FTZ R184, R9, UR15, -R174.reuse ;  /* 0x0000000f09b87c23 */ /* 0x100fe200080108ae */
[--C-:B------:R-:W-:Y:S01]  /*9f20*/  FFMA.FTZ R182, R11, UR15, -R174.reuse ;  /* 0x0000000f0bb67c23 */ /* 0x100fe200080108ae */
[----:B------:R-:W-:Y:S01]  /*9f30*/  FMUL.FTZ R8, R4, UR15 ;  /* 0x0000000f04087c20 */ /* 0x000fe20008410000 */
[----:B------:R1:W2:Y:S01]  /*9f40*/  MUFU.EX2 R2, R16 ;  /* 0x0000001000027308 */ /* 0x0002a20000000800 */
[--C-:B------:R-:W-:Y:S01]  /*9f50*/  FFMA.FTZ R188, R7, UR15, -R174.reuse ;  /* 0x0000000f07bc7c23 */ /* 0x100fe200080108ae */
[----:B------:R-:W-:Y:S01]  /*9f60*/  IADD3 R172, PT, PT, R220, R192, RZ ;  /* 0x000000c0dcac7210 */ /* 0x000fe20007ffe0ff */
[--C-:B------:R-:W-:Y:S01]  /*9f70*/  FFMA.FTZ R196, R194, UR15, -R199.reuse ;  /* 0x0000000fc2c47c23 */ /* 0x100fe200080108c7 */
[--C-:B------:R-:W-:Y:S01]  /*9f80*/  FFMA.FTZ R194, R195, UR15, -R174.reuse ;  /* 0x0000000fc3c27c23 */ /* 0x100fe200080108ae */
[--C-:B------:R-:W-:Y:S01]  /*9f90*/  FFMA.FTZ R195, R193, UR15, -R174.reuse ;  /* 0x0000000fc1c37c23 */ /* 0x100fe200080108ae */
[--C-:B------:R-:W-:Y:S01]  /*9fa0*/  FFMA.FTZ R191, R208, UR15, -R199.reuse ;  /* 0x0000000fd0bf7c23 */ /* 0x100fe200080108c7 */
[----:B------:R-:W-:Y:S01]  /*9fb0*/  LDSM.16.MT88.4 R20, [R172+0x10000] ;  /* 0x01000000ac14783b */ /* 0x000fe20000004200 */
[----:B------:R-:W3:Y:S01]  /*9fc0*/  MUFU.EX2 R3, R8 ;  /* 0x0000000800037308 */ /* 0x000ee20000000800 */
[--C-:B------:R-:W-:Y:S01]  /*9fd0*/  FFMA.FTZ R190, R190, UR15, -R199.reuse ;  /* 0x0000000fbebe7c23 */ /* 0x100fe200080108c7 */
[--C-:B------:R-:W-:Y:S01]  /*9fe0*/  FFMA.FTZ R189, R166, UR15, -R199.reuse ;  /* 0x0000000fa6bd7c23 */ /* 0x100fe200080108c7 */
[--C-:B------:R-:W-:Y:S01]  /*9ff0*/  FFMA.FTZ R193, R167, UR15, -R174.reuse ;  /* 0x0000000fa7c17c23 */ /* 0x100fe200080108ae */
[--C-:B------:R-:W-:Y:S01]  /*a000*/  FFMA.FTZ R198, R165, UR15, -R174.reuse ;  /* 0x0000000fa5c67c23 */ /* 0x100fe200080108ae */
[--C-:B------:R-:W-:Y:S01]  /*a010*/  FFMA.FTZ R203, R206, UR15, -R199.reuse ;  /* 0x0000000fcecb7c23 */ /* 0x100fe200080108c7 */
[----:B------:R-:W-:Y:S01]  /*a020*/  LDSM.16.MT88.4 R164, [R220+0x12800] ;  /* 0x01280000dca4783b */ /* 0x000fe20000004200 */
[--C-:B------:R-:W-:Y:S01]  /*a030*/  FFMA.FTZ R208, R201, UR15, -R174.reuse ;  /* 0x0000000fc9d07c23 */ /* 0x100fe200080108ae */
[----:B------:R-:W-:Y:S01]  /*a040*/  MUFU.EX2 R187, R187 ;  /* 0x000000bb00bb7308 */ /* 0x000fe20000000800 */
[----:B-1----:R-:W-:Y:S01]  /*a050*/  IADD3 R16, PT, PT, R220, 0x10000, RZ ;  /* 0x00010000dc107810 */ /* 0x002fe20007ffe0ff */
[-C--:B--2---:R-:W-:Y:S01]  /*a060*/  FMUL.FTZ R34, R142, R2.reuse ;  /* 0x000000028e227220 */ /* 0x084fe20000410000 */
[-C--:B------:R-:W-:Y:S01]  /*a070*/  FMUL.FTZ R35, R143, R2.reuse ;  /* 0x000000028f237220 */ /* 0x080fe20000410000 */
[-C--:B------:R-:W-:Y:S01]  /*a080*/  FMUL.FTZ R26, R146, R2.reuse ;  /* 0x00000002921a7220 */ /* 0x080fe20000410000 */
[----:B------:R-:W-:Y:S01]  /*a090*/  @P5 IADD3 R197, PT, PT, R16, -0x40, RZ ;  /* 0xffffffc010c55810 */ /* 0x000fe20007ffe0ff */
[-C--:B------:R-:W-:Y:S01]  /*a0a0*/  FMUL.FTZ R27, R147, R2.reuse ;  /* 0x00000002931b7220 */ /* 0x080fe20000410000 */
[-C--:B------:R-:W-:Y:S01]  /*a0b0*/  FMUL.FTZ R38, R38, R2.reuse ;  /* 0x0000000226267220 */ /* 0x080fe20000410000 */
[----:B------:R-:W1:Y:S01]  /*a0c0*/  MUFU.EX2 R185, R185 ;  /* 0x000000b900b97308 */ /* 0x000e620000000800 */
[-C--:B---3--:R-:W-:Y:S01]  /*a0d0*/  FMUL.FTZ R32, R140, R3.reuse ;  /* 0x000000038c207220 */ /* 0x088fe20000410000 */
[----:B------:R-:W2:Y:S01]  /*a0e0*/  LDSM.16.MT88.4 R28, [R197] ;  /* 0x00000000c51c783b */ /* 0x000ea20000004200 */
[-C--:B------:R-:W-:Y:S01]  /*a0f0*/  FMUL.FTZ R33, R141, R3.reuse ;  /* 0x000000038d217220 */ /* 0x080fe20000410000 */
[-C--:B------:R-:W-:Y:S01]  /*a100*/  FMUL.FTZ R24, R144, R3.reuse ;  /* 0x0000000390187220 */ /* 0x080fe20000410000 */
[-C--:B------:R-:W-:Y:S01]  /*a110*/  FMUL.FTZ R25, R145, R3.reuse ;  /* 0x0000000391197220 */ /* 0x080fe20000410000 */
[----:B------:R-:W3:Y:S01]  /*a120*/  LDSM.16.MT88.4 R140, [R220+0x12000] ;  /* 0x01200000dc8c783b */ /* 0x000ee20000004200 */
[-C--:B------:R-:W-:Y:S01]  /*a130*/  FMUL.FTZ R36, R36, R3.reuse ;  /* 0x0000000324247220 */ /* 0x080fe20000410000 */
[----:B------:R-:W-:Y:S01]  /*a140*/  MUFU.EX2 R186, R186 ;  /* 0x000000ba00ba7308 */ /* 0x000fe20000000800 */
[-C--:B------:R-:W-:Y:S01]  /*a150*/  FMUL.FTZ R37, R37, R3.reuse ;  /* 0x0000000325257220 */ /* 0x080fe20000410000 */
[-C--:B------:R-:W-:Y:S01]  /*a160*/  FMUL.FTZ R39, R39, R2.reuse ;  /* 0x0000000227277220 */ /* 0x080fe20000410000 */
[-C--:B------:R-:W-:Y:S01]  /*a170*/  FMUL.FTZ R40, R40, R3.reuse ;  /* 0x0000000328287220 */ /* 0x080fe20000410000 */
[----:B------:R-:W-:Y:S01]  /*a180*/  FMUL.FTZ R41, R41, R3 ;  /* 0x0000000329297220 */ /* 0x000fe20000410000 */
[-C--:B------:R-:W-:Y:S01]  /*a190*/  FMUL.FTZ R42, R42, R2.reuse ;  /* 0x000000022a2a7220 */ /* 0x080fe20000410000 */
[-C--:B------:R-:W-:Y:S01]  /*a1a0*/  FMUL.FTZ R43, R43, R2.reuse ;  /* 0x000000022b2b7220 */ /* 0x080fe20000410000 */
[----:B------:R-:W-:Y:S01]  /*a1b0*/  IADD3 R192, PT, PT, R192, R197, RZ ;  /* 0x000000c5c0c07210 */ /* 0x000fe20007ffe0ff */
[----:B------:R-:W4:Y:S01]  /*a1c0*/  MUFU.EX2 R183, R183 ;  /* 0x000000b700b77308 */ /* 0x000f220000000800 */
[----:B-1----:R-:W-:Y:S01]  /*a1d0*/  F2FP.F16.F32.PACK_AB R4, R185, R187 ;  /* 0x000000bbb904723e */ /* 0x002fe200000000ff */
[----:B------:R-:W1:Y:S01]  /*a1e0*/  LDSM.16.MT88.4 R144, [R197+0x2000] ;  /* 0x00200000c590783b */ /* 0x000e620000004200 */
        /* <DEDUP_REMOVED lines=13> */
[----:B------:R-:W5:Y:S01]  /*a2c0*/  MUFU.EX2 R182, R182 ;  /* 0x000000b600b67308 */ /* 0x000f620000000800 */
        /* <DEDUP_REMOVED lines=29> */
[----:B------:R-:W5:Y:S01]  /*a4a0*/  LDSM.16.MT88.4 R152, [R192] ;  /* 0x00000000c098783b */ /* 0x000f620000004200 */
[----:B------:R-:W-:Y:S01]  /*a4b0*/  FMUL.FTZ R77, R77, R3 ;  /* 0x000000034d4d7220 */ /* 0x000fe20000410000 */
[-C--:B------:R-:W-:Y:S01]  /*a4c0*/  FMUL.FTZ R78, R78, R2.reuse ;  /* 0x000000024e4e7220 */ /* 0x080fe20000410000 */
[----:B----4-:R-:W-:Y:S01]  /*a4d0*/  F2FP.F16.F32.PACK_AB R7, R188, R181 ;  /* 0x000000b5bc07723e */ /* 0x010fe200000000ff */
        /* <DEDUP_REMOVED lines=87> */
[----:B------:R-:W3:Y:S01]  /*aa50*/  LDSM.16.MT88.4 R140, [R197+0x4000] ;  /* 0x00400000c58c783b */ /* 0x000ee20000004200 */
[-C--:B------:R-:W-:Y:S01]  /*aa60*/  FMUL.FTZ R128, R128, R3.reuse ;  /* 0x0000000380807220 */ /* 0x080fe20000410000 */
[-C--:B------:R-:W-:Y:S01]  /*aa70*/  FMUL.FTZ R129, R129, R3.reuse ;  /* 0x0000000381817220 */ /* 0x080fe20000410000 */
[-C--:B------:R-:W-:Y:S01]  /*aa80*/  FMUL.FTZ R130, R130, R2.reuse ;  /* 0x0000000282827220 */ /* 0x080fe20000410000 */
[-C--:B------:R-:W-:Y:S01]  /*aa90*/  FMUL.FTZ R131, R131, R2.reuse ;  /* 0x0000000283837220 */ /* 0x080fe20000410000 */
[----:B------:R-:W-:Y:S01]  /*aaa0*/  MUFU.EX2 R189, R189 ;  /* 0x000000bd00bd7308 */ /* 0x000fe20000000800 */
[----:B------:R-:W-:Y:S01]  /*aab0*/  LDSM.16.MT88.4 R160, [R197+0x2800] ;  /* 0x00280000c5a0783b */ /* 0x000fe20000004200 */
[C---:B-1----:R-:W-:Y:S01]  /*aac0*/  HMMA.16816.F32 R76, R4.reuse, R144, R76 ;  /* 0x00000090044c723c */ /* 0x042fe2000000184c */
[--C-:B------:R-:W-:Y:S01]  /*aad0*/  FFMA.FTZ R204, R204, UR15, -R199.reuse ;  /* 0x0000000fcccc7c23 */ /* 0x100fe200080108c7 */
[--C-:B------:R-:W-:Y:S01]  /*aae0*/  FFMA.FTZ R206, R170, UR15, -R199.reuse ;  /* 0x0000000faace7c23 */ /* 0x100fe200080108c7 */
[--C-:B------:R-:W-:Y:S01]  /*aaf0*/  FFMA.FTZ R207, R168, UR15, -R199.reuse ;  /* 0x0000000fa8cf7c23 */ /* 0x100fe200080108c7 */
[--C-:B------:R-:W-:Y:S01]  /*ab00*/  FFMA.FTZ R205, R205, UR15, -R174.reuse ;  /* 0x0000000fcdcd7c23 */ /* 0x100fe200080108ae */
[--C-:B------:R-:W-:Y:S01]  /*ab10*/  FFMA.FTZ R201, R171, UR15, -R174.reuse ;  /* 0x0000000fabc97c23 */ /* 0x100fe200080108ae */
[----:B------:R-:W1:Y:S01]  /*ab20*/  MUFU.EX2 R194, R194 ;  /* 0x000000c200c27308 */ /* 0x000e620000000800 */
[--C-:B------:R-:W-:Y:S01]  /*ab30*/  FFMA.FTZ R210, R169, UR15, -R174.reuse ;  /* 0x0000000fa9d27c23 */ /* 0x100fe200080108ae */
[C---:B------:R-:W-:Y:S01]  /*ab40*/  HMMA.16816.F32 R80, R4.reuse, R146, R80 ;  /* 0x000000920450723c */ /* 0x040fe20000001850 */
[----:B------:R-:W4:Y:S01]  /*ab50*/  LDSM.16.MT88.4 R144, [R220+0x16000] ;  /* 0x01600000dc90783b */ /* 0x000f220000004200 */
[--C-:B------:R-:W-:Y:S01]  /*ab60*/  FFMA.FTZ R209, R200, UR15, -R199.reuse ;  /* 0x0000000fc8d17c23 */ /* 0x100fe200080108c7 */
[--C-:B------:R-:W-:Y:S01]  /*ab70*/  FFMA.FTZ R202, R202, UR15, -R199.reuse ;  /* 0x0000000fcaca7c23 */ /* 0x100fe200080108c7 */
[--C-:B------:R-:W-:Y:S01]  /*ab80*/  FFMA.FTZ R200, R178, UR15, -R199.reuse ;  /* 0x0000000fb2c87c23 */ /* 0x100fe200080108c7 */
[----:B------:R-:W-:Y:S01]  /*ab90*/  LDSM.16.MT88.4 R168, [R192+0x1000] ;  /* 0x00100000c0a8783b */ /* 0x000fe20000004200 */
[----:B------:R-:W5:Y:S01]  /*aba0*/  MUFU.EX2 R195, R195 ;  /* 0x000000c300c37308 */ /* 0x000f620000000800 */
[----:B------:R-:W-:Y:S01]  /*abb0*/  FFMA.FTZ R199, R176, UR15, -R199 ;  /* 0x0000000fb0c77c23 */ /* 0x000fe200080108c7 */
[C---:B------:R-:W-:Y:S01]  /*abc0*/  HMMA.16816.F32 R132, R4.reuse, R154, R132 ;  /* 0x0000009a0484723c */ /* 0x040fe20000001884 */
[----:B------:R-:W-:Y:S01]  /*abd0*/  LDSM.16.MT88.4 R152, [R192+0x6000] ;  /* 0x00600000c098783b */ /* 0x000fe20000004200 */
[--C-:B------:R-:W-:Y:S01]  /*abe0*/  FFMA.FTZ R211, R179, UR15, -R174.reuse ;  /* 0x0000000fb3d37c23 */ /* 0x100fe200080108ae */
[--C-:B------:R-:W-:Y:S01]  /*abf0*/  FFMA.FTZ R212, R177, UR15, -R174.reuse ;  /* 0x0000000fb1d47c23 */ /* 0x100fe200080108ae */
[--C-:B------:R-:W-:Y:S01]  /*ac00*/  FFMA.FTZ R213, R175, UR15, -R174.reuse ;  /* 0x0000000fafd57c23 */ /* 0x100fe200080108ae */
[----:B------:R-:W-:Y:S01]  /*ac10*/  FFMA.FTZ R214, R173, UR15, -R174 ;  /* 0x0000000fadd67c23 */ /* 0x000fe200080108ae */
[----:B------:R-:W-:Y:S01]  /*ac20*/  MUFU.EX2 R193, R193 ;  /* 0x000000c100c17308 */ /* 0x000fe20000000800 */
[----:B------:R-:W-:Y:S01]  /*ac30*/  FFMA.FTZ R250, R250, R3, R187 ;  /* 0x00000003fafa7223 */ /* 0x000fe200000100bb */
[C---:B--2---:R-:W-:Y:S01]  /*ac40*/  HMMA.16816.F32 R68, R4.reuse, R136, R68 ;  /* 0x000000880444723c */ /* 0x044fe20000001844 */
[----:B------:R-:W-:Y:S01]  /*ac50*/  FFMA.FTZ R251, R251, R2, R184 ;  /* 0x00000002fbfb7223 */ /* 0x000fe200000100b8 */
[----:B------:R-:W-:Y:S01]  /*ac60*/  LDSM.16.MT88.4 R176, [R197+0x3800] ;  /* 0x00380000c5b0783b */ /* 0x000fe20000004200 */
[----:B------:R-:W-:Y:S01]  /*ac70*/  FADD.FTZ R185, R185, R250 ;  /* 0x000000fab9b97221 */ /* 0x000fe20000010000 */
[----:B------:R-:W-:Y:S01]  /*ac80*/  PLOP3.LUT P0, PT, PT, PT, UP0, 0x80, 0x8 ;  /* 0x000000000008781c */ /* 0x000fe20003f0f008 */
[----:B------:R-:W-:Y:S01]  /*ac90*/  FADD.FTZ R182, R182, R251 ;  /* 0x000000fbb6b67221 */ /* 0x000fe20000010000 */
[----:B------:R-:W2:Y:S01]  /*aca0*/  MUFU.EX2 R198, R198 ;  /* 0x000000c600c67308 */ /* 0x000ea20000000800 */
[----:B------:R-:W-:Y:S01]  /*acb0*/  FADD.FTZ R186, R186, R185 ;  /* 0x000000b9baba7221 */ /* 0x000fe20000010000 */
[----:B------:R-:W-:Y:S01]  /*acc0*/  HMMA.16816.F32 R72, R4, R138, R72 ;  /* 0x0000008a0448723c */ /* 0x000fe20000001848 */
[----:B------:R-:W2:Y:S01]  /*acd0*/  LDSM.16.MT88.4 R136, [R192+0x4000] ;  /* 0x00400000c088783b */ /* 0x000ea20000004200 */
[----:B------:R-:W-:Y:S01]  /*ace0*/  FADD.FTZ R3, R181, R182 ;  /* 0x000000b6b5037221 */ /* 0x000fe20000010000 */
[----:B------:R-:W-:-:S03]  /*acf0*/  FADD.FTZ R186, R183, R186 ;  /* 0x000000bab7ba7221 */ /* 0x000fc60000010000 */
[----:B------:R-:W-:Y:S01]  /*ad00*/  MUFU.EX2 R203, R203 ;  /* 0x000000cb00cb7308 */ /* 0x000fe20000000800 */
[----:B------:R-:W-:Y:S01]  /*ad10*/  FADD.FTZ R3, R188, R3 ;  /* 0x00000003bc037221 */ /* 0x000fe20000010000 */
[C---:B---3--:R-:W-:Y:S03]  /*ad20*/  HMMA.16816.F32 R84, R4.reuse, R140, R84 ;  /* 0x0000008c0454723c */ /* 0x048fe60000001854 */
[----:B-1----:R-:W-:Y:S01]  /*ad30*/  FADD.FTZ R2, R194, R3 ;  /* 0x00000003c2027221 */ /* 0x002fe20000010000 */
[-C--:B------:R-:W-:Y:S02]  /*ad40*/  MOV R3, R0.reuse ;  /* 0x0000000000037202 */ /* 0x080fe40000000f00 */
[----:B------:R-:W1:Y:S01]  /*ad50*/  MUFU.EX2 R204, R204 ;  /* 0x000000cc00cc7308 */ /* 0x000e620000000800 */
[----:B-----5:R-:W-:Y:S01]  /*ad60*/  FADD.FTZ R2, R195, R2 ;  /* 0x00000002c3027221 */ /* 0x020fe20000010000 */
[----:B------:R-:W-:Y:S01]  /*ad70*/  HMMA.16816.F32 R88, R4, R142, R88 ;  /* 0x0000008e0458723c */ /* 0x000fe20000001858 */
[----:B------:R-:W3:Y:S01]  /*ad80*/  LDSM.16.MT88.4 R140, [R172+0x16000] ;  /* 0x01600000ac8c783b */ /* 0x000ee20000004200 */
[----:B------:R-:W-:-:S04]  /*ad90*/  @P0 MOV R3, R0 ;  /* 0x0000000000030202 */ /* 0x000fc80000000f00 */
[----:B------:R-:W-:Y:S02]  /*ada0*/  MUFU.EX2 R206, R206 ;  /* 0x000000ce00ce7308 */ /* 0x000fe40000000800 */
[C---:B------:R-:W-:Y:S06]  /*adb0*/  HMMA.16816.F32 R16, R4.reuse, R20, R16 ;  /* 0x000000140410723c */ /* 0x040fec0000001810 */
[----:B------:R-:W-:Y:S02]  /*adc0*/  MUFU.EX2 R207, R207 ;  /* 0x000000cf00cf7308 */ /* 0x000fe40000000800 */
[C---:B------:R-:W-:Y:S01]  /*add0*/  HMMA.16816.F32 R20, R4.reuse, R22, R148 ;  /* 0x000000160414723c */ /* 0x040fe20000001894 */
[----:B------:R-:W-:Y:S05]  /*ade0*/  LDSM.16.MT88.4 R148, [R172+0x10800] ;  /* 0x01080000ac94783b */ /* 0x000fea0000004200 */
[----:B------:R-:W-:Y:S02]  /*adf0*/  MUFU.EX2 R205, R205 ;  /* 0x000000cd00cd7308 */ /* 0x000fe40000000800 */
[C---:B----4-:R-:W-:Y:S06]  /*ae00*/  HMMA.16816.F32 R100, R4.reuse, R144, R100 ;  /* 0x000000900464723c */ /* 0x050fec0000001864 */
[----:B------:R-:W4:Y:S02]  /*ae10*/  MUFU.EX2 R208, R208 ;  /* 0x000000d000d07308 */ /* 0x000f240000000800 */
[C---:B--2---:R-:W-:Y:S06]  /*ae20*/  HMMA.16816.F32 R92, R4.reuse, R136, R92 ;  /* 0x00000088045c723c */ /* 0x044fec000000185c */
[----:B------:R-:W-:Y:S02]  /*ae30*/  MUFU.EX2 R201, R201 ;  /* 0x000000c900c97308 */ /* 0x000fe40000000800 */
[C---:B------:R-:W-:Y:S01]  /*ae40*/  HMMA.16816.F32 R96, R4.reuse, R138, R96 ;  /* 0x0000008a0460723c */ /* 0x040fe20000001860 */
[----:B------:R-:W2:Y:S05]  /*ae50*/  LDSM.16.MT88.4 R136, [R197+0x6000] ;  /* 0x00600000c588783b */ /* 0x000eaa0000004200 */
[----:B------:R-:W5:Y:S02]  /*ae60*/  MUFU.EX2 R210, R210 ;  /* 0x000000d200d27308 */ /* 0x000f640000000800 */
[C---:B------:R-:W-:Y:S01]  /*ae70*/  HMMA.16816.F32 R104, R4.reuse, R146, R104 ;  /* 0x000000920468723c */ /* 0x040fe20000001868 */
[----:B------:R-:W1:Y:S05]  /*ae80*/  LDSM.16.MT88.4 R144, [R220+0x10800] ;  /* 0x01080000dc90783b */ /* 0x000e6a0000004200 */
[----:B------:R-:W-:Y:S02]  /*ae90*/  MUFU.EX2 R202, R202 ;  /* 0x000000ca00ca7308 */ /* 0x000fe40000000800 */
[C---:B---3--:R-:W-:Y:S06]  /*aea0*/  HMMA.16816.F32 R108, R4.reuse, R140, R108 ;  /* 0x0000008c046c723c */ /* 0x048fec000000186c */
[----:B------:R-:W3:Y:S02]  /*aeb0*/  MUFU.EX2 R209, R209 ;  /* 0x000000d100d17308 */ /* 0x000ee40000000800 */
[C---:B------:R-:W-:Y:S01]  /*aec0*/  HMMA.16816.F32 R112, R4.reuse, R142, R112 ;  /* 0x0000008e0470723c */ /* 0x040fe20000001870 */
[----:B------:R-:W4:Y:S05]  /*aed0*/  LDSM.16.MT88.4 R140, [R197+0x800] ;  /* 0x00080000c58c783b */ /* 0x000f2a0000004200 */
[----:B------:R-:W-:Y:S02]  /*aee0*/  MUFU.EX2 R200, R200 ;  /* 0x000000c800c87308 */ /* 0x000fe40000000800 */
[C---:B------:R-:W-:Y:S06]  /*aef0*/  HMMA.16816.F32 R8, R4.reuse, R12, R8 ;  /* 0x0000000c0408723c */ /* 0x040fec0000001808 */
[----:B------:R-:W-:Y:S02]  /*af00*/  MUFU.EX2 R199, R199 ;  /* 0x000000c700c77308 */ /* 0x000fe40000000800 */
[C---:B------:R-:W-:Y:S01]  /*af10*/  HMMA.16816.F32 R12, R4.reuse, R14, R156 ;  /* 0x0000000e040c723c */ /* 0x040fe2000000189c */
[----:B------:R-:W-:Y:S05]  /*af20*/  LDSM.16.MT88.4 R156, [R192+0x2800] ;  /* 0x00280000c09c783b */ /* 0x000fea0000004200 */
[----:B------:R-:W-:Y:S02]  /*af30*/  MUFU.EX2 R211, R211 ;  /* 0x000000d300d37308 */ /* 0x000fe40000000800 */
[C---:B--2---:R-:W-:Y:S06]  /*af40*/  HMMA.16816.F32 R116, R4.reuse, R136, R116 ;  /* 0x000000880474723c */ /* 0x044fec0000001874 */
[----:B------:R-:W2:Y:S02]  /*af50*/  MUFU.EX2 R212, R212 ;  /* 0x000000d400d47308 */ /* 0x000ea40000000800 */
[C---:B------:R-:W-:Y:S01]  /*af60*/  HMMA.16816.F32 R120, R4.reuse, R138, R120 ;  /* 0x0000008a0478723c */ /* 0x040fe20000001878 */
[----:B------:R-:W5:Y:S05]  /*af70*/  LDSM.16.MT88.4 R136, [R192+0x800] ;  /* 0x00080000c088783b */ /* 0x000f6a0000004200 */
[----:B------:R-:W-:Y:S02]  /*af80*/  MUFU.EX2 R213, R213 ;  /* 0x000000d500d57308 */ /* 0x000fe40000000800 */
[C---:B------:R-:W-:Y:S06]  /*af90*/  HMMA.16816.F32 R124, R4.reuse, R152, R124 ;  /* 0x00000098047c723c */ /* 0x040fec000000187c */
[----:B------:R-:W2:Y:S02]  /*afa0*/  MUFU.EX2 R214, R214 ;  /* 0x000000d600d67308 */ /* 0x000ea40000000800 */
[----:B------:R-:W-:Y:S01]  /*afb0*/  HMMA.16816.F32 R4, R4, R154, R128 ;  /* 0x0000009a0404723c */ /* 0x000fe20000001880 */
[----:B------:R-:W-:Y:S01]  /*afc0*/  F2FP.F16.F32.PACK_AB R128, R190, R191 ;  /* 0x000000bfbe80723e */ /* 0x000fe200000000ff */
[----:B------:R-:W-:Y:S01]  /*afd0*/  LDSM.16.MT88.4 R152, [R220+0x14800] ;  /* 0x01480000dc98783b */ /* 0x000fe20000004200 */
[----:B------:R-:W-:Y:S01]  /*afe0*/  F2FP.F16.F32.PACK_AB R129, R195, R194 ;  /* 0x000000c2c381723e */ /* 0x000fe200000000ff */
[----:B------:R-:W-:Y:S01]  /*aff0*/  FADD.FTZ R191, R191, R186 ;  /* 0x000000babfbf7221 */ /* 0x000fe20000010000 */
[----:B------:R-:W-:-:S02]  /*b000*/  F2FP.F16.F32.PACK_AB R130, R189, R196 ;  /* 0x000000c4bd82723e */ /* 0x000fc400000000ff */
[----:B------:R-:W-:Y:S01]  /*b010*/  F2FP.F16.F32.PACK_AB R131, R198, R193 ;  /* 0x000000c1c683723e */ /* 0x000fe200000000ff */
[----:B------:R-:W-:Y:S01]  /*b020*/  FADD.FTZ R191, R190, R191 ;  /* 0x000000bfbebf7221 */ /* 0x000fe20000010000 */
[----:B------:R-:W-:-:S03]  /*b030*/  FADD.FTZ R193, R193, R2 ;  /* 0x00000002c1c17221 */ /* 0x000fc60000010000 */
[----:B------:R-:W-:Y:S01]  /*b040*/  FADD.FTZ R196, R196, R191 ;  /* 0x000000bfc4c47221 */ /* 0x000fe20000010000 */
[----:B------:R-:W-:Y:S01]  /*b050*/  FADD.FTZ R198, R198, R193 ;  /* 0x000000c1c6c67221 */ /* 0x000fe20000010000 */
[----:B-1----:R-:W-:Y:S02]  /*b060*/  HMMA.16816.F32 R8, R128, R144, R8 ;  /* 0x000000908008723c */ /* 0x002fe40000001808 */
[----:B------:R-:W-:-:S06]  /*b070*/  FADD.FTZ R196, R189, R196 ;  /* 0x000000c4bdc47221 */ /* 0x000fcc0000010000 */
[C---:B------:R-:W-:Y:S01]  /*b080*/  HMMA.16816.F32 R12, R128.reuse, R146, R12 ;  /* 0x00000092800c723c */ /* 0x040fe2000000180c */
[----:B------:R-:W1:Y:S07]  /*b090*/  LDSM.16.MT88.4 R144, [R172+0x12800] ;  /* 0x01280000ac90783b */ /* 0x000e6e0000004200 */
[C---:B------:R-:W-:Y:S08]  /*b0a0*/  HMMA.16816.F32 R16, R128.reuse, R148, R16 ;  /* 0x000000948010723c */ /* 0x040ff00000001810 */
        /* <DEDUP_REMOVED lines=158> */
.L_x_1376:
[----:B------:R-:W-:-:S12]  /*ba90*/  UIADD3 UR20, UPT, UPT, UR13, -0x1, URZ ;  /* 0xffffffff0d147890 */ /* 0x000fd8000fffe0ff */
.L_x_1378:
        /* <DEDUP_REMOVED lines=20> */
[----:B------:R-:W1:Y:S01]  /*bbe0*/  LDCU UR6, c[0x0][0x50c] ;  /* 0x0000a180ff0677ac */ /* 0x000e620008000800 */
        /* <DEDUP_REMOVED lines=13> */
.L_x_1382:
[----:B------:R-:W2:Y:S01]  /*bcc0*/  LDC.64 R4, c[0x0][0x3b8] ;  /* 0x0000ee00ff047b82 */ /* 0x000ea20000000a00 */
[----:B------:R-:W-:Y:S06]  /*bcd0*/  UIADD3 UR8, UPT, UPT, UR20, -0x1, URZ ;  /* 0xffffffff14087890 */ /* 0x000fec000fffe0ff */
[C---:B--2---:R-:W-:Y:S01]  /*bce0*/  IMAD.WIDE.U32 R12, R4.reuse, UR8, RZ ;  /* 0x00000008040c7c25 */ /* 0x044fe2000f8e00ff */
        /* <DEDUP_REMOVED lines=103> */
.L_x_1380:
        /* <DEDUP_REMOVED lines=9> */
[C---:B------:R-:W-:Y:S02]  /*c3f0*/  LEA R206, P1, R198.reuse, R235, 0x7 ;  /* 0x000000ebc6ce7211 */ /* 0x040fe400078238ff */
[----:B------:R-:W-:Y:S02]  /*c400*/  LOP3.LUT R248, R217, 0x40, RZ, 0xfc, !PT ;  /* 0x00000040d9f87812 */ /* 0x000fe400078efcff */
[C---:B------:R-:W-:Y:S02]  /*c410*/  LEA R197, P0, R198.reuse, R240, 0x6 ;  /* 0x000000f0c6c57211 */ /* 0x040fe400078030ff */
[--C-:B------:R-:W-:Y:S02]  /*c420*/  LEA.HI.X R207, R198, R234, R199.reuse, 0x7, P1 ;  /* 0x000000eac6cf7211 */ /* 0x100fe400008f3cc7 */
[----:B------:R-:W-:Y:S02]  /*c430*/  ISETP.GE.AND P4, PT, R248, UR7, PT ;  /* 0x00000007f8007c0c */ /* 0x000fe4000bf86270 */
[----:B------:R-:W-:Y:S02]  /*c440*/  LEA.HI.X R199, R198, R241, R199, 0x6, P0 ;  /* 0x000000f1c6c77211 */ /* 0x000fe400000f34c7 */
[C---:B------:R-:W-:Y:S02]  /*c450*/  IADD3 R198, P1, PT, R197.reuse, R240, RZ ;  /* 0x000000f0c5c67210 */ /* 0x040fe40007f3e0ff */
[----:B------:R-:W-:Y:S02]  /*c460*/  LEA R204, P5, R197, R235, 0x1 ;  /* 0x000000ebc5cc7211 */ /* 0x000fe400078a08ff */
        /* <DEDUP_REMOVED lines=11> */
[----:B------:R-:W-:Y:S01]  /*c520*/  LEA.HI.X R199, R230, R199, R231, 0x5, P0 ;  /* 0x000000c7e6c77211 */ /* 0x000fe200000f2ce7 */
[----:B------:R-:W-:Y:S01]  /*c530*/  @!PT LDS RZ, [RZ] ;  /* 0x00000000fffff984 */ /* 0x000fe20000000800 */
[----:B------:R-:W-:Y:S01]  /*c540*/  @!PT LDS RZ, [RZ] ;  /* 0x00000000fffff984 */ /* 0x000fe20000000800 */
[----:B------:R-:W-:Y:S01]  /*c550*/  @!PT LDS RZ, [RZ] ;  /* 0x00000000fffff984 */ /* 0x000fe20000000800 */
[----:B------:R-:W-:Y:S01]  /*c560*/  @!P4 LDGSTS.E.BYPASS.LTC128B.128 [R238+0x12000], desc[UR24][R206.64+0x80] ;  /* 0x12000080ceeecfae */ /* 0x000fe2000b981a18 */
[----:B------:R-:W-:Y:S02]  /*c570*/  ISETP.GE.AND P0, PT, R246, UR7, PT ;  /* 0x00000007f6007c0c */ /* 0x000fe4000bf06270 */
[C---:B------:R-:W-:Y:S01]  /*c580*/  ISETP.GE.AND P3, PT, R217.reuse, UR7, PT ;  /* 0x00000007d9007c0c */ /* 0x040fe2000bf66270 */
[----:B------:R-:W-:Y:S01]  /*c590*/  @P4 STS.128 [R238+0x12000], RZ ;  /* 0x012000ffee004388 */ /* 0x000fe20000000c00 */
[-C--:B------:R-:W-:Y:S02]  /*c5a0*/  LEA R202, P6, R198, R235.reuse, 0x1 ;  /* 0x000000ebc6ca7211 */ /* 0x080fe400078c08ff */
[----:B------:R-:W-:Y:S01]  /*c5b0*/  LEA R196, P5, R200, R235, 0x1 ;  /* 0x000000ebc8c47211 */ /* 0x000fe200078a08ff */
[----:B------:R-:W-:Y:S01]  /*c5c0*/  @!PT LDS RZ, [RZ] ;  /* 0x00000000fffff984 */ /* 0x000fe20000000800 */
[----:B------:R-:W-:Y:S01]  /*c5d0*/  @!PT LDS RZ, [RZ] ;  /* 0x00000000fffff984 */ /* 0x000fe20000000800 */
[----:B------:R-:W-:Y:S01]  /*c5e0*/  @!PT LDS RZ, [RZ] ;  /* 0x00000000fffff984 */ /* 0x000fe20000000800 */
[----:B------:R-:W-:Y:S01]  /*c5f0*/  @!P1 LDGSTS.E.BYPASS.LTC128B.128 [R238+0x14000], desc[UR24][R206.64+0x100] ;  /* 0x14000100ceee9fae */ /* 0x000fe2000b981a18 */
[-C--:B------:R-:W-:Y:S02]  /*c600*/  LEA.HI.X R203, R198, R234.reuse, R197, 0x1, P6 ;  /* 0x000000eac6cb7211 */ /* 0x080fe400030f0cc5 */
        /* <DEDUP_REMOVED lines=8> */
[----:B------:R-:W-:Y:S03]  /*c690*/  LOP3.LUT R3, R221, 0x8, RZ, 0xc0, !PT ;  /* 0x00000008dd037812 */ /* 0x000fe600078ec0ff */
[----:B------:R-:W-:Y:S01]  /*c6a0*/  @P0 STS.128 [R238+0x16000], RZ ;  /* 0x016000ffee000388 */ /* 0x000fe20000000c00 */
[----:B------:R-:W-:Y:S02]  /*c6b0*/  LOP3.LUT R3, R164, R165, R3, 0xf6, !PT ;  /* 0x000000a5a4037212 */ /* 0x000fe400078ef603 */
[----:B------:R-:W-:Y:S01]  /*c6c0*/  LOP3.LUT R164, R165, 0x8, R216, 0x78, !PT ;  /* 0x00000008a5a47812 */ /* 0x000fe200078e78d8 */
[----:B------:R-:W-:Y:S01]  /*c6d0*/  @!PT LDS RZ, [RZ] ;  /* 0x00000000fffff984 */ /* 0x000fe20000000800 */
[----:B------:R-:W-:Y:S01]  /*c6e0*/  @!PT LDS RZ, [RZ] ;  /* 0x00000000fffff984 */ /* 0x000fe20000000800 */
[----:B------:R-:W-:Y:S01]  /*c6f0*/  @!PT LDS RZ, [RZ] ;  /* 0x00000000fffff984 */ /* 0x000fe20000000800 */
[----:B------:R-:W-:Y:S01]  /*c700*/  @!P3 LDGSTS.E.BYPASS.LTC128B.128 [R238+0x10800], desc[UR24][R204.64] ;  /* 0x10800000cceebfae */ /* 0x000fe2000b981a18 */
[----:B------:R-:W-:Y:S03]  /*c710*/  LEA R229, R3, UR5, 0x1 ;  /* 0x0000000503e57c11 */ /* 0x000fe6000f8e08ff */
[----:B------:R-:W-:Y:S01]  /*c720*/  @P3 STS.128 [R238+0x10800], RZ ;  /* 0x010800ffee003388 */ /* 0x000fe20000000c00 */
[----:B------:R-:W-:Y:S02]  /*c730*/  IMAD R227, R164, 0x2, R213 ;  /* 0x00000002a4e37824 */ /* 0x000fe400078e02d5 */
[C---:B------:R-:W-:Y:S01]  /*c740*/  IMAD.IADD R226, R229.reuse, 0x1, R212 ;  /* 0x00000001e5e27824 */ /* 0x040fe200078e02d4 */
[----:B------:R-:W-:Y:S01]  /*c750*/  @!PT LDS RZ, [RZ] ;  /* 0x00000000fffff984 */ /* 0x000fe20000000800 */
[----:B------:R-:W-:Y:S01]  /*c760*/  @!PT LDS RZ, [RZ] ;  /* 0x00000000fffff984 */ /* 0x000fe20000000800 */
[----:B------:R-:W-:Y:S01]  /*c770*/  @!PT LDS RZ, [RZ] ;  /* 0x00000000fffff984 */ /* 0x000fe20000000800 */
[----:B------:R-:W-:Y:S01]  /*c780*/  @!P4 LDGSTS.E.BYPASS.LTC128B.128 [R238+0x12800], desc[UR24][R204.64+0x80] ;  /* 0x12800080cceecfae */ /* 0x000fe2000b981a18 */
[----:B------:R-:W-:Y:S02]  /*c790*/  IMAD.IADD R225, R229, 0x1, R218 ;  /* 0x00000001e5e17824 */ /* 0x000fe400078e02da */
[----:B------:R-:W-:Y:S01]  /*c7a0*/  VIADD R223, R227, UR5 ;  /* 0x00000005e3df7c36 */ /* 0x000fe20008000000 */
[----:B------:R-:W-:Y:S01]  /*c7b0*/  @P4 STS.128 [R238+0x12800], RZ ;  /* 0x012800ffee004388 */ /* 0x000fe20000000c00 */
[C---:B------:R-:W-:Y:S02]  /*c7c0*/  IMAD.IADD R222, R212.reuse, 0x1, R225 ;  /* 0x00000001d4de7824 */ /* 0x040fe400078e02e1 */
[C---:B------:R-:W-:Y:S01]  /*c7d0*/  IMAD.IADD R224, R223.reuse, 0x1, R212 ;  /* 0x00000001dfe07824 */ /* 0x040fe200078e02d4 */
[----:B------:R-:W-:Y:S01]  /*c7e0*/  @!PT LDS RZ, [RZ] ;  /* 0x00000000fffff984 */ /* 0x000fe20000000800 */
[----:B------:R-:W-:Y:S01]  /*c7f0*/  @!PT LDS RZ, [RZ] ;  /* 0x00000000fffff984 */ /* 0x000fe20000000800 */
[----:B------:R-:W-:Y:S01]  /*c800*/  @!PT LDS RZ, [RZ] ;  /* 0x00000000fffff984 */ /* 0x000fe20000000800 */
[----:B------:R-:W-:Y:S01]  /*c810*/  @!P1 LDGSTS.E.BYPASS.LTC128B.128 [R238+0x14800], desc[UR24][R204.64+0x100] ;  /* 0x14800100ccee9fae */ /* 0x000fe2000b981a18 */
[----:B------:R-:W-:Y:S03]  /*c820*/  IMAD.IADD R223, R223, 0x1, R218 ;  /* 0x00000001dfdf7824 */ /* 0x000fe600078e02da */
        /* <DEDUP_REMOVED lines=59> */
[----:B------:R-:W-:Y:S04]  /*cbe0*/  LDSM.16.M88.4 R204, [R223+0xa000] ;  /* 0x00a00000dfcc783b */ /* 0x000fe80000000200 */
[----:B------:R-:W-:Y:S01]  /*cbf0*/  LDSM.16.M88.4 R208, [R224+0xc000] ;  /* 0x00c00000e0d0783b */ /* 0x000fe20000000200 */
[C---:B------:R-:W-:Y:S03]  /*cc00*/  HMMA.16816.F32 R8, R164.reuse, R170, RZ ;  /* 0x000000aaa408723c */ /* 0x040fe600000018ff */
[----:B------:R-:W1:Y:S05]  /*cc10*/  LDSM.16.M88.4 R168, [R224+0x9000] ;  /* 0x00900000e0a8783b */ /* 0x000e6a0000000200 */
        /* <DEDUP_REMOVED lines=35> */
[----:B------:R-:W-:Y:S03]  /*ce50*/  LDSM.16.M88.4 R196, [R226+0x2000] ;  /* 0x00200000e2c4783b */ /* 0x000fe60000000200 */
        /* <DEDUP_REMOVED lines=11> */
[----:B------:R-:W2:Y:S04]  /*cf10*/  LDSM.16.M88.4 R172, [R224+0xb000] ;  /* 0x00b00000e0ac783b */ /* 0x000ea80000000200 */
[----:B------:R-:W-:Y:S03]  /*cf20*/  LDSM.16.M88.4 R192, [R225+0x2000] ;  /* 0x00200000e1c0783b */ /* 0x000fe60000000200 */
        /* <DEDUP_REMOVED lines=24> */
[----:B------:R-:W4:Y:S04]  /*d0b0*/  LDSM.16.M88.4 R180, [R3+0xb800] ;  /* 0x00b8000003b4783b */ /* 0x000f280000000200 */
[----:B------:R-:W-:Y:S03]  /*d0c0*/  LDSM.16.M88.4 R196, [R229+0x4000] ;  /* 0x00400000e5c4783b */ /* 0x000fe60000000200 */
        /* <DEDUP_REMOVED lines=11> */
[----:B------:R-:W5:Y:S04]  /*d180*/  LDSM.16.M88.4 R184, [R227+UR5+0xd800] ;  /* 0x00d80005e3b8783b */ /* 0x000f680008000200 */
[----:B------:R-:W5:Y:S03]  /*d190*/  LDSM.16.M88.4 R192, [R226+0x4000] ;  /* 0x00400000e2c0783b */ /* 0x000f660000000200 */
        /* <DEDUP_REMOVED lines=12> */
[----:B------:R-:W4:Y:S03]  /*d260*/  LDSM.16.M88.4 R188, [R225+0x4000] ;  /* 0x00400000e1bc783b */ /* 0x000f260000000200 */
        /* <DEDUP_REMOVED lines=11> */
[----:B------:R-:W5:Y:S04]  /*d320*/  LDSM.16.M88.4 R184, [R223+0xd800] ;  /* 0x00d80000dfb8783b */ /* 0x000f680000000200 */
        /* <DEDUP_REMOVED lines=26> */
[----:B------:R-:W-:Y:S03]  /*d4d0*/  LDSM.16.M88.4 R188, [R226+0x6000] ;  /* 0x00600000e2bc783b */ /* 0x000fe60000000200 */
        /* <DEDUP_REMOVED lines=28> */
[----:B------:R-:W-:Y:S07]  /*d6a0*/  IMAD.U32 R206, RZ, RZ, UR20 ;  /* 0x00000014ffce7e24 */ /* 0x000fee000f8e00ff */
[C---:B---3--:R-:W-:Y:S08]  /*d6b0*/  HMMA.16816.F32 R12, R188.reuse, R168, R12 ;  /* 0x000000a8bc0c723c */ /* 0x048ff0000000180c */
[C---:B------:R-:W-:Y:S01]  /*d6c0*/  HMMA.16816.F32 R16, R188.reuse, R170, R16 ;  /* 0x000000aabc10723c */ /* 0x040fe20000001810 */
[----:B------:R-:W-:Y:S07]  /*d6d0*/  LDSM.16.M88.4 R168, [R3+0xf000] ;  /* 0x00f0000003a8783b */ /* 0x000fee0000000200 */
[C---:B--2---:R-:W-:Y:S08]  /*d6e0*/  HMMA.16816.F32 R20, R188.reuse, R172, R20 ;  /* 0x000000acbc14723c */ /* 0x044ff00000001814 */
[C---:B------:R-:W-:Y:S01]  /*d6f0*/  HMMA.16816.F32 R24, R188.reuse, R174, R24 ;  /* 0x000000aebc18723c */ /* 0x040fe20000001818 */
[----:B------:R-:W-:Y:S07]  /*d700*/  LDSM.16.M88.4 R172, [R3+0xf800] ;  /* 0x00f8000003ac783b */ /* 0x000fee0000000200 */
[C---:B----4-:R-:W-:Y:S08]  /*d710*/  HMMA.16816.F32 R28, R188.reuse, R180, R28 ;  /* 0x000000b4bc1c723c */ /* 0x050ff0000000181c */
[----:B------:R-:W-:Y:S08]  /*d720*/  HMMA.16816.F32 R32, R188, R182, R32 ;  /* 0x000000b6bc20723c */ /* 0x000ff00000001820 */
[C---:B------:R-:W-:Y:S08]  /*d730*/  HMMA.16816.F32 R4, R196.reuse, R200, R4 ;  /* 0x000000c8c404723c */ /* 0x040ff00000001804 */
[C---:B------:R-:W-:Y:S08]  /*d740*/  HMMA.16816.F32 R8, R196.reuse, R202, R8 ;  /* 0x000000cac408723c */ /* 0x040ff00000001808 */
[C---:B-1----:R-:W-:Y:S08]  /*d750*/  HMMA.16816.F32 R12, R196.reuse, R164, R12 ;  /* 0x000000a4c40c723c */ /* 0x042ff0000000180c */
[C---:B------:R-:W-:Y:S01]  /*d760*/  HMMA.16816.F32 R16, R196.reuse, R166, R16 ;  /* 0x000000a6c410723c */ /* 0x040fe20000001810 */
[----:B------:R-:W1:Y:S01]  /*d770*/  LDSM.16.M88.4 R164, [R3+0xe800] ;  /* 0x00e8000003a4783b */ /* 0x000e620000000200 */
[----:B------:R-:W-:Y:S04]  /*d780*/  DEPBAR.LE SB0, 0x0 ;  /* 0x000080000000791a */ /* 0x000fe80000000000 */
[----:B------:R-:W-:Y:S02]  /*d790*/  BAR.SYNC.DEFER_BLOCKING 0x0 ;  /* 0x0000000000007b1d */ /* 0x000fe40000010000 */
[C---:B-----5:R-:W-:Y:S08]  /*d7a0*/  HMMA.16816.F32 R20, R196.reuse, R176, R20 ;  /* 0x000000b0c414723c */ /* 0x060ff00000001814 */
[C---:B------:R-:W-:Y:S08]  /*d7b0*/  HMMA.16816.F32 R24, R196.reuse, R178, R24 ;  /* 0x000000b2c418723c */ /* 0x040ff00000001818 */
[C---:B------:R-:W-:Y:S08]  /*d7c0*/  HMMA.16816.F32 R28, R196.reuse, R184, R28 ;  /* 0x000000b8c41c723c */ /* 0x040ff0000000181c */
[----:B------:R-:W-:Y:S08]  /*d7d0*/  HMMA.16816.F32 R32, R196, R186, R32 ;  /* 0x000000bac420723c */ /* 0x000ff00000001820 */
[C---:B------:R-:W-:Y:S05]  /*d7e0*/  HMMA.16816.F32 R4, R192.reuse, R208, R4 ;  /* 0x000000d0c004723c */ /* 0x040fea0000001804 */
[----:B------:R-:W-:Y:S03]  /*d7f0*/  IMAD R209, R206, 0x40, R243 ;  /* 0x00000040ced17824 */ /* 0x000fe600078e02f3 */
[C---:B------:R-:W-:Y:S03]  /*d800*/  HMMA.16816.F32 R8, R192.reuse, R210, R8 ;  /* 0x000000d2c008723c */ /* 0x040fe60000001808 */
[----:B------:R-:W-:Y:S01]  /*d810*/  ISETP.GT.AND P6, PT, R233, R209, PT ;  /* 0x000000d1e900720c */ /* 0x000fe20003fc4270 */
[----:B------:R-:W-:Y:S04]  /*d820*/  VIADD R211, R209, 0x1 ;  /* 0x00000001d1d37836 */ /* 0x000fe80000000000 */
[C---:B-1----:R-:W-:Y:S03]  /*d830*/  HMMA.16816.F32 R12, R192.reuse, R164, R12 ;  /* 0x000000a4c00c723c */ /* 0x042fe6000000180c */
[----:B------:R-:W-:Y:S01]  /*d840*/  FMUL.FTZ R196, R4, UR6 ;  /* 0x0000000604c47c20 */ /* 0x000fe20008410000 */
[----:B------:R-:W-:Y:S01]  /*d850*/  FMUL.FTZ R197, R5, UR6 ;  /* 0x0000000605c57c20 */ /* 0x000fe20008410000 */
[----:B------:R-:W-:Y:S01]  /*d860*/  FMUL.FTZ R198, R6, UR6 ;  /* 0x0000000606c67c20 */ /* 0x000fe20008410000 */
[----:B------:R-:W-:Y:S02]  /*d870*/  FMUL.FTZ R199, R7, UR6 ;  /* 0x0000000607c77c20 */ /* 0x000fe40008410000 */
[C---:B------:R-:W-:Y:S01]  /*d880*/  HMMA.16816.F32 R16, R192.reuse, R166, R16 ;  /* 0x000000a6c010723c */ /* 0x040fe20000001810 */
[----:B------:R-:W1:Y:S02]  /*d890*/  MUFU.TANH R196, R196 ;  /* 0x000000c400c47308 */ /* 0x000e640000002400 */
[----:B------:R-:W-:Y:S01]  /*d8a0*/  FMUL.FTZ R200, R8, UR6 ;  /* 0x0000000608c87c20 */ /* 0x000fe20008410000 */
[----:B------:R-:W-:Y:S01]  /*d8b0*/  FMUL.FTZ R201, R9, UR6 ;  /* 0x0000000609c97c20 */ /* 0x000fe20008410000 */
[----:B------:R-:W-:Y:S01]  /*d8c0*/  FMUL.FTZ R202, R10, UR6 ;  /* 0x000000060aca7c20 */ /* 0x000fe20008410000 */
[----:B------:R-:W-:Y:S02]  /*d8d0*/  FMUL.FTZ R203, R11, UR6 ;  /* 0x000000060bcb7c20 */ /* 0x000fe40008410000 */
[C---:B------:R-:W-:Y:S03]  /*d8e0*/  HMMA.16816.F32 R20, R192.reuse, R168, R20 ;  /* 0x000000a8c014723c */ /* 0x040fe60000001814 */
[----:B------:R-:W2:Y:S01]  /*d8f0*/  MUFU.TANH R197, R197 ;  /* 0x000000c500c57308 */ /* 0x000ea20000002400 */
[----:B------:R-:W-:Y:S01]  /*d900*/  FMUL.FTZ R204, R12, UR6 ;  /* 0x000000060ccc7c20 */ /* 0x000fe20008410000 */
[----:B------:R-:W-:Y:S01]  /*d910*/  FMUL.FTZ R205, R13, UR6 ;  /* 0x000000060dcd7c20 */ /* 0x000fe20008410000 */
[----:B------:R-:W-:Y:S01]  /*d920*/  FMUL.FTZ R208, R14, UR6 ;  /* 0x000000060ed07c20 */ /* 0x000fe20008410000 */
[----:B------:R-:W-:Y:S01]  /*d930*/  FMUL.FTZ R207, R15, UR6 ;  /* 0x000000060fcf7c20 */ /* 0x000fe20008410000 */
[C---:B------:R-:W-:Y:S05]  /*d940*/  HMMA.16816.F32 R24, R192.reuse, R170, R24 ;  /* 0x000000aac018723c */ /* 0x040fea0000001818 */
[----:B------:R-:W3:Y:S03]  /*d950*/  MUFU.TANH R198, R198 ;  /* 0x000000c600c67308 */ /* 0x000ee60000002400 */
[C---:B------:R-:W-:Y:S07]  /*d960*/  HMMA.16816.F32 R28, R192.reuse, R172, R28 ;  /* 0x000000acc01c723c */ /* 0x040fee000000181c */
[----:B------:R-:W4:Y:S01]  /*d970*/  MUFU.TANH R199, R199 ;  /* 0x000000c700c77308 */ /* 0x000f220000002400 */
[----:B------:R-:W-:Y:S09]  /*d980*/  HMMA.16816.F32 R32, R192, R174, R32 ;  /* 0x000000aec020723c */ /* 0x000ff20000001820 */
[----:B------:R-:W1:Y:S10]  /*d990*/  MUFU.TANH R200, R200 ;  /* 0x000000c800c87308 */ /* 0x000e740000002400 */
[----:B------:R-:W1:Y:S10]  /*d9a0*/  MUFU.TANH R201, R201 ;  /* 0x000000c900c97308 */ /* 0x000e740000002400 */
[----:B------:R-:W1:Y:S10]  /*d9b0*/  MUFU.TANH R202, R202 ;  /* 0x000000ca00ca7308 */ /* 0x000e740000002400 */
[----:B------:R-:W1:Y:S10]  /*d9c0*/  MUFU.TANH R203, R203 ;  /* 0x000000cb00cb7308 */ /* 0x000e740000002400 */
[----:B------:R-:W1:Y:S10]  /*d9d0*/  MUFU.TANH R204, R204 ;  /* 0x000000cc00cc7308 */ /* 0x000e740000002400 */
[----:B------:R-:W1:Y:S10]  /*d9e0*/  MUFU.TANH R205, R205 ;  /* 0x000000cd00cd7308 */ /* 0x000e740000002400 */
[----:B------:R1:W1:Y:S01]  /*d9f0*/  MUFU.TANH R206, R208 ;  /* 0x000000d000ce7308 */ /* 0x0002620000002400 */
[----:B--234-:R-:W-:Y:S05]  /*da00*/  BRA.U.ANY UP0, `(.L_x_1382) ;  /* 0xffffffe100ac7547 */ /* 0x01cfea000b93ffff */
.L_x_1381:
[----:B-12---:R-:W-:Y:S01]  /*da10*/  FSEL R14, R196, -INF , !P6 ;  /* 0xff800000c40e7808 */ /* 0x006fe20007000000 */
[----:B------:R-:W-:Y:S01]  /*da20*/  FMUL.FTZ R3, R16, UR6 ;  /* 0x0000000610037c20 */ /* 0x000fe20008410000 */
[C---:B------:R-:W-:Y:S01]  /*da30*/  ISETP.GT.AND P0, PT, R242.reuse, R211, PT ;  /* 0x000000d3f200720c */ /* 0x040fe20003f04270 */
[----:B------:R-:W1:Y:S01]  /*da40*/  MUFU.TANH R207, R207 ;  /* 0x000000cf00cf7308 */ /* 0x000e620000002400 */
[----:B------:R-:W-:Y:S01]  /*da50*/  ISETP.GT.AND P6, PT, R242, R209, PT ;  /* 0x000000d1f200720c */ /* 0x000fe20003fc4270 */
[----:B------:R-:W-:Y:S01]  /*da60*/  FMUL.FTZ R4, R17, UR6 ;  /* 0x0000000611047c20 */ /* 0x000fe20008410000 */
[C---:B------:R-:W-:Y:S01]  /*da70*/  IADD3 R9, PT, PT, R209.reuse, 0x8, RZ ;  /* 0x00000008d1097810 */ /* 0x040fe20007ffe0ff */
[----:B------:R-:W-:Y:S01]  /*da80*/  FMUL.FTZ R6, R18, UR6 ;  /* 0x0000000612067c20 */ /* 0x000fe20008410000 */
[----:B------:R-:W-:Y:S01]  /*da90*/  IADD3 R7, PT, PT, R209, 0x9, RZ ;  /* 0x00000009d1077810 */ /* 0x000fe20007ffe0ff */
[----:B------:R-:W-:Y:S01]  /*daa0*/  FMUL.FTZ R16, R19, UR6 ;  /* 0x0000000613107c20 */ /* 0x000fe20008410000 */
[----:B------:R-:W-:Y:S03]  /*dab0*/  ISETP.GT.AND P4, PT, R233, R211, PT ;  /* 0x000000d3e900720c */ /* 0x000fe60003f84270 */
[----:B------:R-:W2:Y:S01]  /*dac0*/  MUFU.TANH R3, R3 ;  /* 0x0000000300037308 */ /* 0x000ea20000002400 */
[----:B------:R-:W-:Y:S01]  /*dad0*/  FSEL R11, R198, -INF , !P6 ;  /* 0xff800000c60b7808 */ /* 0x000fe20007000000 */
[----:B------:R-:W-:Y:S01]  /*dae0*/  FMUL.FTZ R15, R20, UR6 ;  /* 0x00000006140f7c20 */ /* 0x000fe20008410000 */
[----:B------:R-:W-:Y:S01]  /*daf0*/  FSEL R5, R199, -INF , !P0 ;  /* 0xff800000c7057808 */ /* 0x000fe20004000000 */
[----:B------:R-:W-:Y:S01]  /*db00*/  FMUL.FTZ R17, R21, UR6 ;  /* 0x0000000615117c20 */ /* 0x000fe20008410000 */
[C---:B------:R-:W-:Y:S01]  /*db10*/  ISETP.GT.AND P0, PT, R233.reuse, R7, PT ;  /* 0x00000007e900720c */ /* 0x040fe20003f04270 */
[----:B------:R-:W-:Y:S01]  /*db20*/  FMUL.FTZ R18, R22, UR6 ;  /* 0x0000000616127c20 */ /* 0x000fe20008410000 */
[----:B------:R-:W-:Y:S03]  /*db30*/  ISETP.GT.AND P6, PT, R233, R9, PT ;  /* 0x00000009e900720c */ /* 0x000fe60003fc4270 */
[----:B------:R-:W3:Y:S01]  /*db40*/  MUFU.TANH R4, R4 ;  /* 0x0000000400047308 */ /* 0x000ee20000002400 */
[----:B------:R-:W-:Y:S01]  /*db50*/  FSEL R12, R197, -INF , !P4 ;  /* 0xff800000c50c7808 */ /* 0x000fe20006000000 */
[----:B------:R-:W-:Y:S01]  /*db60*/  FMUL.FTZ R20, R23, UR6 ;  /* 0x0000000617147c20 */ /* 0x000fe20008410000 */
[----:B------:R-:W-:Y:S01]  /*db70*/  ISETP.GE.AND P4, PT, R209, R232, PT ;  /* 0x000000e8d100720c */ /* 0x000fe20003f86270 */
[----:B------:R-:W-:Y:S01]  /*db80*/  FMUL.FTZ R164, R24, UR6 ;  /* 0x0000000618a47c20 */ /* 0x000fe20008410000 */
[----:B------:R-:W-:Y:S01]  /*db90*/  FSEL R10, R200, -INF , !P6 ;  /* 0xff800000c80a7808 */ /* 0x000fe20007000000 */
[----:B------:R-:W-:Y:S01]  /*dba0*/  FMUL.FTZ R22, R26, UR6 ;  /* 0x000000061a167c20 */ /* 0x000fe20008410000 */
[----:B------:R-:W-:Y:S03]  /*dbb0*/  FSEL R8, R201, -INF , !P0 ;  /* 0xff800000c9087808 */ /* 0x000fe60004000000 */
[----:B------:R-:W4:Y:S01]  /*dbc0*/  MUFU.TANH R6, R6 ;  /* 0x0000000600067308 */ /* 0x000f220000002400 */
[C---:B------:R-:W-:Y:S01]  /*dbd0*/  ISETP.GT.AND P0, PT, R242.reuse, R7, PT ;  /* 0x00000007f200720c */ /* 0x040fe20003f04270 */
[----:B------:R-:W-:Y:S01]  /*dbe0*/  FMUL.FTZ R24, R27, UR6 ;  /* 0x000000061b187c20 */ /* 0x000fe20008410000 */
[----:B------:R-:W-:Y:S01]  /*dbf0*/  ISETP.GT.AND P6, PT, R242, R9, PT ;  /* 0x00000009f200720c */ /* 0x000fe20003fc4270 */
[----:B------:R-:W-:Y:S01]  /*dc00*/  FMUL.FTZ R29, R29, UR6 ;  /* 0x000000061d1d7c20 */ /* 0x000fe20008410000 */
[----:B------:R-:W-:Y:S01]  /*dc10*/  FSEL R14, R14, -INF , !P4 ;  /* 0xff8000000e0e7808 */ /* 0x000fe20006000000 */
[----:B------:R-:W-:Y:S01]  /*dc20*/  FMUL.FTZ R31, R31, UR6 ;  /* 0x000000061f1f7c20 */ /* 0x000fe20008410000 */
[----:B------:R-:W-:Y:S03]  /*dc30*/  FSEL R203, R203, -INF , !P0 ;  /* 0xff800000cbcb7808 */ /* 0x000fe60004000000 */
[----:B------:R-:W5:Y:S01]  /*dc40*/  MUFU.TANH R16, R16 ;  /* 0x0000001000107308 */ /* 0x000f620000002400 */
[----:B------:R-:W-:Y:S01]  /*dc50*/  FSEL R202, R202, -INF , !P6 ;  /* 0xff800000caca7808 */ /* 0x000fe20007000000 */
[----:B------:R-:W-:Y:S01]  /*dc60*/  FMUL.FTZ R35, R35, UR6 ;  /* 0x0000000623237c20 */ /* 0x000fe20008410000 */
[----:B------:R-:W-:Y:S01]  /*dc70*/  ISETP.GE.AND P4, PT, R209, R228, PT ;  /* 0x000000e4d100720c */ /* 0x000fe20003f86270 */
[----:B------:R-:W-:Y:S01]  /*dc80*/  UISETP.GT.AND UP0, UPT, UR20, UR18, UPT ;  /* 0x000000121400728c */ /* 0x000fe2000bf04270 */
[-C--:B------:R-:W-:Y:S01]  /*dc90*/  ISETP.GE.AND P5, PT, R211, R232.reuse, PT ;  /* 0x000000e8d300720c */ /* 0x080fe20003fa6270 */
[----:B------:R-:W-:Y:S01]  /*dca0*/  UIADD3 UR20, UPT, UPT, UR20, -0x1, URZ ;  /* 0xffffffff14147890 */ /* 0x000fe2000fffe0ff */
[C---:B------:R-:W-:Y:S03]  /*dcb0*/  ISETP.GE.AND P6, PT, R9.reuse, R232, PT ;  /* 0x000000e80900720c */ /* 0x040fe60003fc6270 */
[----:B------:R-:W5:Y:S01]  /*dcc0*/  MUFU.TANH R15, R15 ;  /* 0x0000000f000f7308 */ /* 0x000f620000002400 */
[-C--:B------:R-:W-:Y:S02]  /*dcd0*/  ISETP.GE.AND P0, PT, R9, R228.reuse, PT ;  /* 0x000000e40900720c */ /* 0x080fe40003f06270 */
[C---:B------:R-:W-:Y:S02]  /*dce0*/  IADD3 R13, PT, PT, R209.reuse, 0x11, RZ ;  /* 0x00000011d10d7810 */ /* 0x040fe40007ffe0ff */
[----:B------:R-:W-:Y:S02]  /*dcf0*/  IADD3 R9, PT, PT, R209, 0x10, RZ ;  /* 0x00000010d1097810 */ /* 0x000fe40007ffe0ff */
[----:B------:R-:W-:Y:S03]  /*dd00*/  FSEL R11, R11, -INF , !P4 ;  /* 0xff8000000b0b7808 */ /* 0x000fe60006000000 */
[----:B------:R-:W5:Y:S01]  /*dd10*/  MUFU.TANH R17, R17 ;  /* 0x0000001100117308 */ /* 0x000f620000002400 */
[----:B------:R-:W-:Y:S02]  /*dd20*/  ISETP.GE.AND P1, PT, R211, R228, PT ;  /* 0x000000e4d300720c */ /* 0x000fe40003f26270 */
[----:B------:R-:W-:Y:S02]  /*dd30*/  FSEL R12, R12, -INF , !P5 ;  /* 0xff8000000c0c7808 */ /* 0x000fe40006800000 */
[C---:B------:R-:W-:Y:S02]  /*dd40*/  ISETP.GT.AND P4, PT, R233.reuse, R13, PT ;  /* 0x0000000de900720c */ /* 0x040fe40003f84270 */
[-C--:B------:R-:W-:Y:S03]  /*dd50*/  ISETP.GT.AND P5, PT, R233, R9.reuse, PT ;  /* 0x00000009e900720c */ /* 0x080fe60003fa4270 */
[----:B------:R-:W5:Y:S01]  /*dd60*/  MUFU.TANH R18, R18 ;  /* 0x0000001200127308 */ /* 0x000f620000002400 */
[----:B------:R-:W-:Y:S02]  /*dd70*/  FSEL R5, R5, -INF , !P1 ;  /* 0xff80000005057808 */ /* 0x000fe40004800000 */
[----:B------:R-:W-:Y:S02]  /*dd80*/  ISETP.GT.AND P1, PT, R242, R9, PT ;  /* 0x00000009f200720c */ /* 0x000fe40003f24270 */
[----:B------:R-:W-:Y:S02]  /*dd90*/  FSEL R194, R205, -INF , !P4 ;  /* 0xff800000cdc27808 */ /* 0x000fe40006000000 */
[----:B------:R-:W-:Y:S03]  /*dda0*/  FSEL R192, R204, -INF , !P5 ;  /* 0xff800000ccc07808 */ /* 0x000fe60006800000 */
[----:B------:R-:W5:Y:S01]  /*ddb0*/  MUFU.TANH R20, R20 ;  /* 0x0000001400147308 */ /* 0x000f620000002400 */
[----:B------:R-:W-:Y:S02]  /*ddc0*/  ISETP.GE.AND P4, PT, R7, R232, PT ;  /* 0x000000e80700720c */ /* 0x000fe40003f86270 */
[----:B------:R-:W-:Y:S02]  /*ddd0*/  ISETP.GT.AND P5, PT, R242, R13, PT ;  /* 0x0000000df200720c */ /* 0x000fe40003fa4270 */
[C---:B------:R-:W-:Y:S02]  /*dde0*/  IADD3 R21, PT, PT, R209.reuse, 0x18, RZ ;  /* 0x00000018d1157810 */ /* 0x040fe40007ffe0ff */
[----:B------:R-:W-:Y:S03]  /*ddf0*/  FSEL R199, R206, -INF , !P1 ;  /* 0xff800000cec77808 */ /* 0x000fe60004800000 */
[----:B------:R-:W-:Y:S01]  /*de00*/  MUFU.TANH R22, R22 ;  /* 0x0000001600167308 */ /* 0x000fe20000002400 */
[----:B------:R-:W-:Y:S02]  /*de10*/  IADD3 R19, PT, PT, R209, 0x19, RZ ;  /* 0x00000019d1137810 */ /* 0x000fe40007ffe0ff */
[----:B------:R-:W-:Y:S02]  /*de20*/  FSEL R8, R8, -INF , !P4 ;  /* 0xff80000008087808 */ /* 0x000fe40006000000 */
[-C--:B------:R-:W-:Y:S02]  /*de30*/  ISETP.GE.AND P1, PT, R7, R228.reuse, PT ;  /* 0x000000e40700720c */ /* 0x080fe40003f26270 */
[----:B------:R-:W-:Y:S03]  /*de40*/  FSEL R10, R10, -INF , !P6 ;  /* 0xff8000000a0a7808 */ /* 0x000fe60007000000 */
[----:B------:R-:W-:Y:S01]  /*de50*/  MUFU.TANH R24, R24 ;  /* 0x0000001800187308 */ /* 0x000fe20000002400 */
[-C--:B------:R-:W-:Y:S02]  /*de60*/  ISETP.GT.AND P4, PT, R233, R21.reuse, PT ;  /* 0x00000015e900720c */ /* 0x080fe40003f84270 */
[----:B------:R-:W-:Y:S02]  /*de70*/  ISETP.GE.AND P6, PT, R9, R228, PT ;  /* 0x000000e40900720c */ /* 0x000fe40003fc6270 */
[----:B------:R-:W-:Y:S02]  /*de80*/  FSEL R7, R203, -INF , !P1 ;  /* 0xff800000cb077808 */ /* 0x000fe40004800000 */
[----:B------:R-:W-:Y:S03]  /*de90*/  ISETP.GT.AND P1, PT, R242, R21, PT ;  /* 0x00000015f200720c */ /* 0x000fe60003f24270 */
[----:B------:R-:W-:Y:S01]  /*dea0*/  MUFU.TANH R35, R35 ;  /* 0x0000002300237308 */ /* 0x000fe20000002400 */
[----:B------:R-:W-:Y:S02]  /*deb0*/  IADD3 R23, PT, PT, R209, 0x20, RZ ;  /* 0x00000020d1177810 */ /* 0x000fe40007ffe0ff */
[----:B------:R-:W-:Y:S02]  /*dec0*/  FSEL R199, R199, -INF , !P6 ;  /* 0xff800000c7c77808 */ /* 0x000fe40007000000 */
[----:B------:R-:W-:Y:S02]  /*ded0*/  MOV R167, R239 ;  /* 0x000000ef00a77202 */ /* 0x000fe40000000f00 */
[----:B------:R-:W-:Y:S04]  /*dee0*/  @P2 IADD3 R167, PT, PT, R244, -0x40, RZ ;  /* 0xffffffc0f4a72810 */ /* 0x000fe80007ffe0ff */
[----:B------:R-:W-:Y:S02]  /*def0*/  IADD3 R180, PT, PT, R212, R167, RZ ;  /* 0x000000a7d4b47210 */ /* 0x000fe40007ffe0ff */
[----:B-1----:R-:W-:Y:S02]  /*df00*/  FSEL R197, R207, -INF , !P5 ;  /* 0xff800000cfc57808 */ /* 0x002fe40006800000 */
[-C--:B------:R-:W-:Y:S02]  /*df10*/  ISETP.GE.AND P5, PT, R9, R232.reuse, PT ;  /* 0x000000e80900720c */ /* 0x080fe40003fa6270 */
[----:B------:R-:W-:Y:S02]  /*df20*/  FSEL R9, R202, -INF , !P0 ;  /* 0xff800000ca097808 */ /* 0x000fe40004000000 */
[-C--:B------:R-:W-:Y:S02]  /*df30*/  ISETP.GT.AND P0, PT, R233, R19.reuse, PT ;  /* 0x00000013e900720c */ /* 0x080fe40003f04270 */
[----:B--2---:R-:W-:Y:S02]  /*df40*/  FSEL R3, R3, -INF , !P4 ;  /* 0xff80000003037808 */ /* 0x004fe40006000000 */
[----:B------:R-:W-:Y:S02]  /*df50*/  ISETP.GT.AND P4, PT, R242, R19, PT ;  /* 0x00000013f200720c */ /* 0x000fe40003f84270 */
[----:B---3--:R-:W-:Y:S02]  /*df60*/  FSEL R198, R4, -INF , !P0 ;  /* 0xff80000004c67808 */ /* 0x008fe40004000000 */
[----:B----4-:R-:W-:Y:S01]  /*df70*/  FSEL R6, R6, -INF , !P1 ;  /* 0xff80000006067808 */ /* 0x010fe20004800000 */
[----:B------:R-:W1:Y:S01]  /*df80*/  MUFU.TANH R4, R164 ;  /* 0x000000a400047308 */ /* 0x000e620000002400 */
[C---:B------:R-:W-:Y:S02]  /*df90*/  ISETP.GE.AND P0, PT, R13.reuse, R232, PT ;  /* 0x000000e80d00720c */ /* 0x040fe40003f06270 */
[----:B-----5:R-:W-:Y:S02]  /*dfa0*/  FSEL R16, R16, -INF , !P4 ;  /* 0xff80000010107808 */ /* 0x020fe40006000000 */
[-C--:B------:R-:W-:Y:S01]  /*dfb0*/  ISETP.GE.AND P1, PT, R13, R228.reuse, PT ;  /* 0x000000e40d00720c */ /* 0x080fe20003f26270 */
[----:B------:R-:W-:Y:S01]  /*dfc0*/  FMUL.FTZ R13, R25, UR6 ;  /* 0x00000006190d7c20 */ /* 0x000fe20008410000 */
[----:B------:R-:W-:Y:S02]  /*dfd0*/  FSEL R192, R192, -INF , !P5 ;  /* 0xff800000c0c07808 */ /* 0x000fe40006800000 */
[C---:B------:R-:W-:Y:S02]  /*dfe0*/  ISETP.GE.AND P5, PT, R21.reuse, R228, PT ;  /* 0x000000e41500720c */ /* 0x040fe40003fa6270 */
[-C--:B------:R-:W-:Y:S01]  /*dff0*/  ISETP.GE.AND P4, PT, R21, R232.reuse, PT ;  /* 0x000000e81500720c */ /* 0x080fe20003f86270 */
[----:B------:R-:W2:Y:S01]  /*e000*/  MUFU.TANH R13, R13 ;  /* 0x0000000d000d7308 */ /* 0x000ea20000002400 */
[----:B------:R-:W-:Y:S02]  /*e010*/  IADD3 R21, PT, PT, R209, 0x21, RZ ;  /* 0x00000021d1157810 */ /* 0x000fe40007ffe0ff */
[----:B------:R-:W-:Y:S02]  /*e020*/  FSEL R194, R194, -INF , !P0 ;  /* 0xff800000c2c27808 */ /* 0x000fe40004000000 */
[----:B------:R-:W-:Y:S02]  /*e030*/  ISETP.GT.AND P0, PT, R233, R23, PT ;  /* 0x00000017e900720c */ /* 0x000fe40003f04270 */
[----:B------:R-:W-:Y:S02]  /*e040*/  FSEL R197, R197, -INF , !P1 ;  /* 0xff800000c5c57808 */ /* 0x000fe40004800000 */
[----:B------:R-:W-:Y:S02]  /*e050*/  ISETP.GT.AND P6, PT, R233, R21, PT ;  /* 0x00000015e900720c */ /* 0x000fe40003fc4270 */
[C---:B------:R-:W-:Y:S02]  /*e060*/  ISETP.GT.AND P1, PT, R242.reuse, R23, PT ;  /* 0x00000017f200720c */ /* 0x040fe40003f24270 */
[----:B------:R-:W-:Y:S02]  /*e070*/  FSEL R15, R15, -INF , !P0 ;  /* 0xff8000000f0f7808 */ /* 0x000fe40004000000 */
[----:B------:R-:W-:Y:S02]  /*e080*/  ISETP.GT.AND P0, PT, R242, R21, PT ;  /* 0x00000015f200720c */ /* 0x000fe40003f04270 */
[----:B------:R-:W-:Y:S02]  /*e090*/  FSEL R17, R17, -INF , !P6 ;  /* 0xff80000011117808 */ /* 0x000fe40007000000 */
[----:B------:R-:W-:Y:S02]  /*e0a0*/  FSEL R18, R18, -INF , !P1 ;  /* 0xff80000012127808 */ /* 0x000fe40004800000 */
[C---:B------:R-:W-:Y:S02]  /*e0b0*/  ISETP.GE.AND P6, PT, R19.reuse, R232, PT ;  /* 0x000000e81300720c */ /* 0x040fe40003fc6270 */
[----:B------:R-:W-:Y:S01]  /*e0c0*/  ISETP.GE.AND P1, PT, R19, R228, PT ;  /* 0x000000e41300720c */ /* 0x000fe20003f26270 */
[----:B------:R-:W-:Y:S01]  /*e0d0*/  FMUL.FTZ R19, R28, UR6 ;  /* 0x000000061c137c20 */ /* 0x000fe20008410000 */
[----:B------:R-:W-:Y:S02]  /*e0e0*/  FSEL R20, R20, -INF , !P0 ;  /* 0xff80000014147808 */ /* 0x000fe40004000000 */
[----:B------:R-:W-:Y:S02]  /*e0f0*/  FSEL R196, R3, -INF , !P4 ;  /* 0xff80000003c47808 */ /* 0x000fe40006000000 */
[C---:B------:R-:W-:Y:S01]  /*e100*/  ISETP.GE.AND P0, PT, R23.reuse, R232, PT ;  /* 0x000000e81700720c */ /* 0x040fe20003f06270 */
[----:B------:R-:W3:Y:S01]  /*e110*/  MUFU.TANH R19, R19 ;  /* 0x0000001300137308 */ /* 0x000ee20000002400 */
[----:B------:R-:W-:Y:S02]  /*e120*/  ISETP.GE.AND P4, PT, R23, R228, PT ;  /* 0x000000e41700720c */ /* 0x000fe40003f86270 */
[C---:B------:R-:W-:Y:S02]  /*e130*/  IADD3 R23, PT, PT, R209.reuse, 0x28, RZ ;  /* 0x00000028d1177810 */ /* 0x040fe40007ffe0ff */
[----:B------:R-:W-:Y:S02]  /*e140*/  IADD3 R3, PT, PT, R209, 0x29, RZ ;  /* 0x00000029d1037810 */ /* 0x000fe40007ffe0ff */
[----:B------:R-:W-:Y:S02]  /*e150*/  FSEL R198, R198, -INF , !P6 ;  /* 0xff800000c6c67808 */ /* 0x000fe40007000000 */
[C---:B------:R-:W-:Y:S02]  /*e160*/  ISETP.GT.AND P6, PT, R233.reuse, R23, PT ;  /* 0x00000017e900720c */ /* 0x040fe40003fc4270 */
[----:B------:R-:W-:Y:S02]  /*e170*/  FSEL R201, R6, -INF , !P5 ;  /* 0xff80000006c97808 */ /* 0x000fe40006800000 */
[----:B------:R-:W-:Y:S01]  /*e180*/  FSEL R207, R16, -INF , !P1 ;  /* 0xff80000010cf7808 */ /* 0x000fe20004800000 */
[----:B------:R-:W-:Y:S01]  /*e190*/  FMUL.FTZ R16, R30, UR6 ;  /* 0x000000061e107c20 */ /* 0x000fe20008410000 */
[----:B------:R-:W-:Y:S01]  /*e1a0*/  ISETP.GT.AND P5, PT, R233, R3, PT ;  /* 0x00000003e900720c */ /* 0x000fe20003fa4270 */
[----:B------:R-:W4:Y:S01]  /*e1b0*/  MUFU.TANH R6, R29 ;  /* 0x0000001d00067308 */ /* 0x000f220000002400 */
[----:B------:R-:W-:Y:S02]  /*e1c0*/  ISETP.GT.AND P1, PT, R242, R23, PT ;  /* 0x00000017f200720c */ /* 0x000fe40003f24270 */
[----:B-1----:R-:W-:Y:S02]  /*e1d0*/  FSEL R4, R4, -INF , !P6 ;  /* 0xff80000004047808 */ /* 0x002fe40007000000 */
[----:B--2---:R-:W-:Y:S02]  /*e1e0*/  FSEL R13, R13, -INF , !P5 ;  /* 0xff8000000d0d7808 */ /* 0x004fe40006800000 */
[----:B------:R-:W-:Y:S03]  /*e1f0*/  ISETP.GT.AND P6, PT, R242, R3, PT ;  /* 0x00000003f200720c */ /* 0x000fe60003fc4270 */
[----:B------:R-:W1:Y:S01]  /*e200*/  MUFU.TANH R16, R16 ;  /* 0x0000001000107308 */ /* 0x000e620000002400 */
[----:B------:R-:W-:Y:S02]  /*e210*/  FSEL R22, R22, -INF , !P1 ;  /* 0xff80000016167808 */ /* 0x000fe40004800000 */
[C---:B------:R-:W-:Y:S02]  /*e220*/  ISETP.GE.AND P5, PT, R21.reuse, R232, PT ;  /* 0x000000e81500720c */ /* 0x040fe40003fa6270 */
[----:B------:R-:W-:Y:S02]  /*e230*/  ISETP.GE.AND P1, PT, R21, R228, PT ;  /* 0x000000e41500720c */ /* 0x000fe40003f26270 */
[----:B------:R-:W-:Y:S02]  /*e240*/  IADD3 R21, PT, PT, R209, 0x30, RZ ;  /* 0x00000030d1157810 */ /* 0x000fe40007ffe0ff */
[----:B------:R-:W-:Y:S02]  /*e250*/  FSEL R24, R24, -INF , !P6 ;  /* 0xff80000018187808 */ /* 0x000fe40007000000 */
[----:B------:R-:W-:Y:S02]  /*e260*/  FSEL R202, R15, -INF , !P0 ;  /* 0xff8000000fca7808 */ /* 0x000fe40004000000 */
[C---:B------:R-:W-:Y:S02]  /*e270*/  ISETP.GE.AND P6, PT, R23.reuse, R232, PT ;  /* 0x000000e81700720c */ /* 0x040fe40003fc6270 */
[----:B------:R-:W-:Y:S02]  /*e280*/  ISETP.GE.AND P0, PT, R23, R228, PT ;  /* 0x000000e41700720c */ /* 0x000fe40003f06270 */
[----:B------:R-:W-:Y:S01]  /*e290*/  FSEL R200, R17, -INF , !P5 ;  /* 0xff80000011c87808 */ /* 0x000fe20006800000 */
[----:B------:R-:W-:Y:S01]  /*e2a0*/  FMUL.FTZ R17, R32, UR6 ;  /* 0x0000000620117c20 */ /* 0x000fe20008410000 */
[----:B------:R-:W-:Y:S01]  /*e2b0*/  IADD3 R15, PT, PT, R209, 0x31, RZ ;  /* 0x00000031d10f7810 */ /* 0x000fe20007ffe0ff */
[----:B------:R2:W5:Y:S01]  /*e2c0*/  MUFU.TANH R23, R31 ;  /* 0x0000001f00177308 */ /* 0x0005620000002400 */
[C---:B------:R-:W-:Y:S02]  /*e2d0*/  ISETP.GT.AND P5, PT, R233.reuse, R21, PT ;  /* 0x00000015e900720c */ /* 0x040fe40003fa4270 */
[----:B------:R-:W-:Y:S02]  /*e2e0*/  FSEL R205, R18, -INF , !P4 ;  /* 0xff80000012cd7808 */ /* 0x000fe40006000000 */
[----:B------:R-:W-:Y:S02]  /*e2f0*/  ISETP.GT.AND P4, PT, R233, R15, PT ;  /* 0x0000000fe900720c */ /* 0x000fe40003f84270 */
[----:B------:R-:W-:Y:S03]  /*e300*/  FSEL R203, R20, -INF , !P1 ;  /* 0xff80000014cb7808 */ /* 0x000fe60004800000 */
[----:B------:R-:W5:Y:S01]  /*e310*/  MUFU.TANH R17, R17 ;  /* 0x0000001100117308 */ /* 0x000f620000002400 */
[----:B---3--:R-:W-:Y:S02]  /*e320*/  FSEL R19, R19, -INF , !P5 ;  /* 0xff80000013137808 */ /* 0x008fe40006800000 */
[C---:B------:R-:W-:Y:S02]  /*e330*/  ISETP.GE.AND P1, PT, R3.reuse, R232, PT ;  /* 0x000000e80300720c */ /* 0x040fe40003f26270 */
[----:B------:R-:W-:Y:S01]  /*e340*/  ISETP.GE.AND P5, PT, R3, R228, PT ;  /* 0x000000e40300720c */ /* 0x000fe20003fa6270 */
[----:B------:R-:W-:Y:S01]  /*e350*/  FMUL.FTZ R3, R33, UR6 ;  /* 0x0000000621037c20 */ /* 0x000fe20008410000 */
[----:B----4-:R-:W-:Y:S02]  /*e360*/  FSEL R6, R6, -INF , !P4 ;  /* 0xff80000006067808 */ /* 0x010fe40006000000 */
[----:B------:R-:W-:Y:S01]  /*e370*/  ISETP.GT.AND P4, PT, R242, R21, PT ;  /* 0x00000015f200720c */ /* 0x000fe20003f84270 */
[----:B--2---:R-:W-:Y:S01]  /*e380*/  LDSM.16.MT88.4 R28, [R167] ;  /* 0x00000000a71c783b */ /* 0x004fe20000004200 */
[----:B------:R-:W-:Y:S01]  /*e390*/  FSEL R174, R4, -INF , !P6 ;  /* 0xff80000004ae7808 */ /* 0x000fe20007000000 */
[----:B------:R-:W-:Y:S01]  /*e3a0*/  FMUL.FTZ R4, R34, UR6 ;  /* 0x0000000622047c20 */ /* 0x000fe20008410000 */
[----:B-1----:R-:W-:Y:S01]  /*e3b0*/  FSEL R16, R16, -INF , !P4 ;  /* 0xff80000010107808 */ /* 0x002fe20006000000 */
[----:B------:R-:W1:Y:S01]  /*e3c0*/  MUFU.TANH R3, R3 ;  /* 0x0000000300037308 */ /* 0x000e620000002400 */
[----:B------:R-:W-:Y:S02]  /*e3d0*/  FSEL R172, R13, -INF , !P1 ;  /* 0xff8000000dac7808 */ /* 0x000fe40004800000 */
[----:B------:R-:W-:Y:S02]  /*e3e0*/  ISETP.GT.AND P4, PT, R242, R15, PT ;  /* 0x0000000ff200720c */ /* 0x000fe40003f84270 */
[----:B------:R-:W-:Y:S02]  /*e3f0*/  IADD3 R13, PT, PT, R209, 0x38, RZ ;  /* 0x00000038d10d7810 */ /* 0x000fe40007ffe0ff */
[----:B-----5:R-:W-:Y:S03]  /*e400*/  FSEL R23, R23, -INF , !P4 ;  /* 0xff80000017177808 */ /* 0x020fe60006000000 */
[----:B------:R-:W2:Y:S01]  /*e410*/  MUFU.TANH R4, R4 ;  /* 0x0000000400047308 */ /* 0x000ea20000002400 */
[----:B------:R-:W-:Y:S02]  /*e420*/  ISETP.GT.AND P4, PT, R233, R13, PT ;  /* 0x0000000de900720c */ /* 0x000fe40003f84270 */
[C---:B------:R-:W-:Y:S02]  /*e430*/  ISETP.GE.AND P6, PT, R21.reuse, R232, PT ;  /* 0x000000e81500720c */ /* 0x040fe40003fc6270 */
[----:B------:R-:W-:Y:S02]  /*e440*/  ISETP.GE.AND P1, PT, R21, R228, PT ;  /* 0x000000e41500720c */ /* 0x000fe40003f26270 */
[----:B------:R-:W-:Y:S02]  /*e450*/  FMNMX3.FTZ R21, R0, R14, R12, !PT ;  /* 0x0000000e00157276 */ /* 0x000fe4000781000c */
[----:B------:R-:W-:Y:S02]  /*e460*/  IADD3 R209, PT, PT, R209, 0x39, RZ ;  /* 0x00000039d1d17810 */ /* 0x000fe40007ffe0ff */
[----:B------:R-:W-:Y:S02]  /*e470*/  FSEL R173, R24, -INF , !P5 ;  /* 0xff80000018ad7808 */ /* 0x000fe40006800000 */
[----:B------:R-:W-:Y:S02]  /*e480*/  FSEL R17, R17, -INF , !P4 ;  /* 0xff80000011117808 */ /* 0x000fe40006000000 */
[C---:B------:R-:W-:Y:S02]  /*e490*/  ISETP.GE.AND P5, PT, R15.reuse, R232, PT ;  /* 0x000000e80f00720c */ /* 0x040fe40003fa6270 */
[----:B------:R-:W-:Y:S02]  /*e4a0*/  ISETP.GE.AND P4, PT, R15, R228, PT ;  /* 0x000000e40f00720c */ /* 0x000fe40003f86270 */
[----:B------:R-:W-:Y:S02]  /*e4b0*/  FSEL R175, R22, -INF , !P0 ;  /* 0xff80000016af7808 */ /* 0x000fe40004000000 */
[----:B------:R-:W-:Y:S02]  /*e4c0*/  FMNMX3.FTZ R15, R21, R10, R8, !PT ;  /* 0x0000000a150f7276 */ /* 0x000fe40007810008 */
[----:B------:R-:W-:Y:S02]  /*e4d0*/  ISETP.GT.AND P0, PT, R233, R209, PT ;  /* 0x000000d1e900720c */ /* 0x000fe40003f04270 */
[----:B------:R-:W-:Y:S02]  /*e4e0*/  FMNMX3.FTZ R18, R2, R11, R5, !PT ;  /* 0x0000000b02127276 */ /* 0x000fe40007810005 */
[----:B------:R-:W-:Y:S02]  /*e4f0*/  FMNMX3.FTZ R15, R15, R192, R194, !PT ;  /* 0x000000c00f0f7276 */ /* 0x000fe400078100c2 */
[----:B------:R-:W-:Y:S02]  /*e500*/  FSEL R188, R6, -INF , !P5 ;  /* 0xff80000006bc7808 */ /* 0x000fe40006800000 */
[----:B-1----:R-:W-:Y:S02]  /*e510*/  FSEL R3, R3, -INF , !P0 ;  /* 0xff80000003037808 */ /* 0x002fe40004000000 */
[----:B------:R-:W-:Y:S02]  /*e520*/  FMNMX3.FTZ R6, R18, R9, R7, !PT ;  /* 0x0000000912067276 */ /* 0x000fe40007810007 */
[----:B------:R-:W-:Y:S02]  /*e530*/  ISETP.GT.AND P0, PT, R242, R13, PT ;  /* 0x0000000df200720c */ /* 0x000fe40003f04270 */
[----:B------:R-:W-:Y:S02]  /*e540*/  FMNMX3.FTZ R15, R15, R196, R198, !PT ;  /* 0x000000c40f0f7276 */ /* 0x000fe400078100c6 */
[----:B------:R-:W-:Y:S02]  /*e550*/  FSEL R190, R19, -INF , !P6 ;  /* 0xff80000013be7808 */ /* 0x000fe40007000000 */
[----:B------:R-:W-:Y:S02]  /*e560*/  FMNMX3.FTZ R6, R6, R199, R197, !PT ;  /* 0x000000c706067276 */ /* 0x000fe400078100c5 */
[----:B------:R-:W-:Y:S02]  /*e570*/  ISETP.GT.AND P6, PT, R242, R209, PT ;  /* 0x000000d1f200720c */ /* 0x000fe40003fc4270 */
[----:B--2---:R-:W-:Y:S02]  /*e580*/  FSEL R4, R4, -INF , !P0 ;  /* 0xff80000004047808 */ /* 0x004fe40004000000 */
[C---:B------:R-:W-:Y:S02]  /*e590*/  ISETP.GE.AND P5, PT, R13.reuse, R232, PT ;  /* 0x000000e80d00720c */ /* 0x040fe40003fa6270 */
[----:B------:R-:W-:Y:S02]  /*e5a0*/  ISETP.GE.AND P0, PT, R13, R228, PT ;  /* 0x000000e40d00720c */ /* 0x000fe40003f06270 */
[----:B------:R-:W-:Y:S02]  /*e5b0*/  FMNMX3.FTZ R13, R15, R202, R200, !PT ;  /* 0x000000ca0f0d7276 */ /* 0x000fe400078100c8 */
[----:B------:R-:W-:Y:S02]  /*e5c0*/  FMNMX3.FTZ R6, R6, R201, R207, !PT ;  /* 0x000000c906067276 */ /* 0x000fe400078100cf */
[----:B------:R-:W-:Y:S02]  /*e5d0*/  FSEL R35, R35, -INF , !P6 ;  /* 0xff80000023237808 */ /* 0x000fe40007000000 */
[----:B------:R-:W-:Y:S02]  /*e5e0*/  ISETP.GE.AND P6, PT, R209, R232, PT ;  /* 0x000000e8d100720c */ /* 0x000fe40003fc6270 */
[----:B------:R-:W-:Y:S02]  /*e5f0*/  FMNMX3.FTZ R13, R13, R174, R172, !PT ;  /* 0x000000ae0d0d7276 */ /* 0x000fe400078100ac */
[----:B------:R-:W-:Y:S02]  /*e600*/  FMNMX3.FTZ R6, R6, R205, R203, !PT ;  /* 0x000000cd06067276 */ /* 0x000fe400078100cb */
[----:B------:R-:W-:Y:S02]  /*e610*/  FSEL R177, R3, -INF , !P6 ;  /* 0xff80000003b17808 */ /* 0x000fe40007000000 */
[----:B------:R-:W-:Y:S02]  /*e620*/  FSEL R178, R17, -INF , !P5 ;  /* 0xff80000011b27808 */ /* 0x000fe40006800000 */
[----:B------:R-:W-:Y:S02]  /*e630*/  FMNMX3.FTZ R3, R13, R190, R188, !PT ;  /* 0x000000be0d037276 */ /* 0x000fe400078100bc */
[----:B------:R-:W-:Y:S02]  /*e640*/  FSEL R193, R16, -INF , !P1 ;  /* 0xff80000010c17808 */ /* 0x000fe40004800000 */
[----:B------:R-:W-:Y:S02]  /*e650*/  FSEL R191, R23, -INF , !P4 ;  /* 0xff80000017bf7808 */ /* 0x000fe40006000000 */
[----:B------:R-:W-:Y:S01]  /*e660*/  FMNMX3.FTZ R16, R6, R175, R173, !PT ;  /* 0x000000af06107276 */ /* 0x000fe200078100ad */
[----:B------:R-:W-:Y:S01]  /*e670*/  LDSM.16.MT88.4 R20, [R215+0x10000] ;  /* 0x01000000d714783b */ /* 0x000fe20000004200 */
[----:B------:R-:W-:Y:S02]  /*e680*/  ISETP.GE.AND P5, PT, R209, R228, PT ;  /* 0x000000e4d100720c */ /* 0x000fe40003fa6270 */
[----:B------:R-:W-:Y:S02]  /*e690*/  FMNMX3.FTZ R15, R3, R178, R177, !PT ;  /* 0x000000b2030f7276 */ /* 0x000fe400078100b1 */
[----:B------:R-:W-:Y:S02]  /*e6a0*/  FSEL R165, R35, -INF , !P5 ;  /* 0xff80000023a57808 */ /* 0x000fe40006800000 */
[----:B------:R-:W-:Y:S02]  /*e6b0*/  FMNMX3.FTZ R3, R16, R193, R191, !PT ;  /* 0x000000c110037276 */ /* 0x000fe400078100bf */
[----:B------:R-:W-:Y:S01]  /*e6c0*/  FSEL R166, R4, -INF , !P0 ;  /* 0xff80000004a67808 */ /* 0x000fe20004000000 */
[----:B------:R-:W1:Y:S03]  /*e6d0*/  SHFL.BFLY PT, R16, R15, 0x2, 0x1f ;  /* 0x0c401f000f107f89 */ /* 0x000e6600000e0000 */
[----:B------:R-:W-:Y:S05]  /*e6e0*/  FMNMX3.FTZ R6, R3, R166, R165, !PT ;  /* 0x000000a603067276 */ /* 0x000fea00078100a5 */
[----:B------:R-:W2:Y:S01]  /*e6f0*/  SHFL.BFLY PT, R3, R6, 0x2, 0x1f ;  /* 0x0c401f0006037f89 */ /* 0x000ea200000e0000 */
[----:B-1----:R-:W-:Y:S07]  /*e700*/  FMNMX.FTZ R13, R15, R16, !PT ;  /* 0x000000100f0d7209 */ /* 0x002fee0007810000 */
[----:B------:R-:W1:Y:S01]  /*e710*/  SHFL.BFLY PT, R164, R13, 0x1, 0x1f ;  /* 0x0c201f000da47f89 */ /* 0x000e6200000e0000 */
[----:B--2---:R-:W-:Y:S07]  /*e720*/  FMNMX.FTZ R4, R6, R3, !PT ;  /* 0x0000000306047209 */ /* 0x004fee0007810000 */
[----:B------:R-:W2:Y:S01]  /*e730*/  SHFL.BFLY PT, R3, R4, 0x1, 0x1f ;  /* 0x0c201f0004037f89 */ /* 0x000ea200000e0000 */
[----:B-1----:R-:W-:Y:S04]  /*e740*/  FMNMX.FTZ R164, R13, R164, !PT ;  /* 0x000000a40da47209 */ /* 0x002fe80007810000 */
        /* <DEDUP_REMOVED lines=10> */
[----:B------:R-:W1:Y:S01]  /*e7f0*/  LDSM.16.MT88.4 R12, [R220+0x10000] ;  /* 0x01000000dc0c783b */ /* 0x000e620000004200 */
[--C-:B------:R-:W-:Y:S01]  /*e800*/  FFMA.FTZ R183, R8, UR4, -R179.reuse ;  /* 0x0000000408b77c23 */ /* 0x100fe200080108b3 */
[----:B------:R-:W-:Y:S01]  /*e810*/  MUFU.EX2 R189, R189 ;  /* 0x000000bd00bd7308 */ /* 0x000fe20000000800 */
[--C-:B------:R-:W-:Y:S01]  /*e820*/  FFMA.FTZ R204, R174, UR4, -R179.reuse ;  /* 0x00000004aecc7c23 */ /* 0x100fe200080108b3 */
[--C-:B------:R-:W-:Y:S01]  /*e830*/  FFMA.FTZ R182, R5, UR4, -R176.reuse ;  /* 0x0000000405b67c23 */ /* 0x100fe200080108b0 */
[----:B------:R-:W-:Y:S01]  /*e840*/  FSEL R5, R164, RZ, P1 ;  /* 0x000000ffa4057208 */ /* 0x000fe20000800000 */
[--C-:B------:R-:W-:Y:S01]  /*e850*/  FFMA.FTZ R187, R11, UR4, -R176.reuse ;  /* 0x000000040bbb7c23 */ /* 0x100fe200080108b0 */
[--C-:B------:R-:W-:Y:S01]  /*e860*/  FFMA.FTZ R181, R9, UR4, -R176.reuse ;  /* 0x0000000409b57c23 */ /* 0x100fe200080108b0 */
[--C-:B------:R-:W-:Y:S01]  /*e870*/  FFMA.FTZ R186, R7, UR4, -R176.reuse ;  /* 0x0000000407ba7c23 */ /* 0x100fe200080108b0 */
[----:B------:R-:W-:Y:S01]  /*e880*/  FFMA.FTZ R206, R175, UR4, -R176 ;  /* 0x00000004afce7c23 */ /* 0x000fe200080108b0 */
[----:B------:R-:W-:Y:S01]  /*e890*/  FADD.FTZ R0, -R5, R0 ;  /* 0x0000000005007221 */ /* 0x000fe20000010100 */
[----:B------:R-:W-:Y:S01]  /*e8a0*/  FSEL R5, R3, RZ, P0 ;  /* 0x000000ff03057208 */ /* 0x000fe20000000000 */
[----:B------:R-:W2:Y:S01]  /*e8b0*/  MUFU.EX2 R185, R185 ;  /* 0x000000b900b97308 */ /* 0x000ea20000000800 */
[----:B------:R-:W-:Y:S01]  /*e8c0*/  FFMA.FTZ R209, R173, UR4, -R176 ;  /* 0x00000004add17c23 */ /* 0x000fe200080108b0 */
[----:B------:R-:W-:Y:S01]  /*e8d0*/  FMUL.FTZ R6, R0, UR4 ;  /* 0x0000000400067c20 */ /* 0x000fe20008410000 */
[--C-:B------:R-:W-:Y:S01]  /*e8e0*/  FFMA.FTZ R195, R194, UR4, -R179.reuse ;  /* 0x00000004c2c37c23 */ /* 0x100fe200080108b3 */
[----:B------:R-:W-:Y:S01]  /*e8f0*/  FADD.FTZ R0, -R5, R2 ;  /* 0x0000000205007221 */ /* 0x000fe20000010100 */
[--C-:B------:R-:W-:Y:S01]  /*e900*/  FFMA.FTZ R194, R199, UR4, -R176.reuse ;  /* 0x00000004c7c27c23 */ /* 0x100fe200080108b0 */
[--C-:B------:R-:W-:Y:S01]  /*e910*/  FFMA.FTZ R199, R198, UR4, -R179.reuse ;  /* 0x00000004c6c77c23 */ /* 0x100fe200080108b3 */
[--C-:B------:R-:W-:Y:S01]  /*e920*/  FFMA.FTZ R192, R192, UR4, -R179.reuse ;  /* 0x00000004c0c07c23 */ /* 0x100fe200080108b3 */
[----:B------:R-:W-:Y:S02]  /*e930*/  FMUL.FTZ R8, R0, UR4 ;  /* 0x0000000400087c20 */ /* 0x000fe40008410000 */
        /* <DEDUP_REMOVED lines=10> */
[----:B------:R-:W-:Y:S01]  /*e9e0*/  LDSM.16.MT88.4 R172, [R220+0x15000] ;  /* 0x01500000dcac783b */ /* 0x000fe20000004200 */
[--C-:B------:R-:W-:Y:S01]  /*e9f0*/  FFMA.FTZ R202, R202, UR4, -R179.reuse ;  /* 0x00000004caca7c23 */ /* 0x100fe200080108b3 */
[--C-:B------:R-:W-:Y:S01]  /*ea00*/  FFMA.FTZ R203, R203, UR4, -R176.reuse ;  /* 0x00000004cbcb7c23 */ /* 0x100fe200080108b0 */
[--C-:B------:R-:W-:Y:S01]  /*ea10*/  FFMA.FTZ R211, R188, UR4, -R179.reuse ;  /* 0x00000004bcd37c23 */ /* 0x100fe200080108b3 */
[--C-:B------:R-:W-:Y:S01]  /*ea20*/  FFMA.FTZ R188, R193, UR4, -R176.reuse ;  /* 0x00000004c1bc7c23 */ /* 0x100fe200080108b0 */
[--C-:B------:R-:W-:Y:S03]  /*ea30*/  FFMA.FTZ R193, R178, UR4, -R179.reuse ;  /* 0x00000004b2c17c23 */ /* 0x100fe600080108b3 */
[----:B------:R-:W-:Y:S01]  /*ea40*/  MUFU.EX2 R184, R184 ;  /* 0x000000b800b87308 */ /* 0x000fe20000000800 */
[--C-:B------:R-:W-:Y:S01]  /*ea50*/  FFMA.FTZ R190, R190, UR4, -R179.reuse ;  /* 0x00000004bebe7c23 */ /* 0x100fe200080108b3 */
[----:B------:R-:W-:Y:S01]  /*ea60*/  FFMA.FTZ R179, R177, UR4, -R179 ;  /* 0x00000004b1b37c23 */ /* 0x000fe200080108b3 */
[--C-:B------:R-:W-:Y:S01]  /*ea70*/  FFMA.FTZ R191, R191, UR4, -R176.reuse ;  /* 0x00000004bfbf7c23 */ /* 0x100fe200080108b0 */
[--C-:B------:R-:W-:Y:S01]  /*ea80*/  FFMA.FTZ R166, R166, UR4, -R176.reuse ;  /* 0x00000004a6a67c23 */ /* 0x100fe200080108b0 */
[----:B------:R-:W-:Y:S05]  /*ea90*/  FFMA.FTZ R176, R165, UR4, -R176 ;  /* 0x00000004a5b07c23 */ /* 0x000fea00080108b0 */
        /* <DEDUP_REMOVED lines=60> */
[C---:B------:R-:W-:Y:S01]  /*ee60*/  HMMA.16816.F32 R20, R168.reuse, R28, R20 ;  /* 0x0000001ca814723c */ /* 0x040fe20000001814 */
[----:B------:R-:W5:Y:S02]  /*ee70*/  MUFU.EX2 R197, R197 ;  /* 0x000000c500c57308 */ /* 0x000f640000000800 */
        /* <DEDUP_REMOVED lines=96> */
[C---:B----4-:R-:W-:Y:S03]  /*f480*/  HMMA.16816.F32 R68, R168.reuse, R136, R68 ;  /* 0x00000088a844723c */ /* 0x050fe60000001844 */
[----:B------:R-:W4:Y:S01]  /*f490*/  MUFU.EX2 R209, R209 ;  /* 0x000000d100d17308 */ /* 0x000f220000000800 */
        /* <DEDUP_REMOVED lines=13> */
[C---:B-----5:R-:W-:Y:S04]  /*f570*/  HMMA.16816.F32 R76, R168.reuse, R132, R76 ;  /* 0x00000084a84c723c */ /* 0x060fe8000000184c */
[----:B------:R-:W5:Y:S01]  /*f580*/  MUFU.EX2 R211, R211 ;  /* 0x000000d300d37308 */ /* 0x000f620000000800 */
        /* <DEDUP_REMOVED lines=21> */
[----:B------:R-:W4:Y:S03]  /*f6e0*/  LDSM.16.MT88.4 R140, [R215+0x16000] ;  /* 0x01600000d78c783b */ /* 0x000f260000004200 */
        /* <DEDUP_REMOVED lines=12> */
[----:B------:R-:W5:Y:S02]  /*f7b0*/  LDSM.16.MT88.4 R136, [R167+0x6000] ;  /* 0x00600000a788783b */ /* 0x000f640000004200 */
[----:B------:R-:W-:Y:S01]  /*f7c0*/  FADD.FTZ R183, R183, R184 ;  /* 0x000000b8b7b77221 */ /* 0x000fe20000010000 */
[----:B------:R-:W-:Y:S04]  /*f7d0*/  FADD.FTZ R181, R186, R181 ;  /* 0x000000b5bab57221 */ /* 0x000fe80000010000 */
        /* <DEDUP_REMOVED lines=22> */
[C---:B----4-:R-:W-:Y:S05]  /*f940*/  HMMA.16816.F32 R4, R132.reuse, R140, R4 ;  /* 0x0000008c8404723c */ /* 0x050fea0000001804 */
[----:B------:R-:W-:Y:S01]  /*f950*/  FADD.FTZ R199, R199, R196 ;  /* 0x000000c4c7c77221 */ /* 0x000fe20000010000 */
[----:B------:R-:W-:Y:S02]  /*f960*/  FADD.FTZ R201, R198, R201 ;  /* 0x000000c9c6c97221 */ /* 0x000fe40000010000 */
[C---:B------:R-:W-:Y:S01]  /*f970*/  HMMA.16816.F32 R8, R132.reuse, R142, R8 ;  /* 0x0000008e8408723c */ /* 0x040fe20000001808 */
[----:B------:R-:W2:Y:S07]  /*f980*/  LDSM.16.MT88.4 R140, [R215+0x12800] ;  /* 0x01280000d78c783b */ /* 0x000eae0000004200 */
[C---:B------:R-:W-:Y:S08]  /*f990*/  HMMA.16816.F32 R12, R132.reuse, R144, R12 ;  /* 0x00000090840c723c */ /* 0x040ff0000000180c */
[C---:B------:R-:W-:Y:S01]  /*f9a0*/  HMMA.16816.F32 R16, R132.reuse, R146, R16 ;  /* 0x000000928410723c */ /* 0x040fe20000001810 */
[----:B------:R-:W4:Y:S07]  /*f9b0*/  LDSM.16.MT88.4 R144, [R180+0x2800] ;  /* 0x00280000b490783b */ /* 0x000f2e0000004200 */
[C---:B-----5:R-:W-:Y:S08]  /*f9c0*/  HMMA.16816.F32 R20, R132.reuse, R136, R20 ;  /* 0x000000888414723c */ /* 0x060ff00000001814 */
        /* <DEDUP_REMOVED lines=17> */
[C---:B-----5:R-:W-:Y:S08]  /*fae0*/  HMMA.16816.F32 R68, R132.reuse, R136, R68 ;  /* 0x000000888444723c */ /* 0x060ff00000001844 */
        /* <DEDUP_REMOVED lines=135> */
.L_x_1379:
        /* <DEDUP_REMOVED lines=329> */
.L_x_1383:
        /* <DEDUP_REMOVED lines=46> */
.L_x_1385:
[----:B------:R-:W-:Y:S05]  /*11ad0*/  BSYNC.RECONVERGENT B0 ;  /* 0x0000000000007941 */ /* 0x000fea0003800200 */
.L_x_1384:
        /* <DEDUP_REMOVED lines=41> */
.L_x_1387:
[----:B------:R-:W-:Y:S05]  /*11d70*/  BSYNC.RECONVERGENT B0 ;  /* 0x0000000000007941 */ /* 0x000fea0003800200 */
.L_x_1386:
        /* <DEDUP_REMOVED lines=27> */
.L_x_1389:
[----:B------:R-:W-:Y:S05]  /*11f30*/  BSYNC.RECONVERGENT B0 ;  /* 0x0000000000007941 */ /* 0x000fea0003800200 */
.L_x_1388:
        /* <DEDUP_REMOVED lines=27> */
.L_x_1391:
[----:B------:R-:W-:Y:S05]  /*120f0*/  BSYNC.RECONVERGENT B0 ;  /* 0x0000000000007941 */ /* 0x000fea0003800200 */
.L_x_1390:
        /* <DEDUP_REMOVED lines=27> */
.L_x_1392:
        /* <DEDUP_REMOVED lines=13> */
.L_x_2358:


//--------------------- .text._ZN5flash16flash_fwd_kernelI23Flash_fwd_kernel_traitsILi256ELi64ELi64ELi4ELb0ELb0EN7cutlass6half_tE19Flash_kernel_traitsILi256ELi64ELi64ELi4ES3_EELb1ELb0ELb1ELb1ELb0ELb0ELb0ELb1EEEvNS_16Flash_fwd_paramsE --------------------------
	.section	.text._ZN5flash16flash_fwd_kernelI23Flash_fwd_kernel_traitsILi256ELi64ELi64ELi4ELb0ELb0EN7cutlass6half_tE19Flash_kernel_traitsILi256ELi64ELi64ELi4ES3_EELb1ELb0ELb1ELb1ELb0ELb0ELb0ELb1EEEvNS_16Flash_fwd_paramsE,"ax",@progbits
	.align	128
        .global         _ZN5flash16flash_fwd_kernelI23Flash_fwd_kernel_traitsILi256ELi64ELi64ELi4ELb0ELb0EN7cutlass6half_tE19Flash_kernel_traitsILi256ELi64ELi64ELi4ES3_EELb1ELb0ELb1ELb1ELb0ELb0ELb0ELb1EEEvNS_16Flash_fwd_paramsE
        .type           _ZN5flash16flash_fwd_kernelI23Flash_fwd_kernel_traitsILi256ELi64ELi64ELi4ELb0ELb0EN7cutlass6half_tE19Flash_kernel_traitsILi256ELi64ELi64ELi4ES3_EELb1ELb0ELb1ELb1ELb0ELb0ELb0ELb1EEEvNS_16Flash_fwd_paramsE,@function
        .size           _ZN5flash16flash_fwd_kernelI23Flash_fwd_kernel_traitsILi256ELi64ELi64ELi4ELb0ELb0EN7cutlass6half_tE19Flash_kernel_traitsILi256ELi64ELi64ELi4ES3_EELb1ELb0ELb1ELb1ELb0ELb0ELb0ELb1EEEvNS_16Flash_fwd_paramsE,(.L_x_2359 - _ZN5flash16flash_fwd_kernelI23Flash_fwd_kernel_traitsILi256ELi64ELi64ELi4ELb0ELb0EN7cutlass6half_tE19Flash_kernel_traitsILi256ELi64ELi64ELi4ES3_EELb1ELb0ELb1ELb1ELb0ELb0ELb0ELb1EEEvNS_16Flash_fwd_paramsE)
        .other          _ZN5flash16flash_fwd_kernelI23Flash_fwd_kernel_traitsILi256ELi64ELi64ELi4ELb0ELb0EN7cutlass6half_tE19Flash_kernel_traitsILi256ELi64ELi64ELi4ES3_EELb1ELb0ELb1ELb1ELb0ELb0ELb0ELb1EEEvNS_16Flash_fwd_paramsE,@"STO_CUDA_ENTRY STV_DEFAULT"
_ZN5flash16flash_fwd_kernelI23Flash_fwd_kernel_traitsILi256ELi64ELi64ELi4ELb0ELb0EN7cutlass6half_tE19Flash_kernel_traitsILi256ELi64ELi64ELi4ES3_EELb1ELb0ELb1ELb1ELb0ELb0ELb0ELb1EEEvNS_16Flash_fwd_paramsE:
.text._ZN5flash16flash_fwd_kernelI23Flash_fwd_kernel_traitsILi256ELi64ELi64ELi4ELb0ELb0EN7cutlass6half_tE19Flash_kernel_traitsILi256ELi64ELi64ELi4ES3_EELb1ELb0ELb1ELb1ELb0ELb0ELb0ELb1EEEvNS_16Flash_fwd_paramsE:
        /* <DEDUP_REMOVED lines=32> */
[----:B------:R-:W-:Y:S01]  /*0200*/  USHF.L.U32 UR11, UR29, 0x2, URZ ;  /* 0x000000021d0b7899 */ /* 0x000fe200080006ff */
[----:B------:R-:W1:Y:S01]  /*0210*/  LDCU.64 UR4, c[0x0][0x478] ;  /* 0x00008f00ff0477ac */ /* 0x000e620008000a00 */
[----:B------:R-:W-:Y:S01]  /*0220*/  PLOP3.LUT P2, PT, PT, PT, UP4, 0x80, 0x8 ;  /* 0x000000000008781c */ /* 0x000fe20003f4f048 */
[----:B--2---:R-:W-:-:S02]  /*0230*/  UIMAD.WIDE.U32 UR16, UR29, 0x4, UR16 ;  /* 0x000000041d1078a5 */ /* 0x004fc4000f8e0010 */
[----:B------:R-:W-:-:S05]  /*0240*/  UISETP.NE.AND UP5, UPT, UR12, URZ, UPT ;  /* 0x000000ff0c00728c */ /* 0x000fca000bfa5270 */
[----:B------:R-:W2:Y:S01]  /*0250*/  @!P3 LDC.64 R6, c[0x0][0x528] ;  /* 0x00014a00ff06bb82 */ /* 0x000ea20000000a00 */
[----:B------:R-:W-:Y:S02]  /*0260*/  UISETP.EQ.U32.AND UP2, UPT, UR6, URZ, UPT ;  /* 0x000000ff0600728c */ /* 0x000fe4000bf42070 */
[----:B------:R-:W-:Y:S02]  /*0270*/  USHF.R.U32.HI UR10, URZ, 0x1e, UR29 ;  /* 0x0000001eff0a7899 */ /* 0x000fe4000801161d */
[----:B------:R-:W-:Y:S02]  /*0280*/  @UP3 UIADD3 UR12, UP1, UPT, UR11, UR8, URZ ;  /* 0x000000080b0c3290 */ /* 0x000fe4000ff3e0ff */
[----:B------:R-:W-:Y:S02]  /*0290*/  UISETP.EQ.OR.EX UP2, UPT, UR7, URZ, !UP5, UP2 ;  /* 0x000000ff0700728c */ /* 0x000fe4000ef42720 */
[----:B------:R-:W-:Y:S02]  /*02a0*/  @UP3 UIADD3.X UR13, UPT, UPT, UR10, UR9, URZ, UP1, !UPT ;  /* 0x000000090a0d3290 */ /* 0x000fe40008ffe4ff */
[----:B-1----:R-:W-:-:S02]  /*02b0*/  UISETP.NE.U32.AND UP0, UPT, UR4, URZ, UPT ;  /* 0x000000ff0400728c */ /* 0x002fc4000bf05070 */
[----:B------:R-:W-:Y:S02]  /*02c0*/  UIADD3 UR9, UP1, UPT, UR11, UR6, URZ ;  /* 0x000000060b097290 */ /* 0x000fe4000ff3e0ff */
[----:B------:R-:W-:Y:S02]  /*02d0*/  UISETP.NE.AND.EX UP0, UPT, UR5, URZ, UPT, UP0 ;  /* 0x000000ff0500728c */ /* 0x000fe4000bf05300 */
[----:B------:R-:W-:-:S09]  /*02e0*/  UIADD3.X UR8, UPT, UPT, UR10, UR7, URZ, UP1, !UPT ;  /* 0x000000070a087290 */ /* 0x000fd20008ffe4ff */
[----:B------:R-:W-:-:S04]  /*02f0*/  @UP0 UIADD3 UR4, UP1, UPT, UR11, UR4, URZ ;  /* 0x000000040b040290 */ /* 0x000fc8000ff3e0ff */
[----:B------:R-:W-:Y:S01]  /*0300*/  @UP0 UIADD3.X UR5, UPT, UPT, UR10, UR5, URZ, UP1, !UPT ;  /* 0x000000050a050290 */ /* 0x000fe20008ffe4ff */
[----:B----4-:R-:W-:Y:S02]  /*0310*/  @P1 R2UR UR36, R4 ;  /* 0x00000000042412ca */ /* 0x010fe400000e0000 */
[----:B------:R-:W-:-:S11]  /*0320*/  @P1 R2UR UR37, R5 ;  /* 0x00000000052512ca */ /* 0x000fd600000e0000 */
[----:B------:R-:W-:Y:S02]  /*0330*/  IMAD.U32 R4, RZ, RZ, UR36 ;  /* 0x00000024ff047e24 */ /* 0x000fe4000f8e00ff */
[----:B------:R-:W-:-:S05]  /*0340*/  IMAD.U32 R5, RZ, RZ, UR37 ;  /* 0x00000025ff057e24 */ /* 0x000fca000f8e00ff */
[----:B--2---:R1:W-:Y:S01]  /*0350*/  @!P3 STG.E.64 desc[UR30][R6.64], R4 ;  /* 0x000000040600b986 */ /* 0x0043e2000c101b1e */
[----:B---3--:R-:W-:Y:S01]  /*0360*/  @P1 IADD3 R17, P0, PT, R2, R0, RZ ;  /* 0x0000000002111210 */ /* 0x008fe20007f1e0ff */
[----:B------:R-:W-:-:S04]  /*0370*/  IMAD.U32 R2, RZ, RZ, UR16 ;  /* 0x00000010ff027e24 */ /* 0x000fc8000f8e00ff */
[----:B------:R-:W-:Y:S01]  /*0380*/  @P1 IMAD.X R18, RZ, RZ, R3, P0 ;  /* 0x000000ffff121224 */ /* 0x000fe200000e0603 */
[----:B------:R-:W-:Y:S02]  /*0390*/  PLOP3.LUT P1, PT, PT, PT, UP3, 0x80, 0x8 ;  /* 0x000000000008781c */ /* 0x000fe40003f2f038 */
[----:B------:R-:W-:Y:S01]  /*03a0*/  MOV R3, UR17 ;  /* 0x0000001100037c02 */ /* 0x000fe20008000f00 */
[----:B-1----:R-:W-:Y:S02]  /*03b0*/  @!P3 IMAD.MOV.U32 R4, RZ, RZ, R17 ;  /* 0x000000ffff04b224 */ /* 0x002fe400078e0011 */
[----:B------:R-:W-:-:S05]  /*03c0*/  @!P3 IMAD.MOV.U32 R5, RZ, RZ, R18 ;  /* 0x000000ffff05b224 */ /* 0x000fca00078e0012 */
[----:B------:R1:W-:Y:S01]  /*03d0*/  @!P3 STG.E.64 desc[UR30][R6.64+0x8], R4 ;  /* 0x000008040600b986 */ /* 0x0003e2000c101b1e */
[----:B------:R-:W-:-:S03]  /*03e0*/  PLOP3.LUT P3, PT, PT, PT, UP2, 0x80, 0x8 ;  /* 0x000000000008781c */ /* 0x000fc60003f6f028 */
[----:B------:R-:W2:Y:S01]  /*03f0*/  @P4 LDG.E R8, desc[UR30][R2.64] ;  /* 0x0000001e02084981 */ /* 0x000ea2000c1e1900 */
[----:B------:R-:W-:-:S03]  /*0400*/  PLOP3.LUT P0, PT, PT, PT, UP0, 0x80, 0x8 ;  /* 0x000000000008781c */ /* 0x000fc60003f0f008 */
[----:B-1----:R1:W3:Y:S01]  /*0410*/  @P2 LDG.E R7, desc[UR30][R2.64+0x4] ;  /* 0x0000041e02072981 */ /* 0x0022e2000c1e1900 */
[----:B------:R-:W-:Y:S02]  /*0420*/  IMAD.U32 R4, RZ, RZ, UR4 ;  /* 0x00000004ff047e24 */ /* 0x000fe4000f8e00ff */
[----:B------:R-:W-:Y:S01]  /*0430*/  IMAD.U32 R5, RZ, RZ, UR5 ;  /* 0x00000005ff057e24 */ /* 0x000fe2000f8e00ff */
[----:B------:R-:W4:Y:S06]  /*0440*/  @!UP4 LDCU UR22, c[0x0][0x434] ;  /* 0x00008680ff16c7ac */ /* 0x000f2c0008000800 */
[----:B------:R-:W5:Y:S01]  /*0450*/  @P0 LDG.E R4, desc[UR30][R4.64] ;  /* 0x0000001e04040981 */ /* 0x000f62000c1e1900 */
[----:B------:R-:W-:Y:S01]  /*0460*/  UMOV UR21, 0xffffffff ;  /* 0xffffffff00157882 */ /* 0x000fe20000000000 */
[----:B------:R-:W4:Y:S01]  /*0470*/  @!UP0 LDCU.64 UR4, c[0x0][0x488] ;  /* 0x00009100ff0487ac */ /* 0x000f220008000a00 */
[----:B-1----:R-:W-:-:S02]  /*0480*/  IMAD.U32 R2, RZ, RZ, UR12 ;  /* 0x0000000cff027e24 */ /* 0x002fc4000f8e00ff */
        /* <DEDUP_REMOVED lines=27> */
.L_x_1393:
        /* <DEDUP_REMOVED lines=56> */
.L_x_1395:
        /* <DEDUP_REMOVED lines=31> */
[C---:B------:R-:W-:Y:S01]  /*0bb0*/  LOP3.LUT R19, R15.reuse, 0x80, RZ, 0xfc, !PT ;  /* 0x000000800f137812 */ /* 0x040fe200078efcff */
        /* <DEDUP_REMOVED lines=25> */
.L_x_1397:
[----:B------:R-:W-:Y:S05]  /*0d50*/  BSYNC.RECONVERGENT B0 ;  /* 0x0000000000007941 */ /* 0x000fea0003800200 */
.L_x_1396:
        /* <DEDUP_REMOVED lines=24> */
.L_x_1399:
[----:B------:R-:W-:Y:S05]  /*0ee0*/  BSYNC.RECONVERGENT B0 ;  /* 0x0000000000007941 */ /* 0x000fea0003800200 */
.L_x_1398:
        /* <DEDUP_REMOVED lines=24> */
.L_x_1401:
[----:B------:R-:W-:Y:S05]  /*1070*/  BSYNC.RECONVERGENT B0 ;  /* 0x0000000000007941 */ /* 0x000fea0003800200 */
.L_x_1400:
        /* <DEDUP_REMOVED lines=27> */
.L_x_1403:
[----:B------:R-:W-:Y:S05]  /*1230*/  BSYNC.RECONVERGENT B0 ;  /* 0x0000000000007941 */ /* 0x000fea0003800200 */
.L_x_1402:
        /* <DEDUP_REMOVED lines=10> */
.L_x_1405:
[----:B------:R-:W-:Y:S05]  /*12e0*/  BSYNC.RECONVERGENT B0 ;  /* 0x0000000000007941 */ /* 0x000fea0003800200 */
.L_x_1404:
        /* <DEDUP_REMOVED lines=10> */
.L_x_1407:
[----:B------:R-:W-:Y:S05]  /*1390*/  BSYNC.RECONVERGENT B0 ;  /* 0x0000000000007941 */ /* 0x000fea0003800200 */
.L_x_1406:
        /* <DEDUP_REMOVED lines=10> */
.L_x_1409:
[----:B------:R-:W-:Y:S05]  /*1440*/  BSYNC.RECONVERGENT B0 ;  /* 0x0000000000007941 */ /* 0x000fea0003800200 */
.L_x_1408:
        /* <DEDUP_REMOVED lines=10> */
.L_x_1394:
        /* <DEDUP_REMOVED lines=22> */
.L_x_1410:
[----:B------:R-:W1:Y:S01]  /*1650*/  LDCU.64 UR10, c[0x0][0x3b8] ;  /* 0x00007700ff0a77ac */ /* 0x000e620008000a00 */
[----:B------:R-:W-:-:S04]  /*1660*/  UIADD3 UR6, UPT, UPT, UR12, UR13, URZ ;  /* 0x0000000d0c067290 */ /* 0x000fc8000fffe0ff */
[----:B-1----:R-:W-:Y:S02]  /*1670*/  UIMAD.WIDE.U32 UR14, UR6, UR10, URZ ;  /* 0x0000000a060e72a5 */ /* 0x002fe4000f8e00ff */
[----:B------:R-:W-:-:S04]  /*1680*/  UIMAD UR6, UR6, UR11, URZ ;  /* 0x0000000b060672a4 */ /* 0x000fc8000f8e02ff */
[----:B------:R-:W-:Y:S02]  /*1690*/  UIADD3 UR6, UPT, UPT, UR15, UR6, URZ ;  /* 0x000000060f067290 */ /* 0x000fe4000fffe0ff */
.L_x_1411:
        /* <DEDUP_REMOVED lines=44> */
.L_x_1412:
[----:B------:R-:W1:Y:S01]  /*1960*/  LDCU.64 UR8, c[0x0][0x3c0] ;  /* 0x00007800ff0877ac */ /* 0x000e620008000a00 */
[----:B------:R-:W-:-:S04]  /*1970*/  UIADD3 UR12, UPT, UPT, UR12, UR13, URZ ;  /* 0x0000000d0c0c7290 */ /* 0x000fc8000fffe0ff */
[----:B-1----:R-:W-:Y:S02]  /*1980*/  UIMAD.WIDE.U32 UR4, UR12, UR8, URZ ;  /* 0x000000080c0472a5 */ /* 0x002fe4000f8e00ff */
[----:B------:R-:W-:-:S04]  /*1990*/  UIMAD UR12, UR12, UR9, URZ ;  /* 0x000000090c0c72a4 */ /* 0x000fc8000f8e02ff */
[----:B------:R-:W-:-:S12]  /*19a0*/  UIADD3 UR12, UPT, UPT, UR5, UR12, URZ ;  /* 0x0000000c050c7290 */ /* 0x000fd8000fffe0ff */
.L_x_1413:
[----:B------:R-:W1:Y:S01]  /*19b0*/  S2R R7, SR_CTAID.X ;  /* 0x0000000000077919 */ /* 0x000e620000002500 */
[C---:B------:R-:W-:Y:S01]  /*19c0*/  IMAD.SHL.U32 R8, R203.reuse, 0x8, RZ ;  /* 0x00000008cb087824 */ /* 0x040fe200078e00ff */
[--C-:B------:R-:W-:Y:S01]  /*19d0*/  SHF.R.U32.HI R201, RZ, 0x1, R203.reuse ;  /* 0x00000001ffc97819 */ /* 0x100fe200000116cb */
[----:B------:R-:W-:Y:S01]  /*19e0*/  IMAD.SHL.U32 R12, R203, 0x2, RZ ;  /* 0x00000002cb0c7824 */ /* 0x000fe200078e00ff */
[--C-:B------:R-:W-:Y:S01]  /*19f0*/  SHF.R.U32.HI R2, RZ, 0x3, R203.reuse ;  /* 0x00000003ff027819 */ /* 0x100fe200000116cb */
[----:B------:R-:W-:Y:S01]  /*1a00*/  IMAD.MOV.U32 R3, RZ, RZ, RZ ;  /* 0x000000ffff037224 */ /* 0x000fe200078e00ff */
[C---:B------:R-:W-:Y:S01]  /*1a10*/  LOP3.LUT R199, R8.reuse, 0x38, RZ, 0xc0, !PT ;  /* 0x0000003808c77812 */ /* 0x040fe200078ec0ff */
[----:B------:R2:W-:Y:S01]  /*1a20*/  STL [R1+0x6c], R8 ;  /* 0x00006c0801007387 */ /* 0x0005e20000100800 */
[----:B------:R-:W-:Y:S01]  /*1a30*/  LOP3.LUT R6, R8, 0x1f8, RZ, 0xc0, !PT ;  /* 0x000001f808067812 */ /* 0x000fe200078ec0ff */
[----:B------:R-:W3:Y:S01]  /*1a40*/  LDCU.64 UR18, c[0x0][0x388] ;  /* 0x00007100ff1277ac */ /* 0x000ee20008000a00 */
[C---:B------:R-:W-:Y:S01]  /*1a50*/  IADD3 R4, P0, PT, R199.reuse, UR14, RZ ;  /* 0x0000000ec7047c10 */ /* 0x040fe2000ff1e0ff */
[----:B------:R4:W-:Y:S01]  /*1a60*/  STL [R1+0x94], R12 ;  /* 0x0000940c01007387 */ /* 0x0009e20000100800 */
[----:B------:R-:W-:Y:S01]  /*1a70*/  LOP3.LUT R10, R6, 0x38, R203, 0x78, !PT ;  /* 0x00000038060a7812 */ /* 0x000fe200078e78cb */
[----:B------:R-:W5:Y:S01]  /*1a80*/  LDCU.64 UR14, c[0x0][0x418] ;  /* 0x00008300ff0e77ac */ /* 0x000f620008000a00 */
[----:B------:R-:W-:Y:S01]  /*1a90*/  LOP3.LUT R11, R8, 0x1e00, RZ, 0xc0, !PT ;  /* 0x00001e00080b7812 */ /* 0x000fe200078ec0ff */
[----:B------:R-:W-:Y:S01]  /*1aa0*/  IMAD.X R5, RZ, RZ, UR6, P0 ;  /* 0x00000006ff057e24 */ /* 0x000fe200080e06ff */
[----:B------:R-:W-:Y:S01]  /*1ab0*/  IADD3 R6, P0, PT, R199, UR4, RZ ;  /* 0x00000004c7067c10 */ /* 0x000fe2000ff1e0ff */
[----:B------:R-:W3:Y:S01]  /*1ac0*/  LDCU.128 UR4, c[0x0][0x3d0] ;  /* 0x00007a00ff0477ac */ /* 0x000ee20008000c00 */
[----:B------:R-:W-:Y:S01]  /*1ad0*/  LOP3.LUT R207, R10, R11, RZ, 0xfc, !PT ;  /* 0x0000000b0acf7212 */ /* 0x000fe200078efcff */
[----:B------:R-:W5:Y:S01]  /*1ae0*/  S2UR UR40, SR_CgaCtaId ;  /* 0x00000000002879c3 */ /* 0x000f620000008800 */
[----:B------:R-:W-:Y:S01]  /*1af0*/  LOP3.LUT R10, R201, 0x30, RZ, 0xc0, !PT ;  /* 0x00000030c90a7812 */ /* 0x000fe200078ec0ff */
[----:B------:R-:W5:Y:S01]  /*1b00*/  LDCU.64 UR16, c[0x0][0x390] ;  /* 0x00007200ff1077ac */ /* 0x000f620008000a00 */
[----:B------:R-:W-:Y:S01]  /*1b10*/  LOP3.LUT R112, R12, 0x6, RZ, 0xc0, !PT ;  /* 0x000000060c707812 */ /* 0x000fe200078ec0ff */
[----:B------:R-:W-:Y:S01]  /*1b20*/  BSSY.RECONVERGENT B0, `(.L_x_1414) ;  /* 0x000005a000007945 */ /* 0x000fe20003800200 */
[----:B------:R-:W-:Y:S01]  /*1b30*/  LEA.HI R11, R104, R10, RZ, 0x1e ;  /* 0x0000000a680b7211 */ /* 0x000fe200078ff0ff */
[----:B------:R-:W-:Y:S01]  /*1b40*/  USHF.R.S32.HI UR41, URZ, 0x1f, UR39 ;  /* 0x0000001fff297899 */ /* 0x000fe20008011427 */
[----:B------:R-:W-:Y:S01]  /*1b50*/  SHF.R.S32.HI R10, RZ, 0x1f, R0 ;  /* 0x0000001fff0a7819 */ /* 0x000fe20000011400 */
[----:B------:R5:W-:Y:S01]  /*1b60*/  STL [R1+0x90], R112 ;  /* 0x0000907001007387 */ /* 0x000be20000100800 */
[----:B------:R-:W-:Y:S01]  /*1b70*/  LOP3.LUT R109, R199, 0x40, RZ, 0xfc, !PT ;  /* 0x00000040c76d7812 */ /* 0x000fe200078efcff */
[----:B------:R-:W-:Y:S01]  /*1b80*/  IMAD R11, R11, UR26, R112 ;  /* 0x0000001a0b0b7c24 */ /* 0x000fe2000f8e0270 */
[C---:B------:R-:W-:Y:S01]  /*1b90*/  LOP3.LUT R108, R199.reuse, 0x80, RZ, 0xfc, !PT ;  /* 0x00000080c76c7812 */ /* 0x040fe200078efcff */
[----:B--2---:R-:W-:Y:S01]  /*1ba0*/  IMAD.WIDE.U32 R8, R2, UR10, R4 ;  /* 0x0000000a02087c25 */ /* 0x004fe2000f8e0004 */
[----:B------:R-:W-:-:S03]  /*1bb0*/  LOP3.LUT R107, R199, 0xc0, RZ, 0xfc, !PT ;  /* 0x000000c0c76b7812 */ /* 0x000fc600078efcff */
[----:B-1----:R-:W-:-:S04]  /*1bc0*/  IMAD.WIDE.U32 R4, R7, 0x40, R2 ;  /* 0x0000004007047825 */ /* 0x002fc800078e0002 */
[----:B------:R-:W-:Y:S01]  /*1bd0*/  IMAD.X R7, RZ, RZ, UR12, P0 ;  /* 0x0000000cff077e24 */ /* 0x000fe200080e06ff */
[----:B----4-:R-:W-:Y:S01]  /*1be0*/  IADD3 R12, P0, PT, R199, UR38, RZ ;  /* 0x00000026c70c7c10 */ /* 0x010fe2000ff1e0ff */
[----:B---3--:R-:W-:Y:S01]  /*1bf0*/  IMAD R14, R10, UR4, RZ ;  /* 0x000000040a0e7c24 */ /* 0x008fe2000f8e02ff */
        /* <DEDUP_REMOVED lines=10> */
[----:B-----5:R-:W-:Y:S01]  /*1ca0*/  ULEA UR5, UR40, UR5, 0x18 ;  /* 0x0000000528057291 */ /* 0x020fe2000f8ec0ff */
        /* <DEDUP_REMOVED lines=15> */
[----:B------:R-:W-:Y:S01]  /*1da0*/  VIADD R14, R2, 0x10 ;  /* 0x00000010020e7836 */ /* 0x000fe20000000000 */
[----:B------:R-:W-:Y:S01]  /*1db0*/  LEA.HI.X R19, R6, UR17, R7, 0x1, P0 ;  /* 0x0000001106137c11 */ /* 0x000fe200080f0c07 */
[----:B------:R2:W-:Y:S01]  /*1dc0*/  STL [R1+0x68], R22 ;  /* 0x0000681601007387 */ /* 0x0005e20000100800 */
[C---:B------:R-:W-:Y:S01]  /*1dd0*/  ISETP.GE.AND P1, PT, R2.reuse, UR14, PT ;  /* 0x0000000e02007c0c */ /* 0x040fe2000bf26270 */
[----:B------:R-:W-:Y:S01]  /*1de0*/  IMAD.WIDE.U32 R12, R15, UR28, R12 ;  /* 0x0000001c0f0c7c25 */ /* 0x000fe2000f8e000c */
[----:B------:R-:W-:Y:S01]  /*1df0*/  ISETP.GE.AND P6, PT, R2, UR4, PT ;  /* 0x0000000402007c0c */ /* 0x000fe2000bfc6270 */
[----:B------:R2:W-:Y:S01]  /*1e00*/  STL [R1+0x5c], R110 ;  /* 0x00005c6e01007387 */ /* 0x0005e20000100800 */
[----:B------:R-:W-:Y:S01]  /*1e10*/  ISETP.GE.AND P0, PT, R14, UR14, PT ;  /* 0x0000000e0e007c0c */ /* 0x000fe2000bf06270 */
[----:B------:R-:W-:-:S02]  /*1e20*/  IMAD.U32 R8, RZ, RZ, UR13 ;  /* 0x0000000dff087e24 */ /* 0x000fc4000f8e00ff */
[----:B------:R2:W-:Y:S01]  /*1e30*/  STL [R1+0x64], R19 ;  /* 0x0000641301007387 */ /* 0x0005e20000100800 */
[----:B------:R-:W-:Y:S02]  /*1e40*/  VIADD R15, R2, 0x20 ;  /* 0x00000020020f7836 */ /* 0x000fe40000000000 */
[----:B------:R-:W-:Y:S01]  /*1e50*/  IMAD R9, R8, UR28, R13 ;  /* 0x0000001c08097c24 */ /* 0x000fe2000f8e020d */
[----:B------:R2:W-:Y:S04]  /*1e60*/  STL [R1+0x74], R109 ;  /* 0x0000746d01007387 */ /* 0x0005e80000100800 */
        /* <DEDUP_REMOVED lines=37> */
.L_x_1415:
[----:B------:R-:W-:Y:S05]  /*20c0*/  BSYNC.RECONVERGENT B0 ;  /* 0x0000000000007941 */ /* 0x000fea0003800200 */
.L_x_1414:
        /* <DEDUP_REMOVED lines=42> */
.L_x_1417:
[----:B------:R-:W-:Y:S05]  /*2370*/  BSYNC.RECONVERGENT B0 ;  /* 0x0000000000007941 */ /* 0x000fea0003800200 */
.L_x_1416:
        /* <DEDUP_REMOVED lines=41> */
.L_x_1419:
[----:B------:R-:W-:Y:S05]  /*2610*/  BSYNC.RECONVERGENT B0 ;  /* 0x0000000000007941 */ /* 0x000fea0003800200 */
.L_x_1418:
        /* <DEDUP_REMOVED lines=40> */
.L_x_1421:
[----:B------:R-:W-:Y:S05]  /*28a0*/  BSYNC.RECONVERGENT B0 ;  /* 0x0000000000007941 */ /* 0x000fea0003800200 */
.L_x_1420:
        /* <DEDUP_REMOVED lines=34> */
.L_x_1423:
[----:B------:R-:W-:Y:S05]  /*2ad0*/  BSYNC.RECONVERGENT B0 ;  /* 0x0000000000007941 */ /* 0x000fea0003800200 */
.L_x_1422:
        /* <DEDUP_REMOVED lines=36> */
.L_x_1425:
[----:B------:R-:W-:Y:S05]  /*2d20*/  BSYNC.RECONVERGENT B0 ;  /* 0x0000000000007941 */ /* 0x000fea0003800200 */
.L_x_1424:
        /* <DEDUP_REMOVED lines=36> */
.L_x_1427:
[----:B------:R-:W-:Y:S05]  /*2f70*/  BSYNC.RECONVERGENT B0 ;  /* 0x0000000000007941 */ /* 0x000fea0003800200 */
.L_x_1426:
        /* <DEDUP_REMOVED lines=37> */
.L_x_1429:
[----:B------:R-:W-:Y:S05]  /*31d0*/  BSYNC.RECONVERGENT B0 ;  /* 0x0000000000007941 */ /* 0x000fea0003800200 */
.L_x_1428:
[----:B------:R-:W5:Y:S01]  /*31e0*/  LDCU.64 UR12, c[0x0][0x538] ;  /* 0x0000a700ff0c77ac */ /* 0x000f620008000a00 */
[----:B------:R-:W0:Y:S01]  /*31f0*/  LDGDEPBAR ;  /* 0x00000000000079af */ /* 0x000e220000000000 */
[----:B-----5:R-:W-:-:S04]  /*3200*/  UISETP.NE.U32.AND UP1, UPT, UR12, URZ, UPT ;  /* 0x000000ff0c00728c */ /* 0x020fc8000bf25070 */
[----:B------:R-:W-:Y:S01]  /*3210*/  UISETP.NE.AND.EX UP1, UPT, UR13, URZ, UPT, UP1 ;  /* 0x000000ff0d00728c */ /* 0x000fe2000bf25310 */
[C---:B------:R-:W-:Y:S02]  /*3220*/  IMAD.SHL.U32 R202, R203.reuse, 0x20, RZ ;  /* 0x00000020cbca7824 */ /* 0x040fe400078e00ff */
[----:B------:R-:W-:Y:S01]  /*3230*/  IMAD.SHL.U32 R106, R203, 0x40, RZ ;  /* 0x00000040cb6a7824 */ /* 0x000fe200078e00ff */
[----:B------:R-:W5:Y:S01]  /*3240*/  S2R R102, SR_CTAID.X ;  /* 0x0000000000667919 */ /* 0x000f620000002500 */
[----:B------:R-:W-:-:S04]  /*3250*/  DEPBAR.LE SB0, 0x0 ;  /* 0x000080000000791a */ /* 0x000fc80000000000 */
[----:B------:R-:W-:Y:S02]  /*3260*/  PLOP3.LUT P0, PT, PT, PT, UP1, 0x80, 0x8 ;  /* 0x000000000008781c */ /* 0x000fe40003f0f018 */
[----:B------:R-:W2:Y:S01]  /*3270*/  @UP1 LDCU.64 UR6, c[0x0][0x540] ;  /* 0x0000a800ff0617ac */ /* 0x000ea20008000a00 */
[----:B------:R-:W-:Y:S01]  /*3280*/  @UP1 UMOV UR38, UR28 ;  /* 0x0000001c00261c82 */ /* 0x000fe20008000000 */
[----:B------:R-:W-:Y:S02]  /*3290*/  @UP1 UMOV UR39, URZ ;  /* 0x000000ff00271c82 */ /* 0x000fe40008000000 */
[----:B--2---:R-:W-:Y:S01]  /*32a0*/  @UP1 UIMAD.WIDE.U32 UR38, UR29, UR6, UR38 ;  /* 0x000000061d2612a5 */ /* 0x004fe2000f8e0026 */
[----:B------:R-:W2:Y:S03]  /*32b0*/  @UP1 LDCU UR6, c[0x0][0x458] ;  /* 0x00008b00ff0617ac */ /* 0x000ea60008000800 */
[----:B------:R-:W-:-:S02]  /*32c0*/  @UP1 UIMAD UR7, UR29, UR7, UR39 ;  /* 0x000000071d0712a4 */ /* 0x000fc4000f8e0227 */
[----:B------:R-:W-:-:S04]  /*32d0*/  @UP1 ULEA UR12, UP0, UR38, UR12, 0x2 ;  /* 0x0000000c260c1291 */ /* 0x000fc8000f8010ff */
[----:B------:R-:W-:Y:S02]  /*32e0*/  @UP1 ULEA.HI.X UR13, UR38, UR13, UR7, 0x2, UP0 ;  /* 0x0000000d260d1291 */ /* 0x000fe400080f1407 */
[----:B-1-34-:R-:W-:-:S04]  /*32f0*/  IMAD.U32 R2, RZ, RZ, UR12 ;  /* 0x0000000cff027e24 */ /* 0x01afc8000f8e00ff */
[----:B------:R-:W-:-:S05]  /*3300*/  IMAD.U32 R3, RZ, RZ, UR13 ;  /* 0x0000000dff037e24 */ /* 0x000fca000f8e00ff */
[----:B------:R1:W3:Y:S01]  /*3310*/  @P0 LDG.E R2, desc[UR30][R2.64] ;  /* 0x0000001e02020981 */ /* 0x0002e2000c1e1900 */
[----:B--2---:R-:W3:Y:S01]  /*3320*/  @P0 MUFU.RCP R0, UR6 ;  /* 0x0000000600000d08 */ /* 0x004ee20008001000 */
[----:B------:R-:W-:Y:S01]  /*3330*/  LOP3.LUT R202, R202, 0x7c00, RZ, 0xc0, !PT ;  /* 0x00007c00caca7812 */ /* 0x000fe200078ec0ff */
[----:B------:R-:W-:Y:S01]  /*3340*/  USHF.L.U32 UR7, UR34, 0x5, URZ ;  /* 0x0000000522077899 */ /* 0x000fe200080006ff */
[--C-:B------:R-:W-:Y:S01]  /*3350*/  LOP3.LUT R7, R199, 0x1c0, R106.reuse, 0xf8, !PT ;  /* 0x000001c0c7077812 */ /* 0x100fe200078ef86a */
[----:B------:R-:W-:Y:S01]  /*3360*/  USHF.L.U32 UR28, UR8, 0x6, URZ ;  /* 0x00000006081c7899 */ /* 0x000fe200080006ff */
[----:B------:R-:W-:Y:S01]  /*3370*/  LOP3.LUT R6, R202, 0x200, R106, 0xf8, !PT ;  /* 0x00000200ca067812 */ /* 0x000fe200078ef86a */
[----:B------:R-:W-:Y:S01]  /*3380*/  USHF.L.U64.HI UR13, UR8, 0x6, UR9 ;  /* 0x00000006080d7899 */ /* 0x000fe20008010209 */
[----:B------:R-:W-:Y:S01]  /*3390*/  BSSY.RECONVERGENT B0, `(.L_x_1430) ;  /* 0x0000038000007945 */ /* 0x000fe20003800200 */
[----:B------:R2:W-:Y:S01]  /*33a0*/  STL [R1+0xbc], R7 ;  /* 0x0000bc0701007387 */ /* 0x0005e20000100800 */
[----:B------:R-:W-:Y:S01]  /*33b0*/  IADD3 R104, P2, P1, R17, UR7, R104 ;  /* 0x0000000711687c10 */ /* 0x000fe2000f95e068 */
[----:B------:R-:W-:Y:S01]  /*33c0*/  USHF.R.S32.HI UR7, URZ, 0x1f, UR7 ;  /* 0x0000001fff077899 */ /* 0x000fe20008011407 */
[----:B------:R-:W-:Y:S01]  /*33d0*/  LOP3.LUT R101, R201, 0x1f0, RZ, 0xc0, !PT ;  /* 0x000001f0c9657812 */ /* 0x000fe200078ec0ff */
[----:B------:R2:W-:Y:S01]  /*33e0*/  STL [R1+0x98], R6 ;  /* 0x0000980601007387 */ /* 0x0005e20000100800 */
[----:B------:R-:W-:-:S02]  /*33f0*/  UIMAD.WIDE.U32 UR28, UR28, UR23, URZ ;  /* 0x000000171c1c72a5 */ /* 0x000fc4000f8e00ff */
[----:B------:R-:W-:Y:S01]  /*3400*/  UIMAD UR13, UR13, UR23, URZ ;  /* 0x000000170d0d72a4 */ /* 0x000fe2000f8e02ff */
[----:B------:R-:W-:Y:S01]  /*3410*/  IADD3.X R103, PT, PT, R18, UR7, RZ, P2, P1 ;  /* 0x0000000712677c10 */ /* 0x000fe200097e24ff */
[----:B------:R-:W-:Y:S02]  /*3420*/  UMOV UR6, URZ ;  /* 0x000000ff00067c82 */ /* 0x000fe40008000000 */
[----:B------:R-:W-:Y:S01]  /*3430*/  UIADD3 UR13, UPT, UPT, UR29, UR13, URZ ;  /* 0x0000000d1d0d7290 */ /* 0x000fe2000fffe0ff */
[----:B-1----:R-:W-:-:S05]  /*3440*/  SHF.R.U32.HI R3, RZ, 0x5, R203 ;  /* 0x00000005ff037819 */ /* 0x002fca00000116cb */
[----:B-----5:R-:W-:Y:S01]  /*3450*/  IMAD R102, R102, 0x4, R3 ;  /* 0x0000000466667824 */ /* 0x020fe200078e0203 */
[----:B------:R-:W-:Y:S01]  /*3460*/  BAR.SYNC.DEFER_BLOCKING 0x0 ;  /* 0x0000000000007b1d */ /* 0x000fe20000010000 */
[----:B---3--:R-:W-:-:S05]  /*3470*/  @P0 FMUL.FTZ R0, R2, R0 ;  /* 0x0000000002000220 */ /* 0x008fca0000410000 */
[----:B------:R-:W-:Y:S02]  /*3480*/  @P0 R2UR UR12, R0 ;  /* 0x00000000000c02ca */ /* 0x000fe400000e0000 */
[----:B------:R-:W-:-:S04]  /*3490*/  LOP3.LUT R0, R201, 0x8, RZ, 0xc0, !PT ;  /* 0x00000008c9007812 */ /* 0x000fc800078ec0ff */
[----:B------:R-:W-:-:S05]  /*34a0*/  LOP3.LUT R105, R7, R0, RZ, 0x3c, !PT ;  /* 0x0000000007697212 */ /* 0x000fca00078e3cff */
[----:B------:R2:W-:Y:S02]  /*34b0*/  STL [R1+0x44], R105 ;  /* 0x0000446901007387 */ /* 0x0005e40000100800 */
        /* <DEDUP_REMOVED lines=33> */
.L_x_1431:
[----:B------:R3:W-:Y:S04]  /*36d0*/  STS.128 [R207+0x10000], RZ ;  /* 0x010000ffcf007388 */ /* 0x0007e80000000c00 */
[----:B------:R3:W-:Y:S04]  /*36e0*/  STS.128 [R207+0x12000], RZ ;  /* 0x012000ffcf007388 */ /* 0x0007e80000000c00 */
[----:B------:R3:W-:Y:S04]  /*36f0*/  STS.128 [R207+0x14000], RZ ;  /* 0x014000ffcf007388 */ /* 0x0007e80000000c00 */
[----:B------:R3:W-:Y:S02]  /*3700*/  STS.128 [R207+0x16000], RZ ;  /* 0x016000ffcf007388 */ /* 0x0007e40000000c00 */
.L_x_1432:
[----:B------:R-:W-:Y:S05]  /*3710*/  BSYNC.RECONVERGENT B0 ;  /* 0x0000000000007941 */ /* 0x000fea0003800200 */
.L_x_1430:
        /* <DEDUP_REMOVED lines=19> */
[----:B-1----:R-:W-:Y:S01]  /*3850*/  IMAD.U32 R3, RZ, RZ, UR12 ;  /* 0x0000000cff037e24 */ /* 0x002fe2000f8e00ff */
        /* <DEDUP_REMOVED lines=26> */
.L_x_1434:
[----:B------:R-:W-:Y:S05]  /*3a00*/  BSYNC.RECONVERGENT B0 ;  /* 0x0000000000007941 */ /* 0x000fea0003800200 */
.L_x_1433:
        /* <DEDUP_REMOVED lines=39> */
.L_x_1436:
[----:B------:R-:W-:Y:S05]  /*3c80*/  BSYNC.RECONVERGENT B0 ;  /* 0x0000000000007941 */ /* 0x000fea0003800200 */
.L_x_1435:
        /* <DEDUP_REMOVED lines=40> */
.L_x_1438:
[----:B------:R-:W-:Y:S05]  /*3f10*/  BSYNC.RECONVERGENT B0 ;  /* 0x0000000000007941 */ /* 0x000fea0003800200 */
.L_x_1437:
[----:B------:R-:W-:Y:S01]  /*3f20*/  LDSM.16.M88.4 R8, [R21] ;  /* 0x000000001508783b */ /* 0x000fe20000000200 */
[----:B------:R-:W-:Y:S01]  /*3f30*/  IMAD.MOV.U32 R122, RZ, RZ, 0x20 ;  /* 0x00000020ff7a7424 */ /* 0x000fe200078e00ff */
[C---:B------:R-:W-:Y:S01]  /*3f40*/  LOP3.LUT P0, R0, R203.reuse, 0x2, RZ, 0xc0, !PT ;  /* 0x00000002cb007812 */ /* 0x040fe2000780c0ff */
[----:B------:R-:W-:Y:S01]  /*3f50*/  VIADD R196, R20, UR5 ;  /* 0x0000000514c47c36 */ /* 0x000fe20008000000 */
[----:B------:R-:W5:Y:S01]  /*3f60*/  LDSM.16.M88.4 R12, [R20+UR5+0x8000] ;  /* 0x00800005140c783b */ /* 0x000f620008000200 */
[----:B-1----:R-:W-:Y:S01]  /*3f70*/  LOP3.LUT R2, R203, 0x4, RZ, 0xc0, !PT ;  /* 0x00000004cb027812 */ /* 0x002fe200078ec0ff */
[----:B------:R-:W-:Y:S01]  /*3f80*/  UIADD3 UR27, UPT, UPT, UR33, UR27, -UR22 ;  /* 0x0000001b211b7290 */ /* 0x000fe2000fffe816 */
[----:B------:R-:W-:Y:S01]  /*3f90*/  SEL R122, R122, 0xffffffe0, !P0 ;  /* 0xffffffe07a7a7807 */ /* 0x000fe20004000000 */
[----:B------:R-:W1:Y:S01]  /*3fa0*/  LDSM.16.M88.4 R16, [R20+UR5+0x8800] ;  /* 0x008800051410783b */ /* 0x000e620008000200 */
[----:B------:R-:W-:Y:S01]  /*3fb0*/  ISETP.NE.AND P0, PT, R2, RZ, PT ;  /* 0x000000ff0200720c */ /* 0x000fe20003f05270 */
[----:B------:R-:W-:Y:S01]  /*3fc0*/  IMAD.MOV.U32 R2, RZ, RZ, 0x40 ;  /* 0x00000040ff027424 */ /* 0x000fe200078e00ff */
[----:B------:R-:W-:Y:S01]  /*3fd0*/  UISETP.GT.U32.AND UP0, UPT, UR23, UR20, UPT ;  /* 0x000000141700728c */ /* 0x000fe2000bf04070 */
[----:B------:R3:W-:Y:S01]  /*3fe0*/  STL [R1+0x9c], R0 ;  /* 0x00009c0001007387 */ /* 0x0007e20000100800 */
[C---:B------:R-:W-:Y:S01]  /*3ff0*/  IMAD.IADD R22, R21.reuse, 0x1, R122 ;  /* 0x0000000115167824 */ /* 0x040fe200078e027a */
[----:B------:R-:W1:Y:S01]  /*4000*/  LDCU.U8 UR4, c[0x0][0x4f8] ;  /* 0x00009f00ff0477ac */ /* 0x000e620008000000 */
[----:B------:R-:W-:Y:S01]  /*4010*/  SEL R191, R2, 0xffffffc0, !P0 ;  /* 0xffffffc002bf7807 */ /* 0x000fe20004000000 */
[----:B------:R-:W4:Y:S04]  /*4020*/  LDSM.16.M88.4 R24, [R20+UR5+0x9000] ;  /* 0x009000051418783b */ /* 0x000f280008000200 */
[----:B------:R-:W4:Y:S01]  /*4030*/  LDSM.16.M88.4 R32, [R20+UR5+0x9800] ;  /* 0x009800051420783b */ /* 0x000f220008000200 */
[----:B------:R-:W-:-:S02]  /*4040*/  IMAD.IADD R3, R21, 0x1, R191 ;  /* 0x0000000115037824 */ /* 0x000fc400078e02bf */
[----:B------:R-:W-:Y:S01]  /*4050*/  IMAD.IADD R133, R196, 0x1, R191 ;  /* 0x00000001c4857824 */ /* 0x000fe200078e02bf */
[----:B--2---:R-:W-:Y:S01]  /*4060*/  LDSM.16.M88.4 R4, [R22] ;  /* 0x000000001604783b */ /* 0x004fe20000000200 */
[C---:B------:R-:W-:Y:S02]  /*4070*/  IMAD.IADD R2, R122.reuse, 0x1, R3 ;  /* 0x000000017a027824 */ /* 0x040fe400078e0203 */
[----:B------:R-:W-:Y:S01]  /*4080*/  IMAD.IADD R100, R122, 0x1, R133 ;  /* 0x000000017a647824 */ /* 0x000fe200078e0285 */
[----:B------:R-:W-:Y:S04]  /*4090*/  LDSM.16.M88.4 R84, [R133+0x8000] ;  /* 0x008000008554783b */ /* 0x000fe80000000200 */
[----:B------:R-:W-:Y:S04]  /*40a0*/  LDSM.16.M88.4 R88, [R133+0x8800] ;  /* 0x008800008558783b */ /* 0x000fe80000000200 */
[----:B------:R-:W-:Y:S01]  /*40b0*/  LDSM.16.M88.4 R80, [R133+0x9000] ;  /* 0x009000008550783b */ /* 0x000fe20000000200 */
[----:B---3--:R-:W-:-:S03]  /*40c0*/  IMAD.IADD R0, R196, 0x1, R122 ;  /* 0x00000001c4007824 */ /* 0x008fc600078e027a */
[----:B------:R-:W-:Y:S04]  /*40d0*/  LDSM.16.M88.4 R92, [R20+UR5+0xa000] ;  /* 0x00a00005145c783b */ /* 0x000fe80008000200 */
[----:B------:R-:W2:Y:S01]  /*40e0*/  LDSM.16.M88.4 R52, [R0+0x8000] ;  /* 0x008000000034783b */ /* 0x000ea20000000200 */
[C---:B-----5:R-:W-:Y:S03]  /*40f0*/  HMMA.16816.F32 R40, R8.reuse, R12, RZ ;  /* 0x0000000c0828723c */ /* 0x060fe600000018ff */
[----:B------:R-:W3:Y:S04]  /*4100*/  LDSM.16.M88.4 R64, [R0+0x8800] ;  /* 0x008800000040783b */ /* 0x000ee80000000200 */
[----:B------:R-:W5:Y:S01]  /*4110*/  LDSM.16.M88.4 R68, [R0+0x9000] ;  /* 0x009000000044783b */ /* 0x000f620000000200 */
[C---:B------:R-:W-:Y:S03]  /*4120*/  HMMA.16816.F32 R48, R8.reuse, R14, RZ ;  /* 0x0000000e0830723c */ /* 0x040fe600000018ff */
[----:B------:R-:W5:Y:S04]  /*4130*/  LDSM.16.M88.4 R76, [R0+0x9800] ;  /* 0x00980000004c783b */ /* 0x000f680000000200 */
[----:B------:R-:W5:Y:S01]  /*4140*/  LDSM.16.M88.4 R12, [R3] ;  /* 0x00000000030c783b */ /* 0x000f620000000200 */
[C---:B-1----:R-:W-:Y:S03]  /*4150*/  HMMA.16816.F32 R56, R8.reuse, R16, RZ ;  /* 0x000000100838723c */ /* 0x042fe600000018ff */
[----:B------:R-:W-:Y:S04]  /*4160*/  LDSM.16.M88.4 R96, [R20+UR5+0xb800] ;  /* 0x00b800051460783b */ /* 0x000fe80008000200 */
[----:B------:R-:W0:Y:S01]  /*4170*/  LDGDEPBAR ;  /* 0x00000000000079af */ /* 0x000e220000000000 */
[C---:B------:R-:W-:Y:S03]  /*4180*/  HMMA.16816.F32 R44, R8.reuse, R18, RZ ;  /* 0x00000012082c723c */ /* 0x040fe600000018ff */
[----:B------:R-:W-:Y:S05]  /*4190*/  STL [R1+0x24], R191 ;  /* 0x000024bf01007387 */ /* 0x000fea0000100800 */
[C---:B----4-:R-:W-:Y:S08]  /*41a0*/  HMMA.16816.F32 R36, R8.reuse, R24, RZ ;  /* 0x000000180824723c */ /* 0x050ff000000018ff */
[C---:B------:R-:W-:Y:S08]  /*41b0*/  HMMA.16816.F32 R60, R8.reuse, R26, RZ ;  /* 0x0000001a083c723c */ /* 0x040ff000000018ff */
[C---:B------:R-:W-:Y:S08]  /*41c0*/  HMMA.16816.F32 R28, R8.reuse, R32, RZ ;  /* 0x00000020081c723c */ /* 0x040ff000000018ff */
[----:B------:R-:W-:Y:S01]  /*41d0*/  HMMA.16816.F32 R24, R8, R34, RZ ;  /* 0x000000220818723c */ /* 0x000fe200000018ff */
[----:B------:R-:W-:Y:S07]  /*41e0*/  LDSM.16.M88.4 R32, [R100+0x8000] ;  /* 0x008000006420783b */ /* 0x000fee0000000200 */
[C---:B--2---:R-:W-:Y:S08]  /*41f0*/  HMMA.16816.F32 R8, R4.reuse, R54, R48 ;  /* 0x000000360408723c */ /* 0x044ff00000001830 */
[C---:B------:R-:W-:Y:S08]  /*4200*/  HMMA.16816.F32 R16, R4.reuse, R52, R40 ;  /* 0x000000340410723c */ /* 0x040ff00000001828 */
[C---:B---3--:R-:W-:Y:S08]  /*4210*/  HMMA.16816.F32 R72, R4.reuse, R64, R56 ;  /* 0x000000400448723c */ /* 0x048ff00000001838 */
[C---:B------:R-:W-:Y:S01]  /*4220*/  HMMA.16816.F32 R52, R4.reuse, R66, R44 ;  /* 0x000000420434723c */ /* 0x040fe2000000182c */
[----:B------:R-:W1:Y:S04]  /*4230*/  LDSM.16.M88.4 R44, [R133+0x9800] ;  /* 0x00980000852c783b */ /* 0x000e680000000200 */
[----:B------:R-:W-:Y:S03]  /*4240*/  LDSM.16.M88.4 R64, [R100+0x8800] ;  /* 0x008800006440783b */ /* 0x000fe60000000200 */
[C---:B-----5:R-:W-:Y:S08]  /*4250*/  HMMA.16816.F32 R56, R4.reuse, R70, R60 ;  /* 0x000000460438723c */ /* 0x060ff0000000183c */
[----:B------:R-:W-:Y:S08]  /*4260*/  HMMA.16816.F32 R60, R4, R76, R28 ;  /* 0x0000004c043c723c */ /* 0x000ff0000000181c */
[----:B------:R-:W-:Y:S01]  /*4270*/  HMMA.16816.F32 R28, R12, R86, R8 ;  /* 0x000000560c1c723c */ /* 0x000fe20000001808 */
[----:B------:R-:W2:Y:S07]  /*4280*/  LDSM.16.M88.4 R8, [R2] ;  /* 0x000000000208783b */ /* 0x000eae0000000200 */
[C---:B------:R-:W-:Y:S01]  /*4290*/  HMMA.16816.F32 R40, R4.reuse, R78, R24 ;  /* 0x0000004e0428723c */ /* 0x040fe20000001818 */
[----:B------:R-:W-:Y:S07]  /*42a0*/  LDSM.16.M88.4 R76, [R0+0xa000] ;  /* 0x00a00000004c783b */ /* 0x000fee0000000200 */
[----:B------:R-:W-:Y:S01]  /*42b0*/  HMMA.16816.F32 R48, R4, R68, R36 ;  /* 0x000000440430723c */ /* 0x000fe20000001824 */
[----:B------:R-:W3:Y:S04]  /*42c0*/  LDSM.16.M88.4 R68, [R100+0x9000] ;  /* 0x009000006444783b */ /* 0x000ee80000000200 */
[----:B------:R-:W-:Y:S03]  /*42d0*/  LDSM.16.M88.4 R4, [R21+0x2000] ;  /* 0x002000001504783b */ /* 0x000fe60000000200 */
[C---:B------:R-:W-:Y:S01]  /*42e0*/  HMMA.16816.F32 R24, R12.reuse, R88, R72 ;  /* 0x000000580c18723c */ /* 0x040fe20000001848 */
[----:B------:R-:W4:Y:S07]  /*42f0*/  LDSM.16.M88.4 R72, [R100+0x9800] ;  /* 0x009800006448783b */ /* 0x000f2e0000000200 */
[C---:B------:R-:W-:Y:S01]  /*4300*/  HMMA.16816.F32 R36, R12.reuse, R84, R16 ;  /* 0x000000540c24723c */ /* 0x040fe20000001810 */
[----:B------:R-:W-:Y:S07]  /*4310*/  LDSM.16.M88.4 R84, [R20+UR5+0xb000] ;  /* 0x00b000051454783b */ /* 0x000fee0008000200 */
[C---:B------:R-:W-:Y:S01]  /*4320*/  HMMA.16816.F32 R16, R12.reuse, R90, R52 ;  /* 0x0000005a0c10723c */ /* 0x040fe20000001834 */
[----:B------:R-:W5:Y:S07]  /*4330*/  LDSM.16.M88.4 R88, [R20+UR5+0xa800] ;  /* 0x00a800051458783b */ /* 0x000f6e0008000200 */
[C---:B------:R-:W-:Y:S08]  /*4340*/  HMMA.16816.F32 R48, R12.reuse, R80, R48 ;  /* 0x000000500c30723c */ /* 0x040ff00000001830 */
[C---:B------:R-:W-:Y:S01]  /*4350*/  HMMA.16816.F32 R56, R12.reuse, R82, R56 ;  /* 0x000000520c38723c */ /* 0x040fe20000001838 */
[----:B------:R-:W-:Y:S07]  /*4360*/  LDSM.16.M88.4 R80, [R0+0xb000] ;  /* 0x00b000000050783b */ /* 0x000fee0000000200 */
[C---:B-1----:R-:W-:Y:S08]  /*4370*/  HMMA.16816.F32 R60, R12.reuse, R44, R60 ;  /* 0x0000002c0c3c723c */ /* 0x042ff0000000183c */
[----:B------:R-:W-:Y:S01]  /*4380*/  HMMA.16816.F32 R52, R12, R46, R40 ;  /* 0x0000002e0c34723c */ /* 0x000fe20000001828 */
[----:B------:R-:W-:Y:S07]  /*4390*/  LDSM.16.M88.4 R12, [R22+0x2000] ;  /* 0x00200000160c783b */ /* 0x000fee0000000200 */
[C---:B--2---:R-:W-:Y:S08]  /*43a0*/  HMMA.16816.F32 R44, R8.reuse, R32, R36 ;  /* 0x00000020082c723c */ /* 0x044ff00000001824 */
[C---:B------:R-:W-:Y:S08]  /*43b0*/  HMMA.16816.F32 R40, R8.reuse, R34, R28 ;  /* 0x000000220828723c */ /* 0x040ff0000000181c */
        /* <DEDUP_REMOVED lines=8> */
[----:B------:R-:W1:Y:S07]  /*4440*/  LDSM.16.M88.4 R72, [R0+0xa800] ;  /* 0x00a800000048783b */ /* 0x000e6e0000000200 */
[C---:B------:R-:W-:Y:S08]  /*4450*/  HMMA.16816.F32 R60, R4.reuse, R92, R44 ;  /* 0x0000005c043c723c */ /* 0x040ff0000000182c */
[C---:B-----5:R-:W-:Y:S08]  /*4460*/  HMMA.16816.F32 R44, R4.reuse, R88, R36 ;  /* 0x00000058042c723c */ /* 0x060ff00000001824 */
[C---:B------:R-:W-:Y:S01]  /*4470*/  HMMA.16816.F32 R52, R4.reuse, R90, R32 ;  /* 0x0000005a0434723c */ /* 0x040fe20000001820 */
[----:B------:R-:W-:Y:S04]  /*4480*/  LDSM.16.M88.4 R32, [R133+0xa000] ;  /* 0x00a000008520783b */ /* 0x000fe80000000200 */
[----:B------:R-:W-:Y:S03]  /*4490*/  LDSM.16.M88.4 R88, [R100+0xa800] ;  /* 0x00a800006458783b */ /* 0x000fe60000000200 */
[C---:B------:R-:W-:Y:S01]  /*44a0*/  HMMA.16816.F32 R56, R4.reuse, R94, R40 ;  /* 0x0000005e0438723c */ /* 0x040fe20000001828 */
[----:B------:R-:W-:Y:S07]  /*44b0*/  LDSM.16.M88.4 R92, [R0+0xe800] ;  /* 0x00e80000005c783b */ /* 0x000fee0000000200 */
[C---:B------:R-:W-:Y:S08]  /*44c0*/  HMMA.16816.F32 R40, R4.reuse, R86, R24 ;  /* 0x000000560428723c */ /* 0x040ff00000001818 */
[C---:B------:R-:W-:Y:S01]  /*44d0*/  HMMA.16816.F32 R24, R4.reuse, R98, R8 ;  /* 0x000000620418723c */ /* 0x040fe20000001808 */
[----:B------:R-:W2:Y:S07]  /*44e0*/  LDSM.16.M88.4 R8, [R3+0x2000] ;  /* 0x002000000308783b */ /* 0x000eae0000000200 */
[----:B------:R-:W-:Y:S01]  /*44f0*/  HMMA.16816.F32 R48, R4, R84, R28 ;  /* 0x000000540430723c */ /* 0x000fe2000000181c */
[----:B------:R-:W-:Y:S07]  /*4500*/  LDSM.16.M88.4 R84, [R133+0xb000] ;  /* 0x00b000008554783b */ /* 0x000fee0000000200 */
[C---:B-1----:R-:W-:Y:S08]  /*4510*/  HMMA.16816.F32 R44, R12.reuse, R72, R44 ;  /* 0x000000480c2c723c */ /* 0x042ff0000000182c */
[----:B------:R-:W-:Y:S01]  /*4520*/  HMMA.16816.F32 R52, R12, R74, R52 ;  /* 0x0000004a0c34723c */ /* 0x000fe20000001834 */
[----:B------:R-:W1:Y:S07]  /*4530*/  LDSM.16.M88.4 R72, [R133+0xb800] ;  /* 0x00b800008548783b */ /* 0x000e6e0000000200 */
[----:B------:R-:W-:Y:S01]  /*4540*/  HMMA.16816.F32 R28, R4, R96, R16 ;  /* 0x00000060041c723c */ /* 0x000fe20000001810 */
[----:B------:R-:W-:Y:S04]  /*4550*/  LDSM.16.M88.4 R4, [R2+0x2000] ;  /* 0x002000000204783b */ /* 0x000fe80000000200 */
[----:B------:R-:W-:Y:S03]  /*4560*/  LDSM.16.M88.4 R96, [R20+UR5+0xe800] ;  /* 0x00e800051460783b */ /* 0x000fe60008000200 */
[C---:B------:R-:W-:Y:S08]  /*4570*/  HMMA.16816.F32 R16, R12.reuse, R76, R60 ;  /* 0x0000004c0c10723c */ /* 0x040ff0000000183c */
[C---:B------:R-:W-:Y:S01]  /*4580*/  HMMA.16816.F32 R36, R12.reuse, R78, R56 ;  /* 0x0000004e0c24723c */ /* 0x040fe20000001838 */
[----:B------:R-:W-:Y:S07]  /*4590*/  LDSM.16.M88.4 R76, [R20+UR5+0xc000] ;  /* 0x00c00005144c783b */ /* 0x000fee0008000200 */
[C---:B------:R-:W-:Y:S08]  /*45a0*/  HMMA.16816.F32 R48, R12.reuse, R80, R48 ;  /* 0x000000500c30723c */ /* 0x040ff00000001830 */
[C---:B------:R-:W-:Y:S01]  /*45b0*/  HMMA.16816.F32 R56, R12.reuse, R82, R40 ;  /* 0x000000520c38723c */ /* 0x040fe20000001828 */
[----:B------:R-:W3:Y:S07]  /*45c0*/  LDSM.16.M88.4 R80, [R100+0xa000] ;  /* 0x00a000006450783b */ /* 0x000eee0000000200 */
[C---:B------:R-:W-:Y:S08]  /*45d0*/  HMMA.16816.F32 R60, R12.reuse, R64, R28 ;  /* 0x000000400c3c723c */ /* 0x040ff0000000181c */
[----:B------:R-:W-:Y:S01]  /*45e0*/  HMMA.16816.F32 R40, R12, R66, R24 ;  /* 0x000000420c28723c */ /* 0x000fe20000001818 */
[----:B------:R-:W-:Y:S07]  /*45f0*/  LDSM.16.M88.4 R12, [R21+0x4000] ;  /* 0x00400000150c783b */ /* 0x000fee0000000200 */
[C---:B--2---:R-:W-:Y:S08]  /*4600*/  HMMA.16816.F32 R28, R8.reuse, R32, R16 ;  /* 0x00000020081c723c */ /* 0x044ff00000001810 */
[C---:B------:R-:W-:Y:S08]  /*4610*/  HMMA.16816.F32 R24, R8.reuse, R34, R36 ;  /* 0x000000220818723c */ /* 0x040ff00000001824 */
[C---:B------:R-:W-:Y:S08]  /*4620*/  HMMA.16816.F32 R16, R8.reuse, R68, R44 ;  /* 0x000000440810723c */ /* 0x040ff0000000182c */
[C---:B------:R-:W-:Y:S01]  /*4630*/  HMMA.16816.F32 R36, R8.reuse, R70, R52 ;  /* 0x000000460824723c */ /* 0x040fe20000001834 */
[----:B------:R-:W2:Y:S04]  /*4640*/  LDSM.16.M88.4 R68, [R100+0xb800] ;  /* 0x00b800006444783b */ /* 0x000ea80000000200 */
[----:B------:R-:W4:Y:S03]  /*4650*/  LDSM.16.M88.4 R52, [R100+0xb000] ;  /* 0x00b000006434783b */ /* 0x000f260000000200 */
[C---:B-1----:R-:W-:Y:S08]  /*4660*/  HMMA.16816.F32 R60, R8.reuse, R72, R60 ;  /* 0x00000048083c723c */ /* 0x042ff0000000183c */
[C---:B------:R-:W-:Y:S01]  /*4670*/  HMMA.16816.F32 R44, R8.reuse, R74, R40 ;  /* 0x0000004a082c723c */ /* 0x040fe20000001828 */
[----:B------:R-:W1:Y:S07]  /*4680*/  LDSM.16.M88.4 R72, [R20+UR5+0xc800] ;  /* 0x00c800051448783b */ /* 0x000e6e0008000200 */
[C---:B------:R-:W-:Y:S08]  /*4690*/  HMMA.16816.F32 R48, R8.reuse, R84, R48 ;  /* 0x000000540830723c */ /* 0x040ff00000001830 */
[----:B------:R-:W-:Y:S01]  /*46a0*/  HMMA.16816.F32 R56, R8, R86, R56 ;  /* 0x000000560838723c */ /* 0x000fe20000001838 */
[----:B------:R-:W-:Y:S07]  /*46b0*/  LDSM.16.M88.4 R84, [R20+UR5+0xd800] ;  /* 0x00d800051454783b */ /* 0x000fee0008000200 */
[C---:B---3--:R-:W-:Y:S08]  /*46c0*/  HMMA.16816.F32 R40, R4.reuse, R80, R28 ;  /* 0x000000500428723c */ /* 0x048ff0000000181c */
[C---:B------:R-:W-:Y:S01]  /*46d0*/  HMMA.16816.F32 R32, R4.reuse, R82, R24 ;  /* 0x000000520420723c */ /* 0x040fe20000001818 */
[----:B------:R-:W3:Y:S07]  /*46e0*/  LDSM.16.M88.4 R80, [R20+UR5+0xd000] ;  /* 0x00d000051450783b */ /* 0x000eee0008000200 */
[C---:B------:R-:W-:Y:S08]  /*46f0*/  HMMA.16816.F32 R28, R4.reuse, R88, R16 ;  /* 0x00000058041c723c */ /* 0x040ff00000001810 */
[C---:B--2---:R-:W-:Y:S08]  /*4700*/  HMMA.16816.F32 R64, R4.reuse, R68, R60 ;  /* 0x000000440440723c */ /* 0x044ff0000000183c */
[C---:B------:R-:W-:Y:S01]  /*4710*/  HMMA.16816.F32 R24, R4.reuse, R90, R36 ;  /* 0x0000005a0418723c */ /* 0x040fe20000001824 */
[----:B------:R-:W-:Y:S07]  /*4720*/  LDSM.16.M88.4 R88, [R133+0xc000] ;  /* 0x00c000008558783b */ /* 0x000fee0000000200 */
[C---:B----4-:R-:W-:Y:S08]  /*4730*/  HMMA.16816.F32 R16, R4.reuse, R52, R48 ;  /* 0x000000340410723c */ /* 0x050ff00000001830 */
[C---:B------:R-:W-:Y:S01]  /*4740*/  HMMA.16816.F32 R8, R4.reuse, R54, R56 ;  /* 0x000000360408723c */ /* 0x040fe20000001838 */
[----:B------:R-:W-:Y:S07]  /*4750*/  LDSM.16.M88.4 R56, [R0+0xc000] ;  /* 0x00c000000038783b */ /* 0x000fee0000000200 */
[----:B------:R-:W-:Y:S01]  /*4760*/  HMMA.16816.F32 R60, R4, R70, R44 ;  /* 0x00000046043c723c */ /* 0x000fe2000000182c */
[----:B------:R-:W2:Y:S04]  /*4770*/  LDSM.16.M88.4 R4, [R22+0x4000] ;  /* 0x004000001604783b */ /* 0x000ea80000000200 */
[----:B------:R-:W4:Y:S03]  /*4780*/  LDSM.16.M88.4 R44, [R0+0xc800] ;  /* 0x00c80000002c783b */ /* 0x000f260000000200 */
[C---:B------:R-:W-:Y:S01]  /*4790*/  HMMA.16816.F32 R52, R12.reuse, R78, R32 ;  /* 0x0000004e0c34723c */ /* 0x040fe20000001820 */
[----:B------:R-:W-:Y:S07]  /*47a0*/  LDSM.16.M88.4 R32, [R0+0xd800] ;  /* 0x00d800000020783b */ /* 0x000fee0000000200 */
[C---:B-1----:R-:W-:Y:S01]  /*47b0*/  HMMA.16816.F32 R48, R12.reuse, R72, R28 ;  /* 0x000000480c30723c */ /* 0x042fe2000000181c */
[----:B------:R-:W1:Y:S07]  /*47c0*/  LDSM.16.M88.4 R28, [R0+0xd000] ;  /* 0x00d00000001c783b */ /* 0x000e6e0000000200 */
[C---:B------:R-:W-:Y:S01]  /*47d0*/  HMMA.16816.F32 R68, R12.reuse, R76, R40 ;  /* 0x0000004c0c44723c */ /* 0x040fe20000001828 */
[----:B------:R-:W-:Y:S07]  /*47e0*/  LDSM.16.M88.4 R76, [R133+0xd000] ;  /* 0x00d00000854c783b */ /* 0x000fee0000000200 */
[C---:B------:R-:W-:Y:S01]  /*47f0*/  HMMA.16816.F32 R40, R12.reuse, R74, R24 ;  /* 0x0000004a0c28723c */ /* 0x040fe20000001818 */
[----:B------:R-:W-:Y:S07]  /*4800*/  LDSM.16.M88.4 R72, [R100+0xc800] ;  /* 0x00c800006448783b */ /* 0x000fee0000000200 */
[C---:B---3--:R-:W-:Y:S08]  /*4810*/  HMMA.16816.F32 R36, R12.reuse, R80, R16 ;  /* 0x000000500c24723c */ /* 0x048ff00000001810 */
[C---:B------:R-:W-:Y:S01]  /*4820*/  HMMA.16816.F32 R24, R12.reuse, R82, R8 ;  /* 0x000000520c18723c */ /* 0x040fe20000001808 */
[----:B------:R-:W-:Y:S04]  /*4830*/  LDSM.16.M88.4 R8, [R3+0x4000] ;  /* 0x004000000308783b */ /* 0x000fe80000000200 */
[----:B------:R-:W3:Y:S03]  /*4840*/  LDSM.16.M88.4 R80, [R133+0xc800] ;  /* 0x00c800008550783b */ /* 0x000ee60000000200 */
[C---:B------:R-:W-:Y:S08]  /*4850*/  HMMA.16816.F32 R16, R12.reuse, R84, R64 ;  /* 0x000000540c10723c */ /* 0x040ff00000001840 */
[----:B------:R-:W-:Y:S01]  /*4860*/  HMMA.16816.F32 R12, R12, R86, R60 ;  /* 0x000000560c0c723c */ /* 0x000fe2000000183c */
[----:B------:R-:W-:Y:S07]  /*4870*/  LDSM.16.M88.4 R84, [R100+0xd000] ;  /* 0x00d000006454783b */ /* 0x000fee0000000200 */
[C---:B--2---:R-:W-:Y:S08]  /*4880*/  HMMA.16816.F32 R68, R4.reuse, R56, R68 ;  /* 0x000000380444723c */ /* 0x044ff00000001844 */
[C---:B------:R-:W-:Y:S08]  /*4890*/  HMMA.16816.F32 R64, R4.reuse, R58, R52 ;  /* 0x0000003a0440723c */ /* 0x040ff00000001834 */
[C---:B----4-:R-:W-:Y:S08]  /*48a0*/  HMMA.16816.F32 R52, R4.reuse, R44, R48 ;  /* 0x0000002c0434723c */ /* 0x050ff00000001830 */
[C---:B------:R-:W-:Y:S08]  /*48b0*/  HMMA.16816.F32 R56, R4.reuse, R46, R40 ;  /* 0x0000002e0438723c */ /* 0x040ff00000001828 */
[C---:B-1----:R-:W-:Y:S01]  /*48c0*/  HMMA.16816.F32 R48, R4.reuse, R28, R36 ;  /* 0x0000001c0430723c */ /* 0x042fe20000001824 */
[----:B------:R-:W1:Y:S07]  /*48d0*/  LDSM.16.M88.4 R36, [R133+0xd800] ;  /* 0x00d800008524783b */ /* 0x000e6e0000000200 */
[C---:B------:R-:W-:Y:S01]  /*48e0*/  HMMA.16816.F32 R44, R4.reuse, R32, R16 ;  /* 0x00000020042c723c */ /* 0x040fe20000001810 */
[----:B------:R-:W-:Y:S07]  /*48f0*/  LDSM.16.M88.4 R16, [R21+0x6000] ;  /* 0x006000001510783b */ /* 0x000fee0000000200 */
[C---:B------:R-:W-:Y:S01]  /*4900*/  HMMA.16816.F32 R60, R4.reuse, R30, R24 ;  /* 0x0000001e043c723c */ /* 0x040fe20000001818 */
[----:B------:R-:W-:Y:S07]  /*4910*/  LDSM.16.M88.4 R28, [R100+0xc000] ;  /* 0x00c00000641c783b */ /* 0x000fee0000000200 */
[----:B------:R-:W-:Y:S01]  /*4920*/  HMMA.16816.F32 R32, R4, R34, R12 ;  /* 0x000000220420723c */ /* 0x000fe2000000180c */
[----:B------:R-:W2:Y:S07]  /*4930*/  LDSM.16.M88.4 R4, [R2+0x4000] ;  /* 0x004000000204783b */ /* 0x000eae0000000200 */
[C---:B---3--:R-:W-:Y:S08]  /*4940*/  HMMA.16816.F32 R40, R8.reuse, R80, R52 ;  /* 0x000000500828723c */ /* 0x048ff00000001834 */
[C---:B------:R-:W-:Y:S01]  /*4950*/  HMMA.16816.F32 R56, R8.reuse, R82, R56 ;  /* 0x000000520838723c */ /* 0x040fe20000001838 */
[----:B------:R-:W3:Y:S07]  /*4960*/  LDSM.16.M88.4 R80, [R100+0xd800] ;  /* 0x00d800006450783b */ /* 0x000eee0000000200 */
[C---:B------:R-:W-:Y:S08]  /*4970*/  HMMA.16816.F32 R24, R8.reuse, R88, R68 ;  /* 0x000000580818723c */ /* 0x040ff00000001844 */
[C---:B------:R-:W-:Y:S01]  /*4980*/  HMMA.16816.F32 R12, R8.reuse, R90, R64 ;  /* 0x0000005a080c723c */ /* 0x040fe20000001840 */
[----:B------:R-:W4:Y:S04]  /*4990*/  LDSM.16.M88.4 R88, [R20+UR5+0xe000] ;  /* 0x00e000051458783b */ /* 0x000f280008000200 */
[----:B------:R-:W-:Y:S03]  /*49a0*/  LDSM.16.M88.4 R64, [R20+UR5+0xf800] ;  /* 0x00f800051440783b */ /* 0x000fe60008000200 */
[C---:B------:R-:W-:Y:S08]  /*49b0*/  HMMA.16816.F32 R52, R8.reuse, R76, R48 ;  /* 0x0000004c0834723c */ /* 0x040ff00000001830 */
[C---:B------:R-:W-:Y:S01]  /*49c0*/  HMMA.16816.F32 R60, R8.reuse, R78, R60 ;  /* 0x0000004e083c723c */ /* 0x040fe2000000183c */
[----:B------:R-:W-:Y:S07]  /*49d0*/  LDSM.16.M88.4 R76, [R0+0xf000] ;  /* 0x00f00000004c783b */ /* 0x000fee0000000200 */
[C---:B-1----:R-:W-:Y:S08]  /*49e0*/  HMMA.16816.F32 R68, R8.reuse, R36, R44 ;  /* 0x000000240844723c */ /* 0x042ff0000000182c */
[----:B------:R-:W-:Y:S01]  /*49f0*/  HMMA.16816.F32 R48, R8, R38, R32 ;  /* 0x000000260830723c */ /* 0x000fe20000001820 */
[----:B------:R-:W1:Y:S07]  /*4a00*/  LDSM.16.M88.4 R36, [R20+UR5+0xf000] ;  /* 0x00f000051424783b */ /* 0x000e6e0008000200 */
[C---:B--2---:R-:W-:Y:S08]  /*4a10*/  HMMA.16816.F32 R44, R4.reuse, R28, R24 ;  /* 0x0000001c042c723c */ /* 0x044ff00000001818 */
[C---:B------:R-:W-:Y:S01]  /*4a20*/  HMMA.16816.F32 R24, R4.reuse, R30, R12 ;  /* 0x0000001e0418723c */ /* 0x040fe2000000180c */
[----:B------:R2:W-:Y:S07]  /*4a30*/  LDSM.16.M88.4 R12, [R22+0x6000] ;  /* 0x00600000160c783b */ /* 0x0005ee0000000200 */
[C---:B------:R-:W-:Y:S08]  /*4a40*/  HMMA.16816.F32 R8, R4.reuse, R72, R40 ;  /* 0x000000480408723c */ /* 0x040ff00000001828 */
[C---:B------:R-:W-:Y:S01]  /*4a50*/  HMMA.16816.F32 R32, R4.reuse, R74, R56 ;  /* 0x0000004a0420723c */ /* 0x040fe20000001838 */
[----:B------:R-:W5:Y:S07]  /*4a60*/  LDSM.16.M88.4 R72, [R0+0xe000] ;  /* 0x00e000000048783b */ /* 0x000f6e0000000200 */
[C---:B------:R-:W-:Y:S08]  /*4a70*/  HMMA.16816.F32 R28, R4.reuse, R84, R52 ;  /* 0x00000054041c723c */ /* 0x040ff00000001834 */
[C---:B------:R-:W-:Y:S01]  /*4a80*/  HMMA.16816.F32 R52, R4.reuse, R86, R60 ;  /* 0x000000560434723c */ /* 0x040fe2000000183c */
[----:B------:R-:W-:Y:S07]  /*4a90*/  LDSM.16.M88.4 R84, [R133+0xe000] ;  /* 0x00e000008554783b */ /* 0x000fee0000000200 */
[C---:B---3--:R-:W-:Y:S01]  /*4aa0*/  HMMA.16816.F32 R60, R4.reuse, R80, R68 ;  /* 0x00000050043c723c */ /* 0x048fe20000001844 */
[----:B------:R-:W-:Y:S07]  /*4ab0*/  LDSM.16.M88.4 R68, [R133+0xf800] ;  /* 0x00f800008544783b */ /* 0x000fee0000000200 */
[----:B--2---:R-:W-:Y:S01]  /*4ac0*/  HMMA.16816.F32 R20, R4, R82, R48 ;  /* 0x000000520414723c */ /* 0x004fe20000001830 */
[----:B------:R2:W3:Y:S04]  /*4ad0*/  LDSM.16.M88.4 R80, [R0+0xf800] ;  /* 0x00f800000050783b */ /* 0x0004e80000000200 */
[----:B------:R-:W3:Y:S03]  /*4ae0*/  LDSM.16.M88.4 R4, [R3+0x6000] ;  /* 0x006000000304783b */ /* 0x000ee60000000200 */
[C---:B----4-:R-:W-:Y:S08]  /*4af0*/  HMMA.16816.F32 R48, R16.reuse, R88, R44 ;  /* 0x000000581030723c */ /* 0x050ff0000000182c */
[C---:B------:R-:W-:Y:S01]  /*4b00*/  HMMA.16816.F32 R44, R16.reuse, R90, R24 ;  /* 0x0000005a102c723c */ /* 0x040fe20000001818 */
[----:B------:R-:W4:Y:S07]  /*4b10*/  LDSM.16.M88.4 R88, [R133+0xe800] ;  /* 0x00e800008558783b */ /* 0x000f2e0000000200 */
[----:B------:R-:W-:Y:S01]  /*4b20*/  HMMA.16816.F32 R56, R16, R96, R8 ;  /* 0x000000601038723c */ /* 0x000fe20000001808 */
[----:B------:R-:W-:Y:S01]  /*4b30*/  LDSM.16.M88.4 R8, [R2+0x6000] ;  /* 0x006000000208783b */ /* 0x000fe20000000200 */
[----:B--2---:R-:W-:-:S06]  /*4b40*/  IMAD.U32 R0, RZ, RZ, UR23 ;  /* 0x00000017ff007e24 */ /* 0x004fcc000f8e00ff */
[C---:B------:R-:W-:Y:S08]  /*4b50*/  HMMA.16816.F32 R40, R16.reuse, R98, R32 ;  /* 0x000000621028723c */ /* 0x040ff00000001820 */
[C---:B-1----:R-:W-:Y:S08]  /*4b60*/  HMMA.16816.F32 R32, R16.reuse, R36, R28 ;  /* 0x000000241020723c */ /* 0x042ff0000000181c */
[C---:B------:R-:W-:Y:S01]  /*4b70*/  HMMA.16816.F32 R24, R16.reuse, R64, R60 ;  /* 0x000000401018723c */ /* 0x040fe2000000183c */
[----:B------:R-:W1:Y:S07]  /*4b80*/  LDSM.16.M88.4 R60, [R133+0xf000] ;  /* 0x00f00000853c783b */ /* 0x000e6e0000000200 */
[C---:B------:R-:W-:Y:S08]  /*4b90*/  HMMA.16816.F32 R28, R16.reuse, R38, R52 ;  /* 0x00000026101c723c */ /* 0x040ff00000001834 */
[----:B------:R-:W-:Y:S01]  /*4ba0*/  HMMA.16816.F32 R20, R16, R66, R20 ;  /* 0x000000421014723c */ /* 0x000fe20000001814 */
[----:B------:R-:W-:Y:S07]  /*4bb0*/  LDSM.16.M88.4 R64, [R100+0xe800] ;  /* 0x00e800006440783b */ /* 0x000fee0000000200 */
[C---:B-----5:R-:W-:Y:S08]  /*4bc0*/  HMMA.16816.F32 R16, R12.reuse, R72, R48 ;  /* 0x000000480c10723c */ /* 0x060ff00000001830 */
[C---:B------:R-:W-:Y:S01]  /*4bd0*/  HMMA.16816.F32 R36, R12.reuse, R74, R44 ;  /* 0x0000004a0c24723c */ /* 0x040fe2000000182c */
[----:B------:R-:W2:Y:S07]  /*4be0*/  LDSM.16.M88.4 R72, [R100+0xe000] ;  /* 0x00e000006448783b */ /* 0x000eae0000000200 */
[C---:B------:R-:W-:Y:S08]  /*4bf0*/  HMMA.16816.F32 R56, R12.reuse, R92, R56 ;  /* 0x0000005c0c38723c */ /* 0x040ff00000001838 */
[C---:B------:R-:W-:Y:S08]  /*4c00*/  HMMA.16816.F32 R52, R12.reuse, R94, R40 ;  /* 0x0000005e0c34723c */ /* 0x040ff00000001828 */
[C---:B------:R-:W-:Y:S08]  /*4c10*/  HMMA.16816.F32 R48, R12.reuse, R76, R32 ;  /* 0x0000004c0c30723c */ /* 0x040ff00000001820 */
[C---:B---3--:R-:W-:Y:S08]  /*4c20*/  HMMA.16816.F32 R40, R12.reuse, R80, R24 ;  /* 0x000000500c28723c */ /* 0x048ff00000001818 */
[----:B------:R-:W-:Y:S08]  /*4c30*/  HMMA.16816.F32 R32, R12, R82, R20 ;  /* 0x000000520c20723c */ /* 0x000ff00000001814 */
[C---:B------:R-:W-:Y:S08]  /*4c40*/  HMMA.16816.F32 R20, R4.reuse, R84, R16 ;  /* 0x000000540414723c */ /* 0x040ff00000001810 */
[----:B------:R-:W-:Y:S01]  /*4c50*/  HMMA.16816.F32 R16, R4, R86, R36 ;  /* 0x000000560410723c */ /* 0x000fe20000001824 */
[----:B------:R-:W3:Y:S07]  /*4c60*/  LDSM.16.M88.4 R36, [R100+0xf000] ;  /* 0x00f000006424783b */ /* 0x000eee0000000200 */
[----:B------:R-:W-:Y:S08]  /*4c70*/  HMMA.16816.F32 R44, R12, R78, R28 ;  /* 0x0000004e0c2c723c */ /* 0x000ff0000000181c */
[C---:B----4-:R-:W-:Y:S08]  /*4c80*/  HMMA.16816.F32 R12, R4.reuse, R88, R56 ;  /* 0x00000058040c723c */ /* 0x050ff00000001838 */
[C---:B------:R-:W-:Y:S08]  /*4c90*/  HMMA.16816.F32 R24, R4.reuse, R90, R52 ;  /* 0x0000005a0418723c */ /* 0x040ff00000001834 */
[C---:B-1----:R-:W-:Y:S08]  /*4ca0*/  HMMA.16816.F32 R28, R4.reuse, R60, R48 ;  /* 0x0000003c041c723c */ /* 0x042ff00000001830 */
[----:B------:R-:W-:Y:S08]  /*4cb0*/  HMMA.16816.F32 R48, R4, R68, R40 ;  /* 0x000000440430723c */ /* 0x000ff00000001828 */
[----:B--2---:R-:W-:Y:S01]  /*4cc0*/  HMMA.16816.F32 R40, R8, R72, R20 ;  /* 0x000000480828723c */ /* 0x004fe20000001814 */
[----:B------:R-:W1:Y:S01]  /*4cd0*/  LDSM.16.M88.4 R20, [R100+0xf800] ;  /* 0x00f800006414783b */ /* 0x000e620000000200 */
[----:B------:R-:W-:-:S06]  /*4ce0*/  DEPBAR.LE SB0, 0x0 ;  /* 0x000080000000791a */ /* 0x000fcc0000000000 */
[----:B------:R-:W-:Y:S01]  /*4cf0*/  HMMA.16816.F32 R72, R8, R74, R16 ;  /* 0x0000004a0848723c */ /* 0x000fe20000001810 */
[----:B------:R-:W-:Y:S01]  /*4d00*/  SHF.R.U32.HI R17, RZ, 0x2, R203 ;  /* 0x00000002ff117819 */ /* 0x000fe200000116cb */
[----:B------:R-:W-:-:S03]  /*4d10*/  IMAD R16, R0, 0x40, R112 ;  /* 0x0000004000107824 */ /* 0x000fc600078e0270 */
[----:B------:R-:W-:Y:S01]  /*4d20*/  LOP3.LUT R17, R17, 0x7, RZ, 0xc0, !PT ;  /* 0x0000000711117812 */ /* 0x000fe200078ec0ff */
[C---:B------:R-:W-:Y:S02]  /*4d30*/  VIADD R56, R16.reuse, 0x19 ;  /* 0x0000001910387836 */ /* 0x040fe40000000000 */
[----:B------:R-:W-:Y:S01]  /*4d40*/  HMMA.16816.F32 R52, R8, R64, R12 ;  /* 0x000000400834723c */ /* 0x000fe2000000180c */
[----:B------:R-:W-:Y:S01]  /*4d50*/  IADD3 R17, PT, PT, R17, UR32, R101 ;  /* 0x0000002011117c10 */ /* 0x000fe2000fffe065 */
[----:B------:R-:W-:-:S04]  /*4d60*/  VIADD R59, R16, 0x20 ;  /* 0x00000020103b7836 */ /* 0x000fc80000000000 */
[C---:B------:R-:W-:Y:S02]  /*4d70*/  VIADD R211, R17.reuse, UR33 ;  /* 0x0000002111d37c36 */ /* 0x040fe40008000000 */
[----:B------:R-:W-:Y:S01]  /*4d80*/  HMMA.16816.F32 R64, R8, R66, R24 ;  /* 0x000000420840723c */ /* 0x000fe20000001818 */
[----:B------:R-:W-:Y:S02]  /*4d90*/  VIADD R26, R16, 0x38 ;  /* 0x00000038101a7836 */ /* 0x000fe40000000000 */
[----:B------:R-:W-:Y:S02]  /*4da0*/  VIADD R17, R17, UR27 ;  /* 0x0000001b11117c36 */ /* 0x000fe40008000000 */
[----:B------:R-:W-:Y:S02]  /*4db0*/  VIADD R12, R26, UR22 ;  /* 0x000000161a0c7c36 */ /* 0x000fe40008000000 */
[C---:B------:R-:W-:Y:S01]  /*4dc0*/  VIADD R27, R16.reuse, 0x28 ;  /* 0x00000028101b7836 */ /* 0x040fe20000000000 */
[----:B------:R-:W-:Y:S01]  /*4dd0*/  HMMA.16816.F32 R68, R4, R70, R32 ;  /* 0x000000460444723c */ /* 0x000fe20000001820 */
[C---:B------:R-:W-:Y:S01]  /*4de0*/  VIADD R32, R16.reuse, UR22 ;  /* 0x0000001610207c36 */ /* 0x040fe20008000000 */
[C-C-:B------:R-:W-:Y:S01]  /*4df0*/  IADD3 R0, PT, PT, R211.reuse, 0x37, -R12.reuse ;  /* 0x00000037d3007810 */ /* 0x140fe20007ffe80c */
[----:B------:R-:W-:Y:S01]  /*4e00*/  VIADD R33, R16, 0x1 ;  /* 0x0000000110217836 */ /* 0x000fe20000000000 */
[C---:B------:R-:W-:Y:S01]  /*4e10*/  IADD3 R3, PT, PT, R211.reuse, 0x30, -R12 ;  /* 0x00000030d3037810 */ /* 0x040fe20007ffe80c */
[----:B------:R-:W-:-:S02]  /*4e20*/  IMAD.IADD R2, R211, 0x1, -R32 ;  /* 0x00000001d3027824 */ /* 0x000fc400078e0a20 */
[C---:B------:R-:W-:Y:S01]  /*4e30*/  VIADD R34, R16.reuse, 0x8 ;  /* 0x0000000810227836 */ /* 0x040fe20000000000 */
[----:B------:R-:W-:Y:S01]  /*4e40*/  HMMA.16816.F32 R44, R4, R62, R44 ;  /* 0x0000003e042c723c */ /* 0x000fe2000000182c */
[C---:B------:R-:W-:Y:S01]  /*4e50*/  IADD3 R5, PT, PT, R211.reuse, 0x2f, -R12 ;  /* 0x0000002fd3057810 */ /* 0x040fe20007ffe80c */
[----:B------:R-:W-:Y:S01]  /*4e60*/  VIADD R35, R16, 0x9 ;  /* 0x0000000910237836 */ /* 0x000fe20000000000 */
[----:B------:R-:W-:Y:S02]  /*4e70*/  IABS R4, R2 ;  /* 0x0000000200047213 */ /* 0x000fe40000000000 */
[----:B------:R-:W-:Y:S02]  /*4e80*/  IABS R2, R0 ;  /* 0x0000000000027213 */ /* 0x000fe40000000000 */
[----:B------:R-:W-:Y:S01]  /*4e90*/  IABS R0, R3 ;  /* 0x0000000300007213 */ /* 0x000fe20000000000 */
[----:B---3--:R-:W-:Y:S01]  /*4ea0*/  HMMA.16816.F32 R76, R8, R36, R28 ;  /* 0x00000024084c723c */ /* 0x008fe2000000181c */
[----:B------:R-:W-:Y:S01]  /*4eb0*/  IABS R3, R5 ;  /* 0x0000000500037213 */ /* 0x000fe20000000000 */
[----:B------:R-:W-:Y:S01]  /*4ec0*/  IMAD.MOV.U32 R5, RZ, RZ, R4 ;  /* 0x000000ffff057224 */ /* 0x000fe200078e0004 */
[----:B------:R-:W-:Y:S01]  /*4ed0*/  IADD3 R7, PT, PT, R211, 0x18, -R12 ;  /* 0x00000018d3077810 */ /* 0x000fe20007ffe80c */
[----:B------:R-:W-:-:S02]  /*4ee0*/  IMAD.MOV.U32 R4, RZ, RZ, R2 ;  /* 0x000000ffff047224 */ /* 0x000fc400078e0002 */
        /* <DEDUP_REMOVED lines=9> */
[C---:B------:R-:W-:Y:S01]  /*4f80*/  IADD3 R4, PT, PT, R211.reuse, 0x20, -R12 ;  /* 0x00000020d3047810 */ /* 0x040fe20007ffe80c */
[----:B------:R-:W-:Y:S01]  /*4f90*/  FFMA.FTZ R19, R2, -UR6, R72 ;  /* 0x8000000602137c23 */ /* 0x000fe20008010048 */
[C-C-:B------:R-:W-:Y:S01]  /*4fa0*/  IADD3 R2, PT, PT, R211.reuse, 0x28, -R12.reuse ;  /* 0x00000028d3027810 */ /* 0x140fe20007ffe80c */
[----:B------:R-:W-:Y:S01]  /*4fb0*/  FFMA.FTZ R18, R0, -UR6, R73 ;  /* 0x8000000600127c23 */ /* 0x000fe20008010049 */
[C-C-:B------:R-:W-:Y:S01]  /*4fc0*/  IADD3 R0, PT, PT, R211.reuse, 0x27, -R12.reuse ;  /* 0x00000027d3007810 */ /* 0x140fe20007ffe80c */
[----:B------:R-:W-:Y:S01]  /*4fd0*/  HMMA.16816.F32 R80, R8, R38, R44 ;  /* 0x000000260850723c */ /* 0x000fe2000000182c */
[----:B------:R-:W-:Y:S01]  /*4fe0*/  IADD3 R5, PT, PT, R211, 0x1f, -R12 ;  /* 0x0000001fd3057810 */ /* 0x000fe20007ffe80c */
[C---:B------:R-:W-:Y:S01]  /*4ff0*/  VIADD R40, R16.reuse, 0x11 ;  /* 0x0000001110287836 */ /* 0x040fe20000000000 */
[----:B------:R-:W-:Y:S01]  /*5000*/  IABS R6, R2 ;  /* 0x0000000200067213 */ /* 0x000fe20000000000 */
[C---:B------:R-:W-:Y:S01]  /*5010*/  VIADD R28, R16.reuse, 0x29 ;  /* 0x00000029101c7836 */ /* 0x040fe20000000000 */
[----:B------:R-:W-:Y:S01]  /*5020*/  IABS R3, R0 ;  /* 0x0000000000037213 */ /* 0x000fe20000000000 */
[C---:B------:R-:W-:Y:S01]  /*5030*/  VIADD R29, R16.reuse, 0x30 ;  /* 0x00000030101d7836 */ /* 0x040fe20000000000 */
[----:B------:R-:W-:Y:S01]  /*5040*/  IABS R2, R4 ;  /* 0x0000000400027213 */ /* 0x000fe20000000000 */
[----:B------:R-:W-:Y:S01]  /*5050*/  VIADD R30, R16, 0x31 ;  /* 0x00000031101e7836 */ /* 0x000fe20000000000 */
[----:B------:R-:W-:Y:S01]  /*5060*/  IABS R0, R5 ;  /* 0x0000000500007213 */ /* 0x000fe20000000000 */
[----:B------:R-:W-:Y:S01]  /*5070*/  IMAD.MOV.U32 R5, RZ, RZ, R3 ;  /* 0x000000ffff057224 */ /* 0x000fe200078e0003 */
[----:B------:R-:W-:Y:S01]  /*5080*/  IABS R4, R7 ;  /* 0x0000000700047213 */ /* 0x000fe20000000000 */
[----:B------:R-:W-:Y:S01]  /*5090*/  IMAD.MOV.U32 R3, RZ, RZ, R2 ;  /* 0x000000ffff037224 */ /* 0x000fe200078e0002 */
[----:B------:R-:W-:Y:S01]  /*50a0*/  I2FP.F32.S32 R6, R6 ;  /* 0x0000000600067245 */ /* 0x000fe20000201400 */
[----:B------:R-:W-:Y:S01]  /*50b0*/  IMAD.MOV.U32 R2, RZ, RZ, R0 ;  /* 0x000000ffff027224 */ /* 0x000fe200078e0000 */
[----:B------:R-:W-:Y:S01]  /*50c0*/  I2FP.F32.S32 R5, R5 ;  /* 0x0000000500057245 */ /* 0x000fe20000201400 */
[----:B------:R-:W-:Y:S01]  /*50d0*/  IMAD.MOV.U32 R0, RZ, RZ, R4 ;  /* 0x000000ffff007224 */ /* 0x000fe200078e0004 */
[----:B------:R-:W-:Y:S01]  /*50e0*/  I2FP.F32.S32 R3, R3 ;  /* 0x0000000300037245 */ /* 0x000fe20000201400 */
[----:B------:R-:W-:Y:S01]  /*50f0*/  FFMA.FTZ R15, R6, -UR6, R52 ;  /* 0x80000006060f7c23 */ /* 0x000fe20008010034 */
[----:B------:R-:W-:Y:S01]  /*5100*/  I2FP.F32.S32 R2, R2 ;  /* 0x0000000200027245 */ /* 0x000fe20000201400 */
[----:B------:R-:W-:Y:S01]  /*5110*/  FFMA.FTZ R14, R5, -UR6, R53 ;  /* 0x80000006050e7c23 */ /* 0x000fe20008010035 */
[----:B------:R-:W-:Y:S01]  /*5120*/  I2FP.F32.S32 R0, R0 ;  /* 0x0000000000007245 */ /* 0x000fe20000201400 */
[----:B------:R-:W-:-:S02]  /*5130*/  IMAD.U32 R5, RZ, RZ, UR33 ;  /* 0x00000021ff057e24 */ /* 0x000fc4000f8e00ff */
[----:B------:R-:W-:Y:S01]  /*5140*/  FFMA.FTZ R13, R3, -UR6, R64 ;  /* 0x80000006030d7c23 */ /* 0x000fe20008010040 */
[----:B------:R-:W-:Y:S02]  /*5150*/  VIADD R53, R16, 0x18 ;  /* 0x0000001810357836 */ /* 0x000fe40000000000 */
[----:B------:R-:W-:Y:S01]  /*5160*/  FFMA.FTZ R6, R2, -UR6, R65 ;  /* 0x8000000602067c23 */ /* 0x000fe20008010041 */
[----:B------:R-:W-:Y:S01]  /*5170*/  FFMA.FTZ R7, R0, -UR6, R76 ;  /* 0x8000000600077c23 */ /* 0x000fe2000801004c */
[----:B------:R-:W-:Y:S01]  /*5180*/  VIADD R0, R211, -UR25 ;  /* 0x80000019d3007c36 */ /* 0x000fe20008000000 */
[----:B------:R-:W-:Y:S01]  /*5190*/  VIADDMNMX R214, R17, 0x1, R5, PT ;  /* 0x0000000111d67846 */ /* 0x000fe20003800105 */
[C---:B------:R-:W-:Y:S01]  /*51a0*/  VIADD R64, R16.reuse, 0x21 ;  /* 0x0000002110407836 */ /* 0x040fe20000000000 */
[----:B------:R-:W-:Y:S01]  /*51b0*/  IADD3 R2, PT, PT, R211, 0x17, -R12 ;  /* 0x00000017d3027810 */ /* 0x000fe20007ffe80c */
[----:B------:R-:W-:Y:S01]  /*51c0*/  VIADD R31, R16, 0x39 ;  /* 0x00000039101f7836 */ /* 0x000fe20000000000 */
[C---:B------:R-:W-:Y:S01]  /*51d0*/  ISETP.GT.AND P0, PT, R0.reuse, R16, PT ;  /* 0x000000100000720c */ /* 0x040fe20003f04270 */
[----:B-1----:R-:W-:Y:S01]  /*51e0*/  HMMA.16816.F32 R48, R8, R20, R48 ;  /* 0x000000140830723c */ /* 0x002fe20000001830 */
[----:B------:R-:W-:-:S02]  /*51f0*/  ISETP.GT.AND P2, PT, R0, R33, PT ;  /* 0x000000210000720c */ /* 0x000fc40003f44270 */
[----:B------:R-:W-:Y:S02]  /*5200*/  ISETP.GE.AND P4, PT, R16, R214, PT ;  /* 0x000000d61000720c */ /* 0x000fe40003f86270 */
[----:B------:R-:W-:Y:S02]  /*5210*/  FSEL R3, R25, -INF , !P0 ;  /* 0xff80000019037808 */ /* 0x000fe40004000000 */
[--C-:B------:R-:W-:Y:S01]  /*5220*/  IADD3 R4, PT, PT, R211, 0x10, -R12.reuse ;  /* 0x00000010d3047810 */ /* 0x100fe20007ffe80c */
[----:B------:R-:W-:Y:S01]  /*5230*/  HMMA.16816.F32 R44, R8, R22, R68 ;  /* 0x00000016082c723c */ /* 0x000fe20000001844 */
[----:B------:R-:W-:Y:S01]  /*5240*/  FSEL R58, R3, -INF , !P4 ;  /* 0xff800000033a7808 */ /* 0x000fe20006000000 */
[----:B------:R-:W-:Y:S01]  /*5250*/  IMAD.IADD R8, R211, 0x1, -R12 ;  /* 0x00000001d3087824 */ /* 0x000fe200078e0a0c */
[----:B------:R-:W-:Y:S02]  /*5260*/  FSEL R24, R24, -INF , !P2 ;  /* 0xff80000018187808 */ /* 0x000fe40005000000 */
[----:B------:R-:W-:-:S02]  /*5270*/  ISETP.GT.AND P3, PT, R0, R34, PT ;  /* 0x000000220000720c */ /* 0x000fc40003f64270 */
[C---:B------:R-:W-:Y:S02]  /*5280*/  ISETP.GT.AND P1, PT, R0.reuse, R35, PT ;  /* 0x000000230000720c */ /* 0x040fe40003f24270 */
[C---:B------:R-:W-:Y:S02]  /*5290*/  ISETP.GT.AND P0, PT, R0.reuse, R36, PT ;  /* 0x000000240000720c */ /* 0x040fe40003f04270 */
[C---:B------:R-:W-:Y:S02]  /*52a0*/  ISETP.GT.AND P5, PT, R0.reuse, R40, PT ;  /* 0x000000280000720c */ /* 0x040fe40003fa4270 */
[C---:B------:R-:W-:Y:S02]  /*52b0*/  ISETP.GT.AND P6, PT, R0.reuse, R53, PT ;  /* 0x000000350000720c */ /* 0x040fe40003fc4270 */
[C---:B------:R-:W-:Y:S02]  /*52c0*/  ISETP.GT.AND P4, PT, R0.reuse, R56, PT ;  /* 0x000000380000720c */ /* 0x040fe40003f84270 */
[----:B------:R-:W-:-:S02]  /*52d0*/  ISETP.GT.AND P2, PT, R0, R59, PT ;  /* 0x0000003b0000720c */ /* 0x000fc40003f44270 */
[----:B------:R-:W-:Y:S02]  /*52e0*/  IABS R3, R2 ;  /* 0x0000000200037213 */ /* 0x000fe40000000000 */
[----:B------:R-:W-:Y:S02]  /*52f0*/  IABS R2, R4 ;  /* 0x0000000400027213 */ /* 0x000fe40000000000 */
[----:B------:R-:W-:Y:S02]  /*5300*/  FSEL R19, R19, -INF , !P3 ;  /* 0xff80000013137808 */ /* 0x000fe40005800000 */
[----:B------:R-:W-:Y:S02]  /*5310*/  FSEL R18, R18, -INF , !P1 ;  /* 0xff80000012127808 */ /* 0x000fe40004800000 */
[----:B------:R-:W-:Y:S02]  /*5320*/  FSEL R25, R15, -INF , !P0 ;  /* 0xff8000000f197808 */ /* 0x000fe40004000000 */
[----:B------:R-:W-:-:S02]  /*5330*/  FSEL R52, R14, -INF , !P5 ;  /* 0xff8000000e347808 */ /* 0x000fc40006800000 */
[----:B------:R-:W-:Y:S02]  /*5340*/  FSEL R57, R13, -INF , !P6 ;  /* 0xff8000000d397808 */ /* 0x000fe40007000000 */
[----:B------:R-:W-:Y:S01]  /*5350*/  FSEL R61, R6, -INF , !P4 ;  /* 0xff800000063d7808 */ /* 0x000fe20006000000 */
[----:B------:R-:W-:Y:S01]  /*5360*/  VIADD R6, R211, 0x8 ;  /* 0x00000008d3067836 */ /* 0x000fe20000000000 */
[----:B------:R-:W-:Y:S02]  /*5370*/  FSEL R63, R7, -INF , !P2 ;  /* 0xff800000073f7808 */ /* 0x000fe40005000000 */
[----:B------:R-:W-:Y:S01]  /*5380*/  ISETP.GT.AND P3, PT, R0, R64, PT ;  /* 0x000000400000720c */ /* 0x000fe20003f64270 */
[----:B------:R-:W-:Y:S01]  /*5390*/  IMAD.IADD R68, R6, 0x1, -R12 ;  /* 0x0000000106447824 */ /* 0x000fe200078e0a0c */
[C---:B------:R-:W-:Y:S02]  /*53a0*/  ISETP.GT.AND P1, PT, R0.reuse, R27, PT ;  /* 0x0000001b0000720c */ /* 0x040fe40003f24270 */
[----:B------:R-:W-:-:S02]  /*53b0*/  ISETP.GT.AND P0, PT, R0, R28, PT ;  /* 0x0000001c0000720c */ /* 0x000fc40003f04270 */
[C---:B------:R-:W-:Y:S02]  /*53c0*/  ISETP.GT.AND P5, PT, R0.reuse, R29, PT ;  /* 0x0000001d0000720c */ /* 0x040fe40003fa4270 */
[C---:B------:R-:W-:Y:S02]  /*53d0*/  ISETP.GT.AND P6, PT, R0.reuse, R30, PT ;  /* 0x0000001e0000720c */ /* 0x040fe40003fc4270 */
[C---:B------:R-:W-:Y:S02]  /*53e0*/  ISETP.GT.AND P4, PT, R0.reuse, R26, PT ;  /* 0x0000001a0000720c */ /* 0x040fe40003f84270 */
[----:B------:R-:W-:Y:S02]  /*53f0*/  ISETP.GT.AND P2, PT, R0, R31, PT ;  /* 0x0000001f0000720c */ /* 0x000fe40003f44270 */
[----:B------:R-:W-:Y:S02]  /*5400*/  I2FP.F32.S32 R4, R3 ;  /* 0x0000000300047245 */ /* 0x000fe40000201400 */
[----:B------:R-:W-:-:S02]  /*5410*/  IADD3 R0, PT, PT, R211, 0xf, -R12 ;  /* 0x0000000fd3007810 */ /* 0x000fc40007ffe80c */
[----:B------:R-:W-:Y:S01]  /*5420*/  I2FP.F32.S32 R3, R2 ;  /* 0x0000000200037245 */ /* 0x000fe20000201400 */
[----:B------:R-:W-:Y:S01]  /*5430*/  FFMA.FTZ R7, R4, -UR6, R77 ;  /* 0x8000000604077c23 */ /* 0x000fe2000801004d */
[----:B------:R-:W-:Y:S01]  /*5440*/  IABS R2, R0 ;  /* 0x0000000000027213 */ /* 0x000fe20000000000 */
[----:B------:R-:W-:Y:S01]  /*5450*/  VIADD R0, R6, -UR25 ;  /* 0x8000001906007c36 */ /* 0x000fe20008000000 */
[----:B------:R-:W-:Y:S01]  /*5460*/  VIADDMNMX R215, R17, 0x9, R5, PT ;  /* 0x0000000911d77846 */ /* 0x000fe20003800105 */
[----:B------:R-:W-:Y:S01]  /*5470*/  FFMA.FTZ R4, R3, -UR6, R80 ;  /* 0x8000000603047c23 */ /* 0x000fe20008010050 */
[----:B------:R-:W-:Y:S02]  /*5480*/  I2FP.F32.S32 R3, R2 ;  /* 0x0000000200037245 */ /* 0x000fe40000201400 */
[--C-:B------:R-:W-:Y:S02]  /*5490*/  IADD3 R2, PT, PT, R211, 0x8, -R12.reuse ;  /* 0x00000008d3027810 */ /* 0x100fe40007ffe80c */
[----:B------:R-:W-:Y:S01]  /*54a0*/  FSEL R72, R4, -INF , !P1 ;  /* 0xff80000004487808 */ /* 0x000fe20004800000 */
[----:B------:R-:W-:Y:S01]  /*54b0*/  FFMA.FTZ R9, R3, -UR6, R81 ;  /* 0x8000000603097c23 */ /* 0x000fe20008010051 */
[----:B------:R-:W-:-:S02]  /*54c0*/  IADD3 R4, PT, PT, R211, 0x7, -R12 ;  /* 0x00000007d3047810 */ /* 0x000fc40007ffe80c */
[----:B------:R-:W-:Y:S02]  /*54d0*/  IABS R3, R2 ;  /* 0x0000000200037213 */ /* 0x000fe40000000000 */
[----:B------:R-:W-:Y:S02]  /*54e0*/  IABS R2, R4 ;  /* 0x0000000400027213 */ /* 0x000fe40000000000 */
[----:B------:R-:W-:Y:S01]  /*54f0*/  FSEL R65, R7, -INF , !P3 ;  /* 0xff80000007417808 */ /* 0x000fe20005800000 */
[----:B------:R-:W-:Y:S01]  /*5500*/  IMAD.IADD R7, R6, 0x1, -R32 ;  /* 0x0000000106077824 */ /* 0x000fe200078e0a20 */
[----:B------:R-:W-:Y:S02]  /*5510*/  ISETP.GT.AND P3, PT, R0, R16, PT ;  /* 0x000000100000720c */ /* 0x000fe40003f64270 */
[----:B------:R-:W-:Y:S02]  /*5520*/  ISETP.GE.AND P1, PT, R16, R215, PT ;  /* 0x000000d71000720c */ /* 0x000fe40003f26270 */
[----:B------:R-:W-:-:S02]  /*5530*/  I2FP.F32.S32 R5, R3 ;  /* 0x0000000300057245 */ /* 0x000fc40000201400 */
[C-C-:B------:R-:W-:Y:S02]  /*5540*/  IADD3 R10, PT, PT, R6.reuse, 0x37, -R12.reuse ;  /* 0x00000037060a7810 */ /* 0x140fe40007ffe80c */
[C---:B------:R-:W-:Y:S01]  /*5550*/  IADD3 R11, PT, PT, R6.reuse, 0x30, -R12 ;  /* 0x00000030060b7810 */ /* 0x040fe20007ffe80c */
[----:B------:R-:W-:Y:S01]  /*5560*/  FFMA.FTZ R5, R5, -UR6, R48 ;  /* 0x8000000605057c23 */ /* 0x000fe20008010030 */
        /* <DEDUP_REMOVED lines=11> */
[--C-:B------:R-:W-:Y:S02]  /*5620*/  IADD3 R71, PT, PT, R6, -0x1, -R12.reuse ;  /* 0xffffffff06477810 */ /* 0x100fe40007ffe80c */
[----:B------:R-:W-:Y:S02]  /*5630*/  IADD3 R3, PT, PT, R211, -0x1, -R12 ;  /* 0xffffffffd3037810 */ /* 0x000fe40007ffe80c */
[----:B------:R-:W-:Y:S02]  /*5640*/  I2FP.F32.S32 R4, R2 ;  /* 0x0000000200047245 */ /* 0x000fe40000201400 */
[----:B------:R-:W-:Y:S02]  /*5650*/  IABS R6, R8 ;  /* 0x0000000800067213 */ /* 0x000fe40000000000 */
[----:B------:R-:W-:Y:S01]  /*5660*/  IABS R8, R3 ;  /* 0x0000000300087213 */ /* 0x000fe20000000000 */
[----:B------:R-:W-:Y:S01]  /*5670*/  FFMA.FTZ R3, R4, -UR6, R49 ;  /* 0x8000000604037c23 */ /* 0x000fe20008010031 */
[----:B------:R-:W-:Y:S01]  /*5680*/  IABS R2, R7 ;  /* 0x0000000700027213 */ /* 0x000fe20000000000 */
[----:B------:R-:W-:Y:S01]  /*5690*/  IMAD.MOV.U32 R4, RZ, RZ, R6 ;  /* 0x000000ffff047224 */ /* 0x000fe200078e0006 */
[----:B------:R-:W-:Y:S01]  /*56a0*/  FSEL R48, R5, -INF , !P5 ;  /* 0xff80000005307808 */ /* 0x000fe20006800000 */
[----:B------:R-:W-:Y:S01]  /*56b0*/  IMAD.MOV.U32 R6, RZ, RZ, R8 ;  /* 0x000000ffff067224 */ /* 0x000fe200078e0008 */
[----:B------:R-:W-:-:S02]  /*56c0*/  I2FP.F32.S32 R2, R2 ;  /* 0x0000000200027245 */ /* 0x000fc40000201400 */
[----:B------:R-:W-:Y:S02]  /*56d0*/  I2FP.F32.S32 R4, R4 ;  /* 0x0000000400047245 */ /* 0x000fe40000201400 */
[----:B------:R-:W-:Y:S01]  /*56e0*/  I2FP.F32.S32 R6, R6 ;  /* 0x0000000600067245 */ /* 0x000fe20000201400 */
[----:B------:R-:W-:Y:S01]  /*56f0*/  FFMA.FTZ R2, R2, -UR6, R42 ;  /* 0x8000000602027c23 */ /* 0x000fe2000801002a */
[----:B------:R-:W-:Y:S01]  /*5700*/  IABS R5, R10 ;  /* 0x0000000a00057213 */ /* 0x000fe20000000000 */
[----:B------:R-:W-:Y:S01]  /*5710*/  FFMA.FTZ R4, R4, -UR6, R44 ;  /* 0x8000000604047c23 */ /* 0x000fe2000801002c */
[----:B------:R-:W-:Y:S01]  /*5720*/  FSEL R41, R3, -INF , !P6 ;  /* 0xff80000003297808 */ /* 0x000fe20007000000 */
[----:B------:R-:W-:Y:S01]  /*5730*/  FFMA.FTZ R3, R6, -UR6, R45 ;  /* 0x8000000606037c23 */ /* 0x000fe2000801002d */
[----:B------:R-:W-:Y:S02]  /*5740*/  IABS R6, R11 ;  /* 0x0000000b00067213 */ /* 0x000fe40000000000 */
[----:B------:R-:W-:-:S02]  /*5750*/  FSEL R39, R4, -INF , !P4 ;  /* 0xff80000004277808 */ /* 0x000fc40006000000 */
[----:B------:R-:W-:Y:S02]  /*5760*/  I2FP.F32.S32 R4, R5 ;  /* 0x0000000500047245 */ /* 0x000fe40000201400 */
[----:B------:R-:W-:Y:S02]  /*5770*/  FSEL R38, R3, -INF , !P2 ;  /* 0xff80000003267808 */ /* 0x000fe40005000000 */
[----:B------:R-:W-:Y:S01]  /*5780*/  FSEL R3, R2, -INF , !P3 ;  /* 0xff80000002037808 */ /* 0x000fe20005800000 */
[----:B------:R-:W-:Y:S01]  /*5790*/  FFMA.FTZ R2, R4, -UR6, R43 ;  /* 0x8000000604027c23 */ /* 0x000fe2000801002b */
[----:B------:R-:W-:Y:S01]  /*57a0*/  IMAD.MOV.U32 R4, RZ, RZ, R6 ;  /* 0x000000ffff047224 */ /* 0x000fe200078e0006 */
[----:B------:R-:W-:Y:S02]  /*57b0*/  FSEL R49, R9, -INF , !P0 ;  /* 0xff80000009317808 */ /* 0x000fe40004000000 */
[----:B------:R-:W-:Y:S02]  /*57c0*/  ISETP.GT.AND P0, PT, R0, R33, PT ;  /* 0x000000210000720c */ /* 0x000fe40003f04270 */
[----:B------:R-:W-:-:S02]  /*57d0*/  I2FP.F32.S32 R4, R4 ;  /* 0x0000000400047245 */ /* 0x000fc40000201400 */
[----:B------:R-:W-:Y:S02]  /*57e0*/  IABS R5, R13 ;  /* 0x0000000d00057213 */ /* 0x000fe40000000000 */
[----:B------:R-:W-:Y:S02]  /*57f0*/  FSEL R37, R3, -INF , !P1 ;  /* 0xff80000003257808 */ /* 0x000fe40004800000 */
[----:B------:R-:W-:Y:S01]  /*5800*/  FSEL R3, R2, -INF , !P0 ;  /* 0xff80000002037808 */ /* 0x000fe20004000000 */
[----:B------:R-:W-:Y:S01]  /*5810*/  FFMA.FTZ R2, R4, -UR6, R74 ;  /* 0x8000000604027c23 */ /* 0x000fe2000801004a */
[----:B------:R-:W-:Y:S01]  /*5820*/  IMAD.MOV.U32 R4, RZ, RZ, R5 ;  /* 0x000000ffff047224 */ /* 0x000fe200078e0005 */
[----:B------:R-:W-:Y:S02]  /*5830*/  ISETP.GE.AND P6, PT, R33, R215, PT ;  /* 0x000000d72100720c */ /* 0x000fe40003fc6270 */
[----:B------:R-:W-:Y:S02]  /*5840*/  ISETP.GT.AND P4, PT, R0, R34, PT ;  /* 0x000000220000720c */ /* 0x000fe40003f84270 */
[----:B------:R-:W-:-:S02]  /*5850*/  I2FP.F32.S32 R4, R4 ;  /* 0x0000000400047245 */ /* 0x000fc40000201400 */
[----:B------:R-:W-:Y:S01]  /*5860*/  IABS R5, R14 ;  /* 0x0000000e00057213 */ /* 0x000fe20000000000 */
[----:B------:R-:W-:Y:S01]  /*5870*/  BAR.SYNC.DEFER_BLOCKING 0x0 ;  /* 0x0000000000007b1d */ /* 0x000fe20000010000 */
[CC--:B------:R-:W-:Y:S02]  /*5880*/  ISETP.GE.AND P2, PT, R34.reuse, R214.reuse, PT ;  /* 0x000000d62200720c */ /* 0x0c0fe40003f46270 */
[----:B------:R-:W-:Y:S02]  /*5890*/  ISETP.GE.AND P3, PT, R34, R215, PT ;  /* 0x000000d72200720c */ /* 0x000fe40003f66270 */
[----:B------:R-:W-:Y:S02]  /*58a0*/  FSEL R34, R3, -INF , !P6 ;  /* 0xff80000003227808 */ /* 0x000fe40007000000 */
[----:B------:R-:W-:Y:S01]  /*58b0*/  FSEL R3, R2, -INF , !P4 ;  /* 0xff80000002037808 */ /* 0x000fe20006000000 */
[----:B------:R-:W-:Y:S01]  /*58c0*/  FFMA.FTZ R2, R4, -UR6, R75 ;  /* 0x8000000604027c23 */ /* 0x000fe2000801004b */
[----:B------:R-:W-:Y:S01]  /*58d0*/  IMAD.MOV.U32 R4, RZ, RZ, R5 ;  /* 0x000000ffff047224 */ /* 0x000fe200078e0005 */
[----:B------:R-:W-:-:S02]  /*58e0*/  ISETP.GE.AND P5, PT, R33, R214, PT ;  /* 0x000000d62100720c */ /* 0x000fc40003fa6270 */
[----:B------:R-:W-:Y:S02]  /*58f0*/  ISETP.GT.AND P1, PT, R0, R35, PT ;  /* 0x000000230000720c */ /* 0x000fe40003f24270 */
[----:B------:R-:W-:Y:S02]  /*5900*/  I2FP.F32.S32 R4, R4 ;  /* 0x0000000400047245 */ /* 0x000fe40000201400 */
[----:B------:R-:W-:Y:S02]  /*5910*/  IABS R5, R15 ;  /* 0x0000000f00057213 */ /* 0x000fe40000000000 */
[----:B------:R-:W-:Y:S02]  /*5920*/  FSEL R22, R24, -INF , !P5 ;  /* 0xff80000018167808 */ /* 0x000fe40006800000 */
        /* <DEDUP_REMOVED lines=20> */
[----:B------:R-:W-:-:S02]  /*5a70*/  FSEL R21, R19, -INF , !P2 ;  /* 0xff80000013157808 */ /* 0x000fc40005000000 */
[----:B------:R-:W-:Y:S02]  /*5a80*/  ISETP.GE.AND P2, PT, R36, R214, PT ;  /* 0x000000d62400720c */ /* 0x000fe40003f46270 */
[----:B------:R-:W-:Y:S02]  /*5a90*/  ISETP.GE.AND P1, PT, R40, R215, PT ;  /* 0x000000d72800720c */ /* 0x000fe40003f26270 */
[----:B------:R-:W-:Y:S02]  /*5aa0*/  ISETP.GT.AND P0, PT, R0, R53, PT ;  /* 0x000000350000720c */ /* 0x000fe40003f04270 */
[----:B------:R-:W-:Y:S02]  /*5ab0*/  I2FP.F32.S32 R4, R4 ;  /* 0x0000000400047245 */ /* 0x000fe40000201400 */
[----:B------:R-:W-:Y:S02]  /*5ac0*/  IABS R6, R23 ;  /* 0x0000001700067213 */ /* 0x000fe40000000000 */
[----:B------:R-:W-:-:S02]  /*5ad0*/  FSEL R19, R25, -INF , !P2 ;  /* 0xff80000019137808 */ /* 0x000fc40005000000 */
[----:B------:R-:W-:Y:S02]  /*5ae0*/  FSEL R25, R3, -INF , !P1 ;  /* 0xff80000003197808 */ /* 0x000fe40004800000 */
[----:B------:R-:W-:Y:S01]  /*5af0*/  FSEL R3, R2, -INF , !P0 ;  /* 0xff80000002037808 */ /* 0x000fe20004000000 */
[----:B------:R-:W-:Y:S01]  /*5b00*/  FFMA.FTZ R2, R4, -UR6, R67 ;  /* 0x8000000604027c23 */ /* 0x000fe20008010043 */
[-C--:B------:R-:W-:Y:S01]  /*5b10*/  ISETP.GE.AND P5, PT, R35, R214.reuse, PT ;  /* 0x000000d62300720c */ /* 0x080fe20003fa6270 */
[----:B------:R-:W-:Y:S01]  /*5b20*/  IMAD.MOV.U32 R4, RZ, RZ, R6 ;  /* 0x000000ffff047224 */ /* 0x000fe200078e0006 */
[----:B------:R-:W-:Y:S02]  /*5b30*/  ISETP.GE.AND P6, PT, R53, R215, PT ;  /* 0x000000d73500720c */ /* 0x000fe40003fc6270 */
[----:B------:R-:W-:Y:S02]  /*5b40*/  FSEL R20, R18, -INF , !P5 ;  /* 0xff80000012147808 */ /* 0x000fe40006800000 */
[----:B------:R-:W-:-:S02]  /*5b50*/  ISETP.GE.AND P5, PT, R40, R214, PT ;  /* 0x000000d62800720c */ /* 0x000fc40003fa6270 */
[----:B------:R-:W-:Y:S02]  /*5b60*/  ISETP.GT.AND P4, PT, R0, R56, PT ;  /* 0x000000380000720c */ /* 0x000fe40003f84270 */
[----:B------:R-:W-:Y:S02]  /*5b70*/  I2FP.F32.S32 R4, R4 ;  /* 0x0000000400047245 */ /* 0x000fe40000201400 */
[----:B------:R-:W-:Y:S02]  /*5b80*/  FSEL R18, R52, -INF , !P5 ;  /* 0xff80000034127808 */ /* 0x000fe40006800000 */
[----:B------:R-:W-:Y:S02]  /*5b90*/  FSEL R36, R3, -INF , !P6 ;  /* 0xff80000003247808 */ /* 0x000fe40007000000 */
[-C--:B------:R-:W-:Y:S02]  /*5ba0*/  ISETP.GE.AND P5, PT, R56, R214.reuse, PT ;  /* 0x000000d63800720c */ /* 0x080fe40003fa6270 */
[----:B------:R-:W-:Y:S01]  /*5bb0*/  FSEL R3, R2, -INF , !P4 ;  /* 0xff80000002037808 */ /* 0x000fe20006000000 */
[----:B------:R-:W-:Y:S01]  /*5bc0*/  FFMA.FTZ R2, R4, -UR6, R78 ;  /* 0x8000000604027c23 */ /* 0x000fe2000801004e */
[----:B------:R-:W-:-:S02]  /*5bd0*/  ISETP.GE.AND P2, PT, R53, R214, PT ;  /* 0x000000d63500720c */ /* 0x000fc40003f46270 */
[----:B------:R-:W-:Y:S02]  /*5be0*/  ISETP.GE.AND P3, PT, R56, R215, PT ;  /* 0x000000d73800720c */ /* 0x000fe40003f66270 */
[----:B------:R-:W-:Y:S02]  /*5bf0*/  IABS R5, R70 ;  /* 0x0000004600057213 */ /* 0x000fe40000000000 */
[C---:B------:R-:W-:Y:S02]  /*5c00*/  ISETP.GT.AND P1, PT, R0.reuse, R59, PT ;  /* 0x0000003b0000720c */ /* 0x040fe40003f24270 */
[----:B------:R-:W-:Y:S02]  /*5c10*/  FSEL R23, R61, -INF , !P5 ;  /* 0xff8000003d177808 */ /* 0x000fe40006800000 */
[----:B------:R-:W-:Y:S02]  /*5c20*/  FSEL R17, R57, -INF , !P2 ;  /* 0xff80000039117808 */ /* 0x000fe40005000000 */
[----:B------:R-:W-:-:S02]  /*5c30*/  ISETP.GT.AND P6, PT, R0, R64, PT ;  /* 0x000000400000720c */ /* 0x000fc40003fc4270 */
[----:B------:R-:W-:Y:S02]  /*5c40*/  I2FP.F32.S32 R5, R5 ;  /* 0x0000000500057245 */ /* 0x000fe40000201400 */
[CC--:B------:R-:W-:Y:S02]  /*5c50*/  ISETP.GE.AND P5, PT, R64.reuse, R214.reuse, PT ;  /* 0x000000d64000720c */ /* 0x0c0fe40003fa6270 */
[----:B------:R-:W-:Y:S01]  /*5c60*/  ISETP.GE.AND P4, PT, R64, R215, PT ;  /* 0x000000d74000720c */ /* 0x000fe20003f86270 */
[----:B------:R-:W-:Y:S01]  /*5c70*/  FFMA.FTZ R13, R5, -UR6, R79 ;  /* 0x80000006050d7c23 */ /* 0x000fe2000801004f */
[----:B------:R-:W-:Y:S02]  /*5c80*/  IABS R4, R73 ;  /* 0x0000004900047213 */ /* 0x000fe40000000000 */
[----:B------:R-:W-:Y:S02]  /*5c90*/  FSEL R35, R3, -INF , !P3 ;  /* 0xff80000003237808 */ /* 0x000fe40005800000 */
[C---:B------:R-:W-:Y:S01]  /*5ca0*/  ISETP.GE.AND P2, PT, R59.reuse, R214, PT ;  /* 0x000000d63b00720c */ /* 0x040fe20003f46270 */
[----:B------:R-:W-:Y:S01]  /*5cb0*/  IMAD.MOV.U32 R10, RZ, RZ, R4 ;  /* 0x000000ffff0a7224 */ /* 0x000fe200078e0004 */
[----:B------:R-:W-:-:S02]  /*5cc0*/  ISETP.GE.AND P0, PT, R59, R215, PT ;  /* 0x000000d73b00720c */ /* 0x000fc40003f06270 */
[----:B------:R-:W-:Y:S02]  /*5cd0*/  ISETP.GT.AND P3, PT, R0, R27, PT ;  /* 0x0000001b0000720c */ /* 0x000fe40003f64270 */
[----:B------:R-:W-:Y:S02]  /*5ce0*/  FSEL R2, R2, -INF , !P1 ;  /* 0xff80000002027808 */ /* 0x000fe40004800000 */
[----:B------:R-:W-:Y:S02]  /*5cf0*/  P2R R15, PR, RZ, 0x40 ;  /* 0x00000040ff0f7803 */ /* 0x000fe40000000000 */
[----:B------:R-:W-:Y:S02]  /*5d00*/  P2R R14, PR, RZ, 0x20 ;  /* 0x00000020ff0e7803 */ /* 0x000fe40000000000 */
[----:B------:R-:W-:Y:S02]  /*5d10*/  P2R R12, PR, RZ, 0x10 ;  /* 0x00000010ff0c7803 */ /* 0x000fe40000000000 */
[----:B------:R-:W-:-:S02]  /*5d20*/  FSEL R63, R63, -INF , !P2 ;  /* 0xff8000003f3f7808 */ /* 0x000fc40005000000 */
[----:B------:R-:W-:Y:S02]  /*5d30*/  P2R R11, PR, RZ, 0x8 ;  /* 0x00000008ff0b7803 */ /* 0x000fe40000000000 */
[C---:B------:R-:W-:Y:S02]  /*5d40*/  ISETP.GT.AND P6, PT, R0.reuse, R28, PT ;  /* 0x0000001c0000720c */ /* 0x040fe40003fc4270 */
[----:B------:R-:W-:Y:S02]  /*5d50*/  ISETP.GT.AND P5, PT, R0, R29, PT ;  /* 0x0000001d0000720c */ /* 0x000fe40003fa4270 */
[----:B------:R-:W-:Y:S02]  /*5d60*/  FSEL R59, R2, -INF , !P0 ;  /* 0xff800000023b7808 */ /* 0x000fe40004000000 */
[----:B------:R-:W-:Y:S01]  /*5d70*/  ISETP.GT.AND P4, PT, R0, R30, PT ;  /* 0x0000001e0000720c */ /* 0x000fe20003f84270 */
        /* <DEDUP_REMOVED lines=9> */
[CC--:B------:R-:W-:Y:S01]  /*5e10*/  LEA R8, P0, R2.reuse, R111.reuse, 0x1 ;  /* 0x0000006f02087211 */ /* 0x0c0fe200078008ff */
[----:B------:R-:W-:Y:S02]  /*5e20*/  UIADD3.X UR7, UPT, UPT, UR17, UR7, URZ, UP0, !UPT ;  /* 0x0000000711077290 */ /* 0x000fe400087fe4ff */
[----:B------:R-:W-:Y:S01]  /*5e30*/  UIADD3 UR15, UP0, UPT, UR18, UR12, URZ ;  /* 0x0000000c120f7290 */ /* 0x000fe2000ff1e0ff */
[----:B------:R-:W-:Y:S01]  /*5e40*/  LEA.HI.X R9, R2, R110, R3, 0x1, P0 ;  /* 0x0000006e02097211 */ /* 0x000fe200000f0c03 */
[----:B------:R-:W-:Y:S02]  /*5e50*/  IMAD.U32 R3, RZ, RZ, UR12 ;  /* 0x0000000cff037e24 */ /* 0x000fe4000f8e00ff */
[----:B------:R-:W-:Y:S01]  /*5e60*/  UIADD3.X UR13, UPT, UPT, UR17, UR7, URZ, UP0, !UPT ;  /* 0x00000007110d7290 */ /* 0x000fe200087fe4ff */
[----:B------:R-:W-:Y:S01]  /*5e70*/  IMAD.U32 R2, RZ, RZ, UR7 ;  /* 0x00000007ff027e24 */ /* 0x000fe2000f8e00ff */
[----:B------:R-:W-:Y:S01]  /*5e80*/  ULEA UR12, UP0, UR10, UR12, 0x5 ;  /* 0x0000000c0a0c7291 */ /* 0x000fe2000f8028ff */
[----:B------:R-:W-:-:S03]  /*5e90*/  LEA R6, P0, R3, R111, 0x1 ;  /* 0x0000006f03067211 */ /* 0x000fc600078008ff */
[----:B------:R-:W-:Y:S01]  /*5ea0*/  ULEA.HI.X UR7, UR10, UR7, UR11, 0x5, UP0 ;  /* 0x000000070a077291 */ /* 0x000fe200080f2c0b */
[----:B------:R-:W-:Y:S01]  /*5eb0*/  LEA.HI.X R7, R3, R110, R2, 0x1, P0 ;  /* 0x0000006e03077211 */ /* 0x000fe200000f0c02 */
[----:B------:R-:W-:Y:S02]  /*5ec0*/  IMAD.U32 R2, RZ, RZ, UR15 ;  /* 0x0000000fff027e24 */ /* 0x000fe4000f8e00ff */
[----:B------:R-:W-:Y:S02]  /*5ed0*/  IMAD.U32 R3, RZ, RZ, UR13 ;  /* 0x0000000dff037e24 */ /* 0x000fe4000f8e00ff */
[----:B------:R-:W-:Y:S01]  /*5ee0*/  IMAD.U32 R16, RZ, RZ, UR7 ;  /* 0x00000007ff107e24 */ /* 0x000fe2000f8e00ff */
[----:B------:R-:W-:-:S04]  /*5ef0*/  LEA R4, P0, R2, R111, 0x1 ;  /* 0x0000006f02047211 */ /* 0x000fc800078008ff */
[----:B------:R-:W1:Y:S01]  /*5f00*/  LDCU UR7, c[0x0][0x440] ;  /* 0x00008800ff0777ac */ /* 0x000e620008000800 */
[----:B------:R-:W-:Y:S01]  /*5f10*/  LEA.HI.X R5, R2, R110, R3, 0x1, P0 ;  /* 0x0000006e02057211 */ /* 0x000fe200000f0c03 */
[----:B------:R-:W-:-:S05]  /*5f20*/  IMAD.U32 R3, RZ, RZ, UR12 ;  /* 0x0000000cff037e24 */ /* 0x000fca000f8e00ff */
        /* <DEDUP_REMOVED lines=87> */
.L_x_1439:
[----:B------:R-:W-:Y:S01]  /*64a0*/  ISETP.NE.AND P1, PT, R15, RZ, PT ;  /* 0x000000ff0f00720c */ /* 0x000fe20003f25270 */
[----:B------:R-:W2:Y:S01]  /*64b0*/  LDCU UR34, c[0x0][0x45c] ;  /* 0x00008b80ff2277ac */ /* 0x000ea20008000800 */
[----:B-1----:R-:W-:Y:S01]  /*64c0*/  FMNMX3.FTZ R2, R58, R22, R21, !PT ;  /* 0x000000163a027276 */ /* 0x002fe20007810015 */
[----:B------:R-:W-:Y:S01]  /*64d0*/  IMAD.WIDE.U32 R54, R102, -0x326172a9, RZ ;  /* 0xcd9e8d5766367825 */ /* 0x000fe200078e00ff */
[----:B------:R-:W-:Y:S01]  /*64e0*/  FSEL R3, R13, -INF , !P1 ;  /* 0xff8000000d037808 */ /* 0x000fe20004800000 */
[----:B------:R-:W-:Y:S01]  /*64f0*/  USHF.L.U32 UR33, UR23, 0x1, URZ ;  /* 0x0000000117217899 */ /* 0x000fe200080006ff */
[----:B------:R-:W-:Y:S01]  /*6500*/  FMNMX3.FTZ R2, R2, R20, R19, !PT ;  /* 0x0000001402027276 */ /* 0x000fe20007810013 */
[----:B------:R-:W-:Y:S01]  /*6510*/  IMAD.WIDE.U32 R74, R104, -0x2daee0ad, RZ ;  /* 0xd2511f53684a7825 */ /* 0x000fe200078e00ff */
[----:B------:R-:W-:Y:S01]  /*6520*/  ISETP.GE.AND P1, PT, R27, R214, PT ;  /* 0x000000d61b00720c */ /* 0x000fe20003f26270 */
[----:B------:R-:W-:Y:S01]  /*6530*/  UIADD3 UR7, UPT, UPT, UR37, -0x4498517b, URZ ;  /* 0xbb67ae8525077890 */ /* 0x000fe2000fffe0ff */
[----:B------:R-:W-:Y:S01]  /*6540*/  ISETP.NE.AND P2, PT, R12, RZ, PT ;  /* 0x000000ff0c00720c */ /* 0x000fe20003f45270 */
[----:B------:R-:W-:Y:S01]  /*6550*/  UIADD3 UR32, UPT, UPT, UR36, -0x61c88647, URZ ;  /* 0x9e3779b924207890 */ /* 0x000fe2000fffe0ff */
[----:B------:R-:W-:Y:S01]  /*6560*/  ISETP.NE.AND P0, PT, R14, RZ, PT ;  /* 0x000000ff0e00720c */ /* 0x000fe20003f05270 */
[----:B------:R-:W-:Y:S01]  /*6570*/  UIADD3 UR29, UPT, UPT, UR36, 0x3c6ef372, URZ ;  /* 0x3c6ef372241d7890 */ /* 0x000fe2000fffe0ff */
[----:B------:R-:W-:Y:S01]  /*6580*/  FMNMX3.FTZ R2, R2, R18, R17, !PT ;  /* 0x0000001202027276 */ /* 0x000fe20007810011 */
[----:B------:R-:W-:Y:S01]  /*6590*/  UIADD3 UR28, UPT, UPT, UR37, 0x76cf5d0a, URZ ;  /* 0x76cf5d0a251c7890 */ /* 0x000fe2000fffe0ff */
[----:B------:R-:W-:Y:S01]  /*65a0*/  FSEL R56, R72, -INF , !P1 ;  /* 0xff80000048387808 */ /* 0x000fe20004800000 */
[----:B------:R-:W-:Y:S01]  /*65b0*/  UIADD3 UR25, UPT, UPT, UR37, 0x32370b8f, URZ ;  /* 0x32370b8f25197890 */ /* 0x000fe2000fffe0ff */
[----:B------:R-:W-:Y:S01]  /*65c0*/  FSEL R91, R3, -INF , !P2 ;  /* 0xff800000035b7808 */ /* 0x000fe20005000000 */
[----:B------:R-:W-:Y:S01]  /*65d0*/  UIADD3 UR27, UPT, UPT, UR36, -0x255992d5, URZ ;  /* 0xdaa66d2b241b7890 */ /* 0x000fe2000fffe0ff */
[-C--:B------:R-:W-:Y:S01]  /*65e0*/  ISETP.GE.AND P1, PT, R29, R214.reuse, PT ;  /* 0x000000d61d00720c */ /* 0x080fe20003f26270 */
[----:B------:R-:W-:Y:S01]  /*65f0*/  UIADD3 UR19, UPT, UPT, UR36, 0x78dde6e4, URZ ;  /* 0x78dde6e424137890 */ /* 0x000fe2000fffe0ff */
[-C--:B------:R-:W-:Y:S01]  /*6600*/  ISETP.GE.AND P2, PT, R28, R214.reuse, PT ;  /* 0x000000d61c00720c */ /* 0x080fe20003f46270 */
[----:B------:R-:W-:Y:S01]  /*6610*/  UIADD3 UR16, UPT, UPT, UR37, -0x126145ec, URZ ;  /* 0xed9eba1425107890 */ /* 0x000fe2000fffe0ff */
[----:B------:R-:W-:Y:S01]  /*6620*/  FSEL R52, R65, -INF , !P0 ;  /* 0xff80000041347808 */ /* 0x000fe20004000000 */
[----:B------:R-:W-:Y:S01]  /*6630*/  UIADD3 UR15, UPT, UPT, UR36, 0x1715609d, URZ ;  /* 0x1715609d240f7890 */ /* 0x000fe2000fffe0ff */
[----:B------:R-:W-:Y:S01]  /*6640*/  FMNMX3.FTZ R2, R2, R23, R63, !PT ;  /* 0x0000001702027276 */ /* 0x000fe2000781003f */
[----:B------:R-:W-:Y:S01]  /*6650*/  UIADD3 UR13, UPT, UPT, UR37, -0x56f99767, URZ ;  /* 0xa9066899250d7890 */ /* 0x000fe2000fffe0ff */
[----:B------:R-:W-:Y:S01]  /*6660*/  FSEL R84, R48, -INF , !P1 ;  /* 0xff80000030547808 */ /* 0x000fe20004800000 */
[----:B------:R-:W-:Y:S01]  /*6670*/  UIADD3 UR12, UPT, UPT, UR36, -0x4ab325aa, URZ ;  /* 0xb54cda56240c7890 */ /* 0x000fe2000fffe0ff */
[----:B------:R-:W-:Y:S01]  /*6680*/  FSEL R57, R49, -INF , !P2 ;  /* 0xff80000031397808 */ /* 0x000fe20005000000 */
[----:B------:R-:W-:Y:S01]  /*6690*/  STL.64 [R1+0x88], R74 ;  /* 0x0000884a01007387 */ /* 0x000fe20000100a00 */
[----:B------:R-:W-:-:S02]  /*66a0*/  ISETP.GE.AND P1, PT, R26, R214, PT ;  /* 0x000000d61a00720c */ /* 0x000fc40003f26270 */
[----:B------:R-:W-:Y:S02]  /*66b0*/  ISETP.GE.AND P2, PT, R30, R214, PT ;  /* 0x000000d61e00720c */ /* 0x000fe40003f46270 */
[----:B------:R-:W-:Y:S02]  /*66c0*/  FMNMX3.FTZ R2, R2, R52, R56, !PT ;  /* 0x0000003402027276 */ /* 0x000fe40007810038 */
[----:B------:R-:W-:Y:S02]  /*66d0*/  FSEL R86, R39, -INF , !P1 ;  /* 0xff80000027567808 */ /* 0x000fe40004800000 */
[----:B------:R-:W-:Y:S02]  /*66e0*/  ISETP.GT.AND P0, PT, R0, R26, PT ;  /* 0x0000001a0000720c */ /* 0x000fe40003f04270 */
[----:B------:R-:W-:Y:S02]  /*66f0*/  I2FP.F32.S32 R4, R10 ;  /* 0x0000000a00047245 */ /* 0x000fe40000201400 */
[----:B------:R-:W-:-:S02]  /*6700*/  FSEL R85, R41, -INF , !P2 ;  /* 0xff80000029557808 */ /* 0x000fc40005000000 */
[----:B------:R-:W-:Y:S01]  /*6710*/  ISETP.GT.AND P1, PT, R0, R31, PT ;  /* 0x0000001f0000720c */ /* 0x000fe20003f24270 */
[----:B------:R-:W-:Y:S01]  /*6720*/  FFMA.FTZ R3, R4, -UR6, R82 ;  /* 0x8000000604037c23 */ /* 0x000fe20008010052 */
[----:B------:R-:W-:Y:S02]  /*6730*/  ISETP.GE.AND P2, PT, R31, R214, PT ;  /* 0x000000d61f00720c */ /* 0x000fe40003f46270 */
[----:B------:R-:W-:Y:S02]  /*6740*/  FMNMX3.FTZ R2, R2, R57, R84, !PT ;  /* 0x0000003902027276 */ /* 0x000fe40007810054 */
[----:B------:R-:W-:Y:S02]  /*6750*/  IABS R0, R60 ;  /* 0x0000003c00007213 */ /* 0x000fe40000000000 */
[----:B------:R-:W-:Y:S02]  /*6760*/  FSEL R87, R38, -INF , !P2 ;  /* 0xff80000026577808 */ /* 0x000fe40005000000 */
[----:B------:R-:W-:Y:S01]  /*6770*/  FMNMX3.FTZ R2, R2, R85, R86, !PT ;  /* 0x0000005502027276 */ /* 0x000fe20007810056 */
[----:B------:R-:W-:Y:S01]  /*6780*/  IMAD.MOV.U32 R4, RZ, RZ, R0 ;  /* 0x000000ffff047224 */ /* 0x000fe200078e0000 */
[----:B------:R-:W-:-:S02]  /*6790*/  ISETP.NE.AND P3, PT, R11, RZ, PT ;  /* 0x000000ff0b00720c */ /* 0x000fc40003f65270 */
[----:B------:R-:W-:Y:S02]  /*67a0*/  IABS R0, R62 ;  /* 0x0000003e00007213 */ /* 0x000fe40000000000 */
[----:B------:R-:W-:Y:S02]  /*67b0*/  FMNMX.FTZ R132, R87, R2, !PT ;  /* 0x0000000257847209 */ /* 0x000fe40007810000 */
[----:B------:R-:W-:Y:S02]  /*67c0*/  ISETP.GE.AND P2, PT, R27, R215, PT ;  /* 0x000000d71b00720c */ /* 0x000fe40003f46270 */
[----:B------:R-:W-:Y:S01]  /*67d0*/  FSEL R3, R3, -INF , !P3 ;  /* 0xff80000003037808 */ /* 0x000fe20005800000 */
[----:B------:R-:W1:Y:S01]  /*67e0*/  SHFL.BFLY PT, R5, R132, 0x2, 0x1f ;  /* 0x0c401f0084057f89 */ /* 0x000e6200000e0000 */
[----:B------:R-:W-:Y:S02]  /*67f0*/  I2FP.F32.S32 R6, R0 ;  /* 0x0000000000067245 */ /* 0x000fe40000201400 */
[----:B------:R-:W-:-:S02]  /*6800*/  I2FP.F32.S32 R4, R4 ;  /* 0x0000000400047245 */ /* 0x000fc40000201400 */
[----:B------:R-:W-:Y:S02]  /*6810*/  IABS R2, R69 ;  /* 0x0000004500027213 */ /* 0x000fe40000000000 */
[----:B------:R-:W-:Y:S01]  /*6820*/  IABS R0, R68 ;  /* 0x0000004400007213 */ /* 0x000fe20000000000 */
[----:B------:R-:W-:Y:S01]  /*6830*/  FFMA.FTZ R4, R4, -UR6, R83 ;  /* 0x8000000604047c23 */ /* 0x000fe20008010053 */
[----:B------:R-:W-:Y:S01]  /*6840*/  FSEL R92, R3, -INF , !P2 ;  /* 0xff800000035c7808 */ /* 0x000fe20005000000 */
[----:B------:R-:W-:Y:S01]  /*6850*/  FFMA.FTZ R3, R6, -UR6, R50 ;  /* 0x8000000606037c23 */ /* 0x000fe20008010032 */
[----:B------:R-:W-:Y:S01]  /*6860*/  IMAD.MOV.U32 R6, RZ, RZ, R2 ;  /* 0x000000ffff067224 */ /* 0x000fe200078e0002 */
[----:B------:R-:W-:Y:S01]  /*6870*/  ISETP.GE.AND P3, PT, R28, R215, PT ;  /* 0x000000d71c00720c */ /* 0x000fe20003f66270 */
[----:B------:R-:W-:Y:S01]  /*6880*/  IMAD.MOV.U32 R2, RZ, RZ, R0 ;  /* 0x000000ffff027224 */ /* 0x000fe200078e0000 */
[----:B------:R-:W-:Y:S02]  /*6890*/  FSEL R7, R4, -INF , !P6 ;  /* 0xff80000004077808 */ /* 0x000fe40007000000 */
[----:B------:R-:W-:-:S02]  /*68a0*/  IABS R0, R71 ;  /* 0x0000004700007213 */ /* 0x000fc40000000000 */
[----:B------:R-:W-:Y:S02]  /*68b0*/  I2FP.F32.S32 R4, R2 ;  /* 0x0000000200047245 */ /* 0x000fe40000201400 */
[----:B------:R-:W-:Y:S01]  /*68c0*/  FMNMX3.FTZ R2, R37, R34, R24, !PT ;  /* 0x0000002225027276 */ /* 0x000fe20007810018 */
[----:B------:R-:W-:Y:S01]  /*68d0*/  IMAD.MOV.U32 R9, RZ, RZ, R0 ;  /* 0x000000ffff097224 */ /* 0x000fe200078e0000 */
[----:B------:R-:W-:Y:S01]  /*68e0*/  I2FP.F32.S32 R8, R6 ;  /* 0x0000000600087245 */ /* 0x000fe20000201400 */
[----:B------:R-:W-:Y:S01]  /*68f0*/  FFMA.FTZ R4, R4, -UR6, R46 ;  /* 0x8000000604047c23 */ /* 0x000fe2000801002e */
[----:B------:R-:W-:Y:S02]  /*6900*/  FMNMX3.FTZ R0, R2, R33, R32, !PT ;  /* 0x0000002102007276 */ /* 0x000fe40007810020 */
[----:B------:R-:W-:Y:S01]  /*6910*/  FSEL R6, R3, -INF , !P5 ;  /* 0xff80000003067808 */ /* 0x000fe20006800000 */
[----:B------:R-:W-:Y:S01]  /*6920*/  FFMA.FTZ R3, R8, -UR6, R51 ;  /* 0x8000000608037c23 */ /* 0x000fe20008010033 */
[----:B------:R-:W-:-:S02]  /*6930*/  FMNMX3.FTZ R0, R0, R25, R36, !PT ;  /* 0x0000001900007276 */ /* 0x000fc40007810024 */
[----:B------:R-:W-:Y:S02]  /*6940*/  I2FP.F32.S32 R2, R9 ;  /* 0x0000000900027245 */ /* 0x000fe40000201400 */
[----:B------:R-:W-:Y:S02]  /*6950*/  ISETP.GE.AND P2, PT, R29, R215, PT ;  /* 0x000000d71d00720c */ /* 0x000fe40003f46270 */
[----:B------:R-:W-:Y:S01]  /*6960*/  FMNMX3.FTZ R0, R0, R35, R59, !PT ;  /* 0x0000002300007276 */ /* 0x000fe2000781003b */
[----:B------:R-:W-:Y:S01]  /*6970*/  FFMA.FTZ R2, R2, -UR6, R47 ;  /* 0x8000000602027c23 */ /* 0x000fe2000801002f */
[----:B-1----:R-:W-:Y:S02]  /*6980*/  FMNMX.FTZ R132, R132, R5, !PT ;  /* 0x0000000584847209 */ /* 0x002fe40007810000 */
[-C--:B------:R-:W-:Y:S02]  /*6990*/  ISETP.GE.AND P6, PT, R30, R215.reuse, PT ;  /* 0x000000d71e00720c */ /* 0x080fe40003fc6270 */
[----:B------:R-:W-:-:S02]  /*69a0*/  ISETP.GE.AND P5, PT, R26, R215, PT ;  /* 0x000000d71a00720c */ /* 0x000fc40003fa6270 */
[----:B------:R-:W-:Y:S02]  /*69b0*/  FSEL R3, R3, -INF , !P4 ;  /* 0xff80000003037808 */ /* 0x000fe40006000000 */
[----:B------:R-:W-:Y:S02]  /*69c0*/  FSEL R5, R4, -INF , !P0 ;  /* 0xff80000004057808 */ /* 0x000fe40004000000 */
[----:B------:R-:W-:Y:S01]  /*69d0*/  FSEL R90, R7, -INF , !P3 ;  /* 0xff800000075a7808 */ /* 0x000fe20005800000 */
[----:B------:R-:W1:Y:S01]  /*69e0*/  SHFL.BFLY PT, R4, R132, 0x1, 0x1f ;  /* 0x0c201f0084047f89 */ /* 0x000e6200000e0000 */
        /* <DEDUP_REMOVED lines=9> */
[----:B------:R-:W-:Y:S02]  /*6a80*/  LOP3.LUT R5, R103, UR36, R55, 0x96, !PT ;  /* 0x0000002467057c12 */ /* 0x000fe4000f8e9637 */
[----:B------:R-:W-:Y:S02]  /*6a90*/  FMNMX.FTZ R0, R88, R0, !PT ;  /* 0x0000000058007209 */ /* 0x000fe40007810000 */
[----:B------:R-:W-:Y:S01]  /*6aa0*/  LOP3.LUT R16, R105, 0x200, R106, 0xf8, !PT ;  /* 0x0000020069107812 */ /* 0x000fe200078ef86a */
[----:B------:R-:W-:Y:S01]  /*6ab0*/  IMAD.WIDE.U32 R94, R5, -0x2daee0ad, RZ ;  /* 0xd2511f53055e7825 */ /* 0x000fe200078e00ff */
[----:B-1----:R-:W-:Y:S01]  /*6ac0*/  FMNMX.FTZ R132, R132, R4, !PT ;  /* 0x0000000484847209 */ /* 0x002fe20007810000 */
[----:B------:R-:W1:Y:S01]  /*6ad0*/  SHFL.BFLY PT, R3, R0, 0x2, 0x1f ;  /* 0x0c401f0000037f89 */ /* 0x000e6200000e0000 */
[----:B------:R-:W-:Y:S02]  /*6ae0*/  LEA R136, R16, UR5, 0x1 ;  /* 0x0000000510887c11 */ /* 0x000fe4000f8e08ff */
[C---:B------:R-:W-:Y:S01]  /*6af0*/  FSETP.NEU.FTZ.AND P0, PT, R132.reuse, -INF , PT ;  /* 0xff8000008400780b */ /* 0x040fe20003f1d000 */
[----:B--2---:R-:W-:Y:S01]  /*6b00*/  FMUL.FTZ R4, R132, UR34 ;  /* 0x0000002284047c20 */ /* 0x004fe20008410000 */
[----:B------:R-:W-:Y:S01]  /*6b10*/  LOP3.LUT R5, R74, UR7, R95, 0x96, !PT ;  /* 0x000000074a057c12 */ /* 0x000fe2000f8e965f */
[----:B------:R-:W-:Y:S01]  /*6b20*/  UIADD3 UR7, UPT, UPT, UR37, 0x646e171e, URZ ;  /* 0x646e171e25077890 */ /* 0x000fe2000fffe0ff */
[----:B------:R-:W-:Y:S02]  /*6b30*/  STL.64 [R1+0x80], R94 ;  /* 0x0000805e01007387 */ /* 0x000fe40000100a00 */
[----:B------:R-:W-:Y:S01]  /*6b40*/  FSEL R4, R4, RZ, P0 ;  /* 0x000000ff04047208 */ /* 0x000fe20000000000 */
[----:B------:R-:W-:Y:S01]  /*6b50*/  IMAD.WIDE.U32 R240, R5, -0x326172a9, RZ ;  /* 0xcd9e8d5705f07825 */ /* 0x000fe200078e00ff */
[----:B------:R-:W-:Y:S03]  /*6b60*/  STL [R1+0xa4], R16 ;  /* 0x0000a41001007387 */ /* 0x000fe60000100800 */
[----:B------:R-:W-:-:S04]  /*6b70*/  FFMA.FTZ R2, R58, UR34, -R4 ;  /* 0x000000223a027c23 */ /* 0x000fc80008010804 */
[----:B------:R2:W-:Y:S01]  /*6b80*/  MUFU.EX2 R161, R2 ;  /* 0x0000000200a17308 */ /* 0x0005e20000000800 */
[----:B-1----:R-:W-:Y:S01]  /*6b90*/  FMNMX.FTZ R3, R0, R3, !PT ;  /* 0x0000000300037209 */ /* 0x002fe20007810000 */
[----:B------:R-:W-:-:S06]  /*6ba0*/  FFMA.FTZ R0, R22, UR34, -R4 ;  /* 0x0000002216007c23 */ /* 0x000fcc0008010804 */
[----:B------:R1:W-:Y:S01]  /*6bb0*/  MUFU.EX2 R162, R0 ;  /* 0x0000000000a27308 */ /* 0x0003e20000000800 */
[----:B------:R-:W3:Y:S01]  /*6bc0*/  SHFL.BFLY PT, R8, R3, 0x1, 0x1f ;  /* 0x0c201f0003087f89 */ /* 0x000ee200000e0000 */
[----:B--2---:R-:W-:-:S06]  /*6bd0*/  FFMA.FTZ R2, R19, UR34, -R4 ;  /* 0x0000002213027c23 */ /* 0x004fcc0008010804 */
[----:B------:R2:W-:Y:S01]  /*6be0*/  MUFU.EX2 R110, R2 ;  /* 0x00000002006e7308 */ /* 0x0005e20000000800 */
[----:B-1----:R-:W-:-:S07]  /*6bf0*/  FFMA.FTZ R0, R21, UR34, -R4 ;  /* 0x0000002215007c23 */ /* 0x002fce0008010804 */
[----:B------:R1:W-:Y:S01]  /*6c00*/  MUFU.EX2 R183, R0 ;  /* 0x0000000000b77308 */ /* 0x0003e20000000800 */
[----:B---3--:R-:W-:-:S04]  /*6c10*/  FMNMX.FTZ R3, R3, R8, !PT ;  /* 0x0000000803037209 */ /* 0x008fc80007810000 */
[C---:B------:R-:W-:Y:S01]  /*6c20*/  FSETP.NEU.FTZ.AND P0, PT, R3.reuse, -INF , PT ;  /* 0xff8000000300780b */ /* 0x040fe20003f1d000 */
[----:B--2---:R-:W-:-:S05]  /*6c30*/  FMUL.FTZ R2, R3, UR34 ;  /* 0x0000002203027c20 */ /* 0x004fca0008410000 */
[----:B------:R-:W-:Y:S01]  /*6c40*/  FSEL R2, R2, RZ, P0 ;  /* 0x000000ff02027208 */ /* 0x000fe20000000000 */
[----:B-1----:R-:W-:-:S04]  /*6c50*/  FFMA.FTZ R0, R20, UR34, -R4 ;  /* 0x0000002214007c23 */ /* 0x002fc80008010804 */
[----:B------:R1:W-:Y:S02]  /*6c60*/  MUFU.EX2 R172, R0 ;  /* 0x0000000000ac7308 */ /* 0x0003e40000000800 */
[----:B-1----:R-:W-:Y:S01]  /*6c70*/  IMAD.U32 R0, RZ, RZ, UR33 ;  /* 0x00000021ff007e24 */ /* 0x002fe2000f8e00ff */
[----:B------:R-:W-:-:S04]  /*6c80*/  UIADD3 UR33, UPT, UPT, UR33, 0x1, URZ ;  /* 0x0000000121217890 */ /* 0x000fc8000fffe0ff */
[----:B------:R-:W-:-:S05]  /*6c90*/  LOP3.LUT R0, R0, UR37, R75, 0x96, !PT ;  /* 0x0000002500007c12 */ /* 0x000fca000f8e964b */
[----:B------:R-:W-:-:S04]  /*6ca0*/  IMAD.WIDE.U32 R6, R0, -0x326172a9, RZ ;  /* 0xcd9e8d5700067825 */ /* 0x000fc800078e00ff */
[----:B------:R-:W-:Y:S01]  /*6cb0*/  FFMA.FTZ R0, R18, UR34, -R4 ;  /* 0x0000002212007c23 */ /* 0x000fe20008010804 */
[----:B------:R-:W-:-:S03]  /*6cc0*/  LOP3.LUT R10, R54, UR32, R7, 0x96, !PT ;  /* 0x00000020360a7c12 */ /* 0x000fc6000f8e9607 */
[----:B------:R1:W-:Y:S01]  /*6cd0*/  MUFU.EX2 R182, R0 ;  /* 0x0000000000b67308 */ /* 0x0003e20000000800 */
[----:B------:R-:W-:Y:S01]  /*6ce0*/  LOP3.LUT R8, R6, UR29, R241, 0x96, !PT ;  /* 0x0000001d06087c12 */ /* 0x000fe2000f8e96f1 */
[----:B------:R-:W-:-:S04]  /*6cf0*/  IMAD.WIDE.U32 R10, R10, -0x2daee0ad, RZ ;  /* 0xd2511f530a0a7825 */ /* 0x000fc800078e00ff */
[----:B------:R-:W-:Y:S01]  /*6d00*/  IMAD.WIDE.U32 R8, R8, -0x2daee0ad, RZ ;  /* 0xd2511f5308087825 */ /* 0x000fe200078e00ff */
[----:B------:R-:W-:-:S04]  /*6d10*/  LOP3.LUT R6, R94, UR28, R11, 0x96, !PT ;  /* 0x0000001c5e067c12 */ /* 0x000fc8000f8e960b */
[----:B------:R-:W-:Y:S01]  /*6d20*/  LOP3.LUT R10, R10, UR25, R9, 0x96, !PT ;  /* 0x000000190a0a7c12 */ /* 0x000fe2000f8e9609 */
[----:B------:R-:W-:-:S04]  /*6d30*/  IMAD.WIDE.U32 R6, R6, -0x326172a9, RZ ;  /* 0xcd9e8d5706067825 */ /* 0x000fc800078e00ff */
[----:B-1----:R-:W-:Y:S01]  /*6d40*/  FFMA.FTZ R0, R17, UR34, -R4 ;  /* 0x0000002211007c23 */ /* 0x002fe20008010804 */
[----:B------:R-:W-:Y:S01]  /*6d50*/  IMAD.WIDE.U32 R10, R10, -0x326172a9, RZ ;  /* 0xcd9e8d570a0a7825 */ /* 0x000fe200078e00ff */
[----:B------:R-:W-:Y:S02]  /*6d60*/  LOP3.LUT R12, R240, UR27, R7, 0x96, !PT ;  /* 0x0000001bf00c7c12 */ /* 0x000fe4000f8e9607 */
[----:B------:R1:W-:Y:S02]  /*6d70*/  MUFU.EX2 R111, R0 ;  /* 0x00000000006f7308 */ /* 0x0003e40000000800 */
[----:B------:R-:W-:Y:S01]  /*6d80*/  LOP3.LUT R9, R6, UR19, R11, 0x96, !PT ;  /* 0x0000001306097c12 */ /* 0x000fe2000f8e960b */
[----:B------:R-:W-:-:S05]  /*6d90*/  IMAD.WIDE.U32 R12, R12, -0x2daee0ad, RZ ;  /* 0xd2511f530c0c7825 */ /* 0x000fca00078e00ff */
[----:B------:R-:W-:Y:S01]  /*6da0*/  LOP3.LUT R6, R8, UR16, R13, 0x96, !PT ;  /* 0x0000001008067c12 */ /* 0x000fe2000f8e960d */
[----:B------:R-:W-:-:S04]  /*6db0*/  IMAD.WIDE.U32 R8, R9, -0x2daee0ad, RZ ;  /* 0xd2511f5309087825 */ /* 0x000fc800078e00ff */
[----:B------:R-:W-:Y:S01]  /*6dc0*/  IMAD.WIDE.U32 R6, R6, -0x326172a9, RZ ;  /* 0xcd9e8d5706067825 */ /* 0x000fe200078e00ff */
[----:B------:R-:W-:-:S03]  /*6dd0*/  LOP3.LUT R12, R12, UR13, R9, 0x96, !PT ;  /* 0x0000000d0c0c7c12 */ /* 0x000fc6000f8e9609 */
[----:B-1----:R-:W-:Y:S01]  /*6de0*/  FFMA.FTZ R0, R37, UR34, -R2 ;  /* 0x0000002225007c23 */ /* 0x002fe20008010802 */
[----:B------:R-:W-:Y:S01]  /*6df0*/  LOP3.LUT R10, R10, UR15, R7, 0x96, !PT ;  /* 0x0000000f0a0a7c12 */ /* 0x000fe2000f8e9607 */
[----:B------:R-:W-:Y:S02]  /*6e00*/  IMAD.WIDE.U32 R64, R12, -0x326172a9, RZ ;  /* 0xcd9e8d570c407825 */ /* 0x000fe400078e00ff */
[----:B------:R1:W-:Y:S02]  /*6e10*/  MUFU.EX2 R173, R0 ;  /* 0x0000000000ad7308 */ /* 0x0003e40000000800 */
[----:B------:R-:W-:Y:S01]  /*6e20*/  IMAD.WIDE.U32 R66, R10, -0x2daee0ad, RZ ;  /* 0xd2511f530a427825 */ /* 0x000fe200078e00ff */
[----:B------:R-:W-:-:S03]  /*6e30*/  LOP3.LUT R5, R6, UR12, R65, 0x96, !PT ;  /* 0x0000000c06057c12 */ /* 0x000fc6000f8e9641 */
[----:B------:R-:W-:Y:S01]  /*6e40*/  FFMA.FTZ R6, R23, UR34, -R4 ;  /* 0x0000002217067c23 */ /* 0x000fe20008010804 */
[----:B------:R-:W-:Y:S02]  /*6e50*/  PRMT R102, R64, 0x7773, RZ ;  /* 0x0000777340667816 */ /* 0x000fe400000000ff */
[----:B------:R-:W-:Y:S01]  /*6e60*/  LOP3.LUT R9, R8, UR7, R67, 0x96, !PT ;  /* 0x0000000708097c12 */ /* 0x000fe2000f8e9643 */
[----:B------:R2:W-:Y:S01]  /*6e70*/  MUFU.EX2 R180, R6 ;  /* 0x0000000600b47308 */ /* 0x0005e20000000800 */
[----:B------:R-:W3:Y:S01]  /*6e80*/  LDC R8, c[0x0][0x4f8] ;  /* 0x00013e00ff087b82 */ /* 0x000ee20000000800 */
[----:B------:R-:W-:Y:S02]  /*6e90*/  LOP3.LUT R104, R5, 0xff, RZ, 0xc0, !PT ;  /* 0x000000ff05687812 */ /* 0x000fe400078ec0ff */
[----:B------:R-:W-:Y:S02]  /*6ea0*/  SHF.R.U32.HI R118, RZ, 0x18, R5 ;  /* 0x00000018ff767819 */ /* 0x000fe40000011605 */
[----:B------:R-:W-:-:S02]  /*6eb0*/  PRMT R101, R64, 0x7772, RZ ;  /* 0x0000777240657816 */ /* 0x000fc400000000ff */
[----:B------:R-:W-:Y:S01]  /*6ec0*/  PRMT R100, R64, 0x7771, RZ ;  /* 0x0000777140647816 */ /* 0x000fe200000000ff */
[--C-:B-1----:R-:W-:Y:S01]  /*6ed0*/  FFMA.FTZ R0, R34, UR34, -R2.reuse ;  /* 0x0000002222007c23 */ /* 0x102fe20008010802 */
[----:B------:R-:W-:Y:S02]  /*6ee0*/  LOP3.LUT R119, R9, 0xff, RZ, 0xc0, !PT ;  /* 0x000000ff09777812 */ /* 0x000fe400078ec0ff */
[C---:B------:R-:W-:Y:S01]  /*6ef0*/  PRMT R116, R66.reuse, 0x7772, RZ ;  /* 0x0000777242747816 */ /* 0x040fe200000000ff */
[----:B------:R1:W4:Y:S01]  /*6f00*/  MUFU.EX2 R174, R0 ;  /* 0x0000000000ae7308 */ /* 0x0003220000000800 */
[----:B------:R-:W-:Y:S02]  /*6f10*/  PRMT R121, R66, 0x7773, RZ ;  /* 0x0000777342797816 */ /* 0x000fe400000000ff */
[----:B------:R-:W-:Y:S01]  /*6f20*/  SHF.R.U32.HI R107, RZ, 0x18, R9 ;  /* 0x00000018ff6b7819 */ /* 0x000fe20000011609 */
[----:B--2---:R-:W-:Y:S01]  /*6f30*/  FFMA.FTZ R6, R36, UR34, -R2 ;  /* 0x0000002224067c23 */ /* 0x004fe20008010802 */
[----:B------:R-:W-:-:S02]  /*6f40*/  PRMT R103, R66, 0x7771, RZ ;  /* 0x0000777142677816 */ /* 0x000fc400000000ff */
[----:B------:R-:W-:Y:S01]  /*6f50*/  ISETP.GT.U32.AND P4, PT, R101, UR4, PT ;  /* 0x0000000465007c0c */ /* 0x000fe2000bf84070 */
[----:B------:R-:W-:Y:S01]  /*6f60*/  MUFU.EX2 R112, R6 ;  /* 0x0000000600707308 */ /* 0x000fe20000000800 */
[----:B------:R-:W-:Y:S02]  /*6f70*/  ISETP.LE.U32.AND P1, PT, R104, UR4, PT ;  /* 0x0000000468007c0c */ /* 0x000fe4000bf23070 */
[----:B------:R-:W-:Y:S02]  /*6f80*/  ISETP.GT.U32.AND P3, PT, R102, UR4, PT ;  /* 0x0000000466007c0c */ /* 0x000fe4000bf64070 */
[----:B------:R-:W-:Y:S01]  /*6f90*/  ISETP.GT.U32.AND P5, PT, R100, UR4, PT ;  /* 0x0000000464007c0c */ /* 0x000fe2000bfa4070 */
[----:B-1----:R-:W-:Y:S01]  /*6fa0*/  FFMA.FTZ R0, R24, UR34, -R2 ;  /* 0x0000002218007c23 */ /* 0x002fe20008010802 */
[----:B----4-:R-:W-:Y:S01]  /*6fb0*/  F2FP.F16.F32.PACK_AB R7, R174, R173 ;  /* 0x000000adae07723e */ /* 0x010fe200000000ff */
[----:B------:R-:W-:Y:S02]  /*6fc0*/  IMAD.IADD R24, R122, 0x1, R136 ;  /* 0x000000017a187824 */ /* 0x000fe400078e0288 */
[----:B------:R1:W-:Y:S01]  /*6fd0*/  MUFU.EX2 R163, R0 ;  /* 0x0000000000a37308 */ /* 0x0003e20000000800 */
[----:B------:R-:W-:-:S02]  /*6fe0*/  PRMT R209, R7, 0x7610, R209 ;  /* 0x0000761007d17816 */ /* 0x000fc400000000d1 */
[----:B------:R-:W-:Y:S01]  /*6ff0*/  PRMT R208, R7, 0x7632, R208 ;  /* 0x0000763207d07816 */ /* 0x000fe200000000d0 */
[----:B------:R-:W2:Y:S04]  /*7000*/  LDSM.16.MT88.4 R20, [R24+0x10000] ;  /* 0x010000001814783b */ /* 0x000ea80000004200 */
[----:B------:R-:W4:Y:S04]  /*7010*/  LDSM.16.MT88.4 R36, [R24+0x12000] ;  /* 0x012000001824783b */ /* 0x000f280000004200 */
[----:B------:R-:W-:Y:S04]  /*7020*/  LDSM.16.MT88.4 R40, [R24+0x12800] ;  /* 0x012800001828783b */ /* 0x000fe80000004200 */
[----:B------:R-:W-:Y:S01]  /*7030*/  LDSM.16.MT88.4 R44, [R24+0x14000] ;  /* 0x01400000182c783b */ /* 0x000fe20000004200 */
[----:B-1----:R-:W-:-:S03]  /*7040*/  FFMA.FTZ R0, R33, UR34, -R2 ;  /* 0x0000002221007c23 */ /* 0x002fc60008010802 */
[----:B------:R-:W-:Y:S01]  /*7050*/  LDSM.16.MT88.4 R48, [R24+0x16000] ;  /* 0x016000001830783b */ /* 0x000fe20000004200 */
[----:B------:R1:W5:Y:S03]  /*7060*/  MUFU.EX2 R160, R0 ;  /* 0x0000000000a07308 */ /* 0x0003660000000800 */
[----:B------:R-:W-:Y:S01]  /*7070*/  LDSM.16.MT88.4 R152, [R24+0x11800] ;  /* 0x011800001898783b */ /* 0x000fe20000004200 */
[----:B-1----:R-:W-:Y:S01]  /*7080*/  FFMA.FTZ R0, R32, UR34, -R2 ;  /* 0x0000002220007c23 */ /* 0x002fe20008010802 */
[----:B-----5:R-:W-:-:S03]  /*7090*/  F2FP.F16.F32.PACK_AB R7, R160, R163 ;  /* 0x000000a3a007723e */ /* 0x020fc600000000ff */
[----:B------:R1:W-:Y:S01]  /*70a0*/  MUFU.EX2 R109, R0 ;  /* 0x00000000006d7308 */ /* 0x0003e20000000800 */
[C---:B------:R-:W-:Y:S02]  /*70b0*/  PRMT R220, R7.reuse, 0x7632, R220 ;  /* 0x0000763207dc7816 */ /* 0x040fe400000000dc */
[----:B------:R-:W-:Y:S01]  /*70c0*/  PRMT R218, R7, 0x7610, R218 ;  /* 0x0000761007da7816 */ /* 0x000fe200000000da */
[--C-:B------:R-:W-:Y:S02]  /*70d0*/  FFMA.FTZ R7, R35, UR34, -R2.reuse ;  /* 0x0000002223077c23 */ /* 0x100fe40008010802 */
[----:B------:R-:W5:Y:S02]  /*70e0*/  LDSM.16.MT88.4 R32, [R24+0x10800] ;  /* 0x010800001820783b */ /* 0x000f640000004200 */
[----:B------:R3:W-:Y:S01]  /*70f0*/  MUFU.EX2 R181, R7 ;  /* 0x0000000700b57308 */ /* 0x0007e20000000800 */
[----:B-1----:R-:W-:-:S07]  /*7100*/  FFMA.FTZ R0, R25, UR34, -R2 ;  /* 0x0000002219007c23 */ /* 0x002fce0008010802 */
[----:B------:R1:W2:Y:S01]  /*7110*/  MUFU.EX2 R177, R0 ;  /* 0x0000000000b17308 */ /* 0x0002a20000000800 */
[----:B---3--:R-:W-:Y:S02]  /*7120*/  LOP3.LUT R7, R8, 0xff, RZ, 0xc0, !PT ;  /* 0x000000ff08077812 */ /* 0x008fe400078ec0ff */
[----:B-1----:R-:W-:Y:S02]  /*7130*/  F2FP.F16.F32.PACK_AB R0, R162, R161 ;  /* 0x000000a1a200723e */ /* 0x002fe400000000ff */
[----:B--2---:R-:W-:Y:S02]  /*7140*/  F2FP.F16.F32.PACK_AB R6, R177, R109 ;  /* 0x0000006db106723e */ /* 0x004fe400000000ff */
[C---:B------:R-:W-:Y:S02]  /*7150*/  PRMT R200, R0.reuse, 0x7610, R200 ;  /* 0x0000761000c87816 */ /* 0x040fe400000000c8 */
[----:B------:R-:W-:Y:S02]  /*7160*/  PRMT R206, R0, 0x7632, R206 ;  /* 0x0000763200ce7816 */ /* 0x000fe400000000ce */
[----:B------:R-:W-:-:S02]  /*7170*/  F2FP.F16.F32.PACK_AB R0, R172, R183 ;  /* 0x000000b7ac00723e */ /* 0x000fc400000000ff */
[----:B------:R-:W-:Y:S02]  /*7180*/  PRMT R224, R6, 0x7610, R224 ;  /* 0x0000761006e07816 */ /* 0x000fe400000000e0 */
[C---:B------:R-:W-:Y:S02]  /*7190*/  PRMT R212, R0.reuse, 0x7610, R212 ;  /* 0x0000761000d47816 */ /* 0x040fe400000000d4 */
[----:B------:R-:W-:Y:S02]  /*71a0*/  PRMT R210, R0, 0x7632, R210 ;  /* 0x0000763200d27816 */ /* 0x000fe400000000d2 */
[----:B------:R-:W-:Y:S02]  /*71b0*/  F2FP.F16.F32.PACK_AB R0, R182, R110 ;  /* 0x0000006eb600723e */ /* 0x000fe400000000ff */
[----:B------:R-:W-:Y:S02]  /*71c0*/  PRMT R222, R6, 0x7632, R222 ;  /* 0x0000763206de7816 */ /* 0x000fe400000000de */
[----:B------:R-:W-:-:S02]  /*71d0*/  PRMT R217, R0, 0x7610, R217 ;  /* 0x0000761000d97816 */ /* 0x000fc400000000d9 */
[----:B------:R-:W-:Y:S02]  /*71e0*/  PRMT R213, R0, 0x7632, R213 ;  /* 0x0000763200d57816 */ /* 0x000fe400000000d5 */
[----:B------:R-:W-:Y:S02]  /*71f0*/  F2FP.F16.F32.PACK_AB R0, R180, R111 ;  /* 0x0000006fb400723e */ /* 0x000fe400000000ff */
[----:B------:R-:W-:Y:S02]  /*7200*/  LOP3.LUT R6, R5, 0xffff, RZ, 0xc0, !PT ;  /* 0x0000ffff05067812 */ /* 0x000fe400078ec0ff */
[C---:B------:R-:W-:Y:S02]  /*7210*/  PRMT R223, R0.reuse, 0x7610, R223 ;  /* 0x0000761000df7816 */ /* 0x040fe400000000df */
[----:B------:R-:W-:Y:S01]  /*7220*/  PRMT R221, R0, 0x7632, R221 ;  /* 0x0000763200dd7816 */ /* 0x000fe200000000dd */
[----:B------:R-:W-:Y:S01]  /*7230*/  IMAD R0, R7, 0x10000, R7 ;  /* 0x0001000007007824 */ /* 0x000fe200078e0207 */
[----:B------:R-:W-:-:S02]  /*7240*/  SHF.R.U32.HI R106, RZ, 0x8, R6 ;  /* 0x00000008ff6a7819 */ /* 0x000fc40000011606 */
[----:B------:R-:W-:Y:S02]  /*7250*/  PRMT R7, R5, 0x7632, R7 ;  /* 0x0000763205077816 */ /* 0x000fe40000000007 */
[----:B------:R-:W-:Y:S02]  /*7260*/  F2FP.F16.F32.PACK_AB R6, R181, R112 ;  /* 0x00000070b506723e */ /* 0x000fe400000000ff */
[----:B------:R-:W-:Y:S02]  /*7270*/  PRMT R5, R104, 0x5410, R106 ;  /* 0x0000541068057816 */ /* 0x000fe4000000006a */
[----:B------:R-:W-:Y:S02]  /*7280*/  LOP3.LUT R105, R7, 0xff, RZ, 0xc0, !PT ;  /* 0x000000ff07697812 */ /* 0x000fe400078ec0ff */
[C---:B------:R-:W-:Y:S02]  /*7290*/  PRMT R219, R6.reuse, 0x7610, R219 ;  /* 0x0000761006db7816 */ /* 0x040fe400000000db */
[----:B------:R-:W-:-:S02]  /*72a0*/  PRMT R216, R6, 0x7632, R216 ;  /* 0x0000763206d87816 */ /* 0x000fc400000000d8 */
[--C-:B------:R-:W-:Y:S02]  /*72b0*/  HSET2.LE.AND R5, R5, R0.reuse, PT ;  /* 0x0000000005057233 */ /* 0x100fe40003803000 */
[----:B------:R-:W-:Y:S02]  /*72c0*/  PRMT R6, R105, 0x5410, R118 ;  /* 0x0000541069067816 */ /* 0x000fe40000000076 */
[----:B------:R-:W-:Y:S02]  /*72d0*/  PRMT R7, R200, 0x5410, R206 ;  /* 0x00005410c8077816 */ /* 0x000fe400000000ce */
[----:B------:R-:W-:Y:S02]  /*72e0*/  PRMT R8, R212, 0x5410, R210 ;  /* 0x00005410d4087816 */ /* 0x000fe400000000d2 */
[----:B------:R-:W-:Y:S02]  /*72f0*/  HSET2.LE.AND R6, R6, R0, PT ;  /* 0x0000000006067233 */ /* 0x000fe40003803000 */
[----:B------:R-:W-:-:S02]  /*7300*/  LOP3.LUT R12, R7, R5, RZ, 0xc0, !PT ;  /* 0x00000005070c7212 */ /* 0x000fc400078ec0ff */
[----:B------:R-:W-:Y:S02]  /*7310*/  PRMT R5, R209, 0x5410, R208 ;  /* 0x00005410d1057816 */ /* 0x000fe400000000d0 */
[----:B------:R-:W-:Y:S01]  /*7320*/  PRMT R7, R101, 0x5410, R102 ;  /* 0x0000541065077816 */ /* 0x000fe20000000066 */
[----:B------:R-:W-:Y:S01]  /*7330*/  IMAD.MOV.U32 R104, RZ, RZ, R174 ;  /* 0x000000ffff687224 */ /* 0x000fe200078e00ae */
[----:B------:R-:W-:Y:S01]  /*7340*/  LOP3.LUT R13, R5, R6, RZ, 0xc0, !PT ;  /* 0x00000006050d7212 */ /* 0x000fe200078ec0ff */
[----:B------:R-:W-:Y:S01]  /*7350*/  IMAD.MOV.U32 R5, RZ, RZ, R64 ;  /* 0x000000ffff057224 */ /* 0x000fe200078e0040 */
[----:B------:R-:W-:Y:S01]  /*7360*/  LOP3.LUT R6, R9, 0xffff, RZ, 0xc0, !PT ;  /* 0x0000ffff09067812 */ /* 0x000fe200078ec0ff */
[----:B------:R1:W2:Y:S01]  /*7370*/  LDL.LU.S16 R101, [R1+0xc] ;  /* 0x00000c0001657983 */ /* 0x0002a20000300600 */
[----:B------:R-:W-:Y:S01]  /*7380*/  LOP3.LUT R7, R7, 0xff00ff, RZ, 0xc0, !PT ;  /* 0x00ff00ff07077812 */ /* 0x000fe200078ec0ff */
[----:B------:R-:W-:Y:S01]  /*7390*/  IMAD.MOV.U32 R102, RZ, RZ, R183 ;  /* 0x000000ffff667224 */ /* 0x000fe200078e00b7 */
[----:B------:R-:W-:-:S02]  /*73a0*/  LOP3.LUT R5, R5, 0xff, RZ, 0xc0, !PT ;  /* 0x000000ff05057812 */ /* 0x000fc400078ec0ff */
[----:B------:R-:W-:Y:S02]  /*73b0*/  SHF.R.U32.HI R120, RZ, 0x8, R6 ;  /* 0x00000008ff787819 */ /* 0x000fe40000011606 */
[----:B------:R-:W-:Y:S01]  /*73c0*/  PRMT R5, R5, 0x5410, R100 ;  /* 0x0000541005057816 */ /* 0x000fe20000000064 */
[----:B------:R-:W-:Y:S01]  /*73d0*/  @P5 HADD2 R144, -R210.H0_H0, -RZ.H0_H0 ;  /* 0xa00000ffd2905230 */ /* 0x000fe20000000900 */
[--C-:B------:R-:W-:Y:S01]  /*73e0*/  HSET2.LE.AND R6, R7, R0.reuse, PT ;  /* 0x0000000007067233 */ /* 0x100fe20003803000 */
[----:B------:R-:W-:Y:S01]  /*73f0*/  @P4 HADD2 R146, -R218.H0_H0, -RZ.H0_H0 ;  /* 0xa00000ffda924230 */ /* 0x000fe20000000900 */
[----:B------:R-:W-:Y:S01]  /*7400*/  PRMT R7, R119, 0x5410, R120 ;  /* 0x0000541077077816 */ /* 0x000fe20000000078 */
[----:B------:R-:W-:Y:S01]  /*7410*/  @P3 HADD2 R145, -R220.H0_H0, -RZ.H0_H0 ;  /* 0xa00000ffdc913230 */ /* 0x000fe20000000900 */
[--C-:B------:R-:W-:Y:S01]  /*7420*/  HSET2.LE.AND R5, R5, R0.reuse, PT ;  /* 0x0000000005057233 */ /* 0x100fe20003803000 */
[----:B------:R-:W-:Y:S02]  /*7430*/  IMAD.MOV.U32 R100, RZ, RZ, R191 ;  /* 0x000000ffff647224 */ /* 0x000fe400078e00bf */
[----:B------:R-:W-:-:S02]  /*7440*/  HSET2.LE.AND R7, R7, R0, PT ;  /* 0x0000000007077233 */ /* 0x000fc40003803000 */
[----:B------:R-:W-:Y:S02]  /*7450*/  LOP3.LUT R14, R8, R5, RZ, 0xc0, !PT ;  /* 0x00000005080e7212 */ /* 0x000fe400078ec0ff */
[----:B------:R-:W-:-:S04]  /*7460*/  PRMT R5, R218, 0x5410, R220 ;  /* 0x00005410da057816 */ /* 0x000fc800000000dc */
[----:B------:R-:W-:Y:S02]  /*7470*/  LOP3.LUT R15, R5, R6, RZ, 0xc0, !PT ;  /* 0x00000006050f7212 */ /* 0x000fe400078ec0ff */
[----:B------:R-:W-:Y:S02]  /*7480*/  PRMT R5, R217, 0x5410, R213 ;  /* 0x00005410d9057816 */ /* 0x000fe400000000d5 */
[----:B------:R-:W-:Y:S02]  /*7490*/  PRMT R6, R9, 0x7632, R6 ;  /* 0x0000763209067816 */ /* 0x000fe40000000006 */
[----:B------:R-:W-:Y:S01]  /*74a0*/  LOP3.LUT R8, R5, R7, RZ, 0xc0, !PT ;  /* 0x0000000705087212 */ /* 0x000fe200078ec0ff */
[----:B------:R-:W-:Y:S01]  /*74b0*/  IMAD.MOV.U32 R5, RZ, RZ, R66 ;  /* 0x000000ffff057224 */ /* 0x000fe200078e0042 */
[----:B------:R-:W-:Y:S01]  /*74c0*/  LOP3.LUT R117, R6, 0xff, RZ, 0xc0, !PT ;  /* 0x000000ff06757812 */ /* 0x000fe200078ec0ff */
[----:B------:R-:W-:Y:S01]  /*74d0*/  HMMA.16816.F32 R28, R12, R20, RZ ;  /* 0x000000140c1c723c */ /* 0x000fe200000018ff */
[----:B------:R-:W-:-:S02]  /*74e0*/  PRMT R6, R116, 0x5410, R121 ;  /* 0x0000541074067816 */ /* 0x000fc40000000079 */
[----:B------:R-:W-:Y:S02]  /*74f0*/  LOP3.LUT R7, R5, 0xff, RZ, 0xc0, !PT ;  /* 0x000000ff05077812 */ /* 0x000fe400078ec0ff */
[----:B------:R-:W-:Y:S02]  /*7500*/  PRMT R5, R117, 0x5410, R107 ;  /* 0x0000541075057816 */ /* 0x000fe4000000006b */
[----:B------:R-:W-:Y:S01]  /*7510*/  LOP3.LUT R10, R6, 0xff00ff, RZ, 0xc0, !PT ;  /* 0x00ff00ff060a7812 */ /* 0x000fe200078ec0ff */
[----:B------:R-:W-:Y:S01]  /*7520*/  HMMA.16816.F32 R20, R12, R22, RZ ;  /* 0x000000160c14723c */ /* 0x000fe200000018ff */
[----:B------:R-:W-:Y:S02]  /*7530*/  PRMT R6, R7, 0x5410, R103 ;  /* 0x0000541007067816 */ /* 0x000fe40000000067 */
[----:B------:R-:W-:Y:S02]  /*7540*/  HSET2.LE.AND R5, R5, R0, PT ;  /* 0x0000000005057233 */ /* 0x000fe40003803000 */
[----:B------:R-:W-:-:S02]  /*7550*/  PRMT R7, R224, 0x5410, R222 ;  /* 0x00005410e0077816 */ /* 0x000fc400000000de */
[--C-:B------:R-:W-:Y:S01]  /*7560*/  HSET2.LE.AND R6, R6, R0.reuse, PT ;  /* 0x0000000006067233 */ /* 0x100fe20003803000 */
[----:B----4-:R-:W-:Y:S01]  /*7570*/  HMMA.16816.F32 R16, R12, R36, RZ ;  /* 0x000000240c10723c */ /* 0x010fe200000018ff */
[----:B------:R-:W-:Y:S02]  /*7580*/  LOP3.LUT R9, R7, R5, RZ, 0xc0, !PT ;  /* 0x0000000507097212 */ /* 0x000fe400078ec0ff */
[----:B------:R-:W-:Y:S02]  /*7590*/  PRMT R7, R223, 0x5410, R221 ;  /* 0x00005410df077816 */ /* 0x000fe400000000dd */
[----:B------:R-:W-:Y:S02]  /*75a0*/  HSET2.LE.AND R5, R10, R0, PT ;  /* 0x000000000a057233 */ /* 0x000fe40003803000 */
[----:B------:R-:W-:Y:S02]  /*75b0*/  LOP3.LUT R10, R7, R6, RZ, 0xc0, !PT ;  /* 0x00000006070a7212 */ /* 0x000fe400078ec0ff */
[----:B------:R-:W-:-:S04]  /*75c0*/  PRMT R6, R219, 0x5410, R216 ;  /* 0x00005410db067816 */ /* 0x000fc800000000d8 */
[----:B------:R-:W-:Y:S01]  /*75d0*/  LOP3.LUT R11, R6, R5, RZ, 0xc0, !PT ;  /* 0x00000005060b7212 */ /* 0x000fe200078ec0ff */
[----:B------:R-:W-:-:S05]  /*75e0*/  IMAD.U32 R5, RZ, RZ, UR33 ;  /* 0x00000021ff057e24 */ /* 0x000fca000f8e00ff */
[----:B------:R-:W-:Y:S01]  /*75f0*/  LOP3.LUT R5, R5, UR37, R75, 0x96, !PT ;  /* 0x0000002505057c12 */ /* 0x000fe2000f8e964b */
[----:B-----5:R-:W-:Y:S04]  /*7600*/  HMMA.16816.F32 R80, R8, R34, R20 ;  /* 0x000000220850723c */ /* 0x020fe80000001814 */
[----:B------:R-:W-:-:S04]  /*7610*/  IMAD.WIDE.U32 R6, R5, -0x326172a9, RZ ;  /* 0xcd9e8d5705067825 */ /* 0x000fc800078e00ff */
[----:B------:R-:W-:Y:S01]  /*7620*/  FFMA.FTZ R5, R63, UR34, -R4 ;  /* 0x000000223f057c23 */ /* 0x000fe20008010804 */
[----:B------:R-:W-:Y:S01]  /*7630*/  HMMA.16816.F32 R156, R8, R32, R28 ;  /* 0x00000020089c723c */ /* 0x000fe2000000181c */
[----:B------:R-:W3:Y:S01]  /*7640*/  LDSM.16.MT88.4 R32, [R24+0x14800] ;  /* 0x014800001820783b */ /* 0x000ee20000004200 */
[----:B------:R-:W-:Y:S01]  /*7650*/  LOP3.LUT R7, R54, UR32, R7, 0x96, !PT ;  /* 0x0000002036077c12 */ /* 0x000fe2000f8e9607 */
[----:B------:R4:W-:Y:S01]  /*7660*/  MUFU.EX2 R175, R5 ;  /* 0x0000000500af7308 */ /* 0x0009e20000000800 */
[----:B------:R-:W-:-:S04]  /*7670*/  LOP3.LUT R6, R6, UR29, R241, 0x96, !PT ;  /* 0x0000001d06067c12 */ /* 0x000fc8000f8e96f1 */
[----:B------:R-:W-:Y:S08]  /*7680*/  HMMA.16816.F32 R20, R12, R38, RZ ;  /* 0x000000260c14723c */ /* 0x000ff000000018ff */
[----:B------:R-:W-:Y:S01]  /*7690*/  HMMA.16816.F32 R76, R8, R40, R16 ;  /* 0x00000028084c723c */ /* 0x000fe20000001810 */
[----:B------:R-:W-:-:S04]  /*76a0*/  IMAD.WIDE.U32 R16, R7, -0x2daee0ad, RZ ;  /* 0xd2511f5307107825 */ /* 0x000fc800078e00ff */
[----:B----4-:R-:W-:Y:S01]  /*76b0*/  FFMA.FTZ R5, R52, UR34, -R4 ;  /* 0x0000002234057c23 */ /* 0x010fe20008010804 */
[----:B------:R-:W-:Y:S01]  /*76c0*/  IMAD.WIDE.U32 R6, R6, -0x2daee0ad, RZ ;  /* 0xd2511f5306067825 */ /* 0x000fe200078e00ff */
[----:B------:R-:W4:Y:S01]  /*76d0*/  LDSM.16.MT88.4 R52, [R24+0x16800] ;  /* 0x016800001834783b */ /* 0x000f220000004200 */
[----:B------:R-:W-:Y:S01]  /*76e0*/  LOP3.LUT R17, R94, UR28, R17, 0x96, !PT ;  /* 0x0000001c5e117c12 */ /* 0x000fe2000f8e9611 */
[----:B------:R5:W1:Y:S01]  /*76f0*/  MUFU.EX2 R252, R5 ;  /* 0x0000000500fc7308 */ /* 0x000a620000000800 */
[----:B------:R-:W-:Y:S03]  /*7700*/  HMMA.16816.F32 R28, R12, R44, RZ ;  /* 0x0000002c0c1c723c */ /* 0x000fe600000018ff */
[----:B------:R-:W-:-:S05]  /*7710*/  IMAD.WIDE.U32 R18, R17, -0x326172a9, RZ ;  /* 0xcd9e8d5711127825 */ /* 0x000fca00078e00ff */
[----:B------:R-:W-:Y:S01]  /*7720*/  HMMA.16816.F32 R72, R8, R42, R20 ;  /* 0x0000002a0848723c */ /* 0x000fe20000001814 */
[----:B------:R-:W-:Y:S01]  /*7730*/  LDSM.16.MT88.4 R40, [R24+0x13000] ;  /* 0x013000001828783b */ /* 0x000fe20000004200 */
[----:B-----5:R-:W-:-:S06]  /*7740*/  LOP3.LUT R5, R16, UR25, R7, 0x96, !PT ;  /* 0x0000001910057c12 */ /* 0x020fcc000f8e9607 */
[----:B------:R-:W-:Y:S01]  /*7750*/  HMMA.16816.F32 R20, R12, R46, RZ ;  /* 0x0000002e0c14723c */ /* 0x000fe200000018ff */
[--C-:B------:R-:W-:Y:S01]  /*7760*/  FFMA.FTZ R7, R56, UR34, -R4.reuse ;  /* 0x0000002238077c23 */ /* 0x100fe20008010804 */
[----:B------:R-:W-:Y:S01]  /*7770*/  FFMA.FTZ R16, R57, UR34, -R4 ;  /* 0x0000002239107c23 */ /* 0x000fe20008010804 */
[----:B------:R-:W5:Y:S01]  /*7780*/  LDSM.16.MT88.4 R44, [R24+0x11000] ;  /* 0x01100000182c783b */ /* 0x000f620000004200 */
[----:B------:R-:W-:Y:S01]  /*7790*/  IMAD.WIDE.U32 R38, R5, -0x326172a9, RZ ;  /* 0xcd9e8d5705267825 */ /* 0x000fe200078e00ff */
[----:B------:R1:W-:Y:S03]  /*77a0*/  MUFU.EX2 R251, R7 ;  /* 0x0000000700fb7308 */ /* 0x0003e60000000800 */
[----:B---3--:R-:W-:Y:S01]  /*77b0*/  HMMA.16816.F32 R68, R8, R32, R28 ;  /* 0x000000200844723c */ /* 0x008fe2000000181c */
[----:B------:R-:W-:Y:S01]  /*77c0*/  LOP3.LUT R5, R18, UR19, R39, 0x96, !PT ;  /* 0x0000001312057c12 */ /* 0x000fe2000f8e9627 */
[----:B------:R-:W3:Y:S03]  /*77d0*/  LDSM.16.MT88.4 R28, [R24+0x15000] ;  /* 0x01500000181c783b */ /* 0x000ee60000004200 */
[----:B------:R4:W5:Y:S01]  /*77e0*/  MUFU.EX2 R250, R16 ;  /* 0x0000001000fa7308 */ /* 0x0009620000000800 */
[----:B------:R-:W-:-:S04]  /*77f0*/  IMAD.WIDE.U32 R36, R5, -0x2daee0ad, RZ ;  /* 0xd2511f5305247825 */ /* 0x000fc800078e00ff */
[----:B------:R-:W-:Y:S02]  /*7800*/  FFMA.FTZ R5, R59, UR34, -R2 ;  /* 0x000000223b057c23 */ /* 0x000fe40008010802 */
[----:B------:R-:W-:Y:S02]  /*7810*/  HMMA.16816.F32 R60, R8, R34, R20 ;  /* 0x00000022083c723c */ /* 0x000fe40000001814 */
[----:B------:R4:W-:Y:S01]  /*7820*/  MUFU.EX2 R176, R5 ;  /* 0x0000000500b07308 */ /* 0x0009e20000000800 */
[----:B-1----:R-:W-:-:S05]  /*7830*/  LOP3.LUT R7, R240, UR27, R19, 0x96, !PT ;  /* 0x0000001bf0077c12 */ /* 0x002fca000f8e9613 */
[----:B------:R-:W-:-:S04]  /*7840*/  IMAD.WIDE.U32 R26, R7, -0x2daee0ad, RZ ;  /* 0xd2511f53071a7825 */ /* 0x000fc800078e00ff */
[----:B------:R-:W-:Y:S01]  /*7850*/  FFMA.FTZ R7, R91, UR34, -R2 ;  /* 0x000000225b077c23 */ /* 0x000fe20008010802 */
[C---:B------:R-:W-:Y:S01]  /*7860*/  HMMA.16816.F32 R32, R12.reuse, R50, RZ ;  /* 0x000000320c20723c */ /* 0x040fe200000018ff */
[----:B------:R-:W-:Y:S02]  /*7870*/  LOP3.LUT R6, R6, UR16, R27, 0x96, !PT ;  /* 0x0000001006067c12 */ /* 0x000fe4000f8e961b */
[----:B------:R1:W3:Y:S05]  /*7880*/  MUFU.EX2 R249, R7 ;  /* 0x0000000700f97308 */ /* 0x0002ea0000000800 */
[----:B----4-:R-:W-:Y:S01]  /*7890*/  HMMA.16816.F32 R16, R12, R48, RZ ;  /* 0x000000300c10723c */ /* 0x010fe200000018ff */
[----:B------:R-:W-:Y:S01]  /*78a0*/  LOP3.LUT R5, R26, UR13, R37, 0x96, !PT ;  /* 0x0000000d1a057c12 */ /* 0x000fe2000f8e9625 */
[----:B------:R-:W-:-:S04]  /*78b0*/  IMAD.WIDE.U32 R20, R6, -0x326172a9, RZ ;  /* 0xcd9e8d5706147825 */ /* 0x000fc800078e00ff */
[--C-:B------:R-:W-:Y:S01]  /*78c0*/  FFMA.FTZ R6, R92, UR34, -R2.reuse ;  /* 0x000000225c067c23 */ /* 0x100fe20008010802 */
[----:B------:R-:W-:Y:S01]  /*78d0*/  LDSM.16.MT88.4 R48, [R24+0x13800] ;  /* 0x013800001830783b */ /* 0x000fe20000004200 */
[----:B------:R-:W-:Y:S02]  /*78e0*/  IMAD.WIDE.U32 R22, R5, -0x326172a9, RZ ;  /* 0xcd9e8d5705167825 */ /* 0x000fe400078e00ff */
[----:B------:R4:W-:Y:S03]  /*78f0*/  MUFU.EX2 R248, R6 ;  /* 0x0000000600f87308 */ /* 0x0009e60000000800 */
[----:B------:R-:W-:Y:S01]  /*7900*/  LOP3.LUT R5, R20, UR12, R23, 0x96, !PT ;  /* 0x0000000c14057c12 */ /* 0x000fe2000f8e9617 */
[--C-:B------:R-:W-:Y:S01]  /*7910*/  FFMA.FTZ R20, R88, UR34, -R2.reuse ;  /* 0x0000002258147c23 */ /* 0x100fe20008010802 */
[----:B-1----:R-:W-:Y:S01]  /*7920*/  FFMA.FTZ R7, R90, UR34, -R2 ;  /* 0x000000225a077c23 */ /* 0x002fe20008010802 */
[----:B------:R-:W-:-:S02]  /*7930*/  PRMT R95, R22, 0x7773, RZ ;  /* 0x00007773165f7816 */ /* 0x000fc400000000ff */
[C---:B------:R-:W-:Y:S01]  /*7940*/  LOP3.LUT R96, R5.reuse, 0xff, RZ, 0xc0, !PT ;  /* 0x000000ff05607812 */ /* 0x040fe200078ec0ff */
[----:B------:R5:W1:Y:S01]  /*7950*/  MUFU.EX2 R247, R7 ;  /* 0x0000000700f77308 */ /* 0x000a620000000800 */
[----:B------:R-:W-:Y:S01]  /*7960*/  SHF.R.U32.HI R99, RZ, 0x18, R5 ;  /* 0x00000018ff637819 */ /* 0x000fe20000011605 */
[C---:B------:R-:W-:Y:S01]  /*7970*/  HMMA.16816.F32 R56, R8.reuse, R52, R16 ;  /* 0x000000340838723c */ /* 0x040fe20000001810 */
[----:B------:R-:W-:Y:S02]  /*7980*/  LOP3.LUT R16, R5, 0xffff, RZ, 0xc0, !PT ;  /* 0x0000ffff05107812 */ /* 0x000fe400078ec0ff */
[----:B------:R-:W-:Y:S02]  /*7990*/  PRMT R97, R22, 0x7772, RZ ;  /* 0x0000777216617816 */ /* 0x000fe400000000ff */
[----:B----4-:R-:W-:Y:S01]  /*79a0*/  F2FP.F16.F32.PACK_AB R6, R252, R175 ;  /* 0x000000affc06723e */ /* 0x010fe200000000ff */
[----:B------:R-:W-:Y:S01]  /*79b0*/  MUFU.EX2 R225, R20 ;  /* 0x0000001400e17308 */ /* 0x000fe20000000800 */
[----:B------:R-:W-:Y:S01]  /*79c0*/  SHF.R.U32.HI R98, RZ, 0x8, R16 ;  /* 0x00000008ff627819 */ /* 0x000fe20000011610 */
[----:B------:R-:W-:Y:S01]  /*79d0*/  HMMA.16816.F32 R52, R8, R54, R32 ;  /* 0x000000360834723c */ /* 0x000fe20000001820 */
[C---:B------:R-:W-:Y:S01]  /*79e0*/  PRMT R198, R6.reuse, 0x7610, R198 ;  /* 0x0000761006c67816 */ /* 0x040fe200000000c6 */
[----:B------:R-:W4:Y:S01]  /*79f0*/  LDSM.16.MT88.4 R32, [R24+0x17000] ;  /* 0x017000001820783b */ /* 0x000f220000004200 */
[----:B------:R-:W-:-:S02]  /*7a00*/  PRMT R197, R6, 0x7632, R197 ;  /* 0x0000763206c57816 */ /* 0x000fc400000000c5 */
[----:B------:R-:W-:Y:S02]  /*7a10*/  PRMT R6, R96, 0x5410, R98 ;  /* 0x0000541060067816 */ /* 0x000fe40000000062 */
[----:B-----5:R-:W-:Y:S02]  /*7a20*/  F2FP.F16.F32.PACK_AB R7, R250, R251 ;  /* 0x000000fbfa07723e */ /* 0x020fe400000000ff */
[----:B---3--:R-:W-:Y:S02]  /*7a30*/  F2FP.F16.F32.PACK_AB R16, R249, R176 ;  /* 0x000000b0f910723e */ /* 0x008fe400000000ff */
[----:B------:R-:W-:Y:S02]  /*7a40*/  HSET2.LE.AND R6, R6, R0, PT ;  /* 0x0000000006067233 */ /* 0x000fe40003803000 */
[C---:B------:R-:W-:Y:S02]  /*7a50*/  PRMT R192, R7.reuse, 0x7610, R192 ;  /* 0x0000761007c07816 */ /* 0x040fe400000000c0 */
[----:B------:R-:W-:-:S02]  /*7a60*/  PRMT R195, R7, 0x7632, R195 ;  /* 0x0000763207c37816 */ /* 0x000fc400000000c3 */
[----:B------:R-:W-:Y:S02]  /*7a70*/  PRMT R7, R198, 0x5410, R197 ;  /* 0x00005410c6077816 */ /* 0x000fe400000000c5 */
[C---:B------:R-:W-:Y:S02]  /*7a80*/  PRMT R194, R16.reuse, 0x7610, R194 ;  /* 0x0000761010c27816 */ /* 0x040fe400000000c2 */
[----:B------:R-:W-:Y:S02]  /*7a90*/  PRMT R193, R16, 0x7632, R193 ;  /* 0x0000763210c17816 */ /* 0x000fe400000000c1 */
[----:B------:R-:W-:Y:S01]  /*7aa0*/  LOP3.LUT R16, R7, R6, RZ, 0xc0, !PT ;  /* 0x0000000607107212 */ /* 0x000fe200078ec0ff */
[----:B------:R-:W-:Y:S01]  /*7ab0*/  IMAD.MOV.U32 R6, RZ, RZ, R22 ;  /* 0x000000ffff067224 */ /* 0x000fe200078e0016 */
[----:B------:R-:W-:Y:S02]  /*7ac0*/  PRMT R7, R5, 0x7632, R7 ;  /* 0x0000763205077816 */ /* 0x000fe40000000007 */
[----:B-1----:R-:W-:-:S02]  /*7ad0*/  F2FP.F16.F32.PACK_AB R5, R247, R248 ;  /* 0x000000f8f705723e */ /* 0x002fc400000000ff */
[----:B------:R-:W-:Y:S02]  /*7ae0*/  LOP3.LUT R94, R7, 0xff, RZ, 0xc0, !PT ;  /* 0x000000ff075e7812 */ /* 0x000fe400078ec0ff */
[----:B------:R-:W-:Y:S02]  /*7af0*/  LOP3.LUT R7, R6, 0xff, RZ, 0xc0, !PT ;  /* 0x000000ff06077812 */ /* 0x000fe400078ec0ff */
[C---:B------:R-:W-:Y:S02]  /*7b00*/  PRMT R171, R5.reuse, 0x7632, R171 ;  /* 0x0000763205ab7816 */ /* 0x040fe400000000ab */
[----:B------:R-:W-:Y:S02]  /*7b10*/  PRMT R170, R5, 0x7610, R170 ;  /* 0x0000761005aa7816 */ /* 0x000fe400000000aa */
[----:B------:R-:W-:Y:S02]  /*7b20*/  PRMT R6, R97, 0x5410, R95 ;  /* 0x0000541061067816 */ /* 0x000fe4000000005f */
[----:B------:R-:W-:-:S02]  /*7b30*/  PRMT R5, R94, 0x5410, R99 ;  /* 0x000054105e057816 */ /* 0x000fc40000000063 */
[----:B------:R-:W-:Y:S02]  /*7b40*/  PRMT R91, R22, 0x7771, RZ ;  /* 0x00007771165b7816 */ /* 0x000fe400000000ff */
[----:B------:R-:W-:Y:S02]  /*7b50*/  LOP3.LUT R18, R6, 0xff00ff, RZ, 0xc0, !PT ;  /* 0x00ff00ff06127812 */ /* 0x000fe400078ec0ff */
[----:B------:R-:W-:Y:S02]  /*7b60*/  HSET2.LE.AND R5, R5, R0, PT ;  /* 0x0000000005057233 */ /* 0x000fe40003803000 */
[----:B------:R-:W-:Y:S02]  /*7b70*/  PRMT R6, R7, 0x5410, R91 ;  /* 0x0000541007067816 */ /* 0x000fe4000000005b */
[----:B------:R-:W-:-:S03]  /*7b80*/  PRMT R7, R194, 0x5410, R193 ;  /* 0x00005410c2077816 */ /* 0x000fc600000000c1 */
[--C-:B------:R-:W-:Y:S02]  /*7b90*/  HSET2.LE.AND R6, R6, R0.reuse, PT ;  /* 0x0000000006067233 */ /* 0x100fe40003803000 */
[----:B------:R-:W-:Y:S02]  /*7ba0*/  LOP3.LUT R17, R7, R5, RZ, 0xc0, !PT ;  /* 0x0000000507117212 */ /* 0x000fe400078ec0ff */
[----:B------:R-:W-:Y:S02]  /*7bb0*/  PRMT R7, R192, 0x5410, R195 ;  /* 0x00005410c0077816 */ /* 0x000fe400000000c3 */
[----:B------:R-:W-:Y:S02]  /*7bc0*/  HSET2.LE.AND R5, R18, R0, PT ;  /* 0x0000000012057233 */ /* 0x000fe40003803000 */
[----:B------:R-:W-:Y:S01]  /*7bd0*/  LOP3.LUT R18, R7, R6, RZ, 0xc0, !PT ;  /* 0x0000000607127212 */ /* 0x000fe200078ec0ff */
[----:B------:R-:W-:Y:S01]  /*7be0*/  FFMA.FTZ R7, R89, UR34, -R2 ;  /* 0x0000002259077c23 */ /* 0x000fe20008010802 */
[----:B------:R-:W-:-:S03]  /*7bf0*/  PRMT R6, R170, 0x5410, R171 ;  /* 0x00005410aa067816 */ /* 0x000fc600000000ab */
[----:B------:R-:W-:Y:S01]  /*7c00*/  MUFU.EX2 R226, R7 ;  /* 0x0000000700e27308 */ /* 0x000fe20000000800 */
[----:B------:R-:W-:Y:S01]  /*7c10*/  LOP3.LUT R19, R6, R5, RZ, 0xc0, !PT ;  /* 0x0000000506137212 */ /* 0x000fe200078ec0ff */
[----:B------:R-:W-:Y:S01]  /*7c20*/  FFMA.FTZ R5, R84, UR34, -R4 ;  /* 0x0000002254057c23 */ /* 0x000fe20008010804 */
[----:B------:R-:W-:-:S05]  /*7c30*/  FFMA.FTZ R6, R108, UR34, -R2 ;  /* 0x000000226c067c23 */ /* 0x000fca0008010802 */
[----:B------:R1:W-:Y:S01]  /*7c40*/  MUFU.EX2 R246, R5 ;  /* 0x0000000500f67308 */ /* 0x0003e20000000800 */
[C---:B------:R-:W-:Y:S07]  /*7c50*/  HMMA.16816.F32 R156, R16.reuse, R44, R156 ;  /* 0x0000002c109c723c */ /* 0x040fee000000189c */
[----:B------:R-:W-:Y:S01]  /*7c60*/  MUFU.EX2 R227, R6 ;  /* 0x0000000600e37308 */ /* 0x000fe20000000800 */
[----:B------:R-:W-:Y:S01]  /*7c70*/  HMMA.16816.F32 R44, R16, R46, R80 ;  /* 0x0000002e102c723c */ /* 0x000fe20000001850 */
[----:B------:R-:W-:Y:S01]  /*7c80*/  LDSM.16.MT88.4 R80, [R24+0x15800] ;  /* 0x015800001850783b */ /* 0x000fe20000004200 */
[----:B-1----:R-:W-:-:S06]  /*7c90*/  FFMA.FTZ R5, R85, UR34, -R4 ;  /* 0x0000002255057c23 */ /* 0x002fcc0008010804 */
[C---:B------:R-:W-:Y:S01]  /*7ca0*/  HMMA.16816.F32 R60, R16.reuse, R30, R60 ;  /* 0x0000001e103c723c */ /* 0x040fe2000000183c */
[----:B------:R1:W-:Y:S07]  /*7cb0*/  MUFU.EX2 R245, R5 ;  /* 0x0000000500f57308 */ /* 0x0003ee0000000800 */
[C---:B----4-:R-:W-:Y:S08]  /*7cc0*/  HMMA.16816.F32 R56, R16.reuse, R32, R56 ;  /* 0x000000201038723c */ /* 0x050ff00000001838 */
[----:B------:R-:W-:Y:S01]  /*7cd0*/  HMMA.16816.F32 R52, R16, R34, R52 ;  /* 0x000000221034723c */ /* 0x000fe20000001834 */
[--C-:B-1----:R-:W-:Y:S01]  /*7ce0*/  FFMA.FTZ R5, R86, UR34, -R4.reuse ;  /* 0x0000002256057c23 */ /* 0x102fe20008010804 */
[----:B------:R-:W-:-:S03]  /*7cf0*/  FFMA.FTZ R4, R87, UR34, -R4 ;  /* 0x0000002257047c23 */ /* 0x000fc60008010804 */
[----:B------:R1:W-:Y:S03]  /*7d00*/  MUFU.EX2 R244, R5 ;  /* 0x0000000500f47308 */ /* 0x0003e60000000800 */
[C---:B------:R-:W-:Y:S01]  /*7d10*/  HMMA.16816.F32 R84, R16.reuse, R28, R68 ;  /* 0x0000001c1054723c */ /* 0x040fe20000001844 */
[----:B------:R-:W3:Y:S04]  /*7d20*/  LDSM.16.MT88.4 R28, [R136+0x10000] ;  /* 0x01000000881c783b */ /* 0x000ee80000004200 */
[----:B------:R4:W5:Y:S03]  /*7d30*/  MUFU.EX2 R243, R4 ;  /* 0x0000000400f37308 */ /* 0x0009660000000800 */
[----:B------:R-:W-:Y:S01]  /*7d40*/  HMMA.16816.F32 R76, R16, R40, R76 ;  /* 0x00000028104c723c */ /* 0x000fe2000000184c */
[----:B-1----:R-:W-:-:S07]  /*7d50*/  FFMA.FTZ R5, R93, UR34, -R2 ;  /* 0x000000225d057c23 */ /* 0x002fce0008010802 */
[----:B------:R-:W-:Y:S01]  /*7d60*/  HMMA.16816.F32 R40, R16, R42, R72 ;  /* 0x0000002a1028723c */ /* 0x000fe20000001848 */
[----:B------:R1:W2:Y:S01]  /*7d70*/  MUFU.EX2 R242, R5 ;  /* 0x0000000500f27308 */ /* 0x0002a20000000800 */
[----:B----4-:R-:W-:Y:S02]  /*7d80*/  LOP3.LUT R4, R38, UR15, R21, 0x96, !PT ;  /* 0x0000000f26047c12 */ /* 0x010fe4000f8e9615 */
[----:B-----5:R-:W-:-:S04]  /*7d90*/  F2FP.F16.F32.PACK_AB R21, R243, R244 ;  /* 0x000000f4f315723e */ /* 0x020fc800000000ff */
[C---:B------:R-:W-:Y:S02]  /*7da0*/  PRMT R169, R21.reuse, 0x7610, R169 ;  /* 0x0000761015a97816 */ /* 0x040fe400000000a9 */
[----:B------:R-:W-:Y:S01]  /*7db0*/  PRMT R168, R21, 0x7632, R168 ;  /* 0x0000763215a87816 */ /* 0x000fe200000000a8 */
[----:B------:R-:W-:Y:S02]  /*7dc0*/  IMAD.MOV.U32 R21, RZ, RZ, R112 ;  /* 0x000000ffff157224 */ /* 0x000fe400078e0070 */
[----:B------:R-:W-:Y:S01]  /*7dd0*/  LDSM.16.MT88.4 R112, [R24+0x17800] ;  /* 0x017800001870783b */ /* 0x000fe20000004200 */
[----:B-1----:R-:W-:Y:S01]  /*7de0*/  IMAD.WIDE.U32 R4, R4, -0x2daee0ad, RZ ;  /* 0xd2511f5304047825 */ /* 0x002fe200078e00ff */
[----:B---3--:R-:W-:Y:S04]  /*7df0*/  HMMA.16816.F32 R32, R12, R28, RZ ;  /* 0x0000001c0c20723c */ /* 0x008fe800000018ff */
[----:B------:R-:W-:Y:S01]  /*7e00*/  LOP3.LUT R2, R36, UR7, R5, 0x96, !PT ;  /* 0x0000000724027c12 */ /* 0x000fe2000f8e9605 */
[----:B------:R-:W-:Y:S01]  /*7e10*/  IMAD.MOV.U32 R5, RZ, RZ, R4 ;  /* 0x000000ffff057224 */ /* 0x000fe200078e0004 */
[C---:B------:R-:W-:Y:S01]  /*7e20*/  PRMT R67, R4.reuse, 0x7772, RZ ;  /* 0x0000777204437816 */ /* 0x040fe200000000ff */
[----:B------:R-:W1:Y:S01]  /*7e30*/  LDSM.16.MT88.4 R36, [R136+0x10800] ;  /* 0x010800008824783b */ /* 0x000e620000004200 */
[----:B------:R-:W-:-:S02]  /*7e40*/  PRMT R88, R4, 0x7773, RZ ;  /* 0x0000777304587816 */ /* 0x000fc400000000ff */
[C---:B------:R-:W-:Y:S01]  /*7e50*/  LOP3.LUT R6, R2.reuse, 0xffff, RZ, 0xc0, !PT ;  /* 0x0000ffff02067812 */ /* 0x040fe200078ec0ff */
[----:B------:R-:W-:Y:S01]  /*7e60*/  HMMA.16816.F32 R28, R12, R30, RZ ;  /* 0x0000001e0c1c723c */ /* 0x000fe200000018ff */
[C---:B------:R-:W-:Y:S02]  /*7e70*/  LOP3.LUT R89, R2.reuse, 0xff, RZ, 0xc0, !PT ;  /* 0x000000ff02597812 */ /* 0x040fe400078ec0ff */
[----:B------:R-:W-:Y:S02]  /*7e80*/  PRMT R7, R2, 0x7632, R7 ;  /* 0x0000763202077816 */ /* 0x000fe40000000007 */
[----:B------:R-:W-:Y:S02]  /*7e90*/  SHF.R.U32.HI R90, RZ, 0x18, R2 ;  /* 0x00000018ff5a7819 */ /* 0x000fe40000011602 */
[----:B------:R-:W-:Y:S02]  /*7ea0*/  PRMT R2, R67, 0x5410, R88 ;  /* 0x0000541043027816 */ /* 0x000fe40000000058 */
[----:B------:R-:W-:-:S02]  /*7eb0*/  PRMT R65, R4, 0x7771, RZ ;  /* 0x0000777104417816 */ /* 0x000fc400000000ff */
[----:B------:R-:W-:Y:S02]  /*7ec0*/  LOP3.LUT R5, R5, 0xff, RZ, 0xc0, !PT ;  /* 0x000000ff05057812 */ /* 0x000fe400078ec0ff */
[----:B------:R-:W-:Y:S02]  /*7ed0*/  SHF.R.U32.HI R93, RZ, 0x8, R6 ;  /* 0x00000008ff5d7819 */ /* 0x000fe40000011606 */
[----:B------:R-:W-:Y:S02]  /*7ee0*/  LOP3.LUT R92, R7, 0xff, RZ, 0xc0, !PT ;  /* 0x000000ff075c7812 */ /* 0x000fe400078ec0ff */
[----:B------:R-:W-:Y:S02]  /*7ef0*/  LOP3.LUT R7, R2, 0xff00ff, RZ, 0xc0, !PT ;  /* 0x00ff00ff02077812 */ /* 0x000fe400078ec0ff */
[----:B------:R-:W-:Y:S02]  /*7f00*/  PRMT R2, R5, 0x5410, R65 ;  /* 0x0000541005027816 */ /* 0x000fe40000000041 */
[----:B------:R-:W-:-:S02]  /*7f10*/  PRMT R5, R89, 0x5410, R93 ;  /* 0x0000541059057816 */ /* 0x000fc4000000005d */
[----:B------:R-:W-:Y:S02]  /*7f20*/  PRMT R20, R92, 0x5410, R90 ;  /* 0x000054105c147816 */ /* 0x000fe4000000005a */
[--C-:B------:R-:W-:Y:S02]  /*7f30*/  HSET2.LE.AND R6, R2, R0.reuse, PT ;  /* 0x0000000002067233 */ /* 0x100fe40003803000 */
[--C-:B------:R-:W-:Y:S02]  /*7f40*/  HSET2.LE.AND R7, R7, R0.reuse, PT ;  /* 0x0000000007077233 */ /* 0x100fe40003803000 */
[--C-:B------:R-:W-:Y:S02]  /*7f50*/  HSET2.LE.AND R2, R5, R0.reuse, PT ;  /* 0x0000000005027233 */ /* 0x100fe40003803000 */
[----:B------:R-:W-:Y:S02]  /*7f60*/  HSET2.LE.AND R0, R20, R0, PT ;  /* 0x0000000014007233 */ /* 0x000fe40003803000 */
[----:B------:R-:W-:-:S02]  /*7f70*/  F2FP.F16.F32.PACK_AB R20, R245, R246 ;  /* 0x000000f6f514723e */ /* 0x000fc400000000ff */
[----:B--2---:R-:W-:Y:S01]  /*7f80*/  F2FP.F16.F32.PACK_AB R5, R227, R242 ;  /* 0x000000f2e305723e */ /* 0x004fe200000000ff */
[C---:B-1----:R-:W-:Y:S01]  /*7f90*/  HMMA.16816.F32 R164, R8.reuse, R36, R32 ;  /* 0x0000002408a4723c */ /* 0x042fe20000001820 */
[C---:B------:R-:W-:Y:S02]  /*7fa0*/  PRMT R127, R20.reuse, 0x7610, R127 ;  /* 0x00007610147f7816 */ /* 0x040fe4000000007f */
[----:B------:R-:W-:Y:S02]  /*7fb0*/  PRMT R126, R20, 0x7632, R126 ;  /* 0x00007632147e7816 */ /* 0x000fe4000000007e */
[----:B------:R-:W-:Y:S02]  /*7fc0*/  F2FP.F16.F32.PACK_AB R20, R225, R226 ;  /* 0x000000e2e114723e */ /* 0x000fe400000000ff */
[----:B------:R-:W-:Y:S01]  /*7fd0*/  PRMT R125, R5, 0x7610, R125 ;  /* 0x00007610057d7816 */ /* 0x000fe2000000007d */
[----:B------:R-:W-:Y:S01]  /*7fe0*/  HMMA.16816.F32 R236, R8, R38, R28 ;  /* 0x0000002608ec723c */ /* 0x000fe2000000181c */
[----:B------:R-:W-:-:S02]  /*7ff0*/  PRMT R135, R20, 0x7610, R135 ;  /* 0x0000761014877816 */ /* 0x000fc40000000087 */
[----:B------:R-:W-:Y:S02]  /*8000*/  PRMT R134, R20, 0x7632, R134 ;  /* 0x0000763214867816 */ /* 0x000fe40000000086 */
[----:B------:R-:W-:Y:S02]  /*8010*/  PRMT R20, R127, 0x5410, R126 ;  /* 0x000054107f147816 */ /* 0x000fe4000000007e */
[----:B------:R-:W-:Y:S01]  /*8020*/  PRMT R124, R5, 0x7632, R124 ;  /* 0x00007632057c7816 */ /* 0x000fe2000000007c */
[----:B------:R-:W-:Y:S01]  /*8030*/  IMAD.IADD R5, R191, 0x1, R136 ;  /* 0x00000001bf057824 */ /* 0x000fe200078e0288 */
[----:B------:R-:W-:Y:S01]  /*8040*/  LOP3.LUT R128, R20, R2, RZ, 0xc0, !PT ;  /* 0x0000000214807212 */ /* 0x000fe200078ec0ff */
[----:B------:R-:W-:Y:S01]  /*8050*/  IMAD.MOV.U32 R20, RZ, RZ, R111 ;  /* 0x000000ffff147224 */ /* 0x000fe200078e006f */
[----:B------:R-:W-:Y:S02]  /*8060*/  PRMT R2, R125, 0x5410, R124 ;  /* 0x000054107d027816 */ /* 0x000fe4000000007c */
[----:B------:R-:W1:Y:S02]  /*8070*/  LDSM.16.MT88.4 R72, [R5+0x10000] ;  /* 0x010000000548783b */ /* 0x000e640000004200 */
[----:B------:R-:W-:-:S02]  /*8080*/  LOP3.LUT R129, R2, R0, RZ, 0xc0, !PT ;  /* 0x0000000002817212 */ /* 0x000fc400078ec0ff */
[----:B------:R-:W-:Y:S01]  /*8090*/  PRMT R0, R169, 0x5410, R168 ;  /* 0x00005410a9007816 */ /* 0x000fe200000000a8 */
[----:B------:R-:W-:Y:S01]  /*80a0*/  LDSM.16.MT88.4 R68, [R5+0x10800] ;  /* 0x010800000544783b */ /* 0x000fe20000004200 */
[----:B------:R-:W-:Y:S02]  /*80b0*/  PRMT R2, R64, 0x7770, RZ ;  /* 0x0000777040027816 */ /* 0x000fe400000000ff */
[----:B------:R-:W-:Y:S01]  /*80c0*/  LOP3.LUT R130, R0, R6, RZ, 0xc0, !PT ;  /* 0x0000000600827212 */ /* 0x000fe200078ec0ff */
[----:B------:R-:W-:Y:S01]  /*80d0*/  IMAD.MOV.U32 R6, RZ, RZ, R110 ;  /* 0x000000ffff067224 */ /* 0x000fe200078e006e */
[----:B------:R-:W-:Y:S01]  /*80e0*/  PRMT R0, R135, 0x5410, R134 ;  /* 0x0000541087007816 */ /* 0x000fe20000000086 */
[----:B------:R2:W3:Y:S01]  /*80f0*/  LDL.LU.S16 R64, [R1] ;  /* 0x0000000001407983 */ /* 0x0004e20000300600 */
[----:B------:R-:W-:Y:S02]  /*8100*/  ISETP.LE.U32.AND P2, PT, R2, UR4, PT ;  /* 0x0000000402007c0c */ /* 0x000fe4000bf43070 */
[----:B------:R-:W-:Y:S01]  /*8110*/  LOP3.LUT R131, R0, R7, RZ, 0xc0, !PT ;  /* 0x0000000700837212 */ /* 0x000fe200078ec0ff */
[----:B------:R-:W-:-:S02]  /*8120*/  IMAD.IADD R0, R122, 0x1, R5 ;  /* 0x000000017a007824 */ /* 0x000fc400078e0205 */
[----:B------:R-:W-:-:S04]  /*8130*/  IMAD.MOV.U32 R7, RZ, RZ, R109 ;  /* 0x000000ffff077224 */ /* 0x000fc800078e006d */
[C---:B------:R-:W-:Y:S01]  /*8140*/  HMMA.16816.F32 R108, R128.reuse, R112, R56 ;  /* 0x00000070806c723c */ /* 0x040fe20000001838 */
[----:B------:R-:W-:Y:S07]  /*8150*/  LDSM.16.MT88.4 R56, [R136+0x12800] ;  /* 0x012800008838783b */ /* 0x000fee0000004200 */
[C---:B------:R-:W-:Y:S01]  /*8160*/  HMMA.16816.F32 R112, R128.reuse, R114, R52 ;  /* 0x000000728070723c */ /* 0x040fe20000001834 */
[----:B------:R-:W4:Y:S07]  /*8170*/  LDSM.16.MT88.4 R52, [R0+0x10000] ;  /* 0x010000000034783b */ /* 0x000f2e0000004200 */
[C---:B------:R-:W-:Y:S08]  /*8180*/  HMMA.16816.F32 R156, R128.reuse, R152, R156 ;  /* 0x00000098809c723c */ /* 0x040ff0000000189c */
[C---:B------:R-:W-:Y:S08]  /*8190*/  HMMA.16816.F32 R152, R128.reuse, R154, R44 ;  /* 0x0000009a8098723c */ /* 0x040ff0000000182c */
[C---:B------:R-:W-:Y:S08]  /*81a0*/  HMMA.16816.F32 R44, R128.reuse, R48, R76 ;  /* 0x00000030802c723c */ /* 0x040ff0000000184c */
[C---:B------:R-:W-:Y:S08]  /*81b0*/  HMMA.16816.F32 R76, R128.reuse, R80, R84 ;  /* 0x00000050804c723c */ /* 0x040ff00000001854 */
[C---:B------:R-:W-:Y:S01]  /*81c0*/  HMMA.16816.F32 R80, R128.reuse, R82, R60 ;  /* 0x000000528050723c */ /* 0x040fe2000000183c */
[----:B------:R-:W5:Y:S07]  /*81d0*/  LDSM.16.MT88.4 R60, [R136+0x12000] ;  /* 0x01200000883c783b */ /* 0x000f6e0000004200 */
[----:B------:R-:W-:Y:S01]  /*81e0*/  HMMA.16816.F32 R48, R128, R50, R40 ;  /* 0x000000328030723c */ /* 0x000fe20000001828 */
[----:B------:R-:W2:Y:S07]  /*81f0*/  LDSM.16.MT88.4 R40, [R0+0x10800] ;  /* 0x010800000028783b */ /* 0x000eae0000004200 */
[C---:B-1----:R-:W-:Y:S08]  /*8200*/  HMMA.16816.F32 R24, R12.reuse, R72, RZ ;  /* 0x000000480c18723c */ /* 0x042ff000000018ff */
[C---:B----4-:R-:W-:Y:S08]  /*8210*/  HMMA.16816.F32 R32, R12.reuse, R52, RZ ;  /* 0x000000340c20723c */ /* 0x050ff000000018ff */
[----:B------:R-:W-:Y:S08]  /*8220*/  HMMA.16816.F32 R28, R12, R54, RZ ;  /* 0x000000360c1c723c */ /* 0x000ff000000018ff */
[----:B------:R-:W-:Y:S08]  /*8230*/  HMMA.16816.F32 R148, R8, R68, R24 ;  /* 0x000000440894723c */ /* 0x000ff00000001818 */
[----:B-----5:R-:W-:Y:S08]  /*8240*/  HMMA.16816.F32 R24, R12, R60, RZ ;  /* 0x0000003c0c18723c */ /* 0x020ff000000018ff */
[C---:B--2---:R-:W-:Y:S01]  /*8250*/  HMMA.16816.F32 R140, R8.reuse, R40, R32 ;  /* 0x00000028088c723c */ /* 0x044fe20000001820 */
[----:B------:R-:W1:Y:S07]  /*8260*/  LDSM.16.MT88.4 R32, [R5+0x12000] ;  /* 0x012000000520783b */ /* 0x000e6e0000004200 */
[----:B------:R-:W-:Y:S01]  /*8270*/  HMMA.16816.F32 R228, R8, R42, R28 ;  /* 0x0000002a08e4723c */ /* 0x000fe2000000181c */
[----:B------:R-:W2:Y:S01]  /*8280*/  LDSM.16.MT88.4 R28, [R5+0x12800] ;  /* 0x01280000051c783b */ /* 0x000ea20000004200 */
[----:B------:R-:W-:-:S06]  /*8290*/  LOP3.LUT R2, R106, 0xffff, RZ, 0xc0, !PT ;  /* 0x0000ffff6a027812 */ /* 0x000fcc00078ec0ff */
[----:B------:R-:W-:Y:S01]  /*82a0*/  HMMA.16816.F32 R232, R8, R56, R24 ;  /* 0x0000003808e8723c */ /* 0x000fe20000001818 */
[----:B------:R-:W-:Y:S02]  /*82b0*/  IMAD.MOV.U32 R60, RZ, RZ, R172 ;  /* 0x000000ffff3c7224 */ /* 0x000fe400078e00ac */
[----:B------:R-:W-:Y:S02]  /*82c0*/  IMAD.MOV.U32 R42, RZ, RZ, R182 ;  /* 0x000000ffff2a7224 */ /* 0x000fe400078e00b6 */
[----:B------:R-:W-:Y:S02]  /*82d0*/  IMAD.MOV.U32 R43, RZ, RZ, R181 ;  /* 0x000000ffff2b7224 */ /* 0x000fe400078e00b5 */
[----:B------:R-:W-:Y:S01]  /*82e0*/  IMAD.MOV.U32 R40, RZ, RZ, R180 ;  /* 0x000000ffff287224 */ /* 0x000fe200078e00b4 */
[----:B------:R-:W-:Y:S01]  /*82f0*/  HMMA.16816.F32 R24, R12, R62, RZ ;  /* 0x0000003e0c18723c */ /* 0x000fe200000018ff */
[----:B------:R-:W-:Y:S02]  /*8300*/  IMAD.MOV.U32 R63, RZ, RZ, R177 ;  /* 0x000000ffff3f7224 */ /* 0x000fe400078e00b1 */
[----:B------:R-:W-:Y:S01]  /*8310*/  IMAD.MOV.U32 R62, RZ, RZ, R176 ;  /* 0x000000ffff3e7224 */ /* 0x000fe200078e00b0 */
[----:B------:R-:W-:-:S04]  /*8320*/  ISETP.LE.U32.AND P6, PT, R105, UR4, PT ;  /* 0x0000000469007c0c */ /* 0x000fc8000bfc3070 */
[----:B------:R-:W-:-:S12]  /*8330*/  HMMA.16816.F32 R36, R12, R74, RZ ;  /* 0x0000004a0c24723c */ /* 0x000fd800000018ff */
[----:B------:R-:W-:Y:S08]  /*8340*/  HMMA.16816.F32 R176, R8, R58, R24 ;  /* 0x0000003a08b0723c */ /* 0x000ff00000001818 */
[----:B-1----:R-:W-:Y:S01]  /*8350*/  HMMA.16816.F32 R24, R12, R32, RZ ;  /* 0x000000200c18723c */ /* 0x002fe200000018ff */
[----:B------:R-:W-:Y:S02]  /*8360*/  IMAD.MOV.U32 R32, RZ, RZ, R6 ;  /* 0x000000ffff207224 */ /* 0x000fe400078e0006 */
[----:B------:R-:W-:-:S02]  /*8370*/  IMAD.MOV.U32 R33, RZ, RZ, R7 ;  /* 0x000000ffff217224 */ /* 0x000fc400078e0007 */
[----:B------:R-:W-:Y:S02]  /*8380*/  IMAD.MOV.U32 R106, RZ, RZ, R173 ;  /* 0x000000ffff6a7224 */ /* 0x000fe400078e00ad */
[----:B------:R-:W-:Y:S02]  /*8390*/  @!P1 HADD2 R122, -R200.H0_H0, -RZ.H0_H0 ;  /* 0xa00000ffc87a9230 */ /* 0x000fe40000000900 */
[----:B------:R-:W-:Y:S02]  /*83a0*/  IMAD.MOV.U32 R41, RZ, RZ, R163 ;  /* 0x000000ffff297224 */ /* 0x000fe400078e00a3 */
[----:B------:R-:W-:Y:S01]  /*83b0*/  IMAD.MOV.U32 R61, RZ, RZ, R160 ;  /* 0x000000ffff3d7224 */ /* 0x000fe200078e00a0 */
[----:B------:R-:W-:Y:S01]  /*83c0*/  ISETP.LE.U32.AND P0, PT, R2, UR4, PT ;  /* 0x0000000402007c0c */ /* 0x000fe2000bf03070 */
[----:B------:R-:W-:Y:S01]  /*83d0*/  IMAD.MOV.U32 R7, RZ, RZ, R175 ;  /* 0x000000ffff077224 */ /* 0x000fe200078e00af */
[----:B------:R-:W-:Y:S01]  /*83e0*/  @P5 PRMT R210, R144, 0x5410, RZ ;  /* 0x0000541090d25816 */ /* 0x000fe200000000ff */
[----:B------:R-:W-:Y:S01]  /*83f0*/  IMAD.MOV.U32 R105, RZ, RZ, R162 ;  /* 0x000000ffff697224 */ /* 0x000fe200078e00a2 */
[C---:B------:R-:W-:Y:S08]  /*8400*/  HMMA.16816.F32 R68, R8.reuse, R70, R36 ;  /* 0x000000460844723c */ /* 0x040ff00000001824 */
[----:B--2---:R-:W-:Y:S08]  /*8410*/  HMMA.16816.F32 R52, R8, R28, R24 ;  /* 0x0000001c0834723c */ /* 0x004ff00000001818 */
[----:B------:R-:W-:Y:S01]  /*8420*/  HMMA.16816.F32 R24, R12, R34, RZ ;  /* 0x000000220c18723c */ /* 0x000fe200000018ff */
[----:B------:R-:W-:Y:S01]  /*8430*/  IMAD.MOV.U32 R35, RZ, RZ, R20 ;  /* 0x000000ffff237224 */ /* 0x000fe200078e0014 */
[----:B------:R-:W-:Y:S01]  /*8440*/  PRMT R6, R22, 0x7770, RZ ;  /* 0x0000777016067816 */ /* 0x000fe200000000ff */
[----:B------:R-:W-:-:S15]  /*8450*/  IMAD.MOV.U32 R34, RZ, RZ, R21 ;  /* 0x000000ffff227224 */ /* 0x000fde00078e0015 */
[----:B------:R-:W-:-:S02]  /*8460*/  NOP ;  /* 0x0000000000007918 */ /* 0x000fc40000000000 */
[----:B------:R-:W-:Y:S01]  /*8470*/  HMMA.16816.F32 R56, R8, R30, R24 ;  /* 0x0000001e0838723c */ /* 0x000fe20000001818 */
[----:B------:R-:W1:Y:S04]  /*8480*/  LDSM.16.MT88.4 R24, [R0+0x12000] ;  /* 0x012000000018783b */ /* 0x000e680000004200 */
[----:B------:R-:W2:Y:S03]  /*8490*/  LDSM.16.MT88.4 R28, [R0+0x12800] ;  /* 0x01280000001c783b */ /* 0x000ea60000004200 */
[----:B-1----:R-:W-:-:S15]  /*84a0*/  HMMA.16816.F32 R20, R12, R24, RZ ;  /* 0x000000180c14723c */ /* 0x002fde00000018ff */
[----:B------:R-:W-:-:S05]  /*84b0*/  NOP ;  /* 0x0000000000007918 */ /* 0x000fca0000000000 */
[----:B--2---:R-:W-:Y:S08]  /*84c0*/  HMMA.16816.F32 R172, R8, R28, R20 ;  /* 0x0000001c08ac723c */ /* 0x004ff00000001814 */
[----:B------:R-:W-:Y:S01]  /*84d0*/  HMMA.16816.F32 R20, R12, R26, RZ ;  /* 0x0000001a0c14723c */ /* 0x000fe200000018ff */
[----:B------:R-:W1:-:S15]  /*84e0*/  LDSM.16.MT88.4 R24, [R136+0x14000] ;  /* 0x014000008818783b */ /* 0x000e5e0000004200 */
[----:B------:R-:W-:-:S04]  /*84f0*/  NOP ;  /* 0x0000000000007918 */ /* 0x000fc80000000000 */
[----:B------:R-:W-:Y:S01]  /*8500*/  HMMA.16816.F32 R180, R8, R30, R20 ;  /* 0x0000001e08b4723c */ /* 0x000fe20000001814 */
[----:B------:R-:W2:Y:S01]  /*8510*/  LDSM.16.MT88.4 R28, [R136+0x14800] ;  /* 0x01480000881c783b */ /* 0x000ea20000004200 */
[----:B------:R-:W-:-:S06]  /*8520*/  @!P1 PRMT R200, R122, 0x5410, RZ ;  /* 0x000054107ac89816 */ /* 0x000fcc00000000ff */
[----:B-1----:R-:W-:Y:S01]  /*8530*/  HMMA.16816.F32 R20, R12, R24, RZ ;  /* 0x000000180c14723c */ /* 0x002fe200000018ff */
[----:B------:R-:W-:-:S15]  /*8540*/  IMAD.MOV.U32 R122, RZ, RZ, R161 ;  /* 0x000000ffff7a7224 */ /* 0x000fde00078e00a1 */
[----:B------:R-:W-:-:S04]  /*8550*/  NOP ;  /* 0x0000000000007918 */ /* 0x000fc80000000000 */
[----:B--2---:R-:W-:Y:S08]  /*8560*/  HMMA.16816.F32 R160, R8, R28, R20 ;  /* 0x0000001c08a0723c */ /* 0x004ff00000001814 */
[----:B------:R-:W-:Y:S01]  /*8570*/  HMMA.16816.F32 R20, R12, R26, RZ ;  /* 0x0000001a0c14723c */ /* 0x000fe200000018ff */
[----:B------:R-:W1:Y:S01]  /*8580*/  LDSM.16.MT88.4 R24, [R5+0x14000] ;  /* 0x014000000518783b */ /* 0x000e620000004200 */
[----:B------:R-:W-:-:S02]  /*8590*/  ISETP.LE.U32.AND P1, PT, R118, UR4, PT ;  /* 0x0000000476007c0c */ /* 0x000fc4000bf23070 */
[----:B------:R-:W-:Y:S01]  /*85a0*/  PRMT R2, R66, 0x7770, RZ ;  /* 0x0000777042027816 */ /* 0x000fe200000000ff */
[----:B------:R2:W4:Y:S04]  /*85b0*/  LDL.LU.S16 R118, [R1+0x4] ;  /* 0x0000040001767983 */ /* 0x0005280000300600 */
[----:B------:R2:W5:Y:S11]  /*85c0*/  LDL.LU.S16 R66, [R1+0x8] ;  /* 0x0000080001427983 */ /* 0x0005760000300600 */
[----:B------:R-:W-:Y:S01]  /*85d0*/  HMMA.16816.F32 R72, R8, R30, R20 ;  /* 0x0000001e0848723c */ /* 0x000fe20000001814 */
[----:B------:R-:W3:Y:S07]  /*85e0*/  LDSM.16.MT88.4 R28, [R5+0x14800] ;  /* 0x01480000051c783b */ /* 0x000eee0000004200 */
[----:B-1----:R-:W-:Y:S01]  /*85f0*/  HMMA.16816.F32 R20, R12, R24, RZ ;  /* 0x000000180c14723c */ /* 0x002fe200000018ff */
[----:B------:R-:W-:Y:S01]  /*8600*/  ISETP.LE.U32.AND P5, PT, R119, UR4, PT ;  /* 0x0000000477007c0c */ /* 0x000fe2000bfa3070 */
[----:B------:R-:W-:-:S15]  /*8610*/  @!P1 HADD2 R123, -R208.H0_H0, -RZ.H0_H0 ;  /* 0xa00000ffd07b9230 */ /* 0x000fde0000000900 */
[----:B------:R-:W-:-:S03]  /*8620*/  NOP ;  /* 0x0000000000007918 */ /* 0x000fc60000000000 */
[----:B---3--:R-:W-:Y:S08]  /*8630*/  HMMA.16816.F32 R84, R8, R28, R20 ;  /* 0x0000001c0854723c */ /* 0x008ff00000001814 */
[----:B------:R-:W-:Y:S01]  /*8640*/  HMMA.16816.F32 R20, R12, R26, RZ ;  /* 0x0000001a0c14723c */ /* 0x000fe200000018ff */
[----:B------:R-:W1:Y:S01]  /*8650*/  LDSM.16.MT88.4 R24, [R0+0x14000] ;  /* 0x014000000018783b */ /* 0x000e620000004200 */
[----:B------:R-:W-:Y:S01]  /*8660*/  @!P1 PRMT R208, R123, 0x5410, RZ ;  /* 0x000054107bd09816 */ /* 0x000fe200000000ff */
[----:B------:R-:W-:Y:S01]  /*8670*/  @!P5 HADD2 R147, -R217.H0_H0, -RZ.H0_H0 ;  /* 0xa00000ffd993d230 */ /* 0x000fe20000000900 */
[----:B------:R-:W-:-:S02]  /*8680*/  ISETP.LE.U32.AND P1, PT, R2, UR4, PT ;  /* 0x0000000402007c0c */ /* 0x000fc4000bf23070 */
[----:B------:R-:W-:Y:S02]  /*8690*/  LOP3.LUT R2, R120, 0xffff, RZ, 0xc0, !PT ;  /* 0x0000ffff78027812 */ /* 0x000fe400078ec0ff */
[----:B------:R-:W-:Y:S02]  /*86a0*/  @!P5 PRMT R217, R147, 0x5410, RZ ;  /* 0x0000541093d9d816 */ /* 0x000fe400000000ff */
[----:B------:R-:W-:-:S10]  /*86b0*/  ISETP.LE.U32.AND P5, PT, R2, UR4, PT ;  /* 0x0000000402007c0c */ /* 0x000fd4000bfa3070 */
[----:B------:R-:W-:Y:S01]  /*86c0*/  HMMA.16816.F32 R36, R8, R30, R20 ;  /* 0x0000001e0824723c */ /* 0x000fe20000001814 */
[----:B------:R-:W3:Y:S01]  /*86d0*/  LDSM.16.MT88.4 R28, [R0+0x14800] ;  /* 0x01480000001c783b */ /* 0x000ee20000004200 */
[----:B------:R-:W-:Y:S02]  /*86e0*/  @!P2 HADD2 R138, -R212.H0_H0, -RZ.H0_H0 ;  /* 0xa00000ffd48aa230 */ /* 0x000fe40000000900 */
[----:B------:R-:W-:Y:S01]  /*86f0*/  @!P5 HADD2 R184, -R213.H0_H0, -RZ.H0_H0 ;  /* 0xa00000ffd5b8d230 */ /* 0x000fe20000000900 */
[----:B------:R-:W-:Y:S02]  /*8700*/  @P4 PRMT R218, R146, 0x5410, RZ ;  /* 0x0000541092da4816 */ /* 0x000fe400000000ff */
[----:B------:R-:W-:Y:S02]  /*8710*/  @!P2 PRMT R212, R138, 0x5410, RZ ;  /* 0x000054108ad4a816 */ /* 0x000fe400000000ff */
[----:B------:R-:W-:Y:S02]  /*8720*/  @!P5 PRMT R213, R184, 0x5410, RZ ;  /* 0x00005410b8d5d816 */ /* 0x000fe400000000ff */
[----:B------:R-:W-:-:S02]  /*8730*/  ISETP.GT.U32.AND P2, PT, R103, UR4, PT ;  /* 0x0000000467007c0c */ /* 0x000fc4000bf44070 */
[----:B------:R-:W-:Y:S02]  /*8740*/  ISETP.LE.U32.AND P4, PT, R107, UR4, PT ;  /* 0x000000046b007c0c */ /* 0x000fe4000bf83070 */
[----:B------:R-:W-:Y:S01]  /*8750*/  ISETP.LE.U32.AND P5, PT, R117, UR4, PT ;  /* 0x0000000475007c0c */ /* 0x000fe2000bfa3070 */
[----:B-1----:R-:W-:Y:S08]  /*8760*/  HMMA.16816.F32 R20, R12, R24, RZ ;  /* 0x000000180c14723c */ /* 0x002ff000000018ff */
[----:B------:R-:W-:-:S02]  /*8770*/  @P2 HADD2 R187, -R221.H0_H0, -RZ.H0_H0 ;  /* 0xa00000ffddbb2230 */ /* 0x000fc40000000900 */
[----:B------:R-:W-:Y:S02]  /*8780*/  @!P4 HADD2 R185, -R222.H0_H0, -RZ.H0_H0 ;  /* 0xa00000ffdeb9c230 */ /* 0x000fe40000000900 */
[----:B------:R-:W-:Y:S01]  /*8790*/  @!P5 HADD2 R186, -R224.H0_H0, -RZ.H0_H0 ;  /* 0xa00000ffe0bad230 */ /* 0x000fe20000000900 */
[----:B------:R-:W-:Y:S02]  /*87a0*/  @P2 PRMT R221, R187, 0x5410, RZ ;  /* 0x00005410bbdd2816 */ /* 0x000fe400000000ff */
[----:B------:R-:W-:Y:S02]  /*87b0*/  @!P4 PRMT R222, R185, 0x5410, RZ ;  /* 0x00005410b9dec816 */ /* 0x000fe400000000ff */
[----:B------:R-:W-:Y:S02]  /*87c0*/  @!P5 PRMT R224, R186, 0x5410, RZ ;  /* 0x00005410bae0d816 */ /* 0x000fe400000000ff */
[----:B------:R-:W-:Y:S02]  /*87d0*/  @P3 PRMT R220, R145, 0x5410, RZ ;  /* 0x0000541091dc3816 */ /* 0x000fe400000000ff */
[----:B------:R-:W-:-:S02]  /*87e0*/  ISETP.GT.U32.AND P3, PT, R116, UR4, PT ;  /* 0x0000000474007c0c */ /* 0x000fc4000bf64070 */
[----:B------:R-:W-:Y:S01]  /*87f0*/  ISETP.GT.U32.AND P5, PT, R121, UR4, PT ;  /* 0x0000000479007c0c */ /* 0x000fe2000bfa4070 */
[----:B---3--:R-:W-:Y:S01]  /*8800*/  HMMA.16816.F32 R184, R8, R28, R20 ;  /* 0x0000001c08b8723c */ /* 0x008fe20000001814 */
[----:B------:R-:W-:-:S07]  /*8810*/  ISETP.LE.U32.AND P2, PT, R94, UR4, PT ;  /* 0x000000045e007c0c */ /* 0x000fce000bf43070 */
[----:B------:R-:W-:Y:S01]  /*8820*/  HMMA.16816.F32 R20, R12, R26, RZ ;  /* 0x0000001a0c14723c */ /* 0x000fe200000018ff */
[----:B------:R-:W-:Y:S01]  /*8830*/  @!P1 HADD2 R188, -R223.H0_H0, -RZ.H0_H0 ;  /* 0xa00000ffdfbc9230 */ /* 0x000fe20000000900 */
[----:B------:R-:W1:Y:S01]  /*8840*/  LDSM.16.MT88.4 R24, [R136+0x16000] ;  /* 0x016000008818783b */ /* 0x000e620000004200 */
[----:B------:R-:W-:Y:S02]  /*8850*/  @P3 HADD2 R190, -R219.H0_H0, -RZ.H0_H0 ;  /* 0xa00000ffdbbe3230 */ /* 0x000fe40000000900 */
[----:B------:R-:W-:Y:S02]  /*8860*/  @P5 HADD2 R189, -R216.H0_H0, -RZ.H0_H0 ;  /* 0xa00000ffd8bd5230 */ /* 0x000fe40000000900 */
[----:B------:R-:W-:Y:S01]  /*8870*/  @!P2 HADD2 R64, -R194.H0_H0, -RZ.H0_H0 ;  /* 0xa00000ffc240a230 */ /* 0x000fe20000000900 */
[----:B------:R-:W-:Y:S02]  /*8880*/  @!P1 PRMT R223, R188, 0x5410, RZ ;  /* 0x00005410bcdf9816 */ /* 0x000fe400000000ff */
[----:B------:R-:W-:-:S02]  /*8890*/  @P3 PRMT R219, R190, 0x5410, RZ ;  /* 0x00005410bedb3816 */ /* 0x000fc400000000ff */
[----:B------:R-:W-:-:S08]  /*88a0*/  @P5 PRMT R216, R189, 0x5410, RZ ;  /* 0x00005410bdd85816 */ /* 0x000fd000000000ff */
[----:B------:R-:W-:Y:S01]  /*88b0*/  HMMA.16816.F32 R188, R8, R30, R20 ;  /* 0x0000001e08bc723c */ /* 0x000fe20000001814 */
[----:B------:R-:W-:Y:S01]  /*88c0*/  PRMT R20, R64, 0x7610, R20 ;  /* 0x0000761040147816 */ /* 0x000fe20000000014 */
[----:B------:R-:W-:Y:S01]  /*88d0*/  @!P6 HADD2 R137, -R209.H0_H0, -RZ.H0_H0 ;  /* 0xa00000ffd189e230 */ /* 0x000fe20000000900 */
[----:B------:R2:W3:Y:S01]  /*88e0*/  LDL.LU.S16 R64, [R1+0x10] ;  /* 0x0000100001407983 */ /* 0x0004e20000300600 */
[----:B------:R-:W-:-:S03]  /*88f0*/  ISETP.LE.U32.AND P1, PT, R96, UR4, PT ;  /* 0x0000000460007c0c */ /* 0x000fc6000bf23070 */
[----:B------:R-:W-:Y:S01]  /*8900*/  @!P6 PRMT R209, R137, 0x5410, RZ ;  /* 0x0000541089d1e816 */ /* 0x000fe200000000ff */
[----:B------:R-:W-:Y:S01]  /*8910*/  @!P0 HADD2 R139, -R206.H0_H0, -RZ.H0_H0 ;  /* 0xa00000ffce8b8230 */ /* 0x000fe20000000900 */
[----:B------:R-:W-:Y:S01]  /*8920*/  ISETP.GT.U32.AND P6, PT, R91, UR4, PT ;  /* 0x000000045b007c0c */ /* 0x000fe2000bfc4070 */
[----:B------:R-:W2:Y:S04]  /*8930*/  LDSM.16.MT88.4 R28, [R136+0x16800] ;  /* 0x01680000881c783b */ /* 0x000ea80000004200 */
[----:B------:R1:W3:Y:S01]  /*8940*/  LDL.LU.S16 R91, [R1+0x14] ;  /* 0x00001400015b7983 */ /* 0x0002e20000300600 */
[----:B------:R-:W-:Y:S02]  /*8950*/  @!P0 PRMT R206, R139, 0x5410, RZ ;  /* 0x000054108bce8816 */ /* 0x000fe400000000ff */
[----:B------:R-:W-:-:S02]  /*8960*/  ISETP.LE.U32.AND P0, PT, R6, UR4, PT ;  /* 0x0000000406007c0c */ /* 0x000fc4000bf03070 */
[----:B------:R-:W-:-:S04]  /*8970*/  LOP3.LUT R2, R98, 0xffff, RZ, 0xc0, !PT ;  /* 0x0000ffff62027812 */ /* 0x000fc800078ec0ff */
[----:B------:R-:W-:Y:S02]  /*8980*/  ISETP.LE.U32.AND P3, PT, R2, UR4, PT ;  /* 0x0000000402007c0c */ /* 0x000fe4000bf63070 */
[----:B------:R-:W-:Y:S01]  /*8990*/  @!P2 PRMT R194, R20, 0x5410, RZ ;  /* 0x0000541014c2a816 */ /* 0x000fe200000000ff */
[----:B------:R-:W-:Y:S02]  /*89a0*/  IMAD.MOV.U32 R139, RZ, RZ, R105 ;  /* 0x000000ffff8b7224 */ /* 0x000fe400078e0069 */
[----:B------:R-:W-:Y:S02]  /*89b0*/  IMAD.MOV.U32 R105, RZ, RZ, R106 ;  /* 0x000000ffff697224 */ /* 0x000fe400078e006a */
[----:B------:R-:W-:Y:S01]  /*89c0*/  IMAD.MOV.U32 R106, RZ, RZ, R102 ;  /* 0x000000ffff6a7224 */ /* 0x000fe200078e0066 */
[----:B------:R-:W-:Y:S02]  /*89d0*/  PRMT R2, R4, 0x7770, RZ ;  /* 0x0000777004027816 */ /* 0x000fe400000000ff */
[----:B------:R-:W-:Y:S01]  /*89e0*/  ISETP.GT.U32.AND P2, PT, R65, UR4, PT ;  /* 0x0000000441007c0c */ /* 0x000fe2000bf44070 */
[----:B-----5:R-:W-:-:S05]  /*89f0*/  @!P1 HADD2 R66, -R198.H0_H0, -RZ.H0_H0 ;  /* 0xa00000ffc6429230 */ /* 0x020fca0000000900 */
[----:B------:R-:W-:-:S04]  /*8a00*/  PRMT R22, R66, 0x7610, R22 ;  /* 0x0000761042167816 */ /* 0x000fc80000000016 */
[----:B------:R-:W-:Y:S02]  /*8a10*/  @!P1 PRMT R198, R22, 0x5410, RZ ;  /* 0x0000541016c69816 */ /* 0x000fe400000000ff */
[----:B------:R-:W-:-:S13]  /*8a20*/  ISETP.LE.U32.AND P1, PT, R99, UR4, PT ;  /* 0x0000000463007c0c */ /* 0x000fda000bf23070 */
[----:B------:R-:W-:-:S05]  /*8a30*/  @!P1 HADD2 R101, -R193.H0_H0, -RZ.H0_H0 ;  /* 0xa00000ffc1659230 */ /* 0x000fca0000000900 */
[----:B------:R-:W-:-:S04]  /*8a40*/  PRMT R6, R101, 0x7610, R6 ;  /* 0x0000761065067816 */ /* 0x000fc80000000006 */
[----:B------:R-:W-:Y:S02]  /*8a50*/  @!P1 PRMT R193, R6, 0x5410, RZ ;  /* 0x0000541006c19816 */ /* 0x000fe400000000ff */
[----:B------:R2:W5:Y:S01]  /*8a60*/  LDL.LU.S16 R6, [R1+0x18] ;  /* 0x0000180001067983 */ /* 0x0005620000300600 */
[----:B----4-:R-:W-:-:S05]  /*8a70*/  @!P3 HADD2 R118, -R197.H0_H0, -RZ.H0_H0 ;  /* 0xa00000ffc576b230 */ /* 0x010fca0000000900 */
[----:B------:R-:W-:-:S04]  /*8a80*/  PRMT R21, R118, 0x7610, R21 ;  /* 0x0000761076157816 */ /* 0x000fc80000000015 */
[----:B------:R-:W-:Y:S02]  /*8a90*/  @!P3 PRMT R197, R21, 0x5410, RZ ;  /* 0x0000541015c5b816 */ /* 0x000fe400000000ff */
[----:B-1----:R-:W-:Y:S01]  /*8aa0*/  HMMA.16816.F32 R20, R12, R24, RZ ;  /* 0x000000180c14723c */ /* 0x002fe200000018ff */
[----:B------:R-:W-:Y:S02]  /*8ab0*/  IMAD.MOV.U32 R118, RZ, RZ, R122 ;  /* 0x000000ffff767224 */ /* 0x000fe400078e007a */
[----:B------:R-:W-:Y:S02]  /*8ac0*/  IMAD.MOV.U32 R122, RZ, RZ, R104 ;  /* 0x000000ffff7a7224 */ /* 0x000fe400078e0068 */
[----:B------:R-:W-:-:S15]  /*8ad0*/  IMAD.MOV.U32 R104, RZ, RZ, R100 ;  /* 0x000000ffff687224 */ /* 0x000fde00078e0064 */
[----:B--2---:R-:W-:Y:S08]  /*8ae0*/  HMMA.16816.F32 R100, R8, R28, R20 ;  /* 0x0000001c0864723c */ /* 0x004ff00000001814 */
[----:B------:R-:W-:Y:S01]  /*8af0*/  HMMA.16816.F32 R20, R12, R26, RZ ;  /* 0x0000001a0c14723c */ /* 0x000fe200000018ff */
[----:B------:R-:W-:Y:S02]  /*8b00*/  ISETP.LE.U32.AND P3, PT, R2, UR4, PT ;  /* 0x0000000402007c0c */ /* 0x000fe4000bf63070 */
[----:B------:R-:W-:Y:S01]  /*8b10*/  ISETP.GT.U32.AND P1, PT, R67, UR4, PT ;  /* 0x0000000443007c0c */ /* 0x000fe2000bf24070 */
[----:B---3--:R-:W-:-:S05]  /*8b20*/  @!P0 HADD2 R64, -R192.H0_H0, -RZ.H0_H0 ;  /* 0xa00000ffc0408230 */ /* 0x008fca0000000900 */
[----:B------:R-:W-:-:S11]  /*8b30*/  PRMT R2, R64, 0x7610, R2 ;  /* 0x0000761040027816 */ /* 0x000fd60000000002 */
[----:B------:R-:W-:Y:S01]  /*8b40*/  HMMA.16816.F32 R64, R8, R30, R20 ;  /* 0x0000001e0840723c */ /* 0x000fe20000001814 */
[----:B------:R1:W2:Y:S04]  /*8b50*/  LDL.LU.S16 R31, [R1+0x1c] ;  /* 0x00001c00011f7983 */ /* 0x0002a80000300600 */
[----:B------:R1:W3:Y:S04]  /*8b60*/  LDL.LU.S16 R30, [R1+0x20] ;  /* 0x00002000011e7983 */ /* 0x0002e80000300600 */
[----:B------:R-:W4:Y:S01]  /*8b70*/  LDSM.16.MT88.4 R20, [R5+0x16000] ;  /* 0x016000000514783b */ /* 0x000f220000004200 */
[----:B------:R-:W-:Y:S01]  /*8b80*/  @P6 HADD2 R91, -R195.H0_H0, -RZ.H0_H0 ;  /* 0xa00000ffc35b6230 */ /* 0x000fe20000000900 */
[----:B------:R-:W-:-:S04]  /*8b90*/  ISETP.GT.U32.AND P4, PT, R95, UR4, PT ;  /* 0x000000045f007c0c */ /* 0x000fc8000bf84070 */
[----:B------:R-:W-:-:S04]  /*8ba0*/  PRMT R24, R91, 0x7610, R24 ;  /* 0x000076105b187816 */ /* 0x000fc80000000018 */
[----:B------:R-:W-:Y:S02]  /*8bb0*/  @P6 PRMT R195, R24, 0x5410, RZ ;  /* 0x0000541018c36816 */ /* 0x000fe400000000ff */
[----:B------:R4:W1:Y:S01]  /*8bc0*/  LDSM.16.MT88.4 R24, [R5+0x16800] ;  /* 0x016800000518783b */ /* 0x0008620000004200 */
[----:B------:R-:W-:Y:S01]  /*8bd0*/  FADD.FTZ R29, R105, R122 ;  /* 0x0000007a691d7221 */ /* 0x000fe20000010000 */
[----:B------:R-:W-:Y:S01]  /*8be0*/  IMAD.MOV.U32 R122, RZ, RZ, R7 ;  /* 0x000000ffff7a7224 */ /* 0x000fe200078e0007 */
[----:B------:R-:W-:Y:S01]  /*8bf0*/  @!P0 PRMT R192, R2, 0x5410, RZ ;  /* 0x0000541002c08816 */ /* 0x000fe200000000ff */
[----:B------:R-:W-:Y:S01]  /*8c00*/  FADD.FTZ R2, R118, R139 ;  /* 0x0000008b76027221 */ /* 0x000fe20000010000 */
[----:B------:R-:W-:Y:S02]  /*8c10*/  IMAD.MOV.U32 R144, RZ, RZ, R104 ;  /* 0x000000ffff907224 */ /* 0x000fe400078e0068 */
[----:B------:R-:W-:Y:S02]  /*8c20*/  IMAD.MOV.U32 R138, RZ, RZ, R34 ;  /* 0x000000ffff8a7224 */ /* 0x000fe400078e0022 */
[----:B------:R-:W-:Y:S01]  /*8c30*/  FADD.FTZ R28, R106, R2 ;  /* 0x000000026a1c7221 */ /* 0x000fe20000010000 */
[----:B------:R-:W-:-:S02]  /*8c40*/  IMAD.MOV.U32 R123, RZ, RZ, R35 ;  /* 0x000000ffff7b7224 */ /* 0x000fc400078e0023 */
[----:B------:R-:W-:Y:S02]  /*8c50*/  IMAD.MOV.U32 R104, RZ, RZ, R32 ;  /* 0x000000ffff687224 */ /* 0x000fe400078e0020 */
[----:B------:R-:W-:Y:S01]  /*8c60*/  IMAD.MOV.U32 R106, RZ, RZ, R33 ;  /* 0x000000ffff6a7224 */ /* 0x000fe200078e0021 */
[----:B------:R-:W-:Y:S02]  /*8c70*/  ISETP.GT.U32.AND P5, PT, R97, UR4, PT ;  /* 0x0000000461007c0c */ /* 0x000fe4000bfa4070 */
[----:B------:R-:W-:Y:S01]  /*8c80*/  ISETP.LE.U32.AND P6, PT, R89, UR4, PT ;  /* 0x0000000459007c0c */ /* 0x000fe2000bfc3070 */
[----:B------:R-:W-:-:S04]  /*8c90*/  FADD.FTZ R2, R41, R29 ;  /* 0x0000001d29027221 */ /* 0x000fc80000010000 */
[----:B------:R-:W-:Y:S01]  /*8ca0*/  FADD.FTZ R96, R61, R2 ;  /* 0x000000023d607221 */ /* 0x000fe20000010000 */
[----:B------:R-:W-:Y:S01]  /*8cb0*/  LOP3.LUT R2, R93, 0xffff, RZ, 0xc0, !PT ;  /* 0x0000ffff5d027812 */ /* 0x000fe200078ec0ff */
[----:B-----5:R-:W-:-:S05]  /*8cc0*/  @P4 HADD2 R6, -R171.H0_H0, -RZ.H0_H0 ;  /* 0xa00000ffab064230 */ /* 0x020fca0000000900 */
[----:B------:R-:W-:-:S04]  /*8cd0*/  PRMT R4, R6, 0x7610, R4 ;  /* 0x0000761006047816 */ /* 0x000fc80000000004 */
[----:B------:R-:W-:Y:S02]  /*8ce0*/  @P4 PRMT R171, R4, 0x5410, RZ ;  /* 0x0000541004ab4816 */ /* 0x000fe400000000ff */
[----:B----4-:R-:W-:-:S15]  /*8cf0*/  HMMA.16816.F32 R4, R12, R20, RZ ;  /* 0x000000140c04723c */ /* 0x010fde00000018ff */
[----:B------:R-:W-:-:S05]  /*8d00*/  NOP ;  /* 0x0000000000007918 */ /* 0x000fca0000000000 */
[----:B-1----:R-:W-:Y:S08]  /*8d10*/  HMMA.16816.F32 R32, R8, R24, R4 ;  /* 0x000000180820723c */ /* 0x002ff00000001804 */
[----:B------:R-:W-:-:S15]  /*8d20*/  HMMA.16816.F32 R4, R12, R22, RZ ;  /* 0x000000160c04723c */ /* 0x000fde00000018ff */
[----:B------:R-:W-:-:S05]  /*8d30*/  NOP ;  /* 0x0000000000007918 */ /* 0x000fca0000000000 */
[----:B------:R-:W-:Y:S01]  /*8d40*/  HMMA.16816.F32 R24, R8, R26, R4 ;  /* 0x0000001a0818723c */ /* 0x000fe20000001804 */
[----:B------:R-:W1:Y:S01]  /*8d50*/  LDSM.16.MT88.4 R4, [R0+0x16000] ;  /* 0x016000000004783b */ /* 0x000e620000004200 */
[----:B------:R-:W-:Y:S02]  /*8d60*/  IMAD.MOV.U32 R105, RZ, RZ, R62 ;  /* 0x000000ffff697224 */ /* 0x000fe400078e003e */
[----:B------:R-:W-:Y:S01]  /*8d70*/  FADD.FTZ R97, R60, R28 ;  /* 0x0000001c3c617221 */ /* 0x000fe20000010000 */
[----:B------:R-:W-:Y:S02]  /*8d80*/  IMAD.MOV.U32 R91, RZ, RZ, R63 ;  /* 0x000000ffff5b7224 */ /* 0x000fe400078e003f */
[----:B------:R-:W-:Y:S02]  /*8d90*/  IMAD.MOV.U32 R137, RZ, RZ, R42 ;  /* 0x000000ffff897224 */ /* 0x000fe400078e002a */
[----:B------:R-:W-:Y:S02]  /*8da0*/  IMAD.MOV.U32 R139, RZ, RZ, R43 ;  /* 0x000000ffff8b7224 */ /* 0x000fe400078e002b */
[----:B------:R-:W-:-:S02]  /*8db0*/  IMAD.MOV.U32 R118, RZ, RZ, R40 ;  /* 0x000000ffff767224 */ /* 0x000fc400078e0028 */
[----:B--2---:R-:W-:Y:S02]  /*8dc0*/  @P5 HADD2 R31, -R170.H0_H0, -RZ.H0_H0 ;  /* 0xa00000ffaa1f5230 */ /* 0x004fe40000000900 */
[----:B---3--:R-:W-:-:S03]  /*8dd0*/  @!P6 HADD2 R30, -R127.H0_H0, -RZ.H0_H0 ;  /* 0xa00000ff7f1ee230 */ /* 0x008fc60000000900 */
[----:B------:R-:W-:-:S04]  /*8de0*/  PRMT R20, R31, 0x7610, R20 ;  /* 0x000076101f147816 */ /* 0x000fc80000000014 */
[----:B------:R-:W-:Y:S02]  /*8df0*/  @P5 PRMT R170, R20, 0x5410, RZ ;  /* 0x0000541014aa5816 */ /* 0x000fe400000000ff */
[----:B-1----:R-:W-:Y:S01]  /*8e00*/  HMMA.16816.F32 R20, R12, R4, RZ ;  /* 0x000000040c14723c */ /* 0x002fe200000018ff */
[----:B------:R-:W-:-:S04]  /*8e10*/  PRMT R4, R30, 0x7610, R4 ;  /* 0x000076101e047816 */ /* 0x000fc80000000004 */
[----:B------:R-:W-:-:S03]  /*8e20*/  @!P6 PRMT R127, R4, 0x5410, RZ ;  /* 0x00005410047fe816 */ /* 0x000fc600000000ff */
[----:B------:R-:W-:Y:S01]  /*8e30*/  HMMA.16816.F32 R12, R12, R6, RZ ;  /* 0x000000060c0c723c */ /* 0x000fe200000018ff */
[----:B------:R-:W1:Y:S01]  /*8e40*/  LDSM.16.MT88.4 R4, [R0+0x16800] ;  /* 0x016800000004783b */ /* 0x000e620000004200 */
[----:B------:R-:W-:Y:S01]  /*8e50*/  ISETP.LE.U32.AND P6, PT, R2, UR4, PT ;  /* 0x0000000402007c0c */ /* 0x000fe2000bfc3070 */
[----:B------:R-:W-:Y:S02]  /*8e60*/  IMAD.IADD R2, R144, 0x1, R136 ;  /* 0x0000000190027824 */ /* 0x000fe400078e0288 */
[----:B------:R-:W-:-:S07]  /*8e70*/  IMAD.MOV.U32 R99, RZ, RZ, R123 ;  /* 0x000000ffff637224 */ /* 0x000fce00078e007b */
[C---:B-1----:R-:W-:Y:S08]  /*8e80*/  HMMA.16816.F32 R60, R8.reuse, R4, R20 ;  /* 0x00000004083c723c */ /* 0x042ff00000001814 */
[----:B------:R-:W-:Y:S01]  /*8e90*/  HMMA.16816.F32 R40, R8, R6, R12 ;  /* 0x000000060828723c */ /* 0x000fe2000000180c */
[----:B------:R-:W1:Y:S04]  /*8ea0*/  LDSM.16.MT88.4 R4, [R2+0x11000] ;  /* 0x011000000204783b */ /* 0x000e680000004200 */
[----:B------:R-:W2:Y:S01]  /*8eb0*/  LDSM.16.MT88.4 R8, [R2+0x13000] ;  /* 0x013000000208783b */ /* 0x000ea20000004200 */
[----:B------:R-:W-:-:S03]  /*8ec0*/  ISETP.LE.U32.AND P5, PT, R92, UR4, PT ;  /* 0x000000045c007c0c */ /* 0x000fc6000bfa3070 */
[----:B------:R-:W-:Y:S01]  /*8ed0*/  LDSM.16.MT88.4 R144, [R2+0x11800] ;  /* 0x011800000290783b */ /* 0x000fe20000004200 */
[C---:B-1----:R-:W-:Y:S08]  /*8ee0*/  HMMA.16816.F32 R148, R16.reuse, R4, R148 ;  /* 0x000000041094723c */ /* 0x042ff00000001894 */
[C---:B------:R-:W-:Y:S01]  /*8ef0*/  HMMA.16816.F32 R12, R16.reuse, R6, R68 ;  /* 0x00000006100c723c */ /* 0x040fe20000001844 */
[----:B------:R-:W1:Y:S07]  /*8f00*/  LDSM.16.MT88.4 R4, [R2+0x15000] ;  /* 0x015000000204783b */ /* 0x000e6e0000004200 */
[C---:B--2---:R-:W-:Y:S08]  /*8f10*/  HMMA.16816.F32 R52, R16.reuse, R8, R52 ;  /* 0x000000081034723c */ /* 0x044ff00000001834 */
[----:B------:R-:W-:Y:S01]  /*8f20*/  HMMA.16816.F32 R20, R16, R10, R56 ;  /* 0x0000000a1014723c */ /* 0x000fe20000001838 */
[----:B------:R-:W2:Y:S01]  /*8f30*/  LDSM.16.MT88.4 R8, [R2+0x17000] ;  /* 0x017000000208783b */ /* 0x000ea20000004200 */
[----:B------:R-:W-:-:S06]  /*8f40*/  IMAD.MOV.U32 R123, RZ, RZ, R137 ;  /* 0x000000ffff7b7224 */ /* 0x000fcc00078e0089 */
[C---:B-1----:R-:W-:Y:S08]  /*8f50*/  HMMA.16816.F32 R84, R16.reuse, R4, R84 ;  /* 0x000000041054723c */ /* 0x042ff00000001854 */
[----:B------:R-:W-:Y:S01]  /*8f60*/  HMMA.16816.F32 R28, R16, R6, R36 ;  /* 0x00000006101c723c */ /* 0x000fe20000001824 */
[----:B------:R-:W1:Y:S01]  /*8f70*/  LDSM.16.MT88.4 R4, [R136+0x11000] ;  /* 0x011000008804783b */ /* 0x000e620000004200 */
[----:B------:R-:W-:-:S03]  /*8f80*/  IMAD.MOV.U32 R137, RZ, RZ, R118 ;  /* 0x000000ffff897224 */ /* 0x000fc600078e0076 */
[----:B------:R-:W-:Y:S03]  /*8f90*/  LDSM.16.MT88.4 R56, [R2+0x13800] ;  /* 0x013800000238783b */ /* 0x000fe60000004200 */
[C---:B--2---:R-:W-:Y:S08]  /*8fa0*/  HMMA.16816.F32 R116, R16.reuse, R8, R32 ;  /* 0x000000081074723c */ /* 0x044ff00000001820 */
[C---:B------:R-:W-:Y:S08]  /*8fb0*/  HMMA.16816.F32 R32, R16.reuse, R10, R24 ;  /* 0x0000000a1020723c */ /* 0x040ff00000001818 */
[C---:B-1----:R-:W-:Y:S08]  /*8fc0*/  HMMA.16816.F32 R164, R16.reuse, R4, R164 ;  /* 0x0000000410a4723c */ /* 0x042ff000000018a4 */
[C---:B------:R-:W-:Y:S01]  /*8fd0*/  HMMA.16816.F32 R8, R16.reuse, R6, R236 ;  /* 0x000000061008723c */ /* 0x040fe200000018ec */
[----:B------:R-:W1:Y:S07]  /*8fe0*/  LDSM.16.MT88.4 R4, [R0+0x11000] ;  /* 0x011000000004783b */ /* 0x000e6e0000004200 */
[C---:B-1----:R-:W-:Y:S08]  /*8ff0*/  HMMA.16816.F32 R140, R16.reuse, R4, R140 ;  /* 0x00000004108c723c */ /* 0x042ff0000000188c */
[----:B------:R-:W-:Y:S01]  /*9000*/  HMMA.16816.F32 R92, R16, R6, R228 ;  /* 0x00000006105c723c */ /* 0x000fe200000018e4 */
[----:B------:R-:W1:Y:S04]  /*9010*/  LDSM.16.MT88.4 R4, [R136+0x13000] ;  /* 0x013000008804783b */ /* 0x000e680000004200 */
[----:B------:R2:W3:Y:S03]  /*9020*/  LDL.LU.S16 R230, [R1+0x3c] ;  /* 0x00003c0001e67983 */ /* 0x0004e60000300600 */
[----:B------:R-:W-:Y:S01]  /*9030*/  HMMA.16816.F32 R52, R128, R56, R52 ;  /* 0x000000388034723c */ /* 0x000fe20000001834 */
[----:B------:R2:W4:Y:S07]  /*9040*/  LDL.LU.S16 R231, [R1+0x40] ;  /* 0x0000400001e77983 */ /* 0x00052e0000300600 */
[C---:B-1----:R-:W-:Y:S01]  /*9050*/  HMMA.16816.F32 R36, R16.reuse, R4, R232 ;  /* 0x000000041024723c */ /* 0x042fe200000018e8 */
[----:B------:R2:W5:Y:S04]  /*9060*/  LDL.LU.S16 R232, [R1+0x34] ;  /* 0x0000340001e87983 */ /* 0x0005680000300600 */
[----:B------:R2:W2:Y:S03]  /*9070*/  LDL.LU.S16 R233, [R1+0x30] ;  /* 0x0000300001e97983 */ /* 0x0004a60000300600 */
[----:B------:R-:W-:Y:S01]  /*9080*/  HMMA.16816.F32 R24, R16, R6, R176 ;  /* 0x000000061018723c */ /* 0x000fe200000018b0 */
[----:B------:R-:W1:Y:S04]  /*9090*/  LDSM.16.MT88.4 R4, [R0+0x13000] ;  /* 0x013000000004783b */ /* 0x000e680000004200 */
[----:B------:R1:W2:Y:S03]  /*90a0*/  LDL.LU.S16 R234, [R1+0x2c] ;  /* 0x00002c0001ea7983 */ /* 0x0002a60000300600 */
[----:B------:R-:W-:Y:S01]  /*90b0*/  HMMA.16816.F32 R56, R128, R58, R20 ;  /* 0x0000003a8038723c */ /* 0x000fe20000001814 */
[----:B------:R1:W2:Y:S07]  /*90c0*/  LDL.LU.S16 R235, [R1+0x28] ;  /* 0x0000280001eb7983 */ /* 0x0002ae0000300600 */
[C---:B-1----:R-:W-:Y:S08]  /*90d0*/  HMMA.16816.F32 R172, R16.reuse, R4, R172 ;  /* 0x0000000410ac723c */ /* 0x042ff000000018ac */
[C---:B------:R-:W-:Y:S01]  /*90e0*/  HMMA.16816.F32 R180, R16.reuse, R6, R180 ;  /* 0x0000000610b4723c */ /* 0x040fe200000018b4 */
[----:B------:R-:W1:Y:S07]  /*90f0*/  LDSM.16.MT88.4 R4, [R136+0x15000] ;  /* 0x015000008804783b */ /* 0x000e6e0000004200 */
[C---:B-1----:R-:W-:Y:S01]  /*9100*/  HMMA.16816.F32 R68, R16.reuse, R4, R160 ;  /* 0x000000041044723c */ /* 0x042fe200000018a0 */
[----:B------:R-:W-:Y:S07]  /*9110*/  LDSM.16.MT88.4 R160, [R136+0x11800] ;  /* 0x0118000088a0783b */ /* 0x000fee0000004200 */
[----:B------:R-:W-:Y:S01]  /*9120*/  HMMA.16816.F32 R20, R16, R6, R72 ;  /* 0x000000061014723c */ /* 0x000fe20000001848 */
[----:B------:R-:W1:Y:S07]  /*9130*/  LDSM.16.MT88.4 R4, [R0+0x15000] ;  /* 0x015000000004783b */ /* 0x000e6e0000004200 */
[----:B------:R-:W-:Y:S01]  /*9140*/  HMMA.16816.F32 R148, R128, R144, R148 ;  /* 0x000000908094723c */ /* 0x000fe20000001894 */
[----:B------:R-:W-:-:S02]  /*9150*/  ISETP.GT.U32.AND P0, PT, R88, UR4, PT ;  /* 0x0000000458007c0c */ /* 0x000fc4000bf04070 */
[----:B------:R-:W-:Y:S01]  /*9160*/  ISETP.LE.U32.AND P4, PT, R90, UR4, PT ;  /* 0x000000045a007c0c */ /* 0x000fe2000bf83070 */
[----:B------:R-:W-:Y:S01]  /*9170*/  IMAD.MOV.U32 R98, RZ, RZ, R138 ;  /* 0x000000ffff627224 */ /* 0x000fe200078e008a */
[----:B------:R-:W-:Y:S03]  /*9180*/  LDSM.16.MT88.4 R72, [R136+0x15800] ;  /* 0x015800008848783b */ /* 0x000fe60000004200 */
[C---:B-1----:R-:W-:Y:S08]  /*9190*/  HMMA.16816.F32 R184, R16.reuse, R4, R184 ;  /* 0x0000000410b8723c */ /* 0x042ff000000018b8 */
[----:B------:R-:W-:Y:S01]  /*91a0*/  HMMA.16816.F32 R188, R16, R6, R188 ;  /* 0x0000000610bc723c */ /* 0x000fe200000018bc */
[----:B------:R-:W1:Y:S07]  /*91b0*/  LDSM.16.MT88.4 R4, [R136+0x17000] ;  /* 0x017000008804783b */ /* 0x000e6e0000004200 */
[----:B------:R-:W-:Y:S08]  /*91c0*/  HMMA.16816.F32 R144, R128, R146, R12 ;  /* 0x000000928090723c */ /* 0x000ff0000000180c */
[C---:B-1----:R-:W-:Y:S01]  /*91d0*/  HMMA.16816.F32 R12, R16.reuse, R6, R64 ;  /* 0x00000006100c723c */ /* 0x042fe20000001840 */
[----:B------:R1:W2:Y:S07]  /*91e0*/  LDL.LU.S16 R67, [R1+0x38] ;  /* 0x0000380001437983 */ /* 0x0002ae0000300600 */
[----:B------:R-:W-:Y:S01]  /*91f0*/  HMMA.16816.F32 R100, R16, R4, R100 ;  /* 0x000000041064723c */ /* 0x000fe20000001864 */
[----:B------:R-:W1:Y:S01]  /*9200*/  LDSM.16.MT88.4 R4, [R0+0x17000] ;  /* 0x017000000004783b */ /* 0x000e620000004200 */
[----:B------:R-:W-:-:S02]  /*9210*/  IMAD.MOV.U32 R138, RZ, RZ, R91 ;  /* 0x000000ffff8a7224 */ /* 0x000fc400078e005b */
[----:B------:R-:W-:Y:S01]  /*9220*/  IMAD.MOV.U32 R237, RZ, RZ, R104 ;  /* 0x000000ffffed7224 */ /* 0x000fe200078e0068 */
[----:B------:R-:W-:Y:S01]  /*9230*/  LDSM.16.MT88.4 R88, [R2+0x15800] ;  /* 0x015800000258783b */ /* 0x000fe20000004200 */
[----:B------:R-:W-:Y:S02]  /*9240*/  IMAD.MOV.U32 R229, RZ, RZ, R138 ;  /* 0x000000ffffe57224 */ /* 0x000fe400078e008a */
[----:B------:R-:W-:Y:S02]  /*9250*/  IMAD.MOV.U32 R238, RZ, RZ, R106 ;  /* 0x000000ffffee7224 */ /* 0x000fe400078e006a */
[----:B------:R-:W-:Y:S02]  /*9260*/  IMAD.MOV.U32 R228, RZ, RZ, R123 ;  /* 0x000000ffffe47224 */ /* 0x000fe400078e007b */
[----:B------:R-:W-:Y:S02]  /*9270*/  IMAD.MOV.U32 R138, RZ, RZ, R122 ;  /* 0x000000ffff8a7224 */ /* 0x000fe400078e007a */
[----:B------:R1:W-:Y:S01]  /*9280*/  LDSM.16.MT88.4 R120, [R2+0x17800] ;  /* 0x017800000278783b */ /* 0x0003e20000004200 */
[----:B------:R-:W-:Y:S01]  /*9290*/  HMMA.16816.F32 R164, R128, R160, R164 ;  /* 0x000000a080a4723c */ /* 0x000fe200000018a4 */
[----:B------:R-:W-:-:S02]  /*92a0*/  IMAD.MOV.U32 R239, RZ, RZ, R105 ;  /* 0x000000ffffef7224 */ /* 0x000fc400078e0069 */
[----:B------:R-:W-:Y:S01]  /*92b0*/  LDSM.16.MT88.4 R104, [R136+0x17800] ;  /* 0x017800008868783b */ /* 0x000fe20000004200 */
[----:B------:R-:W-:-:S04]  /*92c0*/  IMAD.MOV.U32 R236, RZ, RZ, R137 ;  /* 0x000000ffffec7224 */ /* 0x000fc800078e0089 */
[----:B------:R-:W-:Y:S01]  /*92d0*/  HMMA.16816.F32 R160, R128, R162, R8 ;  /* 0x000000a280a0723c */ /* 0x000fe20000001808 */
[----:B-1----:R-:W-:-:S07]  /*92e0*/  FADD.FTZ R2, R237, R97 ;  /* 0x00000061ed027221 */ /* 0x002fce0000010000 */
[----:B------:R-:W-:Y:S01]  /*92f0*/  HMMA.16816.F32 R176, R16, R4, R60 ;  /* 0x0000000410b0723c */ /* 0x000fe2000000183c */
[----:B------:R-:W-:Y:S01]  /*9300*/  FADD.FTZ R5, R238, R96 ;  /* 0x00000060ee057221 */ /* 0x000fe20000010000 */
[----:B------:R-:W-:Y:S02]  /*9310*/  IMAD.MOV.U32 R238, RZ, RZ, R138 ;  /* 0x000000ffffee7224 */ /* 0x000fe400078e008a */
[----:B------:R-:W-:-:S04]  /*9320*/  IMAD.MOV.U32 R237, RZ, RZ, R139 ;  /* 0x000000ffffed7224 */ /* 0x000fc800078e008b */
[----:B------:R-:W-:Y:S01]  /*9330*/  HMMA.16816.F32 R16, R16, R6, R40 ;  /* 0x000000061010723c */ /* 0x000fe20000001828 */
[----:B------:R-:W-:Y:S04]  /*9340*/  LDSM.16.MT88.4 R40, [R136+0x13800] ;  /* 0x013800008828783b */ /* 0x000fe80000004200 */
[----:B------:R-:W1:Y:S01]  /*9350*/  LDSM.16.MT88.4 R136, [R0+0x11800] ;  /* 0x011800000088783b */ /* 0x000e620000004200 */
[----:B---3--:R-:W-:-:S05]  /*9360*/  @P0 HADD2 R230, -R134.H0_H0, -RZ.H0_H0 ;  /* 0xa00000ff86e60230 */ /* 0x008fca0000000900 */
[----:B------:R-:W-:-:S04]  /*9370*/  PRMT R6, R230, 0x7610, R6 ;  /* 0x00007610e6067816 */ /* 0x000fc80000000006 */
[----:B------:R-:W-:Y:S01]  /*9380*/  @P0 PRMT R134, R6, 0x5410, RZ ;  /* 0x0000541006860816 */ /* 0x000fe200000000ff */
[----:B----4-:R-:W-:Y:S01]  /*9390*/  @!P6 HADD2 R231, -R126.H0_H0, -RZ.H0_H0 ;  /* 0xa00000ff7ee7e230 */ /* 0x010fe20000000900 */
[----:B------:R-:W-:Y:S01]  /*93a0*/  USHF.L.U32 UR26, UR26, 0x3, URZ ;  /* 0x000000031a1a7899 */ /* 0x000fe200080006ff */
[----:B-----5:R-:W-:Y:S02]  /*93b0*/  @!P4 HADD2 R232, -R124.H0_H0, -RZ.H0_H0 ;  /* 0xa00000ff7ce8c230 */ /* 0x020fe40000000900 */
[----:B--2---:R-:W-:-:S03]  /*93c0*/  @!P3 HADD2 R233, -R169.H0_H0, -RZ.H0_H0 ;  /* 0xa00000ffa9e9b230 */ /* 0x004fc60000000900 */
[----:B------:R-:W-:Y:S01]  /*93d0*/  PRMT R9, R232, 0x7610, R9 ;  /* 0x00007610e8097816 */ /* 0x000fe20000000009 */
[----:B------:R-:W-:Y:S02]  /*93e0*/  @P1 HADD2 R235, -R135.H0_H0, -RZ.H0_H0 ;  /* 0xa00000ff87eb1230 */ /* 0x000fe40000000900 */
[----:B------:R-:W-:-:S03]  /*93f0*/  @P2 HADD2 R234, -R168.H0_H0, -RZ.H0_H0 ;  /* 0xa00000ffa8ea2230 */ /* 0x000fc60000000900 */
[----:B------:R-:W-:Y:S02]  /*9400*/  PRMT R4, R235, 0x7610, R4 ;  /* 0x00007610eb047816 */ /* 0x000fe40000000004 */
[----:B------:R-:W-:Y:S02]  /*9410*/  PRMT R7, R234, 0x7610, R7 ;  /* 0x00007610ea077816 */ /* 0x000fe40000000007 */
[----:B------:R-:W-:Y:S01]  /*9420*/  @P1 PRMT R135, R4, 0x5410, RZ ;  /* 0x0000541004871816 */ /* 0x000fe200000000ff */
[----:B------:R-:W-:Y:S01]  /*9430*/  FADD.FTZ R4, R228, R2 ;  /* 0x00000002e4047221 */ /* 0x000fe20000010000 */
[----:B------:R-:W-:Y:S01]  /*9440*/  PRMT R8, R233, 0x7610, R8 ;  /* 0x00007610e9087816 */ /* 0x000fe20000000008 */
[--C-:B------:R-:W-:Y:S01]  /*9450*/  FADD.FTZ R2, R229, R5.reuse ;  /* 0x00000005e5027221 */ /* 0x100fe20000010000 */
[----:B------:R-:W-:Y:S01]  /*9460*/  @P2 PRMT R168, R7, 0x5410, RZ ;  /* 0x0000541007a82816 */ /* 0x000fe200000000ff */
[----:B------:R-:W-:Y:S01]  /*9470*/  FADD.FTZ R6, R99, R4 ;  /* 0x0000000463067221 */ /* 0x000fe20000010000 */
[----:B------:R-:W-:Y:S01]  /*9480*/  @!P4 PRMT R124, R9, 0x5410, RZ ;  /* 0x00005410097cc816 */ /* 0x000fe200000000ff */
[----:B------:R-:W-:Y:S01]  /*9490*/  FADD.FTZ R7, R98, R2 ;  /* 0x0000000262077221 */ /* 0x000fe20000010000 */
[----:B------:R-:W-:Y:S01]  /*94a0*/  @!P3 PRMT R169, R8, 0x5410, RZ ;  /* 0x0000541008a9b816 */ /* 0x000fe200000000ff */
[----:B------:R-:W2:Y:S01]  /*94b0*/  LDSM.16.MT88.4 R96, [R0+0x15800] ;  /* 0x015800000060783b */ /* 0x000ea20000004200 */
[----:B------:R-:W-:Y:S01]  /*94c0*/  PRMT R5, R231, 0x7610, R5 ;  /* 0x00007610e7057816 */ /* 0x000fe20000000005 */
[----:B------:R-:W-:-:S03]  /*94d0*/  IMAD.U32 R2, RZ, RZ, UR26 ;  /* 0x0000001aff027e24 */ /* 0x000fc6000f8e00ff */
[----:B------:R-:W-:Y:S01]  /*94e0*/  @!P6 PRMT R126, R5, 0x5410, RZ ;  /* 0x00005410057ee816 */ /* 0x000fe200000000ff */
[----:B------:R-:W-:Y:S01]  /*94f0*/  IMAD.WIDE R4, R2, 0x2, R204 ;  /* 0x0000000202047825 */ /* 0x000fe200078e02cc */
[----:B------:R-:W-:Y:S03]  /*9500*/  STG.E.U16 desc[UR30][R204.64], R200 ;  /* 0x000000c8cc007986 */ /* 0x000fe6000c10151e */
[----:B------:R-:W-:Y:S01]  /*9510*/  FADD.FTZ R2, R236, R6 ;  /* 0x00000006ec027221 */ /* 0x000fe20000010000 */
[----:B------:R-:W-:Y:S03]  /*9520*/  STG.E.U16 desc[UR30][R204.64+0x2], R206 ;  /* 0x000002cecc007986 */ /* 0x000fe6000c10151e */
[----:B------:R-:W-:Y:S01]  /*9530*/  FADD.FTZ R2, R238, R2 ;  /* 0x00000002ee027221 */ /* 0x000fe20000010000 */
        /* <DEDUP_REMOVED lines=22> */
[C---:B------:R-:W-:Y:S03]  /*96a0*/  HMMA.16816.F32 R84, R128.reuse, R88, R84 ;  /* 0x000000588054723c */ /* 0x040fe60000001854 */
[----:B------:R-:W-:Y:S04]  /*96b0*/  STG.E.U16 desc[UR30][R204.64+0x50], R192 ;  /* 0x000050c0cc007986 */ /* 0x000fe8000c10151e */
[----:B------:R-:W-:Y:S01]  /*96c0*/  STG.E.U16 desc[UR30][R204.64+0x52], R195 ;  /* 0x000052c3cc007986 */ /* 0x000fe2000c10151e */
[C---:B------:R-:W-:Y:S03]  /*96d0*/  HMMA.16816.F32 R116, R128.reuse, R120, R116 ;  /* 0x000000788074723c */ /* 0x040fe60000001874 */
[----:B------:R-:W-:Y:S04]  /*96e0*/  STG.E.U16 desc[UR30][R4.64+0x52], R171 ;  /* 0x000052ab04007986 */ /* 0x000fe8000c10151e */
[----:B------:R-:W-:Y:S01]  /*96f0*/  STG.E.U16 desc[UR30][R4.64+0x50], R170 ;  /* 0x000050aa04007986 */ /* 0x000fe2000c10151e */
[C---:B------:R-:W-:Y:S03]  /*9700*/  HMMA.16816.F32 R36, R128.reuse, R40, R36 ;  /* 0x000000288024723c */ /* 0x040fe60000001824 */
[----:B------:R-:W-:Y:S04]  /*9710*/  STG.E.U16 desc[UR30][R204.64+0x60], R127 ;  /* 0x0000607fcc007986 */ /* 0x000fe8000c10151e */
[----:B------:R-:W-:Y:S01]  /*9720*/  STG.E.U16 desc[UR30][R204.64+0x62], R126 ;  /* 0x0000627ecc007986 */ /* 0x000fe2000c10151e */
[----:B------:R-:W-:Y:S03]  /*9730*/  HMMA.16816.F32 R68, R128, R72, R68 ;  /* 0x000000488044723c */ /* 0x000fe60000001844 */
[----:B------:R-:W-:Y:S01]  /*9740*/  STG.E.U16 desc[UR30][R4.64+0x62], R124 ;  /* 0x0000627c04007986 */ /* 0x000fe2000c10151e */
[----:B------:R-:W-:-:S05]  /*9750*/  @!P5 HADD2 R67, -R125.H0_H0, -RZ.H0_H0 ;  /* 0xa00000ff7d43d230 */ /* 0x000fca0000000900 */
[----:B------:R-:W-:Y:S02]  /*9760*/  PRMT R10, R67, 0x7610, R10 ;  /* 0x00007610430a7816 */ /* 0x000fe4000000000a */
[----:B------:R-:W1:Y:S02]  /*9770*/  LDSM.16.MT88.4 R64, [R0+0x13800] ;  /* 0x013800000040783b */ /* 0x000e640000004200 */
[----:B------:R-:W-:Y:S02]  /*9780*/  @!P5 PRMT R125, R10, 0x5410, RZ ;  /* 0x000054100a7dd816 */ /* 0x000fe400000000ff */
[----:B------:R3:W4:Y:S01]  /*9790*/  LDSM.16.MT88.4 R8, [R0+0x17800] ;  /* 0x017800000008783b */ /* 0x0007220000004200 */
[----:B------:R-:W-:Y:S03]  /*97a0*/  HMMA.16816.F32 R100, R128, R104, R100 ;  /* 0x000000688064723c */ /* 0x000fe60000001864 */
[----:B------:R4:W-:Y:S01]  /*97b0*/  STG.E.U16 desc[UR30][R4.64+0x60], R125 ;  /* 0x0000607d04007986 */ /* 0x0009e2000c10151e */
[----:B------:R-:W-:-:S04]  /*97c0*/  FADD.FTZ R2, R250, R2 ;  /* 0x00000002fa027221 */ /* 0x000fc80000010000 */
[----:B--2---:R-:W-:Y:S01]  /*97d0*/  HMMA.16816.F32 R92, R128, R96, R184 ;  /* 0x00000060805c723c */ /* 0x004fe200000018b8 */
[----:B---3--:R-:W-:-:S04]  /*97e0*/  FADD.FTZ R0, R237, R7 ;  /* 0x00000007ed007221 */ /* 0x008fc80000010000 */
[----:B------:R-:W-:-:S04]  /*97f0*/  FADD.FTZ R0, R239, R0 ;  /* 0x00000000ef007221 */ /* 0x000fc80000010000 */
[----:B------:R-:W-:Y:S01]  /*9800*/  FADD.FTZ R0, R249, R0 ;  /* 0x00000000f9007221 */ /* 0x000fe20000010000 */
[----:B------:R-:W-:Y:S03]  /*9810*/  HMMA.16816.F32 R88, R128, R90, R28 ;  /* 0x0000005a8058723c */ /* 0x000fe6000000181c */
[----:B------:R-:W-:-:S05]  /*9820*/  FADD.FTZ R0, R248, R0 ;  /* 0x00000000f8007221 */ /* 0x000fca0000010000 */
[C---:B-1----:R-:W-:Y:S01]  /*9830*/  HMMA.16816.F32 R60, R128.reuse, R64, R172 ;  /* 0x00000040803c723c */ /* 0x042fe200000018ac */
[----:B------:R-:W-:Y:S01]  /*9840*/  FADD.FTZ R0, R247, R0 ;  /* 0x00000000f7007221 */ /* 0x000fe20000010000 */
[----:B------:R-:W-:Y:S06]  /*9850*/  STG.E.U16 desc[UR30][R204.64+0x70], R169 ;  /* 0x000070a9cc007986 */ /* 0x000fec000c10151e */
        /* <DEDUP_REMOVED lines=9> */
[----:B----4-:R-:W-:Y:S01]  /*98f0*/  HMMA.16816.F32 R124, R128, R8, R176 ;  /* 0x00000008807c723c */ /* 0x010fe200000018b0 */
[----:B-1----:R-:W-:Y:S01]  /*9900*/  FADD.FTZ R4, R246, R2 ;  /* 0x00000002f6047221 */ /* 0x002fe20000010000 */
[----:B------:R-:W-:-:S06]  /*9910*/  FADD.FTZ R2, R242, R0 ;  /* 0x00000000f2027221 */ /* 0x000fcc0000010000 */
        /* <DEDUP_REMOVED lines=54> */
[CC--:B------:R-:W-:Y:S01]  /*9c80*/  LEA R6, P1, R5.reuse, R228.reuse, 0x1 ;  /* 0x000000e405067211 */ /* 0x0c0fe200078208ff */
        /* <DEDUP_REMOVED lines=15> */
[----:B------:R-:W-:Y:S01]  /*9d80*/  ISETP.GE.AND P0, PT, R236, UR4, PT ;  /* 0x00000004ec007c0c */ /* 0x000fe2000bf06270 */
[----:B------:R-:W1:Y:S01]  /*9d90*/  LDCU UR4, c[0x0][0x504] ;  /* 0x0000a080ff0477ac */ /* 0x000e620008000800 */
        /* <DEDUP_REMOVED lines=76> */
[----:B---3--:R-:W-:Y:S04]  /*a260*/  LDSM.16.M88.4 R8, [R196+0x8800] ;  /* 0x00880000c408783b */ /* 0x008fe80000000200 */
[----:B------:R-:W-:Y:S04]  /*a270*/  LDSM.16.M88.4 R20, [R196+0x9800] ;  /* 0x00980000c414783b */ /* 0x000fe80000000200 */
[----:B------:R-:W-:Y:S04]  /*a280*/  LDSM.16.M88.4 R16, [R196+0x9000] ;  /* 0x00900000c410783b */ /* 0x000fe80000000200 */
[----:B------:R-:W-:Y:S04]  /*a290*/  LDSM.16.M88.4 R32, [R2+0x8800] ;  /* 0x008800000220783b */ /* 0x000fe80000000200 */
[----:B----4-:R-:W3:Y:S04]  /*a2a0*/  LDSM.16.M88.4 R4, [R198] ;  /* 0x00000000c604783b */ /* 0x010ee80000000200 */
[----:B------:R-:W-:Y:S04]  /*a2b0*/  LDSM.16.M88.4 R28, [R2+0x9000] ;  /* 0x00900000021c783b */ /* 0x000fe80000000200 */
[----:B------:R-:W-:Y:S04]  /*a2c0*/  LDSM.16.M88.4 R24, [R2+0x9800] ;  /* 0x009800000218783b */ /* 0x000fe80000000200 */
[----:B------:R-:W-:Y:S01]  /*a2d0*/  LDSM.16.M88.4 R216, [R133+0x8000] ;  /* 0x0080000085d8783b */ /* 0x000fe20000000200 */
[----:B------:R-:W-:-:S03]  /*a2e0*/  IMAD.IADD R134, R0, 0x1, R135 ;  /* 0x0000000100867824 */ /* 0x000fc600078e0287 */
[----:B------:R-:W-:Y:S04]  /*a2f0*/  LDSM.16.M88.4 R228, [R133+0xf000] ;  /* 0x00f0000085e4783b */ /* 0x000fe80000000200 */
[----:B------:R-:W0:Y:S01]  /*a300*/  LDGDEPBAR ;  /* 0x00000000000079af */ /* 0x000e220000000000 */
[C---:B---3--:R-:W-:Y:S08]  /*a310*/  HMMA.16816.F32 R180, R4.reuse, R12, RZ ;  /* 0x0000000c04b4723c */ /* 0x048ff000000018ff */
[C---:B------:R-:W-:Y:S01]  /*a320*/  HMMA.16816.F32 R188, R4.reuse, R14, RZ ;  /* 0x0000000e04bc723c */ /* 0x040fe200000018ff */
[----:B------:R-:W-:Y:S07]  /*a330*/  LDSM.16.M88.4 R12, [R2+0x8000] ;  /* 0x00800000020c783b */ /* 0x000fee0000000200 */
[C---:B------:R-:W-:Y:S08]  /*a340*/  HMMA.16816.F32 R192, R4.reuse, R8, RZ ;  /* 0x0000000804c0723c */ /* 0x040ff000000018ff */
[C---:B------:R-:W-:Y:S01]  /*a350*/  HMMA.16816.F32 R184, R4.reuse, R10, RZ ;  /* 0x0000000a04b8723c */ /* 0x040fe200000018ff */
[----:B------:R-:W3:Y:S07]  /*a360*/  LDSM.16.M88.4 R8, [R197] ;  /* 0x00000000c508783b */ /* 0x000eee0000000200 */
[C---:B------:R-:W-:Y:S08]  /*a370*/  HMMA.16816.F32 R168, R4.reuse, R20, RZ ;  /* 0x0000001404a8723c */ /* 0x040ff000000018ff */
[C---:B------:R-:W-:Y:S08]  /*a380*/  HMMA.16816.F32 R176, R4.reuse, R16, RZ ;  /* 0x0000001004b0723c */ /* 0x040ff000000018ff */
[C---:B------:R-:W-:Y:S08]  /*a390*/  HMMA.16816.F32 R172, R4.reuse, R18, RZ ;  /* 0x0000001204ac723c */ /* 0x040ff000000018ff */
[----:B------:R-:W-:Y:S01]  /*a3a0*/  HMMA.16816.F32 R20, R4, R22, RZ ;  /* 0x000000160414723c */ /* 0x000fe200000018ff */
[----:B------:R-:W4:Y:S07]  /*a3b0*/  LDSM.16.M88.4 R4, [R135] ;  /* 0x000000008704783b */ /* 0x000f2e0000000200 */
[C---:B---3--:R-:W-:Y:S08]  /*a3c0*/  HMMA.16816.F32 R16, R8.reuse, R12, R180 ;  /* 0x0000000c0810723c */ /* 0x048ff000000018b4 */
[C---:B------:R-:W-:Y:S08]  /*a3d0*/  HMMA.16816.F32 R12, R8.reuse, R14, R188 ;  /* 0x0000000e080c723c */ /* 0x040ff000000018bc */
[C---:B------:R-:W-:Y:S08]  /*a3e0*/  HMMA.16816.F32 R220, R8.reuse, R32, R192 ;  /* 0x0000002008dc723c */ /* 0x040ff000000018c0 */
[C---:B------:R-:W-:Y:S01]  /*a3f0*/  HMMA.16816.F32 R192, R8.reuse, R34, R184 ;  /* 0x0000002208c0723c */ /* 0x040fe200000018b8 */
[----:B------:R-:W-:Y:S01]  /*a400*/  IMAD.IADD R0, R0, 0x1, R133 ;  /* 0x0000000100007824 */ /* 0x000fe200078e0285 */
[----:B------:R-:W3:Y:S06]  /*a410*/  LDSM.16.M88.4 R32, [R133+0x9000] ;  /* 0x009000008520783b */ /* 0x000eec0000000200 */
[C---:B------:R-:W-:Y:S08]  /*a420*/  HMMA.16816.F32 R188, R8.reuse, R28, R176 ;  /* 0x0000001c08bc723c */ /* 0x040ff000000018b0 */
[C---:B------:R-:W-:Y:S01]  /*a430*/  HMMA.16816.F32 R184, R8.reuse, R30, R172 ;  /* 0x0000001e08b8723c */ /* 0x040fe200000018ac */
[----:B------:R-:W-:Y:S07]  /*a440*/  LDSM.16.M88.4 R28, [R133+0x9800] ;  /* 0x00980000851c783b */ /* 0x000fee0000000200 */
[C---:B------:R-:W-:Y:S08]  /*a450*/  HMMA.16816.F32 R180, R8.reuse, R24, R168 ;  /* 0x0000001808b4723c */ /* 0x040ff000000018a8 */
[----:B------:R-:W-:Y:S01]  /*a460*/  HMMA.16816.F32 R176, R8, R26, R20 ;  /* 0x0000001a08b0723c */ /* 0x000fe20000001814 */
[----:B------:R-:W5:Y:S04]  /*a470*/  LDSM.16.M88.4 R8, [R133+0x8800] ;  /* 0x008800008508783b */ /* 0x000f680000000200 */
[----:B------:R-:W-:Y:S03]  /*a480*/  LDSM.16.M88.4 R24, [R0+0x8000] ;  /* 0x008000000018783b */ /* 0x000fe60000000200 */
[C---:B----4-:R-:W-:Y:S01]  /*a490*/  HMMA.16816.F32 R168, R4.reuse, R218, R12 ;  /* 0x000000da04a8723c */ /* 0x050fe2000000180c */
[----:B------:R-:W4:Y:S04]  /*a4a0*/  LDSM.16.M88.4 R12, [R134] ;  /* 0x00000000860c783b */ /* 0x000f280000000200 */
[----:B------:R-:W1:Y:S03]  /*a4b0*/  LDSM.16.M88.4 R20, [R0+0x8800] ;  /* 0x008800000014783b */ /* 0x000e660000000200 */
[C---:B------:R-:W-:Y:S08]  /*a4c0*/  HMMA.16816.F32 R172, R4.reuse, R216, R16 ;  /* 0x000000d804ac723c */ /* 0x040ff00000001810 */
[C---:B---3--:R-:W-:Y:S08]  /*a4d0*/  HMMA.16816.F32 R216, R4.reuse, R32, R188 ;  /* 0x0000002004d8723c */ /* 0x048ff000000018bc */
[C---:B-----5:R-:W-:Y:S08]  /*a4e0*/  HMMA.16816.F32 R16, R4.reuse, R8, R220 ;  /* 0x000000080410723c */ /* 0x060ff000000018dc */
[C---:B------:R-:W-:Y:S08]  /*a4f0*/  HMMA.16816.F32 R8, R4.reuse, R10, R192 ;  /* 0x0000000a0408723c */ /* 0x040ff000000018c0 */
[C---:B------:R-:W-:Y:S01]  /*a500*/  HMMA.16816.F32 R192, R4.reuse, R34, R184 ;  /* 0x0000002204c0723c */ /* 0x040fe200000018b8 */
[----:B------:R-:W-:Y:S07]  /*a510*/  LDSM.16.M88.4 R32, [R196+0xa000] ;  /* 0x00a00000c420783b */ /* 0x000fee0000000200 */
[C---:B------:R-:W-:Y:S08]  /*a520*/  HMMA.16816.F32 R188, R4.reuse, R28, R180 ;  /* 0x0000001c04bc723c */ /* 0x040ff000000018b4 */
[----:B------:R-:W-:Y:S01]  /*a530*/  HMMA.16816.F32 R184, R4, R30, R176 ;  /* 0x0000001e04b8723c */ /* 0x000fe200000018b0 */
[----:B------:R-:W3:Y:S04]  /*a540*/  LDSM.16.M88.4 R4, [R0+0x9000] ;  /* 0x009000000004783b */ /* 0x000ee80000000200 */
[----:B------:R-:W-:Y:S03]  /*a550*/  LDSM.16.M88.4 R28, [R196+0xa800] ;  /* 0x00a80000c41c783b */ /* 0x000fe60000000200 */
[C---:B----4-:R-:W-:Y:S08]  /*a560*/  HMMA.16816.F32 R180, R12.reuse, R24, R172 ;  /* 0x000000180cb4723c */ /* 0x050ff000000018ac */
[C---:B------:R-:W-:Y:S01]  /*a570*/  HMMA.16816.F32 R176, R12.reuse, R26, R168 ;  /* 0x0000001a0cb0723c */ /* 0x040fe200000018a8 */
[----:B------:R-:W4:Y:S04]  /*a580*/  LDSM.16.M88.4 R168, [R0+0x9800] ;  /* 0x0098000000a8783b */ /* 0x000f280000000200 */
[----:B------:R-:W-:Y:S03]  /*a590*/  LDSM.16.M88.4 R24, [R196+0xb000] ;  /* 0x00b00000c418783b */ /* 0x000fe60000000200 */
[C---:B-1----:R-:W-:Y:S08]  /*a5a0*/  HMMA.16816.F32 R172, R12.reuse, R20, R16 ;  /* 0x000000140cac723c */ /* 0x042ff00000001810 */
[C---:B------:R-:W-:Y:S01]  /*a5b0*/  HMMA.16816.F32 R20, R12.reuse, R22, R8 ;  /* 0x000000160c14723c */ /* 0x040fe20000001808 */
[----:B------:R-:W1:Y:S07]  /*a5c0*/  LDSM.16.M88.4 R8, [R198+0x2000] ;  /* 0x00200000c608783b */ /* 0x000e6e0000000200 */
[C---:B---3--:R-:W-:Y:S08]  /*a5d0*/  HMMA.16816.F32 R16, R12.reuse, R4, R216 ;  /* 0x000000040c10723c */ /* 0x048ff000000018d8 */
[C---:B------:R-:W-:Y:S08]  /*a5e0*/  HMMA.16816.F32 R4, R12.reuse, R6, R192 ;  /* 0x000000060c04723c */ /* 0x040ff000000018c0 */
[----:B----4-:R-:W-:Y:S08]  /*a5f0*/  HMMA.16816.F32 R192, R12, R170, R184 ;  /* 0x000000aa0cc0723c */ /* 0x010ff000000018b8 */
[----:B-1----:R-:W-:Y:S01]  /*a600*/  HMMA.16816.F32 R184, R8, R34, R176 ;  /* 0x0000002208b8723c */ /* 0x002fe200000018b0 */
[----:B------:R-:W1:Y:S07]  /*a610*/  LDSM.16.M88.4 R176, [R196+0xb800] ;  /* 0x00b80000c4b0783b */ /* 0x000e6e0000000200 */
[----:B------:R-:W-:Y:S08]  /*a620*/  HMMA.16816.F32 R216, R12, R168, R188 ;  /* 0x000000a80cd8723c */ /* 0x000ff000000018bc */
[C---:B------:R-:W-:Y:S01]  /*a630*/  HMMA.16816.F32 R188, R8.reuse, R32, R180 ;  /* 0x0000002008bc723c */ /* 0x040fe200000018b4 */
[----:B------:R-:W-:Y:S07]  /*a640*/  LDSM.16.M88.4 R32, [R2+0xa000] ;  /* 0x00a000000220783b */ /* 0x000fee0000000200 */
[C---:B------:R-:W-:Y:S08]  /*a650*/  HMMA.16816.F32 R168, R8.reuse, R24, R16 ;  /* 0x0000001808a8723c */ /* 0x040ff00000001810 */
[C---:B------:R-:W-:Y:S08]  /*a660*/  HMMA.16816.F32 R180, R8.reuse, R28, R172 ;  /* 0x0000001c08b4723c */ /* 0x040ff000000018ac */
[C---:B------:R-:W-:Y:S01]  /*a670*/  HMMA.16816.F32 R16, R8.reuse, R26, R4 ;  /* 0x0000001a0810723c */ /* 0x040fe20000001804 */
[----:B------:R-:W3:Y:S04]  /*a680*/  LDSM.16.M88.4 R4, [R197+0x2000] ;  /* 0x00200000c504783b */ /* 0x000ee80000000200 */
[----:B------:R-:W-:Y:S03]  /*a690*/  LDSM.16.M88.4 R24, [R2+0xb000] ;  /* 0x00b000000218783b */ /* 0x000fe60000000200 */
[C---:B------:R-:W-:Y:S01]  /*a6a0*/  HMMA.16816.F32 R172, R8.reuse, R30, R20 ;  /* 0x0000001e08ac723c */ /* 0x040fe20000001814 */
[----:B------:R-:W4:Y:S04]  /*a6b0*/  LDSM.16.M88.4 R28, [R2+0xa800] ;  /* 0x00a80000021c783b */ /* 0x000f280000000200 */
[----:B------:R-:W5:Y:S03]  /*a6c0*/  LDSM.16.M88.4 R20, [R2+0xb800] ;  /* 0x00b800000214783b */ /* 0x000f660000000200 */
[C---:B-1----:R-:W-:Y:S08]  /*a6d0*/  HMMA.16816.F32 R12, R8.reuse, R176, R216 ;  /* 0x000000b0080c723c */ /* 0x042ff000000018d8 */
[----:B------:R-:W-:Y:S08]  /*a6e0*/  HMMA.16816.F32 R8, R8, R178, R192 ;  /* 0x000000b20808723c */ /* 0x000ff000000018c0 */
[C---:B---3--:R-:W-:Y:S08]  /*a6f0*/  HMMA.16816.F32 R216, R4.reuse, R32, R188 ;  /* 0x0000002004d8723c */ /* 0x048ff000000018bc */
[C---:B------:R-:W-:Y:S01]  /*a700*/  HMMA.16816.F32 R192, R4.reuse, R34, R184 ;  /* 0x0000002204c0723c */ /* 0x040fe200000018b8 */
[----:B------:R-:W-:Y:S07]  /*a710*/  LDSM.16.M88.4 R32, [R133+0xb000] ;  /* 0x00b000008520783b */ /* 0x000fee0000000200 */
[C---:B----4-:R-:W-:Y:S08]  /*a720*/  HMMA.16816.F32 R188, R4.reuse, R28, R180 ;  /* 0x0000001c04bc723c */ /* 0x050ff000000018b4 */
[C---:B------:R-:W-:Y:S01]  /*a730*/  HMMA.16816.F32 R184, R4.reuse, R30, R172 ;  /* 0x0000001e04b8723c */ /* 0x040fe200000018ac */
[----:B------:R-:W-:Y:S07]  /*a740*/  LDSM.16.M88.4 R28, [R133+0xb800] ;  /* 0x00b80000851c783b */ /* 0x000fee0000000200 */
[C---:B------:R-:W-:Y:S01]  /*a750*/  HMMA.16816.F32 R180, R4.reuse, R24, R168 ;  /* 0x0000001804b4723c */ /* 0x040fe200000018a8 */
[----:B------:R-:W-:Y:S07]  /*a760*/  LDSM.16.M88.4 R168, [R133+0xa800] ;  /* 0x00a8000085a8783b */ /* 0x000fee0000000200 */
[C---:B------:R-:W-:Y:S08]  /*a770*/  HMMA.16816.F32 R176, R4.reuse, R26, R16 ;  /* 0x0000001a04b0723c */ /* 0x040ff00000001810 */
[C---:B-----5:R-:W-:Y:S01]  /*a780*/  HMMA.16816.F32 R172, R4.reuse, R20, R12 ;  /* 0x0000001404ac723c */ /* 0x060fe2000000180c */
[----:B------:R-:W-:Y:S07]  /*a790*/  LDSM.16.M88.4 R12, [R133+0xa000] ;  /* 0x00a00000850c783b */ /* 0x000fee0000000200 */
[----:B------:R-:W-:Y:S01]  /*a7a0*/  HMMA.16816.F32 R24, R4, R22, R8 ;  /* 0x000000160418723c */ /* 0x000fe20000001808 */
[----:B------:R-:W1:Y:S04]  /*a7b0*/  LDSM.16.M88.4 R4, [R135+0x2000] ;  /* 0x002000008704783b */ /* 0x000e680000000200 */
[----:B------:R-:W-:Y:S04]  /*a7c0*/  LDSM.16.M88.4 R8, [R134+0x2000] ;  /* 0x002000008608783b */ /* 0x000fe80000000200 */
[----:B------:R-:W3:Y:S01]  /*a7d0*/  LDSM.16.M88.4 R20, [R0+0xa000] ;  /* 0x00a000000014783b */ /* 0x000ee20000000200 */
[C---:B-1----:R-:W-:Y:S08]  /*a7e0*/  HMMA.16816.F32 R220, R4.reuse, R168, R188 ;  /* 0x000000a804dc723c */ /* 0x042ff000000018bc */
[C---:B------:R-:W-:Y:S08]  /*a7f0*/  HMMA.16816.F32 R16, R4.reuse, R12, R216 ;  /* 0x0000000c0410723c */ /* 0x040ff000000018d8 */
[C---:B------:R-:W-:Y:S01]  /*a800*/  HMMA.16816.F32 R188, R4.reuse, R34, R176 ;  /* 0x0000002204bc723c */ /* 0x040fe200000018b0 */
[----:B------:R-:W1:Y:S07]  /*a810*/  LDSM.16.M88.4 R176, [R0+0xa800] ;  /* 0x00a8000000b0783b */ /* 0x000e6e0000000200 */
[C---:B------:R-:W-:Y:S08]  /*a820*/  HMMA.16816.F32 R12, R4.reuse, R14, R192 ;  /* 0x0000000e040c723c */ /* 0x040ff000000018c0 */
[C---:B------:R-:W-:Y:S01]  /*a830*/  HMMA.16816.F32 R216, R4.reuse, R170, R184 ;  /* 0x000000aa04d8723c */ /* 0x040fe200000018b8 */
[----:B------:R-:W4:Y:S07]  /*a840*/  LDSM.16.M88.4 R168, [R0+0xb000] ;  /* 0x00b0000000a8783b */ /* 0x000f2e0000000200 */
[C---:B------:R-:W-:Y:S01]  /*a850*/  HMMA.16816.F32 R192, R4.reuse, R32, R180 ;  /* 0x0000002004c0723c */ /* 0x040fe200000018b4 */
[----:B------:R-:W5:Y:S07]  /*a860*/  LDSM.16.M88.4 R32, [R0+0xb800] ;  /* 0x00b800000020783b */ /* 0x000f6e0000000200 */
[C---:B------:R-:W-:Y:S08]  /*a870*/  HMMA.16816.F32 R184, R4.reuse, R28, R172 ;  /* 0x0000001c04b8723c */ /* 0x040ff000000018ac */
[----:B------:R-:W-:Y:S01]  /*a880*/  HMMA.16816.F32 R180, R4, R30, R24 ;  /* 0x0000001e04b4723c */ /* 0x000fe20000001818 */
[----:B------:R-:W-:Y:S04]  /*a890*/  LDSM.16.M88.4 R4, [R198+0x4000] ;  /* 0x00400000c604783b */ /* 0x000fe80000000200 */
[----:B------:R-:W2:Y:S03]  /*a8a0*/  LDSM.16.M88.4 R28, [R196+0xc000] ;  /* 0x00c00000c41c783b */ /* 0x000ea60000000200 */
[C---:B---3--:R-:W-:Y:S01]  /*a8b0*/  HMMA.16816.F32 R172, R8.reuse, R20, R16 ;  /* 0x0000001408ac723c */ /* 0x048fe20000001810 */
[----:B------:R-:W3:Y:S07]  /*a8c0*/  LDSM.16.M88.4 R24, [R196+0xc800] ;  /* 0x00c80000c418783b */ /* 0x000eee0000000200 */
[C---:B------:R-:W-:Y:S08]  /*a8d0*/  HMMA.16816.F32 R20, R8.reuse, R22, R12 ;  /* 0x000000160814723c */ /* 0x040ff0000000180c */
[C---:B-1----:R-:W-:Y:S08]  /*a8e0*/  HMMA.16816.F32 R16, R8.reuse, R176, R220 ;  /* 0x000000b00810723c */ /* 0x042ff000000018dc */
[C---:B----4-:R-:W-:Y:S08]  /*a8f0*/  HMMA.16816.F32 R220, R8.reuse, R168, R192 ;  /* 0x000000a808dc723c */ /* 0x050ff000000018c0 */
[C---:B-----5:R-:W-:Y:S08]  /*a900*/  HMMA.16816.F32 R192, R8.reuse, R32, R184 ;  /* 0x0000002008c0723c */ /* 0x060ff000000018b8 */
[----:B------:R-:W-:Y:S08]  /*a910*/  HMMA.16816.F32 R12, R8, R178, R216 ;  /* 0x000000b2080c723c */ /* 0x000ff000000018d8 */
[----:B--2---:R-:W-:Y:S01]  /*a920*/  HMMA.16816.F32 R184, R4, R28, R172 ;  /* 0x0000001c04b8723c */ /* 0x004fe200000018ac */
[----:B------:R-:W1:Y:S07]  /*a930*/  LDSM.16.M88.4 R172, [R196+0xd000] ;  /* 0x00d00000c4ac783b */ /* 0x000e6e0000000200 */
[C---:B------:R-:W-:Y:S01]  /*a940*/  HMMA.16816.F32 R216, R8.reuse, R170, R188 ;  /* 0x000000aa08d8723c */ /* 0x040fe200000018bc */
[----:B------:R-:W2:Y:S07]  /*a950*/  LDSM.16.M88.4 R168, [R196+0xd800] ;  /* 0x00d80000c4a8783b */ /* 0x000eae0000000200 */
[----:B------:R-:W-:Y:S01]  /*a960*/  HMMA.16816.F32 R188, R8, R34, R180 ;  /* 0x0000002208bc723c */ /* 0x000fe200000018b4 */
[----:B------:R-:W-:Y:S04]  /*a970*/  LDSM.16.M88.4 R8, [R197+0x4000] ;  /* 0x00400000c508783b */ /* 0x000fe80000000200 */
[----:B------:R-:W4:Y:S03]  /*a980*/  LDSM.16.M88.4 R32, [R2+0xc000] ;  /* 0x00c000000220783b */ /* 0x000f260000000200 */
[C---:B------:R-:W-:Y:S01]  /*a990*/  HMMA.16816.F32 R180, R4.reuse, R30, R20 ;  /* 0x0000001e04b4723c */ /* 0x040fe20000001814 */
[----:B------:R-:W5:Y:S07]  /*a9a0*/  LDSM.16.M88.4 R28, [R2+0xc800] ;  /* 0x00c80000021c783b */ /* 0x000f6e0000000200 */
[C---:B---3--:R-:W-:Y:S08]  /*a9b0*/  HMMA.16816.F32 R176, R4.reuse, R24, R16 ;  /* 0x0000001804b0723c */ /* 0x048ff00000001810 */
[C---:B------:R-:W-:Y:S01]  /*a9c0*/  HMMA.16816.F32 R20, R4.reuse, R26, R12 ;  /* 0x0000001a0414723c */ /* 0x040fe2000000180c */
[----:B------:R-:W3:Y:S07]  /*a9d0*/  LDSM.16.M88.4 R24, [R2+0xd000] ;  /* 0x00d000000218783b */ /* 0x000eee0000000200 */
[C---:B-1----:R-:W-:Y:S08]  /*a9e0*/  HMMA.16816.F32 R12, R4.reuse, R174, R216 ;  /* 0x000000ae040c723c */ /* 0x042ff000000018d8 */
[C---:B--2---:R-:W-:Y:S08]  /*a9f0*/  HMMA.16816.F32 R216, R4.reuse, R168, R192 ;  /* 0x000000a804d8723c */ /* 0x044ff000000018c0 */
[C---:B------:R-:W-:Y:S08]  /*aa00*/  HMMA.16816.F32 R192, R4.reuse, R170, R188 ;  /* 0x000000aa04c0723c */ /* 0x040ff000000018bc */
[----:B------:R-:W-:Y:S01]  /*aa10*/  HMMA.16816.F32 R16, R4, R172, R220 ;  /* 0x000000ac0410723c */ /* 0x000fe200000018dc */
[----:B------:R-:W-:Y:S07]  /*aa20*/  LDSM.16.M88.4 R4, [R135+0x4000] ;  /* 0x004000008704783b */ /* 0x000fee0000000200 */
[C---:B----4-:R-:W-:Y:S08]  /*aa30*/  HMMA.16816.F32 R188, R8.reuse, R32, R184 ;  /* 0x0000002008bc723c */ /* 0x050ff000000018b8 */
[C---:B------:R-:W-:Y:S01]  /*aa40*/  HMMA.16816.F32 R184, R8.reuse, R34, R180 ;  /* 0x0000002208b8723c */ /* 0x040fe200000018b4 */
[----:B------:R-:W-:Y:S07]  /*aa50*/  LDSM.16.M88.4 R32, [R133+0xc000] ;  /* 0x00c000008520783b */ /* 0x000fee0000000200 */
[C---:B-----5:R-:W-:Y:S01]  /*aa60*/  HMMA.16816.F32 R180, R8.reuse, R28, R176 ;  /* 0x0000001c08b4723c */ /* 0x060fe200000018b0 */
[----:B------:R-:W1:Y:S07]  /*aa70*/  LDSM.16.M88.4 R176, [R2+0xd800] ;  /* 0x00d8000002b0783b */ /* 0x000e6e0000000200 */
[C---:B------:R-:W-:Y:S01]  /*aa80*/  HMMA.16816.F32 R172, R8.reuse, R30, R20 ;  /* 0x0000001e08ac723c */ /* 0x040fe20000001814 */
[----:B------:R-:W2:Y:S04]  /*aa90*/  LDSM.16.M88.4 R28, [R133+0xc800] ;  /* 0x00c80000851c783b */ /* 0x000ea80000000200 */
[----:B------:R-:W-:Y:S03]  /*aaa0*/  LDSM.16.M88.4 R20, [R133+0xd800] ;  /* 0x00d800008514783b */ /* 0x000fe60000000200 */
[C---:B---3--:R-:W-:Y:S08]  /*aab0*/  HMMA.16816.F32 R168, R8.reuse, R24, R16 ;  /* 0x0000001808a8723c */ /* 0x048ff00000001810 */
[C---:B------:R-:W-:Y:S01]  /*aac0*/  HMMA.16816.F32 R16, R8.reuse, R26, R12 ;  /* 0x0000001a0810723c */ /* 0x040fe2000000180c */
[----:B------:R-:W3:Y:S07]  /*aad0*/  LDSM.16.M88.4 R24, [R133+0xd000] ;  /* 0x00d000008518783b */ /* 0x000eee0000000200 */
[C---:B-1----:R-:W-:Y:S08]  /*aae0*/  HMMA.16816.F32 R12, R8.reuse, R176, R216 ;  /* 0x000000b0080c723c */ /* 0x042ff000000018d8 */
[----:B------:R-:W-:Y:S08]  /*aaf0*/  HMMA.16816.F32 R8, R8, R178, R192 ;  /* 0x000000b20808723c */ /* 0x000ff000000018c0 */
[C---:B------:R-:W-:Y:S08]  /*ab00*/  HMMA.16816.F32 R216, R4.reuse, R32, R188 ;  /* 0x0000002004d8723c */ /* 0x040ff000000018bc */
[C---:B--2---:R-:W-:Y:S08]  /*ab10*/  HMMA.16816.F32 R188, R4.reuse, R28, R180 ;  /* 0x0000001c04bc723c */ /* 0x044ff000000018b4 */
[C---:B---3--:R-:W-:Y:S08]  /*ab20*/  HMMA.16816.F32 R180, R4.reuse, R24, R168 ;  /* 0x0000001804b4723c */ /* 0x048ff000000018a8 */
[C---:B------:R-:W-:Y:S01]  /*ab30*/  HMMA.16816.F32 R192, R4.reuse, R34, R184 ;  /* 0x0000002204c0723c */ /* 0x040fe200000018b8 */
[----:B------:R-:W-:Y:S07]  /*ab40*/  LDSM.16.M88.4 R32, [R0+0xc800] ;  /* 0x00c800000020783b */ /* 0x000fee0000000200 */
[C---:B------:R-:W-:Y:S08]  /*ab50*/  HMMA.16816.F32 R168, R4.reuse, R20, R12 ;  /* 0x0000001404a8723c */ /* 0x040ff0000000180c */
[C---:B------:R-:W-:Y:S01]  /*ab60*/  HMMA.16816.F32 R184, R4.reuse, R30, R172 ;  /* 0x0000001e04b8723c */ /* 0x040fe200000018ac */
[----:B------:R-:W-:Y:S04]  /*ab70*/  LDSM.16.M88.4 R28, [R0+0xd000] ;  /* 0x00d00000001c783b */ /* 0x000fe80000000200 */
[----:B------:R-:W-:Y:S03]  /*ab80*/  LDSM.16.M88.4 R172, [R196+0xe000] ;  /* 0x00e00000c4ac783b */ /* 0x000fe60000000200 */
[C---:B------:R-:W-:Y:S01]  /*ab90*/  HMMA.16816.F32 R176, R4.reuse, R26, R16 ;  /* 0x0000001a04b0723c */ /* 0x040fe20000001810 */
[----:B------:R-:W-:Y:S04]  /*aba0*/  LDSM.16.M88.4 R16, [R0+0xc000] ;  /* 0x00c000000010783b */ /* 0x000fe80000000200 */
[----:B------:R-:W-:Y:S03]  /*abb0*/  LDSM.16.M88.4 R24, [R0+0xd800] ;  /* 0x00d800000018783b */ /* 0x000fe60000000200 */
[----:B------:R-:W-:Y:S01]  /*abc0*/  HMMA.16816.F32 R20, R4, R22, R8 ;  /* 0x000000160414723c */ /* 0x000fe20000001808 */
[----:B------:R-:W1:Y:S04]  /*abd0*/  LDSM.16.M88.4 R4, [R134+0x4000] ;  /* 0x004000008604783b */ /* 0x000e680000000200 */
[----:B------:R-:W2:Y:S03]  /*abe0*/  LDSM.16.M88.4 R8, [R198+0x6000] ;  /* 0x00600000c608783b */ /* 0x000ea60000000200 */
[C---:B-1----:R-:W-:Y:S08]  /*abf0*/  HMMA.16816.F32 R12, R4.reuse, R16, R216 ;  /* 0x00000010040c723c */ /* 0x042ff000000018d8 */
[C---:B------:R-:W-:Y:S08]  /*ac00*/  HMMA.16816.F32 R216, R4.reuse, R34, R184 ;  /* 0x0000002204d8723c */ /* 0x040ff000000018b8 */
[C---:B------:R-:W-:Y:S01]  /*ac10*/  HMMA.16816.F32 R184, R4.reuse, R24, R168 ;  /* 0x0000001804b8723c */ /* 0x040fe200000018a8 */
[----:B------:R-:W1:Y:S07]  /*ac20*/  LDSM.16.M88.4 R168, [R196+0xe800] ;  /* 0x00e80000c4a8783b */ /* 0x000e6e0000000200 */
[C---:B------:R-:W-:Y:S01]  /*ac30*/  HMMA.16816.F32 R220, R4.reuse, R32, R188 ;  /* 0x0000002004dc723c */ /* 0x040fe200000018bc */
[----:B------:R-:W3:Y:S07]  /*ac40*/  LDSM.16.M88.4 R32, [R196+0xf000] ;  /* 0x00f00000c420783b */ /* 0x000eee0000000200 */
[C---:B------:R-:W-:Y:S08]  /*ac50*/  HMMA.16816.F32 R16, R4.reuse, R18, R192 ;  /* 0x000000120410723c */ /* 0x040ff000000018c0 */
[C---:B------:R-:W-:Y:S08]  /*ac60*/  HMMA.16816.F32 R192, R4.reuse, R28, R180 ;  /* 0x0000001c04c0723c */ /* 0x040ff000000018b4 */
[C---:B------:R-:W-:Y:S01]  /*ac70*/  HMMA.16816.F32 R188, R4.reuse, R30, R176 ;  /* 0x0000001e04bc723c */ /* 0x040fe200000018b0 */
[----:B------:R-:W4:Y:S04]  /*ac80*/  LDSM.16.M88.4 R28, [R196+0xf800] ;  /* 0x00f80000c41c783b */ /* 0x000f280000000200 */
[----:B------:R-:W-:Y:S03]  /*ac90*/  LDSM.16.M88.4 R176, [R2+0xe800] ;  /* 0x00e8000002b0783b */ /* 0x000fe60000000200 */
[----:B------:R-:W-:Y:S01]  /*aca0*/  HMMA.16816.F32 R180, R4, R26, R20 ;  /* 0x0000001a04b4723c */ /* 0x000fe20000001814 */
[----:B------:R-:W-:Y:S04]  /*acb0*/  LDSM.16.M88.4 R4, [R197+0x6000] ;  /* 0x00600000c504783b */ /* 0x000fe80000000200 */
[----:B------:R-:W5:Y:S03]  /*acc0*/  LDSM.16.M88.4 R24, [R2+0xe000] ;  /* 0x00e000000218783b */ /* 0x000f660000000200 */
[C---:B--2---:R-:W-:Y:S08]  /*acd0*/  HMMA.16816.F32 R20, R8.reuse, R172, R12 ;  /* 0x000000ac0814723c */ /* 0x044ff0000000180c */
[C---:B------:R-:W-:Y:S08]  /*ace0*/  HMMA.16816.F32 R16, R8.reuse, R174, R16 ;  /* 0x000000ae0810723c */ /* 0x040ff00000001810 */
[C---:B-1----:R-:W-:Y:S08]  /*acf0*/  HMMA.16816.F32 R12, R8.reuse, R168, R220 ;  /* 0x000000a8080c723c */ /* 0x042ff000000018dc */
[C---:B------:R-:W-:Y:S08]  /*ad00*/  HMMA.16816.F32 R172, R8.reuse, R170, R216 ;  /* 0x000000aa08ac723c */ /* 0x040ff000000018d8 */
[C---:B---3--:R-:W-:Y:S08]  /*ad10*/  HMMA.16816.F32 R216, R8.reuse, R32, R192 ;  /* 0x0000002008d8723c */ /* 0x048ff000000018c0 */
[C---:B------:R-:W-:Y:S01]  /*ad20*/  HMMA.16816.F32 R192, R8.reuse, R34, R188 ;  /* 0x0000002208c0723c */ /* 0x040fe200000018bc */
[----:B------:R-:W1:Y:S07]  /*ad30*/  LDSM.16.M88.4 R32, [R2+0xf000] ;  /* 0x00f000000220783b */ /* 0x000e6e0000000200 */
[C---:B----4-:R-:W-:Y:S08]  /*ad40*/  HMMA.16816.F32 R188, R8.reuse, R28, R184 ;  /* 0x0000001c08bc723c */ /* 0x050ff000000018b8 */
[----:B------:R-:W-:Y:S01]  /*ad50*/  HMMA.16816.F32 R184, R8, R30, R180 ;  /* 0x0000001e08b8723c */ /* 0x000fe200000018b4 */
[----:B------:R-:W-:Y:S07]  /*ad60*/  LDSM.16.M88.4 R8, [R135+0x6000] ;  /* 0x006000008708783b */ /* 0x000fee0000000200 */
[C---:B-----5:R-:W-:Y:S01]  /*ad70*/  HMMA.16816.F32 R180, R4.reuse, R24, R20 ;  /* 0x0000001804b4723c */ /* 0x060fe20000001814 */
[----:B------:R-:W2:Y:S07]  /*ad80*/  LDSM.16.M88.4 R20, [R2+0xf800] ;  /* 0x00f800000214783b */ /* 0x000eae0000000200 */
[C---:B------:R-:W-:Y:S01]  /*ad90*/  HMMA.16816.F32 R168, R4.reuse, R26, R16 ;  /* 0x0000001a04a8723c */ /* 0x040fe20000001810 */
[----:B------:R-:W3:Y:S07]  /*ada0*/  LDSM.16.M88.4 R16, [R133+0xe000] ;  /* 0x00e000008510783b */ /* 0x000eee0000000200 */
[C---:B------:R-:W-:Y:S01]  /*adb0*/  HMMA.16816.F32 R28, R4.reuse, R176, R12 ;  /* 0x000000b0041c723c */ /* 0x040fe2000000180c */
[----:B------:R-:W4:Y:S07]  /*adc0*/  LDSM.16.M88.4 R12, [R133+0xe800] ;  /* 0x00e80000850c783b */ /* 0x000f2e0000000200 */
[C---:B------:R-:W-:Y:S08]  /*add0*/  HMMA.16816.F32 R24, R4.reuse, R178, R172 ;  /* 0x000000b20418723c */ /* 0x040ff000000018ac */
[C---:B-1----:R-:W-:Y:S08]  /*ade0*/  HMMA.16816.F32 R176, R4.reuse, R32, R216 ;  /* 0x0000002004b0723c */ /* 0x042ff000000018d8 */
[----:B--2---:R-:W-:Y:S08]  /*adf0*/  HMMA.16816.F32 R216, R4, R20, R188 ;  /* 0x0000001404d8723c */ /* 0x004ff000000018bc */
[C---:B---3--:R-:W-:Y:S08]  /*ae00*/  HMMA.16816.F32 R188, R8.reuse, R16, R180 ;  /* 0x0000001008bc723c */ /* 0x048ff000000018b4 */
[C---:B----4-:R-:W-:Y:S01]  /*ae10*/  HMMA.16816.F32 R180, R8.reuse, R12, R28 ;  /* 0x0000000c08b4723c */ /* 0x050fe2000000181c */
[----:B------:R-:W-:Y:S07]  /*ae20*/  LDSM.16.M88.4 R28, [R0+0xf000] ;  /* 0x00f00000001c783b */ /* 0x000fee0000000200 */
[----:B------:R-:W-:Y:S01]  /*ae30*/  HMMA.16816.F32 R172, R8, R14, R24 ;  /* 0x0000000e08ac723c */ /* 0x000fe20000001818 */
[----:B------:R-:W1:Y:S07]  /*ae40*/  LDSM.16.M88.4 R12, [R133+0xf800] ;  /* 0x00f80000850c783b */ /* 0x000e6e0000000200 */
[C---:B------:R-:W-:Y:S01]  /*ae50*/  HMMA.16816.F32 R220, R4.reuse, R34, R192 ;  /* 0x0000002204dc723c */ /* 0x040fe200000018c0 */
[----:B------:R-:W-:Y:S07]  /*ae60*/  LDSM.16.M88.4 R32, [R0+0xe800] ;  /* 0x00e800000020783b */ /* 0x000fee0000000200 */
[----:B------:R-:W-:Y:S01]  /*ae70*/  HMMA.16816.F32 R192, R4, R22, R184 ;  /* 0x0000001604c0723c */ /* 0x000fe200000018b8 */
[----:B------:R-:W2:Y:S07]  /*ae80*/  LDSM.16.M88.4 R4, [R134+0x6000] ;  /* 0x006000008604783b */ /* 0x000eae0000000200 */
[C---:B------:R-:W-:Y:S01]  /*ae90*/  HMMA.16816.F32 R184, R8.reuse, R18, R168 ;  /* 0x0000001208b8723c */ /* 0x040fe200000018a8 */
[----:B------:R-:W3:Y:S07]  /*aea0*/  LDSM.16.M88.4 R168, [R0+0xe000] ;  /* 0x00e0000000a8783b */ /* 0x000eee0000000200 */
[----:B------:R-:W-:Y:S01]  /*aeb0*/  HMMA.16816.F32 R24, R8, R228, R176 ;  /* 0x000000e40818723c */ /* 0x000fe200000018b0 */
[----:B------:R4:W5:Y:S01]  /*aec0*/  LDSM.16.M88.4 R176, [R0+0xf800] ;  /* 0x00f8000000b0783b */ /* 0x0009620000000200 */
[----:B------:R-:W-:Y:S01]  /*aed0*/  IMAD.U32 R2, RZ, RZ, UR24 ;  /* 0x00000018ff027e24 */ /* 0x000fe2000f8e00ff */
[----:B------:R-:W-:-:S05]  /*aee0*/  DEPBAR.LE SB0, 0x0 ;  /* 0x000080000000791a */ /* 0x000fca0000000000 */
[C---:B------:R-:W-:Y:S08]  /*aef0*/  HMMA.16816.F32 R20, R8.reuse, R230, R220 ;  /* 0x000000e60814723c */ /* 0x040ff000000018dc */
[C---:B-1----:R-:W-:Y:S08]  /*af00*/  HMMA.16816.F32 R16, R8.reuse, R12, R216 ;  /* 0x0000000c0810723c */ /* 0x042ff000000018d8 */
[----:B------:R-:W-:Y:S01]  /*af10*/  HMMA.16816.F32 R8, R8, R14, R192 ;  /* 0x0000000e0808723c */ /* 0x000fe200000018c0 */
[----:B------:R-:W-:Y:S01]  /*af20*/  IMAD R2, R2, 0x40, R238 ;  /* 0x0000004002027824 */ /* 0x000fe200078e02ee */
[----:B------:R-:W-:-:S03]  /*af30*/  UISETP.GT.U32.AND UP1, UPT, UR23, UR20, UPT ;  /* 0x000000141700728c */ /* 0x000fc6000bf24070 */
[----:B----4-:R-:W-:-:S03]  /*af40*/  VIADD R0, R2, UR22 ;  /* 0x0000001602007c36 */ /* 0x010fc60008000000 */
[----:B--2---:R-:W-:Y:S01]  /*af50*/  HMMA.16816.F32 R24, R4, R28, R24 ;  /* 0x0000001c0418723c */ /* 0x004fe20000001818 */
[----:B------:R-:W-:-:S07]  /*af60*/  IMAD.U32 R12, RZ, RZ, UR4 ;  /* 0x00000004ff0c7e24 */ /* 0x000fce000f8e00ff */
[C---:B---3--:R-:W-:Y:S08]  /*af70*/  HMMA.16816.F32 R188, R4.reuse, R168, R188 ;  /* 0x000000a804bc723c */ /* 0x048ff000000018bc */
[C---:B------:R-:W-:Y:S08]  /*af80*/  HMMA.16816.F32 R184, R4.reuse, R170, R184 ;  /* 0x000000aa04b8723c */ /* 0x040ff000000018b8 */
[C---:B------:R-:W-:Y:S08]  /*af90*/  HMMA.16816.F32 R180, R4.reuse, R32, R180 ;  /* 0x0000002004b4723c */ /* 0x040ff000000018b4 */
[C---:B------:R-:W-:Y:S08]  /*afa0*/  HMMA.16816.F32 R168, R4.reuse, R34, R172 ;  /* 0x0000002204a8723c */ /* 0x040ff000000018ac */
[C---:B------:R-:W-:Y:S08]  /*afb0*/  HMMA.16816.F32 R28, R4.reuse, R30, R20 ;  /* 0x0000001e041c723c */ /* 0x040ff00000001814 */
[C---:B-----5:R-:W-:Y:S08]  /*afc0*/  HMMA.16816.F32 R192, R4.reuse, R176, R16 ;  /* 0x000000b004c0723c */ /* 0x060ff00000001810 */
[----:B------:R-:W-:Y:S01]  /*afd0*/  HMMA.16816.F32 R216, R4, R178, R8 ;  /* 0x000000b204d8723c */ /* 0x000fe20000001808 */
[----:B------:R-:W-:Y:S01]  /*afe0*/  VIADD R7, R2, 0xffffff80 ;  /* 0xffffff8002077836 */ /* 0x000fe20000000000 */
[C---:B------:R-:W-:Y:S01]  /*aff0*/  IADD3 R5, PT, PT, R211.reuse, 0x80, -R0 ;  /* 0x00000080d3057810 */ /* 0x040fe20007ffe800 */
[C---:B------:R-:W-:Y:S01]  /*b000*/  VIADD R4, R211.reuse, 0x8 ;  /* 0x00000008d3047836 */ /* 0x040fe20000000000 */
[----:B------:R-:W-:-:S02]  /*b010*/  IADD3 R6, PT, PT, R211, -UR22, -R12 ;  /* 0x80000016d3067c10 */ /* 0x000fc4000fffe80c */
[----:B------:R-:W-:Y:S01]  /*b020*/  IABS R8, R5 ;  /* 0x0000000500087213 */ /* 0x000fe20000000000 */
[----:B------:R-:W-:Y:S01]  /*b030*/  BAR.SYNC.DEFER_BLOCKING 0x0 ;  /* 0x0000000000007b1d */ /* 0x000fe20000010000 */
[C---:B------:R-:W-:Y:S02]  /*b040*/  ISETP.GE.AND P4, PT, R7.reuse, R214, PT ;  /* 0x000000d60700720c */ /* 0x040fe40003f86270 */
[----:B------:R-:W-:Y:S02]  /*b050*/  IADD3 R5, PT, PT, R4, -UR22, -R12 ;  /* 0x8000001604057c10 */ /* 0x000fe4000fffe80c */
[----:B------:R-:W-:Y:S02]  /*b060*/  ISETP.GT.AND P6, PT, R6, R7, PT ;  /* 0x000000070600720c */ /* 0x000fe40003fc4270 */
[----:B------:R-:W-:Y:S02]  /*b070*/  ISETP.GE.AND P5, PT, R7, R215, PT ;  /* 0x000000d70700720c */ /* 0x000fe40003fa6270 */
[----:B------:R-:W-:-:S02]  /*b080*/  P2R R19, PR, RZ, 0x10 ;  /* 0x00000010ff137803 */ /* 0x000fc40000000000 */
[--C-:B------:R-:W-:Y:S02]  /*b090*/  IADD3 R16, PT, PT, R211, 0x7f, -R0.reuse ;  /* 0x0000007fd3107810 */ /* 0x100fe40007ffe800 */
[----:B------:R-:W-:Y:S02]  /*b0a0*/  IADD3 R17, PT, PT, R4, 0x80, -R0 ;  /* 0x0000008004117810 */ /* 0x000fe40007ffe800 */
[----:B------:R-:W-:Y:S01]  /*b0b0*/  I2FP.F32.S32 R18, R8 ;  /* 0x0000000800127245 */ /* 0x000fe20000201400 */
[----:B------:R-:W-:Y:S06]  /*b0c0*/  BRA.U !UP1, `(.L_x_1441) ;  /* 0x0000000509bc7547 */ /* 0x000fec000b800000 */
        /* <DEDUP_REMOVED lines=111> */
.L_x_1441:
[----:B------:R-:W2:Y:S04]  /*b7c0*/  LDL.64 R226, [R1+0x88] ;  /* 0x0000880001e27983 */ /* 0x000ea80000100a00 */
[----:B------:R-:W3:Y:S01]  /*b7d0*/  LDL.64 R220, [R1+0x80] ;  /* 0x0000800001dc7983 */ /* 0x000ee20000100a00 */
[----:B-1----:R-:W-:Y:S01]  /*b7e0*/  IABS R9, R16 ;  /* 0x0000001000097213 */ /* 0x002fe20000000000 */
[----:B------:R-:W-:Y:S01]  /*b7f0*/  FFMA.FTZ R10, R18, -UR6, R188 ;  /* 0x80000006120a7c23 */ /* 0x000fe200080100bc */
[----:B------:R-:W-:Y:S01]  /*b800*/  IABS R8, R17 ;  /* 0x0000001100087213 */ /* 0x000fe20000000000 */
[----:B------:R-:W1:Y:S01]  /*b810*/  S2R R20, SR_CTAID.X ;  /* 0x0000000000147919 */ /* 0x000e620000002500 */
[----:B------:R-:W-:Y:S01]  /*b820*/  ISETP.GT.AND P1, PT, R5, R7, PT ;  /* 0x000000070500720c */ /* 0x000fe20003f24270 */
[----:B------:R-:W-:Y:S01]  /*b830*/  IMAD.MOV.U32 R11, RZ, RZ, R9 ;  /* 0x000000ffff0b7224 */ /* 0x000fe200078e0009 */
[----:B------:R-:W-:Y:S01]  /*b840*/  ULEA UR4, UR24, 0xfffffffc, 0x1 ;  /* 0xfffffffc18047891 */ /* 0x000fe2000f8e08ff */
[----:B------:R-:W-:Y:S01]  /*b850*/  IMAD.MOV.U32 R9, RZ, RZ, R8 ;  /* 0x000000ffff097224 */ /* 0x000fe200078e0008 */
[----:B------:R-:W-:Y:S01]  /*b860*/  SHF.R.U32.HI R196, RZ, 0x5, R203 ;  /* 0x00000005ffc47819 */ /* 0x000fe200000116cb */
[----:B------:R-:W-:Y:S01]  /*b870*/  VIADD R7, R2, 0xffffff81 ;  /* 0xffffff8102077836 */ /* 0x000fe20000000000 */
[----:B------:R-:W-:Y:S01]  /*b880*/  I2FP.F32.S32 R8, R11 ;  /* 0x0000000b00087245 */ /* 0x000fe20000201400 */
[----:B------:R-:W-:Y:S01]  /*b890*/  UIADD3 UR13, UPT, UPT, UR36, -0x61c88647, URZ ;  /* 0x9e3779b9240d7890 */ /* 0x000fe2000fffe0ff */
[----:B------:R-:W-:Y:S01]  /*b8a0*/  I2FP.F32.S32 R9, R9 ;  /* 0x0000000900097245 */ /* 0x000fe20000201400 */
[----:B------:R-:W-:Y:S01]  /*b8b0*/  UIADD3 UR12, UPT, UPT, UR36, 0x3c6ef372, URZ ;  /* 0x3c6ef372240c7890 */ /* 0x000fe2000fffe0ff */
[----:B------:R-:W-:Y:S01]  /*b8c0*/  FSEL R11, R10, -INF , !P6 ;  /* 0xff8000000a0b7808 */ /* 0x000fe20007000000 */
[----:B------:R-:W-:Y:S01]  /*b8d0*/  FFMA.FTZ R13, R8, -UR6, R189 ;  /* 0x80000006080d7c23 */ /* 0x000fe200080100bd */
[----:B------:R-:W-:Y:S01]  /*b8e0*/  IADD3 R8, PT, PT, R211, 0x78, -R0 ;  /* 0x00000078d3087810 */ /* 0x000fe20007ffe800 */
[----:B------:R-:W-:Y:S01]  /*b8f0*/  FFMA.FTZ R12, R9, -UR6, R190 ;  /* 0x80000006090c7c23 */ /* 0x000fe200080100be */
[----:B------:R-:W-:Y:S01]  /*b900*/  IADD3 R10, PT, PT, R4, 0x7f, -R0 ;  /* 0x0000007f040a7810 */ /* 0x000fe20007ffe800 */
[----:B------:R-:W-:Y:S01]  /*b910*/  UIADD3 UR15, UPT, UPT, UR37, 0x76cf5d0a, URZ ;  /* 0x76cf5d0a250f7890 */ /* 0x000fe2000fffe0ff */
[----:B------:R-:W-:Y:S01]  /*b920*/  IABS R9, R8 ;  /* 0x0000000800097213 */ /* 0x000fe20000000000 */
[----:B------:R-:W-:Y:S01]  /*b930*/  UIADD3 UR7, UPT, UPT, UR37, 0x32370b8f, URZ ;  /* 0x32370b8f25077890 */ /* 0x000fe2000fffe0ff */
[----:B------:R-:W-:Y:S01]  /*b940*/  IABS R8, R10 ;  /* 0x0000000a00087213 */ /* 0x000fe20000000000 */
[----:B------:R-:W-:Y:S01]  /*b950*/  UIADD3 UR10, UPT, UPT, UR36, 0x78dde6e4, URZ ;  /* 0x78dde6e4240a7890 */ /* 0x000fe2000fffe0ff */
[----:B------:R-:W-:Y:S01]  /*b960*/  ISETP.NE.AND P6, PT, R19, RZ, PT ;  /* 0x000000ff1300720c */ /* 0x000fe20003fc5270 */
[----:B------:R-:W-:Y:S01]  /*b970*/  UIADD3 UR11, UPT, UPT, UR36, -0x255992d5, URZ ;  /* 0xdaa66d2b240b7890 */ /* 0x000fe2000fffe0ff */
[----:B------:R-:W-:Y:S01]  /*b980*/  I2FP.F32.S32 R9, R9 ;  /* 0x0000000900097245 */ /* 0x000fe20000201400 */
[----:B------:R-:W-:Y:S01]  /*b990*/  ULEA UR8, UR24, 0xfffffffd, 0x1 ;  /* 0xfffffffd18087891 */ /* 0x000fe2000f8e08ff */
[----:B------:R-:W-:Y:S01]  /*b9a0*/  FSEL R10, R12, -INF , !P1 ;  /* 0xff8000000c0a7808 */ /* 0x000fe20004800000 */
[----:B------:R-:W-:Y:S01]  /*b9b0*/  UIADD3 UR16, UPT, UPT, UR37, -0x56f99767, URZ ;  /* 0xa906689925107890 */ /* 0x000fe2000fffe0ff */
[----:B------:R-:W-:Y:S01]  /*b9c0*/  I2FP.F32.S32 R8, R8 ;  /* 0x0000000800087245 */ /* 0x000fe20000201400 */
[----:B------:R-:W-:Y:S01]  /*b9d0*/  UIADD3 UR17, UPT, UPT, UR37, -0x126145ec, URZ ;  /* 0xed9eba1425117890 */ /* 0x000fe2000fffe0ff */
[----:B------:R-:W-:Y:S01]  /*b9e0*/  FSEL R15, R11, -INF , !P6 ;  /* 0xff8000000b0f7808 */ /* 0x000fe20007000000 */
[----:B------:R-:W-:Y:S01]  /*b9f0*/  FFMA.FTZ R11, R9, -UR6, R184 ;  /* 0x80000006090b7c23 */ /* 0x000fe200080100b8 */
[----:B------:R-:W-:Y:S01]  /*ba00*/  FSEL R22, R10, -INF , !P5 ;  /* 0xff8000000a167808 */ /* 0x000fe20006800000 */
[----:B------:R-:W-:Y:S01]  /*ba10*/  FFMA.FTZ R10, R8, -UR6, R191 ;  /* 0x80000006080a7c23 */ /* 0x000fe200080100bf */
[----:B------:R-:W-:Y:S01]  /*ba20*/  IADD3 R9, PT, PT, R211, 0x77, -R0 ;  /* 0x00000077d3097810 */ /* 0x000fe20007ffe800 */
[----:B-1----:R-:W-:Y:S01]  /*ba30*/  IMAD R20, R20, 0x4, R196 ;  /* 0x0000000414147824 */ /* 0x002fe200078e02c4 */
[----:B------:R-:W-:Y:S01]  /*ba40*/  IADD3 R8, PT, PT, R4, 0x78, -R0 ;  /* 0x0000007804087810 */ /* 0x000fe20007ffe800 */
[----:B------:R-:W-:Y:S01]  /*ba50*/  UIADD3 UR9, UPT, UPT, UR36, 0x1715609d, URZ ;  /* 0x1715609d24097890 */ /* 0x000fe2000fffe0ff */
[----:B------:R-:W-:Y:S01]  /*ba60*/  IABS R9, R9 ;  /* 0x0000000900097213 */ /* 0x000fe20000000000 */
[----:B------:R-:W-:Y:S01]  /*ba70*/  IMAD.WIDE.U32 R20, R20, -0x326172a9, RZ ;  /* 0xcd9e8d5714147825 */ /* 0x000fe200078e00ff */
[----:B------:R-:W-:Y:S01]  /*ba80*/  ISETP.GT.AND P4, PT, R5, R7, PT ;  /* 0x000000070500720c */ /* 0x000fe20003f84270 */
[----:B------:R-:W-:Y:S01]  /*ba90*/  STL [R1+0xd4], R204 ;  /* 0x0000d4cc01007387 */ /* 0x000fe20000100800 */
[----:B------:R-:W-:-:S02]  /*baa0*/  IABS R8, R8 ;  /* 0x0000000800087213 */ /* 0x000fc40000000000 */
[----:B------:R-:W-:Y:S01]  /*bab0*/  I2FP.F32.S32 R9, R9 ;  /* 0x0000000900097245 */ /* 0x000fe20000201400 */
[----:B------:R-:W-:Y:S01]  /*bac0*/  STL [R1+0xd0], R205 ;  /* 0x0000d0cd01007387 */ /* 0x000fe20000100800 */
[----:B------:R-:W-:Y:S02]  /*bad0*/  ISETP.GE.AND P0, PT, R7, R215, PT ;  /* 0x000000d70700720c */ /* 0x000fe40003f06270 */
[----:B------:R-:W-:Y:S01]  /*bae0*/  FSEL R10, R10, -INF , !P4 ;  /* 0xff8000000a0a7808 */ /* 0x000fe20006000000 */
[----:B------:R-:W-:Y:S01]  /*baf0*/  FFMA.FTZ R12, R9, -UR6, R185 ;  /* 0x80000006090c7c23 */ /* 0x000fe200080100b9 */
[----:B------:R-:W-:Y:S01]  /*bb00*/  I2FP.F32.S32 R8, R8 ;  /* 0x0000000800087245 */ /* 0x000fe20000201400 */
[----:B------:R-:W-:Y:S01]  /*bb10*/  STL [R1+0xcc], R207 ;  /* 0x0000cccf01007387 */ /* 0x000fe20000100800 */
[----:B------:R-:W-:Y:S02]  /*bb20*/  ISETP.GT.AND P2, PT, R6, R7, PT ;  /* 0x000000070600720c */ /* 0x000fe40003f44270 */
[----:B------:R-:W-:Y:S01]  /*bb30*/  ISETP.GE.AND P3, PT, R7, R214, PT ;  /* 0x000000d60700720c */ /* 0x000fe20003f66270 */
[----:B------:R-:W-:Y:S01]  /*bb40*/  VIADD R7, R2, 0xffffff88 ;  /* 0xffffff8802077836 */ /* 0x000fe20000000000 */
[----:B------:R-:W-:Y:S01]  /*bb50*/  FSEL R34, R10, -INF , !P0 ;  /* 0xff8000000a227808 */ /* 0x000fe20004000000 */
[----:B------:R-:W-:Y:S01]  /*bb60*/  FFMA.FTZ R10, R8, -UR6, R186 ;  /* 0x80000006080a7c23 */ /* 0x000fe200080100ba */
[--C-:B------:R-:W-:Y:S01]  /*bb70*/  IADD3 R9, PT, PT, R211, 0x70, -R0.reuse ;  /* 0x00000070d3097810 */ /* 0x100fe20007ffe800 */
[----:B------:R-:W-:Y:S01]  /*bb80*/  STL [R1+0xc8], R202 ;  /* 0x0000c8ca01007387 */ /* 0x000fe20000100800 */
[----:B------:R-:W-:-:S02]  /*bb90*/  IADD3 R8, PT, PT, R4, 0x77, -R0 ;  /* 0x0000007704087810 */ /* 0x000fc40007ffe800 */
[----:B------:R-:W-:Y:S01]  /*bba0*/  FSEL R13, R13, -INF , !P2 ;  /* 0xff8000000d0d7808 */ /* 0x000fe20005000000 */
[----:B------:R-:W-:Y:S01]  /*bbb0*/  STL [R1+0xc4], R201 ;  /* 0x0000c4c901007387 */ /* 0x000fe20000100800 */
[----:B------:R-:W-:Y:S02]  /*bbc0*/  ISETP.GT.AND P6, PT, R6, R7, PT ;  /* 0x000000070600720c */ /* 0x000fe40003fc4270 */
[C---:B------:R-:W-:Y:S01]  /*bbd0*/  ISETP.GE.AND P1, PT, R7.reuse, R214, PT ;  /* 0x000000d60700720c */ /* 0x040fe20003f26270 */
[----:B------:R-:W-:Y:S01]  /*bbe0*/  STL [R1+0xc0], R199 ;  /* 0x0000c0c701007387 */ /* 0x000fe20000100800 */
[----:B------:R-:W-:Y:S02]  /*bbf0*/  ISETP.GE.AND P5, PT, R7, R215, PT ;  /* 0x000000d70700720c */ /* 0x000fe40003fa6270 */
[----:B------:R-:W-:Y:S01]  /*bc00*/  ISETP.GT.AND P2, PT, R5, R7, PT ;  /* 0x000000070500720c */ /* 0x000fe20003f44270 */
[----:B------:R-:W-:Y:S01]  /*bc10*/  STL [R1+0xd8], R211 ;  /* 0x0000d8d301007387 */ /* 0x000fe20000100800 */
[----:B------:R-:W-:-:S02]  /*bc20*/  IADD3 R7, PT, PT, R2, -0x77, RZ ;  /* 0xffffff8902077810 */ /* 0x000fc40007ffe0ff */
[----:B------:R-:W-:Y:S01]  /*bc30*/  IABS R9, R9 ;  /* 0x0000000900097213 */ /* 0x000fe20000000000 */
[----:B------:R-:W-:Y:S01]  /*bc40*/  STL [R1+0xdc], R214 ;  /* 0x0000dcd601007387 */ /* 0x000fe20000100800 */
[----:B------:R-:W-:Y:S02]  /*bc50*/  IABS R8, R8 ;  /* 0x0000000800087213 */ /* 0x000fe40000000000 */
[----:B------:R-:W-:Y:S01]  /*bc60*/  FSEL R18, R13, -INF , !P3 ;  /* 0xff8000000d127808 */ /* 0x000fe20005800000 */
[----:B------:R-:W-:Y:S01]  /*bc70*/  STL [R1+0xe0], R215 ;  /* 0x0000e0d701007387 */ /* 0x000fe20000100800 */
[----:B------:R-:W-:Y:S02]  /*bc80*/  FSEL R11, R11, -INF , !P6 ;  /* 0xff8000000b0b7808 */ /* 0x000fe40007000000 */
[----:B------:R-:W-:Y:S01]  /*bc90*/  ISETP.GT.AND P3, PT, R6, R7, PT ;  /* 0x000000070600720c */ /* 0x000fe20003f64270 */
[----:B------:R-:W-:Y:S01]  /*bca0*/  STL [R1+0xe8], R240 ;  /* 0x0000e8f001007387 */ /* 0x000fe20000100800 */
[----:B------:R-:W-:-:S02]  /*bcb0*/  I2FP.F32.S32 R9, R9 ;  /* 0x0000000900097245 */ /* 0x000fc40000201400 */
[----:B------:R-:W-:Y:S01]  /*bcc0*/  FSEL R10, R10, -INF , !P2 ;  /* 0xff8000000a0a7808 */ /* 0x000fe20005000000 */
[----:B------:R-:W-:Y:S01]  /*bcd0*/  STL [R1+0xe4], R241 ;  /* 0x0000e4f101007387 */ /* 0x000fe20000100800 */
[----:B------:R-:W-:Y:S02]  /*bce0*/  I2FP.F32.S32 R8, R8 ;  /* 0x0000000800087245 */ /* 0x000fe40000201400 */
[----:B------:R-:W-:Y:S02]  /*bcf0*/  FSEL R179, R11, -INF , !P1 ;  /* 0xff8000000bb37808 */ /* 0x000fe40004800000 */
[----:B------:R-:W-:Y:S01]  /*bd00*/  FSEL R11, R12, -INF , !P3 ;  /* 0xff8000000c0b7808 */ /* 0x000fe20005800000 */
[----:B------:R-:W-:Y:S01]  /*bd10*/  FFMA.FTZ R12, R9, -UR6, R180 ;  /* 0x80000006090c7c23 */ /* 0x000fe200080100b4 */
[----:B------:R-:W-:Y:S01]  /*bd20*/  FSEL R184, R10, -INF , !P5 ;  /* 0xff8000000ab87808 */ /* 0x000fe20006800000 */
[----:B------:R-:W-:Y:S01]  /*bd30*/  FFMA.FTZ R10, R8, -UR6, R187 ;  /* 0x80000006080a7c23 */ /* 0x000fe200080100bb */
[----:B------:R-:W-:-:S02]  /*bd40*/  IADD3 R9, PT, PT, R211, 0x6f, -R0 ;  /* 0x0000006fd3097810 */ /* 0x000fc40007ffe800 */
[----:B------:R-:W-:Y:S02]  /*bd50*/  IADD3 R8, PT, PT, R4, 0x70, -R0 ;  /* 0x0000007004087810 */ /* 0x000fe40007ffe800 */
[C---:B------:R-:W-:Y:S02]  /*bd60*/  ISETP.GE.AND P4, PT, R7.reuse, R214, PT ;  /* 0x000000d60700720c */ /* 0x040fe40003f86270 */
[----:B------:R-:W-:Y:S02]  /*bd70*/  ISETP.GE.AND P0, PT, R7, R215, PT ;  /* 0x000000d70700720c */ /* 0x000fe40003f06270 */
[----:B------:R-:W-:Y:S01]  /*bd80*/  ISETP.GT.AND P6, PT, R5, R7, PT ;  /* 0x000000070500720c */ /* 0x000fe20003fc4270 */
[----:B------:R-:W-:Y:S01]  /*bd90*/  VIADD R7, R2, 0xffffff90 ;  /* 0xffffff9002077836 */ /* 0x000fe20000000000 */
[----:B------:R-:W-:Y:S02]  /*bda0*/  IABS R9, R9 ;  /* 0x0000000900097213 */ /* 0x000fe40000000000 */
[----:B------:R-:W-:-:S02]  /*bdb0*/  IABS R8, R8 ;  /* 0x0000000800087213 */ /* 0x000fc40000000000 */
[----:B------:R-:W-:Y:S02]  /*bdc0*/  ISETP.GT.AND P1, PT, R6, R7, PT ;  /* 0x000000070600720c */ /* 0x000fe40003f24270 */
[----:B------:R-:W-:Y:S02]  /*bdd0*/  I2FP.F32.S32 R9, R9 ;  /* 0x0000000900097245 */ /* 0x000fe40000201400 */
[----:B------:R-:W-:Y:S02]  /*bde0*/  FSEL R10, R10, -INF , !P6 ;  /* 0xff8000000a0a7808 */ /* 0x000fe40007000000 */
        /* <DEDUP_REMOVED lines=42> */
[----:B------:R-:W-:Y:S02]  /*c090*/  ISETP.GT.AND P4, PT, R5, R7, PT ;  /* 0x000000070500720c */ /* 0x000fe40003f84270 */
[C---:B------:R-:W-:Y:S02]  /*c0a0*/  ISETP.GE.AND P3, PT, R7.reuse, R214, PT ;  /* 0x000000d60700720c */ /* 0x040fe40003f66270 */
[----:B------:R-:W-:Y:S02]  /*c0b0*/  IABS R9, R9 ;  /* 0x0000000900097213 */ /* 0x000fe40000000000 */
[----:B------:R-:W-:Y:S02]  /*c0c0*/  IABS R8, R8 ;  /* 0x0000000800087213 */ /* 0x000fe40000000000 */
[----:B------:R-:W-:Y:S01]  /*c0d0*/  ISETP.GE.AND P5, PT, R7, R215, PT ;  /* 0x000000d70700720c */ /* 0x000fe20003fa6270 */
[----:B------:R-:W-:Y:S01]  /*c0e0*/  VIADD R7, R2, 0xffffff99 ;  /* 0xffffff9902077836 */ /* 0x000fe20000000000 */
[----:B------:R-:W-:-:S02]  /*c0f0*/  FSEL R10, R10, -INF , !P4 ;  /* 0xff8000000a0a7808 */ /* 0x000fc40006000000 */
[----:B------:R-:W-:Y:S02]  /*c100*/  FSEL R172, R11, -INF , !P3 ;  /* 0xff8000000bac7808 */ /* 0x000fe40005800000 */
[----:B------:R-:W-:Y:S02]  /*c110*/  I2FP.F32.S32 R9, R9 ;  /* 0x0000000900097245 */ /* 0x000fe40000201400 */
[----:B------:R-:W-:Y:S02]  /*c120*/  I2FP.F32.S32 R11, R8 ;  /* 0x00000008000b7245 */ /* 0x000fe40000201400 */
[----:B------:R-:W-:Y:S01]  /*c130*/  FSEL R176, R10, -INF , !P5 ;  /* 0xff8000000ab07808 */ /* 0x000fe20006800000 */
[----:B------:R-:W-:Y:S01]  /*c140*/  FFMA.FTZ R13, R9, -UR6, R24 ;  /* 0x80000006090d7c23 */ /* 0x000fe20008010018 */
[--C-:B------:R-:W-:Y:S01]  /*c150*/  IADD3 R8, PT, PT, R211, 0x5f, -R0.reuse ;  /* 0x0000005fd3087810 */ /* 0x100fe20007ffe800 */
[----:B------:R-:W-:Y:S01]  /*c160*/  FFMA.FTZ R11, R11, -UR6, R171 ;  /* 0x800000060b0b7c23 */ /* 0x000fe200080100ab */
[----:B------:R-:W-:-:S02]  /*c170*/  IADD3 R10, PT, PT, R4, 0x60, -R0 ;  /* 0x00000060040a7810 */ /* 0x000fc40007ffe800 */
[----:B------:R-:W-:Y:S02]  /*c180*/  IABS R9, R8 ;  /* 0x0000000800097213 */ /* 0x000fe40000000000 */
[----:B------:R-:W-:Y:S02]  /*c190*/  IABS R8, R10 ;  /* 0x0000000a00087213 */ /* 0x000fe40000000000 */
[-C--:B------:R-:W-:Y:S02]  /*c1a0*/  ISETP.GT.AND P2, PT, R5, R7.reuse, PT ;  /* 0x000000070500720c */ /* 0x080fe40003f44270 */
[----:B------:R-:W-:Y:S02]  /*c1b0*/  ISETP.GT.AND P6, PT, R6, R7, PT ;  /* 0x000000070600720c */ /* 0x000fe40003fc4270 */
[C---:B------:R-:W-:Y:S02]  /*c1c0*/  ISETP.GE.AND P1, PT, R7.reuse, R214, PT ;  /* 0x000000d60700720c */ /* 0x040fe40003f26270 */
[----:B------:R-:W-:-:S02]  /*c1d0*/  ISETP.GE.AND P0, PT, R7, R215, PT ;  /* 0x000000d70700720c */ /* 0x000fc40003f06270 */
[----:B------:R-:W-:Y:S02]  /*c1e0*/  IADD3 R7, PT, PT, R2, -0x60, RZ ;  /* 0xffffffa002077810 */ /* 0x000fe40007ffe0ff */
[----:B------:R-:W-:Y:S02]  /*c1f0*/  I2FP.F32.S32 R8, R8 ;  /* 0x0000000800087245 */ /* 0x000fe40000201400 */
[----:B------:R-:W-:Y:S02]  /*c200*/  FSEL R10, R11, -INF , !P2 ;  /* 0xff8000000b0a7808 */ /* 0x000fe40005000000 */
[----:B------:R-:W-:Y:S01]  /*c210*/  FSEL R12, R12, -INF , !P6 ;  /* 0xff8000000c0c7808 */ /* 0x000fe20007000000 */
[----:B------:R-:W-:Y:S01]  /*c220*/  FFMA.FTZ R11, R8, -UR6, R26 ;  /* 0x80000006080b7c23 */ /* 0x000fe2000801001a */
[----:B------:R-:W-:Y:S02]  /*c230*/  ISETP.GT.AND P3, PT, R6, R7, PT ;  /* 0x000000070600720c */ /* 0x000fe40003f64270 */
[----:B------:R-:W-:-:S02]  /*c240*/  I2FP.F32.S32 R9, R9 ;  /* 0x0000000900097245 */ /* 0x000fc40000201400 */
[----:B------:R-:W-:Y:S02]  /*c250*/  FSEL R171, R10, -INF , !P0 ;  /* 0xff8000000aab7808 */ /* 0x000fe40004000000 */
[----:B------:R-:W-:Y:S02]  /*c260*/  IADD3 R8, PT, PT, R211, 0x58, -R0 ;  /* 0x00000058d3087810 */ /* 0x000fe40007ffe800 */
[C---:B------:R-:W-:Y:S02]  /*c270*/  ISETP.GE.AND P4, PT, R7.reuse, R214, PT ;  /* 0x000000d60700720c */ /* 0x040fe40003f86270 */
[----:B------:R-:W-:Y:S02]  /*c280*/  ISETP.GE.AND P5, PT, R7, R215, PT ;  /* 0x000000d70700720c */ /* 0x000fe40003fa6270 */
[----:B------:R-:W-:Y:S01]  /*c290*/  ISETP.GT.AND P6, PT, R5, R7, PT ;  /* 0x000000070500720c */ /* 0x000fe20003fc4270 */
[----:B------:R-:W-:Y:S01]  /*c2a0*/  VIADD R7, R2, 0xffffffa1 ;  /* 0xffffffa102077836 */ /* 0x000fe20000000000 */
[----:B------:R-:W-:-:S02]  /*c2b0*/  FSEL R33, R12, -INF , !P1 ;  /* 0xff8000000c217808 */ /* 0x000fc40004800000 */
[----:B------:R-:W-:Y:S02]  /*c2c0*/  IADD3 R10, PT, PT, R4, 0x5f, -R0 ;  /* 0x0000005f040a7810 */ /* 0x000fe40007ffe800 */
[----:B------:R-:W-:Y:S01]  /*c2d0*/  FSEL R12, R13, -INF , !P3 ;  /* 0xff8000000d0c7808 */ /* 0x000fe20005800000 */
[----:B------:R-:W-:Y:S01]  /*c2e0*/  FFMA.FTZ R13, R9, -UR6, R25 ;  /* 0x80000006090d7c23 */ /* 0x000fe20008010019 */
[----:B------:R-:W-:Y:S02]  /*c2f0*/  IABS R9, R8 ;  /* 0x0000000800097213 */ /* 0x000fe40000000000 */
[----:B------:R-:W-:Y:S02]  /*c300*/  IABS R8, R10 ;  /* 0x0000000a00087213 */ /* 0x000fe40000000000 */
[----:B------:R-:W-:Y:S02]  /*c310*/  FSEL R10, R11, -INF , !P6 ;  /* 0xff8000000b0a7808 */ /* 0x000fe40007000000 */
[----:B------:R-:W-:-:S02]  /*c320*/  ISETP.GT.AND P1, PT, R6, R7, PT ;  /* 0x000000070600720c */ /* 0x000fc40003f24270 */
[----:B------:R-:W-:Y:S02]  /*c330*/  I2FP.F32.S32 R9, R9 ;  /* 0x0000000900097245 */ /* 0x000fe40000201400 */
[----:B------:R-:W-:Y:S02]  /*c340*/  I2FP.F32.S32 R8, R8 ;  /* 0x0000000800087245 */ /* 0x000fe40000201400 */
[----:B------:R-:W-:Y:S02]  /*c350*/  FSEL R175, R10, -INF , !P5 ;  /* 0xff8000000aaf7808 */ /* 0x000fe40006800000 */
[----:B------:R-:W-:Y:S01]  /*c360*/  ISETP.GE.AND P2, PT, R7, R214, PT ;  /* 0x000000d60700720c */ /* 0x000fe20003f46270 */
[----:B------:R-:W-:Y:S01]  /*c370*/  FFMA.FTZ R8, R8, -UR6, R27 ;  /* 0x8000000608087c23 */ /* 0x000fe2000801001b */
[----:B------:R-:W-:Y:S01]  /*c380*/  FSEL R10, R13, -INF , !P1 ;  /* 0xff8000000d0a7808 */ /* 0x000fe20004800000 */
[----:B------:R-:W-:Y:S01]  /*c390*/  FFMA.FTZ R13, R9, -UR6, R28 ;  /* 0x80000006090d7c23 */ /* 0x000fe2000801001c */
[----:B------:R-:W-:-:S02]  /*c3a0*/  IADD3 R9, PT, PT, R211, 0x57, -R0 ;  /* 0x00000057d3097810 */ /* 0x000fc40007ffe800 */
[----:B------:R-:W-:Y:S02]  /*c3b0*/  ISETP.GT.AND P3, PT, R5, R7, PT ;  /* 0x000000070500720c */ /* 0x000fe40003f64270 */
[----:B------:R-:W-:Y:S02]  /*c3c0*/  FSEL R169, R10, -INF , !P2 ;  /* 0xff8000000aa97808 */ /* 0x000fe40005000000 */
[--C-:B------:R-:W-:Y:S02]  /*c3d0*/  IADD3 R10, PT, PT, R4, 0x58, -R0.reuse ;  /* 0x00000058040a7810 */ /* 0x100fe40007ffe800 */
[----:B------:R-:W-:Y:S02]  /*c3e0*/  FSEL R174, R12, -INF , !P4 ;  /* 0xff8000000cae7808 */ /* 0x000fe40006000000 */
[----:B------:R-:W-:Y:S02]  /*c3f0*/  IADD3 R11, PT, PT, R4, 0x57, -R0 ;  /* 0x00000057040b7810 */ /* 0x000fe40007ffe800 */
[----:B------:R-:W-:-:S02]  /*c400*/  IABS R9, R9 ;  /* 0x0000000900097213 */ /* 0x000fc40000000000 */
[----:B------:R-:W-:Y:S02]  /*c410*/  FSEL R12, R8, -INF , !P3 ;  /* 0xff800000080c7808 */ /* 0x000fe40005800000 */
[----:B------:R-:W-:Y:S02]  /*c420*/  IABS R8, R10 ;  /* 0x0000000a00087213 */ /* 0x000fe40000000000 */
[----:B------:R-:W-:Y:S01]  /*c430*/  IABS R10, R11 ;  /* 0x0000000b000a7213 */ /* 0x000fe20000000000 */
[----:B------:R-:W-:Y:S01]  /*c440*/  IMAD.MOV.U32 R11, RZ, RZ, R9 ;  /* 0x000000ffff0b7224 */ /* 0x000fe200078e0009 */
[----:B------:R-:W-:Y:S02]  /*c450*/  MOV R9, R8 ;  /* 0x0000000800097202 */ /* 0x000fe40000000f00 */
[----:B------:R-:W-:Y:S01]  /*c460*/  ISETP.GE.AND P0, PT, R7, R215, PT ;  /* 0x000000d70700720c */ /* 0x000fe20003f06270 */
[----:B------:R-:W-:Y:S01]  /*c470*/  VIADD R7, R2, 0xffffffa8 ;  /* 0xffffffa802077836 */ /* 0x000fe20000000000 */
[----:B------:R-:W-:Y:S01]  /*c480*/  I2FP.F32.S32 R9, R9 ;  /* 0x0000000900097245 */ /* 0x000fe20000201400 */
[----:B------:R-:W-:Y:S01]  /*c490*/  IMAD.MOV.U32 R8, RZ, RZ, R10 ;  /* 0x000000ffff087224 */ /* 0x000fe200078e000a */
[----:B------:R-:W-:-:S02]  /*c4a0*/  FSEL R170, R12, -INF , !P0 ;  /* 0xff8000000caa7808 */ /* 0x000fc40004000000 */
[----:B------:R-:W-:Y:S01]  /*c4b0*/  IADD3 R12, PT, PT, R211, 0x50, -R0 ;  /* 0x00000050d30c7810 */ /* 0x000fe20007ffe800 */
[----:B------:R-:W-:Y:S01]  /*c4c0*/  FFMA.FTZ R10, R9, -UR6, R30 ;  /* 0x80000006090a7c23 */ /* 0x000fe2000801001e */
[----:B------:R-:W-:Y:S02]  /*c4d0*/  ISETP.GT.AND P4, PT, R6, R7, PT ;  /* 0x000000070600720c */ /* 0x000fe40003f84270 */
[C---:B------:R-:W-:Y:S02]  /*c4e0*/  ISETP.GE.AND P6, PT, R7.reuse, R214, PT ;  /* 0x000000d60700720c */ /* 0x040fe40003fc6270 */
[----:B------:R-:W-:Y:S02]  /*c4f0*/  ISETP.GE.AND P5, PT, R7, R215, PT ;  /* 0x000000d70700720c */ /* 0x000fe40003fa6270 */
[----:B------:R-:W-:Y:S01]  /*c500*/  ISETP.GT.AND P1, PT, R5, R7, PT ;  /* 0x000000070500720c */ /* 0x000fe20003f24270 */
[----:B------:R-:W-:Y:S01]  /*c510*/  VIADD R7, R2, 0xffffffa9 ;  /* 0xffffffa902077836 */ /* 0x000fe20000000000 */
[----:B------:R-:W-:-:S02]  /*c520*/  I2FP.F32.S32 R11, R11 ;  /* 0x0000000b000b7245 */ /* 0x000fc40000201400 */
[----:B------:R-:W-:Y:S02]  /*c530*/  I2FP.F32.S32 R8, R8 ;  /* 0x0000000800087245 */ /* 0x000fe40000201400 */
[----:B------:R-:W-:Y:S01]  /*c540*/  IABS R9, R12 ;  /* 0x0000000c00097213 */ /* 0x000fe20000000000 */
[----:B------:R-:W-:Y:S01]  /*c550*/  FFMA.FTZ R11, R11, -UR6, R29 ;  /* 0x800000060b0b7c23 */ /* 0x000fe2000801001d */
[----:B------:R-:W-:Y:S01]  /*c560*/  ISETP.GT.AND P2, PT, R6, R7, PT ;  /* 0x000000070600720c */ /* 0x000fe20003f44270 */
[----:B------:R-:W-:Y:S01]  /*c570*/  FFMA.FTZ R12, R8, -UR6, R31 ;  /* 0x80000006080c7c23 */ /* 0x000fe2000801001f */
[----:B------:R-:W-:Y:S01]  /*c580*/  I2FP.F32.S32 R9, R9 ;  /* 0x0000000900097245 */ /* 0x000fe20000201400 */
[----:B------:R-:W-:Y:S01]  /*c590*/  VIADD R8, R2, 0xffffffb0 ;  /* 0xffffffb002087836 */ /* 0x000fe20000000000 */
[----:B------:R-:W-:Y:S02]  /*c5a0*/  FSEL R13, R13, -INF , !P4 ;  /* 0xff8000000d0d7808 */ /* 0x000fe40006000000 */
[----:B------:R-:W-:Y:S01]  /*c5b0*/  FSEL R10, R10, -INF , !P1 ;  /* 0xff8000000a0a7808 */ /* 0x000fe20004800000 */
[----:B------:R-:W-:Y:S01]  /*c5c0*/  FFMA.FTZ R9, R9, -UR6, R192 ;  /* 0x8000000609097c23 */ /* 0x000fe200080100c0 */
[----:B------:R-:W-:-:S02]  /*c5d0*/  ISETP.GE.AND P3, PT, R7, R214, PT ;  /* 0x000000d60700720c */ /* 0x000fc40003f66270 */
[----:B------:R-:W-:Y:S02]  /*c5e0*/  FSEL R135, R13, -INF , !P6 ;  /* 0xff8000000d877808 */ /* 0x000fe40007000000 */
[----:B------:R-:W-:Y:S02]  /*c5f0*/  FSEL R11, R11, -INF , !P2 ;  /* 0xff8000000b0b7808 */ /* 0x000fe40005000000 */
[----:B------:R-:W-:Y:S02]  /*c600*/  ISETP.GT.AND P6, PT, R6, R8, PT ;  /* 0x000000080600720c */ /* 0x000fe40003fc4270 */
[----:B------:R-:W-:Y:S02]  /*c610*/  FSEL R168, R10, -INF , !P5 ;  /* 0xff8000000aa87808 */ /* 0x000fe40006800000 */
[----:B------:R-:W-:Y:S02]  /*c620*/  IADD3 R10, PT, PT, R4, 0x50, -R0 ;  /* 0x00000050040a7810 */ /* 0x000fe40007ffe800 */
[----:B------:R-:W-:-:S02]  /*c630*/  ISETP.GE.AND P0, PT, R7, R215, PT ;  /* 0x000000d70700720c */ /* 0x000fc40003f06270 */
[----:B------:R-:W-:Y:S01]  /*c640*/  ISETP.GT.AND P4, PT, R5, R7, PT ;  /* 0x000000070500720c */ /* 0x000fe20003f84270 */
[----:B------:R-:W-:Y:S01]  /*c650*/  VIADD R7, R2, 0xffffffb1 ;  /* 0xffffffb102077836 */ /* 0x000fe20000000000 */
[----:B------:R-:W-:Y:S02]  /*c660*/  FSEL R134, R11, -INF , !P3 ;  /* 0xff8000000b867808 */ /* 0x000fe40005800000 */
[C---:B------:R-:W-:Y:S02]  /*c670*/  ISETP.GE.AND P1, PT, R8.reuse, R214, PT ;  /* 0x000000d60800720c */ /* 0x040fe40003f26270 */
[----:B------:R-:W-:Y:S02]  /*c680*/  FSEL R11, R9, -INF , !P6 ;  /* 0xff800000090b7808 */ /* 0x000fe40007000000 */
[----:B------:R-:W-:Y:S02]  /*c690*/  IABS R9, R10 ;  /* 0x0000000a00097213 */ /* 0x000fe40000000000 */
[----:B------:R-:W-:-:S02]  /*c6a0*/  ISETP.GE.AND P5, PT, R8, R215, PT ;  /* 0x000000d70800720c */ /* 0x000fc40003fa6270 */
[----:B------:R-:W-:Y:S02]  /*c6b0*/  ISETP.GT.AND P2, PT, R5, R8, PT ;  /* 0x000000080500720c */ /* 0x000fe40003f44270 */
[----:B------:R-:W-:Y:S02]  /*c6c0*/  FSEL R14, R12, -INF , !P4 ;  /* 0xff8000000c0e7808 */ /* 0x000fe40006000000 */
[----:B------:R-:W-:Y:S02]  /*c6d0*/  FSEL R133, R11, -INF , !P1 ;  /* 0xff8000000b857808 */ /* 0x000fe40004800000 */
[----:B------:R-:W-:Y:S02]  /*c6e0*/  ISETP.GT.AND P3, PT, R6, R7, PT ;  /* 0x000000070600720c */ /* 0x000fe40003f64270 */
[----:B------:R-:W-:Y:S02]  /*c6f0*/  ISETP.GE.AND P4, PT, R7, R214, PT ;  /* 0x000000d60700720c */ /* 0x000fe40003f86270 */
[----:B------:R-:W-:-:S02]  /*c700*/  IADD3 R8, PT, PT, R211, 0x4f, -R0 ;  /* 0x0000004fd3087810 */ /* 0x000fc40007ffe800 */
[----:B------:R-:W-:Y:S02]  /*c710*/  ISETP.GE.AND P6, PT, R7, R215, PT ;  /* 0x000000d70700720c */ /* 0x000fe40003fc6270 */
[----:B------:R-:W-:Y:S01]  /*c720*/  ISETP.GT.AND P1, PT, R5, R7, PT ;  /* 0x000000070500720c */ /* 0x000fe20003f24270 */
[----:B------:R-:W-:Y:S01]  /*c730*/  IMAD.MOV.U32 R7, RZ, RZ, R9 ;  /* 0x000000ffff077224 */ /* 0x000fe200078e0009 */
[----:B------:R-:W-:Y:S02]  /*c740*/  IABS R8, R8 ;  /* 0x0000000800087213 */ /* 0x000fe40000000000 */
[----:B------:R-:W-:Y:S02]  /*c750*/  IADD3 R11, PT, PT, R4, 0x4f, -R0 ;  /* 0x0000004f040b7810 */ /* 0x000fe40007ffe800 */
[----:B------:R-:W-:Y:S02]  /*c760*/  I2FP.F32.S32 R7, R7 ;  /* 0x0000000700077245 */ /* 0x000fe40000201400 */
[----:B------:R-:W-:-:S02]  /*c770*/  I2FP.F32.S32 R9, R8 ;  /* 0x0000000800097245 */ /* 0x000fc40000201400 */
[C-C-:B------:R-:W-:Y:S02]  /*c780*/  IADD3 R12, PT, PT, R4.reuse, 0x48, -R0.reuse ;  /* 0x00000048040c7810 */ /* 0x140fe40007ffe800 */
[----:B------:R-:W-:Y:S01]  /*c790*/  IADD3 R10, PT, PT, R4, 0x47, -R0 ;  /* 0x00000047040a7810 */ /* 0x000fe20007ffe800 */
[----:B------:R-:W-:Y:S01]  /*c7a0*/  FFMA.FTZ R4, R7, -UR6, R194 ;  /* 0x8000000607047c23 */ /* 0x000fe200080100c2 */
[--C-:B------:R-:W-:Y:S01]  /*c7b0*/  IADD3 R8, PT, PT, R211, 0x48, -R0.reuse ;  /* 0x00000048d3087810 */ /* 0x100fe20007ffe800 */
[----:B------:R-:W-:Y:S01]  /*c7c0*/  FFMA.FTZ R9, R9, -UR6, R193 ;  /* 0x8000000609097c23 */ /* 0x000fe200080100c1 */
[----:B------:R-:W-:Y:S02]  /*c7d0*/  IADD3 R0, PT, PT, R211, 0x47, -R0 ;  /* 0x00000047d3007810 */ /* 0x000fe40007ffe800 */
[----:B------:R-:W-:Y:S02]  /*c7e0*/  IABS R7, R8 ;  /* 0x0000000800077213 */ /* 0x000fe40000000000 */
[----:B------:R-:W-:-:S02]  /*c7f0*/  IABS R8, R0 ;  /* 0x0000000000087213 */ /* 0x000fc40000000000 */
[C---:B------:R-:W-:Y:S01]  /*c800*/  IADD3 R0, PT, PT, R2.reuse, -0x48, RZ ;  /* 0xffffffb802007810 */ /* 0x040fe20007ffe0ff */
[----:B------:R-:W-:Y:S01]  /*c810*/  VIADD R2, R2, 0xffffffb9 ;  /* 0xffffffb902027836 */ /* 0x000fe20000000000 */
[----:B------:R-:W-:Y:S02]  /*c820*/  FSEL R13, R4, -INF , !P2 ;  /* 0xff800000040d7808 */ /* 0x000fe40005000000 */
[----:B------:R-:W-:Y:S02]  /*c830*/  I2FP.F32.S32 R7, R7 ;  /* 0x0000000700077245 */ /* 0x000fe40000201400 */
[----:B------:R-:W-:Y:S02]  /*c840*/  FMNMX3.FTZ R4, R132, R15, R18, !PT ;  /* 0x0000000f84047276 */ /* 0x000fe40007810012 */
[----:B------:R-:W-:Y:S02]  /*c850*/  I2FP.F32.S32 R16, R8 ;  /* 0x0000000800107245 */ /* 0x000fe40000201400 */
[----:B------:R-:W-:-:S02]  /*c860*/  FSEL R8, R9, -INF , !P3 ;  /* 0xff80000009087808 */ /* 0x000fc40005800000 */
[C---:B------:R-:W-:Y:S02]  /*c870*/  ISETP.GT.AND P2, PT, R6.reuse, R0, PT ;  /* 0x000000000600720c */ /* 0x040fe40003f44270 */
[----:B------:R-:W-:Y:S01]  /*c880*/  ISETP.GT.AND P3, PT, R6, R2, PT ;  /* 0x000000020600720c */ /* 0x000fe20003f64270 */
[----:B------:R-:W-:Y:S01]  /*c890*/  FFMA.FTZ R6, R7, -UR6, R216 ;  /* 0x8000000607067c23 */ /* 0x000fe200080100d8 */
[----:B------:R-:W-:Y:S01]  /*c8a0*/  FMNMX3.FTZ R4, R4, R179, R23, !PT ;  /* 0x000000b304047276 */ /* 0x000fe20007810017 */
[----:B------:R-:W-:Y:S01]  /*c8b0*/  FFMA.FTZ R7, R16, -UR6, R217 ;  /* 0x8000000610077c23 */ /* 0x000fe200080100d9 */
[----:B------:R-:W-:Y:S02]  /*c8c0*/  FSEL R32, R8, -INF , !P4 ;  /* 0xff80000008207808 */ /* 0x000fe40006000000 */
[----:B------:R-:W-:Y:S02]  /*c8d0*/  FMNMX3.FTZ R4, R4, R177, R35, !PT ;  /* 0x000000b104047276 */ /* 0x000fe40007810023 */
[----:B------:R-:W-:-:S02]  /*c8e0*/  ISETP.GE.AND P4, PT, R0, R214, PT ;  /* 0x000000d60000720c */ /* 0x000fc40003f86270 */
[----:B------:R-:W-:Y:S02]  /*c8f0*/  FSEL R6, R6, -INF , !P2 ;  /* 0xff80000006067808 */ /* 0x000fe40005000000 */
[----:B------:R-:W-:Y:S02]  /*c900*/  FSEL R7, R7, -INF , !P3 ;  /* 0xff80000007077808 */ /* 0x000fe40005800000 */
[----:B------:R-:W-:Y:S02]  /*c910*/  ISETP.GE.AND P3, PT, R2, R214, PT ;  /* 0x000000d60200720c */ /* 0x000fe40003f66270 */
[----:B------:R-:W-:Y:S02]  /*c920*/  FMNMX3.FTZ R4, R4, R172, R33, !PT ;  /* 0x000000ac04047276 */ /* 0x000fe40007810021 */
[----:B------:R-:W-:Y:S02]  /*c930*/  IABS R11, R11 ;  /* 0x0000000b000b7213 */ /* 0x000fe40000000000 */
[----:B------:R-:W-:-:S02]  /*c940*/  FSEL R31, R6, -INF , !P4 ;  /* 0xff800000061f7808 */ /* 0x000fc40006000000 */
[----:B------:R-:W-:Y:S02]  /*c950*/  ISETP.GE.AND P2, PT, R0, R215, PT ;  /* 0x000000d70000720c */ /* 0x000fe40003f46270 */
[----:B------:R-:W-:Y:S02]  /*c960*/  ISETP.GT.AND P4, PT, R5, R0, PT ;  /* 0x000000000500720c */ /* 0x000fe40003f84270 */
[----:B------:R-:W-:Y:S02]  /*c970*/  FMNMX3.FTZ R0, R4, R174, R169, !PT ;  /* 0x000000ae04007276 */ /* 0x000fe400078100a9 */
[----:B------:R-:W-:Y:S02]  /*c980*/  FSEL R30, R7, -INF , !P3 ;  /* 0xff800000071e7808 */ /* 0x000fe40005800000 */
[----:B------:R-:W-:Y:S01]  /*c990*/  ISETP.GT.AND P3, PT, R5, R2, PT ;  /* 0x000000020500720c */ /* 0x000fe20003f64270 */
[----:B------:R-:W-:Y:S01]  /*c9a0*/  IMAD.MOV.U32 R5, RZ, RZ, R11 ;  /* 0x000000ffff057224 */ /* 0x000fe200078e000b */
[----:B------:R-:W-:-:S02]  /*c9b0*/  FMNMX3.FTZ R0, R0, R135, R134, !PT ;  /* 0x0000008700007276 */ /* 0x000fc40007810086 */
[----:B------:R-:W-:Y:S02]  /*c9c0*/  FMNMX3.FTZ R4, R3, R22, R34, !PT ;  /* 0x0000001603047276 */ /* 0x000fe40007810022 */
[----:B------:R-:W-:Y:S02]  /*c9d0*/  I2FP.F32.S32 R5, R5 ;  /* 0x0000000500057245 */ /* 0x000fe40000201400 */
[----:B------:R-:W-:Y:S02]  /*c9e0*/  FMNMX3.FTZ R0, R0, R133, R32, !PT ;  /* 0x0000008500007276 */ /* 0x000fe40007810020 */
[----:B------:R-:W-:Y:S01]  /*c9f0*/  FMNMX3.FTZ R4, R4, R184, R178, !PT ;  /* 0x000000b804047276 */ /* 0x000fe200078100b2 */
[----:B------:R-:W-:Y:S01]  /*ca00*/  FFMA.FTZ R5, R5, -UR6, R195 ;  /* 0x8000000605057c23 */ /* 0x000fe200080100c3 */
[----:B------:R-:W-:Y:S02]  /*ca10*/  FMNMX3.FTZ R0, R0, R31, R30, !PT ;  /* 0x0000001f00007276 */ /* 0x000fe4000781001e */
[----:B------:R-:W-:-:S02]  /*ca20*/  IABS R6, R12 ;  /* 0x0000000c00067213 */ /* 0x000fc40000000000 */
[----:B------:R-:W-:Y:S01]  /*ca30*/  IABS R8, R10 ;  /* 0x0000000a00087213 */ /* 0x000fe20000000000 */
[----:B------:R-:W1:Y:S01]  /*ca40*/  SHFL.BFLY PT, R7, R0, 0x2, 0x1f ;  /* 0x0c401f0000077f89 */ /* 0x000e6200000e0000 */
[----:B------:R-:W-:Y:S02]  /*ca50*/  FMNMX3.FTZ R4, R4, R180, R173, !PT ;  /* 0x000000b404047276 */ /* 0x000fe400078100ad */
[----:B------:R-:W-:Y:S02]  /*ca60*/  I2FP.F32.S32 R6, R6 ;  /* 0x0000000600067245 */ /* 0x000fe40000201400 */
[----:B------:R-:W-:Y:S02]  /*ca70*/  I2FP.F32.S32 R8, R8 ;  /* 0x0000000800087245 */ /* 0x000fe40000201400 */
[----:B------:R-:W-:Y:S01]  /*ca80*/  FSEL R28, R5, -INF , !P1 ;  /* 0xff800000051c7808 */ /* 0x000fe20004800000 */
[----:B------:R-:W-:Y:S01]  /*ca90*/  FFMA.FTZ R6, R6, -UR6, R218 ;  /* 0x8000000606067c23 */ /* 0x000fe200080100da */
[----:B------:R-:W-:Y:S01]  /*caa0*/  ISETP.GE.AND P1, PT, R2, R215, PT ;  /* 0x000000d70200720c */ /* 0x000fe20003f26270 */
[----:B------:R-:W-:Y:S01]  /*cab0*/  FFMA.FTZ R5, R8, -UR6, R219 ;  /* 0x8000000608057c23 */ /* 0x000fe200080100db */
[----:B------:R-:W-:Y:S01]  /*cac0*/  FMNMX3.FTZ R2, R4, R176, R171, !PT ;  /* 0x000000b004027276 */ /* 0x000fe200078100ab */
[----:B------:R-:W-:Y:S01]  /*cad0*/  IMAD.U32 R4, RZ, RZ, UR37 ;  /* 0x00000025ff047e24 */ /* 0x000fe2000f8e00ff */
[----:B------:R-:W-:-:S02]  /*cae0*/  FSEL R24, R14, -INF , !P0 ;  /* 0xff8000000e187808 */ /* 0x000fc40004000000 */
[----:B------:R-:W-:Y:S02]  /*caf0*/  FMNMX3.FTZ R2, R2, R175, R170, !PT ;  /* 0x000000af02027276 */ /* 0x000fe400078100aa */
[----:B------:R-:W-:Y:S02]  /*cb00*/  FSEL R6, R6, -INF , !P4 ;  /* 0xff80000006067808 */ /* 0x000fe40006000000 */
[----:B------:R-:W-:Y:S02]  /*cb10*/  FSEL R5, R5, -INF , !P3 ;  /* 0xff80000005057808 */ /* 0x000fe40005800000 */
[----:B------:R-:W-:Y:S02]  /*cb20*/  FSEL R29, R13, -INF , !P5 ;  /* 0xff8000000d1d7808 */ /* 0x000fe40006800000 */
[----:B------:R-:W-:Y:S02]  /*cb30*/  FSEL R28, R28, -INF , !P6 ;  /* 0xff8000001c1c7808 */ /* 0x000fe40007000000 */
[----:B------:R-:W-:-:S02]  /*cb40*/  FMNMX3.FTZ R2, R2, R168, R24, !PT ;  /* 0x000000a802027276 */ /* 0x000fc40007810018 */
[----:B------:R-:W-:Y:S02]  /*cb50*/  FSEL R27, R6, -INF , !P2 ;  /* 0xff800000061b7808 */ /* 0x000fe40005000000 */
[----:B------:R-:W-:Y:S02]  /*cb60*/  FSEL R26, R5, -INF , !P1 ;  /* 0xff800000051a7808 */ /* 0x000fe40004800000 */
[----:B------:R-:W-:Y:S02]  /*cb70*/  FMNMX3.FTZ R2, R2, R29, R28, !PT ;  /* 0x0000001d02027276 */ /* 0x000fe4000781001c */
[----:B--2---:R-:W-:Y:S01]  /*cb80*/  LOP3.LUT R4, R4, UR4, R227, 0x96, !PT ;  /* 0x0000000404047c12 */ /* 0x004fe2000f8e96e3 */
[----:B------:R-:W2:Y:S01]  /*cb90*/  LDCU UR4, c[0x0][0x45c] ;  /* 0x00008b80ff0477ac */ /* 0x000ea20008000800 */
[----:B------:R-:W-:Y:S02]  /*cba0*/  FMNMX3.FTZ R2, R2, R27, R26, !PT ;  /* 0x0000001b02027276 */ /* 0x000fe4000781001a */
[----:B-1----:R-:W-:Y:S01]  /*cbb0*/  FMNMX.FTZ R0, R0, R7, !PT ;  /* 0x0000000700007209 */ /* 0x002fe20007810000 */
[----:B------:R-:W-:-:S02]  /*cbc0*/  IMAD.WIDE.U32 R4, R4, -0x326172a9, RZ ;  /* 0xcd9e8d5704047825 */ /* 0x000fc400078e00ff */
[----:B------:R-:W1:Y:S03]  /*cbd0*/  SHFL.BFLY PT, R8, R2, 0x2, 0x1f ;  /* 0x0c401f0002087f89 */ /* 0x000e6600000e0000 */
[----:B------:R-:W-:Y:S01]  /*cbe0*/  LOP3.LUT R6, R20, UR13, R5, 0x96, !PT ;  /* 0x0000000d14067c12 */ /* 0x000fe2000f8e9605 */
[----:B------:R-:W4:Y:S01]  /*cbf0*/  SHFL.BFLY PT, R9, R0, 0x1, 0x1f ;  /* 0x0c201f0000097f89 */ /* 0x000f2200000e0000 */
[----:B------:R-:W-:-:S03]  /*cc00*/  LOP3.LUT R4, R4, UR12, R241, 0x96, !PT ;  /* 0x0000000c04047c12 */ /* 0x000fc6000f8e96f1 */
[----:B------:R-:W-:-:S04]  /*cc10*/  IMAD.WIDE.U32 R6, R6, -0x2daee0ad, RZ ;  /* 0xd2511f5306067825 */ /* 0x000fc800078e00ff */
[----:B------:R-:W-:Y:S01]  /*cc20*/  IMAD.WIDE.U32 R4, R4, -0x2daee0ad, RZ ;  /* 0xd2511f5304047825 */ /* 0x000fe200078e00ff */
[----:B---3--:R-:W-:-:S04]  /*cc30*/  LOP3.LUT R7, R220, UR15, R7, 0x96, !PT ;  /* 0x0000000fdc077c12 */ /* 0x008fc8000f8e9607 */
[----:B------:R-:W-:Y:S01]  /*cc40*/  LOP3.LUT R12, R6, UR7, R5, 0x96, !PT ;  /* 0x00000007060c7c12 */ /* 0x000fe2000f8e9605 */
[----:B------:R-:W-:-:S04]  /*cc50*/  IMAD.WIDE.U32 R16, R7, -0x326172a9, RZ ;  /* 0xcd9e8d5707107825 */ /* 0x000fc800078e00ff */
[----:B------:R-:W-:Y:S01]  /*cc60*/  IMAD.WIDE.U32 R12, R12, -0x326172a9, RZ ;  /* 0xcd9e8d570c0c7825 */ /* 0x000fe200078e00ff */
[----:B------:R-:W-:Y:S02]  /*cc70*/  LOP3.LUT R5, R240, UR11, R17, 0x96, !PT ;  /* 0x0000000bf0057c12 */ /* 0x000fe4000f8e9611 */
[----:B-1----:R-:W-:Y:S02]  /*cc80*/  FMNMX.FTZ R2, R2, R8, !PT ;  /* 0x0000000802027209 */ /* 0x002fe40007810000 */
[----:B------:R-:W-:Y:S01]  /*cc90*/  LOP3.LUT R16, R16, UR10, R13, 0x96, !PT ;  /* 0x0000000a10107c12 */ /* 0x000fe2000f8e960d */
[----:B------:R-:W-:Y:S01]  /*cca0*/  IMAD.WIDE.U32 R6, R5, -0x2daee0ad, RZ ;  /* 0xd2511f5305067825 */ /* 0x000fe200078e00ff */
[----:B----4-:R-:W-:Y:S01]  /*ccb0*/  FMNMX.FTZ R197, R0, R9, !PT ;  /* 0x0000000900c57209 */ /* 0x010fe20007810000 */
[----:B------:R-:W1:Y:S01]  /*ccc0*/  SHFL.BFLY PT, R13, R2, 0x1, 0x1f ;  /* 0x0c201f00020d7f89 */ /* 0x000e6200000e0000 */
[----:B------:R-:W-:Y:S01]  /*ccd0*/  MOV R8, UR37 ;  /* 0x0000002500087c02 */ /* 0x000fe20008000f00 */
[----:B------:R-:W-:Y:S01]  /*cce0*/  IMAD.WIDE.U32 R16, R16, -0x2daee0ad, RZ ;  /* 0xd2511f5310107825 */ /* 0x000fe200078e00ff */
[----:B------:R-:W-:-:S03]  /*ccf0*/  FSETP.NEU.FTZ.AND P5, PT, R197, -INF , PT ;  /* 0xff800000c500780b */ /* 0x000fc60003fbd000 */
[----:B--2---:R-:W-:Y:S01]  /*cd00*/  FMUL.FTZ R5, R197, UR4 ;  /* 0x00000004c5057c20 */ /* 0x004fe20008410000 */
[----:B------:R-:W-:Y:S01]  /*cd10*/  LOP3.LUT R8, R8, UR8, R227, 0x96, !PT ;  /* 0x0000000808087c12 */ /* 0x000fe2000f8e96e3 */
[----:B------:R-:W-:Y:S01]  /*cd20*/  UIADD3 UR8, UPT, UPT, UR36, -0x4ab325aa, URZ ;  /* 0xb54cda5624087890 */ /* 0x000fe2000fffe0ff */
[----:B------:R-:W-:Y:S02]  /*cd30*/  LOP3.LUT R6, R6, UR16, R17, 0x96, !PT ;  /* 0x0000001006067c12 */ /* 0x000fe4000f8e9611 */
[----:B------:R-:W-:Y:S01]  /*cd40*/  FSEL R5, R5, RZ, P5 ;  /* 0x000000ff05057208 */ /* 0x000fe20002800000 */
[----:B------:R-:W-:Y:S01]  /*cd50*/  IMAD.WIDE.U32 R8, R8, -0x326172a9, RZ ;  /* 0xcd9e8d5708087825 */ /* 0x000fe200078e00ff */
[----:B------:R-:W-:-:S03]  /*cd60*/  LOP3.LUT R10, R4, UR17, R7, 0x96, !PT ;  /* 0x00000011040a7c12 */ /* 0x000fc6000f8e9607 */
[----:B------:R-:W-:Y:S01]  /*cd70*/  FFMA.FTZ R0, R15, UR4, -R5 ;  /* 0x000000040f007c23 */ /* 0x000fe20008010805 */
[----:B------:R-:W-:Y:S01]  /*cd80*/  LOP3.LUT R17, R8, UR12, R241, 0x96, !PT ;  /* 0x0000000c08117c12 */ /* 0x000fe2000f8e96f1 */
[----:B------:R-:W2:Y:S01]  /*cd90*/  LDCU.U8 UR12, c[0x0][0x4f8] ;  /* 0x00009f00ff0c77ac */ /* 0x000ea20008000000 */
[----:B------:R-:W-:Y:S01]  /*cda0*/  IMAD.WIDE.U32 R10, R10, -0x326172a9, RZ ;  /* 0xcd9e8d570a0a7825 */ /* 0x000fe200078e00ff */
[----:B------:R3:W-:Y:S01]  /*cdb0*/  MUFU.EX2 R19, R0 ;  /* 0x0000000000137308 */ /* 0x0007e20000000800 */
[----:B------:R-:W-:Y:S02]  /*cdc0*/  LOP3.LUT R14, R20, UR13, R9, 0x96, !PT ;  /* 0x0000000d140e7c12 */ /* 0x000fe4000f8e9609 */
[----:B------:R-:W-:Y:S01]  /*cdd0*/  FFMA.FTZ R31, R31, UR4, -R5 ;  /* 0x000000041f1f7c23 */ /* 0x000fe20008010805 */
[----:B------:R-:W-:Y:S01]  /*cde0*/  IMAD.WIDE.U32 R6, R6, -0x326172a9, RZ ;  /* 0xcd9e8d5706067825 */ /* 0x000fe200078e00ff */
[----:B------:R-:W-:-:S03]  /*cdf0*/  LOP3.LUT R25, R12, UR9, R11, 0x96, !PT ;  /* 0x000000090c197c12 */ /* 0x000fc6000f8e960b */
[----:B------:R-:W-:Y:S01]  /*ce00*/  FFMA.FTZ R30, R30, UR4, -R5 ;  /* 0x000000041e1e7c23 */ /* 0x000fe20008010805 */
[----:B-1----:R-:W-:Y:S01]  /*ce10*/  FMNMX.FTZ R196, R2, R13, !PT ;  /* 0x0000000d02c47209 */ /* 0x002fe20007810000 */
[--C-:B------:R-:W-:Y:S01]  /*ce20*/  IMAD.MOV.U32 R21, RZ, RZ, R6.reuse ;  /* 0x000000ffff157224 */ /* 0x100fe200078e0006 */
[----:B------:R-:W-:Y:S01]  /*ce30*/  LOP3.LUT R8, R10, UR8, R7, 0x96, !PT ;  /* 0x000000080a087c12 */ /* 0x000fe2000f8e9607 */
[----:B------:R-:W-:Y:S01]  /*ce40*/  IMAD.MOV.U32 R219, RZ, RZ, R6 ;  /* 0x000000ffffdb7224 */ /* 0x000fe200078e0006 */
[C---:B------:R-:W-:Y:S01]  /*ce50*/  FSETP.NEU.FTZ.AND P2, PT, R196.reuse, -INF , PT ;  /* 0xff800000c400780b */ /* 0x040fe20003f5d000 */
[----:B------:R-:W-:Y:S01]  /*ce60*/  FMUL.FTZ R4, R196, UR4 ;  /* 0x00000004c4047c20 */ /* 0x000fe20008410000 */
[----:B------:R-:W-:Y:S02]  /*ce70*/  LOP3.LUT R2, R8, 0xff, RZ, 0xc0, !PT ;  /* 0x000000ff08027812 */ /* 0x000fe400078ec0ff */
[----:B------:R-:W-:Y:S02]  /*ce80*/  PRMT R10, R6, 0x7772, RZ ;  /* 0x00007772060a7816 */ /* 0x000fe400000000ff */
[----:B------:R-:W-:Y:S01]  /*ce90*/  FSEL R4, R4, RZ, P2 ;  /* 0x000000ff04047208 */ /* 0x000fe20001000000 */
[----:B---3--:R-:W-:Y:S01]  /*cea0*/  FFMA.FTZ R0, R18, UR4, -R5 ;  /* 0x0000000412007c23 */ /* 0x008fe20008010805 */
[----:B--2---:R-:W-:-:S02]  /*ceb0*/  ISETP.LE.U32.AND P3, PT, R2, UR12, PT ;  /* 0x0000000c02007c0c */ /* 0x004fc4000bf63070 */
[----:B------:R-:W-:Y:S01]  /*cec0*/  PRMT R7, R6, 0x7771, RZ ;  /* 0x0000777106077816 */ /* 0x000fe200000000ff */
[----:B------:R1:W2:Y:S01]  /*ced0*/  MUFU.EX2 R18, R0 ;  /* 0x0000000000127308 */ /* 0x0002a20000000800 */
[--C-:B------:R-:W-:Y:S01]  /*cee0*/  FFMA.FTZ R9, R22, UR4, -R4.reuse ;  /* 0x0000000416097c23 */ /* 0x100fe20008010804 */
[----:B------:R-:W-:Y:S01]  /*cef0*/  FFMA.FTZ R13, R34, UR4, -R4 ;  /* 0x00000004220d7c23 */ /* 0x000fe20008010804 */
[----:B------:R-:W-:Y:S01]  /*cf00*/  ISETP.GT.U32.AND P0, PT, R10, UR12, PT ;  /* 0x0000000c0a007c0c */ /* 0x000fe2000bf04070 */
[----:B------:R-:W-:Y:S01]  /*cf10*/  IMAD.WIDE.U32 R10, R14, -0x2daee0ad, RZ ;  /* 0xd2511f530e0a7825 */ /* 0x000fe200078e00ff */
[----:B------:R-:W-:-:S03]  /*cf20*/  PRMT R15, R6, 0x7773, RZ ;  /* 0x00007773060f7816 */ /* 0x000fc600000000ff */
[--C-:B------:R-:W-:Y:S01]  /*cf30*/  FFMA.FTZ R24, R24, UR4, -R4.reuse ;  /* 0x0000000418187c23 */ /* 0x100fe20008010804 */
[C---:B------:R-:W-:Y:S01]  /*cf40*/  PRMT R226, R6.reuse, 0x7771, RZ ;  /* 0x0000777106e27816 */ /* 0x040fe200000000ff */
[----:B------:R-:W-:Y:S01]  /*cf50*/  MUFU.EX2 R9, R9 ;  /* 0x0000000900097308 */ /* 0x000fe20000000800 */
[C---:B------:R-:W-:Y:S01]  /*cf60*/  PRMT R20, R6.reuse, 0x7773, RZ ;  /* 0x0000777306147816 */ /* 0x040fe200000000ff */
[----:B------:R-:W-:Y:S01]  /*cf70*/  FFMA.FTZ R27, R27, UR4, -R4 ;  /* 0x000000041b1b7c23 */ /* 0x000fe20008010804 */
[----:B------:R-:W-:Y:S02]  /*cf80*/  PRMT R12, R6, 0x7772, RZ ;  /* 0x00007772060c7816 */ /* 0x000fe400000000ff */
[----:B------:R-:W-:Y:S01]  /*cf90*/  ISETP.GT.U32.AND P6, PT, R7, UR12, PT ;  /* 0x0000000c07007c0c */ /* 0x000fe2000bfc4070 */
[----:B------:R-:W-:Y:S01]  /*cfa0*/  IMAD.WIDE.U32 R6, R17, -0x2daee0ad, RZ ;  /* 0xd2511f5311067825 */ /* 0x000fe200078e00ff */
[----:B------:R-:W-:Y:S01]  /*cfb0*/  ISETP.GT.U32.AND P4, PT, R15, UR12, PT ;  /* 0x0000000c0f007c0c */ /* 0x000fe2000bf84070 */
[----:B------:R-:W3:Y:S01]  /*cfc0*/  MUFU.EX2 R13, R13 ;  /* 0x0000000d000d7308 */ /* 0x000ee20000000800 */
[----:B-1----:R-:W-:Y:S01]  /*cfd0*/  LOP3.LUT R0, R8, 0xffff, RZ, 0xc0, !PT ;  /* 0x0000ffff08007812 */ /* 0x002fe200078ec0ff */
[----:B------:R-:W-:Y:S01]  /*cfe0*/  FFMA.FTZ R17, R134, UR4, -R5 ;  /* 0x0000000486117c23 */ /* 0x000fe20008010805 */
[----:B--2---:R-:W-:-:S02]  /*cff0*/  F2FP.F16.F32.PACK_AB R2, R18, R19 ;  /* 0x000000131202723e */ /* 0x004fc400000000ff */
[----:B------:R-:W-:Y:S02]  /*d000*/  SHF.R.U32.HI R0, RZ, 0x8, R0 ;  /* 0x00000008ff007819 */ /* 0x000fe40000011600 */
[----:B------:R-:W-:Y:S02]  /*d010*/  PRMT R222, R2, 0x7610, R222 ;  /* 0x0000761002de7816 */ /* 0x000fe400000000de */
[----:B------:R-:W-:Y:S02]  /*d020*/  LOP3.LUT R0, R0, 0xffff, RZ, 0xc0, !PT ;  /* 0x0000ffff00007812 */ /* 0x000fe400078ec0ff */
[----:B------:R-:W-:Y:S01]  /*d030*/  PRMT R205, R2, 0x7632, R205 ;  /* 0x0000763202cd7816 */ /* 0x000fe200000000cd */
[----:B------:R-:W-:Y:S01]  /*d040*/  @!P3 HADD2 R181, -R222.H0_H0, -RZ.H0_H0 ;  /* 0xa00000ffdeb5b230 */ /* 0x000fe20000000900 */
[----:B------:R-:W-:Y:S02]  /*d050*/  ISETP.LE.U32.AND P1, PT, R0, UR12, PT ;  /* 0x0000000c00007c0c */ /* 0x000fe4000bf23070 */
[----:B------:R-:W-:-:S02]  /*d060*/  LOP3.LUT R2, R220, UR15, R11, 0x96, !PT ;  /* 0x0000000fdc027c12 */ /* 0x000fc4000f8e960b */
[----:B------:R-:W-:Y:S02]  /*d070*/  PRMT R0, R8, 0x7632, R0 ;  /* 0x0000763208007816 */ /* 0x000fe40000000000 */
[----:B------:R-:W-:Y:S01]  /*d080*/  LOP3.LUT R10, R10, UR7, R7, 0x96, !PT ;  /* 0x000000070a0a7c12 */ /* 0x000fe2000f8e9607 */
[----:B------:R-:W-:Y:S01]  /*d090*/  IMAD.WIDE.U32 R14, R2, -0x326172a9, RZ ;  /* 0xcd9e8d57020e7825 */ /* 0x000fe200078e00ff */
[----:B------:R-:W-:Y:S01]  /*d0a0*/  LOP3.LUT R0, R0, 0xff, RZ, 0xc0, !PT ;  /* 0x000000ff00007812 */ /* 0x000fe200078ec0ff */
[----:B------:R-:W-:Y:S01]  /*d0b0*/  UIADD3 UR7, UPT, UPT, UR37, 0x646e171e, URZ ;  /* 0x646e171e25077890 */ /* 0x000fe2000fffe0ff */
[----:B------:R-:W-:Y:S01]  /*d0c0*/  PRMT R215, R222, 0x5410, R205 ;  /* 0x00005410ded77816 */ /* 0x000fe200000000cd */
[----:B------:R-:W-:Y:S01]  /*d0d0*/  IMAD.WIDE.U32 R10, R10, -0x326172a9, RZ ;  /* 0xcd9e8d570a0a7825 */ /* 0x000fe200078e00ff */
[----:B------:R-:W-:-:S03]  /*d0e0*/  @!P3 PRMT R222, R181, 0x5410, RZ ;  /* 0x00005410b5deb816 */ /* 0x000fc600000000ff */
[----:B------:R-:W-:Y:S01]  /*d0f0*/  @!P1 HADD2 R185, -R205.H0_H0, -RZ.H0_H0 ;  /* 0xa00000ffcdb99230 */ /* 0x000fe20000000900 */
[----:B------:R-:W-:Y:S02]  /*d100*/  ISETP.LE.U32.AND P3, PT, R0, UR12, PT ;  /* 0x0000000c00007c0c */ /* 0x000fe4000bf63070 */
[----:B------:R-:W-:Y:S02]  /*d110*/  LOP3.LUT R0, R240, UR11, R15, 0x96, !PT ;  /* 0x0000000bf0007c12 */ /* 0x000fe4000f8e960f */
[----:B------:R-:W-:Y:S01]  /*d120*/  LOP3.LUT R14, R14, UR10, R11, 0x96, !PT ;  /* 0x0000000a0e0e7c12 */ /* 0x000fe2000f8e960b */
[----:B------:R-:W-:Y:S01]  /*d130*/  FFMA.FTZ R11, R179, UR4, -R5 ;  /* 0x00000004b30b7c23 */ /* 0x000fe20008010805 */
[----:B---3--:R-:W-:Y:S01]  /*d140*/  F2FP.F16.F32.PACK_AB R2, R13, R9 ;  /* 0x000000090d02723e */ /* 0x008fe200000000ff */
[----:B------:R-:W-:Y:S01]  /*d150*/  IMAD.WIDE.U32 R182, R0, -0x2daee0ad, RZ ;  /* 0xd2511f5300b67825 */ /* 0x000fe200078e00ff */
[----:B------:R-:W-:Y:S02]  /*d160*/  SHF.R.U32.HI R0, RZ, 0x18, R8 ;  /* 0x00000018ff007819 */ /* 0x000fe40000011608 */
[----:B------:R-:W-:Y:S01]  /*d170*/  PRMT R202, R2, 0x7610, R202 ;  /* 0x0000761002ca7816 */ /* 0x000fe200000000ca */
[----:B------:R-:W-:Y:S01]  /*d180*/  IMAD.WIDE.U32 R14, R14, -0x2daee0ad, RZ ;  /* 0xd2511f530e0e7825 */ /* 0x000fe200078e00ff */
[----:B------:R-:W-:-:S03]  /*d190*/  PRMT R201, R2, 0x7632, R201 ;  /* 0x0000763202c97816 */ /* 0x000fc600000000c9 */
[----:B------:R-:W-:Y:S01]  /*d1a0*/  FFMA.FTZ R2, R23, UR4, -R5 ;  /* 0x0000000417027c23 */ /* 0x000fe20008010805 */
[----:B------:R-:W-:Y:S01]  /*d1b0*/  @!P1 PRMT R205, R185, 0x5410, RZ ;  /* 0x00005410b9cd9816 */ /* 0x000fe200000000ff */
[----:B------:R-:W-:Y:S01]  /*d1c0*/  @!P3 HADD2 R186, -R202.H0_H0, -RZ.H0_H0 ;  /* 0xa00000ffcabab230 */ /* 0x000fe20000000900 */
[----:B------:R-:W-:Y:S01]  /*d1d0*/  ISETP.LE.U32.AND P1, PT, R0, UR12, PT ;  /* 0x0000000c00007c0c */ /* 0x000fe2000bf23070 */
[----:B------:R-:W-:Y:S01]  /*d1e0*/  MUFU.EX2 R11, R11 ;  /* 0x0000000b000b7308 */ /* 0x000fe20000000800 */
[----:B------:R-:W-:Y:S01]  /*d1f0*/  LOP3.LUT R22, R182, UR16, R15, 0x96, !PT ;  /* 0x00000010b6167c12 */ /* 0x000fe2000f8e960f */
[----:B------:R-:W-:Y:S01]  /*d200*/  STL [R1+0xec], R205 ;  /* 0x0000eccd01007387 */ /* 0x000fe20000100800 */
[----:B------:R-:W-:Y:S01]  /*d210*/  LOP3.LUT R0, R21, 0xff, RZ, 0xc0, !PT ;  /* 0x000000ff15007812 */ /* 0x000fe200078ec0ff */
[----:B------:R-:W-:Y:S01]  /*d220*/  FFMA.FTZ R21, R133, UR4, -R5 ;  /* 0x0000000485157c23 */ /* 0x000fe20008010805 */
[----:B------:R-:W-:Y:S01]  /*d230*/  PRMT R207, R202, 0x5410, R201 ;  /* 0x00005410cacf7816 */ /* 0x000fe200000000c9 */
[----:B------:R-:W-:Y:S01]  /*d240*/  IMAD.WIDE.U32 R22, R22, -0x326172a9, RZ ;  /* 0xcd9e8d5716167825 */ /* 0x000fe200078e00ff */
[----:B------:R-:W-:Y:S01]  /*d250*/  @!P3 PRMT R202, R186, 0x5410, RZ ;  /* 0x00005410bacab816 */ /* 0x000fe200000000ff */
[----:B------:R-:W1:Y:S01]  /*d260*/  MUFU.EX2 R199, R2 ;  /* 0x0000000200c77308 */ /* 0x000e620000000800 */
[----:B------:R-:W-:Y:S01]  /*d270*/  ISETP.LE.U32.AND P3, PT, R0, UR12, PT ;  /* 0x0000000c00007c0c */ /* 0x000fe2000bf63070 */
[----:B------:R-:W-:Y:S01]  /*d280*/  IMAD.MOV.U32 R0, RZ, RZ, R22 ;  /* 0x000000ffff007224 */ /* 0x000fe200078e0016 */
[----:B------:R-:W-:Y:S01]  /*d290*/  LOP3.LUT R6, R6, UR17, R183, 0x96, !PT ;  /* 0x0000001106067c12 */ /* 0x000fe2000f8e96b7 */
[----:B------:R-:W-:Y:S01]  /*d2a0*/  @!P1 HADD2 R187, -R201.H0_H0, -RZ.H0_H0 ;  /* 0xa00000ffc9bb9230 */ /* 0x000fe20000000900 */
[----:B------:R-:W-:Y:S01]  /*d2b0*/  PRMT R204, R12, 0x5410, R20 ;  /* 0x000054100ccc7816 */ /* 0x000fe20000000014 */
[----:B------:R-:W-:Y:S01]  /*d2c0*/  FFMA.FTZ R20, R168, UR4, -R4 ;  /* 0x00000004a8147c23 */ /* 0x000fe20008010804 */
[----:B------:R-:W-:Y:S01]  /*d2d0*/  LOP3.LUT R0, R0, 0xff, RZ, 0xc0, !PT ;  /* 0x000000ff00007812 */ /* 0x000fe200078ec0ff */
[----:B------:R-:W-:Y:S01]  /*d2e0*/  IMAD.WIDE.U32 R6, R6, -0x326172a9, RZ ;  /* 0xcd9e8d5706067825 */ /* 0x000fe200078e00ff */
[----:B------:R-:W-:-:S02]  /*d2f0*/  @!P1 PRMT R201, R187, 0x5410, RZ ;  /* 0x00005410bbc99816 */ /* 0x000fc400000000ff */
[----:B------:R-:W-:Y:S02]  /*d300*/  ISETP.LE.U32.AND P1, PT, R0, UR12, PT ;  /* 0x0000000c00007c0c */ /* 0x000fe4000bf23070 */
[----:B------:R-:W-:Y:S02]  /*d310*/  LOP3.LUT R23, R6, UR8, R23, 0x96, !PT ;  /* 0x0000000806177c12 */ /* 0x000fe4000f8e9617 */
[----:B------:R-:W-:Y:S01]  /*d320*/  LOP3.LUT R34, R10, UR9, R7, 0x96, !PT ;  /* 0x000000090a227c12 */ /* 0x000fe2000f8e9607 */
[----:B------:R-:W-:Y:S01]  /*d330*/  FFMA.FTZ R10, R184, UR4, -R4 ;  /* 0x00000004b80a7c23 */ /* 0x000fe20008010804 */
[----:B-1----:R-:W-:Y:S01]  /*d340*/  F2FP.F16.F32.PACK_AB R0, R199, R11 ;  /* 0x0000000bc700723e */ /* 0x002fe200000000ff */
[----:B------:R-:W-:Y:S01]  /*d350*/  IMAD.WIDE.U32 R6, R25, -0x2daee0ad, RZ ;  /* 0xd2511f5319067825 */ /* 0x000fe200078e00ff */
[----:B------:R1:W-:Y:S01]  /*d360*/  STL [R1+0xa0], R199 ;  /* 0x0000a0c701007387 */ /* 0x0003e20000100800 */
[----:B------:R-:W-:Y:S02]  /*d370*/  FSEL R15, R197, RZ, P5 ;  /* 0x000000ffc50f7208 */ /* 0x000fe40002800000 */
[----:B------:R-:W-:Y:S01]  /*d380*/  FFMA.FTZ R25, R32, UR4, -R5 ;  /* 0x0000000420197c23 */ /* 0x000fe20008010805 */
[C---:B------:R-:W-:Y:S01]  /*d390*/  PRMT R2, R0.reuse, 0x7610, R2 ;  /* 0x0000761000027816 */ /* 0x040fe20000000002 */
[----:B------:R-:W-:Y:S01]  /*d3a0*/  MUFU.EX2 R10, R10 ;  /* 0x0000000a000a7308 */ /* 0x000fe20000000800 */
[----:B------:R-:W-:Y:S01]  /*d3b0*/  PRMT R186, R0, 0x7632, R186 ;  /* 0x0000763200ba7816 */ /* 0x000fe200000000ba */
[----:B------:R-:W-:Y:S01]  /*d3c0*/  STL [R1+0x4c], R201 ;  /* 0x00004cc901007387 */ /* 0x000fe20000100800 */
[----:B------:R-:W-:Y:S01]  /*d3d0*/  PRMT R0, R23, 0x7632, R0 ;  /* 0x0000763217007816 */ /* 0x000fe20000000000 */
[----:B------:R-:W-:Y:S01]  /*d3e0*/  @!P3 HADD2 R188, -R2.H0_H0, -RZ.H0_H0 ;  /* 0xa00000ff02bcb230 */ /* 0x000fe20000000900 */
[----:B------:R-:W-:Y:S01]  /*d3f0*/  PRMT R248, R2, 0x5410, R186 ;  /* 0x0000541002f87816 */ /* 0x000fe200000000ba */
[----:B------:R-:W-:Y:S01]  /*d400*/  @P6 HADD2 R189, -R186.H0_H0, -RZ.H0_H0 ;  /* 0xa00000ffbabd6230 */ /* 0x000fe20000000900 */
[----:B------:R-:W-:Y:S01]  /*d410*/  LOP3.LUT R0, R0, 0xff, RZ, 0xc0, !PT ;  /* 0x000000ff00007812 */ /* 0x000fe200078ec0ff */
[----:B------:R-:W-:Y:S01]  /*d420*/  IMAD.MOV.U32 R32, RZ, RZ, R222 ;  /* 0x000000ffff207224 */ /* 0x000fe200078e00de */
[----:B------:R-:W-:-:S02]  /*d430*/  @!P3 PRMT R2, R188, 0x5410, RZ ;  /* 0x00005410bc02b816 */ /* 0x000fc400000000ff */
[----:B------:R-:W-:Y:S01]  /*d440*/  ISETP.LE.U32.AND P3, PT, R0, UR12, PT ;  /* 0x0000000c00007c0c */ /* 0x000fe2000bf63070 */
[--C-:B------:R-:W-:Y:S01]  /*d450*/  FFMA.FTZ R0, R178, UR4, -R4.reuse ;  /* 0x00000004b2007c23 */ /* 0x100fe20008010804 */
[----:B------:R-:W-:Y:S01]  /*d460*/  @P6 PRMT R186, R189, 0x5410, RZ ;  /* 0x00005410bdba6816 */ /* 0x000fe200000000ff */
[----:B------:R2:W-:Y:S01]  /*d470*/  STL [R1+0x44], R2 ;  /* 0x0000440201007387 */ /* 0x0005e20000100800 */
[----:B------:R-:W-:Y:S01]  /*d480*/  LOP3.LUT R12, R16, UR7, R7, 0x96, !PT ;  /* 0x00000007100c7c12 */ /* 0x000fe2000f8e9607 */
[----:B------:R3:W4:Y:S01]  /*d490*/  MUFU.EX2 R187, R0 ;  /* 0x0000000000bb7308 */ /* 0x0007220000000800 */
[--C-:B------:R-:W-:Y:S01]  /*d4a0*/  FFMA.FTZ R7, R172, UR4, -R5.reuse ;  /* 0x00000004ac077c23 */ /* 0x100fe20008010805 */
[----:B------:R-:W-:Y:S01]  /*d4b0*/  FFMA.FTZ R16, R135, UR4, -R5 ;  /* 0x0000000487107c23 */ /* 0x000fe20008010805 */
[----:B-1----:R-:W-:-:S05]  /*d4c0*/  FFMA.FTZ R199, R26, UR4, -R4 ;  /* 0x000000041ac77c23 */ /* 0x002fca0008010804 */
[----:B------:R1:W-:Y:S01]  /*d4d0*/  MUFU.EX2 R214, R7 ;  /* 0x0000000700d67308 */ /* 0x0003e20000000800 */
[----:B---3--:R-:W-:-:S05]  /*d4e0*/  IMAD.MOV.U32 R0, RZ, RZ, R6 ;  /* 0x000000ffff007224 */ /* 0x008fca00078e0006 */
[----:B------:R-:W-:Y:S01]  /*d4f0*/  LOP3.LUT R0, R0, 0xff, RZ, 0xc0, !PT ;  /* 0x000000ff00007812 */ /* 0x000fe200078ec0ff */
[----:B--2---:R-:W-:Y:S01]  /*d500*/  FFMA.FTZ R2, R177, UR4, -R5 ;  /* 0x00000004b1027c23 */ /* 0x004fe20008010805 */
[----:B-1----:R-:W-:Y:S02]  /*d510*/  FADD.FTZ R7, R132, -R15 ;  /* 0x8000000f84077221 */ /* 0x002fe40000010000 */
[----:B------:R-:W-:Y:S01]  /*d520*/  ISETP.LE.U32.AND P6, PT, R0, UR12, PT ;  /* 0x0000000c00007c0c */ /* 0x000fe2000bfc3070 */
[----:B------:R1:W-:Y:S01]  /*d530*/  MUFU.EX2 R223, R2 ;  /* 0x0000000200df7308 */ /* 0x0003e20000000800 */
[----:B----4-:R-:W-:Y:S01]  /*d540*/  F2FP.F16.F32.PACK_AB R0, R187, R10 ;  /* 0x0000000abb00723e */ /* 0x010fe200000000ff */
[----:B------:R-:W-:-:S03]  /*d550*/  FFMA.FTZ R15, R170, UR4, -R4 ;  /* 0x00000004aa0f7c23 */ /* 0x000fc60008010804 */
[C---:B------:R-:W-:Y:S02]  /*d560*/  PRMT R211, R0.reuse, 0x7610, R211 ;  /* 0x0000761000d37816 */ /* 0x040fe400000000d3 */
[----:B------:R-:W-:Y:S01]  /*d570*/  PRMT R181, R0, 0x7632, R181 ;  /* 0x0000763200b57816 */ /* 0x000fe200000000b5 */
[----:B------:R-:W-:Y:S01]  /*d580*/  FFMA.FTZ R0, R35, UR4, -R5 ;  /* 0x0000000423007c23 */ /* 0x000fe20008010805 */
[----:B------:R-:W-:-:S04]  /*d590*/  IMAD.WIDE.U32 R34, R34, -0x2daee0ad, RZ ;  /* 0xd2511f5322227825 */ /* 0x000fc800078e00ff */
[----:B------:R-:W-:Y:S01]  /*d5a0*/  @P0 HADD2 R190, -R211.H0_H0, -RZ.H0_H0 ;  /* 0xa00000ffd3be0230 */ /* 0x000fe20000000900 */
[----:B------:R-:W-:Y:S01]  /*d5b0*/  PRMT R238, R211, 0x5410, R181 ;  /* 0x00005410d3ee7816 */ /* 0x000fe200000000b5 */
[----:B------:R2:W3:Y:S01]  /*d5c0*/  MUFU.EX2 R220, R0 ;  /* 0x0000000000dc7308 */ /* 0x0004e20000000800 */
[----:B------:R-:W-:Y:S02]  /*d5d0*/  @P4 HADD2 R191, -R181.H0_H0, -RZ.H0_H0 ;  /* 0xa00000ffb5bf4230 */ /* 0x000fe40000000900 */
[----:B------:R-:W-:Y:S02]  /*d5e0*/  @P0 PRMT R211, R190, 0x5410, RZ ;  /* 0x00005410bed30816 */ /* 0x000fe400000000ff */
[----:B-1----:R-:W-:Y:S02]  /*d5f0*/  LOP3.LUT R2, R12, 0xff, RZ, 0xc0, !PT ;  /* 0x000000ff0c027812 */ /* 0x002fe400078ec0ff */
[----:B------:R-:W-:Y:S01]  /*d600*/  @P4 PRMT R181, R191, 0x5410, RZ ;  /* 0x00005410bfb54816 */ /* 0x000fe200000000ff */
[----:B------:R1:W-:Y:S01]  /*d610*/  STL [R1+0xf0], R211 ;  /* 0x0000f0d301007387 */ /* 0x0003e20000100800 */
[----:B------:R-:W-:Y:S01]  /*d620*/  ISETP.LE.U32.AND P0, PT, R2, UR12, PT ;  /* 0x0000000c02007c0c */ /* 0x000fe2000bf03070 */
[----:B------:R-:W-:-:S02]  /*d630*/  FFMA.FTZ R2, R180, UR4, -R4 ;  /* 0x00000004b4027c23 */ /* 0x000fc40008010804 */
[----:B------:R4:W-:Y:S02]  /*d640*/  STL [R1+0xf4], R12 ;  /* 0x0000f40c01007387 */ /* 0x0009e40000100800 */
[----:B------:R-:W3:Y:S02]  /*d650*/  MUFU.EX2 R205, R2 ;  /* 0x0000000200cd7308 */ /* 0x000ee40000000800 */
[----:B------:R-:W-:Y:S01]  /*d660*/  STL [R1+0xf8], R197 ;  /* 0x0000f8c501007387 */ /* 0x000fe20000100800 */
[----:B--2---:R-:W-:-:S04]  /*d670*/  LOP3.LUT R0, R12, 0xffff, RZ, 0xc0, !PT ;  /* 0x0000ffff0c007812 */ /* 0x004fc800078ec0ff */
[----:B------:R-:W-:-:S04]  /*d680*/  SHF.R.U32.HI R0, RZ, 0x8, R0 ;  /* 0x00000008ff007819 */ /* 0x000fc80000011600 */
[----:B------:R-:W-:-:S04]  /*d690*/  LOP3.LUT R0, R0, 0xffff, RZ, 0xc0, !PT ;  /* 0x0000ffff00007812 */ /* 0x000fc800078ec0ff */
[----:B------:R-:W-:Y:S02]  /*d6a0*/  ISETP.LE.U32.AND P4, PT, R0, UR12, PT ;  /* 0x0000000c00007c0c */ /* 0x000fe4000bf83070 */
[----:B---3--:R-:W-:Y:S01]  /*d6b0*/  F2FP.F16.F32.PACK_AB R0, R220, R223 ;  /* 0x000000dfdc00723e */ /* 0x008fe200000000ff */
[----:B------:R-:W-:Y:S01]  /*d6c0*/  STL [R1+0xfc], R205 ;  /* 0x0000fccd01007387 */ /* 0x000fe20000100800 */
[----:B------:R-:W-:Y:S01]  /*d6d0*/  SHF.R.U32.HI R2, RZ, 0x18, R12 ;  /* 0x00000018ff027819 */ /* 0x000fe2000001160c */
[----:B-1----:R-:W-:Y:S01]  /*d6e0*/  FFMA.FTZ R211, R28, UR4, -R4 ;  /* 0x000000041cd37c23 */ /* 0x002fe20008010804 */
[C---:B------:R-:W-:Y:S02]  /*d6f0*/  PRMT R179, R0.reuse, 0x7610, R179 ;  /* 0x0000761000b37816 */ /* 0x040fe400000000b3 */
[----:B------:R-:W-:Y:S02]  /*d700*/  PRMT R218, R0, 0x7632, R218 ;  /* 0x0000763200da7816 */ /* 0x000fe400000000da */
[----:B------:R-:W-:Y:S01]  /*d710*/  PRMT R0, R12, 0x7632, R0 ;  /* 0x000076320c007816 */ /* 0x000fe20000000000 */
[----:B------:R-:W-:Y:S01]  /*d720*/  @!P0 HADD2 R192, -R179.H0_H0, -RZ.H0_H0 ;  /* 0xa00000ffb3c08230 */ /* 0x000fe20000000900 */
[----:B------:R-:W-:Y:S01]  /*d730*/  PRMT R182, R179, 0x5410, R218 ;  /* 0x00005410b3b67816 */ /* 0x000fe200000000da */
[----:B------:R-:W-:Y:S01]  /*d740*/  @!P4 HADD2 R193, -R218.H0_H0, -RZ.H0_H0 ;  /* 0xa00000ffdac1c230 */ /* 0x000fe20000000900 */
[----:B------:R-:W-:Y:S01]  /*d750*/  LOP3.LUT R0, R0, 0xff, RZ, 0xc0, !PT ;  /* 0x000000ff00007812 */ /* 0x000fe200078ec0ff */
[----:B----4-:R-:W-:Y:S01]  /*d760*/  FFMA.FTZ R12, R29, UR4, -R4 ;  /* 0x000000041d0c7c23 */ /* 0x010fe20008010804 */
[----:B------:R-:W-:-:S02]  /*d770*/  @!P0 PRMT R179, R192, 0x5410, RZ ;  /* 0x00005410c0b38816 */ /* 0x000fc400000000ff */
[----:B------:R-:W-:Y:S01]  /*d780*/  ISETP.LE.U32.AND P0, PT, R0, UR12, PT ;  /* 0x0000000c00007c0c */ /* 0x000fe2000bf03070 */
[----:B------:R-:W-:Y:S01]  /*d790*/  FFMA.FTZ R0, R173, UR4, -R4 ;  /* 0x00000004ad007c23 */ /* 0x000fe20008010804 */
[----:B------:R-:W-:Y:S01]  /*d7a0*/  ISETP.LE.U32.AND P5, PT, R2, UR12, PT ;  /* 0x0000000c02007c0c */ /* 0x000fe2000bfa3070 */
[----:B------:R-:W-:Y:S01]  /*d7b0*/  FFMA.FTZ R2, R33, UR4, -R5 ;  /* 0x0000000421027c23 */ /* 0x000fe20008010805 */
[----:B------:R-:W-:Y:S01]  /*d7c0*/  @!P4 PRMT R218, R193, 0x5410, RZ ;  /* 0x00005410c1dac816 */ /* 0x000fe200000000ff */
[----:B------:R1:W2:Y:S01]  /*d7d0*/  MUFU.EX2 R221, R0 ;  /* 0x0000000000dd7308 */ /* 0x0002a20000000800 */
[----:B------:R-:W-:Y:S02]  /*d7e0*/  LOP3.LUT R33, R14, UR7, R35, 0x96, !PT ;  /* 0x000000070e217c12 */ /* 0x000fe4000f8e9623 */
[----:B------:R-:W-:Y:S01]  /*d7f0*/  FSEL R14, R196, RZ, P2 ;  /* 0x000000ffc40e7208 */ /* 0x000fe20001000000 */
[----:B------:R-:W-:-:S04]  /*d800*/  IMAD.MOV.U32 R26, RZ, RZ, R218 ;  /* 0x000000ffff1a7224 */ /* 0x000fc800078e00da */
[----:B------:R3:W4:Y:S01]  /*d810*/  MUFU.EX2 R183, R2 ;  /* 0x0000000200b77308 */ /* 0x0007220000000800 */
[----:B------:R-:W-:Y:S01]  /*d820*/  FADD.FTZ R3, R3, -R14 ;  /* 0x8000000e03037221 */ /* 0x000fe20000010000 */
[----:B------:R-:W-:Y:S01]  /*d830*/  FFMA.FTZ R14, R174, UR4, -R5 ;  /* 0x00000004ae0e7c23 */ /* 0x000fe20008010805 */
[----:B-1----:R-:W-:-:S04]  /*d840*/  LOP3.LUT R0, R23, 0xffff, RZ, 0xc0, !PT ;  /* 0x0000ffff17007812 */ /* 0x002fc800078ec0ff */
[----:B------:R-:W-:-:S04]  /*d850*/  SHF.R.U32.HI R0, RZ, 0x8, R0 ;  /* 0x00000008ff007819 */ /* 0x000fc80000011600 */
[----:B------:R-:W-:Y:S02]  /*d860*/  LOP3.LUT R0, R0, 0xffff, RZ, 0xc0, !PT ;  /* 0x0000ffff00007812 */ /* 0x000fe400078ec0ff */
[----:B---3--:R-:W-:Y:S02]  /*d870*/  PRMT R2, R6, 0x7771, RZ ;  /* 0x0000777106027816 */ /* 0x008fe400000000ff */
[----:B------:R-:W-:Y:S02]  /*d880*/  ISETP.LE.U32.AND P4, PT, R0, UR12, PT ;  /* 0x0000000c00007c0c */ /* 0x000fe4000bf83070 */
[----:B--2---:R-:W-:-:S04]  /*d890*/  F2FP.F16.F32.PACK_AB R0, R221, R205 ;  /* 0x000000cddd00723e */ /* 0x004fc800000000ff */
[C---:B------:R-:W-:Y:S02]  /*d8a0*/  PRMT R251, R0.reuse, 0x7632, R251 ;  /* 0x0000763200fb7816 */ /* 0x040fe400000000fb */
[----:B------:R-:W-:Y:S02]  /*d8b0*/  PRMT R252, R0, 0x7610, R252 ;  /* 0x0000761000fc7816 */ /* 0x000fe400000000fc */
[----:B------:R-:W-:Y:S01]  /*d8c0*/  MOV R0, R34 ;  /* 0x0000002200007202 */ /* 0x000fe20000000f00 */
[----:B------:R-:W-:Y:S01]  /*d8d0*/  @!P5 HADD2 R194, -R251.H0_H0, -RZ.H0_H0 ;  /* 0xa00000fffbc2d230 */ /* 0x000fe20000000900 */
[----:B------:R-:W-:Y:S01]  /*d8e0*/  PRMT R217, R252, 0x5410, R251 ;  /* 0x00005410fcd97816 */ /* 0x000fe200000000fb */
[----:B------:R-:W-:Y:S01]  /*d8f0*/  @!P0 HADD2 R195, -R252.H0_H0, -RZ.H0_H0 ;  /* 0xa00000fffcc38230 */ /* 0x000fe20000000900 */
[----:B------:R-:W-:Y:S02]  /*d900*/  LOP3.LUT R0, R0, 0xff, RZ, 0xc0, !PT ;  /* 0x000000ff00007812 */ /* 0x000fe400078ec0ff */
[----:B------:R-:W-:-:S02]  /*d910*/  @!P5 PRMT R251, R194, 0x5410, RZ ;  /* 0x00005410c2fbd816 */ /* 0x000fc400000000ff */
[----:B------:R-:W-:Y:S02]  /*d920*/  ISETP.LE.U32.AND P5, PT, R0, UR12, PT ;  /* 0x0000000c00007c0c */ /* 0x000fe4000bfa3070 */
[----:B----4-:R-:W-:Y:S02]  /*d930*/  F2FP.F16.F32.PACK_AB R0, R183, R214 ;  /* 0x000000d6b700723e */ /* 0x010fe400000000ff */
[----:B------:R-:W-:Y:S02]  /*d940*/  @!P0 PRMT R252, R195, 0x5410, RZ ;  /* 0x00005410c3fc8816 */ /* 0x000fe400000000ff */
[----:B------:R-:W-:Y:S01]  /*d950*/  ISETP.GT.U32.AND P0, PT, R2, UR12, PT ;  /* 0x0000000c02007c0c */ /* 0x000fe2000bf04070 */
[----:B------:R-:W-:Y:S01]  /*d960*/  FFMA.FTZ R2, R171, UR4, -R4 ;  /* 0x00000004ab027c23 */ /* 0x000fe20008010804 */
[C---:B------:R-:W-:Y:S01]  /*d970*/  PRMT R250, R0.reuse, 0x7610, R250 ;  /* 0x0000761000fa7816 */ /* 0x040fe200000000fa */
[----:B------:R1:W-:Y:S01]  /*d980*/  STL [R1+0x100], R252 ;  /* 0x000100fc01007387 */ /* 0x0003e20000100800 */
[----:B------:R-:W-:Y:S01]  /*d990*/  PRMT R249, R0, 0x7632, R249 ;  /* 0x0000763200f97816 */ /* 0x000fe200000000f9 */
[----:B------:R-:W-:Y:S01]  /*d9a0*/  FFMA.FTZ R0, R176, UR4, -R4 ;  /* 0x00000004b0007c23 */ /* 0x000fe20008010804 */
[----:B------:R-:W-:Y:S01]  /*d9b0*/  MUFU.EX2 R201, R2 ;  /* 0x0000000200c97308 */ /* 0x000fe20000000800 */
[----:B------:R2:W-:Y:S01]  /*d9c0*/  STL [R1+0x104], R251 ;  /* 0x000104fb01007387 */ /* 0x0005e20000100800 */
[----:B------:R-:W-:Y:S01]  /*d9d0*/  @!P6 HADD2 R200, -R250.H0_H0, -RZ.H0_H0 ;  /* 0xa00000fffac8e230 */ /* 0x000fe20000000900 */
[----:B------:R-:W-:-:S04]  /*d9e0*/  PRMT R240, R250, 0x5410, R249 ;  /* 0x00005410faf07816 */ /* 0x000fc800000000f9 */
[----:B------:R-:W-:Y:S01]  /*d9f0*/  @P0 HADD2 R198, -R249.H0_H0, -RZ.H0_H0 ;  /* 0xa00000fff9c60230 */ /* 0x000fe20000000900 */
[----:B------:R-:W-:-:S04]  /*da00*/  @!P6 PRMT R250, R200, 0x5410, RZ ;  /* 0x00005410c8fae816 */ /* 0x000fc800000000ff */
[----:B------:R-:W-:Y:S01]  /*da10*/  @P0 PRMT R249, R198, 0x5410, RZ ;  /* 0x00005410c6f90816 */ /* 0x000fe200000000ff */
[----:B-1----:R-:W1:Y:S08]  /*da20*/  MUFU.EX2 R252, R0 ;  /* 0x0000000000fc7308 */ /* 0x002e700000000800 */
[----:B--2---:R2:W-:Y:S01]  /*da30*/  MUFU.EX2 R251, R14 ;  /* 0x0000000e00fb7308 */ /* 0x0045e20000000800 */
[----:B-1----:R-:W-:-:S02]  /*da40*/  F2FP.F16.F32.PACK_AB R2, R201, R252 ;  /* 0x000000fcc902723e */ /* 0x002fc400000000ff */
[----:B------:R-:W-:Y:S02]  /*da50*/  PRMT R0, R33, 0x7632, R0 ;  /* 0x0000763221007816 */ /* 0x000fe40000000000 */
[C---:B------:R-:W-:Y:S02]  /*da60*/  PRMT R243, R2.reuse, 0x7610, R243 ;  /* 0x0000761002f37816 */ /* 0x040fe400000000f3 */
[----:B------:R-:W-:Y:S01]  /*da70*/  PRMT R242, R2, 0x7632, R242 ;  /* 0x0000763202f27816 */ /* 0x000fe200000000f2 */
[----:B------:R-:W-:Y:S01]  /*da80*/  FMUL.FTZ R2, R7, UR4 ;  /* 0x0000000407027c20 */ /* 0x000fe20008410000 */
[----:B------:R-:W-:Y:S01]  /*da90*/  LOP3.LUT R0, R0, 0xff, RZ, 0xc0, !PT ;  /* 0x000000ff00007812 */ /* 0x000fe200078ec0ff */
[----:B------:R-:W-:Y:S01]  /*daa0*/  FFMA.FTZ R7, R169, UR4, -R5 ;  /* 0x00000004a9077c23 */ /* 0x000fe20008010805 */
[----:B------:R-:W-:Y:S01]  /*dab0*/  PRMT R241, R243, 0x5410, R242 ;  /* 0x00005410f3f17816 */ /* 0x000fe200000000f2 */
[----:B--2---:R-:W-:Y:S01]  /*dac0*/  IMAD.MOV.U32 R14, RZ, RZ, R181 ;  /* 0x000000ffff0e7224 */ /* 0x004fe200078e00b5 */
[----:B------:R-:W-:Y:S01]  /*dad0*/  ISETP.LE.U32.AND P6, PT, R0, UR12, PT ;  /* 0x0000000c00007c0c */ /* 0x000fe2000bfc3070 */
[----:B------:R-:W1:Y:S01]  /*dae0*/  MUFU.EX2 R2, R2 ;  /* 0x0000000200027308 */ /* 0x000e620000000800 */
[----:B------:R-:W-:Y:S01]  /*daf0*/  PRMT R0, R6, 0x7772, RZ ;  /* 0x0000777206007816 */ /* 0x000fe200000000ff */
[----:B------:R-:W-:-:S03]  /*db00*/  FFMA.FTZ R5, R175, UR4, -R4 ;  /* 0x00000004af057c23 */ /* 0x000fc60008010804 */
[----:B------:R-:W-:Y:S02]  /*db10*/  ISETP.GT.U32.AND P0, PT, R0, UR12, PT ;  /* 0x0000000c00007c0c */ /* 0x000fe4000bf04070 */
[----:B------:R-:W-:-:S04]  /*db20*/  PRMT R0, R6, 0x7773, RZ ;  /* 0x0000777306007816 */ /* 0x000fc800000000ff */
[----:B------:R-:W-:Y:S02]  /*db30*/  ISETP.GT.U32.AND P2, PT, R0, UR12, PT ;  /* 0x0000000c00007c0c */ /* 0x000fe4000bf44070 */
[----:B------:R-:W-:Y:S01]  /*db40*/  LOP3.LUT R0, R33, 0xffff, RZ, 0xc0, !PT ;  /* 0x0000ffff21007812 */ /* 0x000fe200078ec0ff */
[----:B-1----:R-:W-:-:S03]  /*db50*/  FMUL.FTZ R233, R101, R2 ;  /* 0x0000000265e97220 */ /* 0x002fc60000410000 */
[----:B------:R-:W-:Y:S01]  /*db60*/  SHF.R.U32.HI R0, RZ, 0x8, R0 ;  /* 0x00000008ff007819 */ /* 0x000fe20000011600 */
[----:B------:R-:W2:Y:S01]  /*db70*/  LDL R101, [R1+0xa4] ;  /* 0x0000a40001657983 */ /* 0x000ea20000100800 */
[----:B------:R-:W-:Y:S01]  /*db80*/  @P0 HADD2 R132, -R243.H0_H0, -RZ.H0_H0 ;  /* 0xa00000fff3840230 */ /* 0x000fe20000000900 */
[----:B------:R-:W-:Y:S01]  /*db90*/  MUFU.EX2 R205, R7 ;  /* 0x0000000700cd7308 */ /* 0x000fe20000000800 */
[----:B------:R-:W-:Y:S01]  /*dba0*/  LOP3.LUT R0, R0, 0xffff, RZ, 0xc0, !PT ;  /* 0x0000ffff00007812 */ /* 0x000fe200078ec0ff */
[-C--:B------:R-:W-:Y:S01]  /*dbb0*/  FMUL.FTZ R181, R65, R2.reuse ;  /* 0x0000000241b57220 */ /* 0x080fe20000410000 */
[-C--:B------:R-:W-:Y:S01]  /*dbc0*/  FMUL.FTZ R184, R72, R2.reuse ;  /* 0x0000000248b87220 */ /* 0x080fe20000410000 */
[----:B------:R-:W-:Y:S01]  /*dbd0*/  @P0 PRMT R243, R132, 0x5410, RZ ;  /* 0x0000541084f30816 */ /* 0x000fe200000000ff */
[----:B------:R-:W-:Y:S01]  /*dbe0*/  FMUL.FTZ R216, R84, R2 ;  /* 0x0000000254d87220 */ /* 0x000fe20000410000 */
[----:B------:R-:W-:Y:S01]  /*dbf0*/  ISETP.LE.U32.AND P0, PT, R0, UR12, PT ;  /* 0x0000000c00007c0c */ /* 0x000fe2000bf03070 */
[----:B------:R-:W-:Y:S01]  /*dc00*/  FMUL.FTZ R0, R3, UR4 ;  /* 0x0000000403007c20 */ /* 0x000fe20008410000 */
[----:B------:R-:W-:-:S02]  /*dc10*/  @P2 HADD2 R206, -R242.H0_H0, -RZ.H0_H0 ;  /* 0xa00000fff2ce2230 */ /* 0x000fc40000000900 */
[-C--:B------:R-:W-:Y:S01]  /*dc20*/  FFMA.FTZ R3, R224, R2.reuse, R19 ;  /* 0x00000002e0037223 */ /* 0x080fe20000010013 */
[-C--:B------:R-:W-:Y:S01]  /*dc30*/  FMUL.FTZ R28, R136, R2.reuse ;  /* 0x00000002881c7220 */ /* 0x080fe20000410000 */
[----:B------:R-:W-:Y:S01]  /*dc40*/  FMUL.FTZ R29, R137, R2 ;  /* 0x00000002891d7220 */ /* 0x000fe20000410000 */
[----:B------:R-:W-:Y:S01]  /*dc50*/  IMAD.MOV.U32 R84, RZ, RZ, R217 ;  /* 0x000000ffff547224 */ /* 0x000fe200078e00d9 */
[----:B------:R-:W1:Y:S01]  /*dc60*/  MUFU.EX2 R0, R0 ;  /* 0x0000000000007308 */ /* 0x000e620000000800 */
[----:B------:R-:W-:Y:S01]  /*dc70*/  IMAD.MOV.U32 R72, RZ, RZ, R221 ;  /* 0x000000ffff487224 */ /* 0x000fe200078e00dd */
[----:B------:R-:W-:Y:S01]  /*dc80*/  MOV R65, R220 ;  /* 0x000000dc00417202 */ /* 0x000fe20000000f00 */
        /* <DEDUP_REMOVED lines=59> */
[----:B-1----:R-:W-:Y:S01]  /*e040*/  FFMA.FTZ R4, R239, R0, R9 ;  /* 0x00000000ef047223 */ /* 0x002fe20000010009 */
[----:B------:R-:W-:Y:S01]  /*e050*/  @P2 PRMT R242, R206, 0x5410, RZ ;  /* 0x00005410cef22816 */ /* 0x000fe200000000ff */
[----:B------:R-:W-:Y:S01]  /*e060*/  IMAD.MOV.U32 R85, RZ, RZ, R30 ;  /* 0x000000ffff557224 */ /* 0x000fe200078e001e */
[----:B------:R-:W-:Y:S01]  /*e070*/  ISETP.LE.U32.AND P2, PT, R2, UR12, PT ;  /* 0x0000000c02007c0c */ /* 0x000fe2000bf43070 */
[----:B------:R-:W-:Y:S01]  /*e080*/  MUFU.EX2 R100, R5 ;  /* 0x0000000500647308 */ /* 0x000fe20000000800 */
[----:B------:R-:W-:Y:S01]  /*e090*/  MOV R80, R31 ;  /* 0x0000001f00507202 */ /* 0x000fe20000000f00 */
[----:B------:R-:W-:-:S02]  /*e0a0*/  IMAD.MOV.U32 R93, RZ, RZ, R226 ;  /* 0x000000ffff5d7224 */ /* 0x000fc400078e00e2 */
[-C--:B------:R-:W-:Y:S01]  /*e0b0*/  FMUL.FTZ R30, R138, R0.reuse ;  /* 0x000000008a1e7220 */ /* 0x080fe20000410000 */
[----:B------:R-:W-:Y:S02]  /*e0c0*/  IMAD.MOV.U32 R81, RZ, RZ, R223 ;  /* 0x000000ffff517224 */ /* 0x000fe400078e00df */
[-C--:B------:R-:W-:Y:S01]  /*e0d0*/  FMUL.FTZ R31, R139, R0.reuse ;  /* 0x000000008b1f7220 */ /* 0x080fe20000410000 */
[----:B------:R-:W-:Y:S02]  /*e0e0*/  IMAD.MOV.U32 R97, RZ, RZ, R219 ;  /* 0x000000ffff617224 */ /* 0x000fe400078e00db */
[-C--:B------:R-:W-:Y:S01]  /*e0f0*/  FMUL.FTZ R166, R166, R0.reuse ;  /* 0x00000000a6a67220 */ /* 0x080fe20000410000 */
[----:B------:R-:W1:Y:S01]  /*e100*/  MUFU.EX2 R96, R15 ;  /* 0x0000000f00607308 */ /* 0x000e620000000800 */
[----:B------:R-:W-:Y:S02]  /*e110*/  IMAD.MOV.U32 R77, RZ, RZ, R187 ;  /* 0x000000ffff4d7224 */ /* 0x000fe400078e00bb */
[----:B------:R-:W-:Y:S01]  /*e120*/  FMUL.FTZ R167, R167, R0 ;  /* 0x00000000a7a77220 */ /* 0x000fe20000410000 */
[----:B------:R-:W-:-:S02]  /*e130*/  IMAD.MOV.U32 R73, RZ, RZ, R186 ;  /* 0x000000ffff497224 */ /* 0x000fc400078e00ba */
[-C--:B------:R-:W-:Y:S01]  /*e140*/  FMUL.FTZ R162, R162, R0.reuse ;  /* 0x00000000a2a27220 */ /* 0x080fe20000410000 */
[----:B------:R-:W-:Y:S02]  /*e150*/  IMAD.MOV.U32 R61, RZ, RZ, R183 ;  /* 0x000000ffff3d7224 */ /* 0x000fe400078e00b7 */
[-C--:B------:R-:W-:Y:S01]  /*e160*/  FMUL.FTZ R163, R163, R0.reuse ;  /* 0x00000000a3a37220 */ /* 0x080fe20000410000 */
[----:B------:R-:W-:Y:S02]  /*e170*/  IMAD.MOV.U32 R60, RZ, RZ, R182 ;  /* 0x000000ffff3c7224 */ /* 0x000fe400078e00b6 */
        /* <DEDUP_REMOVED lines=59> */
[----:B------:R-:W-:Y:S01]  /*e530*/  F2FP.F16.F32.PACK_AB R0, R205, R251 ;  /* 0x000000fbcd00723e */ /* 0x000fe200000000ff */
[----:B------:R-:W-:Y:S01]  /*e540*/  FADD.FTZ R2, R18, R3 ;  /* 0x0000000312027221 */ /* 0x000fe20000010000 */
[----:B------:R-:W-:Y:S01]  /*e550*/  MUFU.EX2 R88, R17 ;  /* 0x0000001100587308 */ /* 0x000fe20000000800 */
[----:B------:R-:W-:Y:S01]  /*e560*/  MOV R89, R215 ;  /* 0x000000d700597202 */ /* 0x000fe20000000f00 */
[----:B------:R-:W-:Y:S01]  /*e570*/  IMAD.MOV.U32 R57, RZ, RZ, R207 ;  /* 0x000000ffff397224 */ /* 0x000fe200078e00cf */
[C---:B------:R-:W-:Y:S01]  /*e580*/  PRMT R237, R0.reuse, 0x7610, R237 ;  /* 0x0000761000ed7816 */ /* 0x040fe200000000ed */
[----:B------:R-:W-:Y:S01]  /*e590*/  FADD.FTZ R215, R11, R2 ;  /* 0x000000020bd77221 */ /* 0x000fe20000010000 */
[----:B------:R-:W-:Y:S01]  /*e5a0*/  PRMT R236, R0, 0x7632, R236 ;  /* 0x0000763200ec7816 */ /* 0x000fe200000000ec */
[----:B------:R-:W-:Y:S01]  /*e5b0*/  IMAD.MOV.U32 R19, RZ, RZ, R202 ;  /* 0x000000ffff137224 */ /* 0x000fe200078e00ca */
[----:B------:R-:W-:Y:S01]  /*e5c0*/  MOV R56, R204 ;  /* 0x000000cc00387202 */ /* 0x000fe20000000f00 */
[----:B------:R-:W3:Y:S01]  /*e5d0*/  MUFU.EX2 R92, R16 ;  /* 0x00000010005c7308 */ /* 0x000ee20000000800 */
[----:B------:R-:W-:Y:S01]  /*e5e0*/  @!P2 HADD2 R41, -R237.H0_H0, -RZ.H0_H0 ;  /* 0xa00000ffed29a230 */ /* 0x000fe20000000900 */
[----:B------:R-:W-:Y:S01]  /*e5f0*/  SHF.R.U32.HI R2, RZ, 0x18, R23 ;  /* 0x00000018ff027819 */ /* 0x000fe20000011617 */
[----:B------:R-:W-:Y:S01]  /*e600*/  IMAD.MOV.U32 R76, RZ, RZ, R27 ;  /* 0x000000ffff4c7224 */ /* 0x000fe200078e001b */
[----:B------:R-:W-:-:S02]  /*e610*/  PRMT R118, R237, 0x5410, R236 ;  /* 0x00005410ed767816 */ /* 0x000fc400000000ec */
[----:B------:R-:W-:Y:S02]  /*e620*/  @!P2 PRMT R237, R41, 0x5410, RZ ;  /* 0x0000541029eda816 */ /* 0x000fe400000000ff */
[----:B-1----:R-:W-:Y:S02]  /*e630*/  F2FP.F16.F32.PACK_AB R0, R96, R100 ;  /* 0x000000646000723e */ /* 0x002fe400000000ff */
[----:B------:R-:W-:Y:S01]  /*e640*/  ISETP.LE.U32.AND P2, PT, R2, UR12, PT ;  /* 0x0000000c02007c0c */ /* 0x000fe2000bf43070 */
[----:B------:R-:W-:Y:S01]  /*e650*/  @!P4 HADD2 R40, -R236.H0_H0, -RZ.H0_H0 ;  /* 0xa00000ffec28c230 */ /* 0x000fe20000000900 */
[C---:B------:R-:W-:Y:S02]  /*e660*/  PRMT R213, R0.reuse, 0x7610, R213 ;  /* 0x0000761000d57816 */ /* 0x040fe400000000d5 */
[----:B------:R-:W-:Y:S02]  /*e670*/  PRMT R212, R0, 0x7632, R212 ;  /* 0x0000763200d47816 */ /* 0x000fe400000000d4 */
[----:B------:R-:W-:Y:S01]  /*e680*/  PRMT R0, R22, 0x7771, RZ ;  /* 0x0000777116007816 */ /* 0x000fe200000000ff */
[----:B------:R1:W-:Y:S01]  /*e690*/  MUFU.EX2 R64, R20 ;  /* 0x0000001400407308 */ /* 0x0003e20000000800 */
[----:B------:R-:W-:Y:S01]  /*e6a0*/  @!P4 PRMT R236, R40, 0x5410, RZ ;  /* 0x0000541028ecc816 */ /* 0x000fe200000000ff */
[----:B------:R-:W-:Y:S01]  /*e6b0*/  @!P3 HADD2 R42, -R213.H0_H0, -RZ.H0_H0 ;  /* 0xa00000ffd52ab230 */ /* 0x000fe20000000900 */
[----:B------:R-:W-:-:S02]  /*e6c0*/  ISETP.GT.U32.AND P4, PT, R0, UR12, PT ;  /* 0x0000000c00007c0c */ /* 0x000fc4000bf84070 */
[----:B---3--:R-:W-:-:S03]  /*e6d0*/  F2FP.F16.F32.PACK_AB R2, R88, R92 ;  /* 0x0000005c5802723e */ /* 0x008fc600000000ff */
[----:B------:R-:W3:Y:S01]  /*e6e0*/  MUFU.EX2 R207, R24 ;  /* 0x0000001800cf7308 */ /* 0x000ee20000000800 */
[----:B------:R-:W-:Y:S01]  /*e6f0*/  PRMT R0, R22, 0x7772, RZ ;  /* 0x0000777216007816 */ /* 0x000fe200000000ff */
[----:B------:R-:W-:Y:S01]  /*e700*/  @!P2 HADD2 R43, -R212.H0_H0, -RZ.H0_H0 ;  /* 0xa00000ffd42ba230 */ /* 0x000fe20000000900 */
[----:B------:R-:W-:-:S05]  /*e710*/  PRMT R239, R213, 0x5410, R212 ;  /* 0x00005410d5ef7816 */ /* 0x000fca00000000d4 */
[----:B------:R-:W-:Y:S01]  /*e720*/  MUFU.EX2 R202, R21 ;  /* 0x0000001500ca7308 */ /* 0x000fe20000000800 */
[----:B------:R-:W-:Y:S01]  /*e730*/  @!P3 PRMT R213, R42, 0x5410, RZ ;  /* 0x000054102ad5b816 */ /* 0x000fe200000000ff */
[----:B-1----:R-:W1:Y:S01]  /*e740*/  LDC R20, c[0x0][0x4f8] ;  /* 0x00013e00ff147b82 */ /* 0x002e620000000800 */
[----:B------:R-:W-:-:S05]  /*e750*/  PRMT R210, R2, 0x7610, R210 ;  /* 0x0000761002d27816 */ /* 0x000fca00000000d2 */
[----:B------:R-:W4:Y:S01]  /*e760*/  MUFU.EX2 R204, R25 ;  /* 0x0000001900cc7308 */ /* 0x000f220000000800 */
[----:B------:R-:W-:Y:S02]  /*e770*/  ISETP.GT.U32.AND P3, PT, R0, UR12, PT ;  /* 0x0000000c00007c0c */ /* 0x000fe4000bf64070 */
[----:B------:R-:W-:Y:S01]  /*e780*/  PRMT R0, R22, 0x7773, RZ ;  /* 0x0000777316007816 */ /* 0x000fe200000000ff */
[----:B------:R-:W-:Y:S01]  /*e790*/  @!P1 HADD2 R44, -R210.H0_H0, -RZ.H0_H0 ;  /* 0xa00000ffd22c9230 */ /* 0x000fe20000000900 */
[----:B------:R-:W-:Y:S02]  /*e7a0*/  @!P2 PRMT R212, R43, 0x5410, RZ ;  /* 0x000054102bd4a816 */ /* 0x000fe400000000ff */
[----:B------:R-:W-:Y:S02]  /*e7b0*/  PRMT R208, R2, 0x7632, R208 ;  /* 0x0000763202d07816 */ /* 0x000fe400000000d0 */
[----:B------:R-:W-:Y:S02]  /*e7c0*/  ISETP.GT.U32.AND P2, PT, R0, UR12, PT ;  /* 0x0000000c00007c0c */ /* 0x000fe4000bf44070 */
[----:B------:R-:W-:-:S02]  /*e7d0*/  LOP3.LUT R0, R33, 0xff, RZ, 0xc0, !PT ;  /* 0x000000ff21007812 */ /* 0x000fc400078ec0ff */
[----:B------:R-:W-:Y:S02]  /*e7e0*/  PRMT R119, R210, 0x5410, R208 ;  /* 0x00005410d2777816 */ /* 0x000fe400000000d0 */
[----:B------:R-:W-:Y:S02]  /*e7f0*/  @!P1 PRMT R210, R44, 0x5410, RZ ;  /* 0x000054102cd29816 */ /* 0x000fe400000000ff */
[----:B---3--:R-:W-:Y:S02]  /*e800*/  F2FP.F16.F32.PACK_AB R2, R207, R64 ;  /* 0x00000040cf02723e */ /* 0x008fe400000000ff */
[----:B------:R-:W-:Y:S02]  /*e810*/  ISETP.LE.U32.AND P1, PT, R0, UR12, PT ;  /* 0x0000000c00007c0c */ /* 0x000fe4000bf23070 */
[----:B----4-:R-:W-:Y:S01]  /*e820*/  F2FP.F16.F32.PACK_AB R0, R204, R202 ;  /* 0x000000cacc00723e */ /* 0x010fe200000000ff */
[----:B------:R-:W-:Y:S01]  /*e830*/  @P4 HADD2 R46, -R208.H0_H0, -RZ.H0_H0 ;  /* 0xa00000ffd02e4230 */ /* 0x000fe20000000900 */
[----:B------:R-:W-:-:S02]  /*e840*/  PRMT R209, R2, 0x7610, R209 ;  /* 0x0000761002d17816 */ /* 0x000fc400000000d1 */
[C---:B------:R-:W-:Y:S02]  /*e850*/  PRMT R200, R0.reuse, 0x7610, R200 ;  /* 0x0000761000c87816 */ /* 0x040fe400000000c8 */
[----:B------:R-:W-:Y:S02]  /*e860*/  PRMT R198, R0, 0x7632, R198 ;  /* 0x0000763200c67816 */ /* 0x000fe400000000c6 */
[----:B------:R-:W-:Y:S01]  /*e870*/  PRMT R0, R34, 0x7771, RZ ;  /* 0x0000777122007816 */ /* 0x000fe200000000ff */
[----:B------:R-:W-:Y:S01]  /*e880*/  @P3 HADD2 R45, -R209.H0_H0, -RZ.H0_H0 ;  /* 0xa00000ffd12d3230 */ /* 0x000fe20000000900 */
[----:B------:R-:W-:Y:S02]  /*e890*/  PRMT R206, R2, 0x7632, R206 ;  /* 0x0000763202ce7816 */ /* 0x000fe400000000ce */
[----:B------:R-:W-:Y:S02]  /*e8a0*/  @P4 PRMT R208, R46, 0x5410, RZ ;  /* 0x000054102ed04816 */ /* 0x000fe400000000ff */
[----:B------:R-:W-:-:S02]  /*e8b0*/  ISETP.GT.U32.AND P4, PT, R0, UR12, PT ;  /* 0x0000000c00007c0c */ /* 0x000fc4000bf84070 */
[----:B------:R-:W-:Y:S01]  /*e8c0*/  PRMT R0, R34, 0x7772, RZ ;  /* 0x0000777222007816 */ /* 0x000fe200000000ff */
[----:B------:R-:W-:Y:S01]  /*e8d0*/  @P2 HADD2 R53, -R206.H0_H0, -RZ.H0_H0 ;  /* 0xa00000ffce352230 */ /* 0x000fe20000000900 */
[----:B------:R-:W-:Y:S01]  /*e8e0*/  PRMT R117, R209, 0x5410, R206 ;  /* 0x00005410d1757816 */ /* 0x000fe200000000ce */
[----:B------:R-:W-:Y:S01]  /*e8f0*/  @!P1 HADD2 R52, -R200.H0_H0, -RZ.H0_H0 ;  /* 0xa00000ffc8349230 */ /* 0x000fe20000000900 */
[----:B------:R-:W-:Y:S02]  /*e900*/  @P3 PRMT R209, R45, 0x5410, RZ ;  /* 0x000054102dd13816 */ /* 0x000fe400000000ff */
[----:B------:R-:W-:Y:S02]  /*e910*/  ISETP.GT.U32.AND P3, PT, R0, UR12, PT ;  /* 0x0000000c00007c0c */ /* 0x000fe4000bf64070 */
[----:B------:R-:W-:Y:S02]  /*e920*/  PRMT R197, R200, 0x5410, R198 ;  /* 0x00005410c8c57816 */ /* 0x000fe400000000c6 */
[----:B------:R-:W-:-:S02]  /*e930*/  @P2 PRMT R206, R53, 0x5410, RZ ;  /* 0x0000541035ce2816 */ /* 0x000fc400000000ff */
[----:B------:R-:W-:Y:S02]  /*e940*/  @!P1 PRMT R200, R52, 0x5410, RZ ;  /* 0x0000541034c89816 */ /* 0x000fe400000000ff */
[----:B------:R-:W-:Y:S01]  /*e950*/  R2P PR, R203, 0x6 ;  /* 0x00000006cb007804 */ /* 0x000fe20000000000 */
[----:B------:R-:W-:Y:S01]  /*e960*/  @!P0 HADD2 R47, -R198.H0_H0, -RZ.H0_H0 ;  /* 0xa00000ffc62f8230 */ /* 0x000fe20000000900 */
[----:B------:R-:W-:-:S04]  /*e970*/  PRMT R0, R34, 0x7773, RZ ;  /* 0x0000777322007816 */ /* 0x000fc800000000ff */
[----:B------:R-:W-:Y:S02]  /*e980*/  @!P0 PRMT R198, R47, 0x5410, RZ ;  /* 0x000054102fc68816 */ /* 0x000fe400000000ff */
[----:B------:R-:W-:Y:S02]  /*e990*/  ISETP.GT.U32.AND P0, PT, R0, UR12, PT ;  /* 0x0000000c00007c0c */ /* 0x000fe4000bf04070 */
[----:B------:R-:W-:Y:S01]  /*e9a0*/  PRMT R2, R6, 0x7773, RZ ;  /* 0x0000777306027816 */ /* 0x000fe200000000ff */
[----:B------:R-:W-:Y:S01]  /*e9b0*/  FADD.FTZ R3, R13, R4 ;  /* 0x000000040d037221 */ /* 0x000fe20000010000 */
[----:B--2---:R-:W-:-:S05]  /*e9c0*/  LEA R116, R101, UR5, 0x1 ;  /* 0x0000000565747c11 */ /* 0x004fca000f8e08ff */
[C---:B------:R-:W-:Y:S02]  /*e9d0*/  VIADD R0, R116.reuse, 0x10000 ;  /* 0x0001000074007836 */ /* 0x040fe40000000000 */
[----:B------:R-:W-:Y:S02]  /*e9e0*/  VIADD R21, R116, 0x10040 ;  /* 0x0001004074157836 */ /* 0x000fe40000000000 */
[----:B------:R-:W-:Y:S01]  /*e9f0*/  @P2 VIADD R21, R0, 0xffffffc0 ;  /* 0xffffffc000152836 */ /* 0x000fe20000000000 */
[----:B------:R-:W-:-:S04]  /*ea00*/  SHF.R.U32.HI R0, RZ, 0x18, R33 ;  /* 0x00000018ff007819 */ /* 0x000fc80000011621 */
        /* <DEDUP_REMOVED lines=8> */
[----:B-1----:R-:W-:Y:S02]  /*ea90*/  LOP3.LUT R20, R20, 0xff, RZ, 0xc0, !PT ;  /* 0x000000ff14147812 */ /* 0x002fe400078ec0ff */
[----:B------:R-:W-:Y:S02]  /*eaa0*/  SHF.R.U32.HI R2, RZ, 0x18, R8 ;  /* 0x00000018ff027819 */ /* 0x000fe40000011608 */
[----:B------:R-:W-:Y:S01]  /*eab0*/  LOP3.LUT R0, R0, 0xff, RZ, 0xc0, !PT ;  /* 0x000000ff00007812 */ /* 0x000fe200078ec0ff */
[----:B------:R-:W-:-:S03]  /*eac0*/  IMAD R20, R20, 0x10000, R20 ;  /* 0x0001000014147824 */ /* 0x000fc600078e0214 */
[----:B------:R-:W-:-:S05]  /*ead0*/  PRMT R2, R0, 0x5410, R2 ;  /* 0x0000541000027816 */ /* 0x000fca0000000002 */
[----:B------:R-:W-:Y:S01]  /*eae0*/  HSET2.LE.AND R2, R2, R20, PT ;  /* 0x0000001402027233 */ /* 0x000fe20003803000 */
[----:B------:R-:W-:-:S04]  /*eaf0*/  FADD.FTZ R27, R10, R3 ;  /* 0x000000030a1b7221 */ /* 0x000fc80000010000 */
[----:B------:R-:W-:Y:S01]  /*eb00*/  LOP3.LUT R5, R57, R2, RZ, 0xc0, !PT ;  /* 0x0000000239057212 */ /* 0x000fe200078ec0ff */
[----:B------:R-:W-:Y:S02]  /*eb10*/  IMAD.MOV.U32 R57, RZ, RZ, R9 ;  /* 0x000000ffff397224 */ /* 0x000fe400078e0009 */
[----:B------:R-:W1:Y:S01]  /*eb20*/  LDSM.16.MT88.4 R8, [R116+0x10000] ;  /* 0x010000007408783b */ /* 0x000e620000004200 */
[----:B------:R-:W-:Y:S02]  /*eb30*/  IMAD.MOV.U32 R101, RZ, RZ, R97 ;  /* 0x000000ffff657224 */ /* 0x000fe400078e0061 */
[----:B------:R-:W-:-:S03]  /*eb40*/  IMAD.MOV.U32 R97, RZ, RZ, R93 ;  /* 0x000000ffff617224 */ /* 0x000fc600078e005d */
[----:B------:R-:W-:-:S04]  /*eb50*/  LOP3.LUT R0, R101, 0xff, RZ, 0xc0, !PT ;  /* 0x000000ff65007812 */ /* 0x000fc800078ec0ff */
[----:B------:R-:W-:Y:S02]  /*eb60*/  PRMT R3, R0, 0x5410, R97 ;  /* 0x0000541000037816 */ /* 0x000fe40000000061 */
[----:B------:R-:W-:-:S05]  /*eb70*/  HSET2.LE.AND R0, R4, R20, PT ;  /* 0x0000001404007233 */ /* 0x000fca0003803000 */
[----:B------:R-:W-:Y:S02]  /*eb80*/  LOP3.LUT R4, R89, R0, RZ, 0xc0, !PT ;  /* 0x0000000059047212 */ /* 0x000fe400078ec0ff */
[----:B------:R-:W-:Y:S01]  /*eb90*/  LOP3.LUT R0, R56, 0xff00ff, RZ, 0xc0, !PT ;  /* 0x00ff00ff38007812 */ /* 0x000fe200078ec0ff */
[----:B------:R-:W-:Y:S01]  /*eba0*/  IMAD.MOV.U32 R89, RZ, RZ, 0x20 ;  /* 0x00000020ff597424 */ /* 0x000fe200078e00ff */
[----:B------:R-:W-:-:S03]  /*ebb0*/  HSET2.LE.AND R3, R3, R20, PT ;  /* 0x0000001403037233 */ /* 0x000fc60003803000 */
[----:B------:R-:W-:Y:S01]  /*ebc0*/  HSET2.LE.AND R0, R0, R20, PT ;  /* 0x0000001400007233 */ /* 0x000fe20003803000 */
[----:B------:R-:W-:Y:S01]  /*ebd0*/  IMAD.MOV.U32 R93, RZ, RZ, R85 ;  /* 0x000000ffff5d7224 */ /* 0x000fe200078e0055 */
[----:B------:R-:W-:Y:S01]  /*ebe0*/  MOV R85, R84 ;  /* 0x0000005400557202 */ /* 0x000fe20000000f00 */
[----:B------:R-:W-:Y:S02]  /*ebf0*/  IMAD.MOV.U32 R84, RZ, RZ, R14 ;  /* 0x000000ffff547224 */ /* 0x000fe400078e000e */
[----:B------:R-:W-:Y:S02]  /*ec00*/  LOP3.LUT R7, R238, R0, RZ, 0xc0, !PT ;  /* 0x00000000ee077212 */ /* 0x000fe400078ec0ff */
[----:B------:R-:W-:Y:S02]  /*ec10*/  SEL R0, R89, 0xffffffe0, !P1 ;  /* 0xffffffe059007807 */ /* 0x000fe40004800000 */
[----:B------:R-:W-:Y:S02]  /*ec20*/  MOV R13, R6 ;  /* 0x00000006000d7202 */ /* 0x000fe40000000f00 */
[----:B------:R-:W-:-:S02]  /*ec30*/  PRMT R14, R6, 0x7771, RZ ;  /* 0x00007771060e7816 */ /* 0x000fc400000000ff */
[----:B------:R-:W-:Y:S01]  /*ec40*/  LOP3.LUT R6, R248, R3, RZ, 0xc0, !PT ;  /* 0x00000003f8067212 */ /* 0x000fe200078ec0ff */
[----:B------:R-:W-:Y:S02]  /*ec50*/  IMAD.MOV.U32 R248, RZ, RZ, R32 ;  /* 0x000000fffff87224 */ /* 0x000fe400078e0020 */
[----:B------:R-:W-:Y:S02]  /*ec60*/  IMAD.IADD R32, R116, 0x1, R0 ;  /* 0x0000000174207824 */ /* 0x000fe400078e0200 */
[----:B------:R-:W-:Y:S02]  /*ec70*/  IMAD.MOV.U32 R56, RZ, RZ, R19 ;  /* 0x000000ffff387224 */ /* 0x000fe400078e0013 */
[C---:B-1----:R-:W-:Y:S08]  /*ec80*/  HMMA.16816.F32 R44, R4.reuse, R8, R164 ;  /* 0x00000008042c723c */ /* 0x042ff000000018a4 */
[----:B------:R-:W-:Y:S01]  /*ec90*/  HMMA.16816.F32 R16, R4, R10, R160 ;  /* 0x0000000a0410723c */ /* 0x000fe200000018a0 */
[----:B------:R-:W1:Y:S01]  /*eca0*/  LDSM.16.MT88.4 R8, [R32+0x10000] ;  /* 0x010000002008783b */ /* 0x000e620000004200 */
[----:B------:R-:W-:-:S06]  /*ecb0*/  MOV R3, R88 ;  /* 0x0000005800037202 */ /* 0x000fcc0000000f00 */
[----:B-1----:R-:W-:Y:S01]  /*ecc0*/  HMMA.16816.F32 R88, R4, R8, R156 ;  /* 0x000000080458723c */ /* 0x002fe2000000189c */
[----:B------:R-:W-:Y:S02]  /*ecd0*/  IMAD.MOV.U32 R159, RZ, RZ, R93 ;  /* 0x000000ffff9f7224 */ /* 0x000fe400078e005d */
[----:B------:R-:W-:Y:S02]  /*ece0*/  IMAD.MOV.U32 R157, RZ, RZ, R81 ;  /* 0x000000ffff9d7224 */ /* 0x000fe400078e0051 */
[----:B------:R-:W-:Y:S02]  /*ecf0*/  IMAD.MOV.U32 R93, RZ, RZ, R80 ;  /* 0x000000ffff5d7224 */ /* 0x000fe400078e0050 */
[----:B------:R-:W-:Y:S01]  /*ed00*/  IMAD.MOV.U32 R81, RZ, RZ, R77 ;  /* 0x000000ffff517224 */ /* 0x000fe200078e004d */
[----:B------:R-:W-:Y:S01]  /*ed10*/  MOV R77, R73 ;  /* 0x00000049004d7202 */ /* 0x000fe20000000f00 */
[----:B------:R-:W-:Y:S02]  /*ed20*/  IMAD.MOV.U32 R80, RZ, RZ, R76 ;  /* 0x000000ffff507224 */ /* 0x000fe400078e004c */
[----:B------:R-:W-:-:S02]  /*ed30*/  IMAD.MOV.U32 R76, RZ, RZ, R72 ;  /* 0x000000ffff4c7224 */ /* 0x000fc400078e0048 */
[----:B------:R-:W-:Y:S01]  /*ed40*/  HMMA.16816.F32 R72, R4, R10, R152 ;  /* 0x0000000a0448723c */ /* 0x000fe20000001898 */
[----:B------:R-:W1:Y:S01]  /*ed50*/  LDSM.16.MT88.4 R8, [R21] ;  /* 0x000000001508783b */ /* 0x000e620000004200 */
[----:B------:R-:W-:Y:S01]  /*ed60*/  IMAD.IADD R35, R0, 0x1, R21 ;  /* 0x0000000100237824 */ /* 0x000fe200078e0215 */
[----:B------:R-:W-:Y:S01]  /*ed70*/  MOV R153, R60 ;  /* 0x0000003c00997202 */ /* 0x000fe20000000f00 */
[----:B------:R-:W-:-:S04]  /*ed80*/  IMAD.MOV.U32 R156, RZ, RZ, R61 ;  /* 0x000000ffff9c7224 */ /* 0x000fc800078e003d */
[C---:B-1----:R-:W-:Y:S08]  /*ed90*/  HMMA.16816.F32 R60, R4.reuse, R8, R148 ;  /* 0x00000008043c723c */ /* 0x042ff00000001894 */
[C---:B------:R-:W-:Y:S01]  /*eda0*/  HMMA.16816.F32 R52, R4.reuse, R10, R144 ;  /* 0x0000000a0434723c */ /* 0x040fe20000001890 */
[----:B------:R-:W1:Y:S07]  /*edb0*/  LDSM.16.MT88.4 R8, [R35] ;  /* 0x000000002308783b */ /* 0x000e6e0000004200 */
[C---:B-1----:R-:W-:Y:S08]  /*edc0*/  HMMA.16816.F32 R40, R4.reuse, R8, R140 ;  /* 0x000000080428723c */ /* 0x042ff0000000188c */
[----:B------:R-:W-:Y:S01]  /*edd0*/  HMMA.16816.F32 R28, R4, R10, R28 ;  /* 0x0000000a041c723c */ /* 0x000fe2000000181c */
[----:B------:R-:W1:Y:S01]  /*ede0*/  LDSM.16.MT88.4 R8, [R116+0x12000] ;  /* 0x012000007408783b */ /* 0x000e620000004200 */
        /* <DEDUP_REMOVED lines=31> */
[----:B------:R-:W-:Y:S01]  /*efe0*/  IMAD.MOV.U32 R171, RZ, RZ, R100 ;  /* 0x000000ffffab7224 */ /* 0x000fe200078e0064 */
[----:B------:R-:W-:Y:S01]  /*eff0*/  MOV R140, R97 ;  /* 0x00000061008c7202 */ /* 0x000fe20000000f00 */
[----:B------:R-:W-:-:S02]  /*f000*/  IMAD.MOV.U32 R172, RZ, RZ, R125 ;  /* 0x000000ffffac7224 */ /* 0x000fc400078e007d */
[----:B------:R-:W-:Y:S02]  /*f010*/  IMAD.MOV.U32 R175, RZ, RZ, R128 ;  /* 0x000000ffffaf7224 */ /* 0x000fe400078e0080 */
[----:B------:R-:W-:Y:S02]  /*f020*/  IMAD.MOV.U32 R141, RZ, RZ, R96 ;  /* 0x000000ffff8d7224 */ /* 0x000fe400078e0060 */
[----:B------:R-:W-:Y:S02]  /*f030*/  IMAD.MOV.U32 R173, RZ, RZ, R126 ;  /* 0x000000ffffad7224 */ /* 0x000fe400078e007e */
[----:B------:R-:W-:Y:S01]  /*f040*/  IMAD.MOV.U32 R169, RZ, RZ, R130 ;  /* 0x000000ffffa97224 */ /* 0x000fe200078e0082 */
[----:B-1----:R-:W-:Y:S01]  /*f050*/  HMMA.16816.F32 R96, R4, R8, R188 ;  /* 0x000000080460723c */ /* 0x002fe200000018bc */
[----:B------:R-:W-:Y:S02]  /*f060*/  IMAD.MOV.U32 R188, RZ, RZ, R183 ;  /* 0x000000ffffbc7224 */ /* 0x000fe400078e00b7 */
[----:B------:R-:W-:-:S02]  /*f070*/  IMAD.MOV.U32 R189, RZ, RZ, R172 ;  /* 0x000000ffffbd7224 */ /* 0x000fc400078e00ac */
[----:B------:R-:W-:Y:S01]  /*f080*/  IMAD.MOV.U32 R183, RZ, RZ, R175 ;  /* 0x000000ffffb77224 */ /* 0x000fe200078e00af */
[----:B------:R-:W-:Y:S01]  /*f090*/  MOV R175, R171 ;  /* 0x000000ab00af7202 */ /* 0x000fe20000000f00 */
[----:B------:R-:W-:Y:S01]  /*f0a0*/  IMAD.MOV.U32 R190, RZ, RZ, R173 ;  /* 0x000000ffffbe7224 */ /* 0x000fe200078e00ad */
[----:B------:R-:W-:Y:S01]  /*f0b0*/  MOV R171, R158 ;  /* 0x0000009e00ab7202 */ /* 0x000fe20000000f00 */
[----:B------:R-:W-:Y:S01]  /*f0c0*/  IMAD.MOV.U32 R172, RZ, RZ, R168 ;  /* 0x000000ffffac7224 */ /* 0x000fe200078e00a8 */
[----:B------:R-:W2:Y:S01]  /*f0d0*/  LDL.LU R158, [R1+0xa0] ;  /* 0x0000a000019e7983 */ /* 0x000ea20000300800 */
[----:B------:R-:W-:Y:S02]  /*f0e0*/  IMAD.MOV.U32 R173, RZ, RZ, R169 ;  /* 0x000000ffffad7224 */ /* 0x000fe400078e00a9 */
[----:B------:R-:W-:Y:S02]  /*f0f0*/  IMAD.MOV.U32 R168, RZ, RZ, R0 ;  /* 0x000000ffffa87224 */ /* 0x000fe400078e0000 */
[----:B------:R-:W-:-:S02]  /*f100*/  IMAD.MOV.U32 R169, RZ, RZ, R151 ;  /* 0x000000ffffa97224 */ /* 0x000fc400078e0097 */
[----:B------:R-:W-:Y:S02]  /*f110*/  IMAD.MOV.U32 R0, RZ, RZ, R159 ;  /* 0x000000ffff007224 */ /* 0x000fe400078e009f */
[----:B------:R-:W-:Y:S01]  /*f120*/  IMAD.MOV.U32 R151, RZ, RZ, R248 ;  /* 0x000000ffff977224 */ /* 0x000fe200078e00f8 */
[----:B------:R-:W3:Y:S04]  /*f130*/  LDL.LU R159, [R1+0x4c] ;  /* 0x00004c00019f7983 */ /* 0x000ee80000300800 */
[----:B------:R-:W4:Y:S01]  /*f140*/  LDL.LU R248, [R1+0x44] ;  /* 0x0000440001f87983 */ /* 0x000f220000300800 */
[----:B------:R-:W-:Y:S03]  /*f150*/  HMMA.16816.F32 R100, R4, R10, R192 ;  /* 0x0000000a0464723c */ /* 0x000fe600000018c0 */
[----:B------:R-:W1:Y:S01]  /*f160*/  LDSM.16.MT88.4 R8, [R21+0x4000] ;  /* 0x004000001508783b */ /* 0x000e620000004200 */
[----:B------:R-:W-:Y:S01]  /*f170*/  MOV R174, R127 ;  /* 0x0000007f00ae7202 */ /* 0x000fe20000000f00 */
[----:B------:R-:W-:Y:S01]  /*f180*/  IMAD.MOV.U32 R184, RZ, RZ, R120 ;  /* 0x000000ffffb87224 */ /* 0x000fe200078e0078 */
[----:B------:R-:W-:Y:S01]  /*f190*/  MOV R186, R122 ;  /* 0x0000007a00ba7202 */ /* 0x000fe20000000f00 */
[----:B------:R-:W-:-:S02]  /*f1a0*/  IMAD.MOV.U32 R185, RZ, RZ, R121 ;  /* 0x000000ffffb97224 */ /* 0x000fc400078e0079 */
[----:B------:R-:W-:Y:S02]  /*f1b0*/  IMAD.MOV.U32 R187, RZ, RZ, R123 ;  /* 0x000000ffffbb7224 */ /* 0x000fe400078e007b */
[C---:B-1----:R-:W-:Y:S08]  /*f1c0*/  HMMA.16816.F32 R120, R4.reuse, R8, R216 ;  /* 0x000000080478723c */ /* 0x042ff000000018d8 */
[----:B------:R-:W-:Y:S01]  /*f1d0*/  HMMA.16816.F32 R124, R4, R10, R220 ;  /* 0x0000000a047c723c */ /* 0x000fe200000018dc */
[----:B------:R-:W1:Y:S01]  /*f1e0*/  LDSM.16.MT88.4 R8, [R35+0x4000] ;  /* 0x004000002308783b */ /* 0x000e620000004200 */
[----:B------:R-:W-:-:S06]  /*f1f0*/  IMAD.MOV.U32 R170, RZ, RZ, R131 ;  /* 0x000000ffffaa7224 */ /* 0x000fcc00078e0083 */
[C---:B-1----:R-:W-:Y:S08]  /*f200*/  HMMA.16816.F32 R128, R4.reuse, R8, R224 ;  /* 0x000000080480723c */ /* 0x042ff000000018e0 */
[C---:B------:R-:W-:Y:S01]  /*f210*/  HMMA.16816.F32 R132, R4.reuse, R10, R228 ;  /* 0x0000000a0484723c */ /* 0x040fe200000018e4 */
[----:B------:R-:W1:Y:S07]  /*f220*/  LDSM.16.MT88.4 R8, [R116+0x16000] ;  /* 0x016000007408783b */ /* 0x000e6e0000004200 */
[C---:B-1----:R-:W-:Y:S08]  /*f230*/  HMMA.16816.F32 R136, R4.reuse, R8, R232 ;  /* 0x000000080488723c */ /* 0x042ff000000018e8 */
[C---:B------:R-:W-:Y:S01]  /*f240*/  HMMA.16816.F32 R144, R4.reuse, R10, R104 ;  /* 0x0000000a0490723c */ /* 0x040fe20000001868 */
[----:B------:R-:W1:Y:S07]  /*f250*/  LDSM.16.MT88.4 R8, [R32+0x16000] ;  /* 0x016000002008783b */ /* 0x000e6e0000004200 */
        /* <DEDUP_REMOVED lines=9> */
[----:B------:R-:W-:Y:S01]  /*f2f0*/  IMAD.MOV.U32 R153, RZ, RZ, R157 ;  /* 0x000000ffff997224 */ /* 0x000fe200078e009d */
[----:B------:R-:W-:Y:S01]  /*f300*/  MOV R180, R183 ;  /* 0x000000b700b47202 */ /* 0x000fe20000000f00 */
[----:B------:R-:W-:Y:S02]  /*f310*/  IMAD.MOV.U32 R157, RZ, RZ, R3 ;  /* 0x000000ffff9d7224 */ /* 0x000fe400078e0003 */
[----:B------:R-:W-:Y:S02]  /*f320*/  IMAD.MOV.U32 R3, RZ, RZ, R251 ;  /* 0x000000ffff037224 */ /* 0x000fe400078e00fb */
[----:B------:R-:W-:Y:S01]  /*f330*/  IMAD.MOV.U32 R183, RZ, RZ, R174 ;  /* 0x000000ffffb77224 */ /* 0x000fe200078e00ae */
[----:B------:R-:W4:Y:S01]  /*f340*/  LDL.LU R251, [R1+0x104] ;  /* 0x0001040001fb7983 */ /* 0x000f220000300800 */
[----:B------:R-:W-:Y:S02]  /*f350*/  IMAD.MOV.U32 R181, RZ, RZ, R172 ;  /* 0x000000ffffb57224 */ /* 0x000fe400078e00ac */
[----:B------:R-:W-:Y:S01]  /*f360*/  IMAD.MOV.U32 R182, RZ, RZ, R173 ;  /* 0x000000ffffb67224 */ /* 0x000fe200078e00ad */
[----:B------:R-:W-:Y:S01]  /*f370*/  MOV R173, R169 ;  /* 0x000000a900ad7202 */ /* 0x000fe20000000f00 */
[----:B------:R-:W-:Y:S01]  /*f380*/  IMAD.MOV.U32 R174, RZ, RZ, R168 ;  /* 0x000000ffffae7224 */ /* 0x000fe200078e00a8 */
[----:B------:R-:W-:Y:S01]  /*f390*/  MOV R169, R157 ;  /* 0x0000009d00a97202 */ /* 0x000fe20000000f00 */
[----:B------:R-:W-:-:S02]  /*f3a0*/  IMAD.MOV.U32 R172, RZ, RZ, R171 ;  /* 0x000000ffffac7224 */ /* 0x000fc400078e00ab */
[----:B------:R-:W-:Y:S02]  /*f3b0*/  IMAD.MOV.U32 R171, RZ, RZ, R0 ;  /* 0x000000ffffab7224 */ /* 0x000fe400078e0000 */
[----:B------:R-:W-:Y:S02]  /*f3c0*/  IMAD.MOV.U32 R157, RZ, RZ, R205 ;  /* 0x000000ffff9d7224 */ /* 0x000fe400078e00cd */
[----:B--2---:R-:W-:Y:S01]  /*f3d0*/  IMAD.MOV.U32 R168, RZ, RZ, R158 ;  /* 0x000000ffffa87224 */ /* 0x004fe200078e009e */
[----:B-1----:R-:W-:Y:S01]  /*f3e0*/  HMMA.16816.F32 R192, R4, R8, R188 ;  /* 0x0000000804c0723c */ /* 0x002fe200000018bc */
[----:B------:R-:W-:Y:S02]  /*f3f0*/  IMAD.MOV.U32 R191, RZ, RZ, R170 ;  /* 0x000000ffffbf7224 */ /* 0x000fe400078e00aa */
[----:B------:R-:W-:Y:S02]  /*f400*/  IMAD.MOV.U32 R170, RZ, RZ, R151 ;  /* 0x000000ffffaa7224 */ /* 0x000fe400078e0097 */
[----:B------:R-:W-:-:S02]  /*f410*/  IMAD.MOV.U32 R158, RZ, RZ, R252 ;  /* 0x000000ffff9e7224 */ /* 0x000fc400078e00fc */
[----:B---3--:R-:W-:Y:S01]  /*f420*/  IMAD.MOV.U32 R0, RZ, RZ, R159 ;  /* 0x000000ffff007224 */ /* 0x008fe200078e009f */
[----:B------:R-:W2:Y:S01]  /*f430*/  LDL.LU R252, [R1+0x100] ;  /* 0x0001000001fc7983 */ /* 0x000ea20000300800 */
[----:B------:R-:W-:Y:S01]  /*f440*/  MOV R159, R2 ;  /* 0x00000002009f7202 */ /* 0x000fe20000000f00 */
[----:B----4-:R-:W-:Y:S02]  /*f450*/  IMAD.MOV.U32 R151, RZ, RZ, R248 ;  /* 0x000000ffff977224 */ /* 0x010fe400078e00f8 */
[----:B------:R-:W3:Y:S01]  /*f460*/  LDL.LU R205, [R1+0xfc] ;  /* 0x0000fc0001cd7983 */ /* 0x000ee20000300800 */
[----:B------:R-:W-:Y:S02]  /*f470*/  IMAD.MOV.U32 R248, RZ, RZ, R3 ;  /* 0x000000fffff87224 */ /* 0x000fe400078e0003 */
[----:B------:R-:W-:Y:S02]  /*f480*/  IMAD.MOV.U32 R3, RZ, RZ, R197 ;  /* 0x000000ffff037224 */ /* 0x000fe400078e00c5 */
[----:B------:R-:W4:Y:S01]  /*f490*/  LDL.LU R197, [R1+0xf8] ;  /* 0x0000f80001c57983 */ /* 0x000f220000300800 */
[----:B------:R-:W-:-:S03]  /*f4a0*/  IMAD.MOV.U32 R2, RZ, RZ, R12 ;  /* 0x000000ffff027224 */ /* 0x000fc600078e000c */
[----:B------:R-:W2:Y:S01]  /*f4b0*/  LDL.LU R12, [R1+0xf4] ;  /* 0x0000f400010c7983 */ /* 0x000ea20000300800 */
[----:B------:R-:W-:Y:S03]  /*f4c0*/  HMMA.16816.F32 R180, R4, R10, R180 ;  /* 0x0000000a04b4723c */ /* 0x000fe600000018b4 */
[----:B------:R-:W1:Y:S01]  /*f4d0*/  LDSM.16.MT88.4 R8, [R116+0x10800] ;  /* 0x010800007408783b */ /* 0x000e620000004200 */
[----:B------:R-:W-:Y:S01]  /*f4e0*/  IMAD.MOV.U32 R189, RZ, RZ, R0 ;  /* 0x000000ffffbd7224 */ /* 0x000fe200078e0000 */
[----:B------:R-:W-:Y:S01]  /*f4f0*/  MOV R219, R191 ;  /* 0x000000bf00db7202 */ /* 0x000fe20000000f00 */
[----:B------:R-:W-:Y:S02]  /*f500*/  IMAD.MOV.U32 R191, RZ, RZ, R2 ;  /* 0x000000ffffbf7224 */ /* 0x000fe400078e0002 */
[----:B------:R-:W-:Y:S01]  /*f510*/  IMAD.MOV.U32 R190, RZ, RZ, R3 ;  /* 0x000000ffffbe7224 */ /* 0x000fe200078e0003 */
[----:B------:R-:W-:Y:S01]  /*f520*/  LOP3.LUT R4, R13, 0xff, RZ, 0xc0, !PT ;  /* 0x000000ff0d047812 */ /* 0x000fe200078ec0ff */
[----:B------:R-:W-:-:S03]  /*f530*/  IMAD.MOV.U32 R188, RZ, RZ, R172 ;  /* 0x000000ffffbc7224 */ /* 0x000fc600078e00ac */
[----:B------:R-:W-:Y:S02]  /*f540*/  PRMT R6, R4, 0x5410, R14 ;  /* 0x0000541004067816 */ /* 0x000fe4000000000e */
[----:B------:R-:W-:Y:S01]  /*f550*/  MOV R172, R211 ;  /* 0x000000d300ac7202 */ /* 0x000fe20000000f00 */
[----:B------:R-:W-:Y:S01]  /*f560*/  IMAD.MOV.U32 R246, RZ, RZ, R157 ;  /* 0x000000fffff67224 */ /* 0x000fe200078e009d */
[----:B------:R-:W-:Y:S01]  /*f570*/  MOV R245, R156 ;  /* 0x0000009c00f57202 */ /* 0x000fe20000000f00 */
[----:B------:R-:W-:Y:S01]  /*f580*/  IMAD.MOV.U32 R247, RZ, RZ, R158 ;  /* 0x000000fffff77224 */ /* 0x000fe200078e009e */
[----:B------:R-:W4:Y:S01]  /*f590*/  LDL.LU R211, [R1+0xf0] ;  /* 0x0000f00001d37983 */ /* 0x000f220000300800 */
[C---:B--2---:R-:W-:Y:S02]  /*f5a0*/  LOP3.LUT R0, R12.reuse, 0xffff, RZ, 0xc0, !PT ;  /* 0x0000ffff0c007812 */ /* 0x044fe400078ec0ff */
[----:B------:R-:W-:Y:S02]  /*f5b0*/  LOP3.LUT R2, R12, 0xff, RZ, 0xc0, !PT ;  /* 0x000000ff0c027812 */ /* 0x000fe400078ec0ff */
[----:B------:R-:W-:-:S04]  /*f5c0*/  SHF.R.U32.HI R0, RZ, 0x8, R0 ;  /* 0x00000008ff007819 */ /* 0x000fc80000011600 */
[--C-:B------:R-:W-:Y:S02]  /*f5d0*/  PRMT R3, R2, 0x5410, R0.reuse ;  /* 0x0000541002037816 */ /* 0x100fe40000000000 */
[----:B------:R-:W-:Y:S02]  /*f5e0*/  PRMT R0, R12, 0x7632, R0 ;  /* 0x000076320c007816 */ /* 0x000fe40000000000 */
[----:B------:R-:W-:Y:S02]  /*f5f0*/  SHF.R.U32.HI R5, RZ, 0x18, R12 ;  /* 0x00000018ff057819 */ /* 0x000fe4000001160c */
[----:B------:R-:W-:Y:S02]  /*f600*/  LOP3.LUT R2, R0, 0xff, RZ, 0xc0, !PT ;  /* 0x000000ff00027812 */ /* 0x000fe400078ec0ff */
[----:B------:R-:W-:Y:S02]  /*f610*/  HSET2.LE.AND R0, R3, R20, PT ;  /* 0x0000001403007233 */ /* 0x000fe40003803000 */
[----:B------:R-:W-:-:S02]  /*f620*/  PRMT R2, R2, 0x5410, R5 ;  /* 0x0000541002027816 */ /* 0x000fc40000000005 */
[----:B------:R-:W-:Y:S02]  /*f630*/  LOP3.LUT R3, R15, 0xff00ff, RZ, 0xc0, !PT ;  /* 0x00ff00ff0f037812 */ /* 0x000fe400078ec0ff */
[----:B------:R-:W-:Y:S01]  /*f640*/  LOP3.LUT R4, R219, R0, RZ, 0xc0, !PT ;  /* 0x00000000db047212 */ /* 0x000fe200078ec0ff */
[----:B------:R-:W-:Y:S01]  /*f650*/  IMAD.MOV.U32 R219, RZ, RZ, R188 ;  /* 0x000000ffffdb7224 */ /* 0x000fe200078e00bc */
[--C-:B------:R-:W-:Y:S01]  /*f660*/  HSET2.LE.AND R0, R2, R20.reuse, PT ;  /* 0x0000001402007233 */ /* 0x100fe20003803000 */
[----:B------:R-:W2:Y:S01]  /*f670*/  LDSM.16.MT88.4 R12, [R21+0x800] ;  /* 0x00080000150c783b */ /* 0x000ea20000004200 */
[--C-:B------:R-:W-:Y:S02]  /*f680*/  HSET2.LE.AND R2, R6, R20.reuse, PT ;  /* 0x0000001406027233 */ /* 0x100fe40003803000 */
[----:B------:R-:W-:Y:S02]  /*f690*/  HSET2.LE.AND R3, R3, R20, PT ;  /* 0x0000001403037233 */ /* 0x000fe40003803000 */
[----:B------:R-:W-:-:S02]  /*f6a0*/  LOP3.LUT R5, R219, R0, RZ, 0xc0, !PT ;  /* 0x00000000db057212 */ /* 0x000fc400078ec0ff */
[----:B------:R-:W-:Y:S02]  /*f6b0*/  LOP3.LUT R6, R240, R2, RZ, 0xc0, !PT ;  /* 0x00000002f0067212 */ /* 0x000fe400078ec0ff */
[----:B------:R-:W-:-:S07]  /*f6c0*/  LOP3.LUT R7, R241, R3, RZ, 0xc0, !PT ;  /* 0x00000003f1077212 */ /* 0x000fce00078ec0ff */
[C---:B-1----:R-:W-:Y:S01]  /*f6d0*/  HMMA.16816.F32 R228, R4.reuse, R10, R16 ;  /* 0x0000000a04e4723c */ /* 0x042fe20000001810 */
[----:B------:R-:W1:Y:S07]  /*f6e0*/  LDSM.16.MT88.4 R16, [R32+0x10800] ;  /* 0x010800002010783b */ /* 0x000e6e0000004200 */
[----:B------:R-:W-:Y:S01]  /*f6f0*/  HMMA.16816.F32 R232, R4, R8, R44 ;  /* 0x0000000804e8723c */ /* 0x000fe2000000182c */
[----:B------:R-:W4:Y:S01]  /*f700*/  LDSM.16.MT88.4 R8, [R35+0x800] ;  /* 0x000800002308783b */ /* 0x000f220000004200 */
[----:B------:R-:W-:-:S02]  /*f710*/  IMAD.MOV.U32 R188, RZ, RZ, R189 ;  /* 0x000000ffffbc7224 */ /* 0x000fc400078e00bd */
[----:B------:R-:W-:Y:S02]  /*f720*/  IMAD.MOV.U32 R189, RZ, RZ, R190 ;  /* 0x000000ffffbd7224 */ /* 0x000fe400078e00be */
[----:B------:R-:W-:Y:S01]  /*f730*/  IMAD.MOV.U32 R190, RZ, RZ, R191 ;  /* 0x000000ffffbe7224 */ /* 0x000fe200078e00bf */
[----:B------:R-:W-:Y:S01]  /*f740*/  MOV R191, R172 ;  /* 0x000000ac00bf7202 */ /* 0x000fe20000000f00 */
[----:B------:R-:W-:Y:S02]  /*f750*/  IMAD.MOV.U32 R172, RZ, RZ, R173 ;  /* 0x000000ffffac7224 */ /* 0x000fe400078e00ad */
[----:B------:R-:W-:Y:S02]  /*f760*/  IMAD.MOV.U32 R173, RZ, RZ, R174 ;  /* 0x000000ffffad7224 */ /* 0x000fe400078e00ae */
[----:B------:R-:W-:Y:S02]  /*f770*/  IMAD.MOV.U32 R174, RZ, RZ, R175 ;  /* 0x000000ffffae7224 */ /* 0x000fe400078e00af */
        /* <DEDUP_REMOVED lines=9> */
[----:B--2---:R-:W-:Y:S01]  /*f810*/  HMMA.16816.F32 R216, R4, R12, R60 ;  /* 0x0000000c04d8723c */ /* 0x004fe2000000183c */
[----:B------:R-:W-:Y:S02]  /*f820*/  IMAD.MOV.U32 R109, RZ, RZ, R173 ;  /* 0x000000ffff6d7224 */ /* 0x000fe400078e00ad */
[----:B------:R-:W-:-:S02]  /*f830*/  IMAD.MOV.U32 R110, RZ, RZ, R174 ;  /* 0x000000ffff6e7224 */ /* 0x000fc400078e00ae */
[----:B------:R-:W-:-:S03]  /*f840*/  IMAD.MOV.U32 R150, RZ, RZ, R152 ;  /* 0x000000ffff967224 */ /* 0x000fc600078e0098 */
[----:B-1----:R-:W-:Y:S01]  /*f850*/  HMMA.16816.F32 R224, R4, R16, R88 ;  /* 0x0000001004e0723c */ /* 0x002fe20000001858 */
[----:B---3--:R-:W-:-:S07]  /*f860*/  IMAD.MOV.U32 R152, RZ, RZ, R205 ;  /* 0x000000ffff987224 */ /* 0x008fce00078e00cd */
[----:B------:R-:W-:Y:S01]  /*f870*/  HMMA.16816.F32 R220, R4, R18, R72 ;  /* 0x0000001204dc723c */ /* 0x000fe20000001848 */
[----:B------:R-:W1:Y:S01]  /*f880*/  LDSM.16.MT88.4 R16, [R116+0x12800] ;  /* 0x012800007410783b */ /* 0x000e620000004200 */
[----:B------:R-:W-:Y:S01]  /*f890*/  IMAD.MOV.U32 R104, RZ, RZ, R140 ;  /* 0x000000ffff687224 */ /* 0x000fe200078e008c */
[----:B------:R-:W-:Y:S01]  /*f8a0*/  MOV R140, R148 ;  /* 0x00000094008c7202 */ /* 0x000fe20000000f00 */
[----:B------:R-:W-:Y:S01]  /*f8b0*/  IMAD.MOV.U32 R105, RZ, RZ, R141 ;  /* 0x000000ffff697224 */ /* 0x000fe200078e008d */
[----:B------:R-:W-:-:S03]  /*f8c0*/  MOV R113, R190 ;  /* 0x000000be00717202 */ /* 0x000fc60000000f00 */
[----:B------:R-:W-:Y:S01]  /*f8d0*/  HMMA.16816.F32 R172, R4, R14, R52 ;  /* 0x0000000e04ac723c */ /* 0x000fe20000001834 */
[----:B------:R-:W2:Y:S01]  /*f8e0*/  LDSM.16.MT88.4 R12, [R32+0x12800] ;  /* 0x01280000200c783b */ /* 0x000ea20000004200 */
[----:B------:R-:W-:Y:S02]  /*f8f0*/  IMAD.MOV.U32 R106, RZ, RZ, R142 ;  /* 0x000000ffff6a7224 */ /* 0x000fe400078e008e */
[----:B------:R-:W-:Y:S01]  /*f900*/  IMAD.MOV.U32 R107, RZ, RZ, R143 ;  /* 0x000000ffff6b7224 */ /* 0x000fe200078e008f */
[----:B------:R-:W3:Y:S01]  /*f910*/  LDL.LU R205, [R1+0xec] ;  /* 0x0000ec0001cd7983 */ /* 0x000ee20000300800 */
[----:B------:R-:W-:Y:S01]  /*f920*/  IMAD.MOV.U32 R141, RZ, RZ, R149 ;  /* 0x000000ffff8d7224 */ /* 0x000fe200078e0095 */
[----:B------:R-:W-:Y:S01]  /*f930*/  MOV R149, R154 ;  /* 0x0000009a00957202 */ /* 0x000fe20000000f00 */
[----:B------:R-:W-:Y:S01]  /*f940*/  IMAD.MOV.U32 R142, RZ, RZ, R150 ;  /* 0x000000ffff8e7224 */ /* 0x000fe200078e0096 */
[----:B------:R1:W5:Y:S01]  /*f950*/  LDL.LU R240, [R1+0xe8] ;  /* 0x0000e80001f07983 */ /* 0x0003620000300800 */
[----:B------:R-:W-:-:S02]  /*f960*/  IMAD.MOV.U32 R115, RZ, RZ, R188 ;  /* 0x000000ffff737224 */ /* 0x000fc400078e00bc */
[----:B------:R-:W-:Y:S01]  /*f970*/  IMAD.MOV.U32 R112, RZ, RZ, R189 ;  /* 0x000000ffff707224 */ /* 0x000fe200078e00bd */
[----:B------:R1:W5:Y:S01]  /*f980*/  LDL.LU R241, [R1+0xe4] ;  /* 0x0000e40001f17983 */ /* 0x0003620000300800 */
[----:B------:R-:W-:Y:S02]  /*f990*/  IMAD.MOV.U32 R114, RZ, RZ, R191 ;  /* 0x000000ffff727224 */ /* 0x000fe400078e00bf */
[----:B------:R-:W-:Y:S01]  /*f9a0*/  IMAD.MOV.U32 R143, RZ, RZ, R152 ;  /* 0x000000ffff8f7224 */ /* 0x000fe200078e0098 */
[----:B----4-:R-:W-:Y:S01]  /*f9b0*/  HMMA.16816.F32 R188, R4, R10, R28 ;  /* 0x0000000a04bc723c */ /* 0x010fe2000000181c */
[----:B------:R-:W-:Y:S02]  /*f9c0*/  IMAD.MOV.U32 R148, RZ, RZ, R153 ;  /* 0x000000ffff947224 */ /* 0x000fe400078e0099 */
[----:B------:R-:W-:-:S05]  /*f9d0*/  IMAD.MOV.U32 R150, RZ, RZ, R155 ;  /* 0x000000ffff967224 */ /* 0x000fca00078e009b */
[C---:B------:R-:W-:Y:S01]  /*f9e0*/  HMMA.16816.F32 R152, R4.reuse, R8, R40 ;  /* 0x000000080498723c */ /* 0x040fe20000001828 */
[----:B------:R-:W4:Y:S01]  /*f9f0*/  LDSM.16.MT88.4 R8, [R21+0x2800] ;  /* 0x002800001508783b */ /* 0x000f220000004200 */
[----:B------:R-:W-:Y:S02]  /*fa00*/  IMAD.MOV.U32 R91, RZ, RZ, R168 ;  /* 0x000000ffff5b7224 */ /* 0x000fe400078e00a8 */
[----:B------:R-:W-:Y:S02]  /*fa10*/  IMAD.MOV.U32 R90, RZ, RZ, R169 ;  /* 0x000000ffff5a7224 */ /* 0x000fe400078e00a9 */
[----:B------:R-:W-:Y:S02]  /*fa20*/  IMAD.MOV.U32 R89, RZ, RZ, R170 ;  /* 0x000000ffff597224 */ /* 0x000fe400078e00aa */
[----:B------:R-:W-:Y:S02]  /*fa30*/  IMAD.MOV.U32 R88, RZ, RZ, R171 ;  /* 0x000000ffff587224 */ /* 0x000fe400078e00ab */
[----:B------:R-:W-:Y:S01]  /*fa40*/  IMAD.MOV.U32 R75, RZ, RZ, R159 ;  /* 0x000000ffff4b7224 */ /* 0x000fe200078e009f */
[----:B-1----:R-:W-:Y:S01]  /*fa50*/  HMMA.16816.F32 R168, R4, R16, R84 ;  /* 0x0000001004a8723c */ /* 0x002fe20000001854 */
[----:B------:R-:W-:Y:S01]  /*fa60*/  IMAD.MOV.U32 R3, RZ, RZ, R140 ;  /* 0x000000ffff037224 */ /* 0x000fe200078e008c */
[----:B------:R-:W-:Y:S01]  /*fa70*/  MOV R41, R142 ;  /* 0x0000008e00297202 */ /* 0x000fe20000000f00 */
[----:B------:R-:W-:-:S02]  /*fa80*/  IMAD.MOV.U32 R40, RZ, RZ, R141 ;  /* 0x000000ffff287224 */ /* 0x000fc400078e008d */
[----:B------:R-:W-:-:S03]  /*fa90*/  IMAD.MOV.U32 R72, RZ, RZ, R143 ;  /* 0x000000ffff487224 */ /* 0x000fc600078e008f */
[C---:B------:R-:W-:Y:S01]  /*faa0*/  HMMA.16816.F32 R156, R4.reuse, R18, R64 ;  /* 0x00000012049c723c */ /* 0x040fe20000001840 */
[----:B------:R-:W1:Y:S01]  /*fab0*/  LDSM.16.MT88.4 R16, [R35+0x2800] ;  /* 0x002800002310783b */ /* 0x000e620000004200 */
[----:B------:R-:W-:Y:S02]  /*fac0*/  IMAD.MOV.U32 R73, RZ, RZ, R148 ;  /* 0x000000ffff497224 */ /* 0x000fe400078e0094 */
[----:B------:R-:W-:Y:S02]  /*fad0*/  IMAD.MOV.U32 R74, RZ, RZ, R149 ;  /* 0x000000ffff4a7224 */ /* 0x000fe400078e0095 */
[----:B------:R-:W-:Y:S02]  /*fae0*/  IMAD.MOV.U32 R244, RZ, RZ, R150 ;  /* 0x000000fffff47224 */ /* 0x000fe400078e0096 */
[----:B------:R-:W-:Y:S01]  /*faf0*/  IMAD.MOV.U32 R67, RZ, RZ, R151 ;  /* 0x000000ffff437224 */ /* 0x000fe200078e0097 */
[----:B--2---:R-:W-:Y:S01]  /*fb00*/  HMMA.16816.F32 R140, R4, R14, R48 ;  /* 0x0000000e048c723c */ /* 0x004fe20000001830 */
[----:B------:R-:W-:Y:S01]  /*fb10*/  IMAD.MOV.U32 R31, RZ, RZ, R112 ;  /* 0x000000ffff1f7224 */ /* 0x000fe200078e0070 */
[----:B------:R-:W-:Y:S01]  /*fb20*/  MOV R28, R115 ;  /* 0x00000073001c7202 */ /* 0x000fe20000000f00 */
[----:B------:R-:W-:-:S05]  /*fb30*/  IMAD.MOV.U32 R30, RZ, RZ, R113 ;  /* 0x000000ffff1e7224 */ /* 0x000fca00078e0071 */
[C---:B------:R-:W-:Y:S01]  /*fb40*/  HMMA.16816.F32 R148, R4.reuse, R12, R56 ;  /* 0x0000000c0494723c */ /* 0x040fe20000001838 */
[----:B------:R-:W2:Y:S01]  /*fb50*/  LDSM.16.MT88.4 R12, [R116+0x14800] ;  /* 0x01480000740c783b */ /* 0x000ea20000004200 */
[----:B------:R-:W-:Y:S01]  /*fb60*/  IMAD.MOV.U32 R29, RZ, RZ, R114 ;  /* 0x000000ffff1d7224 */ /* 0x000fe200078e0072 */
[----:B------:R-:W-:Y:S01]  /*fb70*/  MOV R42, R105 ;  /* 0x00000069002a7202 */ /* 0x000fe20000000f00 */
[----:B------:R-:W-:Y:S02]  /*fb80*/  IMAD.MOV.U32 R43, RZ, RZ, R104 ;  /* 0x000000ffff2b7224 */ /* 0x000fe400078e0068 */
[----:B------:R-:W-:Y:S02]  /*fb90*/  IMAD.MOV.U32 R0, RZ, RZ, R106 ;  /* 0x000000ffff007224 */ /* 0x000fe400078e006a */
[----:B------:R-:W-:Y:S01]  /*fba0*/  IMAD.MOV.U32 R2, RZ, RZ, R107 ;  /* 0x000000ffff027224 */ /* 0x000fe200078e006b */
[C---:B----4-:R-:W-:Y:S08]  /*fbb0*/  HMMA.16816.F32 R112, R4.reuse, R8, R36 ;  /* 0x000000080470723c */ /* 0x050ff00000001824 */
[----:B------:R-:W-:Y:S01]  /*fbc0*/  HMMA.16816.F32 R104, R4, R10, R24 ;  /* 0x0000000a0468723c */ /* 0x000fe20000001818 */
[----:B------:R-:W4:Y:S01]  /*fbd0*/  LDSM.16.MT88.4 R8, [R32+0x14800] ;  /* 0x014800002008783b */ /* 0x000f220000004200 */
[----:B------:R-:W-:Y:S01]  /*fbe0*/  MOV R87, R108 ;  /* 0x0000006c00577202 */ /* 0x000fe20000000f00 */
[----:B------:R-:W-:-:S02]  /*fbf0*/  IMAD.MOV.U32 R86, RZ, RZ, R109 ;  /* 0x000000ffff567224 */ /* 0x000fc400078e006d */
[----:B------:R-:W-:Y:S01]  /*fc00*/  IMAD.MOV.U32 R85, RZ, RZ, R110 ;  /* 0x000000ffff557224 */ /* 0x000fe200078e006e */
[----:B------:R-:W-:Y:S01]  /*fc10*/  LDSM.16.MT88.4 R24, [R35+0x1000] ;  /* 0x001000002318783b */ /* 0x000fe20000004200 */
[----:B------:R-:W-:Y:S01]  /*fc20*/  IMAD.MOV.U32 R84, RZ, RZ, R111 ;  /* 0x000000ffff547224 */ /* 0x000fe200078e006f */
        /* <DEDUP_REMOVED lines=9> */
[----:B-1----:R-:W-:Y:S01]  /*fcc0*/  HMMA.16816.F32 R48, R4, R18, R124 ;  /* 0x000000120430723c */ /* 0x002fe2000000187c */
[----:B------:R-:W-:Y:S01]  /*fcd0*/  MOV R127, R67 ;  /* 0x00000043007f7202 */ /* 0x000fe20000000f00 */
[----:B------:R-:W-:-:S02]  /*fce0*/  IMAD.MOV.U32 R126, RZ, RZ, R40 ;  /* 0x000000ffff7e7224 */ /* 0x000fc400078e0028 */
[----:B------:R-:W-:Y:S02]  /*fcf0*/  IMAD.MOV.U32 R67, RZ, RZ, R41 ;  /* 0x000000ffff437224 */ /* 0x000fe400078e0029 */
[----:B------:R-:W-:Y:S02]  /*fd00*/  IMAD.MOV.U32 R125, RZ, RZ, R42 ;  /* 0x000000ffff7d7224 */ /* 0x000fe400078e002a */
[----:B------:R-:W-:Y:S01]  /*fd10*/  IMAD.MOV.U32 R124, RZ, RZ, R43 ;  /* 0x000000ffff7c7224 */ /* 0x000fe200078e002b */
[C---:B------:R-:W-:Y:S01]  /*fd20*/  HMMA.16816.F32 R52, R4.reuse, R16, R120 ;  /* 0x000000100434723c */ /* 0x040fe20000001878 */
[----:B------:R-:W1:Y:S07]  /*fd30*/  LDSM.16.MT88.4 R16, [R32+0x16800] ;  /* 0x016800002010783b */ /* 0x000e6e0000004200 */
[----:B--2---:R-:W-:Y:S01]  /*fd40*/  HMMA.16816.F32 R40, R4, R12, R128 ;  /* 0x0000000c0428723c */ /* 0x004fe20000001880 */
[----:B------:R-:W-:Y:S01]  /*fd50*/  MOV R131, R84 ;  /* 0x0000005400837202 */ /* 0x000fe20000000f00 */
[----:B------:R-:W-:-:S02]  /*fd60*/  IMAD.MOV.U32 R130, RZ, RZ, R85 ;  /* 0x000000ffff827224 */ /* 0x000fc400078e0055 */
[----:B------:R-:W-:Y:S02]  /*fd70*/  IMAD.MOV.U32 R129, RZ, RZ, R86 ;  /* 0x000000ffff817224 */ /* 0x000fe400078e0056 */
[----:B------:R-:W-:Y:S02]  /*fd80*/  IMAD.MOV.U32 R128, RZ, RZ, R87 ;  /* 0x000000ffff807224 */ /* 0x000fe400078e0057 */
[C---:B------:R-:W-:Y:S01]  /*fd90*/  HMMA.16816.F32 R84, R4.reuse, R14, R132 ;  /* 0x0000000e0454723c */ /* 0x040fe20000001884 */
[----:B------:R-:W2:Y:S07]  /*fda0*/  LDSM.16.MT88.4 R12, [R21+0x6800] ;  /* 0x00680000150c783b */ /* 0x000eae0000004200 */
[C---:B----4-:R-:W-:Y:S08]  /*fdb0*/  HMMA.16816.F32 R100, R4.reuse, R8, R136 ;  /* 0x000000080464723c */ /* 0x050ff00000001888 */
[----:B------:R-:W-:Y:S01]  /*fdc0*/  HMMA.16816.F32 R80, R4, R10, R144 ;  /* 0x0000000a0450723c */ /* 0x000fe20000001890 */
[----:B------:R-:W4:Y:S01]  /*fdd0*/  LDSM.16.MT88.4 R8, [R35+0x6800] ;  /* 0x006800002308783b */ /* 0x000f220000004200 */
[----:B------:R-:W-:Y:S01]  /*fde0*/  IMAD.MOV.U32 R135, RZ, RZ, R88 ;  /* 0x000000ffff877224 */ /* 0x000fe200078e0058 */
[----:B------:R-:W-:Y:S01]  /*fdf0*/  MOV R134, R89 ;  /* 0x0000005900867202 */ /* 0x000fe20000000f00 */
[----:B------:R-:W-:-:S02]  /*fe00*/  IMAD.MOV.U32 R133, RZ, RZ, R90 ;  /* 0x000000ffff857224 */ /* 0x000fc400078e005a */
[----:B------:R-:W-:Y:S01]  /*fe10*/  IMAD.MOV.U32 R132, RZ, RZ, R91 ;  /* 0x000000ffff847224 */ /* 0x000fe200078e005b */
[----:B------:R-:W-:Y:S01]  /*fe20*/  MOV R123, R0 ;  /* 0x00000000007b7202 */ /* 0x000fe20000000f00 */
[----:B------:R-:W-:Y:S01]  /*fe30*/  IMAD.MOV.U32 R120, RZ, RZ, R75 ;  /* 0x000000ffff787224 */ /* 0x000fe200078e004b */
[C---:B-1----:R-:W-:Y:S01]  /*fe40*/  HMMA.16816.F32 R88, R4.reuse, R16, R160 ;  /* 0x000000100458723c */ /* 0x042fe200000018a0 */
[----:B------:R-:W-:Y:S01]  /*fe50*/  IMAD.MOV.U32 R163, RZ, RZ, R67 ;  /* 0x000000ffffa37224 */ /* 0x000fe200078e0043 */
[----:B------:R-:W-:Y:S01]  /*fe60*/  MOV R161, R73 ;  /* 0x0000004900a17202 */ /* 0x000fe20000000f00 */
[----:B------:R-:W-:Y:S02]  /*fe70*/  IMAD.MOV.U32 R162, RZ, RZ, R72 ;  /* 0x000000ffffa27224 */ /* 0x000fe400078e0048 */
[----:B------:R-:W-:Y:S01]  /*fe80*/  IMAD.MOV.U32 R160, RZ, RZ, R74 ;  /* 0x000000ffffa07224 */ /* 0x000fe200078e004a */
[C---:B------:R-:W-:Y:S01]  /*fe90*/  PRMT R0, R22.reuse, 0x7772, RZ ;  /* 0x0000777216007816 */ /* 0x040fe200000000ff */
[----:B------:R-:W-:Y:S01]  /*fea0*/  IMAD.MOV.U32 R122, RZ, RZ, R2 ;  /* 0x000000ffff7a7224 */ /* 0x000fe200078e0002 */
[----:B------:R-:W-:Y:S01]  /*feb0*/  PRMT R2, R22, 0x7773, RZ ;  /* 0x0000777316027816 */ /* 0x000fe200000000ff */
[C---:B------:R-:W-:Y:S01]  /*fec0*/  HMMA.16816.F32 R76, R4.reuse, R18, R164 ;  /* 0x00000012044c723c */ /* 0x040fe200000018a4 */
[----:B------:R-:W-:Y:S07]  /*fed0*/  LDSM.16.MT88.4 R16, [R116+0x11000] ;  /* 0x011000007410783b */ /* 0x000fee0000004200 */
[C---:B--2---:R-:W-:Y:S08]  /*fee0*/  HMMA.16816.F32 R72, R4.reuse, R12, R176 ;  /* 0x0000000c0448723c */ /* 0x044ff000000018b0 */
[C---:B------:R-:W-:Y:S01]  /*fef0*/  HMMA.16816.F32 R64, R4.reuse, R14, R184 ;  /* 0x0000000e0440723c */ /* 0x040fe200000018b8 */
[----:B------:R-:W1:Y:S07]  /*ff00*/  LDSM.16.MT88.4 R12, [R32+0x11000] ;  /* 0x01100000200c783b */ /* 0x000e6e0000004200 */
[C---:B----4-:R-:W-:Y:S08]  /*ff10*/  HMMA.16816.F32 R36, R4.reuse, R8, R192 ;  /* 0x000000080424723c */ /* 0x050ff000000018c0 */
[----:B------:R-:W-:Y:S01]  /*ff20*/  HMMA.16816.F32 R96, R4, R10, R180 ;  /* 0x0000000a0460723c */ /* 0x000fe200000018b4 */
[----:B------:R-:W-:Y:S01]  /*ff30*/  PRMT R7, R0, 0x5410, R2 ;  /* 0x0000541000077816 */ /* 0x000fe20000000002 */
[----:B------:R-:W2:Y:S01]  /*ff40*/  LDSM.16.MT88.4 R8, [R21+0x1000] ;  /* 0x001000001508783b */ /* 0x000ea20000004200 */
[----:B------:R-:W-:-:S02]  /*ff50*/  LOP3.LUT R0, R23, 0xffff, RZ, 0xc0, !PT ;  /* 0x0000ffff17007812 */ /* 0x000fc400078ec0ff */
[C---:B------:R-:W-:Y:S02]  /*ff60*/  LOP3.LUT R2, R23.reuse, 0xff, RZ, 0xc0, !PT ;  /* 0x000000ff17027812 */ /* 0x040fe400078ec0ff */
[----:B------:R-:W-:Y:S01]  /*ff70*/  SHF.R.U32.HI R0, RZ, 0x8, R0 ;  /* 0x00000008ff007819 */ /* 0x000fe20000011600 */
[----:B------:R-:W-:Y:S02]  /*ff80*/  IMAD.MOV.U32 R121, RZ, RZ, R3 ;  /* 0x000000ffff797224 */ /* 0x000fe400078e0003 */
[----:B------:R-:W-:Y:S01]  /*ff90*/  IMAD.MOV.U32 R4, RZ, RZ, R22 ;  /* 0x000000ffff047224 */ /* 0x000fe200078e0016 */
[--C-:B------:R-:W-:Y:S02]  /*ffa0*/  PRMT R3, R2, 0x5410, R0.reuse ;  /* 0x0000541002037816 */ /* 0x100fe40000000000 */
[----:B------:R-:W-:Y:S02]  /*ffb0*/  PRMT R0, R23, 0x7632, R0 ;  /* 0x0000763217007816 */ /* 0x000fe40000000000 */
[----:B------:R-:W-:-:S02]  /*ffc0*/  SHF.R.U32.HI R5, RZ, 0x18, R23 ;  /* 0x00000018ff057819 */ /* 0x000fc40000011617 */
[----:B------:R-:W-:Y:S02]  /*ffd0*/  LOP3.LUT R2, R0, 0xff, RZ, 0xc0, !PT ;  /* 0x000000ff00027812 */ /* 0x000fe400078ec0ff */
[----:B------:R-:W-:Y:S02]  /*ffe0*/  PRMT R6, R22, 0x7771, RZ ;  /* 0x0000777116067816 */ /* 0x000fe400000000ff */
[----:B------:R-:W-:Y:S02]  /*fff0*/  LOP3.LUT R4, R4, 0xff, RZ, 0xc0, !PT ;  /* 0x000000ff04047812 */ /* 0x000fe400078ec0ff */
[----:B------:R-:W-:Y:S02]  /*10000*/  HSET2.LE.AND R0, R3, R20, PT ;  /* 0x0000001403007233 */ /* 0x000fe40003803000 */
[----:B------:R-:W-:Y:S02]  /*10010*/  PRMT R2, R2, 0x5410, R5 ;  /* 0x0000541002027816 */ /* 0x000fe40000000005 */
[----:B------:R-:W-:-:S02]  /*10020*/  PRMT R6, R4, 0x5410, R6 ;  /* 0x0000541004067816 */ /* 0x000fc40000000006 */
[----:B------:R-:W-:Y:S02]  /*10030*/  LOP3.LUT R3, R7, 0xff00ff, RZ, 0xc0, !PT ;  /* 0x00ff00ff07037812 */ /* 0x000fe400078ec0ff */
[----:B------:R-:W-:Y:S02]  /*10040*/  LOP3.LUT R4, R118, R0, RZ, 0xc0, !PT ;  /* 0x0000000076047212 */ /* 0x000fe400078ec0ff */
[--C-:B------:R-:W-:Y:S02]  /*10050*/  HSET2.LE.AND R0, R2, R20.reuse, PT ;  /* 0x0000001402007233 */ /* 0x100fe40003803000 */
[--C-:B------:R-:W-:Y:S02]  /*10060*/  HSET2.LE.AND R2, R6, R20.reuse, PT ;  /* 0x0000001406027233 */ /* 0x100fe40003803000 */
[----:B------:R-:W-:Y:S02]  /*10070*/  HSET2.LE.AND R3, R3, R20, PT ;  /* 0x0000001403037233 */ /* 0x000fe40003803000 */
[----:B------:R-:W-:-:S02]  /*10080*/  LOP3.LUT R5, R239, R0, RZ, 0xc0, !PT ;  /* 0x00000000ef057212 */ /* 0x000fc400078ec0ff */
[----:B------:R-:W-:Y:S02]  /*10090*/  LOP3.LUT R6, R119, R2, RZ, 0xc0, !PT ;  /* 0x0000000277067212 */ /* 0x000fe400078ec0ff */
[----:B------:R-:W-:-:S07]  /*100a0*/  LOP3.LUT R7, R117, R3, RZ, 0xc0, !PT ;  /* 0x0000000375077212 */ /* 0x000fce00078ec0ff */
[C---:B-1----:R-:W-:Y:S08]  /*100b0*/  HMMA.16816.F32 R224, R4.reuse, R12, R224 ;  /* 0x0000000c04e0723c */ /* 0x042ff000000018e0 */
[C---:B------:R-:W-:Y:S01]  /*100c0*/  HMMA.16816.F32 R220, R4.reuse, R14, R220 ;  /* 0x0000000e04dc723c */ /* 0x040fe200000018dc */
[----:B------:R-:W1:Y:S07]  /*100d0*/  LDSM.16.MT88.4 R12, [R32+0x13000] ;  /* 0x01300000200c783b */ /* 0x000e6e0000004200 */
[C---:B------:R-:W-:Y:S08]  /*100e0*/  HMMA.16816.F32 R136, R4.reuse, R18, R228 ;  /* 0x000000120488723c */ /* 0x040ff000000018e4 */
[C---:B--2---:R-:W-:Y:S08]  /*100f0*/  HMMA.16816.F32 R228, R4.reuse, R8, R216 ;  /* 0x0000000804e4723c */ /* 0x044ff000000018d8 */
[----:B------:R-:W-:Y:S01]  /*10100*/  HMMA.16816.F32 R216, R4, R10, R172 ;  /* 0x0000000a04d8723c */ /* 0x000fe200000018ac */
[----:B------:R-:W2:Y:S01]  /*10110*/  LDSM.16.MT88.4 R8, [R21+0x3000] ;  /* 0x003000001508783b */ /* 0x000ea20000004200 */
[----:B------:R-:W-:Y:S01]  /*10120*/  IMAD.MOV.U32 R178, RZ, RZ, R161 ;  /* 0x000000ffffb27224 */ /* 0x000fe200078e00a1 */
[----:B------:R-:W-:-:S05]  /*10130*/  MOV R177, R162 ;  /* 0x000000a200b17202 */ /* 0x000fca0000000f00 */
[C---:B------:R-:W-:Y:S01]  /*10140*/  HMMA.16816.F32 R164, R4.reuse, R16, R232 ;  /* 0x0000001004a4723c */ /* 0x040fe200000018e8 */
[----:B------:R-:W4:Y:S01]  /*10150*/  LDSM.16.MT88.4 R16, [R116+0x13000] ;  /* 0x013000007410783b */ /* 0x000f220000004200 */
[----:B------:R-:W-:Y:S01]  /*10160*/  IMAD.MOV.U32 R176, RZ, RZ, R163 ;  /* 0x000000ffffb07224 */ /* 0x000fe200078e00a3 */
[----:B------:R-:W-:Y:S01]  /*10170*/  MOV R162, R134 ;  /* 0x0000008600a27202 */ /* 0x000fe20000000f00 */
[----:B------:R-:W-:Y:S01]  /*10180*/  IMAD.MOV.U32 R161, RZ, RZ, R133 ;  /* 0x000000ffffa17224 */ /* 0x000fe200078e0085 */
[----:B------:R-:W-:Y:S01]  /*10190*/  MOV R133, R130 ;  /* 0x0000008200857202 */ /* 0x000fe20000000f00 */
[----:B------:R-:W-:Y:S01]  /*101a0*/  IMAD.MOV.U32 R187, RZ, RZ, R135 ;  /* 0x000000ffffbb7224 */ /* 0x000fe200078e0087 */
[----:B------:R-:W-:Y:S01]  /*101b0*/  MOV R130, R126 ;  /* 0x0000007e00827202 */ /* 0x000fe20000000f00 */
[----:B------:R-:W-:Y:S02]  /*101c0*/  IMAD.MOV.U32 R163, RZ, RZ, R128 ;  /* 0x000000ffffa37224 */ /* 0x000fe400078e0080 */
[----:B------:R-:W-:Y:S01]  /*101d0*/  IMAD.MOV.U32 R134, RZ, RZ, R131 ;  /* 0x000000ffff867224 */ /* 0x000fe200078e0083 */
[----:B------:R-:W-:Y:S01]  /*101e0*/  MOV R126, R30 ;  /* 0x0000001e007e7202 */ /* 0x000fe20000000f00 */
[----:B------:R-:W-:Y:S01]  /*101f0*/  IMAD.MOV.U32 R135, RZ, RZ, R124 ;  /* 0x000000ffff877224 */ /* 0x000fe200078e007c */
[----:B-1----:R-:W-:Y:S01]  /*10200*/  HMMA.16816.F32 R172, R4, R12, R148 ;  /* 0x0000000c04ac723c */ /* 0x002fe20000001894 */
[----:B------:R-:W-:-:S02]  /*10210*/  IMAD.MOV.U32 R128, RZ, RZ, R125 ;  /* 0x000000ffff807224 */ /* 0x000fc400078e007d */
[----:B------:R-:W-:Y:S02]  /*10220*/  IMAD.MOV.U32 R131, RZ, RZ, R127 ;  /* 0x000000ffff837224 */ /* 0x000fe400078e007f */
[----:B------:R-:W-:Y:S02]  /*10230*/  IMAD.MOV.U32 R124, RZ, RZ, R28 ;  /* 0x000000ffff7c7224 */ /* 0x000fe400078e001c */
[----:B------:R-:W-:Y:S01]  /*10240*/  IMAD.MOV.U32 R125, RZ, RZ, R29 ;  /* 0x000000ffff7d7224 */ /* 0x000fe200078e001d */
[----:B------:R-:W-:Y:S01]  /*10250*/  HMMA.16816.F32 R148, R4, R14, R140 ;  /* 0x0000000e0494723c */ /* 0x000fe2000000188c */
[----:B------:R-:W-:Y:S01]  /*10260*/  IMAD.MOV.U32 R127, RZ, RZ, R31 ;  /* 0x000000ffff7f7224 */ /* 0x000fe200078e001f */
[----:B------:R-:W-:Y:S01]  /*10270*/  LDSM.16.MT88.4 R12, [R32+0x15000] ;  /* 0x01500000200c783b */ /* 0x000fe20000004200 */
[----:B------:R-:W-:-:S03]  /*10280*/  IMAD.MOV.U32 R186, RZ, RZ, R132 ;  /* 0x000000ffffba7224 */ /* 0x000fc600078e0084 */
[----:B------:R-:W1:Y:S01]  /*10290*/  LDSM.16.MT88.4 R28, [R35+0x3000] ;  /* 0x00300000231c783b */ /* 0x000e620000004200 */
[----:B------:R-:W-:Y:S01]  /*102a0*/  IMAD.MOV.U32 R181, RZ, RZ, R186 ;  /* 0x000000ffffb57224 */ /* 0x000fe200078e00ba */
[----:B------:R-:W-:Y:S01]  /*102b0*/  MOV R183, R163 ;  /* 0x000000a300b77202 */ /* 0x000fe20000000f00 */
[----:B------:R-:W-:Y:S02]  /*102c0*/  IMAD.MOV.U32 R182, RZ, RZ, R187 ;  /* 0x000000ffffb67224 */ /* 0x000fe400078e00bb */
[----:B--2---:R-:W-:Y:S01]  /*102d0*/  HMMA.16816.F32 R184, R4, R8, R112 ;  /* 0x0000000804b8723c */ /* 0x004fe20000001870 */
[----:B------:R-:W-:Y:S01]  /*102e0*/  IMAD.MOV.U32 R115, RZ, RZ, R181 ;  /* 0x000000ffff737224 */ /* 0x000fe200078e00b5 */
[----:B------:R-:W-:Y:S01]  /*102f0*/  MOV R239, R183 ;  /* 0x000000b700ef7202 */ /* 0x000fe20000000f00 */
[----:B------:R-:W-:-:S05]  /*10300*/  IMAD.MOV.U32 R114, RZ, RZ, R182 ;  /* 0x000000ffff727224 */ /* 0x000fca00078e00b6 */
[----:B------:R-:W-:Y:S01]  /*10310*/  HMMA.16816.F32 R180, R4, R10, R104 ;  /* 0x0000000a04b4723c */ /* 0x000fe20000001868 */
[----:B------:R-:W2:Y:S01]  /*10320*/  LDSM.16.MT88.4 R8, [R21+0x5000] ;  /* 0x005000001508783b */ /* 0x000ea20000004200 */
[----:B------:R-:W-:-:S06]  /*10330*/  IMAD.MOV.U32 R132, RZ, RZ, R129 ;  /* 0x000000ffff847224 */ /* 0x000fcc00078e0081 */
[----:B------:R-:W-:Y:S01]  /*10340*/  HMMA.16816.F32 R152, R4, R24, R152 ;  /* 0x000000180498723c */ /* 0x000fe20000001898 */
[----:B------:R-:W-:Y:S01]  /*10350*/  IMAD.MOV.U32 R192, RZ, RZ, R132 ;  /* 0x000000ffffc07224 */ /* 0x000fe200078e0084 */
[----:B------:R-:W-:Y:S01]  /*10360*/  MOV R195, R135 ;  /* 0x0000008700c37202 */ /* 0x000fe20000000f00 */
[----:B------:R-:W-:-:S05]  /*10370*/  IMAD.MOV.U32 R193, RZ, RZ, R133 ;  /* 0x000000ffffc17224 */ /* 0x000fca00078e0085 */
[C---:B------:R-:W-:Y:S01]  /*10380*/  HMMA.16816.F32 R24, R4.reuse, R26, R188 ;  /* 0x0000001a0418723c */ /* 0x040fe200000018bc */
        /* <DEDUP_REMOVED lines=8> */
[----:B------:R-:W-:-:S02]  /*10410*/  IMAD.MOV.U32 R147, RZ, RZ, R153 ;  /* 0x000000ffff937224 */ /* 0x000fc400078e0099 */
[----:B------:R-:W-:-:S04]  /*10420*/  IMAD.MOV.U32 R144, RZ, RZ, R152 ;  /* 0x000000ffff907224 */ /* 0x000fc800078e0098 */
[----:B-1----:R-:W-:Y:S01]  /*10430*/  HMMA.16816.F32 R232, R4, R30, R108 ;  /* 0x0000001e04e8723c */ /* 0x002fe2000000186c */
[----:B------:R-:W-:Y:S01]  /*10440*/  IMAD.MOV.U32 R179, RZ, RZ, R160 ;  /* 0x000000ffffb37224 */ /* 0x000fe200078e00a0 */
[----:B------:R-:W-:Y:S01]  /*10450*/  MOV R152, R27 ;  /* 0x0000001b00987202 */ /* 0x000fe20000000f00 */
[----:B------:R-:W-:Y:S02]  /*10460*/  IMAD.MOV.U32 R160, RZ, RZ, R25 ;  /* 0x000000ffffa07224 */ /* 0x000fe400078e0019 */
[----:B------:R-:W-:-:S03]  /*10470*/  IMAD.MOV.U32 R153, RZ, RZ, R26 ;  /* 0x000000ffff997224 */ /* 0x000fc600078e001a */
[C---:B------:R-:W-:Y:S01]  /*10480*/  HMMA.16816.F32 R108, R4.reuse, R12, R60 ;  /* 0x0000000c046c723c */ /* 0x040fe2000000183c */
[----:B------:R-:W-:Y:S02]  /*10490*/  IMAD.MOV.U32 R129, RZ, RZ, R24 ;  /* 0x000000ffff817224 */ /* 0x000fe400078e0018 */
[----:B------:R-:W-:Y:S05]  /*104a0*/  LDSM.16.MT88.4 R24, [R35+0x5000] ;  /* 0x005000002318783b */ /* 0x000fea0000004200 */
[C---:B------:R-:W-:Y:S01]  /*104b0*/  HMMA.16816.F32 R56, R4.reuse, R14, R56 ;  /* 0x0000000e0438723c */ /* 0x040fe20000001838 */
[----:B------:R-:W1:Y:S07]  /*104c0*/  LDSM.16.MT88.4 R12, [R32+0x17000] ;  /* 0x01700000200c783b */ /* 0x000e6e0000004200 */
[C---:B--2---:R-:W-:Y:S08]  /*104d0*/  HMMA.16816.F32 R168, R4.reuse, R8, R52 ;  /* 0x0000000804a8723c */ /* 0x044ff00000001834 */
[----:B------:R-:W-:Y:S01]  /*104e0*/  HMMA.16816.F32 R140, R4, R10, R48 ;  /* 0x0000000a048c723c */ /* 0x000fe20000001830 */
[----:B------:R-:W2:Y:S01]  /*104f0*/  LDSM.16.MT88.4 R8, [R21+0x7000] ;  /* 0x007000001508783b */ /* 0x000ea20000004200 */
[----:B------:R-:W-:Y:S01]  /*10500*/  IMAD.MOV.U32 R146, RZ, RZ, R154 ;  /* 0x000000ffff927224 */ /* 0x000fe200078e009a */
[----:B------:R-:W-:Y:S01]  /*10510*/  MOV R118, R244 ;  /* 0x000000f400767202 */ /* 0x000fe20000000f00 */
[----:B------:R-:W-:-:S02]  /*10520*/  IMAD.MOV.U32 R119, RZ, RZ, R130 ;  /* 0x000000ffff777224 */ /* 0x000fc400078e0082 */
[----:B------:R-:W-:Y:S02]  /*10530*/  IMAD.MOV.U32 R117, RZ, RZ, R131 ;  /* 0x000000ffff757224 */ /* 0x000fe400078e0083 */
[----:B------:R-:W-:Y:S02]  /*10540*/  IMAD.MOV.U32 R130, RZ, RZ, R245 ;  /* 0x000000ffff827224 */ /* 0x000fe400078e00f5 */
[----:B------:R-:W-:Y:S02]  /*10550*/  IMAD.MOV.U32 R131, RZ, RZ, R246 ;  /* 0x000000ffff837224 */ /* 0x000fe400078e00f6 */
[----:B------:R-:W-:Y:S01]  /*10560*/  IMAD.MOV.U32 R154, RZ, RZ, R247 ;  /* 0x000000ffff9a7224 */ /* 0x000fe200078e00f7 */
[----:B----4-:R-:W-:Y:S01]  /*10570*/  HMMA.16816.F32 R92, R4, R16, R92 ;  /* 0x00000010045c723c */ /* 0x010fe2000000185c */
[----:B------:R-:W-:Y:S02]  /*10580*/  IMAD.MOV.U32 R113, RZ, RZ, R128 ;  /* 0x000000ffff717224 */ /* 0x000fe400078e0080 */
[----:B------:R-:W-:-:S05]  /*10590*/  IMAD.MOV.U32 R3, RZ, RZ, R215 ;  /* 0x000000ffff037224 */ /* 0x000fca00078e00d7 */
[C---:B------:R-:W-:Y:S01]  /*105a0*/  HMMA.16816.F32 R244, R4.reuse, R28, R44 ;  /* 0x0000001c04f4723c */ /* 0x040fe2000000182c */
[----:B------:R-:W-:Y:S01]  /*105b0*/  LDSM.16.MT88.4 R28, [R35+0x7000] ;  /* 0x00700000231c783b */ /* 0x000fe20000004200 */
[----:B------:R-:W-:Y:S01]  /*105c0*/  IMAD.MOV.U32 R112, RZ, RZ, R126 ;  /* 0x000000ffff707224 */ /* 0x000fe200078e007e */
[----:B------:R-:W-:Y:S01]  /*105d0*/  MOV R105, R2 ;  /* 0x0000000200697202 */ /* 0x000fe20000000f00 */
[----:B------:R-:W-:Y:S01]  /*105e0*/  IMAD.MOV.U32 R106, RZ, RZ, R0 ;  /* 0x000000ffff6a7224 */ /* 0x000fe200078e0000 */
[----:B------:R-:W-:Y:S01]  /*105f0*/  MOV R158, R195 ;  /* 0x000000c3009e7202 */ /* 0x000fe20000000f00 */
[----:B------:R-:W-:Y:S01]  /*10600*/  IMAD.MOV.U32 R107, RZ, RZ, R176 ;  /* 0x000000ffff6b7224 */ /* 0x000fe200078e00b0 */
[----:B------:R-:W-:Y:S01]  /*10610*/  MOV R145, R155 ;  /* 0x0000009b00917202 */ /* 0x000fe20000000f00 */
[----:B------:R-:W-:Y:S01]  /*10620*/  HMMA.16816.F32 R44, R4, R18, R68 ;  /* 0x00000012042c723c */ /* 0x000fe20000001844 */
[----:B------:R-:W4:Y:S01]  /*10630*/  LDSM.16.MT88.4 R16, [R116+0x17000] ;  /* 0x017000007410783b */ /* 0x000f220000004200 */
[----:B------:R-:W-:Y:S01]  /*10640*/  MOV R69, R113 ;  /* 0x0000007100457202 */ /* 0x000fe20000000f00 */
[----:B------:R-:W-:-:S02]  /*10650*/  IMAD.MOV.U32 R70, RZ, RZ, R114 ;  /* 0x000000ffff467224 */ /* 0x000fc400078e0072 */
[----:B------:R-:W-:Y:S01]  /*10660*/  IMAD.MOV.U32 R71, RZ, RZ, R115 ;  /* 0x000000ffff477224 */ /* 0x000fe200078e0073 */
[----:B------:R-:W-:Y:S01]  /*10670*/  MOV R68, R69 ;  /* 0x0000004500447202 */ /* 0x000fe20000000f00 */
[----:B------:R-:W-:Y:S01]  /*10680*/  IMAD.MOV.U32 R104, RZ, RZ, R3 ;  /* 0x000000ffff687224 */ /* 0x000fe200078e0003 */
[----:B-1----:R-:W-:Y:S01]  /*10690*/  HMMA.16816.F32 R52, R4, R14, R76 ;  /* 0x0000000e0434723c */ /* 0x002fe2000000184c */
[----:B------:R-:W-:Y:S01]  /*106a0*/  IMAD.MOV.U32 R69, RZ, RZ, R70 ;  /* 0x000000ffff457224 */ /* 0x000fe200078e0046 */
[----:B------:R1:W-:Y:S01]  /*106b0*/  MUFU.EX2 R15, R112 ;  /* 0x00000070000f7308 */ /* 0x0003e20000000800 */
[----:B------:R-:W-:Y:S01]  /*106c0*/  IMAD.MOV.U32 R70, RZ, RZ, R71 ;  /* 0x000000ffff467224 */ /* 0x000fe200078e0047 */
[----:B------:R-:W-:Y:S01]  /*106d0*/  MOV R113, R178 ;  /* 0x000000b200717202 */ /* 0x000fe20000000f00 */
[----:B------:R-:W-:Y:S01]  /*106e0*/  IMAD.MOV.U32 R156, RZ, RZ, R192 ;  /* 0x000000ffff9c7224 */ /* 0x000fe200078e00c0 */
[----:B------:R3:W5:Y:S01]  /*106f0*/  LDL.LU R215, [R1+0xe0] ;  /* 0x0000e00001d77983 */ /* 0x0007620000300800 */
[----:B------:R-:W-:-:S02]  /*10700*/  IMAD.MOV.U32 R157, RZ, RZ, R193 ;  /* 0x000000ffff9d7224 */ /* 0x000fc400078e00c1 */
[----:B------:R-:W-:Y:S02]  /*10710*/  IMAD.MOV.U32 R159, RZ, RZ, R194 ;  /* 0x000000ffff9f7224 */ /* 0x000fe400078e00c2 */
[----:B------:R-:W-:Y:S01]  /*10720*/  IMAD.MOV.U32 R71, RZ, RZ, R104 ;  /* 0x000000ffff477224 */ /* 0x000fe200078e0068 */
[----:B------:R-:W-:Y:S01]  /*10730*/  HMMA.16816.F32 R192, R4, R24, R40 ;  /* 0x0000001804c0723c */ /* 0x000fe20000001828 */
[----:B------:R-:W-:Y:S01]  /*10740*/  MOV R104, R105 ;  /* 0x0000006900687202 */ /* 0x000fe20000000f00 */
[----:B------:R-:W-:Y:S01]  /*10750*/  IMAD.MOV.U32 R114, RZ, RZ, R179 ;  /* 0x000000ffff727224 */ /* 0x000fe200078e00b3 */
[----:B------:R3:W-:Y:S01]  /*10760*/  MUFU.EX2 R24, R68 ;  /* 0x0000004400187308 */ /* 0x0007e20000000800 */
[----:B------:R-:W-:Y:S01]  /*10770*/  IMAD.MOV.U32 R105, RZ, RZ, R106 ;  /* 0x000000ffff697224 */ /* 0x000fe200078e006a */
[C---:B------:R-:W-:Y:S01]  /*10780*/  PRMT R3, R34.reuse, 0x7773, RZ ;  /* 0x0000777322037816 */ /* 0x040fe200000000ff */
[----:B-1----:R-:W-:Y:S01]  /*10790*/  IMAD.MOV.U32 R112, RZ, RZ, R177 ;  /* 0x000000ffff707224 */ /* 0x002fe200078e00b1 */
[----:B------:R-:W-:Y:S01]  /*107a0*/  PRMT R2, R34, 0x7772, RZ ;  /* 0x0000777222027816 */ /* 0x000fe200000000ff */
[----:B------:R-:W-:-:S02]  /*107b0*/  IMAD.MOV.U32 R115, RZ, RZ, R214 ;  /* 0x000000ffff737224 */ /* 0x000fc400078e00d6 */
[----:B------:R-:W-:Y:S01]  /*107c0*/  IMAD.MOV.U32 R0, RZ, RZ, R34 ;  /* 0x000000ffff007224 */ /* 0x000fe200078e0022 */
[----:B------:R-:W-:Y:S01]  /*107d0*/  MOV R155, R124 ;  /* 0x0000007c009b7202 */ /* 0x000fe20000000f00 */
[----:B------:R-:W-:Y:S01]  /*107e0*/  IMAD.MOV.U32 R106, RZ, RZ, R107 ;  /* 0x000000ffff6a7224 */ /* 0x000fe200078e006b */
[----:B--2---:R-:W-:Y:S01]  /*107f0*/  HMMA.16816.F32 R60, R4, R10, R64 ;  /* 0x0000000a043c723c */ /* 0x004fe20000001840 */
[----:B------:R-:W-:Y:S01]  /*10800*/  IMAD.MOV.U32 R107, RZ, RZ, R112 ;  /* 0x000000ffff6b7224 */ /* 0x000fe200078e0070 */
[----:B------:R-:W-:Y:S01]  /*10810*/  MOV R112, R113 ;  /* 0x0000007100707202 */ /* 0x000fe20000000f00 */
[----:B------:R-:W-:Y:S01]  /*10820*/  IMAD.MOV.U32 R23, RZ, RZ, R125 ;  /* 0x000000ffff177224 */ /* 0x000fe200078e007d */
[----:B------:R-:W-:Y:S01]  /*10830*/  MOV R49, R199 ;  /* 0x000000c700317202 */ /* 0x000fe20000000f00 */
[----:B------:R-:W-:Y:S01]  /*10840*/  IMAD.MOV.U32 R128, RZ, RZ, R127 ;  /* 0x000000ffff807224 */ /* 0x000fe200078e007f */
[----:B------:R-:W1:Y:S01]  /*10850*/  LDSM.16.MT88.4 R40, [R116+0x13800] ;  /* 0x013800007428783b */ /* 0x000e620000004200 */
[----:B---3--:R-:W-:-:S02]  /*10860*/  IMAD.MOV.U32 R68, RZ, RZ, R69 ;  /* 0x000000ffff447224 */ /* 0x008fc400078e0045 */
[----:B------:R-:W-:Y:S01]  /*10870*/  IMAD.MOV.U32 R69, RZ, RZ, R70 ;  /* 0x000000ffff457224 */ /* 0x000fe200078e0046 */
[----:B------:R-:W-:Y:S01]  /*10880*/  MOV R70, R71 ;  /* 0x0000004700467202 */ /* 0x000fe20000000f00 */
[----:B------:R-:W-:Y:S01]  /*10890*/  IMAD.MOV.U32 R113, RZ, RZ, R114 ;  /* 0x000000ffff717224 */ /* 0x000fe200078e0072 */
[C---:B------:R-:W-:Y:S01]  /*108a0*/  HMMA.16816.F32 R124, R4.reuse, R8, R72 ;  /* 0x00000008047c723c */ /* 0x040fe20000001848 */
[----:B------:R-:W-:Y:S01]  /*108b0*/  IMAD.MOV.U32 R71, RZ, RZ, R104 ;  /* 0x000000ffff477224 */ /* 0x000fe200078e0068 */
[----:B------:R-:W-:Y:S01]  /*108c0*/  PRMT R8, R34, 0x7771, RZ ;  /* 0x0000777122087816 */ /* 0x000fe200000000ff */
[----:B------:R-:W-:Y:S01]  /*108d0*/  IMAD.MOV.U32 R114, RZ, RZ, R115 ;  /* 0x000000ffff727224 */ /* 0x000fe200078e0073 */
[----:B------:R-:W-:Y:S01]  /*108e0*/  LOP3.LUT R0, R0, 0xff, RZ, 0xc0, !PT ;  /* 0x000000ff00007812 */ /* 0x000fe200078ec0ff */
[----:B------:R-:W-:Y:S01]  /*108f0*/  IMAD.MOV.U32 R104, RZ, RZ, R105 ;  /* 0x000000ffff687224 */ /* 0x000fe200078e0069 */
[----:B------:R-:W-:Y:S01]  /*10900*/  PRMT R11, R2, 0x5410, R3 ;  /* 0x00005410020b7816 */ /* 0x000fe20000000003 */
[----:B------:R-:W-:Y:S01]  /*10910*/  IMAD.MOV.U32 R115, RZ, RZ, R154 ;  /* 0x000000ffff737224 */ /* 0x000fe200078e009a */
[C---:B------:R-:W-:Y:S01]  /*10920*/  LOP3.LUT R2, R33.reuse, 0xffff, RZ, 0xc0, !PT ;  /* 0x0000ffff21027812 */ /* 0x040fe200078ec0ff */
[----:B------:R-:W-:Y:S01]  /*10930*/  IMAD.MOV.U32 R105, RZ, RZ, R106 ;  /* 0x000000ffff697224 */ /* 0x000fe200078e006a */
[----:B------:R-:W-:Y:S01]  /*10940*/  MOV R106, R107 ;  /* 0x0000006b006a7202 */ /* 0x000fe20000000f00 */
[----:B------:R-:W-:Y:S01]  /*10950*/  IMAD.MOV.U32 R107, RZ, RZ, R112 ;  /* 0x000000ffff6b7224 */ /* 0x000fe200078e0070 */
[----:B------:R-:W-:Y:S01]  /*10960*/  PRMT R9, R0, 0x5410, R8 ;  /* 0x0000541000097816 */ /* 0x000fe20000000008 */
[----:B------:R-:W-:Y:S01]  /*10970*/  IMAD.MOV.U32 R112, RZ, RZ, R113 ;  /* 0x000000ffff707224 */ /* 0x000fe200078e0071 */
[----:B------:R2:W-:Y:S01]  /*10980*/  MUFU.EX2 R25, R68 ;  /* 0x0000004400197308 */ /* 0x0005e20000000800 */
[----:B------:R-:W-:Y:S01]  /*10990*/  IMAD.MOV.U32 R113, RZ, RZ, R114 ;  /* 0x000000ffff717224 */ /* 0x000fe200078e0072 */
[----:B------:R-:W-:Y:S01]  /*109a0*/  MOV R114, R115 ;  /* 0x0000007300727202 */ /* 0x000fe20000000f00 */
[----:B------:R-:W-:Y:S01]  /*109b0*/  IMAD.MOV.U32 R115, RZ, RZ, R155 ;  /* 0x000000ffff737224 */ /* 0x000fe200078e009b */
[----:B------:R-:W-:Y:S01]  /*109c0*/  LOP3.LUT R8, R33, 0xff, RZ, 0xc0, !PT ;  /* 0x000000ff21087812 */ /* 0x000fe200078ec0ff */
[----:B------:R-:W-:Y:S01]  /*109d0*/  IMAD.MOV.U32 R51, RZ, RZ, R70 ;  /* 0x000000ffff337224 */ /* 0x000fe200078e0046 */
[----:B------:R-:W-:Y:S01]  /*109e0*/  SHF.R.U32.HI R2, RZ, 0x8, R2 ;  /* 0x00000008ff027819 */ /* 0x000fe20000011602 */
[----:B------:R-:W-:Y:S01]  /*109f0*/  IMAD.MOV.U32 R70, RZ, RZ, R104 ;  /* 0x000000ffff467224 */ /* 0x000fe200078e0068 */
[----:B------:R3:W5:Y:S01]  /*10a00*/  LDL.LU R214, [R1+0xdc] ;  /* 0x0000dc0001d67983 */ /* 0x0007620000300800 */
[----:B------:R-:W-:Y:S01]  /*10a10*/  IMAD.MOV.U32 R104, RZ, RZ, R106 ;  /* 0x000000ffff687224 */ /* 0x000fe200078e006a */
[----:B------:R-:W-:Y:S01]  /*10a20*/  PRMT R8, R8, 0x5410, R2 ;  /* 0x0000541008087816 */ /* 0x000fe20000000002 */
[----:B------:R-:W-:Y:S01]  /*10a30*/  IMAD.MOV.U32 R106, RZ, RZ, R112 ;  /* 0x000000ffff6a7224 */ /* 0x000fe200078e0070 */
[C---:B----4-:R-:W-:Y:S08]  /*10a40*/  HMMA.16816.F32 R100, R4.reuse, R16, R100 ;  /* 0x000000100464723c */ /* 0x050ff00000001864 */
[----:B------:R-:W-:Y:S01]  /*10a50*/  HMMA.16816.F32 R176, R4, R28, R36 ;  /* 0x0000001c04b0723c */ /* 0x000fe20000001824 */
[----:B--2---:R-:W-:Y:S01]  /*10a60*/  MOV R68, R69 ;  /* 0x0000004500447202 */ /* 0x004fe20000000f00 */
[----:B------:R-:W-:Y:S01]  /*10a70*/  IMAD.MOV.U32 R69, RZ, RZ, R71 ;  /* 0x000000ffff457224 */ /* 0x000fe200078e0047 */
[----:B------:R-:W-:Y:S01]  /*10a80*/  MOV R71, R105 ;  /* 0x0000006900477202 */ /* 0x000fe20000000f00 */
[----:B------:R-:W-:Y:S01]  /*10a90*/  IMAD.MOV.U32 R105, RZ, RZ, R107 ;  /* 0x000000ffff697224 */ /* 0x000fe200078e006b */
[----:B------:R-:W-:Y:S01]  /*10aa0*/  MOV R107, R113 ;  /* 0x00000071006b7202 */ /* 0x000fe20000000f00 */
[----:B------:R-:W-:-:S02]  /*10ab0*/  IMAD.MOV.U32 R113, RZ, RZ, R115 ;  /* 0x000000ffff717224 */ /* 0x000fc400078e0073 */
[----:B------:R-:W-:Y:S01]  /*10ac0*/  FADD.FTZ R2, R68, R51 ;  /* 0x0000003344027221 */ /* 0x000fe20000010000 */
[----:B------:R-:W-:Y:S01]  /*10ad0*/  IMAD.MOV.U32 R112, RZ, RZ, R114 ;  /* 0x000000ffff707224 */ /* 0x000fe200078e0072 */
[----:B------:R-:W-:Y:S01]  /*10ae0*/  MOV R115, R157 ;  /* 0x0000009d00737202 */ /* 0x000fe20000000f00 */
[----:B------:R-:W-:Y:S01]  /*10af0*/  IMAD.MOV.U32 R114, RZ, RZ, R156 ;  /* 0x000000ffff727224 */ /* 0x000fe200078e009c */
[----:B------:R-:W-:Y:S01]  /*10b00*/  MOV R68, R69 ;  /* 0x0000004500447202 */ /* 0x000fe20000000f00 */
[----:B------:R-:W-:Y:S01]  /*10b10*/  IMAD.MOV.U32 R157, RZ, RZ, R205 ;  /* 0x000000ffff9d7224 */ /* 0x000fe200078e00cd */
[----:B------:R-:W-:Y:S01]  /*10b20*/  HMMA.16816.F32 R188, R4, R26, R84 ;  /* 0x0000001a04bc723c */ /* 0x000fe20000001854 */
[----:B------:R-:W-:-:S07]  /*10b30*/  IMAD.MOV.U32 R51, RZ, RZ, R70 ;  /* 0x000000ffff337224 */ /* 0x000fce00078e0046 */
[----:B------:R-:W-:Y:S01]  /*10b40*/  HMMA.16816.F32 R88, R4, R12, R88 ;  /* 0x0000000c0458723c */ /* 0x000fe20000001858 */
[----:B------:R-:W-:Y:S01]  /*10b50*/  IMAD.MOV.U32 R69, RZ, RZ, R71 ;  /* 0x000000ffff457224 */ /* 0x000fe200078e0047 */
[----:B------:R-:W-:Y:S01]  /*10b60*/  MOV R71, R105 ;  /* 0x0000006900477202 */ /* 0x000fe20000000f00 */
[----:B------:R-:W-:Y:S01]  /*10b70*/  IMAD.MOV.U32 R156, RZ, RZ, R158 ;  /* 0x000000ffff9c7224 */ /* 0x000fe200078e009e */
[----:B------:R-:W-:Y:S01]  /*10b80*/  MOV R154, R118 ;  /* 0x00000076009a7202 */ /* 0x000fe20000000f00 */
[----:B------:R-:W-:Y:S01]  /*10b90*/  IMAD.MOV.U32 R70, RZ, RZ, R104 ;  /* 0x000000ffff467224 */ /* 0x000fe200078e0068 */
[----:B------:R-:W2:Y:S01]  /*10ba0*/  MUFU.EX2 R23, R23 ;  /* 0x0000001700177308 */ /* 0x000ea20000000800 */
[----:B------:R-:W-:Y:S01]  /*10bb0*/  IMAD.MOV.U32 R158, RZ, RZ, R207 ;  /* 0x000000ffff9e7224 */ /* 0x000fe200078e00cf */
[----:B------:R-:W-:Y:S01]  /*10bc0*/  LDSM.16.MT88.4 R72, [R116+0x15800] ;  /* 0x015800007448783b */ /* 0x000fe20000004200 */
[----:B------:R-:W-:Y:S02]  /*10bd0*/  IMAD.MOV.U32 R104, RZ, RZ, R106 ;  /* 0x000000ffff687224 */ /* 0x000fe400078e006a */
[----:B------:R-:W-:Y:S01]  /*10be0*/  IMAD.MOV.U32 R105, RZ, RZ, R107 ;  /* 0x000000ffff697224 */ /* 0x000fe200078e006b */
[----:B------:R-:W-:Y:S01]  /*10bf0*/  MOV R107, R113 ;  /* 0x00000071006b7202 */ /* 0x000fe20000000f00 */
[----:B------:R-:W-:Y:S01]  /*10c00*/  IMAD.MOV.U32 R118, RZ, RZ, R211 ;  /* 0x000000ffff767224 */ /* 0x000fe200078e00d3 */
[----:B------:R-:W-:Y:S01]  /*10c10*/  MUFU.EX2 R22, R22 ;  /* 0x0000001600167308 */ /* 0x000fe20000000800 */
[----:B------:R-:W-:Y:S01]  /*10c20*/  IMAD.MOV.U32 R155, RZ, RZ, R248 ;  /* 0x000000ffff9b7224 */ /* 0x000fe200078e00f8 */
[----:B------:R3:W5:Y:S01]  /*10c30*/  LDL.LU R211, [R1+0xd8] ;  /* 0x0000d80001d37983 */ /* 0x0007620000300800 */
[----:B------:R-:W-:-:S02]  /*10c40*/  IMAD.MOV.U32 R106, RZ, RZ, R112 ;  /* 0x000000ffff6a7224 */ /* 0x000fc400078e0070 */
[----:B------:R-:W-:Y:S01]  /*10c50*/  IMAD.MOV.U32 R248, RZ, RZ, R204 ;  /* 0x000000fffff87224 */ /* 0x000fe200078e00cc */
[----:B------:R-:W-:Y:S01]  /*10c60*/  LDSM.16.MT88.4 R64, [R35+0x3800] ;  /* 0x003800002340783b */ /* 0x000fe20000004200 */
[----:B------:R-:W-:Y:S02]  /*10c70*/  IMAD.MOV.U32 R112, RZ, RZ, R114 ;  /* 0x000000ffff707224 */ /* 0x000fe400078e0072 */
[----:B------:R-:W-:Y:S01]  /*10c80*/  IMAD.MOV.U32 R113, RZ, RZ, R115 ;  /* 0x000000ffff717224 */ /* 0x000fe200078e0073 */
[----:B------:R-:W4:Y:S01]  /*10c90*/  LDL.LU R204, [R1+0xd4] ;  /* 0x0000d40001cc7983 */ /* 0x000f220000300800 */
[----:B------:R-:W-:Y:S01]  /*10ca0*/  IMAD.MOV.U32 R114, RZ, RZ, R156 ;  /* 0x000000ffff727224 */ /* 0x000fe200078e009c */
[----:B------:R-:W-:Y:S01]  /*10cb0*/  MOV R115, R157 ;  /* 0x0000009d00737202 */ /* 0x000fe20000000f00 */
[----:B------:R-:W-:Y:S01]  /*10cc0*/  IMAD.MOV.U32 R156, RZ, RZ, R158 ;  /* 0x000000ffff9c7224 */ /* 0x000fe200078e009e */
[----:B------:R-:W3:Y:S01]  /*10cd0*/  LDL.LU R205, [R1+0xd0] ;  /* 0x0000d00001cd7983 */ /* 0x000ee20000300800 */
[----:B------:R-:W-:Y:S01]  /*10ce0*/  IMAD.MOV.U32 R157, RZ, RZ, R161 ;  /* 0x000000ffff9d7224 */ /* 0x000fe200078e00a1 */
[----:B------:R-:W-:Y:S01]  /*10cf0*/  MOV R161, R202 ;  /* 0x000000ca00a17202 */ /* 0x000fe20000000f00 */
[----:B------:R-:W-:Y:S01]  /*10d00*/  IMAD.MOV.U32 R158, RZ, RZ, R162 ;  /* 0x000000ffff9e7224 */ /* 0x000fe200078e00a2 */
[----:B------:R1:W5:Y:S01]  /*10d10*/  LDL.LU R207, [R1+0xcc] ;  /* 0x0000cc0001cf7983 */ /* 0x0003620000300800 */
[----:B------:R-:W-:Y:S01]  /*10d20*/  IMAD.MOV.U32 R162, RZ, RZ, R201 ;  /* 0x000000ffffa27224 */ /* 0x000fe200078e00c9 */
[C---:B------:R-:W-:Y:S02]  /*10d30*/  HMMA.16816.F32 R16, R4.reuse, R18, R80 ;  /* 0x000000120410723c */ /* 0x040fe40000001850 */
[----:B------:R1:W5:Y:S04]  /*10d40*/  LDL.LU R202, [R1+0xc8] ;  /* 0x0000c80001ca7983 */ /* 0x0003680000300800 */
[----:B------:R1:W5:Y:S02]  /*10d50*/  LDL.LU R201, [R1+0xc4] ;  /* 0x0000c40001c97983 */ /* 0x0003640000300800 */
[----:B------:R-:W-:Y:S02]  /*10d60*/  HMMA.16816.F32 R28, R4, R30, R96 ;  /* 0x0000001e041c723c */ /* 0x000fe40000001860 */
[----:B------:R1:W5:Y:S04]  /*10d70*/  LDL.LU R199, [R1+0xc0] ;  /* 0x0000c00001c77983 */ /* 0x0003680000300800 */
[----:B------:R1:W4:Y:S01]  /*10d80*/  LDL.LU.S16 R7, [R1+0xa4] ;  /* 0x0000a40001077983 */ /* 0x0003220000300600 */
[----:B------:R-:W-:-:S02]  /*10d90*/  PRMT R0, R33, 0x7632, R0 ;  /* 0x0000763221007816 */ /* 0x000fc40000000000 */
[----:B------:R-:W-:Y:S01]  /*10da0*/  SHF.R.U32.HI R3, RZ, 0x18, R33 ;  /* 0x00000018ff037819 */ /* 0x000fe20000011621 */
[----:B------:R-:W-:Y:S01]  /*10db0*/  IMAD.MOV.U32 R50, RZ, RZ, R70 ;  /* 0x000000ffff327224 */ /* 0x000fe200078e0046 */
[----:B------:R-:W-:Y:S01]  /*10dc0*/  LOP3.LUT R0, R0, 0xff, RZ, 0xc0, !PT ;  /* 0x000000ff00007812 */ /* 0x000fe200078ec0ff */
[----:B------:R-:W1:Y:S01]  /*10dd0*/  MUFU.EX2 R14, R49 ;  /* 0x00000031000e7308 */ /* 0x000e620000000800 */
[----:B------:R-:W-:Y:S01]  /*10de0*/  MOV R48, R71 ;  /* 0x0000004700307202 */ /* 0x000fe20000000f00 */
[----:B------:R-:W-:Y:S01]  /*10df0*/  LDSM.16.MT88.4 R80, [R32+0x15800] ;  /* 0x015800002050783b */ /* 0x000fe20000004200 */
[----:B------:R-:W-:Y:S02]  /*10e00*/  PRMT R10, R0, 0x5410, R3 ;  /* 0x00005410000a7816 */ /* 0x000fe40000000003 */
[----:B--2---:R-:W-:-:S04]  /*10e10*/  F2FP.F16.F32.PACK_AB R0, R23, R15 ;  /* 0x0000000f1700723e */ /* 0x004fc800000000ff */
[----:B------:R-:W-:-:S05]  /*10e20*/  PRMT R13, R0, 0x7610, R13 ;  /* 0x00007610000d7816 */ /* 0x000fca000000000d */
[----:B----4-:R-:W-:-:S05]  /*10e30*/  @!P6 HADD2 R7, -R13.H0_H0, -RZ.H0_H0 ;  /* 0xa00000ff0d07e230 */ /* 0x010fca0000000900 */
[----:B------:R-:W-:Y:S02]  /*10e40*/  PRMT R26, R7, 0x7610, R26 ;  /* 0x00007610071a7816 */ /* 0x000fe4000000001a */
[----:B------:R2:W4:Y:S01]  /*10e50*/  LDL.LU.S16 R7, [R1+0xa8] ;  /* 0x0000a80001077983 */ /* 0x0005220000300600 */
[----:B------:R-:W-:Y:S01]  /*10e60*/  PRMT R12, R0, 0x7632, R12 ;  /* 0x00007632000c7816 */ /* 0x000fe2000000000c */
[----:B------:R-:W-:Y:S01]  /*10e70*/  FADD.FTZ R3, R68, R51 ;  /* 0x0000003344037221 */ /* 0x000fe20000010000 */
[----:B------:R-:W-:-:S03]  /*10e80*/  IMAD.MOV.U32 R68, RZ, RZ, R69 ;  /* 0x000000ffff447224 */ /* 0x000fc600078e0045 */
[----:B------:R-:W-:Y:S01]  /*10e90*/  FADD.FTZ R0, R50, R3 ;  /* 0x0000000332007221 */ /* 0x000fe20000010000 */
[----:B------:R-:W-:Y:S01]  /*10ea0*/  IMAD.MOV.U32 R70, RZ, RZ, R106 ;  /* 0x000000ffff467224 */ /* 0x000fe200078e006a */
[----:B------:R-:W-:Y:S02]  /*10eb0*/  LOP3.LUT R3, R11, 0xff00ff, RZ, 0xc0, !PT ;  /* 0x00ff00ff0b037812 */ /* 0x000fe400078ec0ff */
[----:B------:R-:W-:Y:S01]  /*10ec0*/  FADD.FTZ R0, R68, R0 ;  /* 0x0000000044007221 */ /* 0x000fe20000010000 */
[----:B------:R-:W-:Y:S02]  /*10ed0*/  IMAD.MOV.U32 R51, RZ, RZ, R104 ;  /* 0x000000ffff337224 */ /* 0x000fe400078e0068 */
[----:B------:R-:W-:Y:S01]  /*10ee0*/  FADD.FTZ R2, R48, R2 ;  /* 0x0000000230027221 */ /* 0x000fe20000010000 */
[----:B------:R-:W-:Y:S02]  /*10ef0*/  MOV R71, R107 ;  /* 0x0000006b00477202 */ /* 0x000fe40000000f00 */
[----:B------:R-:W-:Y:S01]  /*10f00*/  F2FP.F16.F32.PACK_AB R6, R25, R24 ;  /* 0x000000181906723e */ /* 0x000fe200000000ff */
[----:B------:R-:W-:-:S02]  /*10f10*/  IMAD.MOV.U32 R69, RZ, RZ, R105 ;  /* 0x000000ffff457224 */ /* 0x000fc400078e0069 */
[----:B------:R-:W-:Y:S01]  /*10f20*/  FADD.FTZ R2, R51, R2 ;  /* 0x0000000233027221 */ /* 0x000fe20000010000 */
[----:B------:R-:W-:Y:S01]  /*10f30*/  IMAD.MOV.U32 R104, RZ, RZ, R112 ;  /* 0x000000ffff687224 */ /* 0x000fe200078e0070 */
[----:B-1----:R-:W-:Y:S01]  /*10f40*/  F2FP.F16.F32.PACK_AB R5, R14, R22 ;  /* 0x000000160e05723e */ /* 0x002fe200000000ff */
[----:B------:R-:W-:Y:S02]  /*10f50*/  IMAD.MOV.U32 R105, RZ, RZ, R113 ;  /* 0x000000ffff697224 */ /* 0x000fe400078e0071 */
[----:B------:R-:W-:Y:S01]  /*10f60*/  FADD.FTZ R11, R69, R2 ;  /* 0x00000002450b7221 */ /* 0x000fe20000010000 */
[----:B------:R-:W-:Y:S02]  /*10f70*/  IMAD.MOV.U32 R112, RZ, RZ, R156 ;  /* 0x000000ffff707224 */ /* 0x000fe400078e009c */
[----:B------:R-:W-:Y:S02]  /*10f80*/  IMAD.MOV.U32 R113, RZ, RZ, R157 ;  /* 0x000000ffff717224 */ /* 0x000fe400078e009d */
[----:B------:R-:W-:Y:S01]  /*10f90*/  IMAD.MOV.U32 R34, RZ, RZ, R71 ;  /* 0x000000ffff227224 */ /* 0x000fe200078e0047 */
[----:B------:R-:W-:Y:S01]  /*10fa0*/  MOV R107, R115 ;  /* 0x00000073006b7202 */ /* 0x000fe20000000f00 */
[----:B------:R-:W-:Y:S01]  /*10fb0*/  IMAD.MOV.U32 R157, RZ, RZ, R163 ;  /* 0x000000ffff9d7224 */ /* 0x000fe200078e00a3 */
[----:B------:R-:W-:Y:S01]  /*10fc0*/  HSET2.LE.AND R2, R9, R20, PT ;  /* 0x0000001409027233 */ /* 0x000fe20003803000 */
[----:B------:R-:W-:-:S02]  /*10fd0*/  IMAD.MOV.U32 R71, RZ, RZ, R129 ;  /* 0x000000ffff477224 */ /* 0x000fc400078e0081 */
[----:B------:R-:W-:Y:S01]  /*10fe0*/  IMAD.MOV.U32 R106, RZ, RZ, R114 ;  /* 0x000000ffff6a7224 */ /* 0x000fe200078e0072 */
[----:B------:R-:W-:Y:S01]  /*10ff0*/  PRMT R9, R5, 0x7610, R9 ;  /* 0x0000761005097816 */ /* 0x000fe20000000009 */
[----:B------:R-:W-:Y:S02]  /*11000*/  IMAD.MOV.U32 R50, RZ, RZ, R112 ;  /* 0x000000ffff327224 */ /* 0x000fe400078e0070 */
[----:B------:R-:W-:Y:S01]  /*11010*/  IMAD.MOV.U32 R112, RZ, RZ, R157 ;  /* 0x000000ffff707224 */ /* 0x000fe200078e009d */
[----:B------:R-:W-:Y:S01]  /*11020*/  MOV R157, R130 ;  /* 0x00000082009d7202 */ /* 0x000fe20000000f00 */
[----:B------:R-:W-:Y:S01]  /*11030*/  IMAD.MOV.U32 R156, RZ, RZ, R162 ;  /* 0x000000ffff9c7224 */ /* 0x000fe200078e00a2 */
[----:B------:R-:W-:Y:S01]  /*11040*/  MOV R48, R106 ;  /* 0x0000006a00307202 */ /* 0x000fe20000000f00 */
[----:B------:R-:W-:Y:S02]  /*11050*/  IMAD.MOV.U32 R33, RZ, RZ, R104 ;  /* 0x000000ffff217224 */ /* 0x000fe400078e0068 */
[----:B------:R-:W-:Y:S01]  /*11060*/  IMAD.MOV.U32 R49, RZ, RZ, R107 ;  /* 0x000000ffff317224 */ /* 0x000fe200078e006b */
[----:B------:R-:W-:Y:S01]  /*11070*/  MOV R115, R161 ;  /* 0x000000a100737202 */ /* 0x000fe20000000f00 */
[----:B------:R-:W-:-:S02]  /*11080*/  IMAD.MOV.U32 R114, RZ, RZ, R158 ;  /* 0x000000ffff727224 */ /* 0x000fc400078e009e */
[----:B------:R-:W-:Y:S02]  /*11090*/  IMAD.MOV.U32 R158, RZ, RZ, R160 ;  /* 0x000000ffff9e7224 */ /* 0x000fe400078e00a0 */
[----:B------:R-:W-:Y:S01]  /*110a0*/  IMAD.MOV.U32 R51, RZ, RZ, R113 ;  /* 0x000000ffff337224 */ /* 0x000fe200078e0071 */
[----:B------:R-:W-:Y:S01]  /*110b0*/  LDSM.16.MT88.4 R160, [R116+0x11800] ;  /* 0x0118000074a0783b */ /* 0x000fe20000004200 */
[----:B------:R-:W-:Y:S01]  /*110c0*/  MOV R68, R114 ;  /* 0x0000007200447202 */ /* 0x000fe20000000f00 */
[----:B------:R-:W-:Y:S01]  /*110d0*/  IMAD.MOV.U32 R69, RZ, RZ, R115 ;  /* 0x000000ffff457224 */ /* 0x000fe200078e0073 */
[----:B------:R-:W-:Y:S01]  /*110e0*/  MOV R113, R158 ;  /* 0x0000009e00717202 */ /* 0x000fe20000000f00 */
[----:B------:R-:W-:Y:S02]  /*110f0*/  IMAD.MOV.U32 R114, RZ, RZ, R153 ;  /* 0x000000ffff727224 */ /* 0x000fe400078e0099 */
[----:B------:R-:W-:Y:S02]  /*11100*/  IMAD.MOV.U32 R115, RZ, RZ, R152 ;  /* 0x000000ffff737224 */ /* 0x000fe400078e0098 */
[----:B------:R-:W-:-:S02]  /*11110*/  IMAD.MOV.U32 R158, RZ, RZ, R154 ;  /* 0x000000ffff9e7224 */ /* 0x000fc400078e009a */
[----:B------:R-:W-:Y:S02]  /*11120*/  IMAD.MOV.U32 R99, RZ, RZ, R49 ;  /* 0x000000ffff637224 */ /* 0x000fe400078e0031 */
[----:B------:R-:W-:Y:S02]  /*11130*/  IMAD.MOV.U32 R98, RZ, RZ, R50 ;  /* 0x000000ffff627224 */ /* 0x000fe400078e0032 */
[----:B------:R-:W-:Y:S01]  /*11140*/  IMAD.MOV.U32 R97, RZ, RZ, R51 ;  /* 0x000000ffff617224 */ /* 0x000fe200078e0033 */
[----:B------:R-:W-:Y:S01]  /*11150*/  MOV R96, R68 ;  /* 0x0000004400607202 */ /* 0x000fe20000000f00 */
[----:B------:R-:W-:Y:S02]  /*11160*/  IMAD.MOV.U32 R27, RZ, RZ, R159 ;  /* 0x000000ffff1b7224 */ /* 0x000fe400078e009f */
[----:B----4-:R-:W-:-:S05]  /*11170*/  @!P2 HADD2 R7, -R12.H0_H0, -RZ.H0_H0 ;  /* 0xa00000ff0c07a230 */ /* 0x010fca0000000900 */
[----:B------:R-:W-:Y:S02]  /*11180*/  PRMT R4, R7, 0x7610, R4 ;  /* 0x0000761007047816 */ /* 0x000fe40000000004 */
[----:B------:R-:W-:Y:S02]  /*11190*/  PRMT R7, R13, 0x5410, R12 ;  /* 0x000054100d077816 */ /* 0x000fe4000000000c */
[----:B------:R-:W-:Y:S01]  /*111a0*/  @!P6 PRMT R13, R26, 0x5410, RZ ;  /* 0x000054101a0de816 */ /* 0x000fe200000000ff */
[----:B------:R-:W-:Y:S01]  /*111b0*/  FADD.FTZ R26, R70, R0 ;  /* 0x00000000461a7221 */ /* 0x000fe20000010000 */
[--C-:B------:R-:W-:Y:S02]  /*111c0*/  HSET2.LE.AND R0, R3, R20.reuse, PT ;  /* 0x0000001403007233 */ /* 0x100fe40003803000 */
[----:B------:R-:W-:Y:S02]  /*111d0*/  HSET2.LE.AND R3, R10, R20, PT ;  /* 0x000000140a037233 */ /* 0x000fe40003803000 */
[----:B------:R-:W-:-:S02]  /*111e0*/  PRMT R10, R6, 0x7632, R10 ;  /* 0x00007632060a7816 */ /* 0x000fc4000000000a */
[----:B------:R-:W-:Y:S02]  /*111f0*/  @!P2 PRMT R12, R4, 0x5410, RZ ;  /* 0x00005410040ca816 */ /* 0x000fe400000000ff */
[----:B------:R-:W-:Y:S02]  /*11200*/  LOP3.LUT R129, R7, R3, RZ, 0xc0, !PT ;  /* 0x0000000307817212 */ /* 0x000fe400078ec0ff */
[----:B------:R-:W-:Y:S02]  /*11210*/  HSET2.LE.AND R4, R8, R20, PT ;  /* 0x0000001408047233 */ /* 0x000fe40003803000 */
[----:B------:R-:W-:Y:S02]  /*11220*/  PRMT R3, R6, 0x5410, R10 ;  /* 0x0000541006037816 */ /* 0x000fe4000000000a */
[----:B------:R-:W-:Y:S01]  /*11230*/  PRMT R8, R5, 0x7632, R8 ;  /* 0x0000763205087816 */ /* 0x000fe20000000008 */
[----:B------:R-:W-:Y:S01]  /*11240*/  IMAD.MOV.U32 R20, RZ, RZ, R105 ;  /* 0x000000ffff147224 */ /* 0x000fe200078e0069 */
[----:B------:R-:W-:Y:S01]  /*11250*/  LOP3.LUT R130, R3, R2, RZ, 0xc0, !PT ;  /* 0x0000000203827212 */ /* 0x000fe200078ec0ff */
[----:B------:R1:W4:Y:S01]  /*11260*/  LDSM.16.MT88.4 R104, [R116+0x17800] ;  /* 0x017800007468783b */ /* 0x0003220000004200 */
[----:B------:R-:W-:Y:S01]  /*11270*/  PRMT R2, R9, 0x5410, R8 ;  /* 0x0000541009027816 */ /* 0x000fe20000000008 */
[----:B------:R-:W-:Y:S01]  /*11280*/  IMAD.MOV.U32 R70, RZ, RZ, R156 ;  /* 0x000000ffff467224 */ /* 0x000fe200078e009c */
[----:B------:R-:W-:Y:S01]  /*11290*/  LOP3.LUT R128, R128, R4, RZ, 0xc0, !PT ;  /* 0x0000000480807212 */ /* 0x000fe200078ec0ff */
[----:B------:R-:W-:Y:S01]  /*112a0*/  IMAD.MOV.U32 R156, RZ, RZ, R131 ;  /* 0x000000ffff9c7224 */ /* 0x000fe200078e0083 */
[----:B------:R-:W-:Y:S01]  /*112b0*/  LOP3.LUT R131, R2, R0, RZ, 0xc0, !PT ;  /* 0x0000000002837212 */ /* 0x000fe200078ec0ff */
[----:B------:R-:W-:-:S04]  /*112c0*/  IMAD.MOV.U32 R3, RZ, RZ, R157 ;  /* 0x000000ffff037224 */ /* 0x000fc800078e009d */
[----:B------:R-:W-:Y:S02]  /*112d0*/  FADD.FTZ R2, R3, R11 ;  /* 0x0000000b03027221 */ /* 0x000fe40000010000 */
[----:B------:R2:W2:Y:S01]  /*112e0*/  LDL.LU.S16 R3, [R1+0xac] ;  /* 0x0000ac0001037983 */ /* 0x0004a20000300600 */
[----:B------:R-:W-:Y:S03]  /*112f0*/  HMMA.16816.F32 R36, R128, R40, R120 ;  /* 0x000000288024723c */ /* 0x000fe60000001878 */
[----:B------:R-:W-:Y:S01]  /*11300*/  LDSM.16.MT88.4 R120, [R21+0x7800] ;  /* 0x007800001578783b */ /* 0x000fe20000004200 */
[----:B-1----:R-:W-:-:S03]  /*11310*/  IMAD.MOV.U32 R116, RZ, RZ, R155 ;  /* 0x000000ffff747224 */ /* 0x002fc600078e009b */
[----:B------:R-:W1:Y:S01]  /*11320*/  LDSM.16.MT88.4 R152, [R32+0x11800] ;  /* 0x011800002098783b */ /* 0x000e620000004200 */
[C---:B------:R-:W-:Y:S01]  /*11330*/  HMMA.16816.F32 R40, R128.reuse, R42, R132 ;  /* 0x0000002a8028723c */ /* 0x040fe20000001884 */
[----:B------:R-:W-:Y:S01]  /*11340*/  MOV R135, R48 ;  /* 0x0000003000877202 */ /* 0x000fe20000000f00 */
[----:B------:R-:W-:Y:S01]  /*11350*/  IMAD.MOV.U32 R4, RZ, RZ, R112 ;  /* 0x000000ffff047224 */ /* 0x000fe200078e0070 */
[----:B------:R-:W-:Y:S01]  /*11360*/  MOV R132, R113 ;  /* 0x0000007100847202 */ /* 0x000fe20000000f00 */
[----:B------:R-:W-:Y:S01]  /*11370*/  IMAD.MOV.U32 R133, RZ, RZ, R114 ;  /* 0x000000ffff857224 */ /* 0x000fe200078e0072 */
[----:B------:R-:W-:Y:S01]  /*11380*/  LDSM.16.MT88.4 R48, [R32+0x13800] ;  /* 0x013800002030783b */ /* 0x000fe20000004200 */
[----:B------:R-:W-:Y:S02]  /*11390*/  IMAD.MOV.U32 R134, RZ, RZ, R115 ;  /* 0x000000ffff867224 */ /* 0x000fe400078e0073 */
[----:B------:R-:W-:Y:S01]  /*113a0*/  IMAD.MOV.U32 R7, RZ, RZ, R69 ;  /* 0x000000ffff077224 */ /* 0x000fe200078e0045 */
[----:B------:R3:W1:Y:S01]  /*113b0*/  LDSM.16.MT88.4 R112, [R32+0x17800] ;  /* 0x017800002070783b */ /* 0x0006620000004200 */
[----:B------:R-:W-:Y:S01]  /*113c0*/  IMAD.MOV.U32 R0, RZ, RZ, R70 ;  /* 0x000000ffff007224 */ /* 0x000fe200078e0046 */
[C---:B----4-:R-:W-:Y:S08]  /*113d0*/  HMMA.16816.F32 R100, R128.reuse, R104, R100 ;  /* 0x000000688064723c */ /* 0x050ff00000001864 */
[----:B------:R-:W-:Y:S01]  /*113e0*/  HMMA.16816.F32 R104, R128, R106, R16 ;  /* 0x0000006a8068723c */ /* 0x000fe20000001810 */
[----:B------:R-:W-:-:S02]  /*113f0*/  IMAD.MOV.U32 R19, RZ, RZ, R144 ;  /* 0x000000ffff137224 */ /* 0x000fc400078e0090 */
[----:B---3--:R-:W-:-:S05]  /*11400*/  IMAD.MOV.U32 R32, RZ, RZ, R71 ;  /* 0x000000ffff207224 */ /* 0x008fca00078e0047 */
[C---:B------:R-:W-:Y:S01]  /*11410*/  HMMA.16816.F32 R68, R128.reuse, R72, R92 ;  /* 0x000000488044723c */ /* 0x040fe2000000185c */
        /* <DEDUP_REMOVED lines=10> */
[----:B------:R-:W-:Y:S01]  /*114c0*/  HMMA.16816.F32 R76, R128, R80, R108 ;  /* 0x00000050804c723c */ /* 0x000fe2000000186c */
[----:B------:R-:W-:Y:S01]  /*114d0*/  IMAD.MOV.U32 R17, RZ, RZ, R92 ;  /* 0x000000ffff117224 */ /* 0x000fe200078e005c */
[----:B------:R-:W-:Y:S01]  /*114e0*/  LDSM.16.MT88.4 R144, [R21+0x1800] ;  /* 0x001800001590783b */ /* 0x000fe20000004200 */
[----:B------:R-:W-:-:S02]  /*114f0*/  IMAD.MOV.U32 R19, RZ, RZ, R94 ;  /* 0x000000ffff137224 */ /* 0x000fc400078e005e */
[----:B------:R-:W-:Y:S01]  /*11500*/  IMAD.MOV.U32 R132, RZ, RZ, R133 ;  /* 0x000000ffff847224 */ /* 0x000fe200078e0085 */
[----:B------:R-:W-:Y:S01]  /*11510*/  MOV R133, R134 ;  /* 0x0000008600857202 */ /* 0x000fe20000000f00 */
[----:B------:R-:W-:Y:S01]  /*11520*/  IMAD.MOV.U32 R94, RZ, RZ, R135 ;  /* 0x000000ffff5e7224 */ /* 0x000fe200078e0087 */
[----:B-1----:R-:W-:Y:S01]  /*11530*/  HMMA.16816.F32 R156, R128, R152, R224 ;  /* 0x00000098809c723c */ /* 0x002fe200000018e0 */
[----:B------:R-:W-:Y:S01]  /*11540*/  IMAD.MOV.U32 R92, RZ, RZ, R20 ;  /* 0x000000ffff5c7224 */ /* 0x000fe200078e0014 */
[----:B------:R-:W-:Y:S01]  /*11550*/  MOV R134, R33 ;  /* 0x0000002100867202 */ /* 0x000fe20000000f00 */
[----:B------:R-:W-:Y:S01]  /*11560*/  IMAD.MOV.U32 R135, RZ, RZ, R34 ;  /* 0x000000ffff877224 */ /* 0x000fe200078e0022 */
[----:B------:R-:W-:Y:S01]  /*11570*/  MOV R34, R118 ;  /* 0x0000007600227202 */ /* 0x000fe20000000f00 */
[----:B------:R-:W-:Y:S02]  /*11580*/  IMAD.MOV.U32 R227, RZ, RZ, R116 ;  /* 0x000000ffffe37224 */ /* 0x000fe400078e0074 */
[----:B------:R-:W-:-:S02]  /*11590*/  IMAD.MOV.U32 R20, RZ, RZ, R117 ;  /* 0x000000ffff147224 */ /* 0x000fc400078e0075 */
[----:B------:R-:W-:Y:S01]  /*115a0*/  IMAD.MOV.U32 R33, RZ, RZ, R119 ;  /* 0x000000ffff217224 */ /* 0x000fe200078e0077 */
[----:B------:R-:W-:Y:S01]  /*115b0*/  HMMA.16816.F32 R152, R128, R154, R220 ;  /* 0x0000009a8098723c */ /* 0x000fe200000018dc */
[----:B------:R-:W-:-:S07]  /*115c0*/  IMAD.MOV.U32 R223, RZ, RZ, R92 ;  /* 0x000000ffffdf7224 */ /* 0x000fce00078e005c */
[C---:B------:R-:W-:Y:S01]  /*115d0*/  HMMA.16816.F32 R116, R128.reuse, R120, R124 ;  /* 0x000000788074723c */ /* 0x040fe2000000187c */
[----:B------:R1:W3:Y:S04]  /*115e0*/  LDL.LU.S16 R125, [R1+0xb8] ;  /* 0x0000b800017d7983 */ /* 0x0002e80000300600 */
[----:B------:R1:W4:Y:S04]  /*115f0*/  LDL.LU.S16 R124, [R1+0xb4] ;  /* 0x0000b400017c7983 */ /* 0x0003280000300600 */
[----:B------:R1:W4:Y:S01]  /*11600*/  LDL.LU.S16 R92, [R1+0xb0] ;  /* 0x0000b000015c7983 */ /* 0x0003220000300600 */
[C---:B------:R-:W-:Y:S03]  /*11610*/  HMMA.16816.F32 R108, R128.reuse, R112, R88 ;  /* 0x00000070806c723c */ /* 0x040fe60000001858 */
[----:B------:R-:W1:Y:S05]  /*11620*/  LDSM.16.MT88.4 R88, [R21+0x5800] ;  /* 0x005800001558783b */ /* 0x000e6a0000004200 */
[C---:B------:R-:W-:Y:S08]  /*11630*/  HMMA.16816.F32 R164, R128.reuse, R160, R164 ;  /* 0x000000a080a4723c */ /* 0x040ff000000018a4 */
[----:B------:R-:W-:Y:S01]  /*11640*/  HMMA.16816.F32 R160, R128, R162, R136 ;  /* 0x000000a280a0723c */ /* 0x000fe20000001888 */
[----:B------:R-:W-:Y:S01]  /*11650*/  LDSM.16.MT88.4 R136, [R35+0x1800] ;  /* 0x001800002388783b */ /* 0x000fe20000004200 */
        /* <DEDUP_REMOVED lines=9> */
[----:B------:R-:W-:Y:S01]  /*116f0*/  HMMA.16816.F32 R80, R128, R82, R56 ;  /* 0x000000528050723c */ /* 0x000fe20000001838 */
[----:B------:R-:W-:Y:S01]  /*11700*/  IMAD.MOV.U32 R133, RZ, RZ, R7 ;  /* 0x000000ffff857224 */ /* 0x000fe200078e0007 */
[----:B------:R-:W-:Y:S01]  /*11710*/  MOV R95, R96 ;  /* 0x00000060005f7202 */ /* 0x000fe20000000f00 */
[----:B------:R-:W-:Y:S01]  /*11720*/  IMAD.MOV.U32 R7, RZ, RZ, R97 ;  /* 0x000000ffff077224 */ /* 0x000fe200078e0061 */
[----:B------:R-:W1:Y:S01]  /*11730*/  LDSM.16.MT88.4 R56, [R21+0x3800] ;  /* 0x003800001538783b */ /* 0x000e620000004200 */
[----:B------:R-:W-:-:S03]  /*11740*/  IMAD.MOV.U32 R32, RZ, RZ, R98 ;  /* 0x000000ffff207224 */ /* 0x000fc600078e0062 */
[C---:B-1----:R-:W-:Y:S01]  /*11750*/  HMMA.16816.F32 R84, R128.reuse, R88, R168 ;  /* 0x000000588054723c */ /* 0x042fe200000018a8 */
[----:B------:R-:W-:Y:S02]  /*11760*/  IMAD.MOV.U32 R132, RZ, RZ, R99 ;  /* 0x000000ffff847224 */ /* 0x000fe400078e0063 */
[----:B------:R-:W-:Y:S05]  /*11770*/  LDSM.16.MT88.4 R96, [R35+0x5800] ;  /* 0x005800002360783b */ /* 0x000fea0000004200 */
[----:B------:R-:W-:Y:S01]  /*11780*/  HMMA.16816.F32 R88, R128, R90, R140 ;  /* 0x0000005a8058723c */ /* 0x000fe2000000188c */
[----:B------:R-:W-:Y:S01]  /*11790*/  FADD.FTZ R0, R0, R26 ;  /* 0x0000001a00007221 */ /* 0x000fe20000010000 */
[----:B------:R-:W-:-:S03]  /*117a0*/  FADD.FTZ R2, R222, R2 ;  /* 0x00000002de027221 */ /* 0x000fc60000010000 */
[----:B------:R-:W-:Y:S01]  /*117b0*/  FADD.FTZ R0, R223, R0 ;  /* 0x00000000df007221 */ /* 0x000fe20000010000 */
[----:B------:R-:W-:-:S03]  /*117c0*/  FADD.FTZ R2, R93, R2 ;  /* 0x000000025d027221 */ /* 0x000fc60000010000 */
[----:B------:R-:W-:Y:S01]  /*117d0*/  FADD.FTZ R0, R94, R0 ;  /* 0x000000005e007221 */ /* 0x000fe20000010000 */
[----:B------:R-:W-:Y:S01]  /*117e0*/  FADD.FTZ R2, R4, R2 ;  /* 0x0000000204027221 */ /* 0x000fe20000010000 */
[----:B------:R-:W-:Y:S02]  /*117f0*/  IMAD.MOV.U32 R4, RZ, RZ, R204 ;  /* 0x000000ffff047224 */ /* 0x000fe400078e00cc */
[----:B------:R-:W-:Y:S01]  /*11800*/  FADD.FTZ R0, R5, R0 ;  /* 0x0000000005007221 */ /* 0x000fe20000010000 */
[----:B------:R-:W-:Y:S02]  /*11810*/  IMAD.MOV.U32 R5, RZ, RZ, R205 ;  /* 0x000000ffff057224 */ /* 0x000fe400078e00cd */
[----:B------:R-:W-:Y:S01]  /*11820*/  FADD.FTZ R7, R7, R2 ;  /* 0x0000000207077221 */ /* 0x000fe20000010000 */
[C---:B------:R-:W-:Y:S02]  /*11830*/  HMMA.16816.F32 R72, R128.reuse, R74, R44 ;  /* 0x0000004a8048723c */ /* 0x040fe4000000182c */
[----:B------:R-:W-:Y:S04]  /*11840*/  STG.E.U16 desc[UR30][R4.64+-0x80], R95 ;  /* 0xffff805f04007986 */ /* 0x000fe8000c10151e */
[----:B------:R-:W-:Y:S02]  /*11850*/  STG.E.U16 desc[UR30][R4.64+-0x7e], R132 ;  /* 0xffff828404007986 */ /* 0x000fe4000c10151e */
[----:B------:R-:W-:Y:S01]  /*11860*/  HMMA.16816.F32 R44, R128, R48, R172 ;  /* 0x00000030802c723c */ /* 0x000fe200000018ac */
[----:B------:R-:W-:-:S07]  /*11870*/  FADD.FTZ R0, R32, R0 ;  /* 0x0000000020007221 */ /* 0x000fce0000010000 */
        /* <DEDUP_REMOVED lines=8> */
[----:B------:R-:W-:Y:S01]  /*11900*/  HMMA.16816.F32 R64, R128, R66, R232 ;  /* 0x000000428040723c */ /* 0x000fe200000018e8 */
[----:B--2---:R-:W-:-:S05]  /*11910*/  @!P5 HADD2 R3, -R6.H0_H0, -RZ.H0_H0 ;  /* 0xa00000ff0603d230 */ /* 0x004fca0000000900 */
[----:B------:R-:W-:Y:S02]  /*11920*/  PRMT R140, R3, 0x7610, R140 ;  /* 0x00007610038c7816 */ /* 0x000fe4000000008c */
[----:B------:R-:W1:Y:S02]  /*11930*/  LDC R3, c[0x0][0x448] ;  /* 0x00011200ff037b82 */ /* 0x000e640000000800 */
[----:B------:R-:W-:Y:S02]  /*11940*/  @!P5 PRMT R6, R140, 0x5410, RZ ;  /* 0x000054108c06d816 */ /* 0x000fe400000000ff */
[C---:B------:R-:W-:Y:S08]  /*11950*/  HMMA.16816.F32 R140, R128.reuse, R136, R224 ;  /* 0x00000088808c723c */ /* 0x040ff000000018e0 */
[----:B------:R-:W-:Y:S01]  /*11960*/  HMMA.16816.F32 R136, R128, R138, R16 ;  /* 0x0000008a8088723c */ /* 0x000fe20000001810 */
[----:B------:R-:W2:Y:S01]  /*11970*/  LDSM.16.MT88.4 R16, [R35+0x7800] ;  /* 0x007800002310783b */ /* 0x000ea20000004200 */
[----:B-1----:R-:W-:-:S05]  /*11980*/  SHF.L.U32 R3, R3, 0x3, RZ ;  /* 0x0000000303037819 */ /* 0x002fca00000006ff */
[----:B------:R-:W-:-:S05]  /*11990*/  IMAD.WIDE R2, R3, 0x2, R4 ;  /* 0x0000000203027825 */ /* 0x000fca00078e0204 */
[----:B------:R-:W-:Y:S04]  /*119a0*/  STG.E.U16 desc[UR30][R2.64+-0x80], R134 ;  /* 0xffff808602007986 */ /* 0x000fe8000c10151e */
        /* <DEDUP_REMOVED lines=9> */
[----:B---3--:R-:W-:-:S02]  /*11a40*/  @P4 HADD2 R125, -R10.H0_H0, -RZ.H0_H0 ;  /* 0xa00000ff0a7d4230 */ /* 0x008fc40000000900 */
[----:B----4-:R-:W-:Y:S02]  /*11a50*/  @P3 HADD2 R124, -R9.H0_H0, -RZ.H0_H0 ;  /* 0xa00000ff097c3230 */ /* 0x010fe40000000900 */
[----:B------:R-:W-:Y:S01]  /*11a60*/  @P0 HADD2 R92, -R8.H0_H0, -RZ.H0_H0 ;  /* 0xa00000ff085c0230 */ /* 0x000fe20000000900 */
[----:B------:R-:W-:Y:S02]  /*11a70*/  PRMT R26, R125, 0x7610, R26 ;  /* 0x000076107d1a7816 */ /* 0x000fe4000000001a */
[----:B------:R-:W-:Y:S02]  /*11a80*/  PRMT R21, R124, 0x7610, R21 ;  /* 0x000076107c157816 */ /* 0x000fe40000000015 */
[----:B------:R-:W-:Y:S01]  /*11a90*/  PRMT R11, R92, 0x7610, R11 ;  /* 0x000076105c0b7816 */ /* 0x000fe2000000000b */
[----:B--2---:R-:W-:Y:S01]  /*11aa0*/  HMMA.16816.F32 R124, R128, R16, R176 ;  /* 0x00000010807c723c */ /* 0x004fe200000018b0 */
[----:B------:R-:W-:Y:S01]  /*11ab0*/  STG.E.U16 desc[UR30][R4.64+-0x50], R250 ;  /* 0xffffb0fa04007986 */ /* 0x000fe2000c10151e */
[----:B------:R-:W-:-:S03]  /*11ac0*/  @P4 PRMT R10, R26, 0x5410, RZ ;  /* 0x000054101a0a4816 */ /* 0x000fc600000000ff */
[----:B------:R-:W-:Y:S03]  /*11ad0*/  STG.E.U16 desc[UR30][R4.64+-0x4e], R249 ;  /* 0xffffb2f904007986 */ /* 0x000fe6000c10151e */
[----:B------:R-:W-:Y:S01]  /*11ae0*/  HMMA.16816.F32 R92, R128, R96, R192 ;  /* 0x00000060805c723c */ /* 0x000fe200000018c0 */
        /* <DEDUP_REMOVED lines=9> */
[----:B------:R-:W-:Y:S01]  /*11b80*/  FADD.FTZ R11, R133, R7 ;  /* 0x00000007850b7221 */ /* 0x000fe20000010000 */
[----:B------:R-:W-:Y:S02]  /*11b90*/  PLOP3.LUT P0, PT, PT, PT, UP1, 0x80, 0x8 ;  /* 0x000000000008781c */ /* 0x000fe40003f0f018 */
[----:B------:R-:W-:Y:S01]  /*11ba0*/  STG.E.U16 desc[UR30][R2.64+-0x3e], R212 ;  /* 0xffffc2d402007986 */ /* 0x000fe2000c10151e */
[----:B------:R-:W-:-:S03]  /*11bb0*/  FADD.FTZ R7, R15, R0 ;  /* 0x000000000f077221 */ /* 0x000fc60000010000 */
[----:B------:R-:W-:Y:S04]  /*11bc0*/  STG.E.U16 desc[UR30][R4.64+-0x30], R210 ;  /* 0xffffd0d204007986 */ /* 0x000fe8000c10151e */
[----:B------:R-:W-:Y:S04]  /*11bd0*/  STG.E.U16 desc[UR30][R4.64+-0x2e], R208 ;  /* 0xffffd2d004007986 */ /* 0x000fe8000c10151e */
[----:B------:R1:W-:Y:S04]  /*11be0*/  STG.E.U16 desc[UR30][R2.64+-0x30], R209 ;  /* 0xffffd0d102007986 */ /* 0x0003e8000c10151e */
        /* <DEDUP_REMOVED lines=11> */
[----:B-1----:R-:W-:-:S02]  /*11ca0*/  IADD3 R209, P1, PT, R204, -0x100, RZ ;  /* 0xffffff00ccd17810 */ /* 0x002fc40007f3e0ff */
[----:B------:R-:W-:Y:S01]  /*11cb0*/  MOV R132, R197 ;  /* 0x000000c500847202 */ /* 0x000fe20000000f00 */
[----:B------:R-:W-:Y:S02]  /*11cc0*/  @P0 IMAD.MOV.U32 R132, RZ, RZ, R197 ;  /* 0x000000ffff840224 */ /* 0x000fe400078e00c5 */
[----:B------:R-:W-:Y:S01]  /*11cd0*/  FADD.FTZ R224, R25, R224 ;  /* 0x000000e019e07221 */ /* 0x000fe20000010000 */
[----:B------:R-:W-:Y:S01]  /*11ce0*/  IADD3.X R208, PT, PT, R205, -0x1, RZ, P1, !PT ;  /* 0xffffffffcdd07810 */ /* 0x000fe20000ffe4ff */
[----:B------:R-:W-:Y:S01]  /*11cf0*/  @UP1 UIADD3 UR24, UPT, UPT, UR24, -0x3, URZ ;  /* 0xfffffffd18181890 */ /* 0x000fe2000fffe0ff */
[----:B--2---:R-:W-:Y:S01]  /*11d00*/  FADD.FTZ R2, R23, R7 ;  /* 0x0000000717027221 */ /* 0x004fe20000010000 */
[----:B------:R-:W-:-:S03]  /*11d10*/  IMAD.MOV.U32 R3, RZ, RZ, R196 ;  /* 0x000000ffff037224 */ /* 0x000fc600078e00c4 */
[----:B------:R-:W-:Y:S01]  /*11d20*/  FADD.FTZ R239, R22, R2 ;  /* 0x0000000216ef7221 */ /* 0x000fe20000010000 */
[----:B------:R-:W-:-:S03]  /*11d30*/  @P0 IMAD.MOV.U32 R3, RZ, RZ, R196 ;  /* 0x000000ffff030224 */ /* 0x000fc600078e00c4 */
[----:B------:R-:W-:Y:S01]  /*11d40*/  FADD.FTZ R239, R14, R239 ;  /* 0x000000ef0eef7221 */ /* 0x000fe20000010000 */
[----:B------:R-:W-:Y:S06]  /*11d50*/  BRA.U UP1, `(.L_x_1442) ;  /* 0x0000000101047547 */ /* 0x000fec000b800000 */
.L_x_1440:
[----:B------:R-:W-:-:S12]  /*11d60*/  UIADD3 UR24, UPT, UPT, UR23, -0x1, URZ ;  /* 0xffffffff17187890 */ /* 0x000fd8000fffe0ff */
.L_x_1442:
        /* <DEDUP_REMOVED lines=20> */
[----:B------:R-:W1:Y:S01]  /*11eb0*/  LDCU UR25, c[0x0][0x504] ;  /* 0x0000a080ff1977ac */ /* 0x000e620008000800 */
[----:B---3--:R-:W-:Y:S01]  /*11ec0*/  ISETP.GE.AND P3, PT, R199, UR4, PT ;  /* 0x00000004c7007c0c */ /* 0x008fe2000bf66270 */
[----:B------:R-:W3:Y:S01]  /*11ed0*/  LDCU UR4, c[0x0][0x45c] ;  /* 0x00008b80ff0477ac */ /* 0x000ee20008000800 */
[----:B------:R-:W1:Y:S01]  /*11ee0*/  LDCU.U8 UR15, c[0x0][0x4f8] ;  /* 0x00009f00ff0f77ac */ /* 0x000e620008000000 */
        /* <DEDUP_REMOVED lines=20> */
.L_x_1446:
        /* <DEDUP_REMOVED lines=10> */
[C---:B--2---:R-:W-:Y:S04]  /*120d0*/  LEA R174, P5, R168.reuse, R183, 0x7 ;  /* 0x000000b7a8ae7211 */ /* 0x044fe800078a38ff */
[-C--:B---3--:R-:W-:Y:S02]  /*120e0*/  LEA.HI.X R175, R168, R182.reuse, R169, 0x7, P5 ;  /* 0x000000b6a8af7211 */ /* 0x088fe400028f3ca9 */
[C---:B------:R-:W-:Y:S04]  /*120f0*/  LEA R169, P5, R170.reuse, R173, 0x5 ;  /* 0x000000adaaa97211 */ /* 0x040fe800078a28ff */
        /* <DEDUP_REMOVED lines=95> */
.L_x_1444:
[----:B------:R-:W2:Y:S01]  /*126f0*/  LDL R10, [R1+0x68] ;  /* 0x00006800010a7983 */ /* 0x000ea20000100800 */
[----:B------:R-:W-:Y:S01]  /*12700*/  IMAD.SHL.U32 R212, R203, 0x8, RZ ;  /* 0x00000008cbd47824 */ /* 0x000fe200078e00ff */
[----:B------:R-:W-:Y:S04]  /*12710*/  DEPBAR.LE SB0, 0x0 ;  /* 0x000080000000791a */ /* 0x000fe80000000000 */
[----:B------:R-:W3:Y:S01]  /*12720*/  LDL R14, [R1+0x64] ;  /* 0x00006400010e7983 */ /* 0x000ee20000100800 */
[----:B------:R-:W-:Y:S01]  /*12730*/  LOP3.LUT R199, R212, 0x38, RZ, 0xc0, !PT ;  /* 0x00000038d4c77812 */ /* 0x000fe200078ec0ff */
[C---:B------:R-:W-:Y:S01]  /*12740*/  IMAD.WIDE.U32 R2, R242.reuse, UR24, RZ ;  /* 0x00000018f2027c25 */ /* 0x040fe2000f8e00ff */
[C---:B------:R-:W-:Y:S01]  /*12750*/  SHF.L.U64.HI R12, R242.reuse, 0x4, R243 ;  /* 0x00000004f20c7819 */ /* 0x040fe200000102f3 */
[----:B------:R-:W-:Y:S01]  /*12760*/  STL [R1+0x6c], R212 ;  /* 0x00006cd401007387 */ /* 0x000fe20000100800 */
[C---:B------:R-:W-:Y:S01]  /*12770*/  LOP3.LUT R13, R199.reuse, 0x40, RZ, 0xfc, !PT ;  /* 0x00000040c70d7812 */ /* 0x040fe200078efcff */
[----:B-1----:R-:W-:Y:S01]  /*12780*/  IMAD.SHL.U32 R0, R242, 0x10, RZ ;  /* 0x00000010f2007824 */ /* 0x002fe200078e00ff */
[----:B------:R-:W-:Y:S01]  /*12790*/  LOP3.LUT R16, R199, 0x80, RZ, 0xfc, !PT ;  /* 0x00000080c7107812 */ /* 0x000fe200078efcff */
[----:B------:R-:W-:Y:S01]  /*127a0*/  BAR.SYNC.DEFER_BLOCKING 0x0 ;  /* 0x0000000000007b1d */ /* 0x000fe20000010000 */
[----:B------:R-:W-:Y:S01]  /*127b0*/  IMAD R8, R243, UR24, R3 ;  /* 0x00000018f3087c24 */ /* 0x000fe2000f8e0203 */
[----:B------:R-:W-:Y:S01]  /*127c0*/  ISETP.GE.AND P4, PT, R13, UR26, PT ;  /* 0x0000001a0d007c0c */ /* 0x000fe2000bf86270 */
[C---:B------:R-:W-:Y:S01]  /*127d0*/  IMAD.SHL.U32 R4, R203.reuse, 0x20, RZ ;  /* 0x00000020cb047824 */ /* 0x040fe200078e00ff */
        /* <DEDUP_REMOVED lines=58> */
[C---:B------:R-:W-:Y:S01]  /*12b80*/  IMAD.IADD R193, R135.reuse, 0x1, R200 ;  /* 0x0000000187c17824 */ /* 0x040fe200078e02c8 */
        /* <DEDUP_REMOVED lines=94> */
[----:B------:R-:W-:Y:S03]  /*13170*/  LDSM.16.M88.4 R188, [R0+UR5+0xe800] ;  /* 0x00e8000500bc783b */ /* 0x000fe60008000200 */
        /* <DEDUP_REMOVED lines=12> */
[----:B------:R-:W4:Y:S03]  /*13240*/  LDSM.16.M88.4 R172, [R3+0x9800] ;  /* 0x0098000003ac783b */ /* 0x000f260000000200 */
[C---:B-1----:R-:W-:Y:S08]  /*13250*/  HMMA.16816.F32 R4, R176.reuse, R180, R4 ;  /* 0x000000b4b004723c */ /* 0x042ff00000001804 */
[C---:B------:R-:W-:Y:S01]  /*13260*/  HMMA.16816.F32 R8, R176.reuse, R182, R8 ;  /* 0x000000b6b008723c */ /* 0x040fe20000001808 */
[----:B------:R-:W-:Y:S07]  /*13270*/  LDSM.16.M88.4 R180, [R0+UR5+0xa000] ;  /* 0x00a0000500b4783b */ /* 0x000fee0008000200 */
[C---:B--2---:R-:W-:Y:S08]  /*13280*/  HMMA.16816.F32 R12, R176.reuse, R184, R12 ;  /* 0x000000b8b00c723c */ /* 0x044ff0000000180c */
[C---:B------:R-:W-:Y:S01]  /*13290*/  HMMA.16816.F32 R16, R176.reuse, R186, R16 ;  /* 0x000000bab010723c */ /* 0x040fe20000001810 */
[----:B------:R-:W-:Y:S07]  /*132a0*/  LDSM.16.M88.4 R184, [R0+UR5+0xa800] ;  /* 0x00a8000500b8783b */ /* 0x000fee0008000200 */
[C---:B---3--:R-:W-:Y:S08]  /*132b0*/  HMMA.16816.F32 R20, R176.reuse, R168, R20 ;  /* 0x000000a8b014723c */ /* 0x048ff00000001814 */
[C---:B------:R-:W-:Y:S01]  /*132c0*/  HMMA.16816.F32 R24, R176.reuse, R170, R24 ;  /* 0x000000aab018723c */ /* 0x040fe20000001818 */
[----:B------:R-:W1:Y:S07]  /*132d0*/  LDSM.16.M88.4 R168, [R135+0x2000] ;  /* 0x0020000087a8783b */ /* 0x000e6e0000000200 */
[C---:B----4-:R-:W-:Y:S08]  /*132e0*/  HMMA.16816.F32 R28, R176.reuse, R172, R28 ;  /* 0x000000acb01c723c */ /* 0x050ff0000000181c */
[----:B------:R-:W-:Y:S01]  /*132f0*/  HMMA.16816.F32 R32, R176, R174, R32 ;  /* 0x000000aeb020723c */ /* 0x000fe20000001820 */
[----:B------:R-:W2:Y:S04]  /*13300*/  LDSM.16.M88.4 R172, [R0+UR5+0xb000] ;  /* 0x00b0000500ac783b */ /* 0x000ea80008000200 */
[----:B------:R-:W3:Y:S03]  /*13310*/  LDSM.16.M88.4 R176, [R0+UR5+0xb800] ;  /* 0x00b8000500b0783b */ /* 0x000ee60008000200 */
[C---:B-1----:R-:W-:Y:S08]  /*13320*/  HMMA.16816.F32 R4, R168.reuse, R180, R4 ;  /* 0x000000b4a804723c */ /* 0x042ff00000001804 */
[C---:B------:R-:W-:Y:S01]  /*13330*/  HMMA.16816.F32 R8, R168.reuse, R182, R8 ;  /* 0x000000b6a808723c */ /* 0x040fe20000001808 */
[----:B------:R-:W-:Y:S07]  /*13340*/  LDSM.16.M88.4 R180, [R132+0xa000] ;  /* 0x00a0000084b4783b */ /* 0x000fee0000000200 */
[C---:B------:R-:W-:Y:S08]  /*13350*/  HMMA.16816.F32 R12, R168.reuse, R184, R12 ;  /* 0x000000b8a80c723c */ /* 0x040ff0000000180c */
        /* <DEDUP_REMOVED lines=37> */
[----:B------:R-:W-:Y:S07]  /*135b0*/  LDSM.16.M88.4 R180, [R0+UR5+0xc000] ;  /* 0x00c0000500b4783b */ /* 0x000fee0008000200 */
[C---:B------:R-:W-:Y:S08]  /*135c0*/  HMMA.16816.F32 R12, R172.reuse, R184, R12 ;  /* 0x000000b8ac0c723c */ /* 0x040ff0000000180c */
[C---:B------:R-:W-:Y:S01]  /*135d0*/  HMMA.16816.F32 R16, R172.reuse, R186, R16 ;  /* 0x000000baac10723c */ /* 0x040fe20000001810 */
[----:B------:R-:W-:Y:S07]  /*135e0*/  LDSM.16.M88.4 R184, [R0+UR5+0xc800] ;  /* 0x00c8000500b8783b */ /* 0x000fee0008000200 */
[C---:B--2---:R-:W-:Y:S08]  /*135f0*/  HMMA.16816.F32 R20, R172.reuse, R168, R20 ;  /* 0x000000a8ac14723c */ /* 0x044ff00000001814 */
[C---:B------:R-:W-:Y:S01]  /*13600*/  HMMA.16816.F32 R24, R172.reuse, R170, R24 ;  /* 0x000000aaac18723c */ /* 0x040fe20000001818 */
[----:B------:R-:W1:Y:S07]  /*13610*/  LDSM.16.M88.4 R168, [R135+0x4000] ;  /* 0x0040000087a8783b */ /* 0x000e6e0000000200 */
[C---:B---3--:R-:W-:Y:S08]  /*13620*/  HMMA.16816.F32 R28, R172.reuse, R176, R28 ;  /* 0x000000b0ac1c723c */ /* 0x048ff0000000181c */
        /* <DEDUP_REMOVED lines=47> */
[----:B------:R-:W1:Y:S07]  /*13920*/  LDSM.16.M88.4 R184, [R0+UR5+0xe000] ;  /* 0x00e0000500b8783b */ /* 0x000e6e0008000200 */
[C---:B--2---:R-:W-:Y:S08]  /*13930*/  HMMA.16816.F32 R20, R172.reuse, R168, R20 ;  /* 0x000000a8ac14723c */ /* 0x044ff00000001814 */
[C---:B------:R-:W-:Y:S01]  /*13940*/  HMMA.16816.F32 R24, R172.reuse, R170, R24 ;  /* 0x000000aaac18723c */ /* 0x040fe20000001818 */
[----:B------:R-:W2:Y:S07]  /*13950*/  LDSM.16.M88.4 R168, [R0+UR5+0xf000] ;  /* 0x00f0000500a8783b */ /* 0x000eae0008000200 */
[C---:B---3--:R-:W-:Y:S08]  /*13960*/  HMMA.16816.F32 R28, R172.reuse, R176, R28 ;  /* 0x000000b0ac1c723c */ /* 0x048ff0000000181c */
[----:B------:R-:W-:Y:S01]  /*13970*/  HMMA.16816.F32 R32, R172, R178, R32 ;  /* 0x000000b2ac20723c */ /* 0x000fe20000001820 */
[----:B------:R3:W4:Y:S04]  /*13980*/  LDSM.16.M88.4 R172, [R0+UR5+0xf800] ;  /* 0x00f8000500ac783b */ /* 0x0007280008000200 */
[----:B------:R-:W-:Y:S03]  /*13990*/  LDSM.16.M88.4 R176, [R193+0x6000] ;  /* 0x00600000c1b0783b */ /* 0x000fe60000000200 */
[C---:B-1----:R-:W-:Y:S08]  /*139a0*/  HMMA.16816.F32 R4, R180.reuse, R184, R4 ;  /* 0x000000b8b404723c */ /* 0x042ff00000001804 */
[C---:B------:R-:W-:Y:S01]  /*139b0*/  HMMA.16816.F32 R8, R180.reuse, R186, R8 ;  /* 0x000000bab408723c */ /* 0x040fe20000001808 */
[----:B------:R-:W1:Y:S02]  /*139c0*/  LDSM.16.M88.4 R184, [R132+0xe000] ;  /* 0x00e0000084b8783b */ /* 0x000e640000000200 */
[----:B---3--:R-:W-:Y:S05]  /*139d0*/  LOP3.LUT R0, R216, 0x6, RZ, 0xc0, !PT ;  /* 0x00000006d8007812 */ /* 0x008fea00078ec0ff */
[C---:B------:R-:W-:Y:S01]  /*139e0*/  HMMA.16816.F32 R12, R180.reuse, R188, R12 ;  /* 0x000000bcb40c723c */ /* 0x040fe2000000180c */
[----:B------:R-:W-:Y:S07]  /*139f0*/  STL [R1+0x90], R0 ;  /* 0x0000900001007387 */ /* 0x000fee0000100800 */
[C---:B------:R-:W-:Y:S01]  /*13a00*/  HMMA.16816.F32 R16, R180.reuse, R190, R16 ;  /* 0x000000beb410723c */ /* 0x040fe20000001810 */
[----:B------:R-:W3:Y:S07]  /*13a10*/  LDSM.16.M88.4 R188, [R132+0xe800] ;  /* 0x00e8000084bc783b */ /* 0x000eee0000000200 */
[C---:B--2---:R-:W-:Y:S08]  /*13a20*/  HMMA.16816.F32 R20, R180.reuse, R168, R20 ;  /* 0x000000a8b414723c */ /* 0x044ff00000001814 */
[C---:B------:R-:W-:Y:S01]  /*13a30*/  HMMA.16816.F32 R24, R180.reuse, R170, R24 ;  /* 0x000000aab418723c */ /* 0x040fe20000001818 */
[----:B------:R-:W2:Y:S07]  /*13a40*/  LDSM.16.M88.4 R168, [R132+0xf000] ;  /* 0x00f0000084a8783b */ /* 0x000eae0000000200 */
[C---:B----4-:R-:W-:Y:S08]  /*13a50*/  HMMA.16816.F32 R28, R180.reuse, R172, R28 ;  /* 0x000000acb41c723c */ /* 0x050ff0000000181c */
[----:B------:R-:W-:Y:S01]  /*13a60*/  HMMA.16816.F32 R32, R180, R174, R32 ;  /* 0x000000aeb420723c */ /* 0x000fe20000001820 */
[----:B------:R4:W5:Y:S04]  /*13a70*/  LDSM.16.M88.4 R172, [R132+0xf800] ;  /* 0x00f8000084ac783b */ /* 0x0009680000000200 */
[----:B------:R-:W-:Y:S03]  /*13a80*/  LDSM.16.M88.4 R180, [R192+0x6000] ;  /* 0x00600000c0b4783b */ /* 0x000fe60000000200 */
[C---:B-1----:R-:W-:Y:S01]  /*13a90*/  HMMA.16816.F32 R4, R176.reuse, R184, R4 ;  /* 0x000000b8b004723c */ /* 0x042fe20000001804 */
[----:B------:R-:W-:Y:S07]  /*13aa0*/  LDSM.16.M88.4 R192, [R2+0xe800] ;  /* 0x00e8000002c0783b */ /* 0x000fee0000000200 */
[C---:B------:R-:W-:Y:S01]  /*13ab0*/  HMMA.16816.F32 R8, R176.reuse, R186, R8 ;  /* 0x000000bab008723c */ /* 0x040fe20000001808 */
[----:B------:R-:W1:Y:S07]  /*13ac0*/  LDSM.16.M88.4 R184, [R2+0xe000] ;  /* 0x00e0000002b8783b */ /* 0x000e6e0000000200 */
[C---:B---3--:R-:W-:Y:S01]  /*13ad0*/  HMMA.16816.F32 R12, R176.reuse, R188, R12 ;  /* 0x000000bcb00c723c */ /* 0x048fe2000000180c */
[----:B----4-:R-:W-:Y:S07]  /*13ae0*/  IMAD.U32 R132, RZ, RZ, UR25 ;  /* 0x00000019ff847e24 */ /* 0x010fee000f8e00ff */
[C---:B------:R-:W-:Y:S01]  /*13af0*/  HMMA.16816.F32 R16, R176.reuse, R190, R16 ;  /* 0x000000beb010723c */ /* 0x040fe20000001810 */
[----:B------:R-:W3:Y:S07]  /*13b00*/  LDSM.16.M88.4 R188, [R2+0xf000] ;  /* 0x00f0000002bc783b */ /* 0x000eee0000000200 */
[C---:B--2---:R-:W-:Y:S08]  /*13b10*/  HMMA.16816.F32 R20, R176.reuse, R168, R20 ;  /* 0x000000a8b014723c */ /* 0x044ff00000001814 */
[C---:B------:R-:W-:Y:S01]  /*13b20*/  HMMA.16816.F32 R24, R176.reuse, R170, R24 ;  /* 0x000000aab018723c */ /* 0x040fe20000001818 */
[----:B------:R2:W4:Y:S07]  /*13b30*/  LDSM.16.M88.4 R168, [R2+0xf800] ;  /* 0x00f8000002a8783b */ /* 0x00052e0000000200 */
[C---:B-----5:R-:W-:Y:S08]  /*13b40*/  HMMA.16816.F32 R28, R176.reuse, R172, R28 ;  /* 0x000000acb01c723c */ /* 0x060ff0000000181c */
[----:B------:R-:W-:Y:S01]  /*13b50*/  HMMA.16816.F32 R32, R176, R174, R32 ;  /* 0x000000aeb020723c */ /* 0x000fe20000001820 */
[----:B------:R-:W-:Y:S04]  /*13b60*/  LDSM.16.M88.4 R172, [R198+0x6000] ;  /* 0x00600000c6ac783b */ /* 0x000fe80000000200 */
[----:B------:R-:W5:Y:S03]  /*13b70*/  LDSM.16.M88.4 R176, [R3+0xe000] ;  /* 0x00e0000003b0783b */ /* 0x000f660000000200 */
[C---:B-1----:R-:W-:Y:S01]  /*13b80*/  HMMA.16816.F32 R4, R180.reuse, R184, R4 ;  /* 0x000000b8b404723c */ /* 0x042fe20000001804 */
[----:B--2---:R-:W-:Y:S04]  /*13b90*/  IMAD.U32 R2, RZ, RZ, UR24 ;  /* 0x00000018ff027e24 */ /* 0x004fe8000f8e00ff */
[----:B------:R-:W-:Y:S03]  /*13ba0*/  IMAD R2, R2, 0x40, R0 ;  /* 0x0000004002027824 */ /* 0x000fe600078e0200 */
[C---:B------:R-:W-:Y:S01]  /*13bb0*/  HMMA.16816.F32 R8, R180.reuse, R186, R8 ;  /* 0x000000bab408723c */ /* 0x040fe20000001808 */
[----:B------:R-:W1:Y:S02]  /*13bc0*/  LDSM.16.M88.4 R184, [R3+0xe800] ;  /* 0x00e8000003b8783b */ /* 0x000e640000000200 */
[C---:B------:R-:W-:Y:S02]  /*13bd0*/  VIADD R0, R2.reuse, UR22 ;  /* 0x0000001602007c36 */ /* 0x040fe40008000000 */
[----:B------:R-:W-:Y:S03]  /*13be0*/  VIADD R135, R2, 0x38 ;  /* 0x0000003802877836 */ /* 0x000fe60000000000 */
[C---:B------:R-:W-:Y:S08]  /*13bf0*/  HMMA.16816.F32 R12, R180.reuse, R192, R12 ;  /* 0x000000c0b40c723c */ /* 0x040ff0000000180c */
[C---:B------:R-:W-:Y:S01]  /*13c00*/  HMMA.16816.F32 R16, R180.reuse, R194, R16 ;  /* 0x000000c2b410723c */ /* 0x040fe20000001810 */
[----:B------:R-:W2:Y:S07]  /*13c10*/  LDSM.16.M88.4 R192, [R3+0xf000] ;  /* 0x00f0000003c0783b */ /* 0x000eae0000000200 */
[C---:B---3--:R-:W-:Y:S08]  /*13c20*/  HMMA.16816.F32 R20, R180.reuse, R188, R20 ;  /* 0x000000bcb414723c */ /* 0x048ff00000001814 */
[C---:B------:R-:W-:Y:S01]  /*13c30*/  HMMA.16816.F32 R24, R180.reuse, R190, R24 ;  /* 0x000000beb418723c */ /* 0x040fe20000001818 */
[----:B------:R3:W2:Y:S01]  /*13c40*/  LDSM.16.M88.4 R188, [R3+0xf800] ;  /* 0x00f8000003bc783b */ /* 0x0006a20000000200 */
[----:B------:R-:W-:Y:S04]  /*13c50*/  DEPBAR.LE SB0, 0x0 ;  /* 0x000080000000791a */ /* 0x000fe80000000000 */
[----:B------:R-:W-:Y:S02]  /*13c60*/  BAR.SYNC.DEFER_BLOCKING 0x0 ;  /* 0x0000000000007b1d */ /* 0x000fe40000010000 */
[C---:B----4-:R-:W-:Y:S05]  /*13c70*/  HMMA.16816.F32 R28, R180.reuse, R168, R28 ;  /* 0x000000a8b41c723c */ /* 0x050fea000000181c */
[--C-:B------:R-:W-:Y:S03]  /*13c80*/  IMAD.IADD R168, R211, 0x1, -R0.reuse ;  /* 0x00000001d3a87824 */ /* 0x100fe600078e0a00 */
[----:B------:R-:W-:Y:S03]  /*13c90*/  HMMA.16816.F32 R32, R180, R170, R32 ;  /* 0x000000aab420723c */ /* 0x000fe60000001820 */
[----:B------:R-:W-:Y:S01]  /*13ca0*/  IABS R168, R168 ;  /* 0x000000a800a87213 */ /* 0x000fe20000000000 */
[----:B------:R-:W-:Y:S02]  /*13cb0*/  IMAD.IADD R181, R210, 0x1, -R0 ;  /* 0x00000001d2b57824 */ /* 0x000fe400078e0a00 */
[----:B------:R-:W-:Y:S01]  /*13cc0*/  VIADD R0, R135, UR22 ;  /* 0x0000001687007c36 */ /* 0x000fe20008000000 */
[----:B------:R-:W-:Y:S01]  /*13cd0*/  I2FP.F32.S32 R180, R168 ;  /* 0x000000a800b47245 */ /* 0x000fe20000201400 */
[C---:B-----5:R-:W-:Y:S05]  /*13ce0*/  HMMA.16816.F32 R4, R172.reuse, R176, R4 ;  /* 0x000000b0ac04723c */ /* 0x060fea0000001804 */
[----:B------:R-:W-:Y:S01]  /*13cf0*/  VIADD R176, R2, 0x1 ;  /* 0x0000000102b07836 */ /* 0x000fe20000000000 */
[--C-:B---3--:R-:W-:Y:S02]  /*13d00*/  IADD3 R3, PT, PT, R211, -UR22, -R132.reuse ;  /* 0x80000016d3037c10 */ /* 0x108fe4000fffe884 */
[C---:B------:R-:W-:Y:S03]  /*13d10*/  HMMA.16816.F32 R8, R172.reuse, R178, R8 ;  /* 0x000000b2ac08723c */ /* 0x040fe60000001808 */
[----:B------:R-:W-:Y:S02]  /*13d20*/  IADD3 R132, PT, PT, R210, -UR22, -R132 ;  /* 0x80000016d2847c10 */ /* 0x000fe4000fffe884 */
[----:B------:R-:W-:Y:S03]  /*13d30*/  ISETP.GT.AND P6, PT, R3, R176, PT ;  /* 0x000000b00300720c */ /* 0x000fe60003fc4270 */
[C---:B-1----:R-:W-:Y:S08]  /*13d40*/  HMMA.16816.F32 R12, R172.reuse, R184, R12 ;  /* 0x000000b8ac0c723c */ /* 0x042ff0000000180c */
[C---:B------:R-:W-:Y:S08]  /*13d50*/  HMMA.16816.F32 R16, R172.reuse, R186, R16 ;  /* 0x000000baac10723c */ /* 0x040ff00000001810 */
[C---:B--2---:R-:W-:Y:S08]  /*13d60*/  HMMA.16816.F32 R20, R172.reuse, R192, R20 ;  /* 0x000000c0ac14723c */ /* 0x044ff00000001814 */
[C---:B------:R-:W-:Y:S08]  /*13d70*/  HMMA.16816.F32 R24, R172.reuse, R194, R24 ;  /* 0x000000c2ac18723c */ /* 0x040ff00000001818 */
[C---:B------:R-:W-:Y:S08]  /*13d80*/  HMMA.16816.F32 R28, R172.reuse, R188, R28 ;  /* 0x000000bcac1c723c */ /* 0x040ff0000000181c */
[----:B------:R-:W-:Y:S01]  /*13d90*/  HMMA.16816.F32 R32, R172, R190, R32 ;  /* 0x000000beac20723c */ /* 0x000fe20000001820 */
[----:B------:R-:W-:Y:S08]  /*13da0*/  @!UPT UIADD3 URZ, UPT, UPT, URZ, URZ, URZ ;  /* 0x000000fffffff290 */ /* 0x000ff0000fffe0ff */
[----:B------:R-:W-:Y:S11]  /*13db0*/  BRA.U.ANY UP0, `(.L_x_1446) ;  /* 0xffffffe1009c7547 */ /* 0x000ff6000b93ffff */
.L_x_1445:
[C---:B-1----:R-:W-:Y:S01]  /*13dc0*/  IADD3 R168, PT, PT, R211.reuse, 0x37, -R0 ;  /* 0x00000037d3a87810 */ /* 0x042fe20007ffe800 */
[----:B------:R-:W-:Y:S01]  /*13dd0*/  FFMA.FTZ R4, R180, -UR6, R4 ;  /* 0x80000006b4047c23 */ /* 0x000fe20008010004 */
[--C-:B------:R-:W-:Y:S01]  /*13de0*/  IADD3 R169, PT, PT, R210, 0x37, -R0.reuse ;  /* 0x00000037d2a97810 */ /* 0x100fe20007ffe800 */
[----:B------:R-:W2:Y:S01]  /*13df0*/  LDL.64 R222, [R1+0x88] ;  /* 0x0000880001de7983 */ /* 0x000ea20000100a00 */
[----:B------:R-:W-:Y:S01]  /*13e00*/  IABS R168, R168 ;  /* 0x000000a800a87213 */ /* 0x000fe20000000000 */
[----:B------:R-:W-:Y:S01]  /*13e10*/  USHF.L.U32 UR28, UR24, 0x1, URZ ;  /* 0x00000001181c7899 */ /* 0x000fe200080006ff */
[C-C-:B------:R-:W-:Y:S01]  /*13e20*/  IADD3 R171, PT, PT, R211.reuse, 0x30, -R0.reuse ;  /* 0x00000030d3ab7810 */ /* 0x140fe20007ffe800 */
[----:B------:R-:W-:Y:S01]  /*13e30*/  UIADD3 UR9, UPT, UPT, UR36, -0x61c88647, URZ ;  /* 0x9e3779b924097890 */ /* 0x000fe2000fffe0ff */
[----:B------:R-:W-:Y:S01]  /*13e40*/  IADD3 R172, PT, PT, R211, 0x2f, -R0 ;  /* 0x0000002fd3ac7810 */ /* 0x000fe20007ffe800 */
[----:B------:R-:W-:Y:S01]  /*13e50*/  IMAD.MOV.U32 R170, RZ, RZ, R168 ;  /* 0x000000ffffaa7224 */ /* 0x000fe200078e00a8 */
[----:B------:R-:W-:Y:S01]  /*13e60*/  IABS R173, R169 ;  /* 0x000000a900ad7213 */ /* 0x000fe20000000000 */
[----:B------:R3:W4:Y:S01]  /*13e70*/  LDL.S16 R220, [R1+0x58] ;  /* 0x0000580001dc7983 */ /* 0x0007220000100600 */
[----:B------:R-:W-:Y:S01]  /*13e80*/  IABS R174, R181 ;  /* 0x000000b500ae7213 */ /* 0x000fe20000000000 */
[----:B------:R-:W-:Y:S01]  /*13e90*/  UIADD3 UR7, UPT, UPT, UR36, 0x3c6ef372, URZ ;  /* 0x3c6ef37224077890 */ /* 0x000fe2000fffe0ff */
[----:B------:R-:W-:Y:S01]  /*13ea0*/  IABS R169, R171 ;  /* 0x000000ab00a97213 */ /* 0x000fe20000000000 */
[----:B------:R3:W5:Y:S01]  /*13eb0*/  LDL.S16 R216, [R1+0x24] ;  /* 0x0000240001d87983 */ /* 0x0007620000100600 */
[----:B------:R-:W-:Y:S01]  /*13ec0*/  IABS R168, R172 ;  /* 0x000000ac00a87213 */ /* 0x000fe20000000000 */
[----:B------:R-:W-:Y:S01]  /*13ed0*/  UIADD3 UR23, UPT, UPT, UR37, 0x76cf5d0a, URZ ;  /* 0x76cf5d0a25177890 */ /* 0x000fe2000fffe0ff */
[----:B------:R-:W-:Y:S01]  /*13ee0*/  I2FP.F32.S32 R171, R170 ;  /* 0x000000aa00ab7245 */ /* 0x000fe20000201400 */
[----:B------:R-:W-:Y:S01]  /*13ef0*/  IMAD.MOV.U32 R170, RZ, RZ, R173 ;  /* 0x000000ffffaa7224 */ /* 0x000fe200078e00ad */
[----:B------:R-:W-:Y:S01]  /*13f00*/  I2FP.F32.S32 R174, R174 ;  /* 0x000000ae00ae7245 */ /* 0x000fe20000201400 */
[----:B------:R-:W1:Y:S01]  /*13f10*/  S2R R218, SR_CTAID.X ;  /* 0x0000000000da7919 */ /* 0x000e620000002500 */
[----:B------:R-:W-:Y:S01]  /*13f20*/  I2FP.F32.S32 R169, R169 ;  /* 0x000000a900a97245 */ /* 0x000fe20000201400 */
[----:B------:R-:W-:Y:S01]  /*13f30*/  FFMA.FTZ R5, R171, -UR6, R5 ;  /* 0x80000006ab057c23 */ /* 0x000fe20008010005 */
[----:B------:R-:W-:Y:S01]  /*13f40*/  I2FP.F32.S32 R168, R168 ;  /* 0x000000a800a87245 */ /* 0x000fe20000201400 */
[----:B------:R-:W-:Y:S01]  /*13f50*/  FFMA.FTZ R6, R174, -UR6, R6 ;  /* 0x80000006ae067c23 */ /* 0x000fe20008010006 */
[----:B------:R-:W-:Y:S01]  /*13f60*/  ISETP.GT.AND P4, PT, R3, R2, PT ;  /* 0x000000020300720c */ /* 0x000fe20003f84270 */
[----:B------:R-:W-:Y:S01]  /*13f70*/  FFMA.FTZ R8, R169, -UR6, R8 ;  /* 0x80000006a9087c23 */ /* 0x000fe20008010008 */
[----:B------:R-:W-:Y:S01]  /*13f80*/  I2FP.F32.S32 R170, R170 ;  /* 0x000000aa00aa7245 */ /* 0x000fe20000201400 */
[----:B------:R-:W-:Y:S01]  /*13f90*/  FFMA.FTZ R9, R168, -UR6, R9 ;  /* 0x80000006a8097c23 */ /* 0x000fe20008010009 */
[----:B------:R-:W-:Y:S01]  /*13fa0*/  FSEL R174, R4, -INF , !P4 ;  /* 0xff80000004ae7808 */ /* 0x000fe20006000000 */
[----:B------:R-:W-:Y:S01]  /*13fb0*/  VIADD R4, R2, 0x8 ;  /* 0x0000000802047836 */ /* 0x000fe20000000000 */
[--C-:B------:R-:W-:Y:S01]  /*13fc0*/  IADD3 R169, PT, PT, R210, 0x30, -R0.reuse ;  /* 0x00000030d2a97810 */ /* 0x100fe20007ffe800 */
[----:B------:R-:W-:Y:S01]  /*13fd0*/  VIADD R168, R2, 0x9 ;  /* 0x0000000902a87836 */ /* 0x000fe20000000000 */
[----:B------:R-:W-:Y:S01]  /*13fe0*/  ISETP.GT.AND P4, PT, R132, R2, PT ;  /* 0x000000028400720c */ /* 0x000fe20003f84270 */
[----:B------:R-:W-:Y:S01]  /*13ff0*/  FFMA.FTZ R7, R170, -UR6, R7 ;  /* 0x80000006aa077c23 */ /* 0x000fe20008010007 */
[----:B------:R-:W-:Y:S01]  /*14000*/  FSEL R173, R5, -INF , !P6 ;  /* 0xff80000005ad7808 */ /* 0x000fe20007000000 */
[----:B------:R-:W-:Y:S01]  /*14010*/  UIADD3 UR19, UPT, UPT, UR37, 0x32370b8f, URZ ;  /* 0x32370b8f25137890 */ /* 0x000fe2000fffe0ff */
[----:B------:R-:W-:Y:S01]  /*14020*/  ISETP.GT.AND P0, PT, R132, R176, PT ;  /* 0x000000b08400720c */ /* 0x000fe20003f04270 */
[----:B------:R-:W-:Y:S01]  /*14030*/  UIADD3 UR10, UPT, UPT, UR36, 0x78dde6e4, URZ ;  /* 0x78dde6e4240a7890 */ /* 0x000fe2000fffe0ff */
[----:B------:R-:W-:Y:S01]  /*14040*/  IABS R5, R169 ;  /* 0x000000a900057213 */ /* 0x000fe20000000000 */
[----:B------:R-:W-:Y:S01]  /*14050*/  UIADD3 UR12, UPT, UPT, UR36, -0x255992d5, URZ ;  /* 0xdaa66d2b240c7890 */ /* 0x000fe2000fffe0ff */
[----:B------:R-:W-:Y:S01]  /*14060*/  FSEL R172, R6, -INF , !P4 ;  /* 0xff80000006ac7808 */ /* 0x000fe20006000000 */
[----:B------:R-:W-:Y:S01]  /*14070*/  UIADD3 UR17, UPT, UPT, UR37, -0x56f99767, URZ ;  /* 0xa906689925117890 */ /* 0x000fe2000fffe0ff */
[C---:B------:R-:W-:Y:S01]  /*14080*/  ISETP.GT.AND P6, PT, R3.reuse, R4, PT ;  /* 0x000000040300720c */ /* 0x040fe20003fc4270 */
[----:B------:R-:W-:Y:S01]  /*14090*/  UIADD3 UR18, UPT, UPT, UR37, -0x126145ec, URZ ;  /* 0xed9eba1425127890 */ /* 0x000fe2000fffe0ff */
[----:B------:R-:W-:Y:S01]  /*140a0*/  ISETP.GT.AND P4, PT, R3, R168, PT ;  /* 0x000000a80300720c */ /* 0x000fe20003f84270 */
[----:B------:R-:W-:Y:S01]  /*140b0*/  UIADD3 UR11, UPT, UPT, UR36, 0x1715609d, URZ ;  /* 0x1715609d240b7890 */ /* 0x000fe2000fffe0ff */
[----:B------:R-:W-:Y:S01]  /*140c0*/  FSEL R171, R7, -INF , !P0 ;  /* 0xff80000007ab7808 */ /* 0x000fe20004000000 */
[----:B------:R-:W-:Y:S01]  /*140d0*/  UIADD3 UR8, UPT, UPT, UR36, -0x4ab325aa, URZ ;  /* 0xb54cda5624087890 */ /* 0x000fe2000fffe0ff */
[--C-:B------:R-:W-:Y:S01]  /*140e0*/  IADD3 R6, PT, PT, R210, 0x2f, -R0.reuse ;  /* 0x0000002fd2067810 */ /* 0x100fe20007ffe800 */
[----:B------:R-:W-:Y:S01]  /*140f0*/  UIADD3 UR16, UPT, UPT, UR37, 0x646e171e, URZ ;  /* 0x646e171e25107890 */ /* 0x000fe2000fffe0ff */
[----:B------:R-:W-:Y:S01]  /*14100*/  IADD3 R7, PT, PT, R211, 0x28, -R0 ;  /* 0x00000028d3077810 */ /* 0x000fe20007ffe800 */
[----:B------:R-:W-:Y:S01]  /*14110*/  IMAD.MOV.U32 R192, RZ, RZ, R209 ;  /* 0x000000ffffc07224 */ /* 0x000fe200078e00d1 */
[----:B------:R-:W-:Y:S01]  /*14120*/  I2FP.F32.S32 R5, R5 ;  /* 0x0000000500057245 */ /* 0x000fe20000201400 */
[----:B------:R-:W-:Y:S01]  /*14130*/  IMAD.U32 R194, RZ, RZ, UR27 ;  /* 0x0000001bffc27e24 */ /* 0x000fe2000f8e00ff */
[CC--:B------:R-:W-:Y:S01]  /*14140*/  ISETP.GE.AND P5, PT, R176.reuse, R214.reuse, PT ;  /* 0x000000d6b000720c */ /* 0x0c0fe20003fa6270 */
[----:B------:R-:W-:Y:S01]  /*14150*/  IMAD.MOV.U32 R193, RZ, RZ, R208 ;  /* 0x000000ffffc17224 */ /* 0x000fe200078e00d0 */
[-C--:B------:R-:W-:Y:S01]  /*14160*/  ISETP.GE.AND P1, PT, R176, R215.reuse, PT ;  /* 0x000000d7b000720c */ /* 0x080fe20003f26270 */
[----:B------:R-:W-:Y:S01]  /*14170*/  FFMA.FTZ R10, R5, -UR6, R10 ;  /* 0x80000006050a7c23 */ /* 0x000fe2000801000a */
[----:B------:R-:W-:Y:S01]  /*14180*/  FSEL R175, R8, -INF , !P6 ;  /* 0xff80000008af7808 */ /* 0x000fe20007000000 */
[----:B------:R-:W-:Y:S01]  /*14190*/  UISETP.GT.AND UP0, UPT, UR24, UR20, UPT ;  /* 0x000000141800728c */ /* 0x000fe2000bf04270 */
[----:B------:R-:W-:Y:S01]  /*141a0*/  FSEL R176, R9, -INF , !P4 ;  /* 0xff80000009b07808 */ /* 0x000fe20006000000 */
[----:B------:R-:W-:Y:S01]  /*141b0*/  UIADD3 UR24, UPT, UPT, UR24, -0x1, URZ ;  /* 0xffffffff18187890 */ /* 0x000fe2000fffe0ff */
[----:B------:R-:W-:Y:S02]  /*141c0*/  ISETP.GE.AND P6, PT, R4, R214, PT ;  /* 0x000000d60400720c */ /* 0x000fe40003fc6270 */
[----:B------:R-:W-:Y:S02]  /*141d0*/  ISETP.GT.AND P0, PT, R132, R4, PT ;  /* 0x000000048400720c */ /* 0x000fe40003f04270 */
[----:B------:R-:W-:Y:S02]  /*141e0*/  ISETP.GE.AND P4, PT, R4, R215, PT ;  /* 0x000000d70400720c */ /* 0x000fe40003f86270 */
[----:B------:R-:W-:Y:S02]  /*141f0*/  IABS R6, R6 ;  /* 0x0000000600067213 */ /* 0x000fe40000000000 */
[--C-:B------:R-:W-:Y:S02]  /*14200*/  IADD3 R8, PT, PT, R211, 0x27, -R0.reuse ;  /* 0x00000027d3087810 */ /* 0x100fe40007ffe800 */
[----:B------:R-:W-:Y:S02]  /*14210*/  IABS R4, R7 ;  /* 0x0000000700047213 */ /* 0x000fe40000000000 */
[C-C-:B------:R-:W-:Y:S02]  /*14220*/  IADD3 R7, PT, PT, R210.reuse, 0x27, -R0.reuse ;  /* 0x00000027d2077810 */ /* 0x140fe40007ffe800 */
        /* <DEDUP_REMOVED lines=8> */
[----:B------:R-:W-:Y:S01]  /*142b0*/  IMAD.MOV.U32 R6, RZ, RZ, R8 ;  /* 0x000000ffff067224 */ /* 0x000fe200078e0008 */
[----:B------:R-:W-:Y:S02]  /*142c0*/  I2FP.F32.S32 R4, R4 ;  /* 0x0000000400047245 */ /* 0x000fe40000201400 */
[----:B------:R-:W-:Y:S02]  /*142d0*/  I2FP.F32.S32 R5, R5 ;  /* 0x0000000500057245 */ /* 0x000fe40000201400 */
[----:B------:R-:W-:Y:S01]  /*142e0*/  I2FP.F32.S32 R6, R6 ;  /* 0x0000000600067245 */ /* 0x000fe20000201400 */
[----:B------:R-:W-:Y:S01]  /*142f0*/  FFMA.FTZ R15, R4, -UR6, R15 ;  /* 0x80000006040f7c23 */ /* 0x000fe2000801000f */
[----:B------:R-:W-:Y:S02]  /*14300*/  VIADD R4, R2, 0x10 ;  /* 0x0000001002047836 */ /* 0x000fe40000000000 */
[----:B------:R-:W-:Y:S01]  /*14310*/  FFMA.FTZ R14, R5, -UR6, R14 ;  /* 0x80000006050e7c23 */ /* 0x000fe2000801000e */
[--C-:B------:R-:W-:Y:S01]  /*14320*/  IADD3 R5, PT, PT, R211, 0x1f, -R0.reuse ;  /* 0x0000001fd3057810 */ /* 0x100fe20007ffe800 */
[----:B------:R-:W-:Y:S01]  /*14330*/  FFMA.FTZ R13, R6, -UR6, R13 ;  /* 0x80000006060d7c23 */ /* 0x000fe2000801000d */
[----:B------:R-:W-:Y:S01]  /*14340*/  IADD3 R9, PT, PT, R210, 0x20, -R0 ;  /* 0x00000020d2097810 */ /* 0x000fe20007ffe800 */
[----:B------:R-:W-:Y:S01]  /*14350*/  VIADD R6, R2, 0x11 ;  /* 0x0000001102067836 */ /* 0x000fe20000000000 */
[----:B------:R-:W-:Y:S02]  /*14360*/  FSEL R173, R173, -INF , !P5 ;  /* 0xff800000adad7808 */ /* 0x000fe40006800000 */
[----:B------:R-:W-:Y:S02]  /*14370*/  FSEL R170, R10, -INF , !P0 ;  /* 0xff8000000aaa7808 */ /* 0x000fe40004000000 */
[----:B------:R-:W-:Y:S02]  /*14380*/  ISETP.GT.AND P5, PT, R3, R4, PT ;  /* 0x000000040300720c */ /* 0x000fe40003fa4270 */
[----:B------:R-:W-:Y:S02]  /*14390*/  IABS R8, R5 ;  /* 0x0000000500087213 */ /* 0x000fe40000000000 */
[----:B------:R-:W-:Y:S02]  /*143a0*/  ISETP.GT.AND P0, PT, R132, R168, PT ;  /* 0x000000a88400720c */ /* 0x000fe40003f04270 */
        /* <DEDUP_REMOVED lines=8> */
[----:B------:R-:W-:Y:S01]  /*14430*/  ISETP.GT.AND P1, PT, R132, R4, PT ;  /* 0x000000048400720c */ /* 0x000fe20003f24270 */
[----:B------:R-:W-:Y:S01]  /*14440*/  VIADD R5, R2, 0x19 ;  /* 0x0000001902057836 */ /* 0x000fe20000000000 */
[----:B------:R-:W-:Y:S02]  /*14450*/  FSEL R198, R175, -INF , !P6 ;  /* 0xff800000afc67808 */ /* 0x000fe40007000000 */
[----:B------:R-:W-:Y:S02]  /*14460*/  FSEL R15, R15, -INF , !P5 ;  /* 0xff8000000f0f7808 */ /* 0x000fe40006800000 */
[----:B------:R-:W-:Y:S02]  /*14470*/  FSEL R177, R174, -INF , !P0 ;  /* 0xff800000aeb17808 */ /* 0x000fe40004000000 */
[----:B------:R-:W-:Y:S02]  /*14480*/  FSEL R14, R14, -INF , !P1 ;  /* 0xff8000000e0e7808 */ /* 0x000fe40004800000 */
[C---:B------:R-:W-:Y:S02]  /*14490*/  ISETP.GE.AND P5, PT, R4.reuse, R214, PT ;  /* 0x000000d60400720c */ /* 0x040fe40003fa6270 */
[-C--:B------:R-:W-:Y:S01]  /*144a0*/  ISETP.GE.AND P6, PT, R4, R215.reuse, PT ;  /* 0x000000d70400720c */ /* 0x080fe20003fc6270 */
[C---:B------:R-:W-:Y:S01]  /*144b0*/  VIADD R4, R2.reuse, 0x18 ;  /* 0x0000001802047836 */ /* 0x040fe20000000000 */
[----:B------:R-:W-:Y:S02]  /*144c0*/  I2FP.F32.S32 R8, R8 ;  /* 0x0000000800087245 */ /* 0x000fe40000201400 */
[-C--:B------:R-:W-:Y:S02]  /*144d0*/  ISETP.GE.AND P0, PT, R2, R215.reuse, PT ;  /* 0x000000d70200720c */ /* 0x080fe40003f06270 */
[----:B------:R-:W-:Y:S01]  /*144e0*/  ISETP.GE.AND P1, PT, R168, R215, PT ;  /* 0x000000d7a800720c */ /* 0x000fe20003f26270 */
[----:B------:R-:W-:Y:S01]  /*144f0*/  FFMA.FTZ R17, R8, -UR6, R17 ;  /* 0x8000000608117c23 */ /* 0x000fe20008010011 */
[--C-:B------:R-:W-:Y:S02]  /*14500*/  IADD3 R7, PT, PT, R211, 0x20, -R0.reuse ;  /* 0x00000020d3077810 */ /* 0x100fe40007ffe800 */
[----:B------:R-:W-:Y:S02]  /*14510*/  FSEL R172, R172, -INF , !P0 ;  /* 0xff800000acac7808 */ /* 0x000fe40004000000 */
[----:B------:R-:W-:Y:S02]  /*14520*/  FSEL R190, R169, -INF , !P1 ;  /* 0xff800000a9be7808 */ /* 0x000fe40004800000 */
[----:B------:R-:W-:Y:S02]  /*14530*/  FSEL R191, R170, -INF , !P4 ;  /* 0xff800000aabf7808 */ /* 0x000fe40006000000 */
[----:B------:R-:W-:Y:S02]  /*14540*/  ISETP.GT.AND P1, PT, R132, R4, PT ;  /* 0x000000048400720c */ /* 0x000fe40003f24270 */
[C---:B------:R-:W-:Y:S02]  /*14550*/  ISETP.GT.AND P0, PT, R3.reuse, R6, PT ;  /* 0x000000060300720c */ /* 0x040fe40003f04270 */
[----:B------:R-:W-:Y:S02]  /*14560*/  ISETP.GT.AND P4, PT, R3, R5, PT ;  /* 0x000000050300720c */ /* 0x000fe40003f84270 */
[----:B------:R-:W-:Y:S02]  /*14570*/  IABS R10, R7 ;  /* 0x00000007000a7213 */ /* 0x000fe40000000000 */
[----:B------:R-:W-:Y:S02]  /*14580*/  IADD3 R11, PT, PT, R210, 0x1f, -R0 ;  /* 0x0000001fd20b7810 */ /* 0x000fe40007ffe800 */
[----:B------:R-:W-:Y:S02]  /*14590*/  FSEL R18, R18, -INF , !P1 ;  /* 0xff80000012127808 */ /* 0x000fe40004800000 */
[----:B------:R-:W-:Y:S02]  /*145a0*/  FSEL R13, R13, -INF , !P0 ;  /* 0xff8000000d0d7808 */ /* 0x000fe40004000000 */
[----:B------:R-:W-:Y:S02]  /*145b0*/  FSEL R17, R17, -INF , !P4 ;  /* 0xff80000011117808 */ /* 0x000fe40006000000 */
[----:B------:R-:W-:Y:S02]  /*145c0*/  I2FP.F32.S32 R10, R10 ;  /* 0x0000000a000a7245 */ /* 0x000fe40000201400 */
[-C--:B------:R-:W-:Y:S02]  /*145d0*/  ISETP.GE.AND P0, PT, R168, R214.reuse, PT ;  /* 0x000000d6a800720c */ /* 0x080fe40003f06270 */
[----:B------:R-:W-:Y:S01]  /*145e0*/  IABS R7, R11 ;  /* 0x0000000b00077213 */ /* 0x000fe20000000000 */
[----:B------:R-:W-:Y:S01]  /*145f0*/  FFMA.FTZ R16, R10, -UR6, R16 ;  /* 0x800000060a107c23 */ /* 0x000fe20008010010 */
[C---:B------:R-:W-:Y:S02]  /*14600*/  ISETP.GE.AND P4, PT, R6.reuse, R214, PT ;  /* 0x000000d60600720c */ /* 0x040fe40003f86270 */
[----:B------:R-:W-:Y:S02]  /*14610*/  ISETP.GE.AND P1, PT, R6, R215, PT ;  /* 0x000000d70600720c */ /* 0x000fe40003f26270 */
[--C-:B------:R-:W-:Y:S02]  /*14620*/  IADD3 R6, PT, PT, R211, 0x17, -R0.reuse ;  /* 0x00000017d3067810 */ /* 0x100fe40007ffe800 */
[----:B------:R-:W-:Y:S02]  /*14630*/  IADD3 R9, PT, PT, R210, 0x18, -R0 ;  /* 0x00000018d2097810 */ /* 0x000fe40007ffe800 */
[----:B------:R-:W-:Y:S02]  /*14640*/  FSEL R188, R176, -INF , !P0 ;  /* 0xff800000b0bc7808 */ /* 0x000fe40004000000 */
[----:B------:R-:W-:Y:S02]  /*14650*/  I2FP.F32.S32 R7, R7 ;  /* 0x0000000700077245 */ /* 0x000fe40000201400 */
[----:B------:R-:W-:Y:S02]  /*14660*/  ISETP.GT.AND P0, PT, R3, R4, PT ;  /* 0x000000040300720c */ /* 0x000fe40003f04270 */
[----:B------:R-:W-:Y:S01]  /*14670*/  IABS R8, R6 ;  /* 0x0000000600087213 */ /* 0x000fe20000000000 */
[----:B------:R-:W-:Y:S01]  /*14680*/  FFMA.FTZ R19, R7, -UR6, R19 ;  /* 0x8000000607137c23 */ /* 0x000fe20008010013 */
[----:B------:R-:W-:Y:S02]  /*14690*/  IABS R6, R9 ;  /* 0x0000000900067213 */ /* 0x000fe40000000000 */
[----:B------:R-:W-:Y:S02]  /*146a0*/  FSEL R16, R16, -INF , !P0 ;  /* 0xff80000010107808 */ /* 0x000fe40004000000 */
[----:B------:R-:W-:Y:S02]  /*146b0*/  ISETP.GT.AND P0, PT, R132, R5, PT ;  /* 0x000000058400720c */ /* 0x000fe40003f04270 */
[----:B------:R-:W-:Y:S02]  /*146c0*/  I2FP.F32.S32 R6, R6 ;  /* 0x0000000600067245 */ /* 0x000fe40000201400 */
[----:B------:R-:W-:Y:S02]  /*146d0*/  FSEL R19, R19, -INF , !P0 ;  /* 0xff80000013137808 */ /* 0x000fe40004000000 */
[----:B------:R-:W-:Y:S01]  /*146e0*/  FSEL R183, R12, -INF , !P5 ;  /* 0xff8000000cb77808 */ /* 0x000fe20006800000 */
[----:B------:R-:W-:Y:S01]  /*146f0*/  FFMA.FTZ R22, R6, -UR6, R22 ;  /* 0x8000000606167c23 */ /* 0x000fe20008010016 */
[----:B------:R-:W-:Y:S01]  /*14700*/  ISETP.GE.AND P0, PT, R4, R214, PT ;  /* 0x000000d60400720c */ /* 0x000fe20003f06270 */
[----:B------:R-:W-:Y:S01]  /*14710*/  VIADD R6, R2, 0x21 ;  /* 0x0000002102067836 */ /* 0x000fe20000000000 */
[----:B------:R-:W-:Y:S01]  /*14720*/  ISETP.GE.AND P5, PT, R4, R215, PT ;  /* 0x000000d70400720c */ /* 0x000fe20003fa6270 */
[----:B------:R-:W-:Y:S01]  /*14730*/  VIADD R4, R2, 0x20 ;  /* 0x0000002002047836 */ /* 0x000fe20000000000 */
[----:B------:R-:W-:Y:S02]  /*14740*/  I2FP.F32.S32 R8, R8 ;  /* 0x0000000800087245 */ /* 0x000fe40000201400 */
[--C-:B------:R-:W-:Y:S02]  /*14750*/  IADD3 R7, PT, PT, R211, 0x18, -R0.reuse ;  /* 0x00000018d3077810 */ /* 0x100fe40007ffe800 */
[----:B------:R-:W-:Y:S01]  /*14760*/  FSEL R187, R14, -INF , !P6 ;  /* 0xff8000000ebb7808 */ /* 0x000fe20007000000 */
[----:B------:R-:W-:Y:S01]  /*14770*/  FFMA.FTZ R21, R8, -UR6, R21 ;  /* 0x8000000608157c23 */ /* 0x000fe20008010015 */
[----:B------:R-:W-:Y:S02]  /*14780*/  FSEL R185, R15, -INF , !P1 ;  /* 0xff8000000fb97808 */ /* 0x000fe40004800000 */
[----:B------:R-:W-:Y:S02]  /*14790*/  ISETP.GT.AND P6, PT, R3, R6, PT ;  /* 0x000000060300720c */ /* 0x000fe40003fc4270 */
[----:B------:R-:W-:Y:S02]  /*147a0*/  ISETP.GT.AND P1, PT, R132, R4, PT ;  /* 0x000000048400720c */ /* 0x000fe40003f24270 */
[----:B------:R-:W-:Y:S02]  /*147b0*/  IABS R10, R7 ;  /* 0x00000007000a7213 */ /* 0x000fe40000000000 */
[----:B------:R-:W-:Y:S02]  /*147c0*/  IADD3 R11, PT, PT, R210, 0x17, -R0 ;  /* 0x00000017d20b7810 */ /* 0x000fe40007ffe800 */
[----:B------:R-:W-:Y:S02]  /*147d0*/  FSEL R21, R21, -INF , !P6 ;  /* 0xff80000015157808 */ /* 0x000fe40007000000 */
[----:B------:R-:W-:Y:S02]  /*147e0*/  FSEL R22, R22, -INF , !P1 ;  /* 0xff80000016167808 */ /* 0x000fe40004800000 */
[----:B------:R-:W-:Y:S02]  /*147f0*/  I2FP.F32.S32 R10, R10 ;  /* 0x0000000a000a7245 */ /* 0x000fe40000201400 */
[C---:B------:R-:W-:Y:S02]  /*14800*/  ISETP.GE.AND P1, PT, R5.reuse, R215, PT ;  /* 0x000000d70500720c */ /* 0x040fe40003f26270 */
[----:B------:R-:W-:Y:S01]  /*14810*/  IABS R7, R11 ;  /* 0x0000000b00077213 */ /* 0x000fe20000000000 */
[----:B------:R-:W-:Y:S01]  /*14820*/  FFMA.FTZ R20, R10, -UR6, R20 ;  /* 0x800000060a147c23 */ /* 0x000fe20008010014 */
[----:B------:R-:W-:Y:S02]  /*14830*/  ISETP.GE.AND P6, PT, R5, R214, PT ;  /* 0x000000d60500720c */ /* 0x000fe40003fc6270 */
[--C-:B------:R-:W-:Y:S02]  /*14840*/  IADD3 R5, PT, PT, R211, 0xf, -R0.reuse ;  /* 0x0000000fd3057810 */ /* 0x100fe40007ffe800 */
[--C-:B------:R-:W-:Y:S02]  /*14850*/  IADD3 R9, PT, PT, R210, 0x10, -R0.reuse ;  /* 0x00000010d2097810 */ /* 0x100fe40007ffe800 */
        /* <DEDUP_REMOVED lines=9> */
[----:B------:R-:W-:Y:S02]  /*148f0*/  IADD3 R7, PT, PT, R211, 0x10, -R0 ;  /* 0x00000010d3077810 */ /* 0x000fe40007ffe800 */
[----:B------:R-:W-:Y:S01]  /*14900*/  FSEL R181, R16, -INF , !P0 ;  /* 0xff80000010b57808 */ /* 0x000fe20004000000 */
[----:B------:R-:W-:Y:S01]  /*14910*/  FFMA.FTZ R26, R5, -UR6, R26 ;  /* 0x80000006051a7c23 */ /* 0x000fe2000801001a */
[----:B------:R-:W-:Y:S01]  /*14920*/  FSEL R23, R23, -INF , !P4 ;  /* 0xff80000017177808 */ /* 0x000fe20006000000 */
[----:B------:R-:W-:Y:S01]  /*14930*/  VIADD R5, R2, 0x28 ;  /* 0x0000002802057836 */ /* 0x000fe20000000000 */
[C---:B------:R-:W-:Y:S02]  /*14940*/  ISETP.GE.AND P4, PT, R4.reuse, R214, PT ;  /* 0x000000d60400720c */ /* 0x040fe40003f86270 */
[----:B------:R-:W-:Y:S02]  /*14950*/  IABS R10, R7 ;  /* 0x00000007000a7213 */ /* 0x000fe40000000000 */
[----:B------:R-:W-:Y:S01]  /*14960*/  ISETP.GE.AND P0, PT, R4, R215, PT ;  /* 0x000000d70400720c */ /* 0x000fe20003f06270 */
[----:B------:R-:W-:Y:S01]  /*14970*/  VIADD R4, R2, 0x29 ;  /* 0x0000002902047836 */ /* 0x000fe20000000000 */
[----:B------:R-:W-:Y:S02]  /*14980*/  I2FP.F32.S32 R8, R8 ;  /* 0x0000000800087245 */ /* 0x000fe40000201400 */
[--C-:B------:R-:W-:Y:S02]  /*14990*/  IADD3 R11, PT, PT, R210, 0xf, -R0.reuse ;  /* 0x0000000fd20b7810 */ /* 0x100fe40007ffe800 */
[----:B------:R-:W-:Y:S01]  /*149a0*/  I2FP.F32.S32 R10, R10 ;  /* 0x0000000a000a7245 */ /* 0x000fe20000201400 */
[----:B------:R-:W-:Y:S01]  /*149b0*/  FFMA.FTZ R25, R8, -UR6, R25 ;  /* 0x8000000608197c23 */ /* 0x000fe20008010019 */
[----:B------:R-:W-:Y:S01]  /*149c0*/  FSEL R180, R18, -INF , !P5 ;  /* 0xff80000012b47808 */ /* 0x000fe20006800000 */
[----:B------:R-:W-:Y:S01]  /*149d0*/  IMAD.IADD R8, R210, 0x1, -R0 ;  /* 0x00000001d2087824 */ /* 0x000fe200078e0a00 */
[----:B------:R-:W-:Y:S01]  /*149e0*/  FSEL R179, R19, -INF , !P1 ;  /* 0xff80000013b37808 */ /* 0x000fe20004800000 */
[----:B------:R-:W-:Y:S01]  /*149f0*/  FFMA.FTZ R24, R10, -UR6, R24 ;  /* 0x800000060a187c23 */ /* 0x000fe20008010018 */
[----:B------:R-:W-:Y:S02]  /*14a00*/  IABS R7, R11 ;  /* 0x0000000b00077213 */ /* 0x000fe40000000000 */
[----:B------:R-:W-:Y:S02]  /*14a10*/  ISETP.GT.AND P5, PT, R3, R4, PT ;  /* 0x000000040300720c */ /* 0x000fe40003fa4270 */
[----:B------:R-:W-:Y:S02]  /*14a20*/  ISETP.GT.AND P1, PT, R132, R5, PT ;  /* 0x000000058400720c */ /* 0x000fe40003f24270 */
[----:B------:R-:W-:Y:S02]  /*14a30*/  FSEL R178, R17, -INF , !P6 ;  /* 0xff80000011b27808 */ /* 0x000fe40007000000 */
[----:B------:R-:W-:Y:S02]  /*14a40*/  I2FP.F32.S32 R7, R7 ;  /* 0x0000000700077245 */ /* 0x000fe40000201400 */
[----:B------:R-:W-:Y:S02]  /*14a50*/  FSEL R25, R25, -INF , !P5 ;  /* 0xff80000019197808 */ /* 0x000fe40006800000 */
[----:B------:R-:W-:Y:S01]  /*14a60*/  FSEL R26, R26, -INF , !P1 ;  /* 0xff8000001a1a7808 */ /* 0x000fe20004800000 */
[----:B------:R-:W-:Y:S01]  /*14a70*/  FFMA.FTZ R27, R7, -UR6, R27 ;  /* 0x80000006071b7c23 */ /* 0x000fe2000801001b */
[----:B------:R-:W-:Y:S02]  /*14a80*/  ISETP.GT.AND P6, PT, R3, R5, PT ;  /* 0x000000050300720c */ /* 0x000fe40003fc4270 */
[C---:B------:R-:W-:Y:S02]  /*14a90*/  ISETP.GE.AND P5, PT, R6.reuse, R214, PT ;  /* 0x000000d60600720c */ /* 0x040fe40003fa6270 */
[-C--:B------:R-:W-:Y:S02]  /*14aa0*/  ISETP.GE.AND P1, PT, R6, R215.reuse, PT ;  /* 0x000000d70600720c */ /* 0x080fe40003f26270 */
[----:B------:R-:W-:Y:S02]  /*14ab0*/  IADD3 R6, PT, PT, R211, 0x7, -R0 ;  /* 0x00000007d3067810 */ /* 0x000fe40007ffe800 */
[----:B------:R-:W-:Y:S02]  /*14ac0*/  FSEL R24, R24, -INF , !P6 ;  /* 0xff80000018187808 */ /* 0x000fe40007000000 */
[----:B------:R-:W-:Y:S02]  /*14ad0*/  ISETP.GT.AND P6, PT, R132, R4, PT ;  /* 0x000000048400720c */ /* 0x000fe40003fc4270 */
[----:B------:R-:W-:Y:S02]  /*14ae0*/  IABS R6, R6 ;  /* 0x0000000600067213 */ /* 0x000fe40000000000 */
[----:B------:R-:W-:Y:S02]  /*14af0*/  FSEL R174, R20, -INF , !P4 ;  /* 0xff80000014ae7808 */ /* 0x000fe40006000000 */
[----:B------:R-:W-:Y:S02]  /*14b00*/  FSEL R9, R27, -INF , !P6 ;  /* 0xff8000001b097808 */ /* 0x000fe40007000000 */
[C---:B------:R-:W-:Y:S02]  /*14b10*/  ISETP.GE.AND P4, PT, R5.reuse, R215, PT ;  /* 0x000000d70500720c */ /* 0x040fe40003f86270 */
[-C--:B------:R-:W-:Y:S01]  /*14b20*/  ISETP.GE.AND P6, PT, R5, R214.reuse, PT ;  /* 0x000000d60500720c */ /* 0x080fe20003fc6270 */
[----:B------:R-:W-:Y:S01]  /*14b30*/  IMAD.MOV.U32 R5, RZ, RZ, R6 ;  /* 0x000000ffff057224 */ /* 0x000fe200078e0006 */
[--C-:B------:R-:W-:Y:S02]  /*14b40*/  IADD3 R7, PT, PT, R211, 0x8, -R0.reuse ;  /* 0x00000008d3077810 */ /* 0x100fe40007ffe800 */
[----:B------:R-:W-:Y:S02]  /*14b50*/  FSEL R170, R21, -INF , !P5 ;  /* 0xff80000015aa7808 */ /* 0x000fe40006800000 */
[----:B------:R-:W-:Y:S02]  /*14b60*/  I2FP.F32.S32 R5, R5 ;  /* 0x0000000500057245 */ /* 0x000fe40000201400 */
[----:B------:R-:W-:Y:S02]  /*14b70*/  IABS R7, R7 ;  /* 0x0000000700077213 */ /* 0x000fe40000000000 */
[----:B------:R-:W-:Y:S01]  /*14b80*/  FSEL R175, R22, -INF , !P0 ;  /* 0xff80000016af7808 */ /* 0x000fe20004000000 */
[----:B------:R-:W-:Y:S01]  /*14b90*/  FFMA.FTZ R29, R5, -UR6, R29 ;  /* 0x80000006051d7c23 */ /* 0x000fe2000801001d */
[----:B------:R-:W-:Y:S01]  /*14ba0*/  ISETP.GE.AND P0, PT, R4, R215, PT ;  /* 0x000000d70400720c */ /* 0x000fe20003f06270 */
[----:B------:R-:W-:Y:S01]  /*14bb0*/  VIADD R5, R2, 0x30 ;  /* 0x0000003002057836 */ /* 0x000fe20000000000 */
[----:B------:R-:W-:Y:S02]  /*14bc0*/  I2FP.F32.S32 R6, R7 ;  /* 0x0000000700067245 */ /* 0x000fe40000201400 */
[----:B------:R-:W-:Y:S02]  /*14bd0*/  ISETP.GE.AND P5, PT, R4, R214, PT ;  /* 0x000000d60400720c */ /* 0x000fe40003fa6270 */
[----:B------:R-:W-:Y:S01]  /*14be0*/  IADD3 R4, PT, PT, R210, 0x8, -R0 ;  /* 0x00000008d2047810 */ /* 0x000fe20007ffe800 */
[----:B------:R-:W-:Y:S01]  /*14bf0*/  FFMA.FTZ R28, R6, -UR6, R28 ;  /* 0x80000006061c7c23 */ /* 0x000fe2000801001c */
[----:B------:R-:W-:Y:S02]  /*14c00*/  FSEL R168, R23, -INF , !P1 ;  /* 0xff80000017a87808 */ /* 0x000fe40004800000 */
[----:B------:R-:W-:Y:S01]  /*14c10*/  IABS R7, R4 ;  /* 0x0000000400077213 */ /* 0x000fe20000000000 */
[C---:B------:R-:W-:Y:S01]  /*14c20*/  VIADD R4, R2.reuse, 0x31 ;  /* 0x0000003102047836 */ /* 0x040fe20000000000 */
[C---:B------:R-:W-:Y:S01]  /*14c30*/  ISETP.GT.AND P1, PT, R3.reuse, R5, PT ;  /* 0x000000050300720c */ /* 0x040fe20003f24270 */
[----:B------:R-:W-:Y:S01]  /*14c40*/  VIADD R2, R2, 0x39 ;  /* 0x0000003902027836 */ /* 0x000fe20000000000 */
[----:B------:R-:W-:Y:S02]  /*14c50*/  IADD3 R6, PT, PT, R210, 0x7, -R0 ;  /* 0x00000007d2067810 */ /* 0x000fe40007ffe800 */
[----:B------:R-:W-:Y:S02]  /*14c60*/  FSEL R22, R28, -INF , !P1 ;  /* 0xff8000001c167808 */ /* 0x000fe40004800000 */
[----:B------:R-:W-:Y:S02]  /*14c70*/  ISETP.GT.AND P1, PT, R3, R4, PT ;  /* 0x000000040300720c */ /* 0x000fe40003f24270 */
[----:B------:R-:W-:Y:S02]  /*14c80*/  IABS R6, R6 ;  /* 0x0000000600067213 */ /* 0x000fe40000000000 */
[----:B------:R-:W-:Y:S02]  /*14c90*/  I2FP.F32.S32 R7, R7 ;  /* 0x0000000700077245 */ /* 0x000fe40000201400 */
[----:B------:R-:W-:Y:S02]  /*14ca0*/  FSEL R21, R29, -INF , !P1 ;  /* 0xff8000001d157808 */ /* 0x000fe40004800000 */
[----:B------:R-:W-:Y:S01]  /*14cb0*/  FSEL R28, R24, -INF , !P6 ;  /* 0xff800000181c7808 */ /* 0x000fe20007000000 */
[----:B------:R-:W-:Y:S01]  /*14cc0*/  FFMA.FTZ R30, R7, -UR6, R30 ;  /* 0x80000006071e7c23 */ /* 0x000fe2000801001e */
[C---:B------:R-:W-:Y:S02]  /*14cd0*/  ISETP.GT.AND P1, PT, R3.reuse, R135, PT ;  /* 0x000000870300720c */ /* 0x040fe40003f24270 */
[----:B------:R-:W-:Y:S01]  /*14ce0*/  ISETP.GT.AND P6, PT, R3, R2, PT ;  /* 0x000000020300720c */ /* 0x000fe20003fc4270 */
[C-C-:B------:R-:W-:Y:S01]  /*14cf0*/  IMAD.IADD R3, R211.reuse, 0x1, -R0.reuse ;  /* 0x00000001d3037824 */ /* 0x140fe200078e0a00 */
[----:B------:R-:W-:Y:S02]  /*14d00*/  I2FP.F32.S32 R6, R6 ;  /* 0x0000000600067245 */ /* 0x000fe40000201400 */
[----:B------:R-:W-:Y:S02]  /*14d10*/  IADD3 R7, PT, PT, R211, -0x1, -R0 ;  /* 0xffffffffd3077810 */ /* 0x000fe40007ffe800 */
[----:B------:R-:W-:Y:S01]  /*14d20*/  FSEL R27, R25, -INF , !P5 ;  /* 0xff800000191b7808 */ /* 0x000fe20006800000 */
[----:B------:R-:W-:Y:S01]  /*14d30*/  FFMA.FTZ R31, R6, -UR6, R31 ;  /* 0x80000006061f7c23 */ /* 0x000fe2000801001f */
[----:B------:R-:W-:Y:S02]  /*14d40*/  IABS R6, R3 ;  /* 0x0000000300067213 */ /* 0x000fe40000000000 */
[----:B------:R-:W-:Y:S02]  /*14d50*/  IABS R3, R7 ;  /* 0x0000000700037213 */ /* 0x000fe40000000000 */
[----:B------:R-:W-:Y:S02]  /*14d60*/  I2FP.F32.S32 R6, R6 ;  /* 0x0000000600067245 */ /* 0x000fe40000201400 */
[----:B------:R-:W-:Y:S02]  /*14d70*/  I2FP.F32.S32 R3, R3 ;  /* 0x0000000300037245 */ /* 0x000fe40000201400 */
[----:B------:R-:W-:Y:S01]  /*14d80*/  FSEL R23, R9, -INF , !P0 ;  /* 0xff80000009177808 */ /* 0x000fe20004000000 */
[----:B------:R-:W-:Y:S01]  /*14d90*/  FFMA.FTZ R32, R6, -UR6, R32 ;  /* 0x8000000606207c23 */ /* 0x000fe20008010020 */
[----:B------:R-:W-:Y:S01]  /*14da0*/  ISETP.GE.AND P0, PT, R5, R214, PT ;  /* 0x000000d60500720c */ /* 0x000fe20003f06270 */
[----:B------:R-:W-:Y:S01]  /*14db0*/  FFMA.FTZ R33, R3, -UR6, R33 ;  /* 0x8000000603217c23 */ /* 0x000fe20008010021 */
[----:B------:R-:W-:Y:S02]  /*14dc0*/  ISETP.GT.AND P5, PT, R132, R5, PT ;  /* 0x000000058400720c */ /* 0x000fe40003fa4270 */
[----:B------:R-:W-:Y:S02]  /*14dd0*/  FSEL R22, R22, -INF , !P0 ;  /* 0xff80000016167808 */ /* 0x000fe40004000000 */
[----:B------:R-:W-:Y:S02]  /*14de0*/  FSEL R17, R30, -INF , !P5 ;  /* 0xff8000001e117808 */ /* 0x000fe40006800000 */
[----:B------:R-:W-:Y:S02]  /*14df0*/  FSEL R15, R33, -INF , !P6 ;  /* 0xff800000210f7808 */ /* 0x000fe40007000000 */
[----:B------:R-:W-:Y:S02]  /*14e00*/  ISETP.GT.AND P5, PT, R132, R4, PT ;  /* 0x000000048400720c */ /* 0x000fe40003fa4270 */
[C---:B------:R-:W-:Y:S02]  /*14e10*/  ISETP.GE.AND P6, PT, R4.reuse, R214, PT ;  /* 0x000000d60400720c */ /* 0x040fe40003fc6270 */
[-C--:B------:R-:W-:Y:S02]  /*14e20*/  ISETP.GE.AND P0, PT, R4, R215.reuse, PT ;  /* 0x000000d70400720c */ /* 0x080fe40003f06270 */
[----:B------:R-:W-:Y:S02]  /*14e30*/  IADD3 R4, PT, PT, R210, -0x1, -R0 ;  /* 0xffffffffd2047810 */ /* 0x000fe40007ffe800 */
[----:B------:R-:W-:Y:S02]  /*14e40*/  FSEL R16, R32, -INF , !P1 ;  /* 0xff80000020107808 */ /* 0x000fe40004800000 */
[----:B------:R-:W-:Y:S02]  /*14e50*/  ISETP.GE.AND P1, PT, R5, R215, PT ;  /* 0x000000d70500720c */ /* 0x000fe40003f26270 */
[----:B------:R-:W-:Y:S02]  /*14e60*/  IABS R7, R8 ;  /* 0x0000000800077213 */ /* 0x000fe40000000000 */
[----:B------:R-:W-:Y:S02]  /*14e70*/  IABS R5, R4 ;  /* 0x0000000400057213 */ /* 0x000fe40000000000 */
[----:B------:R-:W-:Y:S02]  /*14e80*/  I2FP.F32.S32 R6, R7 ;  /* 0x0000000700067245 */ /* 0x000fe40000201400 */
[----:B------:R-:W-:Y:S02]  /*14e90*/  I2FP.F32.S32 R5, R5 ;  /* 0x0000000500057245 */ /* 0x000fe40000201400 */
[----:B------:R-:W-:Y:S01]  /*14ea0*/  FSEL R20, R31, -INF , !P5 ;  /* 0xff8000001f147808 */ /* 0x000fe20006800000 */
[----:B------:R-:W-:Y:S01]  /*14eb0*/  FFMA.FTZ R34, R6, -UR6, R34 ;  /* 0x8000000606227c23 */ /* 0x000fe20008010022 */
[----:B------:R-:W-:Y:S01]  /*14ec0*/  FSEL R26, R26, -INF , !P4 ;  /* 0xff8000001a1a7808 */ /* 0x000fe20006000000 */
[----:B------:R-:W-:Y:S01]  /*14ed0*/  FFMA.FTZ R35, R5, -UR6, R35 ;  /* 0x8000000605237c23 */ /* 0x000fe20008010023 */
[C---:B------:R-:W-:Y:S02]  /*14ee0*/  ISETP.GT.AND P5, PT, R132.reuse, R135, PT ;  /* 0x000000878400720c */ /* 0x040fe40003fa4270 */
[----:B------:R-:W-:Y:S02]  /*14ef0*/  ISETP.GT.AND P4, PT, R132, R2, PT ;  /* 0x000000028400720c */ /* 0x000fe40003f84270 */
[----:B------:R-:W-:Y:S02]  /*14f00*/  FSEL R19, R34, -INF , !P5 ;  /* 0xff80000022137808 */ /* 0x000fe40006800000 */
[----:B------:R-:W-:Y:S02]  /*14f10*/  FSEL R18, R35, -INF , !P4 ;  /* 0xff80000023127808 */ /* 0x000fe40006000000 */
[----:B------:R-:W3:Y:S01]  /*14f20*/  LDL.64 R34, [R1+0x80] ;  /* 0x0000800001227983 */ /* 0x000ee20000100a00 */
[----:B------:R-:W-:Y:S02]  /*14f30*/  FSEL R21, R21, -INF , !P6 ;  /* 0xff80000015157808 */ /* 0x000fe40007000000 */
[C---:B------:R-:W-:Y:S02]  /*14f40*/  ISETP.GE.AND P6, PT, R135.reuse, R214, PT ;  /* 0x000000d68700720c */ /* 0x040fe40003fc6270 */
[----:B------:R-:W-:Y:S02]  /*14f50*/  ISETP.GE.AND P5, PT, R135, R215, PT ;  /* 0x000000d78700720c */ /* 0x000fe40003fa6270 */
[----:B------:R1:W5:Y:S01]  /*14f60*/  LDL.S16 R135, [R1+0x4] ;  /* 0x0000040001877983 */ /* 0x0003620000100600 */
[----:B------:R-:W-:Y:S02]  /*14f70*/  FMNMX3.FTZ R3, R133, R177, R173, !PT ;  /* 0x000000b185037276 */ /* 0x000fe400078100ad */
[----:B------:R-:W-:Y:S02]  /*14f80*/  FSEL R16, R16, -INF , !P6 ;  /* 0xff80000010107808 */ /* 0x000fe40007000000 */
[----:B------:R-:W-:Y:S02]  /*14f90*/  FMNMX3.FTZ R3, R3, R198, R188, !PT ;  /* 0x000000c603037276 */ /* 0x000fe400078100bc */
[----:B------:R-:W-:Y:S02]  /*14fa0*/  ISETP.GE.AND P6, PT, R2, R214, PT ;  /* 0x000000d60200720c */ /* 0x000fe40003fc6270 */
[----:B------:R-:W-:Y:S02]  /*14fb0*/  FMNMX3.FTZ R3, R3, R183, R182, !PT ;  /* 0x000000b703037276 */ /* 0x000fe400078100b6 */
[----:B------:R-:W-:Y:S02]  /*14fc0*/  FSEL R15, R15, -INF , !P6 ;  /* 0xff8000000f0f7808 */ /* 0x000fe40007000000 */
[----:B------:R-:W-:Y:S02]  /*14fd0*/  FMNMX3.FTZ R0, R3, R181, R178, !PT ;  /* 0x000000b503007276 */ /* 0x000fe400078100b2 */
[----:B------:R-:W-:Y:S02]  /*14fe0*/  FMNMX3.FTZ R3, R134, R172, R171, !PT ;  /* 0x000000ac86037276 */ /* 0x000fe400078100ab */
[----:B------:R-:W-:Y:S02]  /*14ff0*/  FMNMX3.FTZ R4, R0, R174, R170, !PT ;  /* 0x000000ae00047276 */ /* 0x000fe400078100aa */
[----:B------:R-:W-:Y:S02]  /*15000*/  ISETP.GE.AND P6, PT, R2, R215, PT ;  /* 0x000000d70200720c */ /* 0x000fe40003fc6270 */
[----:B------:R-:W-:Y:S02]  /*15010*/  FMNMX3.FTZ R0, R3, R191, R190, !PT ;  /* 0x000000bf03007276 */ /* 0x000fe400078100be */
[----:B------:R-:W-:Y:S01]  /*15020*/  FMNMX3.FTZ R2, R4, R28, R27, !PT ;  /* 0x0000001c04027276 */ /* 0x000fe2000781001b */
[----:B------:R-:W-:Y:S01]  /*15030*/  IMAD.U32 R4, RZ, RZ, UR37 ;  /* 0x00000025ff047e24 */ /* 0x000fe2000f8e00ff */
[----:B------:R-:W-:Y:S02]  /*15040*/  FMNMX3.FTZ R0, R0, R187, R185, !PT ;  /* 0x000000bb00007276 */ /* 0x000fe400078100b9 */
[----:B------:R-:W-:Y:S02]  /*15050*/  FMNMX3.FTZ R2, R2, R22, R21, !PT ;  /* 0x0000001602027276 */ /* 0x000fe40007810015 */
[----:B------:R-:W-:Y:S02]  /*15060*/  FMNMX3.FTZ R3, R0, R180, R179, !PT ;  /* 0x000000b400037276 */ /* 0x000fe400078100b3 */
[----:B------:R-:W-:Y:S02]  /*15070*/  FMNMX3.FTZ R0, R2, R16, R15, !PT ;  /* 0x0000001002007276 */ /* 0x000fe4000781000f */
[----:B------:R-:W-:Y:S02]  /*15080*/  FMNMX3.FTZ R2, R3, R175, R168, !PT ;  /* 0x000000af03027276 */ /* 0x000fe400078100a8 */
[----:B------:R-:W-:Y:S01]  /*15090*/  SHF.R.U32.HI R217, RZ, 0x5, R203 ;  /* 0x00000005ffd97819 */ /* 0x000fe200000116cb */
[----:B------:R-:W4:Y:S01]  /*150a0*/  SHFL.BFLY PT, R5, R0, 0x2, 0x1f ;  /* 0x0c401f0000057f89 */ /* 0x000f2200000e0000 */
[----:B------:R-:W-:Y:S02]  /*150b0*/  FSEL R17, R17, -INF , !P1 ;  /* 0xff80000011117808 */ /* 0x000fe40004800000 */
[----:B------:R-:W-:Y:S02]  /*150c0*/  FSEL R20, R20, -INF , !P0 ;  /* 0xff80000014147808 */ /* 0x000fe40004000000 */
[----:B------:R-:W-:Y:S02]  /*150d0*/  FMNMX3.FTZ R2, R2, R26, R23, !PT ;  /* 0x0000001a02027276 */ /* 0x000fe40007810017 */
[----:B------:R-:W-:Y:S02]  /*150e0*/  FSEL R18, R18, -INF , !P6 ;  /* 0xff80000012127808 */ /* 0x000fe40007000000 */
[----:B------:R-:W-:Y:S02]  /*150f0*/  FSEL R19, R19, -INF , !P5 ;  /* 0xff80000013137808 */ /* 0x000fe40006800000 */
[----:B------:R-:W-:Y:S02]  /*15100*/  FMNMX3.FTZ R6, R2, R17, R20, !PT ;  /* 0x0000001102067276 */ /* 0x000fe40007810014 */
[----:B------:R-:W-:Y:S02]  /*15110*/  LEA R194, P4, R194, R192, 0x1 ;  /* 0x000000c0c2c27211 */ /* 0x000fe400078808ff */
[----:B------:R-:W-:Y:S05]  /*15120*/  FMNMX3.FTZ R6, R6, R19, R18, !PT ;  /* 0x0000001306067276 */ /* 0x000fea0007810012 */
[----:B------:R-:W4:Y:S01]  /*15130*/  SHFL.BFLY PT, R10, R6, 0x2, 0x1f ;  /* 0x0c401f00060a7f89 */ /* 0x000f2200000e0000 */
[----:B--2---:R-:W-:Y:S01]  /*15140*/  LOP3.LUT R4, R223, UR28, R4, 0x96, !PT ;  /* 0x0000001cdf047c12 */ /* 0x004fe2000f8e9604 */
[----:B-1----:R-:W-:Y:S01]  /*15150*/  IMAD R218, R218, 0x4, R217 ;  /* 0x00000004dada7824 */ /* 0x002fe200078e02d9 */
[----:B------:R-:W-:Y:S01]  /*15160*/  UIADD3 UR28, UPT, UPT, UR28, 0x1, URZ ;  /* 0x000000011c1c7890 */ /* 0x000fe2000fffe0ff */
[----:B----4-:R-:W-:Y:S02]  /*15170*/  FMNMX.FTZ R0, R0, R5, !PT ;  /* 0x0000000500007209 */ /* 0x010fe40007810000 */
[----:B------:R-:W-:Y:S03]  /*15180*/  IMAD.WIDE.U32 R218, R218, -0x326172a9, RZ ;  /* 0xcd9e8d57dada7825 */ /* 0x000fe600078e00ff */
[----:B------:R-:W1:Y:S01]  /*15190*/  SHFL.BFLY PT, R132, R0, 0x1, 0x1f ;  /* 0x0c201f0000847f89 */ /* 0x000e6200000e0000 */
[----:B------:R-:W-:Y:S04]  /*151a0*/  IMAD.WIDE.U32 R8, R4, -0x326172a9, RZ ;  /* 0xcd9e8d5704087825 */ /* 0x000fe800078e00ff */
[----:B------:R-:W-:Y:S01]  /*151b0*/  IMAD.U32 R24, RZ, RZ, UR28 ;  /* 0x0000001cff187e24 */ /* 0x000fe2000f8e00ff */
[----:B------:R-:W-:Y:S02]  /*151c0*/  LOP3.LUT R2, R218, UR9, R9, 0x96, !PT ;  /* 0x00000009da027c12 */ /* 0x000fe4000f8e9609 */
[----:B------:R-:W-:Y:S02]  /*151d0*/  LOP3.LUT R4, R241, UR7, R8, 0x96, !PT ;  /* 0x00000007f1047c12 */ /* 0x000fe4000f8e9608 */
[----:B------:R-:W-:Y:S01]  /*151e0*/  LOP3.LUT R24, R223, UR37, R24, 0x96, !PT ;  /* 0x00000025df187c12 */ /* 0x000fe2000f8e9618 */
[----:B------:R-:W-:Y:S04]  /*151f0*/  IMAD.WIDE.U32 R2, R2, -0x2daee0ad, RZ ;  /* 0xd2511f5302027825 */ /* 0x000fe800078e00ff */
[----:B------:R-:W-:Y:S01]  /*15200*/  IMAD.WIDE.U32 R12, R4, -0x2daee0ad, RZ ;  /* 0xd2511f53040c7825 */ /* 0x000fe200078e00ff */
[----:B------:R-:W-:Y:S03]  /*15210*/  FMNMX.FTZ R10, R6, R10, !PT ;  /* 0x0000000a060a7209 */ /* 0x000fe60007810000 */
[----:B------:R-:W-:Y:S01]  /*15220*/  IMAD.WIDE.U32 R30, R24, -0x326172a9, RZ ;  /* 0xcd9e8d57181e7825 */ /* 0x000fe200078e00ff */
[----:B------:R-:W-:Y:S02]  /*15230*/  LOP3.LUT R4, R2, UR19, R13, 0x96, !PT ;  /* 0x0000001302047c12 */ /* 0x000fe4000f8e960d */
[----:B-1----:R-:W-:Y:S03]  /*15240*/  FMNMX.FTZ R132, R0, R132, !PT ;  /* 0x0000008400847209 */ /* 0x002fe60007810000 */
[----:B------:R-:W-:Y:S01]  /*15250*/  IMAD.WIDE.U32 R4, R4, -0x326172a9, RZ ;  /* 0xcd9e8d5704047825 */ /* 0x000fe200078e00ff */
[----:B------:R-:W-:Y:S02]  /*15260*/  LOP3.LUT R29, R218, UR9, R31, 0x96, !PT ;  /* 0x00000009da1d7c12 */ /* 0x000fe4000f8e961f */
[----:B------:R-:W-:Y:S02]  /*15270*/  FSETP.NEU.FTZ.AND P1, PT, R132, -INF , PT ;  /* 0xff8000008400780b */ /* 0x000fe40003f3d000 */
[----:B------:R-:W-:Y:S02]  /*15280*/  LOP3.LUT R30, R241, UR7, R30, 0x96, !PT ;  /* 0x00000007f11e7c12 */ /* 0x000fe4000f8e961e */
[----:B---3--:R-:W-:Y:S05]  /*15290*/  LOP3.LUT R3, R34, UR23, R3, 0x96, !PT ;  /* 0x0000001722037c12 */ /* 0x008fea000f8e9603 */
[----:B------:R-:W-:Y:S03]  /*152a0*/  IMAD.WIDE.U32 R8, R3, -0x326172a9, RZ ;  /* 0xcd9e8d5703087825 */ /* 0x000fe600078e00ff */
[----:B------:R-:W-:Y:S02]  /*152b0*/  LOP3.LUT R8, R8, UR10, R5, 0x96, !PT ;  /* 0x0000000a08087c12 */ /* 0x000fe4000f8e9605 */
[----:B------:R-:W-:Y:S03]  /*152c0*/  LOP3.LUT R2, R240, UR12, R9, 0x96, !PT ;  /* 0x0000000cf0027c12 */ /* 0x000fe6000f8e9609 */
[----:B------:R-:W-:Y:S04]  /*152d0*/  IMAD.WIDE.U32 R8, R8, -0x2daee0ad, RZ ;  /* 0xd2511f5308087825 */ /* 0x000fe800078e00ff */
[----:B------:R-:W-:Y:S03]  /*152e0*/  IMAD.WIDE.U32 R2, R2, -0x2daee0ad, RZ ;  /* 0xd2511f5302027825 */ /* 0x000fe600078e00ff */
[----:B------:R-:W-:Y:S02]  /*152f0*/  LOP3.LUT R2, R2, UR17, R9, 0x96, !PT ;  /* 0x0000001102027c12 */ /* 0x000fe4000f8e9609 */
[----:B------:R-:W1:Y:S01]  /*15300*/  SHFL.BFLY PT, R9, R10, 0x1, 0x1f ;  /* 0x0c201f000a097f89 */ /* 0x000e6200000e0000 */
[----:B------:R-:W-:Y:S02]  /*15310*/  LOP3.LUT R6, R12, UR18, R3, 0x96, !PT ;  /* 0x000000120c067c12 */ /* 0x000fe4000f8e9603 */
[----:B------:R-:W-:Y:S04]  /*15320*/  IMAD.WIDE.U32 R2, R2, -0x326172a9, RZ ;  /* 0xcd9e8d5702027825 */ /* 0x000fe800078e00ff */
[----:B------:R-:W-:Y:S01]  /*15330*/  IMAD.WIDE.U32 R6, R6, -0x326172a9, RZ ;  /* 0xcd9e8d5706067825 */ /* 0x000fe200078e00ff */
[C---:B------:R-:W-:Y:S02]  /*15340*/  PRMT R5, R2.reuse, 0x7772, RZ ;  /* 0x0000777202057816 */ /* 0x040fe400000000ff */
[----:B------:R-:W-:Y:S01]  /*15350*/  PRMT R13, R2, 0x7771, RZ ;  /* 0x00007771020d7816 */ /* 0x000fe200000000ff */
[----:B------:R-:W-:Y:S01]  /*15360*/  IMAD.MOV.U32 R33, RZ, RZ, R2 ;  /* 0x000000ffff217224 */ /* 0x000fe200078e0002 */
[----:B------:R-:W-:Y:S01]  /*15370*/  LOP3.LUT R7, R4, UR11, R7, 0x96, !PT ;  /* 0x0000000b04077c12 */ /* 0x000fe2000f8e9607 */
[----:B------:R-:W-:Y:S01]  /*15380*/  FMUL.FTZ R4, R132, UR4 ;  /* 0x0000000484047c20 */ /* 0x000fe20008410000 */
[----:B------:R-:W-:Y:S02]  /*15390*/  LOP3.LUT R6, R6, UR8, R3, 0x96, !PT ;  /* 0x0000000806067c12 */ /* 0x000fe4000f8e9603 */
[----:B------:R-:W-:Y:S01]  /*153a0*/  PRMT R0, R2, 0x7773, RZ ;  /* 0x0000777302007816 */ /* 0x000fe200000000ff */
[----:B------:R-:W-:Y:S01]  /*153b0*/  IMAD.WIDE.U32 R2, R7, -0x2daee0ad, RZ ;  /* 0xd2511f5307027825 */ /* 0x000fe200078e00ff */
[----:B------:R-:W-:Y:S02]  /*153c0*/  FSEL R4, R4, RZ, P1 ;  /* 0x000000ff04047208 */ /* 0x000fe40000800000 */
[----:B------:R-:W-:Y:S01]  /*153d0*/  ISETP.GT.U32.AND P5, PT, R0, UR15, PT ;  /* 0x0000000f00007c0c */ /* 0x000fe2000bfa4070 */
[----:B------:R-:W-:Y:S01]  /*153e0*/  IMAD.MOV.U32 R225, RZ, RZ, R2 ;  /* 0x000000ffffe17224 */ /* 0x000fe200078e0002 */
[----:B------:R-:W-:Y:S01]  /*153f0*/  PRMT R238, R5, 0x5410, R0 ;  /* 0x0000541005ee7816 */ /* 0x000fe20000000000 */
[--C-:B------:R-:W-:Y:S01]  /*15400*/  FFMA.FTZ R0, R177, UR4, -R4.reuse ;  /* 0x00000004b1007c23 */ /* 0x100fe20008010804 */
[----:B------:R-:W-:Y:S01]  /*15410*/  LOP3.LUT R177, R8, UR16, R3, 0x96, !PT ;  /* 0x0000001008b17c12 */ /* 0x000fe2000f8e9603 */
[--C-:B------:R-:W-:Y:S01]  /*15420*/  FFMA.FTZ R230, R22, UR4, -R4.reuse ;  /* 0x0000000416e67c23 */ /* 0x100fe20008010804 */
[----:B-1----:R-:W-:Y:S01]  /*15430*/  FMNMX.FTZ R3, R10, R9, !PT ;  /* 0x000000090a037209 */ /* 0x002fe20007810000 */
[--C-:B------:R-:W-:Y:S01]  /*15440*/  FFMA.FTZ R25, R188, UR4, -R4.reuse ;  /* 0x00000004bc197c23 */ /* 0x100fe20008010804 */
[----:B------:R1:W-:Y:S01]  /*15450*/  MUFU.EX2 R10, R0 ;  /* 0x00000000000a7308 */ /* 0x0003e20000000800 */
[----:B------:R-:W-:Y:S01]  /*15460*/  ISETP.GT.U32.AND P6, PT, R5, UR15, PT ;  /* 0x0000000f05007c0c */ /* 0x000fe2000bfc4070 */
[--C-:B------:R-:W-:Y:S01]  /*15470*/  FFMA.FTZ R31, R183, UR4, -R4.reuse ;  /* 0x00000004b71f7c23 */ /* 0x100fe20008010804 */
[C---:B------:R-:W-:Y:S01]  /*15480*/  FMUL.FTZ R5, R3.reuse, UR4 ;  /* 0x0000000403057c20 */ /* 0x040fe20008410000 */
[----:B------:R-:W-:Y:S01]  /*15490*/  FSETP.NEU.FTZ.AND P0, PT, R3, -INF , PT ;  /* 0xff8000000300780b */ /* 0x000fe20003f1d000 */
[--C-:B------:R-:W-:Y:S01]  /*154a0*/  FFMA.FTZ R32, R182, UR4, -R4.reuse ;  /* 0x00000004b6207c23 */ /* 0x100fe20008010804 */
[----:B------:R-:W-:Y:S01]  /*154b0*/  LOP3.LUT R7, R6, 0xffff, RZ, 0xc0, !PT ;  /* 0x0000ffff06077812 */ /* 0x000fe200078ec0ff */
[--C-:B------:R-:W-:Y:S01]  /*154c0*/  FFMA.FTZ R221, R174, UR4, -R4.reuse ;  /* 0x00000004aedd7c23 */ /* 0x100fe20008010804 */
[----:B------:R-:W-:Y:S02]  /*154d0*/  FSEL R5, R5, RZ, P0 ;  /* 0x000000ff05057208 */ /* 0x000fe40000000000 */
[----:B------:R-:W-:Y:S01]  /*154e0*/  MUFU.EX2 R182, R25 ;  /* 0x0000001900b67308 */ /* 0x000fe20000000800 */
[----:B------:R-:W-:Y:S01]  /*154f0*/  SHF.R.U32.HI R7, RZ, 0x8, R7 ;  /* 0x00000008ff077819 */ /* 0x000fe20000011607 */
[--C-:B------:R-:W-:Y:S01]  /*15500*/  FFMA.FTZ R237, R15, UR4, -R4.reuse ;  /* 0x000000040fed7c23 */ /* 0x100fe20008010804 */
[----:B------:R-:W-:Y:S01]  /*15510*/  LOP3.LUT R8, R6, 0xff, RZ, 0xc0, !PT ;  /* 0x000000ff06087812 */ /* 0x000fe200078ec0ff */
[--C-:B------:R-:W-:Y:S01]  /*15520*/  FFMA.FTZ R9, R171, UR4, -R5.reuse ;  /* 0x00000004ab097c23 */ /* 0x100fe20008010805 */
[----:B------:R-:W-:Y:S01]  /*15530*/  PRMT R12, R2, 0x7772, RZ ;  /* 0x00007772020c7816 */ /* 0x000fe200000000ff */
[--C-:B------:R-:W-:Y:S01]  /*15540*/  FFMA.FTZ R14, R172, UR4, -R5.reuse ;  /* 0x00000004ac0e7c23 */ /* 0x100fe20008010805 */
[C---:B------:R-:W-:Y:S01]  /*15550*/  PRMT R11, R2.reuse, 0x7773, RZ ;  /* 0x00007773020b7816 */ /* 0x040fe200000000ff */
[--C-:B-1----:R-:W-:Y:S02]  /*15560*/  FFMA.FTZ R0, R173, UR4, -R4.reuse ;  /* 0x00000004ad007c23 */ /* 0x102fe40008010804 */
[----:B------:R1:W-:Y:S01]  /*15570*/  MUFU.EX2 R184, R9 ;  /* 0x0000000900b87308 */ /* 0x0003e20000000800 */
[----:B------:R-:W-:Y:S01]  /*15580*/  PRMT R212, R2, 0x7771, RZ ;  /* 0x0000777102d47816 */ /* 0x000fe200000000ff */
[--C-:B------:R-:W-:Y:S01]  /*15590*/  FFMA.FTZ R217, R178, UR4, -R4.reuse ;  /* 0x00000004b2d97c23 */ /* 0x100fe20008010804 */
[----:B------:R-:W-:Y:S01]  /*155a0*/  LOP3.LUT R2, R7, 0xffff, RZ, 0xc0, !PT ;  /* 0x0000ffff07027812 */ /* 0x000fe200078ec0ff */
[--C-:B------:R-:W-:Y:S01]  /*155b0*/  FFMA.FTZ R222, R170, UR4, -R4.reuse ;  /* 0x00000004aade7c23 */ /* 0x100fe20008010804 */
[--C-:B------:R-:W-:Y:S01]  /*155c0*/  FFMA.FTZ R228, R28, UR4, -R4.reuse ;  /* 0x000000041ce47c23 */ /* 0x100fe20008010804 */
[--C-:B------:R-:W-:Y:S01]  /*155d0*/  FFMA.FTZ R229, R27, UR4, -R4.reuse ;  /* 0x000000041be57c23 */ /* 0x100fe20008010804 */
[--C-:B------:R-:W-:Y:S03]  /*155e0*/  FFMA.FTZ R232, R21, UR4, -R4.reuse ;  /* 0x0000000415e87c23 */ /* 0x100fe60008010804 */
[----:B------:R2:W3:Y:S01]  /*155f0*/  MUFU.EX2 R186, R0 ;  /* 0x0000000000ba7308 */ /* 0x0004e20000000800 */
[----:B------:R-:W-:Y:S01]  /*15600*/  FFMA.FTZ R236, R16, UR4, -R4 ;  /* 0x0000000410ec7c23 */ /* 0x000fe20008010804 */
[--C-:B------:R-:W-:Y:S01]  /*15610*/  FFMA.FTZ R16, R190, UR4, -R5.reuse ;  /* 0x00000004be107c23 */ /* 0x100fe20008010805 */
[--C-:B------:R-:W-:Y:S01]  /*15620*/  FFMA.FTZ R187, R187, UR4, -R5.reuse ;  /* 0x00000004bbbb7c23 */ /* 0x100fe20008010805 */
[--C-:B------:R-:W-:Y:S01]  /*15630*/  FFMA.FTZ R188, R185, UR4, -R5.reuse ;  /* 0x00000004b9bc7c23 */ /* 0x100fe20008010805 */
[--C-:B------:R-:W-:Y:S01]  /*15640*/  FFMA.FTZ R190, R180, UR4, -R5.reuse ;  /* 0x00000004b4be7c23 */ /* 0x100fe20008010805 */
[--C-:B------:R-:W-:Y:S01]  /*15650*/  FFMA.FTZ R219, R175, UR4, -R5.reuse ;  /* 0x00000004afdb7c23 */ /* 0x100fe20008010805 */
[----:B------:R-:W-:Y:S03]  /*15660*/  FFMA.FTZ R226, R26, UR4, -R5 ;  /* 0x000000041ae27c23 */ /* 0x000fe60008010805 */
[----:B------:R-:W4:Y:S01]  /*15670*/  MUFU.EX2 R14, R14 ;  /* 0x0000000e000e7308 */ /* 0x000f220000000800 */
[----:B-1----:R-:W-:Y:S01]  /*15680*/  PRMT R9, R6, 0x7632, R9 ;  /* 0x0000763206097816 */ /* 0x002fe20000000009 */
[--C-:B------:R-:W-:Y:S01]  /*15690*/  FFMA.FTZ R227, R23, UR4, -R5.reuse ;  /* 0x0000000417e37c23 */ /* 0x100fe20008010805 */
[----:B------:R-:W-:Y:S01]  /*156a0*/  SHF.R.U32.HI R6, RZ, 0x18, R6 ;  /* 0x00000018ff067819 */ /* 0x000fe20000011606 */
[--C-:B------:R-:W-:Y:S01]  /*156b0*/  FFMA.FTZ R231, R17, UR4, -R5.reuse ;  /* 0x0000000411e77c23 */ /* 0x100fe20008010805 */
[----:B------:R-:W-:Y:S01]  /*156c0*/  LOP3.LUT R9, R9, 0xff, RZ, 0xc0, !PT ;  /* 0x000000ff09097812 */ /* 0x000fe200078ec0ff */
[--C-:B------:R-:W-:Y:S01]  /*156d0*/  FFMA.FTZ R233, R20, UR4, -R5.reuse ;  /* 0x0000000414e97c23 */ /* 0x100fe20008010805 */
[--C-:B------:R-:W-:Y:S01]  /*156e0*/  FFMA.FTZ R234, R19, UR4, -R5.reuse ;  /* 0x0000000413ea7c23 */ /* 0x100fe20008010805 */
[----:B------:R-:W-:Y:S01]  /*156f0*/  FFMA.FTZ R235, R18, UR4, -R5 ;  /* 0x0000000412eb7c23 */ /* 0x000fe20008010805 */
[----:B--2---:R-:W-:Y:S01]  /*15700*/  IMAD.U32 R0, RZ, RZ, UR27 ;  /* 0x0000001bff007e24 */ /* 0x004fe2000f8e00ff */
[----:B---3--:R-:W-:Y:S01]  /*15710*/  F2FP.F16.F32.PACK_AB R173, R186, R10 ;  /* 0x0000000abaad723e */ /* 0x008fe200000000ff */
[----:B------:R-:W-:Y:S01]  /*15720*/  IMAD.WIDE.U32 R20, R30, -0x2daee0ad, RZ ;  /* 0xd2511f531e147825 */ /* 0x000fe200078e00ff */
[----:B------:R-:W-:Y:S01]  /*15730*/  PRMT R218, R8, 0x5410, R7 ;  /* 0x0000541008da7816 */ /* 0x000fe20000000007 */
[----:B------:R-:W-:Y:S01]  /*15740*/  MUFU.EX2 R180, R16 ;  /* 0x0000001000b47308 */ /* 0x000fe20000000800 */
[----:B------:R-:W-:Y:S02]  /*15750*/  LEA.HI.X.SX32 R195, R0, R193, 0x1, P4 ;  /* 0x000000c100c37211 */ /* 0x000fe400020f0eff */
[----:B------:R-:W-:Y:S02]  /*15760*/  ISETP.LE.U32.AND P4, PT, R8, UR15, PT ;  /* 0x0000000f08007c0c */ /* 0x000fe4000bf83070 */
[----:B------:R-:W-:Y:S02]  /*15770*/  FSEL R0, R132, RZ, P1 ;  /* 0x000000ff84007208 */ /* 0x000fe40000800000 */
[----:B------:R-:W-:Y:S03]  /*15780*/  ISETP.LE.U32.AND P1, PT, R2, UR15, PT ;  /* 0x0000000f02007c0c */ /* 0x000fe6000bf23070 */
[----:B------:R-:W-:Y:S01]  /*15790*/  MUFU.EX2 R222, R222 ;  /* 0x000000de00de7308 */ /* 0x000fe20000000800 */
[----:B------:R-:W-:Y:S01]  /*157a0*/  LOP3.LUT R2, R177, 0xffff, RZ, 0xc0, !PT ;  /* 0x0000ffffb1027812 */ /* 0x000fe200078ec0ff */
[----:B------:R-:W-:Y:S01]  /*157b0*/  FADD.FTZ R0, -R0, R133 ;  /* 0x0000008500007221 */ /* 0x000fe20000010100 */
[----:B------:R-:W-:Y:S02]  /*157c0*/  PRMT R172, R173, 0x7632, R172 ;  /* 0x00007632adac7816 */ /* 0x000fe400000000ac */
[----:B------:R-:W-:Y:S01]  /*157d0*/  SHF.R.U32.HI R189, RZ, 0x8, R2 ;  /* 0x00000008ffbd7819 */ /* 0x000fe20000011602 */
[----:B------:R-:W-:Y:S01]  /*157e0*/  FMUL.FTZ R0, R0, UR4 ;  /* 0x0000000400007c20 */ /* 0x000fe20008410000 */
[----:B------:R-:W-:Y:S01]  /*157f0*/  FSEL R2, R3, RZ, P0 ;  /* 0x000000ff03027208 */ /* 0x000fe20000000000 */
[----:B------:R-:W-:Y:S01]  /*15800*/  @!P4 HADD2 R250, -R173.H0_H0, -RZ.H0_H0 ;  /* 0xa00000ffadfac230 */ /* 0x000fe20000000900 */
[----:B------:R-:W-:Y:S01]  /*15810*/  LOP3.LUT R24, R189, 0xffff, RZ, 0xc0, !PT ;  /* 0x0000ffffbd187812 */ /* 0x000fe200078ec0ff */
[----:B------:R-:W-:Y:S01]  /*15820*/  MUFU.EX2 R228, R228 ;  /* 0x000000e400e47308 */ /* 0x000fe20000000800 */
[----:B------:R-:W-:Y:S01]  /*15830*/  ISETP.LE.U32.AND P0, PT, R9, UR15, PT ;  /* 0x0000000f09007c0c */ /* 0x000fe2000bf03070 */
[----:B------:R-:W-:Y:S01]  /*15840*/  @!P1 HADD2 R220, -R172.H0_H0, -RZ.H0_H0 ;  /* 0xa00000ffacdc9230 */ /* 0x000fe20000000900 */
[----:B------:R-:W-:Y:S01]  /*15850*/  PRMT R176, R173, 0x5410, R172 ;  /* 0x00005410adb07816 */ /* 0x000fe200000000ac */
[----:B------:R-:W-:Y:S01]  /*15860*/  FADD.FTZ R2, -R2, R134 ;  /* 0x0000008602027221 */ /* 0x000fe20000010100 */
[----:B------:R-:W-:Y:S02]  /*15870*/  @!P4 PRMT R173, R250, 0x5410, RZ ;  /* 0x00005410faadc816 */ /* 0x000fe400000000ff */
[----:B------:R-:W-:Y:S01]  /*15880*/  ISETP.LE.U32.AND P4, PT, R24, UR15, PT ;  /* 0x0000000f18007c0c */ /* 0x000fe2000bf83070 */
[----:B------:R1:W-:Y:S01]  /*15890*/  @!P1 STL.S16 [R1+0x58], R220 ;  /* 0x000058dc01009387 */ /* 0x0003e20000100600 */
[----:B------:R-:W-:Y:S01]  /*158a0*/  PRMT R24, R220, 0x7610, R24 ;  /* 0x00007610dc187816 */ /* 0x000fe20000000018 */
[----:B------:R-:W2:Y:S01]  /*158b0*/  MUFU.EX2 R0, R0 ;  /* 0x0000000000007308 */ /* 0x000ea20000000800 */
[----:B----4-:R-:W-:Y:S01]  /*158c0*/  F2FP.F16.F32.PACK_AB R171, R184, R14 ;  /* 0x0000000eb8ab723e */ /* 0x010fe200000000ff */
[----:B------:R-:W-:Y:S01]  /*158d0*/  FMUL.FTZ R2, R2, UR4 ;  /* 0x0000000402027c20 */ /* 0x000fe20008410000 */
[----:B------:R-:W-:Y:S01]  /*158e0*/  @!P1 PRMT R172, R24, 0x5410, RZ ;  /* 0x0000541018ac9816 */ /* 0x000fe200000000ff */
[--C-:B------:R-:W-:Y:S01]  /*158f0*/  FFMA.FTZ R24, R198, UR4, -R4.reuse ;  /* 0x00000004c6187c23 */ /* 0x100fe20008010804 */
[----:B------:R-:W-:Y:S01]  /*15900*/  ISETP.LE.U32.AND P1, PT, R6, UR15, PT ;  /* 0x0000000f06007c0c */ /* 0x000fe2000bf23070 */
[----:B-----5:R-:W-:Y:S01]  /*15910*/  @!P0 HADD2 R216, -R171.H0_H0, -RZ.H0_H0 ;  /* 0xa00000ffabd88230 */ /* 0x020fe20000000900 */
[----:B------:R-:W-:Y:S03]  /*15920*/  PRMT R169, R171, 0x7632, R169 ;  /* 0x00007632aba97816 */ /* 0x000fe600000000a9 */
[----:B------:R-:W3:Y:S01]  /*15930*/  MUFU.EX2 R183, R24 ;  /* 0x0000001800b77308 */ /* 0x000ee20000000800 */
[----:B------:R-:W-:Y:S01]  /*15940*/  FFMA.FTZ R198, R181, UR4, -R4 ;  /* 0x00000004b5c67c23 */ /* 0x000fe20008010804 */
[----:B------:R-:W-:Y:S01]  /*15950*/  LOP3.LUT R4, R33, 0xff, RZ, 0xc0, !PT ;  /* 0x000000ff21047812 */ /* 0x000fe200078ec0ff */
[----:B------:R4:W-:Y:S01]  /*15960*/  @!P0 STL.S16 [R1+0x24], R216 ;  /* 0x000024d801008387 */ /* 0x0009e20000100600 */
[----:B------:R-:W-:Y:S02]  /*15970*/  PRMT R134, R216, 0x7610, R134 ;  /* 0x00007610d8867816 */ /* 0x000fe40000000086 */
[----:B------:R-:W-:Y:S01]  /*15980*/  PRMT R174, R171, 0x5410, R169 ;  /* 0x00005410abae7816 */ /* 0x000fe200000000a9 */
[----:B------:R4:W5:Y:S01]  /*15990*/  LDL.S16 R133, [R1+0x54] ;  /* 0x0000540001857983 */ /* 0x0009620000100600 */
[----:B------:R-:W-:Y:S02]  /*159a0*/  @!P0 PRMT R171, R134, 0x5410, RZ ;  /* 0x0000541086ab8816 */ /* 0x000fe400000000ff */
[----:B------:R-:W4:Y:S01]  /*159b0*/  MUFU.EX2 R2, R2 ;  /* 0x0000000200027308 */ /* 0x000f220000000800 */
[----:B------:R-:W-:Y:S01]  /*159c0*/  @!P1 HADD2 R135, -R169.H0_H0, -RZ.H0_H0 ;  /* 0xa00000ffa9879230 */ /* 0x000fe20000000900 */
[----:B------:R-:W-:Y:S01]  /*159d0*/  ISETP.GT.U32.AND P0, PT, R13, UR15, PT ;  /* 0x0000000f0d007c0c */ /* 0x000fe2000bf04070 */
[----:B--2---:R-:W-:Y:S01]  /*159e0*/  FMUL.FTZ R16, R0, R152 ;  /* 0x0000009800107220 */ /* 0x004fe20000410000 */
[----:B------:R-:W-:Y:S01]  /*159f0*/  PRMT R223, R4, 0x5410, R13 ;  /* 0x0000541004df7816 */ /* 0x000fe2000000000d */
[----:B------:R-:W-:Y:S01]  /*15a00*/  FMUL.FTZ R13, R0, R157 ;  /* 0x0000009d000d7220 */ /* 0x000fe20000410000 */
[----:B------:R2:W-:Y:S01]  /*15a10*/  @!P1 STL.S16 [R1+0x4], R135 ;  /* 0x0000048701009387 */ /* 0x0005e20000100600 */
[----:B------:R-:W-:Y:S01]  /*15a20*/  PRMT R15, R135, 0x7610, R15 ;  /* 0x00007610870f7816 */ /* 0x000fe2000000000f */
[--C-:B-1----:R-:W-:Y:S01]  /*15a30*/  FFMA.FTZ R220, R168, UR4, -R5.reuse ;  /* 0x00000004a8dc7c23 */ /* 0x102fe20008010805 */
[----:B---3--:R-:W-:Y:S01]  /*15a40*/  F2FP.F16.F32.PACK_AB R168, R182, R183 ;  /* 0x000000b7b6a8723e */ /* 0x008fe200000000ff */
[----:B------:R3:W3:Y:S01]  /*15a50*/  LDL.S16 R22, [R1+0x20] ;  /* 0x0000200001167983 */ /* 0x0006e20000100600 */
[----:B------:R-:W-:Y:S01]  /*15a60*/  @!P1 PRMT R169, R15, 0x5410, RZ ;  /* 0x000054100fa99816 */ /* 0x000fe200000000ff */
[--C-:B------:R-:W-:Y:S01]  /*15a70*/  FFMA.FTZ R15, R191, UR4, -R5.reuse ;  /* 0x00000004bf0f7c23 */ /* 0x100fe20008010805 */
[----:B------:R-:W-:Y:S01]  /*15a80*/  ISETP.LE.U32.AND P1, PT, R4, UR15, PT ;  /* 0x0000000f04007c0c */ /* 0x000fe2000bf23070 */
[----:B------:R-:W-:Y:S01]  /*15a90*/  FFMA.FTZ R191, R179, UR4, -R5 ;  /* 0x00000004b3bf7c23 */ /* 0x000fe20008010805 */
[----:B------:R-:W-:Y:S01]  /*15aa0*/  PRMT R170, R168, 0x7632, R170 ;  /* 0x00007632a8aa7816 */ /* 0x000fe200000000aa */
[----:B------:R-:W-:Y:S04]  /*15ab0*/  IMAD.WIDE.U32 R4, R29, -0x2daee0ad, RZ ;  /* 0xd2511f531d047825 */ /* 0x000fe800078e00ff */
[----:B----4-:R-:W-:Y:S01]  /*15ac0*/  FFMA.FTZ R134, R2, R239, R14 ;  /* 0x000000ef02867223 */ /* 0x010fe2000001000e */
[----:B------:R-:W-:Y:S01]  /*15ad0*/  MUFU.EX2 R181, R31 ;  /* 0x0000001f00b57308 */ /* 0x000fe20000000800 */
[----:B------:R-:W-:Y:S01]  /*15ae0*/  PRMT R175, R168, 0x5410, R170 ;  /* 0x00005410a8af7816 */ /* 0x000fe200000000aa */
[----:B------:R-:W-:Y:S01]  /*15af0*/  FMUL.FTZ R17, R0, R153 ;  /* 0x0000009900117220 */ /* 0x000fe20000410000 */
[----:B------:R-:W-:Y:S01]  /*15b00*/  LOP3.LUT R5, R34, UR23, R5, 0x96, !PT ;  /* 0x0000001722057c12 */ /* 0x000fe2000f8e9605 */
[----:B------:R-:W-:Y:S01]  /*15b10*/  FMUL.FTZ R24, R0, R144 ;  /* 0x0000009000187220 */ /* 0x000fe20000410000 */
[----:B------:R-:W-:Y:S01]  /*15b20*/  LOP3.LUT R7, R4, UR19, R21, 0x96, !PT ;  /* 0x0000001304077c12 */ /* 0x000fe2000f8e9615 */
[C---:B------:R-:W-:Y:S01]  /*15b30*/  FMUL.FTZ R21, R0.reuse, R149 ;  /* 0x0000009500157220 */ /* 0x040fe20000410000 */
[----:B------:R-:W-:Y:S01]  /*15b40*/  PRMT R216, R9, 0x5410, R6 ;  /* 0x0000541009d87816 */ /* 0x000fe20000000006 */
[----:B------:R-:W-:Y:S04]  /*15b50*/  IMAD.WIDE.U32 R18, R5, -0x326172a9, RZ ;  /* 0xcd9e8d5705127825 */ /* 0x000fe800078e00ff */
[C---:B------:R-:W-:Y:S01]  /*15b60*/  FMUL.FTZ R25, R0.reuse, R145 ;  /* 0x0000009100197220 */ /* 0x040fe20000410000 */
[----:B------:R-:W-:Y:S01]  /*15b70*/  MUFU.EX2 R144, R188 ;  /* 0x000000bc00907308 */ /* 0x000fe20000000800 */
[C---:B------:R-:W-:Y:S01]  /*15b80*/  FMUL.FTZ R28, R0.reuse, R140 ;  /* 0x0000008c001c7220 */ /* 0x040fe20000410000 */
[C---:B------:R-:W-:Y:S01]  /*15b90*/  FMUL.FTZ R29, R0.reuse, R141 ;  /* 0x0000008d001d7220 */ /* 0x040fe20000410000 */
[C---:B------:R-:W-:Y:S01]  /*15ba0*/  FMUL.FTZ R33, R0.reuse, R137 ;  /* 0x0000008900217220 */ /* 0x040fe20000410000 */
[C---:B------:R-:W-:Y:S01]  /*15bb0*/  FMUL.FTZ R36, R0.reuse, R36 ;  /* 0x0000002400247220 */ /* 0x040fe20000410000 */
[C---:B------:R-:W-:Y:S01]  /*15bc0*/  FMUL.FTZ R37, R0.reuse, R37 ;  /* 0x0000002500257220 */ /* 0x040fe20000410000 */
[C---:B------:R-:W-:Y:S01]  /*15bd0*/  FMUL.FTZ R40, R0.reuse, R40 ;  /* 0x0000002800287220 */ /* 0x040fe20000410000 */
[C---:B------:R-:W-:Y:S03]  /*15be0*/  FMUL.FTZ R41, R0.reuse, R41 ;  /* 0x0000002900297220 */ /* 0x040fe60000410000 */
[----:B--2---:R1:W2:Y:S01]  /*15bf0*/  MUFU.EX2 R135, R15 ;  /* 0x0000000f00877308 */ /* 0x0042a20000000800 */
        /* <DEDUP_REMOVED lines=45> */
[C---:B-1----:R-:W-:Y:S01]  /*15ed0*/  FMUL.FTZ R15, R2.reuse, R159 ;  /* 0x0000009f020f7220 */ /* 0x042fe20000410000 */
        /* <DEDUP_REMOVED lines=55> */
[C---:B------:R-:W-:Y:S01]  /*16250*/  LOP3.LUT R143, R177.reuse, 0xff, RZ, 0xc0, !PT ;  /* 0x000000ffb18f7812 */ /* 0x040fe200078ec0ff */
[----:B------:R-:W-:Y:S01]  /*16260*/  FADD.FTZ R134, R184, R134 ;  /* 0x00000086b8867221 */ /* 0x000fe20000010000 */
[----:B------:R-:W-:Y:S01]  /*16270*/  PRMT R142, R177, 0x7632, R142 ;  /* 0x00007632b18e7816 */ /* 0x000fe2000000008e */
[----:B------:R-:W-:Y:S01]  /*16280*/  MUFU.EX2 R145, R198 ;  /* 0x000000c600917308 */ /* 0x000fe20000000800 */
[--C-:B------:R-:W-:Y:S01]  /*16290*/  PRMT R159, R143, 0x5410, R189.reuse ;  /* 0x000054108f9f7816 */ /* 0x100fe200000000bd */
[----:B--2---:R-:W-:Y:S01]  /*162a0*/  FADD.FTZ R134, R135, R134 ;  /* 0x0000008687867221 */ /* 0x004fe20000010000 */
[----:B------:R-:W-:Y:S01]  /*162b0*/  LOP3.LUT R142, R142, 0xff, RZ, 0xc0, !PT ;  /* 0x000000ff8e8e7812 */ /* 0x000fe200078ec0ff */
[----:B------:R1:W-:Y:S02]  /*162c0*/  STG.E.U16 desc[UR30][R192.64], R173 ;  /* 0x000000adc0007986 */ /* 0x0003e4000c10151e */
[----:B------:R-:W-:Y:S04]  /*162d0*/  FADD.FTZ R146, R180, R134 ;  /* 0x00000086b4927221 */ /* 0x000fe80000010000 */
[----:B------:R-:W-:Y:S01]  /*162e0*/  MUFU.EX2 R151, R190 ;  /* 0x000000be00977308 */ /* 0x000fe20000000800 */
[----:B------:R2:W-:Y:S04]  /*162f0*/  STG.E.U16 desc[UR30][R192.64+0x2], R172 ;  /* 0x000002acc0007986 */ /* 0x0005e8000c10151e */
[----:B------:R-:W-:Y:S05]  /*16300*/  STG.E.U16 desc[UR30][R194.64], R171 ;  /* 0x000000abc2007986 */ /* 0x000fea000c10151e */
[----:B------:R-:W4:Y:S01]  /*16310*/  MUFU.EX2 R157, R221 ;  /* 0x000000dd009d7308 */ /* 0x000f220000000800 */
[----:B------:R-:W-:Y:S09]  /*16320*/  STG.E.U16 desc[UR30][R194.64+0x2], R169 ;  /* 0x000002a9c2007986 */ /* 0x000ff2000c10151e */
[----:B------:R-:W-:Y:S10]  /*16330*/  MUFU.EX2 R158, R219 ;  /* 0x000000db009e7308 */ /* 0x000ff40000000800 */
[----:B------:R-:W-:Y:S01]  /*16340*/  MUFU.EX2 R220, R220 ;  /* 0x000000dc00dc7308 */ /* 0x000fe20000000800 */
[----:B----4-:R-:W-:Y:S04]  /*16350*/  F2FP.F16.F32.PACK_AB R190, R222, R157 ;  /* 0x0000009ddebe723e */ /* 0x010fe800000000ff */
[----:B------:R-:W-:Y:S05]  /*16360*/  PRMT R189, R190, 0x7632, R189 ;  /* 0x00007632bebd7816 */ /* 0x000fea00000000bd */
[----:B------:R-:W-:Y:S10]  /*16370*/  MUFU.EX2 R229, R229 ;  /* 0x000000e500e57308 */ /* 0x000ff40000000800 */
[----:B------:R-:W-:Y:S10]  /*16380*/  MUFU.EX2 R226, R226 ;  /* 0x000000e200e27308 */ /* 0x000ff40000000800 */
[----:B------:R-:W-:Y:S10]  /*16390*/  MUFU.EX2 R227, R227 ;  /* 0x000000e300e37308 */ /* 0x000ff40000000800 */
[----:B------:R-:W-:Y:S10]  /*163a0*/  MUFU.EX2 R230, R230 ;  /* 0x000000e600e67308 */ /* 0x000ff40000000800 */
[----:B------:R-:W-:Y:S10]  /*163b0*/  MUFU.EX2 R232, R232 ;  /* 0x000000e800e87308 */ /* 0x000ff40000000800 */
[----:B------:R-:W-:Y:S10]  /*163c0*/  MUFU.EX2 R231, R231 ;  /* 0x000000e700e77308 */ /* 0x000ff40000000800 */
[----:B------:R-:W-:Y:S10]  /*163d0*/  MUFU.EX2 R233, R233 ;  /* 0x000000e900e97308 */ /* 0x000ff40000000800 */
[----:B------:R-:W-:Y:S10]  /*163e0*/  MUFU.EX2 R236, R236 ;  /* 0x000000ec00ec7308 */ /* 0x000ff40000000800 */
[----:B------:R-:W1:Y:S10]  /*163f0*/  MUFU.EX2 R237, R237 ;  /* 0x000000ed00ed7308 */ /* 0x000e740000000800 */
[----:B------:R-:W-:Y:S10]  /*16400*/  MUFU.EX2 R234, R234 ;  /* 0x000000ea00ea7308 */ /* 0x000ff40000000800 */
[----:B------:R-:W-:Y:S01]  /*16410*/  MUFU.EX2 R235, R235 ;  /* 0x000000eb00eb7308 */ /* 0x000fe20000000800 */
[----:B-1----:R-:W-:Y:S04]  /*16420*/  F2FP.F16.F32.PACK_AB R173, R237, R236 ;  /* 0x000000ecedad723e */ /* 0x002fe800000000ff */
[----:B--2---:R-:W-:Y:S01]  /*16430*/  PRMT R172, R173, 0x7632, R172 ;  /* 0x00007632adac7816 */ /* 0x004fe200000000ac */
[----:B-----5:R-:W-:Y:S05]  /*16440*/  @!P1 HADD2 R133, -R168.H0_H0, -RZ.H0_H0 ;  /* 0xa00000ffa8859230 */ /* 0x020fea0000000900 */
[----:B------:R-:W-:Y:S01]  /*16450*/  PRMT R8, R133, 0x7610, R8 ;  /* 0x0000761085087816 */ /* 0x000fe20000000008 */
[----:B------:R1:W-:Y:S03]  /*16460*/  @!P1 STL.S16 [R1+0x54], R133 ;  /* 0x0000548501009387 */ /* 0x0003e60000100600 */
[----:B------:R-:W-:Y:S02]  /*16470*/  @!P1 PRMT R168, R8, 0x5410, RZ ;  /* 0x0000541008a89816 */ /* 0x000fe400000000ff */
[----:B------:R-:W-:Y:S01]  /*16480*/  ISETP.GT.U32.AND P1, PT, R12, UR15, PT ;  /* 0x0000000f0c007c0c */ /* 0x000fe2000bf24070 */
[----:B---3--:R-:W-:Y:S02]  /*16490*/  @P0 HADD2 R22, -R170.H0_H0, -RZ.H0_H0 ;  /* 0xa00000ffaa160230 */ /* 0x008fe40000000900 */
[----:B------:R-:W-:Y:S03]  /*164a0*/  STG.E.U16 desc[UR30][R192.64+0x10], R168 ;  /* 0x000010a8c0007986 */ /* 0x000fe6000c10151e */
[----:B------:R-:W-:Y:S01]  /*164b0*/  PRMT R4, R22, 0x7610, R4 ;  /* 0x0000761016047816 */ /* 0x000fe20000000004 */
[----:B------:R2:W-:Y:S03]  /*164c0*/  @P0 STL.S16 [R1+0x20], R22 ;  /* 0x0000201601000387 */ /* 0x0005e60000100600 */
[----:B------:R-:W-:Y:S01]  /*164d0*/  @P0 PRMT R170, R4, 0x5410, RZ ;  /* 0x0000541004aa0816 */ /* 0x000fe200000000ff */
[----:B------:R3:W4:Y:S01]  /*164e0*/  LDL.S16 R239, [R1+0x48] ;  /* 0x0000480001ef7983 */ /* 0x0007220000100600 */
[----:B------:R-:W-:Y:S01]  /*164f0*/  LOP3.LUT R4, R240, UR12, R19, 0x96, !PT ;  /* 0x0000000cf0047c12 */ /* 0x000fe2000f8e9613 */
[----:B------:R-:W-:Y:S01]  /*16500*/  FMUL.FTZ R19, R2, R155 ;  /* 0x0000009b02137220 */ /* 0x000fe20000410000 */
[----:B------:R-:W-:Y:S01]  /*16510*/  ISETP.GT.U32.AND P0, PT, R11, UR15, PT ;  /* 0x0000000f0b007c0c */ /* 0x000fe2000bf04070 */
[----:B------:R-:W5:Y:S01]  /*16520*/  MUFU.EX2 R155, R217 ;  /* 0x000000d9009b7308 */ /* 0x000f620000000800 */
[----:B------:R-:W-:Y:S01]  /*16530*/  STG.E.U16 desc[UR30][R192.64+0x12], R170 ;  /* 0x000012aac0007986 */ /* 0x000fe2000c10151e */
[----:B------:R-:W-:Y:S04]  /*16540*/  IMAD.WIDE.U32 R8, R4, -0x2daee0ad, RZ ;  /* 0xd2511f5304087825 */ /* 0x000fe800078e00ff */
[----:B-1----:R-:W-:Y:S01]  /*16550*/  FFMA.FTZ R133, R0, R224, R10 ;  /* 0x000000e000857223 */ /* 0x002fe2000001000a */
[----:B------:R-:W-:Y:S01]  /*16560*/  IMAD.WIDE.U32 R4, R7, -0x326172a9, RZ ;  /* 0xcd9e8d5707047825 */ /* 0x000fe200078e00ff */
[----:B------:R-:W-:Y:S03]  /*16570*/  LOP3.LUT R6, R20, UR18, R9, 0x96, !PT ;  /* 0x0000001214067c12 */ /* 0x000fe6000f8e9609 */
[----:B------:R-:W-:Y:S01]  /*16580*/  FMUL.FTZ R9, R0, R161 ;  /* 0x000000a100097220 */ /* 0x000fe20000410000 */
[----:B------:R-:W-:Y:S01]  /*16590*/  PRMT R224, R12, 0x5410, R11 ;  /* 0x000054100ce07816 */ /* 0x000fe2000000000b */
[----:B------:R3:W3:Y:S01]  /*165a0*/  LDL.S16 R161, [R1] ;  /* 0x0000000001a17983 */ /* 0x0006e20000100600 */
[----:B------:R-:W-:Y:S01]  /*165b0*/  LOP3.LUT R5, R18, UR10, R5, 0x96, !PT ;  /* 0x0000000a12057c12 */ /* 0x000fe2000f8e9605 */
[----:B------:R-:W-:Y:S04]  /*165c0*/  IMAD.WIDE.U32 R178, R6, -0x326172a9, RZ ;  /* 0xcd9e8d5706b27825 */ /* 0x000fe800078e00ff */
[C---:B------:R-:W-:Y:S01]  /*165d0*/  FMUL.FTZ R12, R0.reuse, R156 ;  /* 0x0000009c000c7220 */ /* 0x040fe20000410000 */
[C---:B------:R-:W-:Y:S01]  /*165e0*/  FMUL.FTZ R20, R0.reuse, R148 ;  /* 0x0000009400147220 */ /* 0x040fe20000410000 */
[----:B------:R-:W-:Y:S04]  /*165f0*/  IMAD.WIDE.U32 R208, R5, -0x2daee0ad, RZ ;  /* 0xd2511f5305d07825 */ /* 0x000fe800078e00ff */
[----:B------:R-:W-:Y:S01]  /*16600*/  FMUL.FTZ R5, R0, R165 ;  /* 0x000000a500057220 */ /* 0x000fe20000410000 */
[----:B------:R-:W1:Y:S01]  /*16610*/  MUFU.EX2 R148, R187 ;  /* 0x000000bb00947308 */ /* 0x000e620000000800 */
[----:B------:R3:W3:Y:S01]  /*16620*/  LDL.S16 R165, [R1+0x50] ;  /* 0x0000500001a57983 */ /* 0x0006e20000100600 */
[----:B------:R-:W-:Y:S01]  /*16630*/  FMUL.FTZ R6, R2, R166 ;  /* 0x000000a602067220 */ /* 0x000fe20000410000 */
[----:B------:R-:W-:Y:S01]  /*16640*/  LOP3.LUT R185, R8, UR17, R209, 0x96, !PT ;  /* 0x0000001108b97c12 */ /* 0x000fe2000f8e96d1 */
[----:B------:R-:W-:Y:S01]  /*16650*/  FMUL.FTZ R8, R0, R160 ;  /* 0x000000a000087220 */ /* 0x000fe20000410000 */
[----:B------:R-:W-:Y:S01]  /*16660*/  LOP3.LUT R209, R4, UR11, R179, 0x96, !PT ;  /* 0x0000000b04d17c12 */ /* 0x000fe2000f8e96b3 */
[----:B------:R-:W-:Y:S01]  /*16670*/  FMUL.FTZ R4, R0, R164 ;  /* 0x000000a400047220 */ /* 0x000fe20000410000 */
[C---:B------:R-:W-:Y:S01]  /*16680*/  FMUL.FTZ R10, R2.reuse, R162 ;  /* 0x000000a2020a7220 */ /* 0x040fe20000410000 */
[----:B------:R3:W3:Y:S02]  /*16690*/  LDL.S16 R164, [R1+0x4c] ;  /* 0x00004c0001a47983 */ /* 0x0006e40000100600 */
[----:B------:R1:W1:Y:S01]  /*166a0*/  MUFU.EX2 R179, R32 ;  /* 0x0000002000b37308 */ /* 0x0002620000000800 */
[C---:B------:R-:W-:Y:S01]  /*166b0*/  FMUL.FTZ R7, R2.reuse, R167 ;  /* 0x000000a702077220 */ /* 0x040fe20000410000 */
[C---:B------:R-:W-:Y:S01]  /*166c0*/  FMUL.FTZ R11, R2.reuse, R163 ;  /* 0x000000a3020b7220 */ /* 0x040fe20000410000 */
[C---:B------:R-:W-:Y:S01]  /*166d0*/  FMUL.FTZ R18, R2.reuse, R154 ;  /* 0x0000009a02127220 */ /* 0x040fe20000410000 */
[----:B--2---:R-:W-:Y:S01]  /*166e0*/  FMUL.FTZ R22, R2, R150 ;  /* 0x0000009602167220 */ /* 0x004fe20000410000 */
[----:B------:R-:W-:Y:S01]  /*166f0*/  FADD.FTZ R133, R186, R133 ;  /* 0x00000085ba857221 */ /* 0x000fe20000010000 */
[----:B------:R-:W-:Y:S01]  /*16700*/  IMAD.WIDE.U32 R138, R185, -0x326172a9, RZ ;  /* 0xcd9e8d57b98a7825 */ /* 0x000fe200078e00ff */
[----:B-----5:R-:W-:Y:S03]  /*16710*/  F2FP.F16.F32.PACK_AB R188, R155, R145 ;  /* 0x000000919bbc723e */ /* 0x020fe600000000ff */
[----:B------:R-:W2:Y:S01]  /*16720*/  MUFU.EX2 R156, R191 ;  /* 0x000000bf009c7308 */ /* 0x000ea20000000800 */
[----:B------:R-:W-:Y:S01]  /*16730*/  FADD.FTZ R133, R183, R133 ;  /* 0x00000085b7857221 */ /* 0x000fe20000010000 */
[----:B-1----:R-:W-:Y:S01]  /*16740*/  FADD.FTZ R146, R148, R146 ;  /* 0x0000009294927221 */ /* 0x002fe20000010000 */
[----:B------:R-:W-:Y:S02]  /*16750*/  PRMT R187, R188, 0x7632, R187 ;  /* 0x00007632bcbb7816 */ /* 0x000fe400000000bb */
[----:B------:R-:W-:Y:S01]  /*16760*/  FADD.FTZ R137, R182, R133 ;  /* 0x00000085b6897221 */ /* 0x000fe20000010000 */
[----:B------:R-:W-:Y:S02]  /*16770*/  F2FP.F16.F32.PACK_AB R183, R220, R158 ;  /* 0x0000009edcb7723e */ /* 0x000fe400000000ff */
[----:B------:R-:W-:Y:S01]  /*16780*/  F2FP.F16.F32.PACK_AB R182, R229, R228 ;  /* 0x000000e4e5b6723e */ /* 0x000fe200000000ff */
[----:B------:R-:W-:Y:S01]  /*16790*/  FMUL.FTZ R32, R0, R136 ;  /* 0x0000008800207220 */ /* 0x000fe20000410000 */
[----:B------:R-:W-:Y:S01]  /*167a0*/  F2FP.F16.F32.PACK_AB R0, R180, R135 ;  /* 0x00000087b400723e */ /* 0x000fe200000000ff */
[----:B------:R-:W-:Y:S01]  /*167b0*/  FADD.FTZ R149, R181, R137 ;  /* 0x00000089b5957221 */ /* 0x000fe20000010000 */
[----:B------:R-:W-:Y:S02]  /*167c0*/  F2FP.F16.F32.PACK_AB R133, R179, R181 ;  /* 0x000000b5b385723e */ /* 0x000fe400000000ff */
[C---:B------:R-:W-:Y:S02]  /*167d0*/  PRMT R2, R0.reuse, 0x7632, R2 ;  /* 0x0000763200027816 */ /* 0x040fe40000000002 */
[C---:B------:R-:W-:Y:S02]  /*167e0*/  PRMT R134, R133.reuse, 0x7632, R134 ;  /* 0x0000763285867816 */ /* 0x040fe40000000086 */
[----:B------:R-:W-:Y:S01]  /*167f0*/  PRMT R141, R0, 0x5410, R2 ;  /* 0x00005410008d7816 */ /* 0x000fe20000000002 */
[----:B------:R-:W-:Y:S01]  /*16800*/  @P5 HADD2 R249, -R2.H0_H0, -RZ.H0_H0 ;  /* 0xa00000ff02f95230 */ /* 0x000fe20000000900 */
[----:B------:R-:W-:Y:S02]  /*16810*/  F2FP.F16.F32.PACK_AB R135, R144, R148 ;  /* 0x000000949087723e */ /* 0x000fe400000000ff */
[----:B------:R-:W-:Y:S02]  /*16820*/  PRMT R140, R133, 0x5410, R134 ;  /* 0x00005410858c7816 */ /* 0x000fe40000000086 */
[----:B------:R-:W-:Y:S02]  /*16830*/  @P5 PRMT R2, R249, 0x5410, RZ ;  /* 0x00005410f9025816 */ /* 0x000fe400000000ff */
[----:B------:R-:W-:Y:S02]  /*16840*/  ISETP.LE.U32.AND P5, PT, R142, UR15, PT ;  /* 0x0000000f8e007c0c */ /* 0x000fe4000bfa3070 */
[----:B------:R-:W-:Y:S01]  /*16850*/  PRMT R185, R135, 0x7632, R185 ;  /* 0x0000763287b97816 */ /* 0x000fe200000000b9 */
[----:B------:R-:W-:Y:S01]  /*16860*/  STG.E.U16 desc[UR30][R194.64+0x12], R2 ;  /* 0x00001202c2007986 */ /* 0x000fe2000c10151e */
[----:B--2---:R-:W-:Y:S02]  /*16870*/  F2FP.F16.F32.PACK_AB R184, R156, R151 ;  /* 0x000000979cb8723e */ /* 0x004fe400000000ff */
[----:B------:R-:W-:Y:S02]  /*16880*/  LOP3.LUT R137, R225, 0xff, RZ, 0xc0, !PT ;  /* 0x000000ffe1897812 */ /* 0x000fe400078ec0ff */
[----:B------:R-:W-:Y:S02]  /*16890*/  PRMT R191, R184, 0x7632, R191 ;  /* 0x00007632b8bf7816 */ /* 0x000fe400000000bf */
[----:B------:R-:W-:Y:S02]  /*168a0*/  PRMT R186, R183, 0x7632, R186 ;  /* 0x00007632b7ba7816 */ /* 0x000fe400000000ba */
[----:B------:R-:W-:Y:S02]  /*168b0*/  PRMT R181, R182, 0x7632, R181 ;  /* 0x00007632b6b57816 */ /* 0x000fe400000000b5 */
[----:B------:R-:W-:Y:S01]  /*168c0*/  F2FP.F16.F32.PACK_AB R180, R227, R226 ;  /* 0x000000e2e3b4723e */ /* 0x000fe200000000ff */
[----:B----4-:R-:W-:Y:S05]  /*168d0*/  @!P5 HADD2 R239, -R135.H0_H0, -RZ.H0_H0 ;  /* 0xa00000ff87efd230 */ /* 0x010fea0000000900 */
[----:B------:R-:W-:Y:S01]  /*168e0*/  PRMT R154, R239, 0x7610, R154 ;  /* 0x00007610ef9a7816 */ /* 0x000fe2000000009a */
[----:B---3--:R-:W-:Y:S05]  /*168f0*/  @P6 HADD2 R161, -R0.H0_H0, -RZ.H0_H0 ;  /* 0xa00000ff00a16230 */ /* 0x008fea0000000900 */
[----:B------:R-:W-:Y:S01]  /*16900*/  PRMT R136, R161, 0x7610, R136 ;  /* 0x00007610a1887816 */ /* 0x000fe20000000088 */
[----:B------:R1:W-:Y:S03]  /*16910*/  @P6 STL.S16 [R1], R161 ;  /* 0x000000a101006387 */ /* 0x0003e60000100600 */
[----:B------:R-:W-:Y:S02]  /*16920*/  @P6 PRMT R0, R136, 0x5410, RZ ;  /* 0x0000541088006816 */ /* 0x000fe400000000ff */
[----:B------:R-:W-:Y:S02]  /*16930*/  ISETP.LE.U32.AND P6, PT, R143, UR15, PT ;  /* 0x0000000f8f007c0c */ /* 0x000fe4000bfc3070 */
[----:B------:R-:W-:Y:S01]  /*16940*/  LOP3.LUT R136, R178, UR8, R139, 0x96, !PT ;  /* 0x00000008b2887c12 */ /* 0x000fe2000f8e968b */
[----:B------:R-:W-:Y:S01]  /*16950*/  STG.E.U16 desc[UR30][R194.64+0x10], R0 ;  /* 0x00001000c2007986 */ /* 0x000fe2000c10151e */
[----:B------:R-:W-:Y:S01]  /*16960*/  SHF.R.U32.HI R139, RZ, 0x18, R177 ;  /* 0x00000018ff8b7819 */ /* 0x000fe200000116b1 */
[----:B------:R-:W-:Y:S01]  /*16970*/  @!P4 HADD2 R164, -R134.H0_H0, -RZ.H0_H0 ;  /* 0xa00000ff86a4c230 */ /* 0x000fe20000000900 */
[----:B------:R-:W-:Y:S02]  /*16980*/  PRMT R143, R188, 0x5410, R187 ;  /* 0x00005410bc8f7816 */ /* 0x000fe400000000bb */
[----:B------:R-:W-:Y:S02]  /*16990*/  F2FP.F16.F32.PACK_AB R178, R232, R230 ;  /* 0x000000e6e8b2723e */ /* 0x000fe400000000ff */
[----:B------:R-:W-:Y:S02]  /*169a0*/  PRMT R147, R164, 0x7610, R147 ;  /* 0x00007610a4937816 */ /* 0x000fe40000000093 */
[----:B------:R-:W-:Y:S01]  /*169b0*/  PRMT R177, R178, 0x7632, R177 ;  /* 0x00007632b2b17816 */ /* 0x000fe200000000b1 */
[----:B------:R-:W-:Y:S01]  /*169c0*/  @!P6 HADD2 R165, -R133.H0_H0, -RZ.H0_H0 ;  /* 0xa00000ff85a5e230 */ /* 0x000fe20000000900 */
[----:B------:R-:W-:Y:S02]  /*169d0*/  @!P4 PRMT R134, R147, 0x5410, RZ ;  /* 0x000054109386c816 */ /* 0x000fe400000000ff */
[----:B------:R-:W-:Y:S02]  /*169e0*/  PRMT R147, R135, 0x5410, R185 ;  /* 0x0000541087937816 */ /* 0x000fe400000000b9 */
[----:B------:R2:W-:Y:S01]  /*169f0*/  @!P6 STL.S16 [R1+0x50], R165 ;  /* 0x000050a50100e387 */ /* 0x0005e20000100600 */
[----:B------:R-:W-:Y:S01]  /*16a00*/  PRMT R150, R165, 0x7610, R150 ;  /* 0x00007610a5967816 */ /* 0x000fe20000000096 */
[----:B-1----:R-:W-:Y:S01]  /*16a10*/  FADD.FTZ R161, R144, R146 ;  /* 0x0000009290a17221 */ /* 0x002fe20000010000 */
[----:B------:R-:W-:Y:S01]  /*16a20*/  @!P5 PRMT R135, R154, 0x5410, RZ ;  /* 0x000054109a87d816 */ /* 0x000fe200000000ff */
[----:B------:R1:W-:Y:S01]  /*16a30*/  @!P4 STL.S16 [R1+0x4c], R164 ;  /* 0x00004ca40100c387 */ /* 0x0003e20000100600 */
[----:B------:R-:W-:Y:S01]  /*16a40*/  @!P6 PRMT R133, R150, 0x5410, RZ ;  /* 0x000054109685e816 */ /* 0x000fe200000000ff */
[----:B------:R-:W-:Y:S01]  /*16a50*/  FADD.FTZ R154, R179, R149 ;  /* 0x00000095b39a7221 */ /* 0x000fe20000010000 */
[----:B------:R-:W-:Y:S01]  /*16a60*/  ISETP.LE.U32.AND P4, PT, R137, UR15, PT ;  /* 0x0000000f89007c0c */ /* 0x000fe2000bf83070 */
[----:B------:R-:W-:Y:S01]  /*16a70*/  @!P5 STL.S16 [R1+0x48], R239 ;  /* 0x000048ef0100d387 */ /* 0x000fe20000100600 */
[----:B------:R-:W-:Y:S02]  /*16a80*/  ISETP.GT.U32.AND P5, PT, R212, UR15, PT ;  /* 0x0000000fd4007c0c */ /* 0x000fe4000bfa4070 */
[----:B------:R-:W-:Y:S01]  /*16a90*/  ISETP.LE.U32.AND P6, PT, R139, UR15, PT ;  /* 0x0000000f8b007c0c */ /* 0x000fe2000bfc3070 */
[----:B------:R3:W4:Y:S01]  /*16aa0*/  LDL.S16 R152, [R1+0x1c] ;  /* 0x00001c0001987983 */ /* 0x0007220000100600 */
[----:B------:R-:W-:Y:S03]  /*16ab0*/  PRMT R179, R180, 0x7632, R179 ;  /* 0x00007632b4b37816 */ /* 0x000fe600000000b3 */
[----:B------:R3:W5:Y:S04]  /*16ac0*/  LDL.S16 R150, [R1+0x18] ;  /* 0x0000180001967983 */ /* 0x0007680000100600 */
[----:B------:R3:W3:Y:S01]  /*16ad0*/  LDL.S16 R166, [R1+0x14] ;  /* 0x0000140001a67983 */ /* 0x0006e20000100600 */
[----:B------:R-:W-:Y:S03]  /*16ae0*/  @!P4 HADD2 R251, -R188.H0_H0, -RZ.H0_H0 ;  /* 0xa00000ffbcfbc230 */ /* 0x000fe60000000900 */
[----:B------:R3:W3:Y:S01]  /*16af0*/  LDL.S16 R162, [R1+0x10] ;  /* 0x0000100001a27983 */ /* 0x0006e20000100600 */
[----:B--2---:R-:W-:Y:S01]  /*16b00*/  PRMT R165, R137, 0x5410, R212 ;  /* 0x0000541089a57816 */ /* 0x004fe200000000d4 */
[----:B------:R-:W-:Y:S01]  /*16b10*/  @!P6 HADD2 R252, -R185.H0_H0, -RZ.H0_H0 ;  /* 0xa00000ffb9fce230 */ /* 0x000fe20000000900 */
[----:B------:R-:W-:Y:S01]  /*16b20*/  SHF.R.U32.HI R137, RZ, 0x18, R136 ;  /* 0x00000018ff897819 */ /* 0x000fe20000011688 */
[----:B------:R-:W-:Y:S01]  /*16b30*/  STG.E.U16 desc[UR30][R192.64+0x20], R133 ;  /* 0x00002085c0007986 */ /* 0x000fe2000c10151e */
[--C-:B-1----:R-:W-:Y:S02]  /*16b40*/  PRMT R164, R142, 0x5410, R139.reuse ;  /* 0x000054108ea47816 */ /* 0x102fe4000000008b */
[----:B------:R-:W-:Y:S01]  /*16b50*/  PRMT R139, R136, 0x7632, R139 ;  /* 0x00007632888b7816 */ /* 0x000fe2000000008b */
[----:B------:R-:W-:Y:S01]  /*16b60*/  STG.E.U16 desc[UR30][R192.64+0x22], R134 ;  /* 0x00002286c0007986 */ /* 0x000fe2000c10151e */
[----:B------:R-:W-:Y:S02]  /*16b70*/  @!P4 PRMT R188, R251, 0x5410, RZ ;  /* 0x00005410fbbcc816 */ /* 0x000fe400000000ff */
[----:B------:R-:W-:Y:S01]  /*16b80*/  LOP3.LUT R139, R139, 0xff, RZ, 0xc0, !PT ;  /* 0x000000ff8b8b7812 */ /* 0x000fe200078ec0ff */
[----:B------:R-:W-:Y:S01]  /*16b90*/  STG.E.U16 desc[UR30][R194.64+0x20], R135 ;  /* 0x00002087c2007986 */ /* 0x000fe2000c10151e */
[----:B------:R-:W-:Y:S02]  /*16ba0*/  @!P6 PRMT R185, R252, 0x5410, RZ ;  /* 0x00005410fcb9e816 */ /* 0x000fe400000000ff */
[C---:B------:R-:W-:Y:S02]  /*16bb0*/  ISETP.LE.U32.AND P4, PT, R139.reuse, UR15, PT ;  /* 0x0000000f8b007c0c */ /* 0x040fe4000bf83070 */
[----:B------:R-:W-:Y:S01]  /*16bc0*/  PRMT R167, R139, 0x5410, R137 ;  /* 0x000054108ba77816 */ /* 0x000fe20000000089 */
[----:B------:R-:W-:Y:S01]  /*16bd0*/  STG.E.U16 desc[UR30][R194.64+0x22], R185 ;  /* 0x000022b9c2007986 */ /* 0x000fe2000c10151e */
[C---:B------:R-:W-:Y:S02]  /*16be0*/  LOP3.LUT R139, R136.reuse, 0xffff, RZ, 0xc0, !PT ;  /* 0x0000ffff888b7812 */ /* 0x040fe400078ec0ff */
[----:B------:R-:W-:Y:S01]  /*16bf0*/  ISETP.LE.U32.AND P6, PT, R137, UR15, PT ;  /* 0x0000000f89007c0c */ /* 0x000fe2000bfc3070 */
[----:B------:R-:W-:Y:S01]  /*16c00*/  STG.E.U16 desc[UR30][R192.64+0x30], R188 ;  /* 0x000030bcc0007986 */ /* 0x000fe2000c10151e */
[----:B------:R-:W-:Y:S02]  /*16c10*/  LOP3.LUT R137, R136, 0xff, RZ, 0xc0, !PT ;  /* 0x000000ff88897812 */ /* 0x000fe400078ec0ff */
[----:B------:R-:W-:Y:S02]  /*16c20*/  SHF.R.U32.HI R136, RZ, 0x8, R139 ;  /* 0x00000008ff887819 */ /* 0x000fe4000001168b */
[----:B------:R-:W-:Y:S02]  /*16c30*/  PRMT R139, R138, 0x7771, RZ ;  /* 0x000077718a8b7816 */ /* 0x000fe400000000ff */
[C---:B------:R-:W-:Y:S02]  /*16c40*/  PRMT R163, R137.reuse, 0x5410, R136 ;  /* 0x0000541089a37816 */ /* 0x040fe40000000088 */
[----:B------:R-:W-:Y:S01]  /*16c50*/  LOP3.LUT R136, R136, 0xffff, RZ, 0xc0, !PT ;  /* 0x0000ffff88887812 */ /* 0x000fe200078ec0ff */
[----:B----4-:R-:W-:Y:S02]  /*16c60*/  @P5 HADD2 R152, -R187.H0_H0, -RZ.H0_H0 ;  /* 0xa00000ffbb985230 */ /* 0x010fe40000000900 */
[----:B-----5:R-:W-:Y:S03]  /*16c70*/  @P1 HADD2 R150, -R184.H0_H0, -RZ.H0_H0 ;  /* 0xa00000ffb8961230 */ /* 0x020fe60000000900 */
[----:B------:R1:W-:Y:S01]  /*16c80*/  @P5 STL.S16 [R1+0x1c], R152 ;  /* 0x00001c9801005387 */ /* 0x0003e20000100600 */
[----:B------:R-:W-:Y:S01]  /*16c90*/  PRMT R148, R152, 0x7610, R148 ;  /* 0x0000761098947816 */ /* 0x000fe20000000094 */
[----:B---3--:R-:W-:Y:S02]  /*16ca0*/  @P0 HADD2 R166, -R191.H0_H0, -RZ.H0_H0 ;  /* 0xa00000ffbfa60230 */ /* 0x008fe40000000900 */
[----:B------:R2:W-:Y:S01]  /*16cb0*/  @P1 STL.S16 [R1+0x18], R150 ;  /* 0x0000189601001387 */ /* 0x0005e20000100600 */
[----:B------:R-:W-:Y:S02]  /*16cc0*/  PRMT R142, R150, 0x7610, R142 ;  /* 0x00007610968e7816 */ /* 0x000fe4000000008e */
[----:B------:R-:W-:Y:S01]  /*16cd0*/  @P5 PRMT R187, R148, 0x5410, RZ ;  /* 0x0000541094bb5816 */ /* 0x000fe200000000ff */
[----:B------:R3:W4:Y:S01]  /*16ce0*/  LDL.S16 R149, [R1+0x3c] ;  /* 0x00003c0001957983 */ /* 0x0007220000100600 */
[----:B------:R-:W-:Y:S02]  /*16cf0*/  ISETP.LE.U32.AND P5, PT, R137, UR15, PT ;  /* 0x0000000f89007c0c */ /* 0x000fe4000bfa3070 */
[----:B------:R-:W-:Y:S01]  /*16d00*/  PRMT R148, R184, 0x5410, R191 ;  /* 0x00005410b8947816 */ /* 0x000fe200000000bf */
[----:B------:R-:W-:Y:S01]  /*16d10*/  STG.E.U16 desc[UR30][R192.64+0x32], R187 ;  /* 0x000032bbc0007986 */ /* 0x000fe2000c10151e */
[----:B------:R-:W-:Y:S01]  /*16d20*/  @P1 PRMT R184, R142, 0x5410, RZ ;  /* 0x000054108eb81816 */ /* 0x000fe200000000ff */
[----:B------:R-:W-:Y:S01]  /*16d30*/  IMAD.MOV.U32 R142, RZ, RZ, R138 ;  /* 0x000000ffff8e7224 */ /* 0x000fe200078e008a */
[----:B------:R-:W-:Y:S02]  /*16d40*/  ISETP.LE.U32.AND P1, PT, R136, UR15, PT ;  /* 0x0000000f88007c0c */ /* 0x000fe4000bf23070 */
[----:B------:R-:W-:Y:S01]  /*16d50*/  PRMT R160, R166, 0x7610, R160 ;  /* 0x00007610a6a07816 */ /* 0x000fe200000000a0 */
[----:B------:R-:W-:Y:S01]  /*16d60*/  STG.E.U16 desc[UR30][R194.64+0x30], R184 ;  /* 0x000030b8c2007986 */ /* 0x000fe2000c10151e */
[----:B------:R-:W-:Y:S02]  /*16d70*/  LOP3.LUT R144, R142, 0xff, RZ, 0xc0, !PT ;  /* 0x000000ff8e907812 */ /* 0x000fe400078ec0ff */
[----:B------:R-:W-:Y:S01]  /*16d80*/  PRMT R142, R190, 0x5410, R189 ;  /* 0x00005410be8e7816 */ /* 0x000fe200000000bd */
[----:B------:R-:W-:Y:S01]  /*16d90*/  @!P5 HADD2 R162, -R190.H0_H0, -RZ.H0_H0 ;  /* 0xa00000ffbea2d230 */ /* 0x000fe20000000900 */
[----:B------:R-:W-:Y:S01]  /*16da0*/  @P0 PRMT R191, R160, 0x5410, RZ ;  /* 0x00005410a0bf0816 */ /* 0x000fe200000000ff */
[----:B-1----:R3:W5:Y:S01]  /*16db0*/  LDL.S16 R152, [R1+0x44] ;  /* 0x0000440001987983 */ /* 0x0027620000100600 */
[--C-:B------:R-:W-:Y:S02]  /*16dc0*/  HSET2.LE.AND R136, R218, R213.reuse, PT ;  /* 0x000000d5da887233 */ /* 0x100fe40003803000 */
[----:B------:R-:W-:Y:S01]  /*16dd0*/  PRMT R153, R162, 0x7610, R153 ;  /* 0x00007610a2997816 */ /* 0x000fe20000000099 */
[----:B--2---:R3:W2:Y:S01]  /*16de0*/  LDL.S16 R150, [R1+0x40] ;  /* 0x0000400001967983 */ /* 0x0046a20000100600 */
[--C-:B------:R-:W-:Y:S02]  /*16df0*/  HSET2.LE.AND R137, R216, R213.reuse, PT ;  /* 0x000000d5d8897233 */ /* 0x100fe40003803000 */
[----:B------:R-:W-:Y:S01]  /*16e00*/  @!P5 PRMT R190, R153, 0x5410, RZ ;  /* 0x0000541099bed816 */ /* 0x000fe200000000ff */
[----:B------:R1:W-:Y:S01]  /*16e10*/  @P0 STL.S16 [R1+0x14], R166 ;  /* 0x000014a601000387 */ /* 0x0003e20000100600 */
[----:B------:R-:W-:Y:S02]  /*16e20*/  ISETP.GT.U32.AND P0, PT, R139, UR15, PT ;  /* 0x0000000f8b007c0c */ /* 0x000fe4000bf04070 */
[----:B------:R-:W-:Y:S01]  /*16e30*/  LOP3.LUT R136, R176, R136, RZ, 0xc0, !PT ;  /* 0x00000088b0887212 */ /* 0x000fe200078ec0ff */
[----:B------:R3:W-:Y:S01]  /*16e40*/  @!P5 STL.S16 [R1+0x10], R162 ;  /* 0x000010a20100d387 */ /* 0x0007e20000100600 */
[----:B------:R-:W-:Y:S02]  /*16e50*/  ISETP.LE.U32.AND P5, PT, R144, UR15, PT ;  /* 0x0000000f90007c0c */ /* 0x000fe4000bfa3070 */
[----:B------:R-:W-:Y:S01]  /*16e60*/  F2FP.F16.F32.PACK_AB R176, R233, R231 ;  /* 0x000000e7e9b0723e */ /* 0x000fe200000000ff */
[----:B------:R-:W-:Y:S01]  /*16e70*/  STG.E.U16 desc[UR30][R194.64+0x32], R191 ;  /* 0x000032bfc2007986 */ /* 0x000fe2000c10151e */
[----:B------:R-:W-:Y:S02]  /*16e80*/  LOP3.LUT R137, R174, R137, RZ, 0xc0, !PT ;  /* 0x00000089ae897212 */ /* 0x000fe400078ec0ff */
[----:B------:R-:W-:Y:S01]  /*16e90*/  F2FP.F16.F32.PACK_AB R174, R235, R234 ;  /* 0x000000eaebae723e */ /* 0x000fe200000000ff */
[----:B------:R-:W-:Y:S03]  /*16ea0*/  STG.E.U16 desc[UR30][R192.64+0x40], R190 ;  /* 0x000040bec0007986 */ /* 0x000fe6000c10151e */
[----:B------:R-:W-:Y:S01]  /*16eb0*/  PRMT R133, R174, 0x7632, R133 ;  /* 0x00007632ae857816 */ /* 0x000fe20000000085 */
[----:B-1----:R-:W-:Y:S01]  /*16ec0*/  FADD.FTZ R166, R145, R154 ;  /* 0x0000009a91a67221 */ /* 0x002fe20000010000 */
[--C-:B------:R-:W-:Y:S02]  /*16ed0*/  HSET2.LE.AND R145, R164, R213.reuse, PT ;  /* 0x000000d5a4917233 */ /* 0x100fe40003803000 */
[----:B------:R-:W-:Y:S01]  /*16ee0*/  LOP3.LUT R154, R224, 0xff00ff, RZ, 0xc0, !PT ;  /* 0x00ff00ffe09a7812 */ /* 0x000fe200078ec0ff */
[----:B------:R-:W-:Y:S01]  /*16ef0*/  FADD.FTZ R155, R155, R166 ;  /* 0x000000a69b9b7221 */ /* 0x000fe20000010000 */
[----:B---3--:R-:W-:Y:S02]  /*16f00*/  PRMT R162, R144, 0x5410, R139 ;  /* 0x0000541090a27816 */ /* 0x008fe4000000008b */
[C---:B------:R-:W-:Y:S02]  /*16f10*/  PRMT R139, R138.reuse, 0x7772, RZ ;  /* 0x000077728a8b7816 */ /* 0x040fe400000000ff */
[----:B------:R-:W-:Y:S02]  /*16f20*/  PRMT R138, R138, 0x7773, RZ ;  /* 0x000077738a8a7816 */ /* 0x000fe400000000ff */
[----:B------:R-:W-:Y:S02]  /*16f30*/  LOP3.LUT R145, R147, R145, RZ, 0xc0, !PT ;  /* 0x0000009193917212 */ /* 0x000fe400078ec0ff */
[----:B------:R-:W-:Y:S02]  /*16f40*/  PRMT R160, R139, 0x5410, R138 ;  /* 0x000054108ba07816 */ /* 0x000fe4000000008a */
[--C-:B------:R-:W-:Y:S05]  /*16f50*/  HSET2.LE.AND R147, R154, R213.reuse, PT ;  /* 0x000000d59a937233 */ /* 0x100fea0003803000 */
[----:B------:R-:W-:Y:S02]  /*16f60*/  LOP3.LUT R147, R148, R147, RZ, 0xc0, !PT ;  /* 0x0000009394937212 */ /* 0x000fe400078ec0ff */
[--C-:B------:R-:W-:Y:S05]  /*16f70*/  HSET2.LE.AND R148, R163, R213.reuse, PT ;  /* 0x000000d5a3947233 */ /* 0x100fea0003803000 */
[----:B------:R-:W-:Y:S01]  /*16f80*/  LOP3.LUT R148, R142, R148, RZ, 0xc0, !PT ;  /* 0x000000948e947212 */ /* 0x000fe200078ec0ff */
[----:B----4-:R-:W-:Y:S05]  /*16f90*/  @!P6 HADD2 R149, -R186.H0_H0, -RZ.H0_H0 ;  /* 0xa00000ffba95e230 */ /* 0x010fea0000000900 */
[----:B------:R-:W-:Y:S01]  /*16fa0*/  PRMT R168, R149, 0x7610, R168 ;  /* 0x0000761095a87816 */ /* 0x000fe200000000a8 */
[----:B-----5:R-:W-:Y:S02]  /*16fb0*/  @!P1 HADD2 R152, -R189.H0_H0, -RZ.H0_H0 ;  /* 0xa00000ffbd989230 */ /* 0x020fe40000000900 */
[----:B--2---:R-:W-:Y:S03]  /*16fc0*/  @!P4 HADD2 R150, -R183.H0_H0, -RZ.H0_H0 ;  /* 0xa00000ffb796c230 */ /* 0x004fe60000000900 */
[----:B------:R1:W-:Y:S01]  /*16fd0*/  @!P1 STL.S16 [R1+0x44], R152 ;  /* 0x0000449801009387 */ /* 0x0003e20000100600 */
[----:B------:R-:W-:Y:S03]  /*16fe0*/  PRMT R146, R152, 0x7610, R146 ;  /* 0x0000761098927816 */ /* 0x000fe60000000092 */
[----:B------:R2:W-:Y:S01]  /*16ff0*/  @!P4 STL.S16 [R1+0x40], R150 ;  /* 0x000040960100c387 */ /* 0x0005e20000100600 */
[----:B------:R-:W-:Y:S02]  /*17000*/  @!P1 PRMT R189, R146, 0x5410, RZ ;  /* 0x0000541092bd9816 */ /* 0x000fe400000000ff */
[----:B------:R-:W-:Y:S01]  /*17010*/  ISETP.GT.U32.AND P1, PT, R139, UR15, PT ;  /* 0x0000000f8b007c0c */ /* 0x000fe2000bf24070 */
[----:B------:R3:W4:Y:S01]  /*17020*/  LDL.S16 R146, [R1+0x38] ;  /* 0x0000380001927983 */ /* 0x0007220000100600 */
[----:B------:R-:W-:Y:S02]  /*17030*/  LOP3.LUT R139, R238, 0xff00ff, RZ, 0xc0, !PT ;  /* 0x00ff00ffee8b7812 */ /* 0x000fe400078ec0ff */
[----:B------:R-:W-:Y:S01]  /*17040*/  PRMT R144, R150, 0x7610, R144 ;  /* 0x0000761096907816 */ /* 0x000fe20000000090 */
[----:B------:R5:W-:Y:S02]  /*17050*/  @!P6 STL.S16 [R1+0x3c], R149 ;  /* 0x00003c950100e387 */ /* 0x000be40000100600 */
[--C-:B------:R-:W-:Y:S02]  /*17060*/  HSET2.LE.AND R139, R139, R213.reuse, PT ;  /* 0x000000d58b8b7233 */ /* 0x100fe40003803000 */
[----:B------:R3:W3:Y:S03]  /*17070*/  LDL.S16 R198, [R1+0x34] ;  /* 0x0000340001c67983 */ /* 0x0006e60000100600 */
[----:B------:R-:W-:Y:S01]  /*17080*/  LOP3.LUT R139, R141, R139, RZ, 0xc0, !PT ;  /* 0x0000008b8d8b7212 */ /* 0x000fe200078ec0ff */
[----:B------:R3:W3:Y:S04]  /*17090*/  LDL.S16 R171, [R1+0x30] ;  /* 0x0000300001ab7983 */ /* 0x0006e80000100600 */
[----:B------:R3:W3:Y:S01]  /*170a0*/  LDL.S16 R170, [R1+0x2c] ;  /* 0x00002c0001aa7983 */ /* 0x0006e20000100600 */
[----:B-1----:R-:W-:Y:S03]  /*170b0*/  IMAD.WIDE.U32 R152, R209, -0x2daee0ad, RZ ;  /* 0xd2511f53d1987825 */ /* 0x002fe600078e00ff */
[----:B------:R1:W3:Y:S01]  /*170c0*/  LDL.S16 R169, [R1+0x28] ;  /* 0x0000280001a97983 */ /* 0x0002e20000100600 */
[----:B--2---:R-:W-:Y:S02]  /*170d0*/  PRMT R150, R183, 0x5410, R186 ;  /* 0x00005410b7967816 */ /* 0x004fe400000000ba */
[----:B------:R-:W-:Y:S01]  /*170e0*/  LOP3.LUT R153, R208, UR16, R153, 0x96, !PT ;  /* 0x00000010d0997c12 */ /* 0x000fe2000f8e9699 */
[----:B------:R-:W-:Y:S01]  /*170f0*/  STG.E.U16 desc[UR30][R192.64+0x42], R189 ;  /* 0x000042bdc0007986 */ /* 0x000fe2000c10151e */
[----:B------:R-:W-:Y:S02]  /*17100*/  @!P4 PRMT R183, R144, 0x5410, RZ ;  /* 0x0000541090b7c816 */ /* 0x000fe400000000ff */
[--C-:B------:R-:W-:Y:S02]  /*17110*/  HSET2.LE.AND R144, R159, R213.reuse, PT ;  /* 0x000000d59f907233 */ /* 0x100fe40003803000 */
[----:B-----5:R-:W-:Y:S01]  /*17120*/  LOP3.LUT R149, R153, 0xffff, RZ, 0xc0, !PT ;  /* 0x0000ffff99957812 */ /* 0x020fe200078ec0ff */
[----:B------:R-:W-:Y:S01]  /*17130*/  STG.E.U16 desc[UR30][R194.64+0x40], R183 ;  /* 0x000040b7c2007986 */ /* 0x000fe2000c10151e */
[----:B------:R-:W-:Y:S02]  /*17140*/  @!P6 PRMT R186, R168, 0x5410, RZ ;  /* 0x00005410a8bae816 */ /* 0x000fe400000000ff */
[----:B------:R-:W-:Y:S02]  /*17150*/  SHF.R.U32.HI R149, RZ, 0x8, R149 ;  /* 0x00000008ff957819 */ /* 0x000fe40000011695 */
[----:B------:R-:W-:Y:S01]  /*17160*/  ISETP.GT.U32.AND P4, PT, R138, UR15, PT ;  /* 0x0000000f8a007c0c */ /* 0x000fe2000bf84070 */
[----:B------:R-:W-:Y:S01]  /*17170*/  STG.E.U16 desc[UR30][R194.64+0x42], R186 ;  /* 0x000042bac2007986 */ /* 0x000fe2000c10151e */
[----:B------:R-:W-:Y:S02]  /*17180*/  LOP3.LUT R141, R149, 0xffff, RZ, 0xc0, !PT ;  /* 0x0000ffff958d7812 */ /* 0x000fe400078ec0ff */
[----:B------:R-:W-:Y:S02]  /*17190*/  LOP3.LUT R144, R140, R144, RZ, 0xc0, !PT ;  /* 0x000000908c907212 */ /* 0x000fe400078ec0ff */
[----:B------:R-:W-:Y:S02]  /*171a0*/  ISETP.LE.U32.AND P6, PT, R141, UR15, PT ;  /* 0x0000000f8d007c0c */ /* 0x000fe4000bfc3070 */
[----:B------:R-:W-:Y:S02]  /*171b0*/  LOP3.LUT R141, R153, 0xff, RZ, 0xc0, !PT ;  /* 0x000000ff998d7812 */ /* 0x000fe400078ec0ff */
[----:B------:R-:W-:Y:S02]  /*171c0*/  PRMT R140, R182, 0x5410, R181 ;  /* 0x00005410b68c7816 */ /* 0x000fe400000000b5 */
[----:B------:R-:W-:Y:S02]  /*171d0*/  PRMT R168, R141, 0x5410, R149 ;  /* 0x000054108da87816 */ /* 0x000fe40000000095 */
[----:B------:R-:W-:Y:S02]  /*171e0*/  PRMT R154, R152, 0x7771, RZ ;  /* 0x00007771989a7816 */ /* 0x000fe400000000ff */
[--C-:B------:R-:W-:Y:S02]  /*171f0*/  HSET2.LE.AND R149, R167, R213.reuse, PT ;  /* 0x000000d5a7957233 */ /* 0x100fe40003803000 */
[--C-:B------:R-:W-:Y:S02]  /*17200*/  HSET2.LE.AND R138, R223, R213.reuse, PT ;  /* 0x000000d5df8a7233 */ /* 0x100fe40003803000 */
[--C-:B------:R-:W-:Y:S02]  /*17210*/  HSET2.LE.AND R168, R168, R213.reuse, PT ;  /* 0x000000d5a8a87233 */ /* 0x100fe40003803000 */
[----:B------:R-:W-:Y:S02]  /*17220*/  LOP3.LUT R149, R150, R149, RZ, 0xc0, !PT ;  /* 0x0000009596957212 */ /* 0x000fe400078ec0ff */
[--C-:B------:R-:W-:Y:S02]  /*17230*/  HSET2.LE.AND R150, R162, R213.reuse, PT ;  /* 0x000000d5a2967233 */ /* 0x100fe40003803000 */
[----:B------:R-:W-:Y:S02]  /*17240*/  LOP3.LUT R138, R175, R138, RZ, 0xc0, !PT ;  /* 0x0000008aaf8a7212 */ /* 0x000fe400078ec0ff */
[----:B------:R-:W-:Y:S02]  /*17250*/  PRMT R175, R176, 0x7632, R175 ;  /* 0x00007632b0af7816 */ /* 0x000fe400000000af */
[----:B------:R-:W-:Y:S01]  /*17260*/  LOP3.LUT R150, R140, R150, RZ, 0xc0, !PT ;  /* 0x000000968c967212 */ /* 0x000fe200078ec0ff */
[----:B----4-:R-:W-:Y:S05]  /*17270*/  @!P5 HADD2 R146, -R182.H0_H0, -RZ.H0_H0 ;  /* 0xa00000ffb692d230 */ /* 0x010fea0000000900 */
[----:B------:R2:W-:Y:S01]  /*17280*/  @!P5 STL.S16 [R1+0x38], R146 ;  /* 0x000038920100d387 */ /* 0x0005e20000100600 */
[----:B------:R-:W-:Y:S01]  /*17290*/  PRMT R159, R146, 0x7610, R159 ;  /* 0x00007610929f7816 */ /* 0x000fe2000000009f */
[----:B---3--:R-:W-:Y:S02]  /*172a0*/  @P0 HADD2 R198, -R181.H0_H0, -RZ.H0_H0 ;  /* 0xa00000ffb5c60230 */ /* 0x008fe40000000900 */
[----:B------:R1:W3:Y:S01]  /*172b0*/  LDL.S16 R164, [R1+0xc] ;  /* 0x00000c0001a47983 */ /* 0x0002e20000100600 */
[----:B------:R-:W-:Y:S01]  /*172c0*/  @!P5 PRMT R182, R159, 0x5410, RZ ;  /* 0x000054109fb6d816 */ /* 0x000fe200000000ff */
[----:B------:R-:W-:Y:S01]  /*172d0*/  IMAD.MOV.U32 R159, RZ, RZ, R152 ;  /* 0x000000ffff9f7224 */ /* 0x000fe200078e0098 */
[----:B------:R-:W-:Y:S01]  /*172e0*/  ISETP.LE.U32.AND P5, PT, R141, UR15, PT ;  /* 0x0000000f8d007c0c */ /* 0x000fe2000bfa3070 */
[----:B------:R-:W-:Y:S01]  /*172f0*/  @P1 HADD2 R171, -R180.H0_H0, -RZ.H0_H0 ;  /* 0xa00000ffb4ab1230 */ /* 0x000fe20000000900 */
[----:B------:R4:W-:Y:S01]  /*17300*/  @P0 STL.S16 [R1+0x34], R198 ;  /* 0x000034c601000387 */ /* 0x0009e20000100600 */
[----:B------:R-:W-:Y:S01]  /*17310*/  PRMT R141, R152, 0x7773, RZ ;  /* 0x00007773988d7816 */ /* 0x000fe200000000ff */
[----:B------:R-:W-:Y:S01]  /*17320*/  @P4 HADD2 R170, -R179.H0_H0, -RZ.H0_H0 ;  /* 0xa00000ffb3aa4230 */ /* 0x000fe20000000900 */
[----:B------:R-:W-:Y:S01]  /*17330*/  PRMT R0, R198, 0x7610, R0 ;  /* 0x00007610c6007816 */ /* 0x000fe20000000000 */
[----:B------:R-:W-:Y:S01]  /*17340*/  @P1 STL.S16 [R1+0x30], R171 ;  /* 0x000030ab01001387 */ /* 0x000fe20000100600 */
[----:B------:R-:W-:Y:S02]  /*17350*/  LOP3.LUT R2, R159, 0xff, RZ, 0xc0, !PT ;  /* 0x000000ff9f027812 */ /* 0x000fe400078ec0ff */
[----:B------:R-:W-:Y:S01]  /*17360*/  @P0 PRMT R181, R0, 0x5410, RZ ;  /* 0x0000541000b50816 */ /* 0x000fe200000000ff */
[----:B------:R5:W-:Y:S01]  /*17370*/  @P4 STL.S16 [R1+0x2c], R170 ;  /* 0x00002caa01004387 */ /* 0x000be20000100600 */
[----:B------:R-:W-:Y:S02]  /*17380*/  PRMT R0, R180, 0x5410, R179 ;  /* 0x00005410b4007816 */ /* 0x000fe400000000b3 */
[----:B------:R-:W-:Y:S01]  /*17390*/  @!P5 HADD2 R169, -R178.H0_H0, -RZ.H0_H0 ;  /* 0xa00000ffb2a9d230 */ /* 0x000fe20000000900 */
[----:B------:R-:W-:Y:S01]  /*173a0*/  PRMT R163, R170, 0x7610, R163 ;  /* 0x00007610aaa37816 */ /* 0x000fe200000000a3 */
[----:B------:R-:W-:Y:S01]  /*173b0*/  STG.E.U16 desc[UR30][R192.64+0x50], R182 ;  /* 0x000050b6c0007986 */ /* 0x000fe2000c10151e */
[--C-:B--2---:R-:W-:Y:S03]  /*173c0*/  HSET2.LE.AND R146, R165, R213.reuse, PT ;  /* 0x000000d5a5927233 */ /* 0x104fe60003803000 */
[----:B------:R2:W-:Y:S01]  /*173d0*/  @!P5 STL.S16 [R1+0x28], R169 ;  /* 0x000028a90100d387 */ /* 0x0005e20000100600 */
[----:B------:R-:W-:Y:S02]  /*173e0*/  PRMT R165, R171, 0x7610, R165 ;  /* 0x00007610aba57816 */ /* 0x000fe400000000a5 */
[----:B------:R-:W-:Y:S01]  /*173f0*/  @P4 PRMT R179, R163, 0x5410, RZ ;  /* 0x00005410a3b34816 */ /* 0x000fe200000000ff */
[----:B------:R1:W3:Y:S01]  /*17400*/  LDL.S16 R142, [R1+0x8] ;  /* 0x00000800018e7983 */ /* 0x0002e20000100600 */
[----:B------:R-:W-:Y:S02]  /*17410*/  LOP3.LUT R146, R143, R146, RZ, 0xc0, !PT ;  /* 0x000000928f927212 */ /* 0x000fe400078ec0ff */
[----:B------:R-:W-:Y:S01]  /*17420*/  PRMT R143, R152, 0x7772, RZ ;  /* 0x00007772988f7816 */ /* 0x000fe200000000ff */
[--C-:B------:R-:W-:Y:S01]  /*17430*/  FADD.FTZ R152, R151, R161.reuse ;  /* 0x000000a197987221 */ /* 0x100fe20000010000 */
[----:B------:R-:W-:Y:S01]  /*17440*/  LOP3.LUT R151, R160, 0xff00ff, RZ, 0xc0, !PT ;  /* 0x00ff00ffa0977812 */ /* 0x000fe200078ec0ff */
[----:B------:R-:W-:Y:S01]  /*17450*/  STG.E.U16 desc[UR30][R192.64+0x52], R181 ;  /* 0x000052b5c0007986 */ /* 0x000fe2000c10151e */
[----:B------:R-:W-:Y:S01]  /*17460*/  PRMT R161, R169, 0x7610, R161 ;  /* 0x00007610a9a17816 */ /* 0x000fe200000000a1 */
[----:B------:R-:W-:Y:S01]  /*17470*/  FADD.FTZ R152, R156, R152 ;  /* 0x000000989c987221 */ /* 0x000fe20000010000 */
[----:B------:R-:W-:Y:S01]  /*17480*/  @P1 PRMT R180, R165, 0x5410, RZ ;  /* 0x00005410a5b41816 */ /* 0x000fe200000000ff */
[----:B------:R-:W-:Y:S01]  /*17490*/  STG.E.U16 desc[UR30][R194.64+0x52], R179 ;  /* 0x000052b3c2007986 */ /* 0x000fe2000c10151e */
[--C-:B------:R-:W-:Y:S01]  /*174a0*/  HSET2.LE.AND R151, R151, R213.reuse, PT ;  /* 0x000000d597977233 */ /* 0x100fe20003803000 */
[----:B----4-:R-:W-:Y:S01]  /*174b0*/  FADD.FTZ R198, R157, R155 ;  /* 0x0000009b9dc67221 */ /* 0x010fe20000010000 */
[----:B-----5:R-:W-:Y:S01]  /*174c0*/  PRMT R170, R2, 0x5410, R154 ;  /* 0x0000541002aa7816 */ /* 0x020fe2000000009a */
[----:B------:R-:W-:Y:S01]  /*174d0*/  STG.E.U16 desc[UR30][R194.64+0x50], R180 ;  /* 0x000050b4c2007986 */ /* 0x000fe2000c10151e */
[----:B------:R-:W-:Y:S01]  /*174e0*/  ISETP.GT.U32.AND P1, PT, R141, UR15, PT ;  /* 0x0000000f8d007c0c */ /* 0x000fe2000bf24070 */
[----:B------:R-:W-:Y:S01]  /*174f0*/  FADD.FTZ R134, R158, R152 ;  /* 0x000000989e867221 */ /* 0x000fe20000010000 */
[----:B------:R-:W-:Y:S02]  /*17500*/  LOP3.LUT R151, R0, R151, RZ, 0xc0, !PT ;  /* 0x0000009700977212 */ /* 0x000fe400078ec0ff */
[----:B------:R-:W-:Y:S02]  /*17510*/  PRMT R0, R178, 0x5410, R177 ;  /* 0x00005410b2007816 */ /* 0x000fe400000000b1 */
[----:B------:R-:W-:Y:S02]  /*17520*/  @!P5 PRMT R178, R161, 0x5410, RZ ;  /* 0x00005410a1b2d816 */ /* 0x000fe400000000ff */
[----:B------:R-:W-:Y:S01]  /*17530*/  ISETP.GT.U32.AND P5, PT, R154, UR15, PT ;  /* 0x0000000f9a007c0c */ /* 0x000fe2000bfa4070 */
[----:B------:R-:W-:Y:S01]  /*17540*/  LDSM.16.MT88.4 R160, [R196+0x11800] ;  /* 0x01180000c4a0783b */ /* 0x000fe20000004200 */
[--C-:B------:R-:W-:Y:S02]  /*17550*/  PRMT R171, R143, 0x5410, R141.reuse ;  /* 0x000054108fab7816 */ /* 0x100fe4000000008d */
[----:B------:R-:W-:Y:S01]  /*17560*/  PRMT R141, R153, 0x7632, R141 ;  /* 0x00007632998d7816 */ /* 0x000fe2000000008d */
[----:B------:R-:W-:Y:S01]  /*17570*/  @P1 HADD2 R244, -R133.H0_H0, -RZ.H0_H0 ;  /* 0xa00000ff85f41230 */ /* 0x000fe20000000900 */
[----:B------:R-:W-:Y:S02]  /*17580*/  ISETP.GT.U32.AND P0, PT, R143, UR15, PT ;  /* 0x0000000f8f007c0c */ /* 0x000fe4000bf04070 */
[----:B------:R-:W-:Y:S01]  /*17590*/  LOP3.LUT R140, R141, 0xff, RZ, 0xc0, !PT ;  /* 0x000000ff8d8c7812 */ /* 0x000fe200078ec0ff */
[----:B------:R-:W-:Y:S01]  /*175a0*/  STG.E.U16 desc[UR30][R192.64+0x60], R178 ;  /* 0x000060b2c0007986 */ /* 0x000fe2000c10151e */
[----:B------:R-:W-:Y:S02]  /*175b0*/  SHF.R.U32.HI R153, RZ, 0x18, R153 ;  /* 0x00000018ff997819 */ /* 0x000fe40000011699 */
[C---:B------:R-:W-:Y:S01]  /*175c0*/  ISETP.LE.U32.AND P4, PT, R140.reuse, UR15, PT ;  /* 0x0000000f8c007c0c */ /* 0x040fe2000bf83070 */
[----:B------:R-:W-:Y:S01]  /*175d0*/  @P5 HADD2 R246, -R172.H0_H0, -RZ.H0_H0 ;  /* 0xa00000ffacf65230 */ /* 0x000fe20000000900 */
[----:B--2---:R-:W-:Y:S02]  /*175e0*/  PRMT R169, R140, 0x5410, R153 ;  /* 0x000054108ca97816 */ /* 0x004fe40000000099 */
[----:B------:R-:W-:Y:S02]  /*175f0*/  LOP3.LUT R168, R0, R168, RZ, 0xc0, !PT ;  /* 0x000000a800a87212 */ /* 0x000fe400078ec0ff */
[----:B------:R-:W-:Y:S01]  /*17600*/  PRMT R0, R176, 0x5410, R175 ;  /* 0x00005410b0007816 */ /* 0x000fe200000000af */
[----:B------:R-:W-:Y:S01]  /*17610*/  @P0 HADD2 R245, -R174.H0_H0, -RZ.H0_H0 ;  /* 0xa00000ffaef50230 */ /* 0x000fe20000000900 */
[--C-:B------:R-:W-:Y:S02]  /*17620*/  HSET2.LE.AND R169, R169, R213.reuse, PT ;  /* 0x000000d5a9a97233 */ /* 0x100fe40003803000 */
[--C-:B------:R-:W-:Y:S02]  /*17630*/  HSET2.LE.AND R170, R170, R213.reuse, PT ;  /* 0x000000d5aaaa7233 */ /* 0x100fe40003803000 */
[----:B------:R-:W-:Y:S02]  /*17640*/  LOP3.LUT R171, R171, 0xff00ff, RZ, 0xc0, !PT ;  /* 0x00ff00ffabab7812 */ /* 0x000fe400078ec0ff */
[----:B------:R-:W-:Y:S02]  /*17650*/  LOP3.LUT R169, R0, R169, RZ, 0xc0, !PT ;  /* 0x000000a900a97212 */ /* 0x000fe400078ec0ff */
[----:B------:R-:W-:Y:S02]  /*17660*/  PRMT R0, R173, 0x5410, R172 ;  /* 0x00005410ad007816 */ /* 0x000fe400000000ac */
[----:B------:R-:W-:Y:S02]  /*17670*/  HSET2.LE.AND R171, R171, R213, PT ;  /* 0x000000d5abab7233 */ /* 0x000fe40003803000 */
[----:B------:R-:W-:Y:S02]  /*17680*/  LOP3.LUT R170, R0, R170, RZ, 0xc0, !PT ;  /* 0x000000aa00aa7212 */ /* 0x000fe400078ec0ff */
[----:B------:R-:W-:Y:S02]  /*17690*/  PRMT R0, R174, 0x5410, R133 ;  /* 0x00005410ae007816 */ /* 0x000fe40000000085 */
[----:B------:R-:W-:Y:S02]  /*176a0*/  @P5 PRMT R172, R246, 0x5410, RZ ;  /* 0x00005410f6ac5816 */ /* 0x000fe400000000ff */
[----:B------:R-:W-:Y:S01]  /*176b0*/  LOP3.LUT R171, R0, R171, RZ, 0xc0, !PT ;  /* 0x000000ab00ab7212 */ /* 0x000fe200078ec0ff */
[----:B------:R-:W-:Y:S01]  /*176c0*/  VIADD R0, R196, 0x10040 ;  /* 0x00010040c4007836 */ /* 0x000fe20000000000 */
[----:B------:R-:W-:Y:S02]  /*176d0*/  @P1 PRMT R133, R244, 0x5410, RZ ;  /* 0x00005410f4851816 */ /* 0x000fe400000000ff */
[----:B------:R-:W-:Y:S02]  /*176e0*/  @P0 PRMT R174, R245, 0x5410, RZ ;  /* 0x00005410f5ae0816 */ /* 0x000fe400000000ff */
[----:B------:R-:W-:Y:S04]  /*176f0*/  IADD3 R209, P0, PT, R192, -0x80, RZ ;  /* 0xffffff80c0d17810 */ /* 0x000fe80007f1e0ff */
[----:B------:R-:W-:Y:S01]  /*17700*/  IADD3.X R208, PT, PT, R193, -0x1, RZ, P0, !PT ;  /* 0xffffffffc1d07810 */ /* 0x000fe200007fe4ff */
[----:B---3--:R-:W-:Y:S05]  /*17710*/  @!P6 HADD2 R164, -R177.H0_H0, -RZ.H0_H0 ;  /* 0xa00000ffb1a4e230 */ /* 0x008fea0000000900 */
[----:B------:R-:W-:Y:S01]  /*17720*/  @!P6 STL.S16 [R1+0xc], R164 ;  /* 0x00000ca40100e387 */ /* 0x000fe20000100600 */
[----:B------:R-:W-:Y:S03]  /*17730*/  PRMT R143, R164, 0x7610, R143 ;  /* 0x00007610a48f7816 */ /* 0x000fe6000000008f */
[----:B------:R-:W2:Y:S01]  /*17740*/  LDL R154, [R1+0x7c] ;  /* 0x00007c00019a7983 */ /* 0x000ea20000100800 */
[----:B------:R-:W-:Y:S02]  /*17750*/  @!P6 PRMT R177, R143, 0x5410, RZ ;  /* 0x000054108fb1e816 */ /* 0x000fe400000000ff */
[----:B------:R-:W-:Y:S03]  /*17760*/  ISETP.LE.U32.AND P6, PT, R2, UR15, PT ;  /* 0x0000000f02007c0c */ /* 0x000fe6000bfc3070 */
[----:B------:R-:W-:Y:S10]  /*17770*/  STG.E.U16 desc[UR30][R192.64+0x62], R177 ;  /* 0x000062b1c0007986 */ /* 0x000ff4000c10151e */
[----:B------:R-:W-:Y:S02]  /*17780*/  @!P6 HADD2 R247, -R173.H0_H0, -RZ.H0_H0 ;  /* 0xa00000ffadf7e230 */ /* 0x000fe40000000900 */
[----:B------:R-:W-:Y:S03]  /*17790*/  @!P4 HADD2 R142, -R176.H0_H0, -RZ.H0_H0 ;  /* 0xa00000ffb08ec230 */ /* 0x000fe60000000900 */
[----:B------:R-:W-:Y:S02]  /*177a0*/  @!P6 PRMT R173, R247, 0x5410, RZ ;  /* 0x00005410f7ade816 */ /* 0x000fe400000000ff */
[----:B------:R-:W-:Y:S01]  /*177b0*/  PRMT R2, R142, 0x7610, R2 ;  /* 0x000076108e027816 */ /* 0x000fe20000000002 */
[----:B------:R-:W-:Y:S03]  /*177c0*/  @!P4 STL.S16 [R1+0x8], R142 ;  /* 0x0000088e0100c387 */ /* 0x000fe60000100600 */
[----:B------:R-:W-:Y:S01]  /*177d0*/  @!P4 PRMT R176, R2, 0x5410, RZ ;  /* 0x0000541002b0c816 */ /* 0x000fe200000000ff */
[----:B------:R-:W3:Y:S01]  /*177e0*/  LDSM.16.MT88.4 R140, [R196+0x10000] ;  /* 0x01000000c48c783b */ /* 0x000ee20000004200 */
[----:B------:R-:W-:Y:S07]  /*177f0*/  ISETP.LE.U32.AND P4, PT, R153, UR15, PT ;  /* 0x0000000f99007c0c */ /* 0x000fee000bf83070 */
[----:B------:R-:W-:Y:S06]  /*17800*/  STG.E.U16 desc[UR30][R194.64+0x60], R176 ;  /* 0x000060b0c2007986 */ /* 0x000fec000c10151e */
[----:B------:R-:W-:Y:S05]  /*17810*/  @!P4 HADD2 R248, -R175.H0_H0, -RZ.H0_H0 ;  /* 0xa00000ffaff8c230 */ /* 0x000fea0000000900 */
[----:B------:R-:W-:Y:S05]  /*17820*/  @!P4 PRMT R175, R248, 0x5410, RZ ;  /* 0x00005410f8afc816 */ /* 0x000fea00000000ff */
[----:B------:R-:W-:Y:S04]  /*17830*/  STG.E.U16 desc[UR30][R194.64+0x62], R175 ;  /* 0x000062afc2007986 */ /* 0x000fe8000c10151e */
[----:B------:R-:W-:Y:S04]  /*17840*/  STG.E.U16 desc[UR30][R192.64+0x70], R173 ;  /* 0x000070adc0007986 */ /* 0x000fe8000c10151e */
[----:B------:R-:W-:Y:S04]  /*17850*/  STG.E.U16 desc[UR30][R192.64+0x72], R172 ;  /* 0x000072acc0007986 */ /* 0x000fe8000c10151e */
[----:B------:R4:W-:Y:S01]  /*17860*/  STG.E.U16 desc[UR30][R194.64+0x72], R133 ;  /* 0x00007285c2007986 */ /* 0x0009e2000c10151e */
[C---:B---3--:R-:W-:Y:S03]  /*17870*/  HMMA.16816.F32 R4, R136.reuse, R140, R4 ;  /* 0x0000008c8804723c */ /* 0x048fe60000001804 */
[----:B------:R-:W-:Y:S05]  /*17880*/  STG.E.U16 desc[UR30][R194.64+0x70], R174 ;  /* 0x000070aec2007986 */ /* 0x000fea000c10151e */
[C---:B------:R-:W-:Y:S01]  /*17890*/  HMMA.16816.F32 R8, R136.reuse, R142, R8 ;  /* 0x0000008e8808723c */ /* 0x040fe20000001808 */
[----:B------:R-:W3:Y:S02]  /*178a0*/  LDSM.16.MT88.4 R140, [R197+0x10000] ;  /* 0x01000000c58c783b */ /* 0x000ee40000004200 */
[----:B----4-:R-:W-:Y:S05]  /*178b0*/  IMAD.MOV.U32 R133, RZ, RZ, R132 ;  /* 0x000000ffff857224 */ /* 0x010fea00078e0084 */
[C---:B---3--:R-:W-:Y:S08]  /*178c0*/  HMMA.16816.F32 R12, R136.reuse, R140, R12 ;  /* 0x0000008c880c723c */ /* 0x048ff0000000180c */
[C---:B------:R-:W-:Y:S03]  /*178d0*/  HMMA.16816.F32 R16, R136.reuse, R142, R16 ;  /* 0x0000008e8810723c */ /* 0x040fe60000001810 */
[----:B--2---:R-:W-:Y:S02]  /*178e0*/  @P2 VIADD R0, R154, 0xffffffc0 ;  /* 0xffffffc09a002836 */ /* 0x004fe40000000000 */
[----:B------:R-:W-:Y:S02]  /*178f0*/  LDSM.16.MT88.4 R152, [R197+0x11800] ;  /* 0x01180000c598783b */ /* 0x000fe40000004200 */
[----:B------:R-:W-:Y:S06]  /*17900*/  IMAD.IADD R2, R200, 0x1, R0 ;  /* 0x00000001c8027824 */ /* 0x000fec00078e0200 */
[----:B------:R-:W2:Y:S02]  /*17910*/  LDSM.16.MT88.4 R140, [R0] ;  /* 0x00000000008c783b */ /* 0x000ea40000004200 */
[C---:B--2---:R-:W-:Y:S08]  /*17920*/  HMMA.16816.F32 R20, R136.reuse, R140, R20 ;  /* 0x0000008c8814723c */ /* 0x044ff00000001814 */
[C---:B------:R-:W-:Y:S01]  /*17930*/  HMMA.16816.F32 R24, R136.reuse, R142, R24 ;  /* 0x0000008e8818723c */ /* 0x040fe20000001818 */
[----:B------:R-:W2:Y:S07]  /*17940*/  LDSM.16.MT88.4 R140, [R2] ;  /* 0x00000000028c783b */ /* 0x000eae0000004200 */
[C---:B--2---:R-:W-:Y:S08]  /*17950*/  HMMA.16816.F32 R28, R136.reuse, R140, R28 ;  /* 0x0000008c881c723c */ /* 0x044ff0000000181c */
[C---:B------:R-:W-:Y:S01]  /*17960*/  HMMA.16816.F32 R32, R136.reuse, R142, R32 ;  /* 0x0000008e8820723c */ /* 0x040fe20000001820 */
[----:B------:R-:W2:Y:S07]  /*17970*/  LDSM.16.MT88.4 R140, [R196+0x12000] ;  /* 0x01200000c48c783b */ /* 0x000eae0000004200 */
        /* <DEDUP_REMOVED lines=34> */
[----:B------:R-:W-:Y:S01]  /*17ba0*/  HMMA.16816.F32 R128, R136, R142, R128 ;  /* 0x0000008e8880723c */ /* 0x000fe20000001880 */
[----:B------:R-:W2:Y:S08]  /*17bb0*/  LDSM.16.MT88.4 R136, [R196+0x10800] ;  /* 0x01080000c488783b */ /* 0x000eb00000004200 */
[----:B------:R-:W3:Y:S01]  /*17bc0*/  LDSM.16.MT88.4 R140, [R197+0x10800] ;  /* 0x01080000c58c783b */ /* 0x000ee20000004200 */
[C---:B--2---:R-:W-:Y:S08]  /*17bd0*/  HMMA.16816.F32 R4, R144.reuse, R136, R4 ;  /* 0x000000889004723c */ /* 0x044ff00000001804 */
[C---:B------:R-:W-:Y:S01]  /*17be0*/  HMMA.16816.F32 R8, R144.reuse, R138, R8 ;  /* 0x0000008a9008723c */ /* 0x040fe20000001808 */
[----:B------:R-:W2:Y:S07]  /*17bf0*/  LDSM.16.MT88.4 R136, [R0+0x800] ;  /* 0x000800000088783b */ /* 0x000eae0000004200 */
[C---:B---3--:R-:W-:Y:S08]  /*17c00*/  HMMA.16816.F32 R12, R144.reuse, R140, R12 ;  /* 0x0000008c900c723c */ /* 0x048ff0000000180c */
[C---:B------:R-:W-:Y:S01]  /*17c10*/  HMMA.16816.F32 R16, R144.reuse, R142, R16 ;  /* 0x0000008e9010723c */ /* 0x040fe20000001810 */
[----:B------:R-:W3:Y:S07]  /*17c20*/  LDSM.16.MT88.4 R140, [R2+0x800] ;  /* 0x00080000028c783b */ /* 0x000eee0000004200 */
        /* <DEDUP_REMOVED lines=40> */
[----:B------:R-:W-:Y:S01]  /*17eb0*/  HMMA.16816.F32 R128, R144, R142, R128 ;  /* 0x0000008e9080723c */ /* 0x000fe20000001880 */
[----:B------:R-:W3:Y:S08]  /*17ec0*/  LDSM.16.MT88.4 R140, [R197+0x11000] ;  /* 0x01100000c58c783b */ /* 0x000ef00000004200 */
[----:B------:R-:W4:Y:S01]  /*17ed0*/  LDSM.16.MT88.4 R144, [R0+0x1000] ;  /* 0x001000000090783b */ /* 0x000f220000004200 */
        /* <DEDUP_REMOVED lines=40> */
[C---:B------:R-:W-:Y:S08]  /*18160*/  HMMA.16816.F32 R112, R148.reuse, R142, R112 ;  /* 0x0000008e9470723c */ /* 0x040ff00000001870 */
[C---:B----4-:R-:W-:Y:S08]  /*18170*/  HMMA.16816.F32 R116, R148.reuse, R144, R116 ;  /* 0x000000909474723c */ /* 0x050ff00000001874 */
        /* <DEDUP_REMOVED lines=9> */
[C---:B------:R-:W-:Y:S01]  /*18210*/  HMMA.16816.F32 R156, R168.reuse, R152, R12 ;  /* 0x00000098a89c723c */ /* 0x040fe2000000180c */
[----:B------:R-:W1:Y:S07]  /*18220*/  LDSM.16.MT88.4 R12, [R0+0x3800] ;  /* 0x00380000000c783b */ /* 0x000e6e0000004200 */
[C---:B------:R-:W-:Y:S01]  /*18230*/  HMMA.16816.F32 R152, R168.reuse, R154, R16 ;  /* 0x0000009aa898723c */ /* 0x040fe20000001810 */
[----:B------:R-:W1:Y:S07]  /*18240*/  LDSM.16.MT88.4 R16, [R2+0x3800] ;  /* 0x003800000210783b */ /* 0x000e6e0000004200 */
[C---:B---3--:R-:W-:Y:S08]  /*18250*/  HMMA.16816.F32 R148, R168.reuse, R144, R20 ;  /* 0x00000090a894723c */ /* 0x048ff00000001814 */
[C---:B------:R-:W-:Y:S08]  /*18260*/  HMMA.16816.F32 R144, R168.reuse, R146, R24 ;  /* 0x00000092a890723c */ /* 0x040ff00000001818 */
[C---:B--2---:R-:W-:Y:S08]  /*18270*/  HMMA.16816.F32 R140, R168.reuse, R136, R28 ;  /* 0x00000088a88c723c */ /* 0x044ff0000000181c */
[C---:B------:R-:W-:Y:S08]  /*18280*/  HMMA.16816.F32 R136, R168.reuse, R138, R32 ;  /* 0x0000008aa888723c */ /* 0x040ff00000001820 */
[C---:B----4-:R-:W-:Y:S08]  /*18290*/  HMMA.16816.F32 R36, R168.reuse, R4, R36 ;  /* 0x00000004a824723c */ /* 0x050ff00000001824 */
[C---:B------:R-:W-:Y:S01]  /*182a0*/  HMMA.16816.F32 R40, R168.reuse, R6, R40 ;  /* 0x00000006a828723c */ /* 0x040fe20000001828 */
[----:B------:R-:W2:Y:S07]  /*182b0*/  LDSM.16.MT88.4 R4, [R196+0x15800] ;  /* 0x01580000c404783b */ /* 0x000eae0000004200 */
[C---:B-----5:R-:W-:Y:S08]  /*182c0*/  HMMA.16816.F32 R44, R168.reuse, R8, R44 ;  /* 0x00000008a82c723c */ /* 0x060ff0000000182c */
        /* <DEDUP_REMOVED lines=16> */
[----:B------:R1:W5:Y:S07]  /*183d0*/  LDSM.16.MT88.4 R12, [R0+0x7800] ;  /* 0x00780000000c783b */ /* 0x00036e0000004200 */
[C---:B----4-:R-:W-:Y:S08]  /*183e0*/  HMMA.16816.F32 R92, R168.reuse, R16, R92 ;  /* 0x00000010a85c723c */ /* 0x050ff0000000185c */
[C---:B------:R-:W-:Y:S08]  /*183f0*/  HMMA.16816.F32 R96, R168.reuse, R18, R96 ;  /* 0x00000012a860723c */ /* 0x040ff00000001860 */
[C---:B--2---:R-:W-:Y:S03]  /*18400*/  HMMA.16816.F32 R100, R168.reuse, R4, R100 ;  /* 0x00000004a864723c */ /* 0x044fe60000001864 */
[----:B-1----:R-:W-:Y:S01]  /*18410*/  FADD.FTZ R0, R220, R134 ;  /* 0x00000086dc007221 */ /* 0x002fe20000010000 */
[----:B------:R-:W-:Y:S04]  /*18420*/  IMAD.MOV.U32 R134, RZ, RZ, R3 ;  /* 0x000000ffff867224 */ /* 0x000fe800078e0003 */
[C---:B------:R-:W-:Y:S01]  /*18430*/  HMMA.16816.F32 R104, R168.reuse, R6, R104 ;  /* 0x00000006a868723c */ /* 0x040fe20000001868 */
[----:B------:R1:W2:Y:S07]  /*18440*/  LDSM.16.MT88.4 R4, [R2+0x7800] ;  /* 0x007800000204783b */ /* 0x0002ae0000004200 */
[C---:B---3--:R-:W-:Y:S08]  /*18450*/  HMMA.16816.F32 R108, R168.reuse, R8, R108 ;  /* 0x00000008a86c723c */ /* 0x048ff0000000186c */
[C---:B------:R-:W-:Y:S08]  /*18460*/  HMMA.16816.F32 R112, R168.reuse, R10, R112 ;  /* 0x0000000aa870723c */ /* 0x040ff00000001870 */
[C---:B-----5:R-:W-:Y:S03]  /*18470*/  HMMA.16816.F32 R116, R168.reuse, R12, R116 ;  /* 0x0000000ca874723c */ /* 0x060fe60000001874 */
[----:B-1----:R-:W-:Y:S04]  /*18480*/  FADD.FTZ R2, R222, R198 ;  /* 0x000000c6de027221 */ /* 0x002fe80000010000 */
[----:B------:R-:W-:Y:S01]  /*18490*/  FADD.FTZ R8, R228, R2 ;  /* 0x00000002e4087221 */ /* 0x000fe20000010000 */
[C---:B------:R-:W-:Y:S03]  /*184a0*/  HMMA.16816.F32 R120, R168.reuse, R14, R120 ;  /* 0x0000000ea878723c */ /* 0x040fe60000001878 */
[----:B------:R-:W-:Y:S01]  /*184b0*/  FADD.FTZ R2, R226, R0 ;  /* 0x00000000e2027221 */ /* 0x000fe20000010000 */
[----:B------:R-:W-:Y:S03]  /*184c0*/  FADD.FTZ R0, R229, R8 ;  /* 0x00000008e5007221 */ /* 0x000fe60000010000 */
[----:B------:R-:W-:Y:S01]  /*184d0*/  FADD.FTZ R8, R227, R2 ;  /* 0x00000002e3087221 */ /* 0x000fe20000010000 */
[----:B------:R-:W-:Y:S01]  /*184e0*/  FADD.FTZ R2, R230, R0 ;  /* 0x00000000e6027221 */ /* 0x000fe20000010000 */
[C---:B--2---:R-:W-:Y:S03]  /*184f0*/  HMMA.16816.F32 R124, R168.reuse, R4, R124 ;  /* 0x00000004a87c723c */ /* 0x044fe6000000187c */
[----:B------:R-:W-:Y:S01]  /*18500*/  FADD.FTZ R0, R231, R8 ;  /* 0x00000008e7007221 */ /* 0x000fe20000010000 */
[----:B------:R-:W-:Y:S03]  /*18510*/  FADD.FTZ R2, R232, R2 ;  /* 0x00000002e8027221 */ /* 0x000fe60000010000 */
[----:B------:R-:W-:Y:S01]  /*18520*/  FADD.FTZ R0, R233, R0 ;  /* 0x00000000e9007221 */ /* 0x000fe20000010000 */
[----:B------:R-:W-:Y:S03]  /*18530*/  HMMA.16816.F32 R128, R168, R6, R128 ;  /* 0x00000006a880723c */ /* 0x000fe60000001880 */
[----:B------:R-:W-:Y:S01]  /*18540*/  FADD.FTZ R2, R236, R2 ;  /* 0x00000002ec027221 */ /* 0x000fe20000010000 */
[----:B------:R-:W-:Y:S03]  /*18550*/  FADD.FTZ R0, R234, R0 ;  /* 0x00000000ea007221 */ /* 0x000fe60000010000 */
[----:B------:R-:W-:Y:S01]  /*18560*/  FADD.FTZ R224, R237, R2 ;  /* 0x00000002ede07221 */ /* 0x000fe20000010000 */
[----:B------:R-:W-:Y:S01]  /*18570*/  FADD.FTZ R239, R235, R0 ;  /* 0x00000000ebef7221 */ /* 0x000fe20000010000 */
[----:B------:R-:W-:Y:S11]  /*18580*/  BRA.U UP0, `(.L_x_1444) ;  /* 0xffffffa100587547 */ /* 0x000ff6000b83ffff */
.L_x_1443:
        /* <DEDUP_REMOVED lines=334> */
.L_x_1447:
        /* <DEDUP_REMOVED lines=46> */
.L_x_1449:
[----:B------:R-:W-:Y:S05]  /*19d50*/  BSYNC.RECONVERGENT B0 ;  /* 0x0000000000007941 */ /* 0x000fea0003800200 */
.L_x_1448:
        /* <DEDUP_REMOVED lines=44> */
.L_x_1451:
[----:B------:R-:W-:Y:S05]  /*1a020*/  BSYNC.RECONVERGENT B0 ;  /* 0x0000000000007941 */ /* 0x000fea0003800200 */
.L_x_1450:
        /* <DEDUP_REMOVED lines=27> */
.L_x_1453:
[----:B------:R-:W-:Y:S05]  /*1a1e0*/  BSYNC.RECONVERGENT B0 ;  /* 0x0000000000007941 */ /* 0x000fea0003800200 */
.L_x_1452:
        /* <DEDUP_REMOVED lines=27> */
.L_x_1455:
[----:B------:R-:W-:Y:S05]  /*1a3a0*/  BSYNC.RECONVERGENT B0 ;  /* 0x0000000000007941 */ /* 0x000fea0003800200 */
.L_x_1454:
        /* <DEDUP_REMOVED lines=27> */
.L_x_1456:
        /* <DEDUP_REMOVED lines=10> */
.L_x_2359:


//--------------------- .text._ZN5flash16flash_fwd_kernelI23Flash_fwd_kernel_traitsILi256ELi64ELi64ELi4ELb0ELb0EN7cutlass6half_tE19Flash_kernel_traitsILi256ELi64ELi64ELi4ES3_EELb0ELb0ELb1ELb1ELb0ELb0ELb1ELb0EEEvNS_16Flash_fwd_paramsE --------------------------
	.section	.text._ZN5flash16flash_fwd_kernelI23Flash_fwd_kernel_traitsILi256ELi64ELi64ELi4ELb0ELb0EN7cutlass6half_tE19Flash_kernel_traitsILi256ELi64ELi64ELi4ES3_EELb0ELb0ELb1ELb1ELb0ELb0ELb1ELb0EEEvNS_16Flash_fwd_paramsE,"ax",@progbits
	.align	128
        .global         _ZN5flash16flash_fwd_kernelI23Flash_fwd_kernel_traitsILi256ELi64ELi64ELi4ELb0ELb0EN7cutlass6half_tE19Flash_kernel_traitsILi256ELi64ELi64ELi4ES3_EELb0ELb0ELb1ELb1ELb0ELb0ELb1ELb0EEEvNS_16Flash_fwd_paramsE
        .type           _ZN5flash16flash_fwd_kernelI23Flash_fwd_kernel_traitsILi256ELi64ELi64ELi4ELb0ELb0EN7cutlass6half_tE19Flash_kernel_traitsILi256ELi64ELi64ELi4ES3_EELb0ELb0ELb1ELb1ELb0ELb0ELb1ELb0EEEvNS_16Flash_fwd_paramsE,@function
        .size           _ZN5flash16flash_fwd_kernelI23Flash_fwd_kernel_traitsILi256ELi64ELi64ELi4ELb0ELb0EN7cutlass6half_tE19Flash_kernel_traitsILi256ELi64ELi64ELi4ES3_EELb0ELb0ELb1ELb1ELb0ELb0ELb1ELb0EEEvNS_16Flash_fwd_paramsE,(.L_x_2360 - _ZN5flash16flash_fwd_kernelI23Flash_fwd_kernel_traitsILi256ELi64ELi64ELi4ELb0ELb0EN7cutlass6half_tE19Flash_kernel_traitsILi256ELi64ELi64ELi4ES3_EELb0ELb0ELb1ELb1ELb0ELb0ELb1ELb0EEEvNS_16Flash_fwd_paramsE)
        .other          _ZN5flash16flash_fwd_kernelI23Flash_fwd_kernel_traitsILi256ELi64ELi64ELi4ELb0ELb0EN7cutlass6half_tE19Flash_kernel_traitsILi256ELi64ELi64ELi4ES3_EELb0ELb0ELb1ELb1ELb0ELb0ELb1ELb0EEEvNS_16Flash_fwd_paramsE,@"STO_CUDA_ENTRY STV_DEFAULT"
_ZN5flash16flash_fwd_kernelI23Flash_fwd_kernel_traitsILi256ELi64ELi64ELi4ELb0ELb0EN7cutlass6half_tE19Flash_kernel_traitsILi256ELi64ELi64ELi4ES3_EELb0ELb0ELb1ELb1ELb0ELb0ELb1ELb0EEEvNS_16Flash_fwd_paramsE:
.text._ZN5flash16flash_fwd_kernelI23Flash_fwd_kernel_traitsILi256ELi64ELi64ELi4ELb0ELb0EN7cutlass6half_tE19Flash_kernel_traitsILi256ELi64ELi64ELi4ES3_EELb0ELb0ELb1ELb1ELb0ELb0ELb1ELb0EEEvNS_16Flash_fwd_paramsE:
        /* <DEDUP_REMOVED lines=71> */
.L_x_1457:
        /* <DEDUP_REMOVED lines=58> */
.L_x_1459:
        /* <DEDUP_REMOVED lines=57> */
.L_x_1461:
[----:B------:R-:W-:Y:S05]  /*0ba0*/  BSYNC.RECONVERGENT B0 ;  /* 0x0000000000007941 */ /* 0x000fea0003800200 */
.L_x_1460:
        /* <DEDUP_REMOVED lines=24> */
.L_x_1463:
[----:B------:R-:W-:Y:S05]  /*0d30*/  BSYNC.RECONVERGENT B0 ;  /* 0x0000000000007941 */ /* 0x000fea0003800200 */
.L_x_1462:
        /* <DEDUP_REMOVED lines=24> */
.L_x_1465:
[----:B------:R-:W-:Y:S05]  /*0ec0*/  BSYNC.RECONVERGENT B0 ;  /* 0x0000000000007941 */ /* 0x000fea0003800200 */
.L_x_1464:
        /* <DEDUP_REMOVED lines=26> */
.L_x_1467:
[----:B------:R-:W-:Y:S05]  /*1070*/  BSYNC.RECONVERGENT B0 ;  /* 0x0000000000007941 */ /* 0x000fea0003800200 */
.L_x_1466:
        /* <DEDUP_REMOVED lines=10> */
.L_x_1469:
[----:B------:R-:W-:Y:S05]  /*1120*/  BSYNC.RECONVERGENT B0 ;  /* 0x0000000000007941 */ /* 0x000fea0003800200 */
.L_x_1468:
        /* <DEDUP_REMOVED lines=10> */
.L_x_1471:
[----:B------:R-:W-:Y:S05]  /*11d0*/  BSYNC.RECONVERGENT B0 ;  /* 0x0000000000007941 */ /* 0x000fea0003800200 */
.L_x_1470:
        /* <DEDUP_REMOVED lines=10> */
.L_x_1473:
[----:B------:R-:W-:Y:S05]  /*1280*/  BSYNC.RECONVERGENT B0 ;  /* 0x0000000000007941 */ /* 0x000fea0003800200 */
.L_x_1472:
        /* <DEDUP_REMOVED lines=10> */
.L_x_1458:
        /* <DEDUP_REMOVED lines=22> */
.L_x_1474:
[----:B------:R-:W1:Y:S01]  /*1490*/  LDCU.64 UR10, c[0x0][0x3b8] ;  /* 0x00007700ff0a77ac */ /* 0x000e620008000a00 */
[----:B------:R-:W-:-:S04]  /*14a0*/  UIADD3 UR13, UPT, UPT, UR12, UR15, URZ ;  /* 0x0000000f0c0d7290 */ /* 0x000fc8000fffe0ff */
[----:B-1----:R-:W-:Y:S02]  /*14b0*/  UIMAD.WIDE.U32 UR4, UR13, UR10, URZ ;  /* 0x0000000a0d0472a5 */ /* 0x002fe4000f8e00ff */
[----:B------:R-:W-:-:S04]  /*14c0*/  UIMAD UR13, UR13, UR11, URZ ;  /* 0x0000000b0d0d72a4 */ /* 0x000fc8000f8e02ff */
[----:B------:R-:W-:Y:S01]  /*14d0*/  UIADD3 UR13, UPT, UPT, UR5, UR13, URZ ;  /* 0x0000000d050d7290 */ /* 0x000fe2000fffe0ff */
[----:B------:R-:W-:Y:S02]  /*14e0*/  UMOV UR14, UR4 ;  /* 0x00000004000e7c82 */ /* 0x000fe40008000000 */
.L_x_1475:
        /* <DEDUP_REMOVED lines=38> */
.L_x_1476:
[----:B------:R-:W1:Y:S01]  /*1750*/  LDCU.64 UR8, c[0x0][0x3c0] ;  /* 0x00007800ff0877ac */ /* 0x000e620008000a00 */
[----:B------:R-:W-:-:S04]  /*1760*/  UIADD3 UR12, UPT, UPT, UR12, UR15, URZ ;  /* 0x0000000f0c0c7290 */ /* 0x000fc8000fffe0ff */
[----:B-1----:R-:W-:Y:S02]  /*1770*/  UIMAD.WIDE.U32 UR16, UR12, UR8, URZ ;  /* 0x000000080c1072a5 */ /* 0x002fe4000f8e00ff */
[----:B------:R-:W-:-:S04]  /*1780*/  UIMAD UR12, UR12, UR9, URZ ;  /* 0x000000090c0c72a4 */ /* 0x000fc8000f8e02ff */
[----:B------:R-:W-:-:S12]  /*1790*/  UIADD3 UR12, UPT, UPT, UR17, UR12, URZ ;  /* 0x0000000c110c7290 */ /* 0x000fd8000fffe0ff */
.L_x_1477:
[----:B------:R-:W-:Y:S01]  /*17a0*/  IMAD.SHL.U32 R242, R216, 0x8, RZ ;  /* 0x00000008d8f27824 */ /* 0x000fe200078e00ff */
[----:B------:R-:W1:Y:S01]  /*17b0*/  LDCU.128 UR4, c[0x0][0x3d0] ;  /* 0x00007a00ff0477ac */ /* 0x000e620008000c00 */
[----:B------:R-:W-:Y:S01]  /*17c0*/  SHF.R.U32.HI R2, RZ, 0x3, R216 ;  /* 0x00000003ff027819 */ /* 0x000fe200000116d8 */
[----:B------:R-:W2:Y:S01]  /*17d0*/  S2UR UR33, SR_CgaCtaId ;  /* 0x00000000002179c3 */ /* 0x000ea20000008800 */
[----:B------:R-:W-:Y:S01]  /*17e0*/  SHF.R.S32.HI R7, RZ, 0x1f, R4 ;  /* 0x0000001fff077819 */ /* 0x000fe20000011404 */
[----:B------:R-:W-:Y:S01]  /*17f0*/  BSSY.RECONVERGENT B0, `(.L_x_1478) ;  /* 0x0000057000007945 */ /* 0x000fe20003800200 */
[----:B------:R-:W-:Y:S01]  /*1800*/  LOP3.LUT R215, R242, 0x38, RZ, 0xc0, !PT ;  /* 0x00000038f2d77812 */ /* 0x000fe200078ec0ff */
[----:B------:R-:W-:Y:S01]  /*1810*/  VIADD R6, R2, 0x10 ;  /* 0x0000001002067836 */ /* 0x000fe20000000000 */
[----:B------:R-:W-:Y:S02]  /*1820*/  LOP3.LUT R5, R242, 0x1f8, RZ, 0xc0, !PT ;  /* 0x000001f8f2057812 */ /* 0x000fe400078ec0ff */
[C---:B------:R-:W-:Y:S01]  /*1830*/  IADD3 R10, P1, PT, R215.reuse, UR14, RZ ;  /* 0x0000000ed70a7c10 */ /* 0x040fe2000ff3e0ff */
[----:B------:R-:W3:Y:S01]  /*1840*/  LDCU.64 UR14, c[0x0][0x390] ;  /* 0x00007200ff0e77ac */ /* 0x000ee20008000a00 */
[----:B------:R-:W-:-:S02]  /*1850*/  IADD3 R16, P0, PT, R215, UR16, RZ ;  /* 0x00000010d7107c10 */ /* 0x000fc4000ff1e0ff */
[----:B------:R-:W-:Y:S01]  /*1860*/  LOP3.LUT R3, R242, 0x1e00, RZ, 0xc0, !PT ;  /* 0x00001e00f2037812 */ /* 0x000fe200078ec0ff */
[----:B------:R-:W-:Y:S01]  /*1870*/  IMAD.X R11, RZ, RZ, UR13, P1 ;  /* 0x0000000dff0b7e24 */ /* 0x000fe200088e06ff */
[----:B------:R-:W-:Y:S01]  /*1880*/  LOP3.LUT R238, R5, 0x38, R216, 0x78, !PT ;  /* 0x0000003805ee7812 */ /* 0x000fe200078e78d8 */
[----:B------:R-:W-:Y:S01]  /*1890*/  IMAD.X R17, RZ, RZ, UR12, P0 ;  /* 0x0000000cff117e24 */ /* 0x000fe200080e06ff */
[C---:B------:R-:W-:Y:S01]  /*18a0*/  IADD3 R14, P0, PT, R215.reuse, UR32, RZ ;  /* 0x00000020d70e7c10 */ /* 0x040fe2000ff1e0ff */
[----:B------:R-:W-:Y:S01]  /*18b0*/  IMAD.WIDE.U32 R10, R2, UR10, R10 ;  /* 0x0000000a020a7c25 */ /* 0x000fe2000f8e000a */
[----:B------:R-:W-:Y:S01]  /*18c0*/  LOP3.LUT R238, R238, R3, RZ, 0xfc, !PT ;  /* 0x00000003eeee7212 */ /* 0x000fe200078efcff */
[----:B------:R-:W4:Y:S01]  /*18d0*/  LDCU.64 UR12, c[0x0][0x3c8] ;  /* 0x00007900ff0c77ac */ /* 0x000f220008000a00 */
[----:B------:R-:W5:Y:S01]  /*18e0*/  S2R R3, SR_CTAID.X ;  /* 0x0000000000037919 */ /* 0x000f620000002500 */
[C---:B------:R-:W-:Y:S01]  /*18f0*/  IMAD.WIDE.U32 R16, R2.reuse, UR8, R16 ;  /* 0x0000000802107c25 */ /* 0x040fe2000f8e0010 */
[C---:B------:R-:W-:Y:S01]  /*1900*/  LOP3.LUT R241, R215.reuse, 0x40, RZ, 0xfc, !PT ;  /* 0x00000040d7f17812 */ /* 0x040fe200078efcff */
[----:B------:R-:W3:Y:S01]  /*1910*/  LDCU.64 UR16, c[0x0][0x388] ;  /* 0x00007100ff1077ac */ /* 0x000ee20008000a00 */
[----:B------:R-:W-:Y:S01]  /*1920*/  LOP3.LUT R240, R215, 0x80, RZ, 0xfc, !PT ;  /* 0x00000080d7f07812 */ /* 0x000fe200078efcff */
[----:B-1----:R-:W-:Y:S01]  /*1930*/  IMAD R13, R7, UR4, RZ ;  /* 0x00000004070d7c24 */ /* 0x002fe2000f8e02ff */
[----:B------:R-:W-:Y:S01]  /*1940*/  LOP3.LUT R239, R215, 0xc0, RZ, 0xfc, !PT ;  /* 0x000000c0d7ef7812 */ /* 0x000fe200078efcff */
[----:B------:R-:W-:-:S02]  /*1950*/  IMAD R11, R2, UR11, R11 ;  /* 0x0000000b020b7c24 */ /* 0x000fc4000f8e020b */
[----:B------:R-:W-:Y:S02]  /*1960*/  IMAD R7, R7, UR6, RZ ;  /* 0x0000000607077c24 */ /* 0x000fe4000f8e02ff */
[----:B------:R-:W-:Y:S02]  /*1970*/  IMAD R17, R2, UR9, R17 ;  /* 0x0000000902117c24 */ /* 0x000fe4000f8e0211 */
[C---:B------:R-:W-:Y:S01]  /*1980*/  IMAD R13, R4.reuse, UR5, R13 ;  /* 0x00000005040d7c24 */ /* 0x040fe2000f8e020d */
[----:B------:R-:W-:Y:S01]  /*1990*/  UMOV UR5, 0x400 ;  /* 0x0000040000057882 */ /* 0x000fe20000000000 */
[C---:B------:R-:W-:Y:S01]  /*19a0*/  IMAD.WIDE.U32 R10, R4.reuse, UR4, R10 ;  /* 0x00000004040a7c25 */ /* 0x040fe2000f8e000a */
[----:B------:R-:W-:Y:S02]  /*19b0*/  UIADD3 UR4, UPT, UPT, UR21, -0x1, URZ ;  /* 0xffffffff15047890 */ /* 0x000fe4000fffe0ff */
[----:B--2---:R-:W-:Y:S01]  /*19c0*/  ULEA UR5, UR33, UR5, 0x18 ;  /* 0x0000000521057291 */ /* 0x004fe2000f8ec0ff */
[----:B------:R-:W-:-:S02]  /*19d0*/  IMAD R7, R4, UR7, R7 ;  /* 0x0000000704077c24 */ /* 0x000fc4000f8e0207 */
[----:B------:R-:W-:Y:S01]  /*19e0*/  IMAD.WIDE.U32 R4, R4, UR6, R16 ;  /* 0x0000000604047c25 */ /* 0x000fe2000f8e0010 */
[----:B---3--:R-:W-:Y:S02]  /*19f0*/  LEA R237, P1, R10, UR16, 0x1 ;  /* 0x000000100aed7c11 */ /* 0x008fe4000f8208ff */
[----:B------:R-:W-:Y:S01]  /*1a00*/  LEA R238, R238, UR5, 0x1 ;  /* 0x00000005eeee7c11 */ /* 0x000fe2000f8e08ff */
[----:B------:R-:W-:Y:S01]  /*1a10*/  IMAD.X R15, RZ, RZ, UR31, P0 ;  /* 0x0000001fff0f7e24 */ /* 0x000fe200080e06ff */
[----:B------:R-:W-:Y:S01]  /*1a20*/  LEA R235, P0, R4, UR14, 0x1 ;  /* 0x0000000e04eb7c11 */ /* 0x000fe2000f8008ff */
[----:B------:R-:W-:Y:S01]  /*1a30*/  UIADD3 UR14, UPT, UPT, -UR27, UR20, URZ ;  /* 0x000000141b0e7290 */ /* 0x000fe2000fffe1ff */
[----:B------:R-:W-:Y:S02]  /*1a40*/  IMAD.IADD R234, R5, 0x1, R7 ;  /* 0x0000000105ea7824 */ /* 0x000fe400078e0207 */
[----:B----4-:R-:W-:Y:S02]  /*1a50*/  IMAD.U32 R8, RZ, RZ, UR12 ;  /* 0x0000000cff087e24 */ /* 0x010fe4000f8e00ff */
[----:B------:R-:W-:Y:S01]  /*1a60*/  IMAD.IADD R236, R11, 0x1, R13 ;  /* 0x000000010bec7824 */ /* 0x000fe200078e020d */
[----:B------:R-:W-:Y:S01]  /*1a70*/  ISETP.GE.AND P3, PT, R2, UR14, PT ;  /* 0x0000000e02007c0c */ /* 0x000fe2000bf66270 */
[----:B------:R-:W-:Y:S01]  /*1a80*/  IMAD.WIDE.U32 R8, R8, UR26, R14 ;  /* 0x0000001a08087c25 */ /* 0x000fe2000f8e000e */
[----:B------:R-:W-:Y:S01]  /*1a90*/  LEA.HI.X R234, R4, UR15, R234, 0x1, P0 ;  /* 0x0000000f04ea7c11 */ /* 0x000fe200080f0cea */
[----:B------:R-:W-:Y:S01]  /*1aa0*/  UIMAD UR15, UR4, -0x40, UR30 ;  /* 0xffffffc0040f78a4 */ /* 0x000fe2000f8e021e */
[----:B-----5:R-:W-:Y:S01]  /*1ab0*/  LEA R5, P2, R3, R2, 0x6 ;  /* 0x0000000203057211 */ /* 0x020fe200078430ff */
[----:B------:R-:W-:Y:S01]  /*1ac0*/  VIADD R4, R2, 0x20 ;  /* 0x0000002002047836 */ /* 0x000fe20000000000 */
[----:B------:R-:W-:Y:S01]  /*1ad0*/  LEA.HI.X R236, R10, UR17, R236, 0x1, P1 ;  /* 0x000000110aec7c11 */ /* 0x000fe200088f0cec */
[----:B------:R-:W-:Y:S01]  /*1ae0*/  IMAD.U32 R13, RZ, RZ, UR13 ;  /* 0x0000000dff0d7e24 */ /* 0x000fe2000f8e00ff */
[----:B------:R-:W-:-:S02]  /*1af0*/  ISETP.GE.AND P0, PT, R6, UR14, PT ;  /* 0x0000000e06007c0c */ /* 0x000fc4000bf06270 */
[----:B------:R-:W-:Y:S01]  /*1b00*/  ISETP.GE.AND P1, PT, R4, UR14, PT ;  /* 0x0000000e04007c0c */ /* 0x000fe2000bf26270 */
[----:B------:R-:W-:Y:S01]  /*1b10*/  IMAD R13, R13, UR26, R9 ;  /* 0x0000001a0d0d7c24 */ /* 0x000fe2000f8e0209 */
        /* <DEDUP_REMOVED lines=36> */
.L_x_1479:
[----:B------:R-:W-:Y:S05]  /*1d60*/  BSYNC.RECONVERGENT B0 ;  /* 0x0000000000007941 */ /* 0x000fea0003800200 */
.L_x_1478:
        /* <DEDUP_REMOVED lines=42> */
.L_x_1481:
[----:B------:R-:W-:Y:S05]  /*2010*/  BSYNC.RECONVERGENT B0 ;  /* 0x0000000000007941 */ /* 0x000fea0003800200 */
.L_x_1480:
        /* <DEDUP_REMOVED lines=41> */
.L_x_1483:
[----:B------:R-:W-:Y:S05]  /*22b0*/  BSYNC.RECONVERGENT B0 ;  /* 0x0000000000007941 */ /* 0x000fea0003800200 */
.L_x_1482:
        /* <DEDUP_REMOVED lines=40> */
.L_x_1485:
[----:B------:R-:W-:Y:S05]  /*2540*/  BSYNC.RECONVERGENT B0 ;  /* 0x0000000000007941 */ /* 0x000fea0003800200 */
.L_x_1484:
        /* <DEDUP_REMOVED lines=34> */
.L_x_1487:
[----:B------:R-:W-:Y:S05]  /*2770*/  BSYNC.RECONVERGENT B0 ;  /* 0x0000000000007941 */ /* 0x000fea0003800200 */
.L_x_1486:
        /* <DEDUP_REMOVED lines=36> */
.L_x_1489:
[----:B------:R-:W-:Y:S05]  /*29c0*/  BSYNC.RECONVERGENT B0 ;  /* 0x0000000000007941 */ /* 0x000fea0003800200 */
.L_x_1488:
        /* <DEDUP_REMOVED lines=36> */
.L_x_1491:
[----:B------:R-:W-:Y:S05]  /*2c10*/  BSYNC.RECONVERGENT B0 ;  /* 0x0000000000007941 */ /* 0x000fea0003800200 */
.L_x_1490:
        /* <DEDUP_REMOVED lines=37> */
.L_x_1493:
[----:B------:R-:W-:Y:S05]  /*2e70*/  BSYNC.RECONVERGENT B0 ;  /* 0x0000000000007941 */ /* 0x000fea0003800200 */
.L_x_1492:
        /* <DEDUP_REMOVED lines=16> */
[----:B-1----:R-:W-:-:S04]  /*2f80*/  IMAD.U32 R8, RZ, RZ, UR12 ;  /* 0x0000000cff087e24 */ /* 0x002fc8000f8e00ff */
[----:B------:R-:W-:-:S05]  /*2f90*/  IMAD.U32 R9, RZ, RZ, UR13 ;  /* 0x0000000dff097e24 */ /* 0x000fca000f8e00ff */
[----:B------:R-:W2:Y:S01]  /*2fa0*/  @P0 LDG.E R3, desc[UR28][R8.64] ;  /* 0x0000001c08030981 */ /* 0x000ea2000c1e1900 */
[----:B-----5:R-:W2:Y:S01]  /*2fb0*/  @P0 MUFU.RCP R0, UR6 ;  /* 0x0000000600000d08 */ /* 0x020ea20008001000 */
[----:B------:R-:W-:Y:S01]  /*2fc0*/  USHF.L.U32 UR34, UR8, 0x6, URZ ;  /* 0x0000000608227899 */ /* 0x000fe200080006ff */
[----:B------:R-:W-:Y:S01]  /*2fd0*/  LOP3.LUT R217, R217, 0x7c00, RZ, 0xc0, !PT ;  /* 0x00007c00d9d97812 */ /* 0x000fe200078ec0ff */
[----:B------:R-:W-:Y:S01]  /*2fe0*/  USHF.L.U64.HI UR13, UR8, 0x6, UR9 ;  /* 0x00000006080d7899 */ /* 0x000fe20008010209 */
[----:B------:R-:W-:Y:S01]  /*2ff0*/  LOP3.LUT R166, R219, 0x8, RZ, 0xc0, !PT ;  /* 0x00000008dba67812 */ /* 0x000fe200078ec0ff */
[----:B------:R-:W-:Y:S01]  /*3000*/  UIMAD.WIDE.U32 UR34, UR34, UR4, URZ ;  /* 0x00000004222272a5 */ /* 0x000fe2000f8e00ff */
[----:B------:R-:W-:Y:S01]  /*3010*/  BSSY.RECONVERGENT B0, `(.L_x_1494) ;  /* 0x0000031000007945 */ /* 0x000fe20003800200 */
[----:B------:R-:W-:Y:S01]  /*3020*/  UIMAD UR13, UR13, UR4, URZ ;  /* 0x000000040d0d72a4 */ /* 0x000fe2000f8e02ff */
[----:B------:R-:W-:-:S03]  /*3030*/  UMOV UR6, URZ ;  /* 0x000000ff00067c82 */ /* 0x000fc60008000000 */
[----:B------:R-:W-:Y:S01]  /*3040*/  UIADD3 UR13, UPT, UPT, UR35, UR13, URZ ;  /* 0x0000000d230d7290 */ /* 0x000fe2000fffe0ff */
        /* <DEDUP_REMOVED lines=14> */
[----:B----4-:R-:W-:-:S04]  /*3130*/  LEA R10, P4, R8, R235, 0x1 ;  /* 0x000000eb080a7211 */ /* 0x010fc800078808ff */
        /* <DEDUP_REMOVED lines=26> */
.L_x_1495:
[----:B------:R2:W-:Y:S04]  /*32e0*/  STS.128 [R238+0x10000], RZ ;  /* 0x010000ffee007388 */ /* 0x0005e80000000c00 */
[----:B------:R2:W-:Y:S04]  /*32f0*/  STS.128 [R238+0x12000], RZ ;  /* 0x012000ffee007388 */ /* 0x0005e80000000c00 */
[----:B------:R2:W-:Y:S04]  /*3300*/  STS.128 [R238+0x14000], RZ ;  /* 0x014000ffee007388 */ /* 0x0005e80000000c00 */
[----:B------:R2:W-:Y:S02]  /*3310*/  STS.128 [R238+0x16000], RZ ;  /* 0x016000ffee007388 */ /* 0x0005e40000000c00 */
.L_x_1496:
[----:B------:R-:W-:Y:S05]  /*3320*/  BSYNC.RECONVERGENT B0 ;  /* 0x0000000000007941 */ /* 0x000fea0003800200 */
.L_x_1494:
        /* <DEDUP_REMOVED lines=46> */
.L_x_1498:
[----:B------:R-:W-:Y:S05]  /*3610*/  BSYNC.RECONVERGENT B0 ;  /* 0x0000000000007941 */ /* 0x000fea0003800200 */
.L_x_1497:
        /* <DEDUP_REMOVED lines=39> */
.L_x_1500:
[----:B------:R-:W-:Y:S05]  /*3890*/  BSYNC.RECONVERGENT B0 ;  /* 0x0000000000007941 */ /* 0x000fea0003800200 */
.L_x_1499:
        /* <DEDUP_REMOVED lines=41> */
.L_x_1502:
[----:B------:R-:W-:Y:S05]  /*3b30*/  BSYNC.RECONVERGENT B0 ;  /* 0x0000000000007941 */ /* 0x000fea0003800200 */
.L_x_1501:
[----:B------:R-:W-:Y:S01]  /*3b40*/  LDSM.16.M88.4 R60, [R85] ;  /* 0x00000000553c783b */ /* 0x000fe20000000200 */
[----:B------:R-:W-:Y:S01]  /*3b50*/  IMAD.MOV.U32 R77, RZ, RZ, 0x20 ;  /* 0x00000020ff4d7424 */ /* 0x000fe200078e00ff */
[----:B------:R-:W-:Y:S01]  /*3b60*/  LOP3.LUT P0, R2, R216, 0x2, RZ, 0xc0, !PT ;  /* 0x00000002d8027812 */ /* 0x000fe2000780c0ff */
[----:B------:R-:W-:Y:S01]  /*3b70*/  VIADD R213, R84, UR5 ;  /* 0x0000000554d57c36 */ /* 0x000fe20008000000 */
[----:B------:R-:W5:Y:S01]  /*3b80*/  LDSM.16.M88.4 R32, [R84+UR5+0x8000] ;  /* 0x008000055420783b */ /* 0x000f620008000200 */
[----:B------:R-:W-:Y:S01]  /*3b90*/  IMAD.MOV.U32 R76, RZ, RZ, 0x40 ;  /* 0x00000040ff4c7424 */ /* 0x000fe200078e00ff */
[----:B------:R-:W-:Y:S01]  /*3ba0*/  SEL R77, R77, 0xffffffe0, !P0 ;  /* 0xffffffe04d4d7807 */ /* 0x000fe20004000000 */
[----:B------:R-:W2:Y:S01]  /*3bb0*/  LDCU UR7, c[0x0][0x50c] ;  /* 0x0000a180ff0777ac */ /* 0x000ea20008000800 */
[----:B------:R-:W2:Y:S01]  /*3bc0*/  LDSM.16.M88.4 R40, [R84+UR5+0x9800] ;  /* 0x009800055428783b */ /* 0x000ea20008000200 */
[----:B------:R-:W-:Y:S02]  /*3bd0*/  IMAD.SHL.U32 R196, R216, 0x2, RZ ;  /* 0x00000002d8c47824 */ /* 0x000fe400078e00ff */
[--C-:B------:R-:W-:Y:S01]  /*3be0*/  IMAD.IADD R83, R85, 0x1, R77.reuse ;  /* 0x0000000155537824 */ /* 0x100fe200078e024d */
[----:B------:R-:W2:Y:S01]  /*3bf0*/  LDSM.16.M88.4 R24, [R84+UR5+0x8800] ;  /* 0x008800055418783b */ /* 0x000ea20008000200 */
[----:B------:R-:W-:Y:S01]  /*3c00*/  IMAD.IADD R79, R213, 0x1, R77 ;  /* 0x00000001d54f7824 */ /* 0x000fe200078e024d */
[----:B------:R-:W-:Y:S01]  /*3c10*/  LOP3.LUT R198, R196, 0x6, RZ, 0xc0, !PT ;  /* 0x00000006c4c67812 */ /* 0x000fe200078ec0ff */
[----:B------:R-:W-:Y:S01]  /*3c20*/  UIADD3 UR23, UPT, UPT, UR30, UR23, -UR20 ;  /* 0x000000171e177290 */ /* 0x000fe2000fffe814 */
[----:B------:R-:W2:Y:S01]  /*3c30*/  LDSM.16.M88.4 R16, [R84+UR5+0x9000] ;  /* 0x009000055410783b */ /* 0x000ea20008000200 */
[----:B------:R-:W-:Y:S01]  /*3c40*/  IMAD.U32 R231, RZ, RZ, UR30 ;  /* 0x0000001effe77e24 */ /* 0x000fe2000f8e00ff */
[----:B------:R-:W-:-:S02]  /*3c50*/  UISETP.GT.U32.AND UP0, UPT, UR4, UR18, UPT ;  /* 0x000000120400728c */ /* 0x000fc4000bf04070 */
[----:B------:R-:W-:Y:S04]  /*3c60*/  LDSM.16.M88.4 R44, [R83] ;  /* 0x00000000532c783b */ /* 0x000fe80000000200 */
[----:B---3--:R-:W3:Y:S04]  /*3c70*/  LDSM.16.M88.4 R12, [R79+0x8000] ;  /* 0x008000004f0c783b */ /* 0x008ee80000000200 */
[----:B-1--4-:R-:W1:Y:S04]  /*3c80*/  LDSM.16.M88.4 R8, [R79+0x8800] ;  /* 0x008800004f08783b */ /* 0x012e680000000200 */
[----:B------:R-:W4:Y:S04]  /*3c90*/  LDSM.16.M88.4 R4, [R79+0x9000] ;  /* 0x009000004f04783b */ /* 0x000f280000000200 */
[----:B------:R-:W4:Y:S04]  /*3ca0*/  LDSM.16.M88.4 R72, [R79+0x9800] ;  /* 0x009800004f48783b */ /* 0x000f280000000200 */
[----:B------:R-:W0:Y:S01]  /*3cb0*/  LDGDEPBAR ;  /* 0x00000000000079af */ /* 0x000e220000000000 */
[C---:B-----5:R-:W-:Y:S08]  /*3cc0*/  HMMA.16816.F32 R36, R60.reuse, R32, RZ ;  /* 0x000000203c24723c */ /* 0x060ff000000018ff */
[C---:B------:R-:W-:Y:S08]  /*3cd0*/  HMMA.16816.F32 R32, R60.reuse, R34, RZ ;  /* 0x000000223c20723c */ /* 0x040ff000000018ff */
[----:B--2---:R-:W-:Y:S01]  /*3ce0*/  HMMA.16816.F32 R64, R60, R40, RZ ;  /* 0x000000283c40723c */ /* 0x004fe200000018ff */
[----:B------:R-:W-:-:S04]  /*3cf0*/  LOP3.LUT R40, R216, 0x4, RZ, 0xc0, !PT ;  /* 0x00000004d8287812 */ /* 0x000fc800078ec0ff */
[----:B------:R-:W-:-:S03]  /*3d00*/  ISETP.NE.AND P4, PT, R40, RZ, PT ;  /* 0x000000ff2800720c */ /* 0x000fc60003f85270 */
[----:B------:R-:W-:Y:S01]  /*3d10*/  HMMA.16816.F32 R28, R60, R24, RZ ;  /* 0x000000183c1c723c */ /* 0x000fe200000018ff */
[----:B------:R-:W-:-:S05]  /*3d20*/  SEL R76, R76, 0xffffffc0, !P4 ;  /* 0xffffffc04c4c7807 */ /* 0x000fca0006000000 */
[--C-:B------:R-:W-:Y:S02]  /*3d30*/  IMAD.IADD R82, R85, 0x1, R76.reuse ;  /* 0x0000000155527824 */ /* 0x100fe400078e024c */
[----:B------:R-:W-:Y:S01]  /*3d40*/  IMAD.IADD R80, R213, 0x1, R76 ;  /* 0x00000001d5507824 */ /* 0x000fe200078e024c */
[C---:B------:R-:W-:Y:S01]  /*3d50*/  HMMA.16816.F32 R20, R60.reuse, R16, RZ ;  /* 0x000000103c14723c */ /* 0x040fe200000018ff */
[C---:B------:R-:W-:Y:S02]  /*3d60*/  IMAD.IADD R81, R77.reuse, 0x1, R82 ;  /* 0x000000014d517824 */ /* 0x040fe400078e0252 */
[----:B------:R-:W-:Y:S01]  /*3d70*/  IMAD.IADD R78, R77, 0x1, R80 ;  /* 0x000000014d4e7824 */ /* 0x000fe200078e0250 */
[----:B------:R-:W-:Y:S04]  /*3d80*/  LDSM.16.M88.4 R68, [R80+0x8800] ;  /* 0x008800005044783b */ /* 0x000fe80000000200 */
[C---:B------:R-:W-:Y:S01]  /*3d90*/  HMMA.16816.F32 R24, R60.reuse, R26, RZ ;  /* 0x0000001a3c18723c */ /* 0x040fe200000018ff */
[----:B------:R-:W-:Y:S04]  /*3da0*/  LDSM.16.M88.4 R56, [R80+0x9000] ;  /* 0x009000005038783b */ /* 0x000fe80000000200 */
[----:B------:R-:W-:Y:S03]  /*3db0*/  LDSM.16.M88.4 R52, [R80+0x9800] ;  /* 0x009800005034783b */ /* 0x000fe60000000200 */
[C---:B------:R-:W-:Y:S01]  /*3dc0*/  HMMA.16816.F32 R16, R60.reuse, R18, RZ ;  /* 0x000000123c10723c */ /* 0x040fe200000018ff */
[----:B------:R-:W-:Y:S07]  /*3dd0*/  LDSM.16.M88.4 R48, [R78+0x8800] ;  /* 0x008800004e30783b */ /* 0x000fee0000000200 */
[----:B------:R-:W-:Y:S01]  /*3de0*/  HMMA.16816.F32 R60, R60, R42, RZ ;  /* 0x0000002a3c3c723c */ /* 0x000fe200000018ff */
[----:B------:R-:W-:Y:S07]  /*3df0*/  LDSM.16.M88.4 R40, [R80+0x8000] ;  /* 0x008000005028783b */ /* 0x000fee0000000200 */
[C---:B---3--:R-:W-:Y:S08]  /*3e00*/  HMMA.16816.F32 R36, R44.reuse, R12, R36 ;  /* 0x0000000c2c24723c */ /* 0x048ff00000001824 */
[C---:B------:R-:W-:Y:S01]  /*3e10*/  HMMA.16816.F32 R32, R44.reuse, R14, R32 ;  /* 0x0000000e2c20723c */ /* 0x040fe20000001820 */
[----:B------:R-:W2:Y:S07]  /*3e20*/  LDSM.16.M88.4 R12, [R82] ;  /* 0x00000000520c783b */ /* 0x000eae0000000200 */
[C---:B-1----:R-:W-:Y:S08]  /*3e30*/  HMMA.16816.F32 R28, R44.reuse, R8, R28 ;  /* 0x000000082c1c723c */ /* 0x042ff0000000181c */
[C---:B------:R-:W-:Y:S01]  /*3e40*/  HMMA.16816.F32 R24, R44.reuse, R10, R24 ;  /* 0x0000000a2c18723c */ /* 0x040fe20000001818 */
[----:B------:R-:W-:Y:S07]  /*3e50*/  LDSM.16.M88.4 R8, [R78+0x8000] ;  /* 0x008000004e08783b */ /* 0x000fee0000000200 */
[C---:B----4-:R-:W-:Y:S08]  /*3e60*/  HMMA.16816.F32 R20, R44.reuse, R4, R20 ;  /* 0x000000042c14723c */ /* 0x050ff00000001814 */
[C---:B------:R-:W-:Y:S01]  /*3e70*/  HMMA.16816.F32 R16, R44.reuse, R6, R16 ;  /* 0x000000062c10723c */ /* 0x040fe20000001810 */
[----:B------:R-:W1:Y:S07]  /*3e80*/  LDSM.16.M88.4 R4, [R81] ;  /* 0x000000005104783b */ /* 0x000e6e0000000200 */
        /* <DEDUP_REMOVED lines=20> */
[C---:B------:R-:W-:Y:S08]  /*3fd0*/  HMMA.16816.F32 R28, R4.reuse, R48, R28 ;  /* 0x00000030041c723c */ /* 0x040ff0000000181c */
[C---:B------:R-:W-:Y:S01]  /*3fe0*/  HMMA.16816.F32 R24, R4.reuse, R50, R24 ;  /* 0x000000320418723c */ /* 0x040fe20000001818 */
[----:B------:R-:W4:Y:S07]  /*3ff0*/  LDSM.16.M88.4 R48, [R84+UR5+0xb000] ;  /* 0x00b000055430783b */ /* 0x000f2e0008000200 */
[C---:B---3--:R-:W-:Y:S08]  /*4000*/  HMMA.16816.F32 R20, R4.reuse, R44, R20 ;  /* 0x0000002c0414723c */ /* 0x048ff00000001814 */
[C---:B------:R-:W-:Y:S01]  /*4010*/  HMMA.16816.F32 R16, R4.reuse, R46, R16 ;  /* 0x0000002e0410723c */ /* 0x040fe20000001810 */
[----:B------:R-:W3:Y:S07]  /*4020*/  LDSM.16.M88.4 R44, [R84+UR5+0xb800] ;  /* 0x00b80005542c783b */ /* 0x000eee0008000200 */
[C---:B--2---:R-:W-:Y:S08]  /*4030*/  HMMA.16816.F32 R64, R4.reuse, R40, R64 ;  /* 0x000000280440723c */ /* 0x044ff00000001840 */
        /* <DEDUP_REMOVED lines=35> */
[C---:B----4-:R-:W-:Y:S08]  /*4270*/  HMMA.16816.F32 R64, R12.reuse, R44, R64 ;  /* 0x0000002c0c40723c */ /* 0x050ff00000001840 */
[C---:B------:R-:W-:Y:S01]  /*4280*/  HMMA.16816.F32 R60, R12.reuse, R46, R60 ;  /* 0x0000002e0c3c723c */ /* 0x040fe2000000183c */
[----:B------:R-:W4:Y:S07]  /*4290*/  LDSM.16.M88.4 R44, [R78+0xb800] ;  /* 0x00b800004e2c783b */ /* 0x000f2e0000000200 */
[C---:B------:R-:W-:Y:S08]  /*42a0*/  HMMA.16816.F32 R20, R12.reuse, R48, R20 ;  /* 0x000000300c14723c */ /* 0x040ff00000001814 */
[----:B------:R-:W-:Y:S01]  /*42b0*/  HMMA.16816.F32 R16, R12, R50, R16 ;  /* 0x000000320c10723c */ /* 0x000fe20000001810 */
[----:B------:R-:W-:Y:S04]  /*42c0*/  LDSM.16.M88.4 R48, [R85+0x4000] ;  /* 0x004000005530783b */ /* 0x000fe80000000200 */
[----:B------:R-:W5:Y:S03]  /*42d0*/  LDSM.16.M88.4 R12, [R84+UR5+0xc000] ;  /* 0x00c00005540c783b */ /* 0x000f660008000200 */
[C---:B-1----:R-:W-:Y:S08]  /*42e0*/  HMMA.16816.F32 R36, R8.reuse, R40, R36 ;  /* 0x000000280824723c */ /* 0x042ff00000001824 */
[C---:B------:R-:W-:Y:S01]  /*42f0*/  HMMA.16816.F32 R32, R8.reuse, R42, R32 ;  /* 0x0000002a0820723c */ /* 0x040fe20000001820 */
[----:B------:R-:W1:Y:S07]  /*4300*/  LDSM.16.M88.4 R40, [R84+UR5+0xc800] ;  /* 0x00c800055428783b */ /* 0x000e6e0008000200 */
[C---:B--2---:R-:W-:Y:S08]  /*4310*/  HMMA.16816.F32 R28, R8.reuse, R4, R28 ;  /* 0x00000004081c723c */ /* 0x044ff0000000181c */
[C---:B------:R-:W-:Y:S01]  /*4320*/  HMMA.16816.F32 R24, R8.reuse, R6, R24 ;  /* 0x000000060818723c */ /* 0x040fe20000001818 */
[----:B------:R-:W2:Y:S07]  /*4330*/  LDSM.16.M88.4 R4, [R84+UR5+0xd000] ;  /* 0x00d000055404783b */ /* 0x000eae0008000200 */
[C---:B---3--:R-:W-:Y:S08]  /*4340*/  HMMA.16816.F32 R20, R8.reuse, R52, R20 ;  /* 0x000000340814723c */ /* 0x048ff00000001814 */
[C---:B------:R-:W-:Y:S01]  /*4350*/  HMMA.16816.F32 R16, R8.reuse, R54, R16 ;  /* 0x000000360810723c */ /* 0x040fe20000001810 */
[----:B------:R-:W3:Y:S07]  /*4360*/  LDSM.16.M88.4 R52, [R84+UR5+0xd800] ;  /* 0x00d800055434783b */ /* 0x000eee0008000200 */
[C---:B----4-:R-:W-:Y:S08]  /*4370*/  HMMA.16816.F32 R64, R8.reuse, R44, R64 ;  /* 0x0000002c0840723c */ /* 0x050ff00000001840 */
[----:B------:R-:W-:Y:S01]  /*4380*/  HMMA.16816.F32 R60, R8, R46, R60 ;  /* 0x0000002e083c723c */ /* 0x000fe2000000183c */
[----:B------:R-:W-:Y:S04]  /*4390*/  LDSM.16.M88.4 R8, [R83+0x4000] ;  /* 0x004000005308783b */ /* 0x000fe80000000200 */
[----:B------:R-:W4:Y:S03]  /*43a0*/  LDSM.16.M88.4 R44, [R79+0xc000] ;  /* 0x00c000004f2c783b */ /* 0x000f260000000200 */
[C---:B-----5:R-:W-:Y:S08]  /*43b0*/  HMMA.16816.F32 R36, R48.reuse, R12, R36 ;  /* 0x0000000c3024723c */ /* 0x060ff00000001824 */
[C---:B------:R-:W-:Y:S01]  /*43c0*/  HMMA.16816.F32 R32, R48.reuse, R14, R32 ;  /* 0x0000000e3020723c */ /* 0x040fe20000001820 */
[----:B------:R-:W5:Y:S07]  /*43d0*/  LDSM.16.M88.4 R12, [R79+0xd000] ;  /* 0x00d000004f0c783b */ /* 0x000f6e0000000200 */
        /* <DEDUP_REMOVED lines=34> */
[----:B------:R-:W4:Y:S04]  /*4600*/  LDSM.16.M88.4 R44, [R84+UR5+0xf000] ;  /* 0x00f00005542c783b */ /* 0x000f280008000200 */
[----:B------:R-:W-:Y:S03]  /*4610*/  LDSM.16.M88.4 R40, [R84+UR5+0xf800] ;  /* 0x00f800055428783b */ /* 0x000fe60008000200 */
[C---:B-----5:R-:W-:Y:S08]  /*4620*/  HMMA.16816.F32 R36, R72.reuse, R12, R36 ;  /* 0x0000000c4824723c */ /* 0x060ff00000001824 */
[C---:B------:R-:W-:Y:S01]  /*4630*/  HMMA.16816.F32 R32, R72.reuse, R14, R32 ;  /* 0x0000000e4820723c */ /* 0x040fe20000001820 */
[----:B------:R-:W-:Y:S07]  /*4640*/  LDSM.16.M88.4 R12, [R83+0x6000] ;  /* 0x00600000530c783b */ /* 0x000fee0000000200 */
[C---:B------:R-:W-:Y:S08]  /*4650*/  HMMA.16816.F32 R28, R72.reuse, R8, R28 ;  /* 0x00000008481c723c */ /* 0x040ff0000000181c */
[C---:B------:R-:W-:Y:S01]  /*4660*/  HMMA.16816.F32 R24, R72.reuse, R10, R24 ;  /* 0x0000000a4818723c */ /* 0x040fe20000001818 */
[----:B------:R-:W5:Y:S07]  /*4670*/  LDSM.16.M88.4 R8, [R79+0xe000] ;  /* 0x00e000004f08783b */ /* 0x000f6e0000000200 */
[C---:B-1----:R-:W-:Y:S08]  /*4680*/  HMMA.16816.F32 R20, R72.reuse, R4, R20 ;  /* 0x000000044814723c */ /* 0x042ff00000001814 */
[C---:B------:R-:W-:Y:S01]  /*4690*/  HMMA.16816.F32 R16, R72.reuse, R6, R16 ;  /* 0x000000064810723c */ /* 0x040fe20000001810 */
        /* <DEDUP_REMOVED lines=24> */
[C---:B--2---:R-:W-:Y:S08]  /*4820*/  HMMA.16816.F32 R36, R68.reuse, R48, R36 ;  /* 0x000000304424723c */ /* 0x044ff00000001824 */
[----:B------:R-:W-:Y:S08]  /*4830*/  HMMA.16816.F32 R32, R68, R50, R32 ;  /* 0x000000324420723c */ /* 0x000ff00000001820 */
[C---:B------:R-:W-:Y:S08]  /*4840*/  HMMA.16816.F32 R20, R12.reuse, R52, R20 ;  /* 0x000000340c14723c */ /* 0x040ff00000001814 */
[C---:B------:R-:W-:Y:S01]  /*4850*/  HMMA.16816.F32 R16, R12.reuse, R54, R16 ;  /* 0x000000360c10723c */ /* 0x040fe20000001810 */
[----:B------:R-:W-:Y:S07]  /*4860*/  LDSM.16.M88.4 R52, [R80+0xf800] ;  /* 0x00f800005034783b */ /* 0x000fee0000000200 */
[C---:B------:R-:W-:Y:S08]  /*4870*/  HMMA.16816.F32 R64, R12.reuse, R72, R64 ;  /* 0x000000480c40723c */ /* 0x040ff00000001840 */
[----:B------:R-:W-:Y:S01]  /*4880*/  HMMA.16816.F32 R60, R12, R74, R60 ;  /* 0x0000004a0c3c723c */ /* 0x000fe2000000183c */
[----:B------:R-:W2:Y:S07]  /*4890*/  LDSM.16.M88.4 R12, [R78+0xf000] ;  /* 0x00f000004e0c783b */ /* 0x000eae0000000200 */
[C---:B---3--:R-:W-:Y:S08]  /*48a0*/  HMMA.16816.F32 R36, R8.reuse, R44, R36 ;  /* 0x0000002c0824723c */ /* 0x048ff00000001824 */
[----:B------:R-:W-:Y:S08]  /*48b0*/  HMMA.16816.F32 R32, R8, R46, R32 ;  /* 0x0000002e0820723c */ /* 0x000ff00000001820 */
[C---:B----4-:R-:W-:Y:S03]  /*48c0*/  HMMA.16816.F32 R28, R68.reuse, R40, R28 ;  /* 0x00000028441c723c */ /* 0x050fe6000000181c */
[----:B------:R-:W-:Y:S01]  /*48d0*/  FMUL.FTZ R41, R36, UR7 ;  /* 0x0000000724297c20 */ /* 0x000fe20008410000 */
[----:B------:R-:W-:Y:S01]  /*48e0*/  SHF.R.U32.HI R36, RZ, 0x2, R216 ;  /* 0x00000002ff247819 */ /* 0x000fe200000116d8 */
[----:B------:R-:W-:Y:S01]  /*48f0*/  FMUL.FTZ R37, R37, UR7 ;  /* 0x0000000725257c20 */ /* 0x000fe20008410000 */
[----:B------:R-:W-:Y:S01]  /*4900*/  FMUL.FTZ R38, R38, UR7 ;  /* 0x0000000726267c20 */ /* 0x000fe20008410000 */
[----:B------:R-:W-:Y:S01]  /*4910*/  FMUL.FTZ R39, R39, UR7 ;  /* 0x0000000727277c20 */ /* 0x000fe20008410000 */
[----:B-1----:R-:W-:Y:S01]  /*4920*/  HMMA.16816.F32 R20, R68, R4, R20 ;  /* 0x000000044414723c */ /* 0x002fe20000001814 */
[----:B------:R-:W-:Y:S01]  /*4930*/  LOP3.LUT R36, R36, 0x7, RZ, 0xc0, !PT ;  /* 0x0000000724247812 */ /* 0x000fe200078ec0ff */
[----:B------:R-:W1:Y:S01]  /*4940*/  MUFU.TANH R41, R41 ;  /* 0x0000002900297308 */ /* 0x000e620000002400 */
[----:B------:R-:W-:Y:S01]  /*4950*/  FMUL.FTZ R47, R32, UR7 ;  /* 0x00000007202f7c20 */ /* 0x000fe20008410000 */
[----:B------:R-:W-:Y:S01]  /*4960*/  FMUL.FTZ R34, R34, UR7 ;  /* 0x0000000722227c20 */ /* 0x000fe20008410000 */
[----:B------:R-:W-:-:S03]  /*4970*/  FMUL.FTZ R35, R35, UR7 ;  /* 0x0000000723237c20 */ /* 0x000fc60008410000 */
[----:B------:R-:W-:Y:S01]  /*4980*/  HMMA.16816.F32 R16, R68, R6, R16 ;  /* 0x000000064410723c */ /* 0x000fe20000001810 */
[----:B------:R-:W3:Y:S01]  /*4990*/  LDSM.16.M88.4 R4, [R78+0xf800] ;  /* 0x00f800004e04783b */ /* 0x000ee20000000200 */
[----:B------:R-:W4:Y:S01]  /*49a0*/  MUFU.TANH R37, R37 ;  /* 0x0000002500257308 */ /* 0x000f220000002400 */
[----:B------:R-:W-:-:S05]  /*49b0*/  DEPBAR.LE SB0, 0x0 ;  /* 0x000080000000791a */ /* 0x000fca0000000000 */
[----:B------:R-:W-:Y:S01]  /*49c0*/  HMMA.16816.F32 R24, R68, R42, R24 ;  /* 0x0000002a4418723c */ /* 0x000fe20000001818 */
[----:B------:R-:W-:Y:S02]  /*49d0*/  IMAD.U32 R43, RZ, RZ, UR4 ;  /* 0x00000004ff2b7e24 */ /* 0x000fe4000f8e00ff */
[----:B------:R-:W-:Y:S01]  /*49e0*/  FMUL.FTZ R42, R33, UR7 ;  /* 0x00000007212a7c20 */ /* 0x000fe20008410000 */
[----:B------:R-:W-:Y:S01]  /*49f0*/  IADD3 R33, PT, PT, R36, UR27, R3 ;  /* 0x0000001b24217c10 */ /* 0x000fe2000fffe003 */
[----:B------:R-:W5:Y:S01]  /*4a00*/  MUFU.TANH R47, R47 ;  /* 0x0000002f002f7308 */ /* 0x000f620000002400 */
[----:B------:R-:W-:Y:S02]  /*4a10*/  IMAD R32, R43, 0x40, R198 ;  /* 0x000000402b207824 */ /* 0x000fe400078e02c6 */
[----:B------:R-:W-:Y:S02]  /*4a20*/  HMMA.16816.F32 R28, R8, R56, R28 ;  /* 0x00000038081c723c */ /* 0x000fe4000000181c */
[----:B------:R-:W-:-:S02]  /*4a30*/  VIADD R3, R32, 0x38 ;  /* 0x0000003820037836 */ /* 0x000fc40000000000 */
[----:B------:R-:W-:Y:S01]  /*4a40*/  VIADD R233, R33, UR30 ;  /* 0x0000001e21e97c36 */ /* 0x000fe20008000000 */
[----:B------:R-:W-:Y:S01]  /*4a50*/  MUFU.TANH R38, R38 ;  /* 0x0000002600267308 */ /* 0x000fe20000002400 */
[----:B------:R-:W-:Y:S02]  /*4a60*/  VIADD R40, R3, UR20 ;  /* 0x0000001403287c36 */ /* 0x000fe40008000000 */
[C---:B------:R-:W-:Y:S01]  /*4a70*/  VIADD R36, R32.reuse, UR20 ;  /* 0x0000001420247c36 */ /* 0x040fe20008000000 */
[----:B--2---:R-:W-:Y:S01]  /*4a80*/  HMMA.16816.F32 R20, R8, R12, R20 ;  /* 0x0000000c0814723c */ /* 0x004fe20000001814 */
[C---:B------:R-:W-:Y:S01]  /*4a90*/  VIADD R56, R32.reuse, 0x1 ;  /* 0x0000000120387836 */ /* 0x040fe20000000000 */
[C---:B------:R-:W-:Y:S01]  /*4aa0*/  IADD3 R13, PT, PT, R233.reuse, 0x37, -R40 ;  /* 0x00000037e90d7810 */ /* 0x040fe20007ffe828 */
[C---:B------:R-:W-:Y:S01]  /*4ab0*/  IMAD.IADD R43, R233.reuse, 0x1, -R36 ;  /* 0x00000001e92b7824 */ /* 0x040fe200078e0a24 */
[----:B------:R2:W-:Y:S01]  /*4ac0*/  MUFU.TANH R12, R42 ;  /* 0x0000002a000c7308 */ /* 0x0005e20000002400 */
[C-C-:B------:R-:W-:Y:S01]  /*4ad0*/  IADD3 R45, PT, PT, R233.reuse, 0x18, -R40.reuse ;  /* 0x00000018e92d7810 */ /* 0x140fe20007ffe828 */
[----:B------:R-:W-:Y:S01]  /*4ae0*/  VIADD R50, R32, 0x9 ;  /* 0x0000000920327836 */ /* 0x000fe20000000000 */
[----:B------:R-:W-:Y:S01]  /*4af0*/  IABS R13, R13 ;  /* 0x0000000d000d7213 */ /* 0x000fe20000000000 */
[----:B------:R-:W-:Y:S01]  /*4b00*/  HMMA.16816.F32 R64, R68, R52, R64 ;  /* 0x000000344440723c */ /* 0x000fe20000001840 */
[----:B------:R-:W-:Y:S01]  /*4b10*/  IADD3 R200, PT, PT, R233, 0xf, -R40 ;  /* 0x0000000fe9c87810 */ /* 0x000fe20007ffe828 */
[----:B------:R-:W-:-:S02]  /*4b20*/  VIADD R52, R33, UR23 ;  /* 0x0000001721347c36 */ /* 0x000fc40008000000 */
[----:B------:R-:W-:Y:S01]  /*4b30*/  FMUL.FTZ R28, R28, UR7 ;  /* 0x000000071c1c7c20 */ /* 0x000fe20008410000 */
[----:B------:R-:W-:Y:S01]  /*4b40*/  IABS R45, R45 ;  /* 0x0000002d002d7213 */ /* 0x000fe20000000000 */
[C---:B------:R-:W-:Y:S01]  /*4b50*/  VIADD R48, R32.reuse, 0x11 ;  /* 0x0000001120307836 */ /* 0x040fe20000000000 */
[----:B------:R-:W-:Y:S01]  /*4b60*/  IABS R200, R200 ;  /* 0x000000c800c87213 */ /* 0x000fe20000000000 */
[----:B------:R-:W-:Y:S01]  /*4b70*/  VIADD R46, R32, 0x18 ;  /* 0x00000018202e7836 */ /* 0x000fe20000000000 */
[C---:B------:R-:W-:Y:S01]  /*4b80*/  HMMA.16816.F32 R24, R8.reuse, R58, R24 ;  /* 0x0000003a0818723c */ /* 0x040fe20000001818 */
[----:B------:R-:W-:Y:S01]  /*4b90*/  VIADDMNMX R232, R52, 0x1, R231, PT ;  /* 0x0000000134e87846 */ /* 0x000fe200038001e7 */
[----:B------:R-:W-:Y:S02]  /*4ba0*/  VIADD R44, R32, 0x20 ;  /* 0x00000020202c7836 */ /* 0x000fe40000000000 */
[----:B------:R-:W-:Y:S01]  /*4bb0*/  FMUL.FTZ R194, R21, UR7 ;  /* 0x0000000715c27c20 */ /* 0x000fe20008410000 */
[----:B------:R-:W-:Y:S01]  /*4bc0*/  FMUL.FTZ R20, R20, UR7 ;  /* 0x0000000714147c20 */ /* 0x000fe20008410000 */
[----:B--2---:R-:W-:Y:S01]  /*4bd0*/  IABS R42, R43 ;  /* 0x0000002b002a7213 */ /* 0x004fe20000000000 */
[----:B------:R-:W-:Y:S01]  /*4be0*/  FMUL.FTZ R43, R29, UR7 ;  /* 0x000000071d2b7c20 */ /* 0x000fe20008410000 */
[----:B------:R-:W-:Y:S01]  /*4bf0*/  IMAD.MOV.U32 R29, RZ, RZ, R13 ;  /* 0x000000ffff1d7224 */ /* 0x000fe200078e000d */
[C---:B------:R-:W-:Y:S01]  /*4c00*/  HMMA.16816.F32 R16, R8.reuse, R14, R16 ;  /* 0x0000000e0810723c */ /* 0x040fe20000001810 */
[----:B------:R2:W-:Y:S01]  /*4c10*/  MUFU.TANH R15, R28 ;  /* 0x0000001c000f7308 */ /* 0x0005e20000002400 */
[C-C-:B------:R-:W-:Y:S01]  /*4c20*/  IADD3 R14, PT, PT, R233.reuse, 0x30, -R40.reuse ;  /* 0x00000030e90e7810 */ /* 0x140fe20007ffe828 */
[C---:B------:R-:W-:Y:S01]  /*4c30*/  VIADD R33, R233.reuse, 0x8 ;  /* 0x00000008e9217836 */ /* 0x040fe20000000000 */
[----:B------:R-:W-:Y:S01]  /*4c40*/  I2FP.F32.S32 R42, R42 ;  /* 0x0000002a002a7245 */ /* 0x000fe20000201400 */
[----:B------:R-:W-:Y:S01]  /*4c50*/  IMAD.IADD R58, R233, 0x1, -R40 ;  /* 0x00000001e93a7824 */ /* 0x000fe200078e0a28 */
[----:B------:R-:W-:Y:S01]  /*4c60*/  IABS R14, R14 ;  /* 0x0000000e000e7213 */ /* 0x000fe20000000000 */
[----:B------:R-:W-:Y:S01]  /*4c70*/  IMAD.IADD R53, R33, 0x1, -R36 ;  /* 0x0000000121357824 */ /* 0x000fe200078e0a24 */
[----:B---3--:R-:W-:Y:S01]  /*4c80*/  HMMA.16816.F32 R64, R8, R4, R64 ;  /* 0x000000040840723c */ /* 0x008fe20000001840 */
[----:B------:R-:W3:Y:S01]  /*4c90*/  MUFU.TANH R13, R43 ;  /* 0x0000002b000d7308 */ /* 0x000ee20000002400 */
[C-C-:B------:R-:W-:Y:S01]  /*4ca0*/  IADD3 R4, PT, PT, R233.reuse, 0x27, -R40.reuse ;  /* 0x00000027e9047810 */ /* 0x140fe20007ffe828 */
[----:B------:R-:W-:Y:S01]  /*4cb0*/  FMUL.FTZ R24, R24, UR7 ;  /* 0x0000000718187c20 */ /* 0x000fe20008410000 */
[----:B------:R-:W-:Y:S01]  /*4cc0*/  I2FP.F32.S32 R14, R14 ;  /* 0x0000000e000e7245 */ /* 0x000fe20000201400 */
[----:B-1----:R-:W-:Y:S01]  /*4cd0*/  FFMA.FTZ R41, R42, -UR6, R41 ;  /* 0x800000062a297c23 */ /* 0x002fe20008010029 */
[----:B------:R-:W-:Y:S01]  /*4ce0*/  IABS R4, R4 ;  /* 0x0000000400047213 */ /* 0x000fe20000000000 */
[----:B------:R-:W-:Y:S01]  /*4cf0*/  VIADD R42, R32, 0x21 ;  /* 0x00000021202a7836 */ /* 0x000fe20000000000 */
[----:B------:R-:W-:Y:S01]  /*4d00*/  HMMA.16816.F32 R60, R68, R54, R60 ;  /* 0x00000036443c723c */ /* 0x000fe2000000183c */
[----:B------:R-:W1:Y:S01]  /*4d10*/  MUFU.TANH R194, R194 ;  /* 0x000000c200c27308 */ /* 0x000e620000002400 */
[----:B--2---:R-:W-:Y:S01]  /*4d20*/  I2FP.F32.S32 R28, R29 ;  /* 0x0000001d001c7245 */ /* 0x004fe20000201400 */
[----:B------:R-:W-:Y:S01]  /*4d30*/  FMUL.FTZ R16, R16, UR7 ;  /* 0x0000000710107c20 */ /* 0x000fe20008410000 */
[--C-:B------:R-:W-:Y:S01]  /*4d40*/  IADD3 R29, PT, PT, R233, 0x17, -R40.reuse ;  /* 0x00000017e91d7810 */ /* 0x100fe20007ffe828 */
[----:B------:R-:W-:Y:S01]  /*4d50*/  FMUL.FTZ R17, R17, UR7 ;  /* 0x0000000711117c20 */ /* 0x000fe20008410000 */
[----:B------:R-:W-:Y:S01]  /*4d60*/  I2FP.F32.S32 R4, R4 ;  /* 0x0000000400047245 */ /* 0x000fe20000201400 */
[----:B----4-:R-:W-:Y:S01]  /*4d70*/  FFMA.FTZ R5, R28, -UR6, R37 ;  /* 0x800000061c057c23 */ /* 0x010fe20008010025 */
[--C-:B------:R-:W-:Y:S01]  /*4d80*/  IADD3 R28, PT, PT, R233, 0x2f, -R40.reuse ;  /* 0x0000002fe91c7810 */ /* 0x100fe20007ffe828 */
[----:B------:R-:W-:Y:S01]  /*4d90*/  FMUL.FTZ R37, R25, UR7 ;  /* 0x0000000719257c20 */ /* 0x000fe20008410000 */
[----:B------:R-:W-:Y:S01]  /*4da0*/  IABS R29, R29 ;  /* 0x0000001d001d7213 */ /* 0x000fe20000000000 */
[----:B------:R-:W2:Y:S01]  /*4db0*/  MUFU.TANH R24, R24 ;  /* 0x0000001800187308 */ /* 0x000ea20000002400 */
[----:B------:R-:W-:Y:S01]  /*4dc0*/  IABS R25, R28 ;  /* 0x0000001c00197213 */ /* 0x000fe20000000000 */
[----:B-----5:R-:W-:Y:S01]  /*4dd0*/  FFMA.FTZ R47, R14, -UR6, R47 ;  /* 0x800000060e2f7c23 */ /* 0x020fe2000801002f */
[----:B------:R-:W-:Y:S01]  /*4de0*/  I2FP.F32.S32 R29, R29 ;  /* 0x0000001d001d7245 */ /* 0x000fe20000201400 */
[----:B---3--:R-:W-:Y:S01]  /*4df0*/  FFMA.FTZ R13, R4, -UR6, R13 ;  /* 0x80000006040d7c23 */ /* 0x008fe2000801000d */
[----:B------:R-:W-:Y:S01]  /*4e00*/  I2FP.F32.S32 R25, R25 ;  /* 0x0000001900197245 */ /* 0x000fe20000201400 */
[C---:B------:R-:W-:Y:S01]  /*4e10*/  VIADD R54, R32.reuse, 0x8 ;  /* 0x0000000820367836 */ /* 0x040fe20000000000 */
[C-C-:B------:R-:W-:Y:S01]  /*4e20*/  IADD3 R14, PT, PT, R233.reuse, 0x28, -R40.reuse ;  /* 0x00000028e90e7810 */ /* 0x140fe20007ffe828 */
[----:B------:R-:W3:Y:S01]  /*4e30*/  MUFU.TANH R37, R37 ;  /* 0x0000002500257308 */ /* 0x000ee20000002400 */
[----:B------:R-:W-:Y:S01]  /*4e40*/  IADD3 R43, PT, PT, R233, 0x20, -R40 ;  /* 0x00000020e92b7810 */ /* 0x000fe20007ffe828 */
[----:B------:R-:W-:Y:S01]  /*4e50*/  FFMA.FTZ R21, R25, -UR6, R12 ;  /* 0x8000000619157c23 */ /* 0x000fe2000801000c */
[----:B------:R-:W-:Y:S01]  /*4e60*/  IADD3 R4, PT, PT, R233, 0x1f, -R40 ;  /* 0x0000001fe9047810 */ /* 0x000fe20007ffe828 */
[----:B-1----:R-:W-:Y:S01]  /*4e70*/  FFMA.FTZ R194, R29, -UR6, R194 ;  /* 0x800000061dc27c23 */ /* 0x002fe200080100c2 */
[C---:B------:R-:W-:Y:S01]  /*4e80*/  IADD3 R25, PT, PT, R233.reuse, 0x10, -R40 ;  /* 0x00000010e9197810 */ /* 0x040fe20007ffe828 */
[----:B------:R-:W-:Y:S01]  /*4e90*/  VIADD R29, R233, -UR22 ;  /* 0x80000016e91d7c36 */ /* 0x000fe20008000000 */
[----:B------:R-:W-:Y:S01]  /*4ea0*/  IABS R14, R14 ;  /* 0x0000000e000e7213 */ /* 0x000fe20000000000 */
[----:B------:R-:W1:Y:S01]  /*4eb0*/  MUFU.TANH R202, R16 ;  /* 0x0000001000ca7308 */ /* 0x000e620000002400 */
[----:B------:R-:W-:Y:S01]  /*4ec0*/  IABS R43, R43 ;  /* 0x0000002b002b7213 */ /* 0x000fe20000000000 */
[----:B------:R-:W-:Y:S01]  /*4ed0*/  HMMA.16816.F32 R60, R8, R6, R60 ;  /* 0x00000006083c723c */ /* 0x000fe2000000183c */
[----:B------:R-:W-:Y:S01]  /*4ee0*/  IABS R4, R4 ;  /* 0x0000000400047213 */ /* 0x000fe20000000000 */
[----:B------:R-:W-:Y:S01]  /*4ef0*/  VIADD R28, R32, 0x10 ;  /* 0x00000010201c7836 */ /* 0x000fe20000000000 */
[----:B------:R-:W-:Y:S01]  /*4f00*/  IABS R25, R25 ;  /* 0x0000001900197213 */ /* 0x000fe20000000000 */
[----:B------:R-:W-:Y:S01]  /*4f10*/  FMUL.FTZ R55, R64, UR7 ;  /* 0x0000000740377c20 */ /* 0x000fe20008410000 */
[----:B------:R-:W-:Y:S01]  /*4f20*/  I2FP.F32.S32 R14, R14 ;  /* 0x0000000e000e7245 */ /* 0x000fe20000201400 */
[----:B------:R4:W5:Y:S01]  /*4f30*/  MUFU.TANH R206, R20 ;  /* 0x0000001400ce7308 */ /* 0x0009620000002400 */
[----:B------:R-:W-:Y:S01]  /*4f40*/  I2FP.F32.S32 R43, R43 ;  /* 0x0000002b002b7245 */ /* 0x000fe20000201400 */
[----:B------:R-:W-:Y:S01]  /*4f50*/  FMUL.FTZ R57, R65, UR7 ;  /* 0x0000000741397c20 */ /* 0x000fe20008410000 */
[----:B------:R-:W-:Y:S01]  /*4f60*/  I2FP.F32.S32 R4, R4 ;  /* 0x0000000400047245 */ /* 0x000fe20000201400 */
[----:B------:R-:W-:Y:S01]  /*4f70*/  FFMA.FTZ R15, R14, -UR6, R15 ;  /* 0x800000060e0f7c23 */ /* 0x000fe2000801000f */
[----:B------:R-:W-:Y:S01]  /*4f80*/  ISETP.GT.AND P2, PT, R29, R32, PT ;  /* 0x000000201d00720c */ /* 0x000fe20003f44270 */
[----:B--2---:R-:W-:Y:S01]  /*4f90*/  FFMA.FTZ R43, R43, -UR6, R24 ;  /* 0x800000062b2b7c23 */ /* 0x004fe20008010018 */
[----:B------:R-:W-:Y:S01]  /*4fa0*/  I2FP.F32.S32 R25, R25 ;  /* 0x0000001900197245 */ /* 0x000fe20000201400 */
[----:B------:R-:W2:Y:S01]  /*4fb0*/  MUFU.TANH R17, R17 ;  /* 0x0000001100117308 */ /* 0x000ea20000002400 */
[----:B------:R-:W-:Y:S01]  /*4fc0*/  I2FP.F32.S32 R45, R45 ;  /* 0x0000002d002d7245 */ /* 0x000fe20000201400 */
[----:B---3--:R-:W-:Y:S01]  /*4fd0*/  FFMA.FTZ R37, R4, -UR6, R37 ;  /* 0x8000000604257c23 */ /* 0x008fe20008010025 */
[----:B------:R-:W-:Y:S01]  /*4fe0*/  I2FP.F32.S32 R200, R200 ;  /* 0x000000c800c87245 */ /* 0x000fe20000201400 */
[C---:B------:R-:W-:Y:S01]  /*4ff0*/  VIADD R4, R32.reuse, 0x19 ;  /* 0x0000001920047836 */ /* 0x040fe20000000000 */
[----:B------:R-:W-:Y:S01]  /*5000*/  ISETP.GT.AND P0, PT, R29, R56, PT ;  /* 0x000000381d00720c */ /* 0x000fe20003f04270 */
[C---:B------:R-:W-:Y:S01]  /*5010*/  VIADD R24, R32.reuse, 0x28 ;  /* 0x0000002820187836 */ /* 0x040fe20000000000 */
[----:B------:R-:W-:Y:S01]  /*5020*/  FSEL R12, R41, -INF , !P2 ;  /* 0xff800000290c7808 */ /* 0x000fe20005000000 */
[----:B-1----:R-:W-:Y:S01]  /*5030*/  FFMA.FTZ R202, R25, -UR6, R202 ;  /* 0x8000000619ca7c23 */ /* 0x002fe200080100ca */
[C---:B----4-:R-:W-:Y:S01]  /*5040*/  VIADD R20, R32.reuse, 0x29 ;  /* 0x0000002920147836 */ /* 0x050fe20000000000 */
[----:B------:R-:W-:Y:S01]  /*5050*/  ISETP.GT.AND P6, PT, R29, R54, PT ;  /* 0x000000361d00720c */ /* 0x000fe20003fc4270 */
[----:B-----5:R-:W-:Y:S01]  /*5060*/  FFMA.FTZ R206, R45, -UR6, R206 ;  /* 0x800000062dce7c23 */ /* 0x020fe200080100ce */
[C---:B------:R-:W-:Y:S01]  /*5070*/  ISETP.GE.AND P1, PT, R32.reuse, R232, PT ;  /* 0x000000e82000720c */ /* 0x040fe20003f26270 */
[----:B------:R-:W1:Y:S01]  /*5080*/  MUFU.TANH R55, R55 ;  /* 0x0000003700377308 */ /* 0x000e620000002400 */
[C---:B------:R-:W-:Y:S01]  /*5090*/  ISETP.GT.AND P2, PT, R29.reuse, R50, PT ;  /* 0x000000321d00720c */ /* 0x040fe20003f44270 */
[----:B------:R-:W-:Y:S01]  /*50a0*/  VIADD R16, R32, 0x31 ;  /* 0x0000003120107836 */ /* 0x000fe20000000000 */
[C---:B------:R-:W-:Y:S01]  /*50b0*/  ISETP.GT.AND P5, PT, R29.reuse, R28, PT ;  /* 0x0000001c1d00720c */ /* 0x040fe20003fa4270 */
[----:B--2---:R-:W-:Y:S01]  /*50c0*/  FFMA.FTZ R200, R200, -UR6, R17 ;  /* 0x80000006c8c87c23 */ /* 0x004fe20008010011 */
[----:B------:R-:W-:Y:S01]  /*50d0*/  ISETP.GT.AND P3, PT, R29, R48, PT ;  /* 0x000000301d00720c */ /* 0x000fe20003f64270 */
[C---:B------:R-:W-:Y:S01]  /*50e0*/  VIADD R17, R32.reuse, 0x30 ;  /* 0x0000003020117836 */ /* 0x040fe20000000000 */
[----:B------:R-:W-:Y:S01]  /*50f0*/  FSEL R25, R5, -INF , !P0 ;  /* 0xff80000005197808 */ /* 0x000fe20004000000 */
[----:B------:R-:W-:Y:S01]  /*5100*/  VIADD R14, R32, 0x39 ;  /* 0x00000039200e7836 */ /* 0x000fe20000000000 */
[----:B------:R-:W-:Y:S01]  /*5110*/  FSEL R12, R12, -INF , !P1 ;  /* 0xff8000000c0c7808 */ /* 0x000fe20004800000 */
[--C-:B------:R-:W-:Y:S01]  /*5120*/  IMAD.IADD R36, R33, 0x1, -R40.reuse ;  /* 0x0000000121247824 */ /* 0x100fe200078e0a28 */
[----:B------:R-:W-:Y:S01]  /*5130*/  FSEL R47, R47, -INF , !P6 ;  /* 0xff8000002f2f7808 */ /* 0x000fe20007000000 */
[----:B------:R-:W-:Y:S01]  /*5140*/  FMUL.FTZ R65, R60, UR7 ;  /* 0x000000073c417c20 */ /* 0x000fe20008410000 */
[----:B------:R-:W-:Y:S01]  /*5150*/  FSEL R5, R21, -INF , !P2 ;  /* 0xff80000015057808 */ /* 0x000fe20005000000 */
[----:B------:R-:W-:Y:S01]  /*5160*/  VIADD R21, R33, -UR22 ;  /* 0x8000001621157c36 */ /* 0x000fe20008000000 */
[----:B------:R-:W-:Y:S01]  /*5170*/  FSEL R15, R15, -INF , !P5 ;  /* 0xff8000000f0f7808 */ /* 0x000fe20006800000 */
[----:B------:R-:W-:Y:S01]  /*5180*/  FMUL.FTZ R61, R61, UR7 ;  /* 0x000000073d3d7c20 */ /* 0x000fe20008410000 */
[----:B------:R-:W-:Y:S01]  /*5190*/  FSEL R13, R13, -INF , !P3 ;  /* 0xff8000000d0d7808 */ /* 0x000fe20005800000 */
[----:B------:R-:W2:Y:S01]  /*51a0*/  MUFU.TANH R57, R57 ;  /* 0x0000003900397308 */ /* 0x000ea20000002400 */
[C---:B------:R-:W-:Y:S01]  /*51b0*/  ISETP.GT.AND P1, PT, R29.reuse, R46, PT ;  /* 0x0000002e1d00720c */ /* 0x040fe20003f24270 */
[----:B------:R-:W-:Y:S01]  /*51c0*/  FMUL.FTZ R30, R30, UR7 ;  /* 0x000000071e1e7c20 */ /* 0x000fe20008410000 */
[----:B------:R-:W-:Y:S01]  /*51d0*/  ISETP.GT.AND P0, PT, R29, R4, PT ;  /* 0x000000041d00720c */ /* 0x000fe20003f04270 */
[----:B------:R-:W-:Y:S01]  /*51e0*/  FMUL.FTZ R31, R31, UR7 ;  /* 0x000000071f1f7c20 */ /* 0x000fe20008410000 */
[C---:B------:R-:W-:Y:S01]  /*51f0*/  ISETP.GT.AND P6, PT, R29.reuse, R44, PT ;  /* 0x0000002c1d00720c */ /* 0x040fe20003fc4270 */
[----:B------:R-:W-:Y:S01]  /*5200*/  FMUL.FTZ R26, R26, UR7 ;  /* 0x000000071a1a7c20 */ /* 0x000fe20008410000 */
[C---:B------:R-:W-:Y:S01]  /*5210*/  ISETP.GT.AND P2, PT, R29.reuse, R42, PT ;  /* 0x0000002a1d00720c */ /* 0x040fe20003f44270 */
[----:B------:R-:W-:Y:S01]  /*5220*/  MUFU.TANH R34, R34 ;  /* 0x0000002200227308 */ /* 0x000fe20000002400 */
[C---:B------:R-:W-:Y:S01]  /*5230*/  ISETP.GT.AND P5, PT, R29.reuse, R24, PT ;  /* 0x000000181d00720c */ /* 0x040fe20003fa4270 */
[----:B------:R-:W-:Y:S01]  /*5240*/  FMUL.FTZ R22, R22, UR7 ;  /* 0x0000000716167c20 */ /* 0x000fe20008410000 */
[----:B------:R-:W-:Y:S01]  /*5250*/  ISETP.GT.AND P3, PT, R29, R20, PT ;  /* 0x000000141d00720c */ /* 0x000fe20003f64270 */
[----:B------:R-:W-:Y:S01]  /*5260*/  FMUL.FTZ R18, R18, UR7 ;  /* 0x0000000712127c20 */ /* 0x000fe20008410000 */
[----:B------:R-:W-:Y:S01]  /*5270*/  VIADDMNMX R231, R52, 0x9, R231, PT ;  /* 0x0000000934e77846 */ /* 0x000fe200038001e7 */
[----:B------:R-:W-:Y:S01]  /*5280*/  FMUL.FTZ R27, R27, UR7 ;  /* 0x000000071b1b7c20 */ /* 0x000fe20008410000 */
[C-C-:B------:R-:W-:Y:S01]  /*5290*/  IADD3 R64, PT, PT, R233.reuse, 0x8, -R40.reuse ;  /* 0x00000008e9407810 */ /* 0x140fe20007ffe828 */
[----:B------:R-:W-:Y:S01]  /*52a0*/  MUFU.TANH R35, R35 ;  /* 0x0000002300237308 */ /* 0x000fe20000002400 */
[----:B------:R-:W-:Y:S01]  /*52b0*/  IADD3 R59, PT, PT, R233, 0x7, -R40 ;  /* 0x00000007e93b7810 */ /* 0x000fe20007ffe828 */
[----:B------:R-:W-:Y:S01]  /*52c0*/  FMUL.FTZ R19, R19, UR7 ;  /* 0x0000000713137c20 */ /* 0x000fe20008410000 */
[----:B------:R-:W-:Y:S01]  /*52d0*/  FSEL R43, R43, -INF , !P1 ;  /* 0xff8000002b2b7808 */ /* 0x000fe20004800000 */
[----:B------:R-:W-:Y:S01]  /*52e0*/  FMUL.FTZ R23, R23, UR7 ;  /* 0x0000000717177c20 */ /* 0x000fe20008410000 */
[----:B------:R-:W-:Y:S01]  /*52f0*/  FSEL R37, R37, -INF , !P0 ;  /* 0xff80000025257808 */ /* 0x000fe20004000000 */
[----:B------:R-:W-:Y:S01]  /*5300*/  FMUL.FTZ R67, R67, UR7 ;  /* 0x0000000743437c20 */ /* 0x000fe20008410000 */
[----:B------:R-:W-:Y:S01]  /*5310*/  FSEL R206, R206, -INF , !P6 ;  /* 0xff800000cece7808 */ /* 0x000fe20007000000 */
[----:B------:R-:W-:Y:S01]  /*5320*/  MUFU.TANH R39, R39 ;  /* 0x0000002700277308 */ /* 0x000fe20000002400 */
[----:B------:R-:W-:Y:S01]  /*5330*/  FSEL R194, R194, -INF , !P2 ;  /* 0xff800000c2c27808 */ /* 0x000fe20005000000 */
[----:B------:R-:W-:Y:S01]  /*5340*/  FMUL.FTZ R62, R62, UR7 ;  /* 0x000000073e3e7c20 */ /* 0x000fe20008410000 */
[----:B------:R-:W-:Y:S01]  /*5350*/  FSEL R202, R202, -INF , !P5 ;  /* 0xff800000caca7808 */ /* 0x000fe20006800000 */
[----:B------:R-:W-:Y:S01]  /*5360*/  FMUL.FTZ R63, R63, UR7 ;  /* 0x000000073f3f7c20 */ /* 0x000fe20008410000 */
[----:B------:R-:W-:-:S02]  /*5370*/  FSEL R200, R200, -INF , !P3 ;  /* 0xff800000c8c87808 */ /* 0x000fc40005800000 */
[C---:B------:R-:W-:Y:S01]  /*5380*/  ISETP.GT.AND P1, PT, R29.reuse, R17, PT ;  /* 0x000000111d00720c */ /* 0x040fe20003f24270 */
[----:B------:R-:W-:Y:S01]  /*5390*/  MUFU.TANH R31, R31 ;  /* 0x0000001f001f7308 */ /* 0x000fe20000002400 */
[C---:B------:R-:W-:Y:S02]  /*53a0*/  ISETP.GT.AND P0, PT, R29.reuse, R16, PT ;  /* 0x000000101d00720c */ /* 0x040fe40003f04270 */
[C---:B------:R-:W-:Y:S02]  /*53b0*/  ISETP.GT.AND P6, PT, R29.reuse, R3, PT ;  /* 0x000000031d00720c */ /* 0x040fe40003fc4270 */
[----:B------:R-:W-:Y:S02]  /*53c0*/  ISETP.GT.AND P2, PT, R29, R14, PT ;  /* 0x0000000e1d00720c */ /* 0x000fe40003f44270 */
[----:B------:R-:W-:Y:S01]  /*53d0*/  ISETP.GT.AND P5, PT, R21, R32, PT ;  /* 0x000000201500720c */ /* 0x000fe20003fa4270 */
[----:B------:R-:W-:Y:S01]  /*53e0*/  MUFU.TANH R26, R26 ;  /* 0x0000001a001a7308 */ /* 0x000fe20000002400 */
[----:B------:R-:W-:-:S02]  /*53f0*/  ISETP.GE.AND P3, PT, R32, R231, PT ;  /* 0x000000e72000720c */ /* 0x000fc40003f66270 */
[C-C-:B------:R-:W-:Y:S02]  /*5400*/  IADD3 R32, PT, PT, R33.reuse, 0x37, -R40.reuse ;  /* 0x0000003721207810 */ /* 0x140fe40007ffe828 */
[C-C-:B------:R-:W-:Y:S02]  /*5410*/  IADD3 R29, PT, PT, R33.reuse, 0x30, -R40.reuse ;  /* 0x00000030211d7810 */ /* 0x140fe40007ffe828 */
[C-C-:B------:R-:W-:Y:S01]  /*5420*/  IADD3 R11, PT, PT, R33.reuse, 0x2f, -R40.reuse ;  /* 0x0000002f210b7810 */ /* 0x140fe20007ffe828 */
[----:B------:R-:W-:Y:S01]  /*5430*/  MUFU.TANH R22, R22 ;  /* 0x0000001600167308 */ /* 0x000fe20000002400 */
[C-C-:B------:R-:W-:Y:S02]  /*5440*/  IADD3 R7, PT, PT, R33.reuse, 0x28, -R40.reuse ;  /* 0x0000002821077810 */ /* 0x140fe40007ffe828 */
[C-C-:B------:R-:W-:Y:S02]  /*5450*/  IADD3 R10, PT, PT, R33.reuse, 0x27, -R40.reuse ;  /* 0x00000027210a7810 */ /* 0x140fe40007ffe828 */
[----:B------:R-:W-:-:S02]  /*5460*/  IADD3 R9, PT, PT, R33, 0x20, -R40 ;  /* 0x0000002021097810 */ /* 0x000fc40007ffe828 */
[C-C-:B------:R-:W-:Y:S01]  /*5470*/  IADD3 R6, PT, PT, R33.reuse, 0x1f, -R40.reuse ;  /* 0x0000001f21067810 */ /* 0x140fe20007ffe828 */
[----:B------:R-:W-:Y:S01]  /*5480*/  MUFU.TANH R18, R18 ;  /* 0x0000001200127308 */ /* 0x000fe20000002400 */
[C-C-:B------:R-:W-:Y:S02]  /*5490*/  IADD3 R8, PT, PT, R33.reuse, 0x18, -R40.reuse ;  /* 0x0000001821087810 */ /* 0x140fe40007ffe828 */
[C-C-:B------:R-:W-:Y:S02]  /*54a0*/  IADD3 R51, PT, PT, R33.reuse, 0x17, -R40.reuse ;  /* 0x0000001721337810 */ /* 0x140fe40007ffe828 */
[C-C-:B------:R-:W-:Y:S02]  /*54b0*/  IADD3 R49, PT, PT, R33.reuse, 0x10, -R40.reuse ;  /* 0x0000001021317810 */ /* 0x140fe40007ffe828 */
[C-C-:B------:R-:W-:Y:S01]  /*54c0*/  IADD3 R52, PT, PT, R33.reuse, 0xf, -R40.reuse ;  /* 0x0000000f21347810 */ /* 0x140fe20007ffe828 */
[----:B------:R-:W-:Y:S01]  /*54d0*/  MUFU.TANH R27, R27 ;  /* 0x0000001b001b7308 */ /* 0x000fe20000002400 */
[----:B------:R-:W-:-:S02]  /*54e0*/  IADD3 R45, PT, PT, R33, 0x8, -R40 ;  /* 0x00000008212d7810 */ /* 0x000fc40007ffe828 */
[C-C-:B------:R-:W-:Y:S02]  /*54f0*/  IADD3 R41, PT, PT, R33.reuse, 0x7, -R40.reuse ;  /* 0x0000000721297810 */ /* 0x140fe40007ffe828 */
[--C-:B------:R-:W-:Y:S02]  /*5500*/  IADD3 R33, PT, PT, R33, -0x1, -R40.reuse ;  /* 0xffffffff21217810 */ /* 0x100fe40007ffe828 */
[----:B------:R-:W-:Y:S01]  /*5510*/  IABS R60, R64 ;  /* 0x00000040003c7213 */ /* 0x000fe20000000000 */
[----:B------:R-:W-:Y:S01]  /*5520*/  MUFU.TANH R19, R19 ;  /* 0x0000001300137308 */ /* 0x000fe20000002400 */
[----:B------:R-:W-:Y:S02]  /*5530*/  IABS R59, R59 ;  /* 0x0000003b003b7213 */ /* 0x000fe40000000000 */
[----:B------:R-:W-:Y:S02]  /*5540*/  IABS R58, R58 ;  /* 0x0000003a003a7213 */ /* 0x000fe40000000000 */
[----:B------:R-:W-:-:S02]  /*5550*/  IADD3 R40, PT, PT, R233, -0x1, -R40 ;  /* 0xffffffffe9287810 */ /* 0x000fc40007ffe828 */
[----:B------:R-:W-:Y:S01]  /*5560*/  I2FP.F32.S32 R60, R60 ;  /* 0x0000003c003c7245 */ /* 0x000fe20000201400 */
[----:B------:R-:W3:Y:S01]  /*5570*/  MUFU.TANH R64, R65 ;  /* 0x0000004100407308 */ /* 0x000ee20000002400 */
[----:B------:R-:W-:Y:S02]  /*5580*/  I2FP.F32.S32 R68, R59 ;  /* 0x0000003b00447245 */ /* 0x000fe40000201400 */
[----:B------:R-:W-:Y:S01]  /*5590*/  I2FP.F32.S32 R59, R58 ;  /* 0x0000003a003b7245 */ /* 0x000fe20000201400 */
[----:B-1----:R-:W-:Y:S01]  /*55a0*/  FFMA.FTZ R55, R60, -UR6, R55 ;  /* 0x800000063c377c23 */ /* 0x002fe20008010037 */
[----:B------:R-:W-:Y:S01]  /*55b0*/  IABS R40, R40 ;  /* 0x0000002800287213 */ /* 0x000fe20000000000 */
[----:B--2---:R-:W-:Y:S01]  /*55c0*/  FFMA.FTZ R57, R68, -UR6, R57 ;  /* 0x8000000644397c23 */ /* 0x004fe20008010039 */
[----:B------:R-:W-:Y:S01]  /*55d0*/  IABS R53, R53 ;  /* 0x0000003500357213 */ /* 0x000fe20000000000 */
[----:B------:R-:W1:Y:S01]  /*55e0*/  MUFU.TANH R58, R61 ;  /* 0x0000003d003a7308 */ /* 0x000e620000002400 */
[----:B------:R-:W-:Y:S01]  /*55f0*/  FSEL R214, R55, -INF , !P1 ;  /* 0xff80000037d67808 */ /* 0x000fe20004800000 */
[----:B------:R-:W-:Y:S01]  /*5600*/  IMAD.MOV.U32 R60, RZ, RZ, R40 ;  /* 0x000000ffff3c7224 */ /* 0x000fe200078e0028 */
[----:B------:R-:W-:Y:S01]  /*5610*/  IABS R29, R29 ;  /* 0x0000001d001d7213 */ /* 0x000fe20000000000 */
[----:B------:R-:W-:Y:S01]  /*5620*/  IMAD.MOV.U32 R40, RZ, RZ, R53 ;  /* 0x000000ffff287224 */ /* 0x000fe200078e0035 */
[----:B------:R-:W-:-:S02]  /*5630*/  IABS R11, R11 ;  /* 0x0000000b000b7213 */ /* 0x000fc40000000000 */
[----:B------:R-:W-:Y:S01]  /*5640*/  I2FP.F32.S32 R53, R60 ;  /* 0x0000003c00357245 */ /* 0x000fe20000201400 */
[----:B------:R-:W-:Y:S01]  /*5650*/  MUFU.TANH R23, R23 ;  /* 0x0000001700177308 */ /* 0x000fe20000002400 */
[----:B------:R-:W-:Y:S01]  /*5660*/  I2FP.F32.S32 R55, R40 ;  /* 0x0000002800377245 */ /* 0x000fe20000201400 */
[----:B---3--:R-:W-:Y:S01]  /*5670*/  FFMA.FTZ R59, R59, -UR6, R64 ;  /* 0x800000063b3b7c23 */ /* 0x008fe20008010040 */
[----:B------:R-:W-:Y:S02]  /*5680*/  IABS R32, R32 ;  /* 0x0000002000207213 */ /* 0x000fe40000000000 */
[----:B------:R-:W-:Y:S01]  /*5690*/  IABS R7, R7 ;  /* 0x0000000700077213 */ /* 0x000fe20000000000 */
[----:B------:R-:W-:Y:S01]  /*56a0*/  FFMA.FTZ R38, R55, -UR6, R38 ;  /* 0x8000000637267c23 */ /* 0x000fe20008010026 */
[----:B------:R-:W-:Y:S01]  /*56b0*/  I2FP.F32.S32 R32, R32 ;  /* 0x0000002000207245 */ /* 0x000fe20000201400 */
[----:B-1----:R-:W-:Y:S01]  /*56c0*/  FFMA.FTZ R53, R53, -UR6, R58 ;  /* 0x8000000635357c23 */ /* 0x002fe2000801003a */
[----:B------:R-:W-:-:S02]  /*56d0*/  IABS R10, R10 ;  /* 0x0000000a000a7213 */ /* 0x000fc40000000000 */
[----:B------:R-:W-:Y:S01]  /*56e0*/  FSEL R38, R38, -INF , !P5 ;  /* 0xff80000026267808 */ /* 0x000fe20006800000 */
[----:B------:R-:W-:Y:S01]  /*56f0*/  FFMA.FTZ R39, R32, -UR6, R39 ;  /* 0x8000000620277c23 */ /* 0x000fe20008010027 */
[----:B------:R-:W-:Y:S02]  /*5700*/  FSEL R208, R53, -INF , !P2 ;  /* 0xff80000035d07808 */ /* 0x000fe40005000000 */
[----:B------:R-:W-:Y:S02]  /*5710*/  I2FP.F32.S32 R53, R29 ;  /* 0x0000001d00357245 */ /* 0x000fe40000201400 */
[----:B------:R-:W-:Y:S01]  /*5720*/  FSEL R29, R38, -INF , !P3 ;  /* 0xff800000261d7808 */ /* 0x000fe20005800000 */
[----:B------:R-:W-:Y:S01]  /*5730*/  IMAD.MOV.U32 R38, RZ, RZ, R11 ;  /* 0x000000ffff267224 */ /* 0x000fe200078e000b */
[----:B------:R-:W-:Y:S01]  /*5740*/  ISETP.GT.AND P2, PT, R21, R54, PT ;  /* 0x000000361500720c */ /* 0x000fe20003f44270 */
[----:B------:R-:W1:Y:S01]  /*5750*/  MUFU.TANH R11, R30 ;  /* 0x0000001e000b7308 */ /* 0x000e620000002400 */
[----:B------:R-:W-:Y:S01]  /*5760*/  FFMA.FTZ R34, R53, -UR6, R34 ;  /* 0x8000000635227c23 */ /* 0x000fe20008010022 */
[----:B------:R-:W-:-:S02]  /*5770*/  FSEL R212, R57, -INF , !P0 ;  /* 0xff80000039d47808 */ /* 0x000fc40004000000 */
[----:B------:R-:W-:Y:S02]  /*5780*/  I2FP.F32.S32 R38, R38 ;  /* 0x0000002600267245 */ /* 0x000fe40000201400 */
[----:B------:R-:W-:Y:S02]  /*5790*/  ISETP.GE.AND P0, PT, R56, R232, PT ;  /* 0x000000e83800720c */ /* 0x000fe40003f06270 */
[----:B------:R-:W-:Y:S01]  /*57a0*/  ISETP.GT.AND P1, PT, R21, R56, PT ;  /* 0x000000381500720c */ /* 0x000fe20003f24270 */
[----:B------:R-:W-:Y:S01]  /*57b0*/  FFMA.FTZ R35, R38, -UR6, R35 ;  /* 0x8000000626237c23 */ /* 0x000fe20008010023 */
[----:B------:R-:W-:Y:S02]  /*57c0*/  I2FP.F32.S32 R38, R7 ;  /* 0x0000000700267245 */ /* 0x000fe40000201400 */
[----:B------:R-:W-:Y:S01]  /*57d0*/  FSEL R7, R34, -INF , !P2 ;  /* 0xff80000022077808 */ /* 0x000fe20005000000 */
[----:B------:R-:W-:Y:S01]  /*57e0*/  IMAD.MOV.U32 R34, RZ, RZ, R10 ;  /* 0x000000ffff227224 */ /* 0x000fe200078e000a */
[----:B------:R-:W-:-:S02]  /*57f0*/  ISETP.GE.AND P5, PT, R54, R232, PT ;  /* 0x000000e83600720c */ /* 0x000fc40003fa6270 */
[-C--:B------:R-:W-:Y:S01]  /*5800*/  ISETP.GE.AND P3, PT, R54, R231.reuse, PT ;  /* 0x000000e73600720c */ /* 0x080fe20003f66270 */
[----:B-1----:R-:W-:Y:S01]  /*5810*/  FFMA.FTZ R11, R38, -UR6, R11 ;  /* 0x80000006260b7c23 */ /* 0x002fe2000801000b */
[----:B------:R-:W-:Y:S02]  /*5820*/  FSEL R210, R59, -INF , !P6 ;  /* 0xff8000003bd27808 */ /* 0x000fe40007000000 */
[----:B------:R-:W-:Y:S02]  /*5830*/  FSEL R32, R25, -INF , !P0 ;  /* 0xff80000019207808 */ /* 0x000fe40004000000 */
[C---:B------:R-:W-:Y:S02]  /*5840*/  ISETP.GT.AND P2, PT, R21.reuse, R28, PT ;  /* 0x0000001c1500720c */ /* 0x040fe40003f44270 */
[----:B------:R-:W-:Y:S02]  /*5850*/  ISETP.GE.AND P6, PT, R56, R231, PT ;  /* 0x000000e73800720c */ /* 0x000fe40003fc6270 */
[----:B------:R-:W-:-:S02]  /*5860*/  ISETP.GT.AND P0, PT, R21, R50, PT ;  /* 0x000000321500720c */ /* 0x000fc40003f04270 */
[----:B------:R-:W-:Y:S02]  /*5870*/  FSEL R25, R39, -INF , !P1 ;  /* 0xff80000027197808 */ /* 0x000fe40004800000 */
[----:B------:R-:W-:Y:S02]  /*5880*/  I2FP.F32.S32 R34, R34 ;  /* 0x0000002200227245 */ /* 0x000fe40000201400 */
[-C--:B------:R-:W-:Y:S02]  /*5890*/  ISETP.GE.AND P1, PT, R50, R232.reuse, PT ;  /* 0x000000e83200720c */ /* 0x080fe40003f26270 */
[----:B------:R-:W-:Y:S01]  /*58a0*/  FSEL R30, R47, -INF , !P5 ;  /* 0xff8000002f1e7808 */ /* 0x000fe20006800000 */
[----:B------:R-:W-:Y:S01]  /*58b0*/  FFMA.FTZ R31, R34, -UR6, R31 ;  /* 0x80000006221f7c23 */ /* 0x000fe2000801001f */
[----:B------:R-:W-:Y:S02]  /*58c0*/  ISETP.GE.AND P5, PT, R28, R232, PT ;  /* 0x000000e81c00720c */ /* 0x000fe40003fa6270 */
[----:B------:R-:W-:-:S02]  /*58d0*/  FSEL R7, R7, -INF , !P3 ;  /* 0xff80000007077808 */ /* 0x000fc40005800000 */
[----:B------:R-:W-:Y:S02]  /*58e0*/  IABS R9, R9 ;  /* 0x0000000900097213 */ /* 0x000fe40000000000 */
[-C--:B------:R-:W-:Y:S02]  /*58f0*/  ISETP.GE.AND P3, PT, R28, R231.reuse, PT ;  /* 0x000000e71c00720c */ /* 0x080fe40003f66270 */
[----:B------:R-:W-:Y:S02]  /*5900*/  FSEL R11, R11, -INF , !P2 ;  /* 0xff8000000b0b7808 */ /* 0x000fe40005000000 */
[----:B------:R-:W-:Y:S02]  /*5910*/  FSEL R25, R25, -INF , !P6 ;  /* 0xff80000019197808 */ /* 0x000fe40007000000 */
[----:B------:R-:W-:Y:S02]  /*5920*/  FSEL R35, R35, -INF , !P0 ;  /* 0xff80000023237808 */ /* 0x000fe40004000000 */
[----:B------:R-:W-:-:S02]  /*5930*/  ISETP.GE.AND P6, PT, R50, R231, PT ;  /* 0x000000e73200720c */ /* 0x000fc40003fc6270 */
[----:B------:R-:W-:Y:S02]  /*5940*/  FSEL R28, R5, -INF , !P1 ;  /* 0xff800000051c7808 */ /* 0x000fe40004800000 */
[----:B------:R-:W-:Y:S02]  /*5950*/  ISETP.GE.AND P0, PT, R48, R232, PT ;  /* 0x000000e83000720c */ /* 0x000fe40003f06270 */
[----:B------:R-:W-:Y:S02]  /*5960*/  ISETP.GT.AND P1, PT, R21, R48, PT ;  /* 0x000000301500720c */ /* 0x000fe40003f24270 */
[----:B------:R-:W-:Y:S02]  /*5970*/  FSEL R10, R15, -INF , !P5 ;  /* 0xff8000000f0a7808 */ /* 0x000fe40006800000 */
[----:B------:R-:W-:Y:S02]  /*5980*/  I2FP.F32.S32 R9, R9 ;  /* 0x0000000900097245 */ /* 0x000fe40000201400 */
[----:B------:R-:W-:-:S02]  /*5990*/  FSEL R15, R11, -INF , !P3 ;  /* 0xff8000000b0f7808 */ /* 0x000fc40005800000 */
[----:B------:R-:W-:Y:S01]  /*59a0*/  IABS R8, R8 ;  /* 0x0000000800087213 */ /* 0x000fe20000000000 */
[----:B------:R-:W-:Y:S01]  /*59b0*/  FFMA.FTZ R9, R9, -UR6, R26 ;  /* 0x8000000609097c23 */ /* 0x000fe2000801001a */
[----:B------:R-:W-:Y:S02]  /*59c0*/  IABS R11, R6 ;  /* 0x00000006000b7213 */ /* 0x000fe40000000000 */
[----:B------:R-:W-:Y:S02]  /*59d0*/  FSEL R5, R35, -INF , !P6 ;  /* 0xff80000023057808 */ /* 0x000fe40007000000 */
[----:B------:R-:W-:Y:S02]  /*59e0*/  FSEL R6, R13, -INF , !P0 ;  /* 0xff8000000d067808 */ /* 0x000fe40004000000 */
[----:B------:R-:W-:Y:S02]  /*59f0*/  ISETP.GE.AND P6, PT, R48, R231, PT ;  /* 0x000000e73000720c */ /* 0x000fe40003fc6270 */
[----:B------:R-:W-:-:S02]  /*5a00*/  FSEL R13, R31, -INF , !P1 ;  /* 0xff8000001f0d7808 */ /* 0x000fc40004800000 */
[----:B------:R-:W-:Y:S02]  /*5a10*/  I2FP.F32.S32 R31, R8 ;  /* 0x00000008001f7245 */ /* 0x000fe40000201400 */
[----:B------:R-:W-:Y:S02]  /*5a20*/  ISETP.GT.AND P2, PT, R21, R46, PT ;  /* 0x0000002e1500720c */ /* 0x000fe40003f44270 */
[----:B------:R-:W-:Y:S01]  /*5a30*/  ISETP.GE.AND P5, PT, R46, R232, PT ;  /* 0x000000e82e00720c */ /* 0x000fe20003fa6270 */
[----:B------:R-:W-:Y:S01]  /*5a40*/  FFMA.FTZ R22, R31, -UR6, R22 ;  /* 0x800000061f167c23 */ /* 0x000fe20008010016 */
[----:B------:R-:W-:Y:S02]  /*5a50*/  FSEL R13, R13, -INF , !P6 ;  /* 0xff8000000d0d7808 */ /* 0x000fe40007000000 */
[----:B------:R-:W-:Y:S02]  /*5a60*/  ISETP.GT.AND P0, PT, R21, R4, PT ;  /* 0x000000041500720c */ /* 0x000fe40003f04270 */
[----:B------:R-:W-:-:S02]  /*5a70*/  ISETP.GE.AND P1, PT, R4, R232, PT ;  /* 0x000000e80400720c */ /* 0x000fc40003f26270 */
[-C--:B------:R-:W-:Y:S02]  /*5a80*/  ISETP.GE.AND P6, PT, R4, R231.reuse, PT ;  /* 0x000000e70400720c */ /* 0x080fe40003fc6270 */
[----:B------:R-:W-:Y:S02]  /*5a90*/  ISETP.GE.AND P3, PT, R46, R231, PT ;  /* 0x000000e72e00720c */ /* 0x000fe40003f66270 */
[----:B------:R-:W-:Y:S02]  /*5aa0*/  FSEL R4, R43, -INF , !P5 ;  /* 0xff8000002b047808 */ /* 0x000fe40006800000 */
[----:B------:R-:W-:Y:S02]  /*5ab0*/  FSEL R9, R9, -INF , !P2 ;  /* 0xff80000009097808 */ /* 0x000fe40005000000 */
[----:B------:R-:W-:Y:S02]  /*5ac0*/  ISETP.GT.AND P5, PT, R21, R44, PT ;  /* 0x0000002c1500720c */ /* 0x000fe40003fa4270 */
[----:B------:R-:W-:-:S02]  /*5ad0*/  I2FP.F32.S32 R34, R11 ;  /* 0x0000000b00227245 */ /* 0x000fc40000201400 */
[----:B------:R-:W-:Y:S02]  /*5ae0*/  FSEL R11, R9, -INF , !P3 ;  /* 0xff800000090b7808 */ /* 0x000fe40005800000 */
[----:B------:R-:W-:Y:S01]  /*5af0*/  ISETP.GE.AND P3, PT, R44, R231, PT ;  /* 0x000000e72c00720c */ /* 0x000fe20003f66270 */
[----:B------:R-:W-:Y:S01]  /*5b00*/  FFMA.FTZ R27, R34, -UR6, R27 ;  /* 0x80000006221b7c23 */ /* 0x000fe2000801001b */
[----:B------:R-:W-:Y:S02]  /*5b10*/  IABS R49, R49 ;  /* 0x0000003100317213 */ /* 0x000fe40000000000 */
[----:B------:R-:W-:Y:S02]  /*5b20*/  FSEL R22, R22, -INF , !P5 ;  /* 0xff80000016167808 */ /* 0x000fe40006800000 */
[----:B------:R-:W-:Y:S02]  /*5b30*/  I2FP.F32.S32 R49, R49 ;  /* 0x0000003100317245 */ /* 0x000fe40000201400 */
[----:B------:R-:W-:Y:S01]  /*5b40*/  FSEL R199, R22, -INF , !P3 ;  /* 0xff80000016c77808 */ /* 0x000fe20005800000 */
[----:B------:R-:W-:Y:S01]  /*5b50*/  FMUL.FTZ R22, R66, UR7 ;  /* 0x0000000742167c20 */ /* 0x000fe20008410000 */
[----:B------:R-:W-:Y:S01]  /*5b60*/  ISETP.GE.AND P2, PT, R44, R232, PT ;  /* 0x000000e82c00720c */ /* 0x000fe20003f46270 */
[----:B------:R-:W-:Y:S01]  /*5b70*/  FFMA.FTZ R49, R49, -UR6, R18 ;  /* 0x8000000631317c23 */ /* 0x000fe20008010012 */
[----:B------:R-:W-:-:S02]  /*5b80*/  IABS R52, R52 ;  /* 0x0000003400347213 */ /* 0x000fc40000000000 */
[----:B------:R-:W-:Y:S01]  /*5b90*/  FSEL R206, R206, -INF , !P2 ;  /* 0xff800000cece7808 */ /* 0x000fe20005000000 */
[----:B------:R-:W1:Y:S01]  /*5ba0*/  MUFU.TANH R22, R22 ;  /* 0x0000001600167308 */ /* 0x000e620000002400 */
[----:B------:R-:W-:Y:S02]  /*5bb0*/  FSEL R8, R37, -INF , !P1 ;  /* 0xff80000025087808 */ /* 0x000fe40004800000 */
[----:B------:R-:W-:Y:S02]  /*5bc0*/  IABS R51, R51 ;  /* 0x0000003300337213 */ /* 0x000fe40000000000 */
[----:B------:R-:W-:Y:S02]  /*5bd0*/  ISETP.GT.AND P2, PT, R21, R24, PT ;  /* 0x000000181500720c */ /* 0x000fe40003f44270 */
[----:B------:R-:W-:Y:S02]  /*5be0*/  I2FP.F32.S32 R52, R52 ;  /* 0x0000003400347245 */ /* 0x000fe40000201400 */
[----:B------:R-:W-:-:S02]  /*5bf0*/  ISETP.GE.AND P1, PT, R42, R232, PT ;  /* 0x000000e82a00720c */ /* 0x000fc40003f26270 */
[----:B------:R-:W-:Y:S01]  /*5c00*/  I2FP.F32.S32 R26, R51 ;  /* 0x00000033001a7245 */ /* 0x000fe20000201400 */
[----:B------:R-:W-:Y:S01]  /*5c10*/  FFMA.FTZ R19, R52, -UR6, R19 ;  /* 0x8000000634137c23 */ /* 0x000fe20008010013 */
[----:B------:R-:W-:Y:S02]  /*5c20*/  FSEL R49, R49, -INF , !P2 ;  /* 0xff80000031317808 */ /* 0x000fe40005000000 */
[----:B------:R-:W-:Y:S01]  /*5c30*/  FSEL R194, R194, -INF , !P1 ;  /* 0xff800000c2c27808 */ /* 0x000fe20004800000 */
[----:B------:R-:W-:Y:S01]  /*5c40*/  FFMA.FTZ R23, R26, -UR6, R23 ;  /* 0x800000061a177c23 */ /* 0x000fe20008010017 */
[----:B------:R-:W-:Y:S01]  /*5c50*/  BAR.SYNC.DEFER_BLOCKING 0x0 ;  /* 0x0000000000007b1d */ /* 0x000fe20000010000 */
[----:B------:R-:W-:Y:S02]  /*5c60*/  ISETP.GE.AND P2, PT, R20, R232, PT ;  /* 0x000000e81400720c */ /* 0x000fe40003f46270 */
[----:B------:R-:W-:Y:S02]  /*5c70*/  ISETP.GT.AND P1, PT, R21, R20, PT ;  /* 0x000000141500720c */ /* 0x000fe40003f24270 */
[----:B------:R-:W-:-:S02]  /*5c80*/  FSEL R9, R27, -INF , !P0 ;  /* 0xff8000001b097808 */ /* 0x000fc40004000000 */
[----:B------:R-:W-:Y:S02]  /*5c90*/  IABS R45, R45 ;  /* 0x0000002d002d7213 */ /* 0x000fe40000000000 */
[----:B------:R-:W-:Y:S02]  /*5ca0*/  FSEL R200, R200, -INF , !P2 ;  /* 0xff800000c8c87808 */ /* 0x000fe40005000000 */
[----:B------:R-:W-:Y:S02]  /*5cb0*/  ISETP.GT.AND P0, PT, R21, R42, PT ;  /* 0x0000002a1500720c */ /* 0x000fe40003f04270 */
[----:B------:R-:W-:Y:S02]  /*5cc0*/  ISETP.GE.AND P2, PT, R20, R231, PT ;  /* 0x000000e71400720c */ /* 0x000fe40003f46270 */
[----:B------:R-:W-:Y:S02]  /*5cd0*/  FSEL R19, R19, -INF , !P1 ;  /* 0xff80000013137808 */ /* 0x000fe40004800000 */
[----:B------:R-:W-:-:S02]  /*5ce0*/  I2FP.F32.S32 R45, R45 ;  /* 0x0000002d002d7245 */ /* 0x000fc40000201400 */
[----:B------:R-:W-:Y:S02]  /*5cf0*/  FSEL R23, R23, -INF , !P0 ;  /* 0xff80000017177808 */ /* 0x000fe40004000000 */
[----:B------:R-:W-:Y:S01]  /*5d00*/  FSEL R221, R19, -INF , !P2 ;  /* 0xff80000013dd7808 */ /* 0x000fe20005000000 */
[----:B-1----:R-:W-:Y:S01]  /*5d10*/  FFMA.FTZ R22, R45, -UR6, R22 ;  /* 0x800000062d167c23 */ /* 0x002fe20008010016 */
[----:B------:R-:W-:Y:S02]  /*5d20*/  ISETP.GT.AND P0, PT, R21, R17, PT ;  /* 0x000000111500720c */ /* 0x000fe40003f04270 */
[C---:B------:R-:W-:Y:S02]  /*5d30*/  ISETP.GE.AND P1, PT, R17.reuse, R232, PT ;  /* 0x000000e81100720c */ /* 0x040fe40003f26270 */
[----:B------:R-:W-:Y:S02]  /*5d40*/  ISETP.GE.AND P2, PT, R17, R231, PT ;  /* 0x000000e71100720c */ /* 0x000fe40003f46270 */
[----:B------:R1:W2:Y:S01]  /*5d50*/  MUFU.TANH R17, R67 ;  /* 0x0000004300117308 */ /* 0x0002a20000002400 */
[----:B------:R-:W-:-:S02]  /*5d60*/  FSEL R9, R9, -INF , !P6 ;  /* 0xff80000009097808 */ /* 0x000fc40007000000 */
[----:B------:R-:W-:Y:S02]  /*5d70*/  ISETP.GE.AND P6, PT, R42, R231, PT ;  /* 0x000000e72a00720c */ /* 0x000fe40003fc6270 */
[----:B------:R-:W-:Y:S02]  /*5d80*/  ISETP.GE.AND P5, PT, R24, R232, PT ;  /* 0x000000e81800720c */ /* 0x000fe40003fa6270 */
[----:B------:R-:W-:Y:S02]  /*5d90*/  FSEL R223, R23, -INF , !P6 ;  /* 0xff80000017df7808 */ /* 0x000fe40007000000 */
[----:B------:R-:W-:Y:S02]  /*5da0*/  ISETP.GT.AND P6, PT, R21, R16, PT ;  /* 0x000000101500720c */ /* 0x000fe40003fc4270 */
[----:B------:R-:W-:Y:S02]  /*5db0*/  FSEL R214, R214, -INF , !P1 ;  /* 0xff800000d6d67808 */ /* 0x000fe40004800000 */
[----:B------:R-:W-:-:S02]  /*5dc0*/  FSEL R209, R22, -INF , !P0 ;  /* 0xff80000016d17808 */ /* 0x000fc40004000000 */
[----:B------:R-:W-:Y:S02]  /*5dd0*/  ISETP.GE.AND P3, PT, R24, R231, PT ;  /* 0x000000e71800720c */ /* 0x000fe40003f66270 */
[-C--:B------:R-:W-:Y:S02]  /*5de0*/  ISETP.GE.AND P1, PT, R16, R232.reuse, PT ;  /* 0x000000e81000720c */ /* 0x080fe40003f26270 */
[----:B------:R-:W-:Y:S02]  /*5df0*/  ISETP.GE.AND P0, PT, R3, R232, PT ;  /* 0x000000e80300720c */ /* 0x000fe40003f06270 */
[----:B------:R-:W-:Y:S02]  /*5e00*/  FSEL R202, R202, -INF , !P5 ;  /* 0xff800000caca7808 */ /* 0x000fe40006800000 */
[----:B------:R-:W-:Y:S02]  /*5e10*/  P2R R18, PR, RZ, 0x40 ;  /* 0x00000040ff127803 */ /* 0x000fe40000000000 */
[----:B------:R-:W-:-:S02]  /*5e20*/  ISETP.GT.AND P6, PT, R21, R3, PT ;  /* 0x000000031500720c */ /* 0x000fc40003fc4270 */
[----:B------:R-:W-:Y:S02]  /*5e30*/  FSEL R201, R49, -INF , !P3 ;  /* 0xff80000031c97808 */ /* 0x000fe40005800000 */
[----:B------:R-:W-:Y:S02]  /*5e40*/  ISETP.GT.AND P5, PT, R21, R14, PT ;  /* 0x0000000e1500720c */ /* 0x000fe40003fa4270 */
[----:B------:R-:W-:Y:S02]  /*5e50*/  P2R R19, PR, RZ, 0x4 ;  /* 0x00000004ff137803 */ /* 0x000fe40000000000 */
[----:B------:R-:W-:Y:S02]  /*5e60*/  P2R R20, PR, RZ, 0x2 ;  /* 0x00000002ff147803 */ /* 0x000fe40000000000 */
[----:B------:R-:W-:Y:S01]  /*5e70*/  P2R R23, PR, RZ, 0x1 ;  /* 0x00000001ff177803 */ /* 0x000fe20000000000 */
[----:B-12---:R-:W-:Y:S06]  /*5e80*/  BRA.U !UP0, `(.L_x_1503) ;  /* 0x0000000508c47547 */ /* 0x006fec000b800000 */
        /* <DEDUP_REMOVED lines=113> */
.L_x_1503:
[----:B------:R-:W-:Y:S01]  /*65a0*/  ISETP.NE.AND P0, PT, R20, RZ, PT ;  /* 0x000000ff1400720c */ /* 0x000fe20003f05270 */
[----:B------:R-:W2:Y:S01]  /*65b0*/  MUFU.TANH R62, R62 ;  /* 0x0000003e003e7308 */ /* 0x000ea20000002400 */
[----:B------:R-:W-:Y:S01]  /*65c0*/  ISETP.NE.AND P1, PT, R23, RZ, PT ;  /* 0x000000ff1700720c */ /* 0x000fe20003f25270 */
[----:B------:R-:W3:Y:S01]  /*65d0*/  LDCU UR16, c[0x0][0x45c] ;  /* 0x00008b80ff1077ac */ /* 0x000ee20008000800 */
[----:B------:R-:W-:Y:S02]  /*65e0*/  FMNMX3.FTZ R21, R12, R32, R30, !PT ;  /* 0x000000200c157276 */ /* 0x000fe4000781001e */
[----:B------:R-:W-:Y:S01]  /*65f0*/  IABS R41, R41 ;  /* 0x0000002900297213 */ /* 0x000fe20000000000 */
[----:B------:R-:W-:Y:S01]  /*6600*/  UISETP.GT.U32.AND UP0, UPT, UR4, UR18, UPT ;  /* 0x000000120400728c */ /* 0x000fe2000bf04070 */
[----:B------:R-:W-:Y:S01]  /*6610*/  FSEL R212, R212, -INF , !P0 ;  /* 0xff800000d4d47808 */ /* 0x000fe20004000000 */
[----:B------:R-:W4:Y:S01]  /*6620*/  MUFU.TANH R63, R63 ;  /* 0x0000003f003f7308 */ /* 0x000f220000002400 */
[----:B------:R-:W-:-:S02]  /*6630*/  ISETP.NE.AND P2, PT, R18, RZ, PT ;  /* 0x000000ff1200720c */ /* 0x000fc40003f45270 */
[----:B------:R-:W-:Y:S02]  /*6640*/  ISETP.GE.AND P0, PT, R16, R231, PT ;  /* 0x000000e71000720c */ /* 0x000fe40003f06270 */
[----:B------:R-:W-:Y:S02]  /*6650*/  FSEL R210, R210, -INF , !P1 ;  /* 0xff800000d2d27808 */ /* 0x000fe40004800000 */
[----:B------:R-:W-:Y:S02]  /*6660*/  FMNMX3.FTZ R21, R21, R28, R10, !PT ;  /* 0x0000001c15157276 */ /* 0x000fe4000781000a */
[----:B------:R-:W-:Y:S02]  /*6670*/  ISETP.GE.AND P1, PT, R14, R232, PT ;  /* 0x000000e80e00720c */ /* 0x000fe40003f26270 */
[----:B------:R-:W-:Y:S02]  /*6680*/  I2FP.F32.S32 R16, R41 ;  /* 0x0000002900107245 */ /* 0x000fe40000201400 */
[----:B------:R-:W-:-:S02]  /*6690*/  FMNMX3.FTZ R18, R29, R25, R7, !PT ;  /* 0x000000191d127276 */ /* 0x000fc40007810007 */
[----:B------:R-:W-:Y:S01]  /*66a0*/  IABS R36, R36 ;  /* 0x0000002400247213 */ /* 0x000fe20000000000 */
[----:B------:R-:W-:Y:S01]  /*66b0*/  FFMA.FTZ R16, R16, -UR6, R17 ;  /* 0x8000000610107c23 */ /* 0x000fe20008010011 */
[----:B------:R-:W-:Y:S02]  /*66c0*/  FMNMX3.FTZ R21, R21, R6, R4, !PT ;  /* 0x0000000615157276 */ /* 0x000fe40007810004 */
[----:B------:R-:W-:Y:S02]  /*66d0*/  FSEL R208, R208, -INF , !P1 ;  /* 0xff800000d0d07808 */ /* 0x000fe40004800000 */
[----:B------:R-:W-:Y:S02]  /*66e0*/  FMNMX3.FTZ R18, R18, R5, R15, !PT ;  /* 0x0000000512127276 */ /* 0x000fe4000781000f */
[----:B------:R-:W-:Y:S02]  /*66f0*/  ISETP.GE.AND P1, PT, R3, R231, PT ;  /* 0x000000e70300720c */ /* 0x000fe40003f26270 */
[----:B------:R-:W-:-:S02]  /*6700*/  IABS R33, R33 ;  /* 0x0000002100217213 */ /* 0x000fc40000000000 */
[----:B------:R-:W-:Y:S02]  /*6710*/  I2FP.F32.S32 R3, R36 ;  /* 0x0000002400037245 */ /* 0x000fe40000201400 */
[----:B------:R-:W-:Y:S02]  /*6720*/  FMNMX3.FTZ R21, R21, R8, R206, !PT ;  /* 0x0000000815157276 */ /* 0x000fe400078100ce */
[----:B------:R-:W-:Y:S01]  /*6730*/  FMNMX3.FTZ R18, R18, R13, R11, !PT ;  /* 0x0000000d12127276 */ /* 0x000fe2000781000b */
[----:B--2---:R-:W-:Y:S01]  /*6740*/  FFMA.FTZ R62, R3, -UR6, R62 ;  /* 0x80000006033e7c23 */ /* 0x004fe2000801003e */
[----:B------:R-:W-:Y:S02]  /*6750*/  I2FP.F32.S32 R20, R33 ;  /* 0x0000002100147245 */ /* 0x000fe40000201400 */
[----:B------:R-:W-:Y:S02]  /*6760*/  FSEL R207, R16, -INF , !P2 ;  /* 0xff80000010cf7808 */ /* 0x000fe40005000000 */
[----:B------:R-:W-:Y:S01]  /*6770*/  FMNMX3.FTZ R21, R21, R194, R202, !PT ;  /* 0x000000c215157276 */ /* 0x000fe200078100ca */
[----:B----4-:R-:W-:Y:S01]  /*6780*/  FFMA.FTZ R20, R20, -UR6, R63 ;  /* 0x8000000614147c23 */ /* 0x010fe2000801003f */
[----:B------:R-:W-:-:S02]  /*6790*/  ISETP.GE.AND P2, PT, R14, R231, PT ;  /* 0x000000e70e00720c */ /* 0x000fc40003f46270 */
[----:B------:R-:W-:Y:S02]  /*67a0*/  ISETP.NE.AND P3, PT, R19, RZ, PT ;  /* 0x000000ff1300720c */ /* 0x000fe40003f65270 */
[----:B------:R-:W-:Y:S02]  /*67b0*/  FMNMX3.FTZ R14, R18, R9, R199, !PT ;  /* 0x00000009120e7276 */ /* 0x000fe400078100c7 */
[----:B------:R-:W-:Y:S02]  /*67c0*/  FMNMX3.FTZ R21, R21, R200, R214, !PT ;  /* 0x000000c815157276 */ /* 0x000fe400078100d6 */
[----:B------:R-:W-:Y:S02]  /*67d0*/  FSEL R62, R62, -INF , !P6 ;  /* 0xff8000003e3e7808 */ /* 0x000fe40007000000 */
[----:B------:R-:W-:Y:S02]  /*67e0*/  FSEL R209, R209, -INF , !P3 ;  /* 0xff800000d1d17808 */ /* 0x000fe40005800000 */
[----:B------:R-:W-:-:S02]  /*67f0*/  FMNMX3.FTZ R14, R14, R223, R201, !PT ;  /* 0x000000df0e0e7276 */ /* 0x000fc400078100c9 */
[----:B------:R-:W-:Y:S02]  /*6800*/  FMNMX3.FTZ R21, R21, R212, R210, !PT ;  /* 0x000000d415157276 */ /* 0x000fe400078100d2 */
[----:B------:R-:W-:Y:S02]  /*6810*/  FSEL R20, R20, -INF , !P5 ;  /* 0xff80000014147808 */ /* 0x000fe40006800000 */
[----:B------:R-:W-:Y:S02]  /*6820*/  FSEL R207, R207, -INF , !P0 ;  /* 0xff800000cfcf7808 */ /* 0x000fe40004000000 */
[----:B------:R-:W-:Y:S02]  /*6830*/  FSEL R205, R62, -INF , !P1 ;  /* 0xff8000003ecd7808 */ /* 0x000fe40004800000 */
[----:B------:R-:W-:Y:S02]  /*6840*/  FMNMX3.FTZ R14, R14, R221, R209, !PT ;  /* 0x000000dd0e0e7276 */ /* 0x000fe400078100d1 */
[----:B------:R-:W-:-:S02]  /*6850*/  FMNMX.FTZ R3, R208, R21, !PT ;  /* 0x00000015d0037209 */ /* 0x000fc40007810000 */
[----:B------:R-:W-:Y:S02]  /*6860*/  FSEL R203, R20, -INF , !P2 ;  /* 0xff80000014cb7808 */ /* 0x000fe40005000000 */
[----:B------:R-:W-:Y:S01]  /*6870*/  FMNMX3.FTZ R14, R14, R207, R205, !PT ;  /* 0x000000cf0e0e7276 */ /* 0x000fe200078100cd */
[----:B------:R-:W2:Y:S01]  /*6880*/  SHFL.BFLY PT, R16, R3, 0x2, 0x1f ;  /* 0x0c401f0003107f89 */ /* 0x000ea200000e0000 */
[----:B------:R-:W-:Y:S02]  /*6890*/  LOP3.LUT R0, R166, 0x200, R0, 0xf8, !PT ;  /* 0x00000200a6007812 */ /* 0x000fe400078ef800 */
[----:B------:R-:W-:Y:S02]  /*68a0*/  FMNMX.FTZ R19, R203, R14, !PT ;  /* 0x0000000ecb137209 */ /* 0x000fe40007810000 */
[----:B------:R-:W-:-:S03]  /*68b0*/  LEA R0, R0, UR5, 0x1 ;  /* 0x0000000500007c11 */ /* 0x000fc6000f8e08ff */
[----:B------:R-:W4:Y:S01]  /*68c0*/  SHFL.BFLY PT, R14, R19, 0x2, 0x1f ;  /* 0x0c401f00130e7f89 */ /* 0x000f2200000e0000 */
[CC--:B------:R-:W-:Y:S02]  /*68d0*/  IADD3 R197, PT, PT, R77.reuse, R0.reuse, RZ ;  /* 0x000000004dc57210 */ /* 0x0c0fe40007ffe0ff */
[----:B------:R-:W-:Y:S01]  /*68e0*/  IADD3 R192, PT, PT, R76, R0, RZ ;  /* 0x000000004cc07210 */ /* 0x000fe20007ffe0ff */
[----:B------:R-:W-:Y:S03]  /*68f0*/  LDSM.16.MT88.4 R156, [R0+0x10000] ;  /* 0x01000000009c783b */ /* 0x000fe60000004200 */
[----:B------:R-:W-:Y:S01]  /*6900*/  IADD3 R191, PT, PT, R77, R192, RZ ;  /* 0x000000c04dbf7210 */ /* 0x000fe20007ffe0ff */
[----:B------:R-:W-:Y:S04]  /*6910*/  LDSM.16.MT88.4 R148, [R197+0x10000] ;  /* 0x01000000c594783b */ /* 0x000fe80000004200 */
[----:B------:R-:W-:Y:S01]  /*6920*/  LDSM.16.MT88.4 R140, [R192+0x10000] ;  /* 0x01000000c08c783b */ /* 0x000fe20000004200 */
[----:B--2---:R-:W-:-:S03]  /*6930*/  FMNMX.FTZ R17, R3, R16, !PT ;  /* 0x0000001003117209 */ /* 0x004fc60007810000 */
[----:B------:R-:W-:Y:S04]  /*6940*/  LDSM.16.MT88.4 R132, [R191+0x10000] ;  /* 0x01000000bf84783b */ /* 0x000fe80000004200 */
[----:B------:R-:W2:Y:S01]  /*6950*/  SHFL.BFLY PT, R164, R17, 0x1, 0x1f ;  /* 0x0c201f0011a47f89 */ /* 0x000ea200000e0000 */
[----:B----4-:R-:W-:-:S03]  /*6960*/  FMNMX.FTZ R14, R19, R14, !PT ;  /* 0x0000000e130e7209 */ /* 0x010fc60007810000 */
[----:B-1----:R-:W-:Y:S04]  /*6970*/  LDSM.16.MT88.4 R40, [R0+0x12000] ;  /* 0x012000000028783b */ /* 0x002fe80000004200 */
[----:B------:R-:W1:Y:S04]  /*6980*/  SHFL.BFLY PT, R3, R14, 0x1, 0x1f ;  /* 0x0c201f000e037f89 */ /* 0x000e6800000e0000 */
[----:B------:R-:W4:Y:S04]  /*6990*/  LDSM.16.MT88.4 R48, [R197+0x12000] ;  /* 0x01200000c530783b */ /* 0x000f280000004200 */
[----:B------:R-:W5:Y:S04]  /*69a0*/  LDSM.16.MT88.4 R56, [R192+0x12000] ;  /* 0x01200000c038783b */ /* 0x000f680000004200 */
[----:B------:R-:W5:Y:S01]  /*69b0*/  LDSM.16.MT88.4 R64, [R191+0x12000] ;  /* 0x01200000bf40783b */ /* 0x000f620000004200 */
[----:B--2---:R-:W-:-:S03]  /*69c0*/  FMNMX.FTZ R164, R17, R164, !PT ;  /* 0x000000a411a47209 */ /* 0x004fc60007810000 */
[----:B------:R-:W2:Y:S01]  /*69d0*/  LDSM.16.MT88.4 R72, [R0+0x14000] ;  /* 0x014000000048783b */ /* 0x000ea20000004200 */
[C---:B------:R-:W-:Y:S01]  /*69e0*/  FSETP.NEU.FTZ.AND P0, PT, R164.reuse, -INF , PT ;  /* 0xff800000a400780b */ /* 0x040fe20003f1d000 */
[----:B---3--:R-:W-:Y:S02]  /*69f0*/  FMUL.FTZ R211, R164, UR16 ;  /* 0x00000010a4d37c20 */ /* 0x008fe40008410000 */
[----:B------:R-:W3:Y:S01]  /*6a00*/  LDSM.16.MT88.4 R80, [R197+0x14000] ;  /* 0x01400000c550783b */ /* 0x000ee20000004200 */
[----:B-1----:R-:W-:Y:S02]  /*6a10*/  FMNMX.FTZ R3, R14, R3, !PT ;  /* 0x000000030e037209 */ /* 0x002fe40007810000 */
[----:B------:R-:W-:Y:S01]  /*6a20*/  FSEL R211, R211, RZ, P0 ;  /* 0x000000ffd3d37208 */ /* 0x000fe20000000000 */
[----:B------:R-:W1:Y:S01]  /*6a30*/  LDSM.16.MT88.4 R88, [R192+0x14000] ;  /* 0x01400000c058783b */ /* 0x000e620000004200 */
        /* <DEDUP_REMOVED lines=19> */
[--C-:B------:R-:W-:Y:S01]  /*6b70*/  FFMA.FTZ R180, R15, UR16, -R204.reuse ;  /* 0x000000100fb47c23 */ /* 0x100fe200080108cc */
[--C-:B------:R-:W-:Y:S01]  /*6b80*/  FFMA.FTZ R179, R13, UR16, -R204.reuse ;  /* 0x000000100db37c23 */ /* 0x100fe200080108cc */
[--C-:B------:R-:W-:Y:S01]  /*6b90*/  FFMA.FTZ R176, R11, UR16, -R204.reuse ;  /* 0x000000100bb07c23 */ /* 0x100fe200080108cc */
[----:B------:R-:W1:Y:S01]  /*6ba0*/  LDSM.16.MT88.4 R120, [R192+0x16000] ;  /* 0x01600000c078783b */ /* 0x000e620000004200 */
[----:B------:R-:W4:Y:S01]  /*6bb0*/  MUFU.EX2 R189, R189 ;  /* 0x000000bd00bd7308 */ /* 0x000f220000000800 */
        /* <DEDUP_REMOVED lines=30> */
[----:B------:R-:W2:Y:S01]  /*6da0*/  MUFU.EX2 R187, R187 ;  /* 0x000000bb00bb7308 */ /* 0x000ea20000000800 */
[C---:B-----5:R-:W-:Y:S01]  /*6db0*/  F2FP.F16.F32.PACK_AB R130, R185.reuse, R186 ;  /* 0x000000bab982723e */ /* 0x060fe200000000ff */
[----:B------:R-:W-:Y:S01]  /*6dc0*/  FADD.FTZ R186, R186, R189 ;  /* 0x000000bdbaba7221 */ /* 0x000fe20000010000 */
[----:B------:R-:W-:Y:S03]  /*6dd0*/  LDSM.16.MT88.4 R28, [R191+0x12800] ;  /* 0x01280000bf1c783b */ /* 0x000fe60000004200 */
[----:B------:R-:W-:Y:S01]  /*6de0*/  FADD.FTZ R185, R185, R186 ;  /* 0x000000bab9b97221 */ /* 0x000fe20000010000 */
[----:B------:R-:W-:Y:S01]  /*6df0*/  LDSM.16.MT88.4 R24, [R197+0x14800] ;  /* 0x01480000c518783b */ /* 0x000fe20000004200 */
[----:B------:R-:W-:Y:S08]  /*6e00*/  MUFU.EX2 R184, R184 ;  /* 0x000000b800b87308 */ /* 0x000ff00000000800 */
[----:B------:R-:W5:Y:S01]  /*6e10*/  MUFU.EX2 R183, R183 ;  /* 0x000000b700b77308 */ /* 0x000f620000000800 */
[----:B--2---:R-:W-:Y:S01]  /*6e20*/  F2FP.F16.F32.PACK_AB R129, R187, R188 ;  /* 0x000000bcbb81723e */ /* 0x004fe200000000ff */
[----:B------:R-:W-:-:S06]  /*6e30*/  FADD.FTZ R187, R188, R187 ;  /* 0x000000bbbcbb7221 */ /* 0x000fcc0000010000 */
[----:B------:R-:W-:Y:S08]  /*6e40*/  MUFU.EX2 R182, R182 ;  /* 0x000000b600b67308 */ /* 0x000ff00000000800 */
[----:B------:R-:W2:Y:S01]  /*6e50*/  MUFU.EX2 R181, R181 ;  /* 0x000000b500b57308 */ /* 0x000ea20000000800 */
        /* <DEDUP_REMOVED lines=26> */
[C---:B---3--:R-:W-:Y:S07]  /*7000*/  HMMA.16816.F32 R76, R128.reuse, R80, RZ ;  /* 0x00000050804c723c */ /* 0x048fee00000018ff */
[----:B------:R-:W-:Y:S01]  /*7010*/  MUFU.EX2 R201, R201 ;  /* 0x000000c900c97308 */ /* 0x000fe20000000800 */
[C---:B-1----:R-:W-:Y:S07]  /*7020*/  HMMA.16816.F32 R84, R128.reuse, R88, RZ ;  /* 0x000000588054723c */ /* 0x042fee00000018ff */
        /* <DEDUP_REMOVED lines=29> */
[----:B-----5:R-:W-:Y:S01]  /*7200*/  F2FP.F16.F32.PACK_AB R5, R179, R180 ;  /* 0x000000b4b305723e */ /* 0x020fe200000000ff */
[----:B------:R-:W-:-:S02]  /*7210*/  FADD.FTZ R180, R180, R183 ;  /* 0x000000b7b4b47221 */ /* 0x000fc40000010000 */
[----:B------:R-:W-:Y:S02]  /*7220*/  FADD.FTZ R181, R181, R182 ;  /* 0x000000b6b5b57221 */ /* 0x000fe40000010000 */
[----:B------:R-:W-:Y:S01]  /*7230*/  HMMA.16816.F32 R128, R128, R6, RZ ;  /* 0x000000068080723c */ /* 0x000fe200000018ff */
[----:B------:R-:W-:Y:S01]  /*7240*/  F2FP.F16.F32.PACK_AB R6, R177, R178 ;  /* 0x000000b2b106723e */ /* 0x000fe200000000ff */
[----:B------:R-:W-:Y:S01]  /*7250*/  FADD.FTZ R179, R179, R180 ;  /* 0x000000b4b3b37221 */ /* 0x000fe20000010000 */
[----:B----4-:R-:W-:-:S07]  /*7260*/  F2FP.F16.F32.PACK_AB R7, R167, R176 ;  /* 0x000000b0a707723e */ /* 0x010fce00000000ff */
[C---:B------:R-:W-:Y:S08]  /*7270*/  HMMA.16816.F32 R152, R4.reuse, R12, R152 ;  /* 0x0000000c0498723c */ /* 0x040ff00000001898 */
[C---:B------:R-:W-:Y:S01]  /*7280*/  HMMA.16816.F32 R148, R4.reuse, R14, R148 ;  /* 0x0000000e0494723c */ /* 0x040fe20000001894 */
[----:B------:R-:W2:Y:S07]  /*7290*/  LDSM.16.MT88.4 R12, [R192+0x14800] ;  /* 0x01480000c00c783b */ /* 0x000eae0000004200 */
[C---:B------:R-:W-:Y:S08]  /*72a0*/  HMMA.16816.F32 R144, R4.reuse, R8, R144 ;  /* 0x000000080490723c */ /* 0x040ff00000001890 */
[C---:B------:R-:W-:Y:S01]  /*72b0*/  HMMA.16816.F32 R140, R4.reuse, R10, R140 ;  /* 0x0000000a048c723c */ /* 0x040fe2000000188c */
[----:B------:R-:W4:Y:S07]  /*72c0*/  LDSM.16.MT88.4 R8, [R191+0x14800] ;  /* 0x01480000bf08783b */ /* 0x000f2e0000004200 */
[C---:B------:R-:W-:Y:S08]  /*72d0*/  HMMA.16816.F32 R160, R4.reuse, R16, R160 ;  /* 0x0000001004a0723c */ /* 0x040ff000000018a0 */
[C---:B------:R-:W-:Y:S01]  /*72e0*/  HMMA.16816.F32 R156, R4.reuse, R18, R156 ;  /* 0x00000012049c723c */ /* 0x040fe2000000189c */
[----:B------:R-:W5:Y:S07]  /*72f0*/  LDSM.16.MT88.4 R16, [R0+0x14800] ;  /* 0x014800000010783b */ /* 0x000f6e0000004200 */
        /* <DEDUP_REMOVED lines=36> */
[C---:B-1----:R-:W-:Y:S08]  /*7540*/  HMMA.16816.F32 R100, R4.reuse, R20, R100 ;  /* 0x000000140464723c */ /* 0x042ff00000001864 */
        /* <DEDUP_REMOVED lines=8> */
[----:B------:R-:W1:Y:S07]  /*75d0*/  LDSM.16.MT88.4 R12, [R192+0x13000] ;  /* 0x01300000c00c783b */ /* 0x000e6e0000004200 */
[C---:B----4-:R-:W-:Y:S08]  /*75e0*/  HMMA.16816.F32 R136, R4.reuse, R8, R136 ;  /* 0x000000080488723c */ /* 0x050ff00000001888 */
        /* <DEDUP_REMOVED lines=75> */
[----:B--2---:R-:W-:Y:S01]  /*7aa0*/  HMMA.16816.F32 R100, R4, R8, R100 ;  /* 0x000000080464723c */ /* 0x004fe20000001864 */
        /* <DEDUP_REMOVED lines=48> */
[----:B------:R-:W-:-:S02]  /*7db0*/  LEA R14, P1, R6, R235, 0x7 ;  /* 0x000000eb060e7211 */ /* 0x000fc400078238ff */
[----:B------:R-:W-:Y:S01]  /*7dc0*/  MOV R165, 0x40 ;  /* 0x0000004000a57802 */ /* 0x000fe20000000f00 */
[----:B------:R-:W-:Y:S01]  /*7dd0*/  UIADD3 UR17, UPT, UPT, UR27, UR17, URZ ;  /* 0x000000111b117290 */ /* 0x000fe2000fffe0ff */
[----:B------:R-:W-:Y:S01]  /*7de0*/  IMAD.U32 R4, RZ, RZ, UR15 ;  /* 0x0000000fff047e24 */ /* 0x000fe2000f8e00ff */
[----:B------:R-:W-:Y:S01]  /*7df0*/  ULEA.HI.X UR13, UR26, UR22, UR13, 0x6, UP0 ;  /* 0x000000161a0d7291 */ /* 0x000fe200080f340d */
[----:B------:R-:W-:Y:S01]  /*7e00*/  SEL R197, R2, 0xffffffe0, !P5 ;  /* 0xffffffe002c57807 */ /* 0x000fe20006800000 */
[----:B------:R-:W-:Y:S01]  /*7e10*/  UIADD3 UR23, UP1, UPT, UR15, UR23, URZ ;  /* 0x000000170f177290 */ /* 0x000fe2000ff3e0ff */
[----:B------:R-:W-:Y:S01]  /*7e20*/  SEL R165, R165, 0xffffffc0, !P4 ;  /* 0xffffffc0a5a57807 */ /* 0x000fe20006000000 */
        /* <DEDUP_REMOVED lines=16> */
[--C-:B------:R-:W-:Y:S01]  /*7f30*/  IMAD.IADD R212, R197, 0x1, R214.reuse ;  /* 0x00000001c5d47824 */ /* 0x100fe200078e02d6 */
        /* <DEDUP_REMOVED lines=105> */
[C---:B---3--:R-:W-:Y:S03]  /*85d0*/  HMMA.16816.F32 R172, R208.reuse, R168, RZ ;  /* 0x000000a8d0ac723c */ /* 0x048fe600000018ff */
        /* <DEDUP_REMOVED lines=9> */
[C---:B-1----:R-:W-:Y:S08]  /*8670*/  HMMA.16816.F32 R180, R16.reuse, R8, R180 ;  /* 0x0000000810b4723c */ /* 0x042ff000000018b4 */
[C---:B------:R-:W-:Y:S01]  /*8680*/  HMMA.16816.F32 R176, R16.reuse, R10, R176 ;  /* 0x0000000a10b0723c */ /* 0x040fe200000018b0 */
[----:B------:R-:W1:Y:S07]  /*8690*/  LDSM.16.M88.4 R8, [R165+0x8800] ;  /* 0x00880000a508783b */ /* 0x000e6e0000000200 */
[C---:B------:R-:W-:Y:S08]  /*86a0*/  HMMA.16816.F32 R172, R16.reuse, R4, R172 ;  /* 0x0000000410ac723c */ /* 0x040ff000000018ac */
[----:B------:R-:W-:Y:S01]  /*86b0*/  HMMA.16816.F32 R168, R16, R6, R168 ;  /* 0x0000000610a8723c */ /* 0x000fe200000018a8 */
[----:B------:R-:W3:Y:S07]  /*86c0*/  LDSM.16.M88.4 R4, [R165+0x9000] ;  /* 0x00900000a504783b */ /* 0x000eee0000000200 */
[----:B------:R-:W-:Y:S01]  /*86d0*/  HMMA.16816.F32 R208, R208, R194, RZ ;  /* 0x000000c2d0d0723c */ /* 0x000fe200000018ff */
[----:B------:R-:W-:Y:S07]  /*86e0*/  LDSM.16.M88.4 R192, [R199] ;  /* 0x00000000c7c0783b */ /* 0x000fee0000000200 */
        /* <DEDUP_REMOVED lines=12> */
[----:B------:R-:W-:Y:S07]  /*87b0*/  LDSM.16.M88.4 R8, [R214+0x2000] ;  /* 0x00200000d608783b */ /* 0x000fee0000000200 */
[C---:B---3--:R-:W-:Y:S08]  /*87c0*/  HMMA.16816.F32 R32, R20.reuse, R4, R32 ;  /* 0x000000041420723c */ /* 0x048ff00000001820 */
[C---:B------:R-:W-:Y:S01]  /*87d0*/  HMMA.16816.F32 R28, R20.reuse, R6, R28 ;  /* 0x00000006141c723c */ /* 0x040fe2000000181c */
[----:B------:R-:W1:Y:S07]  /*87e0*/  LDSM.16.M88.4 R4, [R213+0xa000] ;  /* 0x00a00000d504783b */ /* 0x000e6e0000000200 */
[C---:B----4-:R-:W-:Y:S08]  /*87f0*/  HMMA.16816.F32 R24, R20.reuse, R184, R24 ;  /* 0x000000b81418723c */ /* 0x050ff00000001818 */
[----:B------:R-:W-:Y:S01]  /*8800*/  HMMA.16816.F32 R208, R20, R186, R208 ;  /* 0x000000ba14d0723c */ /* 0x000fe200000018d0 */
[----:B------:R-:W3:Y:S04]  /*8810*/  LDSM.16.M88.4 R184, [R213+0xb000] ;  /* 0x00b00000d5b8783b */ /* 0x000ee80000000200 */
[----:B------:R-:W4:Y:S03]  /*8820*/  LDSM.16.M88.4 R20, [R213+0xb800] ;  /* 0x00b80000d514783b */ /* 0x000f260000000200 */
[C---:B-----5:R-:W-:Y:S08]  /*8830*/  HMMA.16816.F32 R180, R192.reuse, R16, R180 ;  /* 0x00000010c0b4723c */ /* 0x060ff000000018b4 */
[C---:B------:R-:W-:Y:S01]  /*8840*/  HMMA.16816.F32 R176, R192.reuse, R18, R176 ;  /* 0x00000012c0b0723c */ /* 0x040fe200000018b0 */
[----:B------:R-:W-:Y:S07]  /*8850*/  LDSM.16.M88.4 R16, [R167+0xa000] ;  /* 0x00a00000a710783b */ /* 0x000fee0000000200 */
        /* <DEDUP_REMOVED lines=34> */
[----:B------:R-:W5:Y:S04]  /*8a80*/  LDSM.16.M88.4 R12, [R197+0xa800] ;  /* 0x00a80000c50c783b */ /* 0x000f680000000200 */
[----:B------:R-:W-:Y:S03]  /*8a90*/  LDSM.16.M88.4 R192, [R212+0x4000] ;  /* 0x00400000d4c0783b */ /* 0x000fe60000000200 */
        /* <DEDUP_REMOVED lines=18> */
[----:B------:R-:W2:Y:S07]  /*8bc0*/  LDSM.16.M88.4 R12, [R213+0xd800] ;  /* 0x00d80000d50c783b */ /* 0x000eae0000000200 */
[C---:B---3--:R-:W-:Y:S08]  /*8bd0*/  HMMA.16816.F32 R32, R200.reuse, R20, R32 ;  /* 0x00000014c820723c */ /* 0x048ff00000001820 */
        /* <DEDUP_REMOVED lines=51> */
[----:B------:R-:W-:Y:S08]  /*8f10*/  HMMA.16816.F32 R32, R8, R200, R32 ;  /* 0x000000c80820723c */ /* 0x000ff00000001820 */
[C---:B--2---:R-:W-:Y:S08]  /*8f20*/  HMMA.16816.F32 R172, R16.reuse, R4, R172 ;  /* 0x0000000410ac723c */ /* 0x044ff000000018ac */
[----:B------:R-:W-:Y:S01]  /*8f30*/  HMMA.16816.F32 R168, R16, R6, R168 ;  /* 0x0000000610a8723c */ /* 0x000fe200000018a8 */
[----:B------:R-:W2:Y:S07]  /*8f40*/  LDSM.16.M88.4 R4, [R167+0xf000] ;  /* 0x00f00000a704783b */ /* 0x000eae0000000200 */
[C---:B------:R-:W-:Y:S01]  /*8f50*/  HMMA.16816.F32 R28, R8.reuse, R202, R28 ;  /* 0x000000ca081c723c */ /* 0x040fe2000000181c */
[----:B------:R-:W4:Y:S07]  /*8f60*/  LDSM.16.M88.4 R200, [R165+0xe000] ;  /* 0x00e00000a5c8783b */ /* 0x000f2e0000000200 */
[C---:B------:R-:W-:Y:S08]  /*8f70*/  HMMA.16816.F32 R24, R8.reuse, R192, R24 ;  /* 0x000000c00818723c */ /* 0x040ff00000001818 */
[----:B------:R-:W-:Y:S01]  /*8f80*/  HMMA.16816.F32 R208, R8, R194, R208 ;  /* 0x000000c208d0723c */ /* 0x000fe200000018d0 */
[----:B------:R-:W5:Y:S04]  /*8f90*/  LDSM.16.M88.4 R8, [R167+0xe800] ;  /* 0x00e80000a708783b */ /* 0x000f680000000200 */
[----:B------:R-:W-:Y:S03]  /*8fa0*/  LDSM.16.M88.4 R192, [R165+0xe800] ;  /* 0x00e80000a5c0783b */ /* 0x000fe60000000200 */
[C---:B------:R-:W-:Y:S08]  /*8fb0*/  HMMA.16816.F32 R180, R16.reuse, R188, R180 ;  /* 0x000000bc10b4723c */ /* 0x040ff000000018b4 */
[C---:B---3--:R-:W-:Y:S08]  /*8fc0*/  HMMA.16816.F32 R32, R16.reuse, R184, R32 ;  /* 0x000000b81020723c */ /* 0x048ff00000001820 */
[C---:B------:R-:W-:Y:S01]  /*8fd0*/  HMMA.16816.F32 R28, R16.reuse, R186, R28 ;  /* 0x000000ba101c723c */ /* 0x040fe2000000181c */
[----:B------:R-:W3:Y:S07]  /*8fe0*/  LDSM.16.M88.4 R184, [R165+0xf800] ;  /* 0x00f80000a5b8783b */ /* 0x000eee0000000200 */
[C---:B-1----:R-:W-:Y:S08]  /*8ff0*/  HMMA.16816.F32 R24, R16.reuse, R20, R24 ;  /* 0x000000141018723c */ /* 0x042ff00000001818 */
[C---:B------:R-:W-:Y:S01]  /*9000*/  HMMA.16816.F32 R176, R16.reuse, R190, R176 ;  /* 0x000000be10b0723c */ /* 0x040fe200000018b0 */
[----:B------:R-:W-:Y:S07]  /*9010*/  LDSM.16.M88.4 R188, [R165+0xf000] ;  /* 0x00f00000a5bc783b */ /* 0x000fee0000000200 */
[----:B------:R-:W-:Y:S01]  /*9020*/  HMMA.16816.F32 R208, R16, R22, R208 ;  /* 0x0000001610d0723c */ /* 0x000fe200000018d0 */
[----:B------:R-:W-:Y:S04]  /*9030*/  LDSM.16.M88.4 R20, [R199+0x6000] ;  /* 0x00600000c714783b */ /* 0x000fe80000000200 */
[----:B------:R-:W1:Y:S03]  /*9040*/  LDSM.16.M88.4 R16, [R197+0xe000] ;  /* 0x00e00000c510783b */ /* 0x000e660000000200 */
[C---:B------:R-:W-:Y:S08]  /*9050*/  HMMA.16816.F32 R180, R220.reuse, R12, R180 ;  /* 0x0000000cdcb4723c */ /* 0x040ff000000018b4 */
[C---:B--2---:R-:W-:Y:S08]  /*9060*/  HMMA.16816.F32 R32, R220.reuse, R4, R32 ;  /* 0x00000004dc20723c */ /* 0x044ff00000001820 */
[C---:B------:R-:W-:Y:S01]  /*9070*/  HMMA.16816.F32 R28, R220.reuse, R6, R28 ;  /* 0x00000006dc1c723c */ /* 0x040fe2000000181c */
[----:B------:R-:W2:Y:S07]  /*9080*/  LDSM.16.M88.4 R4, [R197+0xf800] ;  /* 0x00f80000c504783b */ /* 0x000eae0000000200 */
[C---:B------:R-:W-:Y:S08]  /*9090*/  HMMA.16816.F32 R24, R220.reuse, R224, R24 ;  /* 0x000000e0dc18723c */ /* 0x040ff00000001818 */
[----:B------:R-:W-:Y:S01]  /*90a0*/  HMMA.16816.F32 R176, R220, R14, R176 ;  /* 0x0000000edcb0723c */ /* 0x000fe200000018b0 */
[----:B------:R-:W2:Y:S07]  /*90b0*/  LDSM.16.M88.4 R12, [R197+0xe800] ;  /* 0x00e80000c50c783b */ /* 0x000eae0000000200 */
[----:B----4-:R-:W-:Y:S08]  /*90c0*/  HMMA.16816.F32 R180, R204, R200, R180 ;  /* 0x000000c8ccb4723c */ /* 0x010ff000000018b4 */
[C---:B-----5:R-:W-:Y:S08]  /*90d0*/  HMMA.16816.F32 R168, R220.reuse, R10, R168 ;  /* 0x0000000adca8723c */ /* 0x060ff000000018a8 */
[C---:B------:R-:W-:Y:S08]  /*90e0*/  HMMA.16816.F32 R208, R220.reuse, R226, R208 ;  /* 0x000000e2dcd0723c */ /* 0x040ff000000018d0 */
[----:B------:R-:W-:Y:S01]  /*90f0*/  HMMA.16816.F32 R172, R220, R8, R172 ;  /* 0x00000008dcac723c */ /* 0x000fe200000018ac */
[----:B------:R-:W4:Y:S01]  /*9100*/  LDSM.16.M88.4 R8, [R197+0xf000] ;  /* 0x00f00000c508783b */ /* 0x000f220000000200 */
[----:B------:R-:W-:-:S06]  /*9110*/  DEPBAR.LE SB0, 0x0 ;  /* 0x000080000000791a */ /* 0x000fcc0000000000 */
[C---:B---3--:R-:W-:Y:S08]  /*9120*/  HMMA.16816.F32 R24, R204.reuse, R184, R24 ;  /* 0x000000b8cc18723c */ /* 0x048ff00000001818 */
[----:B------:R-:W-:Y:S08]  /*9130*/  HMMA.16816.F32 R176, R204, R202, R176 ;  /* 0x000000caccb0723c */ /* 0x000ff000000018b0 */
[----:B-1----:R-:W-:Y:S01]  /*9140*/  HMMA.16816.F32 R180, R20, R16, R180 ;  /* 0x0000001014b4723c */ /* 0x002fe200000018b4 */
[----:B------:R-:W-:-:S05]  /*9150*/  IMAD.U32 R16, RZ, RZ, UR20 ;  /* 0x00000014ff107e24 */ /* 0x000fca000f8e00ff */
[----:B------:R-:W-:Y:S02]  /*9160*/  IADD3 R16, PT, PT, R233, -UR24, -R16 ;  /* 0x80000018e9107c10 */ /* 0x000fe4000fffe810 */
[C---:B------:R-:W-:Y:S08]  /*9170*/  HMMA.16816.F32 R168, R204.reuse, R194, R168 ;  /* 0x000000c2cca8723c */ /* 0x040ff000000018a8 */
[----:B------:R-:W-:Y:S03]  /*9180*/  HMMA.16816.F32 R208, R204, R186, R208 ;  /* 0x000000baccd0723c */ /* 0x000fe600000018d0 */
[----:B------:R-:W-:-:S05]  /*9190*/  FMUL.FTZ R180, R180, UR7 ;  /* 0x00000007b4b47c20 */ /* 0x000fca0008410000 */
[C---:B------:R-:W-:Y:S08]  /*91a0*/  HMMA.16816.F32 R28, R204.reuse, R190, R28 ;  /* 0x000000becc1c723c */ /* 0x040ff0000000181c */
[----:B------:R-:W-:Y:S08]  /*91b0*/  HMMA.16816.F32 R32, R204, R188, R32 ;  /* 0x000000bccc20723c */ /* 0x000ff00000001820 */
[----:B--2---:R-:W-:Y:S01]  /*91c0*/  HMMA.16816.F32 R24, R20, R4, R24 ;  /* 0x000000041418723c */ /* 0x004fe20000001818 */
[----:B------:R-:W-:-:S02]  /*91d0*/  IMAD.U32 R5, RZ, RZ, UR21 ;  /* 0x00000015ff057e24 */ /* 0x000fc4000f8e00ff */
[----:B------:R-:W-:Y:S02]  /*91e0*/  FMUL.FTZ R4, R181, UR7 ;  /* 0x00000007b5047c20 */ /* 0x000fe40008410000 */
[----:B------:R-:W-:-:S03]  /*91f0*/  IMAD R5, R5, 0x40, R198 ;  /* 0x0000004005057824 */ /* 0x000fc600078e02c6 */
[----:B------:R-:W-:Y:S01]  /*9200*/  HMMA.16816.F32 R172, R204, R192, R172 ;  /* 0x000000c0ccac723c */ /* 0x000fe200000018ac */
[----:B------:R-:W1:Y:S07]  /*9210*/  MUFU.TANH R4, R4 ;  /* 0x0000000400047308 */ /* 0x000e6e0000002400 */
[C---:B------:R-:W-:Y:S08]  /*9220*/  HMMA.16816.F32 R176, R20.reuse, R18, R176 ;  /* 0x0000001214b0723c */ /* 0x040ff000000018b0 */
[----:B------:R-:W-:Y:S01]  /*9230*/  HMMA.16816.F32 R168, R20, R14, R168 ;  /* 0x0000000e14a8723c */ /* 0x000fe200000018a8 */
[----:B------:R-:W-:Y:S01]  /*9240*/  IADD3 R15, PT, PT, R5, UR20, RZ ;  /* 0x00000014050f7c10 */ /* 0x000fe2000fffe0ff */
[----:B------:R-:W-:-:S06]  /*9250*/  VIADD R14, R233, 0x8 ;  /* 0x00000008e90e7836 */ /* 0x000fcc0000000000 */
[----:B------:R-:W-:Y:S01]  /*9260*/  HMMA.16816.F32 R208, R20, R6, R208 ;  /* 0x0000000614d0723c */ /* 0x000fe200000018d0 */
[----:B------:R2:W3:Y:S01]  /*9270*/  MUFU.TANH R6, R180 ;  /* 0x000000b400067308 */ /* 0x0004e20000002400 */
[----:B------:R-:W-:-:S06]  /*9280*/  IMAD.U32 R7, RZ, RZ, UR20 ;  /* 0x00000014ff077e24 */ /* 0x000fcc000f8e00ff */
[C---:B----4-:R-:W-:Y:S01]  /*9290*/  HMMA.16816.F32 R28, R20.reuse, R10, R28 ;  /* 0x0000000a141c723c */ /* 0x050fe2000000181c */
[----:B------:R-:W-:Y:S01]  /*92a0*/  VIADD R11, R5, 0xffffff80 ;  /* 0xffffff80050b7836 */ /* 0x000fe20000000000 */
[----:B------:R-:W-:Y:S04]  /*92b0*/  BAR.SYNC.DEFER_BLOCKING 0x0 ;  /* 0x0000000000007b1d */ /* 0x000fe80000010000 */
[----:B------:R-:W-:Y:S02]  /*92c0*/  ISETP.GE.AND P5, PT, R11, R232, PT ;  /* 0x000000e80b00720c */ /* 0x000fe40003fa6270 */
[----:B------:R-:W-:Y:S01]  /*92d0*/  HMMA.16816.F32 R32, R20, R8, R32 ;  /* 0x000000081420723c */ /* 0x000fe20000001820 */
[----:B------:R-:W-:Y:S02]  /*92e0*/  IADD3 R8, PT, PT, R233, 0x80, -R15 ;  /* 0x00000080e9087810 */ /* 0x000fe40007ffe80f */
[----:B------:R-:W-:-:S02]  /*92f0*/  ISETP.GT.AND P6, PT, R16, R11, PT ;  /* 0x0000000b1000720c */ /* 0x000fc40003fc4270 */
[----:B------:R-:W-:Y:S02]  /*9300*/  IABS R8, R8 ;  /* 0x0000000800087213 */ /* 0x000fe40000000000 */
[----:B------:R-:W-:Y:S01]  /*9310*/  P2R R10, PR, RZ, 0x20 ;  /* 0x00000020ff0a7803 */ /* 0x000fe20000000000 */
[----:B------:R-:W-:Y:S01]  /*9320*/  HMMA.16816.F32 R172, R20, R12, R172 ;  /* 0x0000000c14ac723c */ /* 0x000fe200000018ac */
[----:B------:R-:W-:Y:S02]  /*9330*/  IADD3 R12, PT, PT, R14, -UR24, -R7 ;  /* 0x800000180e0c7c10 */ /* 0x000fe4000fffe807 */
[----:B------:R-:W-:Y:S01]  /*9340*/  I2FP.F32.S32 R9, R8 ;  /* 0x0000000800097245 */ /* 0x000fe20000201400 */
[----:B------:R-:W-:-:S01]  /*9350*/  NOP ;  /* 0x0000000000007918 */ /* 0x000fc20000000000 */
[----:B-123--:R-:W-:-:S15]  /*9360*/  BRA.U !UP0, `(.L_x_1505) ;  /* 0x0000000508b47547 */ /* 0x00efde000b800000 */
        /* <DEDUP_REMOVED lines=109> */
.L_x_1505:
[----:B------:R-:W-:Y:S01]  /*9a40*/  FMUL.FTZ R8, R182, UR7 ;  /* 0x00000007b6087c20 */ /* 0x000fe20008410000 */
[----:B------:R-:W-:Y:S01]  /*9a50*/  ISETP.GE.AND P1, PT, R11, R231, PT ;  /* 0x000000e70b00720c */ /* 0x000fe20003f26270 */
[----:B------:R-:W-:Y:S01]  /*9a60*/  FFMA.FTZ R6, R9, -UR6, R6 ;  /* 0x8000000609067c23 */ /* 0x000fe20008010006 */
[----:B------:R-:W-:Y:S01]  /*9a70*/  ISETP.GT.AND P0, PT, R12, R11, PT ;  /* 0x0000000b0c00720c */ /* 0x000fe20003f04270 */
[----:B------:R-:W-:Y:S01]  /*9a80*/  VIADD R7, R5, 0xffffff81 ;  /* 0xffffff8105077836 */ /* 0x000fe20000000000 */
[--C-:B------:R-:W-:Y:S01]  /*9a90*/  IADD3 R11, PT, PT, R233, 0x7f, -R15.reuse ;  /* 0x0000007fe90b7810 */ /* 0x100fe20007ffe80f */
[----:B------:R-:W2:Y:S01]  /*9aa0*/  MUFU.TANH R8, R8 ;  /* 0x0000000800087308 */ /* 0x000ea20000002400 */
[--C-:B------:R-:W-:Y:S01]  /*9ab0*/  IADD3 R9, PT, PT, R14, 0x80, -R15.reuse ;  /* 0x000000800e097810 */ /* 0x100fe20007ffe80f */
[----:B------:R-:W-:Y:S01]  /*9ac0*/  FMUL.FTZ R176, R176, UR7 ;  /* 0x00000007b0b07c20 */ /* 0x000fe20008410000 */
[----:B------:R-:W-:Y:S01]  /*9ad0*/  IABS R11, R11 ;  /* 0x0000000b000b7213 */ /* 0x000fe20000000000 */
[----:B------:R-:W-:Y:S01]  /*9ae0*/  FMUL.FTZ R183, R183, UR7 ;  /* 0x00000007b7b77c20 */ /* 0x000fe20008410000 */
[----:B------:R-:W-:Y:S01]  /*9af0*/  IABS R9, R9 ;  /* 0x0000000900097213 */ /* 0x000fe20000000000 */
[----:B------:R-:W-:Y:S01]  /*9b00*/  VIADD R17, R5, 0xffffff88 ;  /* 0xffffff8805117836 */ /* 0x000fe20000000000 */
[----:B------:R-:W-:Y:S01]  /*9b10*/  FSEL R6, R6, -INF , !P6 ;  /* 0xff80000006067808 */ /* 0x000fe20007000000 */
[----:B------:R-:W3:Y:S01]  /*9b20*/  MUFU.TANH R176, R176 ;  /* 0x000000b000b07308 */ /* 0x000ee20000002400 */
[----:B------:R-:W-:Y:S01]  /*9b30*/  ISETP.NE.AND P6, PT, R10, RZ, PT ;  /* 0x000000ff0a00720c */ /* 0x000fe20003fc5270 */
[----:B------:R-:W-:Y:S01]  /*9b40*/  FMUL.FTZ R10, R178, UR7 ;  /* 0x00000007b20a7c20 */ /* 0x000fe20008410000 */
[----:B------:R-:W-:Y:S01]  /*9b50*/  I2FP.F32.S32 R11, R11 ;  /* 0x0000000b000b7245 */ /* 0x000fe20000201400 */
[----:B------:R-:W-:Y:S01]  /*9b60*/  FMUL.FTZ R172, R172, UR7 ;  /* 0x00000007acac7c20 */ /* 0x000fe20008410000 */
[----:B------:R-:W-:Y:S01]  /*9b70*/  I2FP.F32.S32 R13, R9 ;  /* 0x00000009000d7245 */ /* 0x000fe20000201400 */
[----:B------:R-:W-:Y:S01]  /*9b80*/  FMUL.FTZ R179, R179, UR7 ;  /* 0x00000007b3b37c20 */ /* 0x000fe20008410000 */
[----:B------:R-:W-:Y:S01]  /*9b90*/  FSEL R9, R6, -INF , !P6 ;  /* 0xff80000006097808 */ /* 0x000fe20007000000 */
[----:B------:R-:W-:Y:S01]  /*9ba0*/  MUFU.TANH R10, R10 ;  /* 0x0000000a000a7308 */ /* 0x000fe20000002400 */
[----:B------:R-:W-:Y:S01]  /*9bb0*/  ISETP.GT.AND P2, PT, R16, R7, PT ;  /* 0x000000071000720c */ /* 0x000fe20003f44270 */
[----:B-1----:R-:W-:Y:S01]  /*9bc0*/  FMUL.FTZ R20, R174, UR7 ;  /* 0x00000007ae147c20 */ /* 0x002fe20008410000 */
[----:B------:R-:W-:Y:S01]  /*9bd0*/  ISETP.GE.AND P3, PT, R7, R232, PT ;  /* 0x000000e80700720c */ /* 0x000fe20003f66270 */
[----:B------:R-:W-:Y:S01]  /*9be0*/  FMUL.FTZ R173, R173, UR7 ;  /* 0x00000007adad7c20 */ /* 0x000fe20008410000 */
[----:B------:R-:W-:Y:S01]  /*9bf0*/  ISETP.GE.AND P5, PT, R7, R231, PT ;  /* 0x000000e70700720c */ /* 0x000fe20003fa6270 */
[----:B------:R-:W-:Y:S01]  /*9c00*/  FMUL.FTZ R175, R175, UR7 ;  /* 0x00000007afaf7c20 */ /* 0x000fe20008410000 */
[----:B------:R-:W-:Y:S01]  /*9c10*/  ISETP.GT.AND P6, PT, R12, R7, PT ;  /* 0x000000070c00720c */ /* 0x000fe20003fc4270 */
[----:B------:R-:W-:Y:S01]  /*9c20*/  FFMA.FTZ R7, R11, -UR6, R4 ;  /* 0x800000060b077c23 */ /* 0x000fe20008010004 */
[----:B--2---:R-:W-:Y:S01]  /*9c30*/  FFMA.FTZ R4, R13, -UR6, R8 ;  /* 0x800000060d047c23 */ /* 0x004fe20008010008 */
[----:B------:R-:W1:Y:S01]  /*9c40*/  MUFU.TANH R11, R183 ;  /* 0x000000b7000b7308 */ /* 0x000e620000002400 */
[--C-:B------:R-:W-:Y:S01]  /*9c50*/  IADD3 R13, PT, PT, R233, 0x78, -R15.reuse ;  /* 0x00000078e90d7810 */ /* 0x100fe20007ffe80f */
[----:B------:R-:W-:Y:S01]  /*9c60*/  FMUL.FTZ R8, R177, UR7 ;  /* 0x00000007b1087c20 */ /* 0x000fe20008410000 */
[----:B------:R-:W-:Y:S01]  /*9c70*/  IADD3 R6, PT, PT, R14, 0x7f, -R15 ;  /* 0x0000007f0e067810 */ /* 0x000fe20007ffe80f */
[----:B------:R-:W-:Y:S01]  /*9c80*/  FMUL.FTZ R169, R169, UR7 ;  /* 0x00000007a9a97c20 */ /* 0x000fe20008410000 */
[----:B------:R-:W-:Y:S01]  /*9c90*/  IABS R13, R13 ;  /* 0x0000000d000d7213 */ /* 0x000fe20000000000 */
[----:B------:R-:W-:Y:S01]  /*9ca0*/  FMUL.FTZ R170, R170, UR7 ;  /* 0x00000007aaaa7c20 */ /* 0x000fe20008410000 */
[----:B------:R-:W-:Y:S01]  /*9cb0*/  IABS R6, R6 ;  /* 0x0000000600067213 */ /* 0x000fe20000000000 */
[----:B------:R-:W2:Y:S01]  /*9cc0*/  MUFU.TANH R8, R8 ;  /* 0x0000000800087308 */ /* 0x000ea20000002400 */
[----:B------:R-:W-:Y:S01]  /*9cd0*/  FSEL R4, R4, -INF , !P0 ;  /* 0xff80000004047808 */ /* 0x000fe20004000000 */
[----:B------:R-:W-:Y:S01]  /*9ce0*/  FMUL.FTZ R34, R34, UR7 ;  /* 0x0000000722227c20 */ /* 0x000fe20008410000 */
[----:B------:R-:W-:Y:S01]  /*9cf0*/  FSEL R7, R7, -INF , !P2 ;  /* 0xff80000007077808 */ /* 0x000fe20005000000 */
[----:B------:R-:W-:Y:S01]  /*9d00*/  FMUL.FTZ R33, R33, UR7 ;  /* 0x0000000721217c20 */ /* 0x000fe20008410000 */
[----:B------:R-:W-:Y:S01]  /*9d10*/  I2FP.F32.S32 R13, R13 ;  /* 0x0000000d000d7245 */ /* 0x000fe20000201400 */
[----:B------:R-:W-:Y:S01]  /*9d20*/  FMUL.FTZ R35, R35, UR7 ;  /* 0x0000000723237c20 */ /* 0x000fe20008410000 */
[----:B------:R-:W-:Y:S01]  /*9d30*/  I2FP.F32.S32 R6, R6 ;  /* 0x0000000600067245 */ /* 0x000fe20000201400 */
[----:B------:R-:W4:Y:S01]  /*9d40*/  MUFU.TANH R195, R172 ;  /* 0x000000ac00c37308 */ /* 0x000f220000002400 */
[----:B------:R-:W-:Y:S01]  /*9d50*/  FSEL R4, R4, -INF , !P1 ;  /* 0xff80000004047808 */ /* 0x000fe20004800000 */
[----:B---3--:R-:W-:Y:S01]  /*9d60*/  FFMA.FTZ R13, R13, -UR6, R176 ;  /* 0x800000060d0d7c23 */ /* 0x008fe200080100b0 */
[----:B------:R-:W-:Y:S01]  /*9d70*/  FSEL R7, R7, -INF , !P3 ;  /* 0xff80000007077808 */ /* 0x000fe20005800000 */
[----:B-1----:R-:W-:Y:S01]  /*9d80*/  FFMA.FTZ R6, R6, -UR6, R11 ;  /* 0x8000000606067c23 */ /* 0x002fe2000801000b */
[----:B------:R-:W-:Y:S01]  /*9d90*/  ISETP.GT.AND P0, PT, R16, R17, PT ;  /* 0x000000111000720c */ /* 0x000fe20003f04270 */
[----:B------:R-:W-:Y:S01]  /*9da0*/  FMUL.FTZ R30, R30, UR7 ;  /* 0x000000071e1e7c20 */ /* 0x000fe20008410000 */
[C---:B------:R-:W-:Y:S01]  /*9db0*/  ISETP.GE.AND P1, PT, R17.reuse, R232, PT ;  /* 0x000000e81100720c */ /* 0x040fe20003f26270 */
[----:B------:R-:W-:Y:S01]  /*9dc0*/  MUFU.TANH R20, R20 ;  /* 0x0000001400147308 */ /* 0x000fe20000002400 */
[----:B------:R-:W-:Y:S01]  /*9dd0*/  ISETP.GE.AND P2, PT, R17, R231, PT ;  /* 0x000000e71100720c */ /* 0x000fe20003f46270 */
[----:B------:R-:W-:Y:S01]  /*9de0*/  FMUL.FTZ R25, R25, UR7 ;  /* 0x0000000719197c20 */ /* 0x000fe20008410000 */
[----:B------:R-:W-:Y:S01]  /*9df0*/  ISETP.GT.AND P3, PT, R12, R17, PT ;  /* 0x000000110c00720c */ /* 0x000fe20003f64270 */
[----:B------:R-:W-:Y:S01]  /*9e00*/  FMUL.FTZ R209, R209, UR7 ;  /* 0x00000007d1d17c20 */ /* 0x000fe20008410000 */
[--C-:B------:R-:W-:Y:S01]  /*9e10*/  IADD3 R19, PT, PT, R233, 0x77, -R15.reuse ;  /* 0x00000077e9137810 */ /* 0x100fe20007ffe80f */
[----:B------:R-:W-:Y:S01]  /*9e20*/  FMUL.FTZ R27, R27, UR7 ;  /* 0x000000071b1b7c20 */ /* 0x000fe20008410000 */
[----:B------:R-:W-:Y:S01]  /*9e30*/  IADD3 R17, PT, PT, R14, 0x78, -R15 ;  /* 0x000000780e117810 */ /* 0x000fe20007ffe80f */
[----:B------:R-:W-:Y:S01]  /*9e40*/  MUFU.TANH R192, R170 ;  /* 0x000000aa00c07308 */ /* 0x000fe20000002400 */
[----:B------:R-:W-:Y:S01]  /*9e50*/  IABS R19, R19 ;  /* 0x0000001300137213 */ /* 0x000fe20000000000 */
[----:B------:R-:W-:Y:S01]  /*9e60*/  FMUL.FTZ R210, R210, UR7 ;  /* 0x00000007d2d27c20 */ /* 0x000fe20008410000 */
[----:B------:R-:W-:Y:S01]  /*9e70*/  IABS R17, R17 ;  /* 0x0000001100117213 */ /* 0x000fe20000000000 */
[----:B------:R-:W-:Y:S01]  /*9e80*/  FMUL.FTZ R211, R211, UR7 ;  /* 0x00000007d3d37c20 */ /* 0x000fe20008410000 */
[----:B------:R-:W-:Y:S01]  /*9e90*/  FSEL R6, R6, -INF , !P6 ;  /* 0xff80000006067808 */ /* 0x000fe20007000000 */
[----:B------:R-:W-:Y:S01]  /*9ea0*/  UISETP.GT.U32.AND UP0, UPT, UR4, UR18, UPT ;  /* 0x000000120400728c */ /* 0x000fe2000bf04070 */
[----:B------:R-:W-:Y:S01]  /*9eb0*/  FSEL R13, R13, -INF , !P0 ;  /* 0xff8000000d0d7808 */ /* 0x000fe20004000000 */
[----:B------:R-:W-:Y:S01]  /*9ec0*/  MUFU.TANH R207, R33 ;  /* 0x0000002100cf7308 */ /* 0x000fe20000002400 */
[----:B------:R-:W-:-:S02]  /*9ed0*/  IADD3 R11, PT, PT, R5, -0x77, RZ ;  /* 0xffffff89050b7810 */ /* 0x000fc40007ffe0ff */
[----:B------:R-:W-:Y:S02]  /*9ee0*/  I2FP.F32.S32 R19, R19 ;  /* 0x0000001300137245 */ /* 0x000fe40000201400 */
[----:B------:R-:W-:Y:S02]  /*9ef0*/  I2FP.F32.S32 R17, R17 ;  /* 0x0000001100117245 */ /* 0x000fe40000201400 */
[----:B------:R-:W-:Y:S01]  /*9f00*/  FSEL R6, R6, -INF , !P5 ;  /* 0xff80000006067808 */ /* 0x000fe20006800000 */
[----:B------:R-:W-:Y:S01]  /*9f10*/  MUFU.TANH R209, R209 ;  /* 0x000000d100d17308 */ /* 0x000fe20000002400 */
[----:B------:R-:W-:Y:S01]  /*9f20*/  FSEL R13, R13, -INF , !P1 ;  /* 0xff8000000d0d7808 */ /* 0x000fe20004800000 */
[----:B------:R-:W-:Y:S01]  /*9f30*/  @UP0 UIADD3 UR21, UPT, UPT, UR21, -0x3, URZ ;  /* 0xfffffffd15150890 */ /* 0x000fe2000fffe0ff */
[----:B------:R-:W-:Y:S02]  /*9f40*/  ISETP.GT.AND P6, PT, R16, R11, PT ;  /* 0x0000000b1000720c */ /* 0x000fe40003fc4270 */
[----:B------:R-:W-:-:S02]  /*9f50*/  ISETP.GE.AND P5, PT, R11, R232, PT ;  /* 0x000000e80b00720c */ /* 0x000fc40003fa6270 */
[----:B------:R-:W-:Y:S01]  /*9f60*/  ISETP.GE.AND P0, PT, R11, R231, PT ;  /* 0x000000e70b00720c */ /* 0x000fe20003f06270 */
[----:B------:R-:W-:Y:S01]  /*9f70*/  MUFU.TANH R27, R27 ;  /* 0x0000001b001b7308 */ /* 0x000fe20000002400 */
[----:B------:R-:W-:Y:S01]  /*9f80*/  ISETP.GT.AND P1, PT, R12, R11, PT ;  /* 0x0000000b0c00720c */ /* 0x000fe20003f24270 */
[----:B--2---:R-:W-:Y:S01]  /*9f90*/  FFMA.FTZ R11, R19, -UR6, R8 ;  /* 0x80000006130b7c23 */ /* 0x004fe20008010008 */
[----:B------:R-:W-:Y:S01]  /*9fa0*/  FFMA.FTZ R8, R17, -UR6, R10 ;  /* 0x8000000611087c23 */ /* 0x000fe2000801000a */
[--C-:B------:R-:W-:Y:S01]  /*9fb0*/  IADD3 R18, PT, PT, R233, 0x70, -R15.reuse ;  /* 0x00000070e9127810 */ /* 0x100fe20007ffe80f */
[----:B------:R-:W-:Y:S01]  /*9fc0*/  VIADD R19, R5, 0xffffff90 ;  /* 0xffffff9005137836 */ /* 0x000fe20000000000 */
[----:B------:R-:W-:Y:S02]  /*9fd0*/  IADD3 R10, PT, PT, R14, 0x77, -R15 ;  /* 0x000000770e0a7810 */ /* 0x000fe40007ffe80f */
[----:B------:R-:W1:Y:S01]  /*9fe0*/  MUFU.TANH R17, R179 ;  /* 0x000000b300117308 */ /* 0x000e620000002400 */
[----:B------:R-:W-:-:S02]  /*9ff0*/  FSEL R8, R8, -INF , !P3 ;  /* 0xff80000008087808 */ /* 0x000fc40005800000 */
[----:B------:R-:W-:Y:S02]  /*a000*/  FSEL R11, R11, -INF , !P6 ;  /* 0xff8000000b0b7808 */ /* 0x000fe40007000000 */
[----:B------:R-:W-:Y:S02]  /*a010*/  IABS R18, R18 ;  /* 0x0000001200127213 */ /* 0x000fe40000000000 */
[----:B------:R-:W-:Y:S01]  /*a020*/  IABS R10, R10 ;  /* 0x0000000a000a7213 */ /* 0x000fe20000000000 */
[----:B------:R-:W-:Y:S01]  /*a030*/  MUFU.TANH R210, R210 ;  /* 0x000000d200d27308 */ /* 0x000fe20000002400 */
[----:B------:R-:W-:Y:S02]  /*a040*/  FSEL R8, R8, -INF , !P2 ;  /* 0xff80000008087808 */ /* 0x000fe40005000000 */
[----:B------:R-:W-:Y:S02]  /*a050*/  FSEL R11, R11, -INF , !P5 ;  /* 0xff8000000b0b7808 */ /* 0x000fe40006800000 */
[----:B------:R-:W-:-:S02]  /*a060*/  ISETP.GT.AND P3, PT, R16, R19, PT ;  /* 0x000000131000720c */ /* 0x000fc40003f64270 */
[C---:B------:R-:W-:Y:S01]  /*a070*/  ISETP.GE.AND P2, PT, R19.reuse, R232, PT ;  /* 0x000000e81300720c */ /* 0x040fe20003f46270 */
[----:B------:R-:W-:Y:S01]  /*a080*/  MUFU.TANH R211, R211 ;  /* 0x000000d300d37308 */ /* 0x000fe20000002400 */
[----:B------:R-:W-:Y:S02]  /*a090*/  ISETP.GE.AND P6, PT, R19, R231, PT ;  /* 0x000000e71300720c */ /* 0x000fe40003fc6270 */
[----:B------:R-:W-:Y:S02]  /*a0a0*/  ISETP.GT.AND P5, PT, R12, R19, PT ;  /* 0x000000130c00720c */ /* 0x000fe40003fa4270 */
[----:B------:R-:W-:Y:S02]  /*a0b0*/  IADD3 R21, PT, PT, R14, 0x70, -R15 ;  /* 0x000000700e157810 */ /* 0x000fe40007ffe80f */
[----:B------:R-:W-:Y:S01]  /*a0c0*/  I2FP.F32.S32 R18, R18 ;  /* 0x0000001200127245 */ /* 0x000fe20000201400 */
[----:B------:R-:W2:Y:S01]  /*a0d0*/  MUFU.TANH R19, R173 ;  /* 0x000000ad00137308 */ /* 0x000ea20000002400 */
[----:B------:R-:W-:-:S02]  /*a0e0*/  I2FP.F32.S32 R10, R10 ;  /* 0x0000000a000a7245 */ /* 0x000fc40000201400 */
[----:B------:R-:W-:Y:S01]  /*a0f0*/  IABS R21, R21 ;  /* 0x0000001500157213 */ /* 0x000fe20000000000 */
[----:B----4-:R-:W-:Y:S01]  /*a100*/  FFMA.FTZ R195, R18, -UR6, R195 ;  /* 0x8000000612c37c23 */ /* 0x010fe200080100c3 */
[----:B------:R-:W-:Y:S01]  /*a110*/  IADD3 R22, PT, PT, R233, 0x6f, -R15 ;  /* 0x0000006fe9167810 */ /* 0x000fe20007ffe80f */
[----:B-1----:R-:W-:Y:S01]  /*a120*/  FFMA.FTZ R10, R10, -UR6, R17 ;  /* 0x800000060a0a7c23 */ /* 0x002fe20008010011 */
[----:B------:R-:W-:Y:S01]  /*a130*/  I2FP.F32.S32 R21, R21 ;  /* 0x0000001500157245 */ /* 0x000fe20000201400 */
[----:B------:R-:W-:Y:S01]  /*a140*/  FMUL.FTZ R18, R168, UR7 ;  /* 0x00000007a8127c20 */ /* 0x000fe20008410000 */
[----:B------:R-:W-:Y:S01]  /*a150*/  IABS R22, R22 ;  /* 0x0000001600167213 */ /* 0x000fe20000000000 */
[----:B------:R-:W-:Y:S01]  /*a160*/  VIADD R17, R5, 0xffffff91 ;  /* 0xffffff9105117836 */ /* 0x000fe20000000000 */
[----:B------:R-:W-:Y:S01]  /*a170*/  FSEL R10, R10, -INF , !P1 ;  /* 0xff8000000a0a7808 */ /* 0x000fe20004800000 */
[----:B------:R-:W-:Y:S01]  /*a180*/  FFMA.FTZ R212, R21, -UR6, R20 ;  /* 0x8000000615d47c23 */ /* 0x000fe20008010014 */
[----:B------:R-:W-:Y:S01]  /*a190*/  FSEL R195, R195, -INF , !P3 ;  /* 0xff800000c3c37808 */ /* 0x000fe20005800000 */
[----:B------:R-:W1:Y:S01]  /*a1a0*/  MUFU.TANH R20, R175 ;  /* 0x000000af00147308 */ /* 0x000e620000002400 */
[----:B------:R-:W-:-:S02]  /*a1b0*/  I2FP.F32.S32 R22, R22 ;  /* 0x0000001600167245 */ /* 0x000fc40000201400 */
[----:B------:R-:W-:Y:S02]  /*a1c0*/  FSEL R10, R10, -INF , !P0 ;  /* 0xff8000000a0a7808 */ /* 0x000fe40004000000 */
[----:B------:R-:W-:Y:S01]  /*a1d0*/  FSEL R195, R195, -INF , !P2 ;  /* 0xff800000c3c37808 */ /* 0x000fe20005000000 */
[----:B--2---:R-:W-:Y:S01]  /*a1e0*/  FFMA.FTZ R19, R22, -UR6, R19 ;  /* 0x8000000616137c23 */ /* 0x004fe20008010013 */
[----:B------:R-:W-:Y:S01]  /*a1f0*/  ISETP.GT.AND P1, PT, R16, R17, PT ;  /* 0x000000111000720c */ /* 0x000fe20003f24270 */
[----:B------:R-:W2:Y:S01]  /*a200*/  MUFU.TANH R18, R18 ;  /* 0x0000001200127308 */ /* 0x000ea20000002400 */
[C---:B------:R-:W-:Y:S02]  /*a210*/  ISETP.GE.AND P0, PT, R17.reuse, R232, PT ;  /* 0x000000e81100720c */ /* 0x040fe40003f06270 */
[----:B------:R-:W-:Y:S02]  /*a220*/  ISETP.GE.AND P3, PT, R17, R231, PT ;  /* 0x000000e71100720c */ /* 0x000fe40003f66270 */
[----:B------:R-:W-:-:S02]  /*a230*/  ISETP.GT.AND P2, PT, R12, R17, PT ;  /* 0x000000110c00720c */ /* 0x000fc40003f44270 */
[--C-:B------:R-:W-:Y:S02]  /*a240*/  IADD3 R17, PT, PT, R14, 0x6f, -R15.reuse ;  /* 0x0000006f0e117810 */ /* 0x100fe40007ffe80f */
[----:B------:R-:W-:Y:S02]  /*a250*/  IADD3 R22, PT, PT, R233, 0x68, -R15 ;  /* 0x00000068e9167810 */ /* 0x000fe40007ffe80f */
[----:B------:R-:W-:Y:S02]  /*a260*/  IABS R17, R17 ;  /* 0x0000001100117213 */ /* 0x000fe40000000000 */
[----:B------:R-:W-:Y:S02]  /*a270*/  IABS R22, R22 ;  /* 0x0000001600167213 */ /* 0x000fe40000000000 */
[----:B------:R-:W-:Y:S02]  /*a280*/  FSEL R193, R19, -INF , !P1 ;  /* 0xff80000013c17808 */ /* 0x000fe40004800000 */
[----:B------:R-:W-:-:S02]  /*a290*/  I2FP.F32.S32 R17, R17 ;  /* 0x0000001100117245 */ /* 0x000fc40000201400 */
[----:B------:R-:W-:Y:S02]  /*a2a0*/  I2FP.F32.S32 R19, R22 ;  /* 0x0000001600137245 */ /* 0x000fe40000201400 */
[----:B------:R-:W-:Y:S01]  /*a2b0*/  IADD3 R21, PT, PT, R5, -0x68, RZ ;  /* 0xffffff9805157810 */ /* 0x000fe20007ffe0ff */
[----:B-1----:R-:W-:Y:S01]  /*a2c0*/  FFMA.FTZ R20, R17, -UR6, R20 ;  /* 0x8000000611147c23 */ /* 0x002fe20008010014 */
[----:B------:R-:W-:Y:S01]  /*a2d0*/  FSEL R212, R212, -INF , !P5 ;  /* 0xff800000d4d47808 */ /* 0x000fe20006800000 */
[----:B--2---:R-:W-:Y:S01]  /*a2e0*/  FFMA.FTZ R18, R19, -UR6, R18 ;  /* 0x8000000613127c23 */ /* 0x004fe20008010012 */
[----:B------:R-:W-:Y:S01]  /*a2f0*/  ISETP.GT.AND P5, PT, R16, R21, PT ;  /* 0x000000151000720c */ /* 0x000fe20003fa4270 */
[----:B------:R-:W-:Y:S01]  /*a300*/  VIADD R19, R5, 0xffffff99 ;  /* 0xffffff9905137836 */ /* 0x000fe20000000000 */
[----:B------:R-:W-:Y:S02]  /*a310*/  FSEL R200, R20, -INF , !P2 ;  /* 0xff80000014c87808 */ /* 0x000fe40005000000 */
[----:B------:R-:W1:Y:S01]  /*a320*/  MUFU.TANH R20, R169 ;  /* 0x000000a900147308 */ /* 0x000e620000002400 */
[----:B------:R-:W-:Y:S01]  /*a330*/  FSEL R167, R18, -INF , !P5 ;  /* 0xff80000012a77808 */ /* 0x000fe20006800000 */
[----:B------:R-:W-:Y:S01]  /*a340*/  FMUL.FTZ R18, R32, UR7 ;  /* 0x0000000720127c20 */ /* 0x000fe20008410000 */
[----:B------:R-:W-:-:S02]  /*a350*/  FSEL R212, R212, -INF , !P6 ;  /* 0xff800000d4d47808 */ /* 0x000fc40007000000 */
[----:B------:R-:W-:Y:S02]  /*a360*/  ISETP.GE.AND P6, PT, R21, R232, PT ;  /* 0x000000e81500720c */ /* 0x000fe40003fc6270 */
[--C-:B------:R-:W-:Y:S01]  /*a370*/  IADD3 R165, PT, PT, R233, 0x67, -R15.reuse ;  /* 0x00000067e9a57810 */ /* 0x100fe20007ffe80f */
[----:B------:R-:W2:Y:S01]  /*a380*/  MUFU.TANH R18, R18 ;  /* 0x0000001200127308 */ /* 0x000ea20000002400 */
[----:B------:R-:W-:Y:S02]  /*a390*/  IADD3 R17, PT, PT, R14, 0x68, -R15 ;  /* 0x000000680e117810 */ /* 0x000fe40007ffe80f */
[----:B------:R-:W-:Y:S02]  /*a3a0*/  FSEL R200, R200, -INF , !P3 ;  /* 0xff800000c8c87808 */ /* 0x000fe40005800000 */
[----:B------:R-:W-:Y:S02]  /*a3b0*/  FSEL R167, R167, -INF , !P6 ;  /* 0xff800000a7a77808 */ /* 0x000fe40007000000 */
[----:B------:R-:W-:-:S02]  /*a3c0*/  ISETP.GT.AND P2, PT, R16, R19, PT ;  /* 0x000000131000720c */ /* 0x000fc40003f44270 */
[C---:B------:R-:W-:Y:S02]  /*a3d0*/  ISETP.GE.AND P3, PT, R19.reuse, R232, PT ;  /* 0x000000e81300720c */ /* 0x040fe40003f66270 */
[----:B------:R-:W-:Y:S02]  /*a3e0*/  ISETP.GE.AND P5, PT, R19, R231, PT ;  /* 0x000000e71300720c */ /* 0x000fe40003fa6270 */
[----:B------:R-:W-:Y:S01]  /*a3f0*/  ISETP.GT.AND P6, PT, R12, R19, PT ;  /* 0x000000130c00720c */ /* 0x000fe20003fc4270 */
[----:B------:R-:W-:Y:S01]  /*a400*/  FMUL.FTZ R19, R171, UR7 ;  /* 0x00000007ab137c20 */ /* 0x000fe20008410000 */
[----:B------:R-:W-:Y:S02]  /*a410*/  IABS R165, R165 ;  /* 0x000000a500a57213 */ /* 0x000fe40000000000 */
[----:B------:R-:W-:Y:S02]  /*a420*/  FSEL R193, R193, -INF , !P0 ;  /* 0xff800000c1c17808 */ /* 0x000fe40004000000 */
[----:B------:R-:W-:Y:S01]  /*a430*/  IABS R17, R17 ;  /* 0x0000001100117213 */ /* 0x000fe20000000000 */
[----:B------:R-:W3:Y:S01]  /*a440*/  MUFU.TANH R19, R19 ;  /* 0x0000001300137308 */ /* 0x000ee20000002400 */
[----:B------:R-:W-:-:S02]  /*a450*/  ISETP.GE.AND P1, PT, R21, R231, PT ;  /* 0x000000e71500720c */ /* 0x000fc40003f26270 */
[----:B------:R-:W-:Y:S02]  /*a460*/  ISETP.GT.AND P0, PT, R12, R21, PT ;  /* 0x000000150c00720c */ /* 0x000fe40003f04270 */
[--C-:B------:R-:W-:Y:S02]  /*a470*/  IADD3 R21, PT, PT, R233, 0x60, -R15.reuse ;  /* 0x00000060e9157810 */ /* 0x100fe40007ffe80f */
[----:B------:R-:W-:Y:S02]  /*a480*/  I2FP.F32.S32 R165, R165 ;  /* 0x000000a500a57245 */ /* 0x000fe40000201400 */
[----:B------:R-:W-:Y:S02]  /*a490*/  I2FP.F32.S32 R17, R17 ;  /* 0x0000001100117245 */ /* 0x000fe40000201400 */
[----:B------:R-:W-:Y:S01]  /*a4a0*/  IABS R21, R21 ;  /* 0x0000001500157213 */ /* 0x000fe20000000000 */
[----:B-1----:R-:W-:Y:S01]  /*a4b0*/  FFMA.FTZ R165, R165, -UR6, R20 ;  /* 0x80000006a5a57c23 */ /* 0x002fe20008010014 */
[----:B------:R-:W-:Y:S01]  /*a4c0*/  IADD3 R20, PT, PT, R14, 0x67, -R15 ;  /* 0x000000670e147810 */ /* 0x000fe20007ffe80f */
[----:B------:R-:W-:Y:S01]  /*a4d0*/  FFMA.FTZ R192, R17, -UR6, R192 ;  /* 0x8000000611c07c23 */ /* 0x000fe200080100c0 */
[----:B------:R-:W-:-:S02]  /*a4e0*/  I2FP.F32.S32 R21, R21 ;  /* 0x0000001500157245 */ /* 0x000fc40000201400 */
[----:B------:R-:W-:Y:S02]  /*a4f0*/  IABS R20, R20 ;  /* 0x0000001400147213 */ /* 0x000fe40000000000 */
[----:B------:R-:W-:Y:S01]  /*a500*/  FSEL R192, R192, -INF , !P0 ;  /* 0xff800000c0c07808 */ /* 0x000fe20004000000 */
[----:B--2---:R-:W-:Y:S01]  /*a510*/  FFMA.FTZ R21, R21, -UR6, R18 ;  /* 0x8000000615157c23 */ /* 0x004fe20008010012 */
[----:B------:R-:W-:Y:S01]  /*a520*/  FSEL R165, R165, -INF , !P2 ;  /* 0xff800000a5a57808 */ /* 0x000fe20005000000 */
[----:B------:R-:W1:Y:S01]  /*a530*/  MUFU.TANH R18, R34 ;  /* 0x0000002200127308 */ /* 0x000e620000002400 */
[----:B------:R-:W-:Y:S02]  /*a540*/  IADD3 R17, PT, PT, R5, -0x60, RZ ;  /* 0xffffffa005117810 */ /* 0x000fe40007ffe0ff */
[----:B------:R-:W-:Y:S02]  /*a550*/  I2FP.F32.S32 R20, R20 ;  /* 0x0000001400147245 */ /* 0x000fe40000201400 */
[----:B------:R-:W-:-:S02]  /*a560*/  FSEL R192, R192, -INF , !P1 ;  /* 0xff800000c0c07808 */ /* 0x000fc40004800000 */
[----:B------:R-:W-:Y:S01]  /*a570*/  FSEL R165, R165, -INF , !P3 ;  /* 0xff800000a5a57808 */ /* 0x000fe20005800000 */
[----:B---3--:R-:W-:Y:S01]  /*a580*/  FFMA.FTZ R166, R20, -UR6, R19 ;  /* 0x8000000614a67c23 */ /* 0x008fe20008010013 */
[----:B------:R-:W-:Y:S01]  /*a590*/  ISETP.GT.AND P0, PT, R16, R17, PT ;  /* 0x000000111000720c */ /* 0x000fe20003f04270 */
[----:B------:R-:W-:Y:S01]  /*a5a0*/  VIADD R19, R5, 0xffffffa1 ;  /* 0xffffffa105137836 */ /* 0x000fe20000000000 */
[C---:B------:R-:W-:Y:S02]  /*a5b0*/  ISETP.GE.AND P1, PT, R17.reuse, R232, PT ;  /* 0x000000e81100720c */ /* 0x040fe40003f26270 */
[----:B------:R-:W-:Y:S02]  /*a5c0*/  ISETP.GE.AND P2, PT, R17, R231, PT ;  /* 0x000000e71100720c */ /* 0x000fe40003f46270 */
[----:B------:R-:W-:Y:S02]  /*a5d0*/  ISETP.GT.AND P3, PT, R12, R17, PT ;  /* 0x000000110c00720c */ /* 0x000fe40003f64270 */
[----:B------:R-:W-:-:S02]  /*a5e0*/  IADD3 R17, PT, PT, R14, 0x60, -R15 ;  /* 0x000000600e117810 */ /* 0x000fc40007ffe80f */
[--C-:B------:R-:W-:Y:S02]  /*a5f0*/  IADD3 R20, PT, PT, R233, 0x5f, -R15.reuse ;  /* 0x0000005fe9147810 */ /* 0x100fe40007ffe80f */
[----:B------:R-:W-:Y:S02]  /*a600*/  IABS R17, R17 ;  /* 0x0000001100117213 */ /* 0x000fe40000000000 */
[----:B------:R-:W-:Y:S02]  /*a610*/  IABS R20, R20 ;  /* 0x0000001400147213 */ /* 0x000fe40000000000 */
[----:B------:R-:W-:Y:S02]  /*a620*/  I2FP.F32.S32 R17, R17 ;  /* 0x0000001100117245 */ /* 0x000fe40000201400 */
[----:B------:R-:W-:Y:S02]  /*a630*/  I2FP.F32.S32 R20, R20 ;  /* 0x0000001400147245 */ /* 0x000fe40000201400 */
[----:B------:R-:W-:Y:S01]  /*a640*/  IADD3 R23, PT, PT, R14, 0x5f, -R15 ;  /* 0x0000005f0e177810 */ /* 0x000fe20007ffe80f */
[----:B-1----:R-:W-:Y:S01]  /*a650*/  FFMA.FTZ R17, R17, -UR6, R18 ;  /* 0x8000000611117c23 */ /* 0x002fe20008010012 */
[----:B------:R-:W-:Y:S01]  /*a660*/  FSEL R213, R21, -INF , !P0 ;  /* 0xff80000015d57808 */ /* 0x000fe20004000000 */
[----:B------:R-:W1:Y:S01]  /*a670*/  MUFU.TANH R18, R35 ;  /* 0x0000002300127308 */ /* 0x000e620000002400 */
[----:B------:R-:W-:Y:S01]  /*a680*/  FFMA.FTZ R207, R20, -UR6, R207 ;  /* 0x8000000614cf7c23 */ /* 0x000fe200080100cf */
[----:B------:R-:W-:Y:S01]  /*a690*/  FMUL.FTZ R20, R28, UR7 ;  /* 0x000000071c147c20 */ /* 0x000fe20008410000 */
[----:B------:R-:W-:Y:S01]  /*a6a0*/  IABS R23, R23 ;  /* 0x0000001700177213 */ /* 0x000fe20000000000 */
[----:B------:R-:W-:Y:S01]  /*a6b0*/  FMUL.FTZ R28, R31, UR7 ;  /* 0x000000071f1c7c20 */ /* 0x000fe20008410000 */
[----:B------:R-:W-:-:S02]  /*a6c0*/  IADD3 R21, PT, PT, R233, 0x58, -R15 ;  /* 0x00000058e9157810 */ /* 0x000fc40007ffe80f */
[----:B------:R-:W-:Y:S01]  /*a6d0*/  I2FP.F32.S32 R23, R23 ;  /* 0x0000001700177245 */ /* 0x000fe20000201400 */
[----:B------:R-:W2:Y:S01]  /*a6e0*/  MUFU.TANH R20, R20 ;  /* 0x0000001400147308 */ /* 0x000ea20000002400 */
[----:B------:R-:W-:Y:S02]  /*a6f0*/  FSEL R166, R166, -INF , !P6 ;  /* 0xff800000a6a67808 */ /* 0x000fe40007000000 */
[----:B------:R-:W-:Y:S02]  /*a700*/  FSEL R213, R213, -INF , !P1 ;  /* 0xff800000d5d57808 */ /* 0x000fe40004800000 */
[----:B------:R-:W-:Y:S02]  /*a710*/  IABS R21, R21 ;  /* 0x0000001500157213 */ /* 0x000fe40000000000 */
[----:B------:R-:W-:Y:S01]  /*a720*/  ISETP.GT.AND P1, PT, R12, R19, PT ;  /* 0x000000130c00720c */ /* 0x000fe20003f24270 */
[----:B------:R-:W-:Y:S01]  /*a730*/  MUFU.TANH R28, R28 ;  /* 0x0000001c001c7308 */ /* 0x000fe20000002400 */
[----:B-1----:R-:W-:Y:S01]  /*a740*/  FFMA.FTZ R23, R23, -UR6, R18 ;  /* 0x8000000617177c23 */ /* 0x002fe20008010012 */
[----:B------:R-:W-:Y:S01]  /*a750*/  FSEL R206, R17, -INF , !P3 ;  /* 0xff80000011ce7808 */ /* 0x000fe20005800000 */
[----:B------:R-:W-:Y:S01]  /*a760*/  FMUL.FTZ R17, R29, UR7 ;  /* 0x000000071d117c20 */ /* 0x000fe20008410000 */
[----:B------:R-:W-:Y:S01]  /*a770*/  FSEL R166, R166, -INF , !P5 ;  /* 0xff800000a6a67808 */ /* 0x000fe20006800000 */
[----:B------:R-:W-:Y:S01]  /*a780*/  FMUL.FTZ R29, R24, UR7 ;  /* 0x00000007181d7c20 */ /* 0x000fe20008410000 */
[----:B------:R-:W-:-:S02]  /*a790*/  I2FP.F32.S32 R21, R21 ;  /* 0x0000001500157245 */ /* 0x000fc40000201400 */
[----:B------:R-:W-:Y:S01]  /*a7a0*/  ISETP.GT.AND P6, PT, R16, R19, PT ;  /* 0x000000131000720c */ /* 0x000fe20003fc4270 */
[----:B------:R-:W1:Y:S01]  /*a7b0*/  MUFU.TANH R18, R30 ;  /* 0x0000001e00127308 */ /* 0x000e620000002400 */
[----:B------:R-:W-:Y:S01]  /*a7c0*/  ISETP.GE.AND P5, PT, R19, R232, PT ;  /* 0x000000e81300720c */ /* 0x000fe20003fa6270 */
[----:B--2---:R-:W-:Y:S01]  /*a7d0*/  FFMA.FTZ R20, R21, -UR6, R20 ;  /* 0x8000000615147c23 */ /* 0x004fe20008010014 */
[----:B------:R-:W-:Y:S02]  /*a7e0*/  ISETP.GE.AND P0, PT, R19, R231, PT ;  /* 0x000000e71300720c */ /* 0x000fe40003f06270 */
[----:B------:R-:W-:Y:S02]  /*a7f0*/  FSEL R23, R23, -INF , !P1 ;  /* 0xff80000017177808 */ /* 0x000fe40004800000 */
[----:B------:R-:W-:Y:S01]  /*a800*/  IADD3 R19, PT, PT, R5, -0x58, RZ ;  /* 0xffffffa805137810 */ /* 0x000fe20007ffe0ff */
[----:B------:R-:W2:Y:S01]  /*a810*/  MUFU.TANH R17, R17 ;  /* 0x0000001100117308 */ /* 0x000ea20000002400 */
[----:B------:R-:W-:-:S02]  /*a820*/  FSEL R204, R23, -INF , !P0 ;  /* 0xff80000017cc7808 */ /* 0x000fc40004000000 */
[----:B------:R-:W-:Y:S02]  /*a830*/  ISETP.GT.AND P3, PT, R16, R19, PT ;  /* 0x000000131000720c */ /* 0x000fe40003f64270 */
[--C-:B------:R-:W-:Y:S02]  /*a840*/  IADD3 R21, PT, PT, R14, 0x58, -R15.reuse ;  /* 0x000000580e157810 */ /* 0x100fe40007ffe80f */
[----:B------:R-:W-:Y:S01]  /*a850*/  FSEL R207, R207, -INF , !P6 ;  /* 0xff800000cfcf7808 */ /* 0x000fe20007000000 */
[----:B------:R-:W3:Y:S01]  /*a860*/  MUFU.TANH R23, R29 ;  /* 0x0000001d00177308 */ /* 0x000ee20000002400 */
[----:B------:R-:W-:Y:S02]  /*a870*/  FSEL R171, R20, -INF , !P3 ;  /* 0xff80000014ab7808 */ /* 0x000fe40005800000 */
[----:B------:R-:W-:Y:S02]  /*a880*/  IADD3 R24, PT, PT, R233, 0x57, -R15 ;  /* 0x00000057e9187810 */ /* 0x000fe40007ffe80f */
[----:B------:R-:W-:-:S02]  /*a890*/  IABS R21, R21 ;  /* 0x0000001500157213 */ /* 0x000fc40000000000 */
[----:B------:R-:W-:Y:S02]  /*a8a0*/  FSEL R206, R206, -INF , !P2 ;  /* 0xff800000cece7808 */ /* 0x000fe40005000000 */
[----:B------:R-:W-:Y:S02]  /*a8b0*/  FSEL R207, R207, -INF , !P5 ;  /* 0xff800000cfcf7808 */ /* 0x000fe40006800000 */
[--C-:B------:R-:W-:Y:S02]  /*a8c0*/  IADD3 R22, PT, PT, R233, 0x50, -R15.reuse ;  /* 0x00000050e9167810 */ /* 0x100fe40007ffe80f */
[----:B------:R-:W-:Y:S02]  /*a8d0*/  IADD3 R20, PT, PT, R14, 0x57, -R15 ;  /* 0x000000570e147810 */ /* 0x000fe40007ffe80f */
[C---:B------:R-:W-:Y:S02]  /*a8e0*/  ISETP.GE.AND P2, PT, R19.reuse, R232, PT ;  /* 0x000000e81300720c */ /* 0x040fe40003f46270 */
[----:B------:R-:W-:-:S02]  /*a8f0*/  ISETP.GE.AND P6, PT, R19, R231, PT ;  /* 0x000000e71300720c */ /* 0x000fc40003fc6270 */
[----:B------:R-:W-:Y:S01]  /*a900*/  ISETP.GT.AND P5, PT, R12, R19, PT ;  /* 0x000000130c00720c */ /* 0x000fe20003fa4270 */
[----:B------:R-:W-:Y:S01]  /*a910*/  VIADD R19, R5, 0xffffffa9 ;  /* 0xffffffa905137836 */ /* 0x000fe20000000000 */
[----:B------:R-:W-:Y:S02]  /*a920*/  IABS R24, R24 ;  /* 0x0000001800187213 */ /* 0x000fe40000000000 */
[----:B------:R-:W-:Y:S02]  /*a930*/  I2FP.F32.S32 R21, R21 ;  /* 0x0000001500157245 */ /* 0x000fe40000201400 */
[----:B------:R-:W-:Y:S02]  /*a940*/  IABS R22, R22 ;  /* 0x0000001600167213 */ /* 0x000fe40000000000 */
[----:B------:R-:W-:Y:S01]  /*a950*/  IABS R20, R20 ;  /* 0x0000001400147213 */ /* 0x000fe20000000000 */
[----:B-1----:R-:W-:Y:S01]  /*a960*/  FFMA.FTZ R18, R21, -UR6, R18 ;  /* 0x8000000615127c23 */ /* 0x002fe20008010012 */
[----:B------:R-:W-:-:S02]  /*a970*/  FSEL R171, R171, -INF , !P2 ;  /* 0xff800000abab7808 */ /* 0x000fc40005000000 */
[----:B------:R-:W-:Y:S02]  /*a980*/  ISETP.GT.AND P1, PT, R16, R19, PT ;  /* 0x000000131000720c */ /* 0x000fe40003f24270 */
[C---:B------:R-:W-:Y:S02]  /*a990*/  ISETP.GE.AND P0, PT, R19.reuse, R232, PT ;  /* 0x000000e81300720c */ /* 0x040fe40003f06270 */
[----:B------:R-:W-:Y:S02]  /*a9a0*/  ISETP.GE.AND P3, PT, R19, R231, PT ;  /* 0x000000e71300720c */ /* 0x000fe40003f66270 */
[----:B------:R-:W-:Y:S02]  /*a9b0*/  I2FP.F32.S32 R24, R24 ;  /* 0x0000001800187245 */ /* 0x000fe40000201400 */
[----:B------:R-:W-:Y:S02]  /*a9c0*/  ISETP.GT.AND P2, PT, R12, R19, PT ;  /* 0x000000130c00720c */ /* 0x000fe40003f44270 */
[----:B------:R-:W-:Y:S01]  /*a9d0*/  I2FP.F32.S32 R22, R22 ;  /* 0x0000001600167245 */ /* 0x000fe20000201400 */
[----:B--2---:R-:W-:Y:S01]  /*a9e0*/  FFMA.FTZ R24, R24, -UR6, R17 ;  /* 0x8000000618187c23 */ /* 0x004fe20008010011 */
[----:B------:R-:W-:Y:S01]  /*a9f0*/  I2FP.F32.S32 R19, R20 ;  /* 0x0000001400137245 */ /* 0x000fe20000201400 */
[----:B------:R-:W-:Y:S01]  /*aa00*/  FMUL.FTZ R20, R26, UR7 ;  /* 0x000000071a147c20 */ /* 0x000fe20008410000 */
[----:B------:R-:W-:Y:S01]  /*aa10*/  IADD3 R21, PT, PT, R5, -0x50, RZ ;  /* 0xffffffb005157810 */ /* 0x000fe20007ffe0ff */
[----:B---3--:R-:W-:Y:S01]  /*aa20*/  FFMA.FTZ R22, R22, -UR6, R23 ;  /* 0x8000000616167c23 */ /* 0x008fe20008010017 */
[----:B------:R-:W-:Y:S01]  /*aa30*/  FSEL R18, R18, -INF , !P5 ;  /* 0xff80000012127808 */ /* 0x000fe20006800000 */
[----:B------:R-:W-:Y:S01]  /*aa40*/  FFMA.FTZ R19, R19, -UR6, R28 ;  /* 0x8000000613137c23 */ /* 0x000fe2000801001c */
[----:B------:R-:W-:Y:S01]  /*aa50*/  ISETP.GT.AND P5, PT, R16, R21, PT ;  /* 0x000000151000720c */ /* 0x000fe20003fa4270 */
[----:B------:R-:W-:Y:S01]  /*aa60*/  FMUL.FTZ R23, R208, UR7 ;  /* 0x00000007d0177c20 */ /* 0x000fe20008410000 */
[----:B------:R-:W-:Y:S01]  /*aa70*/  FSEL R24, R24, -INF , !P1 ;  /* 0xff80000018187808 */ /* 0x000fe20004800000 */
[----:B------:R-:W-:Y:S01]  /*aa80*/  MUFU.TANH R20, R20 ;  /* 0x0000001400147308 */ /* 0x000fe20000002400 */
[----:B------:R-:W-:Y:S01]  /*aa90*/  FSEL R170, R18, -INF , !P6 ;  /* 0xff80000012aa7808 */ /* 0x000fe20007000000 */
[----:B------:R-:W-:Y:S01]  /*aaa0*/  VIADD R17, R5, 0xffffffb1 ;  /* 0xffffffb105117836 */ /* 0x000fe20000000000 */
[----:B------:R-:W-:-:S02]  /*aab0*/  ISETP.GE.AND P6, PT, R21, R232, PT ;  /* 0x000000e81500720c */ /* 0x000fc40003fc6270 */
[----:B------:R-:W-:Y:S02]  /*aac0*/  FSEL R168, R19, -INF , !P2 ;  /* 0xff80000013a87808 */ /* 0x000fe40005000000 */
[----:B------:R-:W-:Y:S01]  /*aad0*/  FSEL R22, R22, -INF , !P5 ;  /* 0xff80000016167808 */ /* 0x000fe20006800000 */
[----:B------:R-:W1:Y:S01]  /*aae0*/  MUFU.TANH R19, R25 ;  /* 0x0000001900137308 */ /* 0x000e620000002400 */
[----:B------:R-:W-:Y:S02]  /*aaf0*/  FSEL R169, R24, -INF , !P0 ;  /* 0xff80000018a97808 */ /* 0x000fe40004000000 */
[----:B------:R-:W-:Y:S02]  /*ab00*/  ISETP.GE.AND P1, PT, R21, R231, PT ;  /* 0x000000e71500720c */ /* 0x000fe40003f26270 */
[----:B------:R-:W-:Y:S02]  /*ab10*/  ISETP.GT.AND P0, PT, R12, R21, PT ;  /* 0x000000150c00720c */ /* 0x000fe40003f04270 */
[----:B------:R-:W-:Y:S01]  /*ab20*/  FSEL R179, R22, -INF , !P6 ;  /* 0xff80000016b37808 */ /* 0x000fe20007000000 */
[----:B------:R-:W2:Y:S01]  /*ab30*/  MUFU.TANH R23, R23 ;  /* 0x0000001700177308 */ /* 0x000ea20000002400 */
[----:B------:R-:W-:-:S02]  /*ab40*/  IADD3 R22, PT, PT, R233, 0x4f, -R15 ;  /* 0x0000004fe9167810 */ /* 0x000fc40007ffe80f */
[--C-:B------:R-:W-:Y:S02]  /*ab50*/  IADD3 R21, PT, PT, R14, 0x50, -R15.reuse ;  /* 0x000000500e157810 */ /* 0x100fe40007ffe80f */
[----:B------:R-:W-:Y:S02]  /*ab60*/  IABS R22, R22 ;  /* 0x0000001600167213 */ /* 0x000fe40000000000 */
[----:B------:R-:W-:Y:S02]  /*ab70*/  IABS R21, R21 ;  /* 0x0000001500157213 */ /* 0x000fe40000000000 */
[----:B------:R-:W-:Y:S02]  /*ab80*/  IADD3 R24, PT, PT, R233, 0x48, -R15 ;  /* 0x00000048e9187810 */ /* 0x000fe40007ffe80f */
[----:B------:R-:W-:Y:S02]  /*ab90*/  FSEL R168, R168, -INF , !P3 ;  /* 0xff800000a8a87808 */ /* 0x000fe40005800000 */
[----:B------:R-:W-:-:S02]  /*aba0*/  ISETP.GT.AND P2, PT, R16, R17, PT ;  /* 0x000000111000720c */ /* 0x000fc40003f44270 */
[C---:B------:R-:W-:Y:S02]  /*abb0*/  ISETP.GE.AND P5, PT, R17.reuse, R232, PT ;  /* 0x000000e81100720c */ /* 0x040fe40003fa6270 */
[----:B------:R-:W-:Y:S02]  /*abc0*/  ISETP.GE.AND P3, PT, R17, R231, PT ;  /* 0x000000e71100720c */ /* 0x000fe40003f66270 */
[----:B------:R-:W-:Y:S02]  /*abd0*/  ISETP.GT.AND P6, PT, R12, R17, PT ;  /* 0x000000110c00720c */ /* 0x000fe40003fc4270 */
[C-C-:B------:R-:W-:Y:S02]  /*abe0*/  IADD3 R18, PT, PT, R14.reuse, 0x4f, -R15.reuse ;  /* 0x0000004f0e127810 */ /* 0x140fe40007ffe80f */
[----:B------:R-:W-:Y:S02]  /*abf0*/  IADD3 R17, PT, PT, R14, 0x48, -R15 ;  /* 0x000000480e117810 */ /* 0x000fe40007ffe80f */
[----:B------:R-:W-:-:S02]  /*ac00*/  I2FP.F32.S32 R22, R22 ;  /* 0x0000001600167245 */ /* 0x000fc40000201400 */
[----:B------:R-:W-:Y:S02]  /*ac10*/  I2FP.F32.S32 R21, R21 ;  /* 0x0000001500157245 */ /* 0x000fe40000201400 */
[----:B------:R-:W-:Y:S01]  /*ac20*/  IADD3 R14, PT, PT, R14, 0x47, -R15 ;  /* 0x000000470e0e7810 */ /* 0x000fe20007ffe80f */
[----:B-1----:R-:W-:Y:S01]  /*ac30*/  FFMA.FTZ R19, R22, -UR6, R19 ;  /* 0x8000000616137c23 */ /* 0x002fe20008010013 */
[----:B------:R-:W-:Y:S01]  /*ac40*/  IABS R24, R24 ;  /* 0x0000001800187213 */ /* 0x000fe20000000000 */
[----:B------:R-:W-:Y:S01]  /*ac50*/  FFMA.FTZ R20, R21, -UR6, R20 ;  /* 0x8000000615147c23 */ /* 0x000fe20008010014 */
[----:B------:R-:W-:Y:S02]  /*ac60*/  IADD3 R15, PT, PT, R233, 0x47, -R15 ;  /* 0x00000047e90f7810 */ /* 0x000fe40007ffe80f */
[----:B------:R-:W-:Y:S02]  /*ac70*/  I2FP.F32.S32 R24, R24 ;  /* 0x0000001800187245 */ /* 0x000fe40000201400 */
[----:B------:R-:W-:-:S02]  /*ac80*/  IABS R21, R15 ;  /* 0x0000000f00157213 */ /* 0x000fc40000000000 */
[C---:B------:R-:W-:Y:S01]  /*ac90*/  IADD3 R15, PT, PT, R5.reuse, -0x48, RZ ;  /* 0xffffffb8050f7810 */ /* 0x040fe20007ffe0ff */
[----:B--2---:R-:W-:Y:S01]  /*aca0*/  FFMA.FTZ R23, R24, -UR6, R23 ;  /* 0x8000000618177c23 */ /* 0x004fe20008010017 */
[----:B------:R-:W-:Y:S01]  /*acb0*/  FSEL R20, R20, -INF , !P0 ;  /* 0xff80000014147808 */ /* 0x000fe20004000000 */
[----:B------:R-:W-:Y:S01]  /*acc0*/  VIADD R5, R5, 0xffffffb9 ;  /* 0xffffffb905057836 */ /* 0x000fe20000000000 */
[----:B------:R-:W-:Y:S02]  /*acd0*/  FSEL R19, R19, -INF , !P2 ;  /* 0xff80000013137808 */ /* 0x000fe40005000000 */
[----:B------:R-:W-:Y:S02]  /*ace0*/  ISETP.GT.AND P0, PT, R16, R15, PT ;  /* 0x0000000f1000720c */ /* 0x000fe40003f04270 */
[----:B------:R-:W-:Y:S02]  /*acf0*/  FSEL R205, R19, -INF , !P5 ;  /* 0xff80000013cd7808 */ /* 0x000fe40006800000 */
[----:B------:R-:W-:-:S02]  /*ad00*/  ISETP.GE.AND P5, PT, R15, R232, PT ;  /* 0x000000e80f00720c */ /* 0x000fc40003fa6270 */
[----:B------:R-:W-:Y:S02]  /*ad10*/  FSEL R23, R23, -INF , !P0 ;  /* 0xff80000017177808 */ /* 0x000fe40004000000 */
[----:B------:R-:W-:Y:S02]  /*ad20*/  I2FP.F32.S32 R22, R21 ;  /* 0x0000001500167245 */ /* 0x000fe40000201400 */
[----:B------:R-:W-:Y:S02]  /*ad30*/  FSEL R177, R23, -INF , !P5 ;  /* 0xff80000017b17808 */ /* 0x000fe40006800000 */
[----:B------:R-:W-:Y:S01]  /*ad40*/  ISETP.GE.AND P0, PT, R15, R231, PT ;  /* 0x000000e70f00720c */ /* 0x000fe20003f06270 */
[----:B------:R-:W-:Y:S01]  /*ad50*/  FFMA.FTZ R22, R22, -UR6, R209 ;  /* 0x8000000616167c23 */ /* 0x000fe200080100d1 */
[----:B------:R-:W-:Y:S02]  /*ad60*/  ISETP.GT.AND P5, PT, R12, R15, PT ;  /* 0x0000000f0c00720c */ /* 0x000fe40003fa4270 */
[----:B------:R-:W-:-:S02]  /*ad70*/  IABS R18, R18 ;  /* 0x0000001200127213 */ /* 0x000fc40000000000 */
[----:B------:R-:W-:Y:S02]  /*ad80*/  FMNMX3.FTZ R15, R3, R4, R6, !PT ;  /* 0x00000004030f7276 */ /* 0x000fe40007810006 */
[----:B------:R-:W-:Y:S02]  /*ad90*/  I2FP.F32.S32 R18, R18 ;  /* 0x0000001200127245 */ /* 0x000fe40000201400 */
[----:B------:R-:W-:Y:S02]  /*ada0*/  FMNMX3.FTZ R15, R15, R8, R10, !PT ;  /* 0x000000080f0f7276 */ /* 0x000fe4000781000a */
[----:B------:R-:W-:Y:S01]  /*adb0*/  ISETP.GT.AND P2, PT, R16, R5, PT ;  /* 0x000000051000720c */ /* 0x000fe20003f44270 */
[----:B------:R-:W-:Y:S01]  /*adc0*/  FFMA.FTZ R18, R18, -UR6, R27 ;  /* 0x8000000612127c23 */ /* 0x000fe2000801001b */
[----:B------:R-:W-:Y:S02]  /*add0*/  IABS R17, R17 ;  /* 0x0000001100117213 */ /* 0x000fe40000000000 */
[----:B------:R-:W-:-:S02]  /*ade0*/  IABS R14, R14 ;  /* 0x0000000e000e7213 */ /* 0x000fc40000000000 */
[----:B------:R-:W-:Y:S02]  /*adf0*/  FMNMX3.FTZ R15, R15, R212, R200, !PT ;  /* 0x000000d40f0f7276 */ /* 0x000fe400078100c8 */
[----:B------:R-:W-:Y:S02]  /*ae00*/  FSEL R22, R22, -INF , !P2 ;  /* 0xff80000016167808 */ /* 0x000fe40005000000 */
[----:B------:R-:W-:Y:S02]  /*ae10*/  ISETP.GE.AND P2, PT, R5, R232, PT ;  /* 0x000000e80500720c */ /* 0x000fe40003f46270 */
[----:B------:R-:W-:Y:S02]  /*ae20*/  I2FP.F32.S32 R17, R17 ;  /* 0x0000001100117245 */ /* 0x000fe40000201400 */
[----:B------:R-:W-:Y:S02]  /*ae30*/  I2FP.F32.S32 R14, R14 ;  /* 0x0000000e000e7245 */ /* 0x000fe40000201400 */
[----:B------:R-:W-:Y:S01]  /*ae40*/  FMNMX3.FTZ R19, R15, R192, R166, !PT ;  /* 0x000000c00f137276 */ /* 0x000fe200078100a6 */
[----:B------:R-:W-:Y:S01]  /*ae50*/  FFMA.FTZ R17, R17, -UR6, R210 ;  /* 0x8000000611117c23 */ /* 0x000fe200080100d2 */
[----:B------:R-:W-:Y:S01]  /*ae60*/  FSEL R175, R22, -INF , !P2 ;  /* 0xff80000016af7808 */ /* 0x000fe20005000000 */
[----:B------:R-:W-:Y:S01]  /*ae70*/  FFMA.FTZ R14, R14, -UR6, R211 ;  /* 0x800000060e0e7c23 */ /* 0x000fe200080100d3 */
[----:B------:R-:W-:-:S02]  /*ae80*/  FSEL R18, R18, -INF , !P6 ;  /* 0xff80000012127808 */ /* 0x000fc40007000000 */
[----:B------:R-:W-:Y:S02]  /*ae90*/  ISETP.GT.AND P2, PT, R12, R5, PT ;  /* 0x000000050c00720c */ /* 0x000fe40003f44270 */
[----:B------:R-:W-:Y:S02]  /*aea0*/  ISETP.GE.AND P6, PT, R5, R231, PT ;  /* 0x000000e70500720c */ /* 0x000fe40003fc6270 */
[----:B------:R-:W-:Y:S02]  /*aeb0*/  FMNMX3.FTZ R5, R19, R206, R204, !PT ;  /* 0x000000ce13057276 */ /* 0x000fe400078100cc */
        /* <DEDUP_REMOVED lines=8> */
[----:B------:R-:W-:-:S02]  /*af40*/  FMNMX3.FTZ R16, R164, R9, R7, !PT ;  /* 0x00000009a4107276 */ /* 0x000fc40007810007 */
[----:B------:R-:W-:Y:S02]  /*af50*/  FMNMX3.FTZ R14, R5, R174, R172, !PT ;  /* 0x000000ae050e7276 */ /* 0x000fe400078100ac */
[----:B------:R-:W-:Y:S02]  /*af60*/  FMNMX3.FTZ R16, R16, R13, R11, !PT ;  /* 0x0000000d10107276 */ /* 0x000fe4000781000b */
[----:B------:R-:W-:Y:S01]  /*af70*/  IADD3 R199, PT, PT, R0, 0x10040, RZ ;  /* 0x0001004000c77810 */ /* 0x000fe20007ffe0ff */
[----:B------:R-:W1:Y:S01]  /*af80*/  SHFL.BFLY PT, R5, R14, 0x2, 0x1f ;  /* 0x0c401f000e057f89 */ /* 0x000e6200000e0000 */
[----:B------:R-:W-:-:S04]  /*af90*/  FMNMX3.FTZ R16, R16, R195, R193, !PT ;  /* 0x000000c310107276 */ /* 0x000fc800078100c1 */
[----:B------:R-:W-:-:S04]  /*afa0*/  FMNMX3.FTZ R16, R16, R167, R165, !PT ;  /* 0x000000a710107276 */ /* 0x000fc800078100a5 */
[----:B------:R-:W-:-:S04]  /*afb0*/  FMNMX3.FTZ R16, R16, R213, R207, !PT ;  /* 0x000000d510107276 */ /* 0x000fc800078100cf */
[----:B------:R-:W-:-:S04]  /*afc0*/  FMNMX3.FTZ R16, R16, R171, R169, !PT ;  /* 0x000000ab10107276 */ /* 0x000fc800078100a9 */
[----:B------:R-:W-:-:S04]  /*afd0*/  FMNMX3.FTZ R12, R16, R179, R205, !PT ;  /* 0x000000b3100c7276 */ /* 0x000fc800078100cd */
        /* <DEDUP_REMOVED lines=11> */
[----:B------:R-:W-:Y:S01]  /*b090*/  FSEL R6, R180, RZ, P0 ;  /* 0x000000ffb4067208 */ /* 0x000fe20000000000 */
[--C-:B------:R-:W-:Y:S01]  /*b0a0*/  FFMA.FTZ R184, R4, UR16, -R173.reuse ;  /* 0x0000001004b87c23 */ /* 0x100fe200080108ad */
[----:B------:R-:W-:Y:S01]  /*b0b0*/  LOP3.LUT P0, RZ, R216, 0x2, RZ, 0xc0, !PT ;  /* 0x00000002d8ff7812 */ /* 0x000fe2000780c0ff */
[--C-:B------:R-:W-:Y:S01]  /*b0c0*/  FFMA.FTZ R182, R8, UR16, -R173.reuse ;  /* 0x0000001008b67c23 */ /* 0x100fe200080108ad */
[--C-:B------:R-:W-:Y:S01]  /*b0d0*/  FFMA.FTZ R189, R10, UR16, -R173.reuse ;  /* 0x000000100abd7c23 */ /* 0x100fe200080108ad */
[----:B------:R-:W-:Y:S01]  /*b0e0*/  FADD.FTZ R6, R3, -R6 ;  /* 0x8000000603067221 */ /* 0x000fe20000010000 */
[----:B------:R-:W-:Y:S01]  /*b0f0*/  SEL R191, R2, 0xffffffe0, !P0 ;  /* 0xffffffe002bf7807 */ /* 0x000fe20004000000 */
[----:B------:R-:W-:Y:S01]  /*b100*/  MUFU.EX2 R184, R184 ;  /* 0x000000b800b87308 */ /* 0x000fe20000000800 */
[--C-:B------:R-:W-:Y:S01]  /*b110*/  FFMA.FTZ R200, R200, UR16, -R173.reuse ;  /* 0x00000010c8c87c23 */ /* 0x100fe200080108ad */
[----:B------:R-:W-:Y:S01]  /*b120*/  FMUL.FTZ R16, R6, UR16 ;  /* 0x0000001006107c20 */ /* 0x000fe20008410000 */
[----:B-1----:R-:W-:Y:S01]  /*b130*/  FMNMX.FTZ R181, R12, R181, !PT ;  /* 0x000000b50cb57209 */ /* 0x002fe20007810000 */
[--C-:B------:R-:W-:Y:S01]  /*b140*/  FFMA.FTZ R192, R192, UR16, -R173.reuse ;  /* 0x00000010c0c07c23 */ /* 0x100fe200080108ad */
[----:B------:R-:W-:Y:S01]  /*b150*/  IADD3 R201, PT, PT, R0, R191, RZ ;  /* 0x000000bf00c97210 */ /* 0x000fe20007ffe0ff */
[--C-:B------:R-:W-:Y:S01]  /*b160*/  FFMA.FTZ R203, R166, UR16, -R173.reuse ;  /* 0x00000010a6cb7c23 */ /* 0x100fe200080108ad */
[C---:B------:R-:W-:Y:S01]  /*b170*/  FSETP.NEU.FTZ.AND P1, PT, R181.reuse, -INF , PT ;  /* 0xff800000b500780b */ /* 0x040fe20003f3d000 */
[----:B------:R1:W2:Y:S01]  /*b180*/  MUFU.EX2 R2, R16 ;  /* 0x0000001000027308 */ /* 0x0002a20000000800 */
[C---:B------:R-:W-:Y:S01]  /*b190*/  FMUL.FTZ R202, R181.reuse, UR16 ;  /* 0x00000010b5ca7c20 */ /* 0x040fe20008410000 */
[----:B------:R-:W-:Y:S01]  /*b1a0*/  LDSM.16.MT88.4 R20, [R201+0x10000] ;  /* 0x01000000c914783b */ /* 0x000fe20000004200 */
[----:B------:R-:W-:Y:S01]  /*b1b0*/  FSEL R5, R181, RZ, P1 ;  /* 0x000000ffb5057208 */ /* 0x000fe20000800000 */
[--C-:B------:R-:W-:Y:S01]  /*b1c0*/  FFMA.FTZ R211, R204, UR16, -R173.reuse ;  /* 0x00000010ccd37c23 */ /* 0x100fe200080108ad */
[--C-:B------:R-:W-:Y:S01]  /*b1d0*/  FFMA.FTZ R206, R206, UR16, -R173.reuse ;  /* 0x00000010cece7c23 */ /* 0x100fe200080108ad */
[----:B------:R-:W-:Y:S01]  /*b1e0*/  FSEL R202, R202, RZ, P1 ;  /* 0x000000ffcaca7208 */ /* 0x000fe20000800000 */
[----:B------:R-:W-:Y:S01]  /*b1f0*/  FFMA.FTZ R204, R170, UR16, -R173 ;  /* 0x00000010aacc7c23 */ /* 0x000fe200080108ad */
[----:B------:R-:W-:Y:S01]  /*b200*/  FADD.FTZ R4, R164, -R5 ;  /* 0x80000005a4047221 */ /* 0x000fe20000010000 */
[----:B------:R-:W3:Y:S01]  /*b210*/  MUFU.EX2 R183, R183 ;  /* 0x000000b700b77308 */ /* 0x000ee20000000800 */
[----:B------:R-:W-:Y:S01]  /*b220*/  FFMA.FTZ R223, R176, UR16, -R173 ;  /* 0x00000010b0df7c23 */ /* 0x000fe200080108ad */
[--C-:B------:R-:W-:Y:S01]  /*b230*/  FFMA.FTZ R188, R9, UR16, -R202.reuse ;  /* 0x0000001009bc7c23 */ /* 0x100fe200080108ca */
[--C-:B------:R-:W-:Y:S01]  /*b240*/  FFMA.FTZ R187, R7, UR16, -R202.reuse ;  /* 0x0000001007bb7c23 */ /* 0x100fe200080108ca */
[--C-:B------:R-:W-:Y:S01]  /*b250*/  FFMA.FTZ R186, R13, UR16, -R202.reuse ;  /* 0x000000100dba7c23 */ /* 0x100fe200080108ca */
[----:B------:R-:W-:Y:S01]  /*b260*/  FFMA.FTZ R185, R11, UR16, -R202 ;  /* 0x000000100bb97c23 */ /* 0x000fe200080108ca */
[----:B------:R-:W-:Y:S01]  /*b270*/  FMUL.FTZ R8, R4, UR16 ;  /* 0x0000001004087c20 */ /* 0x000fe20008410000 */
[----:B------:R-:W-:Y:S01]  /*b280*/  LDSM.16.MT88.4 R12, [R0+0x10000] ;  /* 0x01000000000c783b */ /* 0x000fe20000004200 */
[----:B-1----:R-:W-:Y:S01]  /*b290*/  VIADD R16, R0, 0x10000 ;  /* 0x0001000000107836 */ /* 0x002fe20000000000 */
[----:B------:R-:W-:Y:S01]  /*b2a0*/  MUFU.EX2 R188, R188 ;  /* 0x000000bc00bc7308 */ /* 0x000fe20000000800 */
[-C--:B--2---:R-:W-:Y:S01]  /*b2b0*/  FMUL.FTZ R26, R146, R2.reuse ;  /* 0x00000002921a7220 */ /* 0x084fe20000410000 */
[----:B------:R-:W-:Y:S01]  /*b2c0*/  FMUL.FTZ R27, R147, R2 ;  /* 0x00000002931b7220 */ /* 0x000fe20000410000 */
[----:B------:R-:W-:-:S02]  /*b2d0*/  @P4 VIADD R199, R16, 0xffffffc0 ;  /* 0xffffffc010c74836 */ /* 0x000fc40000000000 */
[-C--:B------:R-:W-:Y:S01]  /*b2e0*/  FMUL.FTZ R34, R142, R2.reuse ;  /* 0x000000028e227220 */ /* 0x080fe20000410000 */
[-C--:B------:R-:W-:Y:S01]  /*b2f0*/  FMUL.FTZ R35, R143, R2.reuse ;  /* 0x000000028f237220 */ /* 0x080fe20000410000 */
[-C--:B------:R-:W-:Y:S01]  /*b300*/  FMUL.FTZ R38, R38, R2.reuse ;  /* 0x0000000226267220 */ /* 0x080fe20000410000 */
[----:B------:R-:W-:Y:S01]  /*b310*/  FMUL.FTZ R39, R39, R2 ;  /* 0x0000000227277220 */ /* 0x000fe20000410000 */
[----:B------:R-:W1:Y:S01]  /*b320*/  LDSM.16.MT88.4 R28, [R199] ;  /* 0x00000000c71c783b */ /* 0x000e620000004200 */
[----:B------:R-:W2:Y:S01]  /*b330*/  MUFU.EX2 R187, R187 ;  /* 0x000000bb00bb7308 */ /* 0x000ea20000000800 */
        /* <DEDUP_REMOVED lines=8> */
[----:B------:R-:W-:Y:S01]  /*b3c0*/  IADD3 R191, PT, PT, R191, R199, RZ ;  /* 0x000000c7bfbf7210 */ /* 0x000fe20007ffe0ff */
[-C--:B------:R-:W-:Y:S01]  /*b3d0*/  FMUL.FTZ R54, R54, R2.reuse ;  /* 0x0000000236367220 */ /* 0x080fe20000410000 */
[-C--:B------:R-:W-:Y:S01]  /*b3e0*/  FMUL.FTZ R55, R55, R2.reuse ;  /* 0x0000000237377220 */ /* 0x080fe20000410000 */
[-C--:B------:R-:W-:Y:S01]  /*b3f0*/  FMUL.FTZ R58, R58, R2.reuse ;  /* 0x000000023a3a7220 */ /* 0x080fe20000410000 */
[-C--:B------:R-:W-:Y:S01]  /*b400*/  FMUL.FTZ R59, R59, R2.reuse ;  /* 0x000000023b3b7220 */ /* 0x080fe20000410000 */
[-C--:B------:R-:W-:Y:S01]  /*b410*/  FMUL.FTZ R62, R62, R2.reuse ;  /* 0x000000023e3e7220 */ /* 0x080fe20000410000 */
[----:B------:R-:W-:Y:S01]  /*b420*/  FMUL.FTZ R63, R63, R2 ;  /* 0x000000023f3f7220 */ /* 0x000fe20000410000 */
[----:B------:R-:W3:Y:S01]  /*b430*/  MUFU.EX2 R185, R185 ;  /* 0x000000b900b97308 */ /* 0x000ee20000000800 */
[----:B--2---:R-:W-:Y:S01]  /*b440*/  F2FP.F16.F32.PACK_AB R4, R187, R188 ;  /* 0x000000bcbb04723e */ /* 0x004fe200000000ff */
        /* <DEDUP_REMOVED lines=29> */
[----:B------:R-:W-:Y:S01]  /*b620*/  FMUL.FTZ R107, R107, R2 ;  /* 0x000000026b6b7220 */ /* 0x000fe20000410000 */
[--C-:B------:R-:W-:Y:S01]  /*b630*/  FFMA.FTZ R197, R195, UR16, -R202.reuse ;  /* 0x00000010c3c57c23 */ /* 0x100fe200080108ca */
[----:B--2---:R-:W-:Y:S01]  /*b640*/  F2FP.F16.F32.PACK_AB R7, R189, R182 ;  /* 0x000000b6bd07723e */ /* 0x004fe200000000ff */
[--C-:B------:R-:W-:Y:S01]  /*b650*/  FFMA.FTZ R194, R193, UR16, -R202.reuse ;  /* 0x00000010c1c27c23 */ /* 0x100fe200080108ca */
[--C-:B------:R-:W-:Y:S01]  /*b660*/  FFMA.FTZ R195, R167, UR16, -R202.reuse ;  /* 0x00000010a7c37c23 */ /* 0x100fe200080108ca */
[--C-:B------:R-:W-:Y:S01]  /*b670*/  FFMA.FTZ R190, R165, UR16, -R202.reuse ;  /* 0x00000010a5be7c23 */ /* 0x100fe200080108ca */
[--C-:B------:R-:W-:Y:S01]  /*b680*/  FFMA.FTZ R193, R212, UR16, -R173.reuse ;  /* 0x00000010d4c17c23 */ /* 0x100fe200080108ad */
[-C--:B------:R-:W-:Y:S01]  /*b690*/  FMUL.FTZ R10, R162, R2.reuse ;  /* 0x00000002a20a7220 */ /* 0x080fe20000410000 */
[-C--:B------:R-:W-:Y:S01]  /*b6a0*/  FMUL.FTZ R11, R163, R2.reuse ;  /* 0x00000002a30b7220 */ /* 0x080fe20000410000 */
[-C--:B------:R-:W-:Y:S01]  /*b6b0*/  FMUL.FTZ R158, R158, R2.reuse ;  /* 0x000000029e9e7220 */ /* 0x080fe20000410000 */
[-C--:B---3--:R-:W-:Y:S01]  /*b6c0*/  FMUL.FTZ R24, R144, R3.reuse ;  /* 0x0000000390187220 */ /* 0x088fe20000410000 */
        /* <DEDUP_REMOVED lines=62> */
[----:B------:R-:W-:Y:S01]  /*bab0*/  MUFU.EX2 R197, R197 ;  /* 0x000000c500c57308 */ /* 0x000fe20000000800 */
[-C--:B------:R-:W-:Y:S01]  /*bac0*/  FMUL.FTZ R148, R148, R3.reuse ;  /* 0x0000000394947220 */ /* 0x080fe20000410000 */
[-C--:B------:R-:W-:Y:S01]  /*bad0*/  FMUL.FTZ R149, R149, R3.reuse ;  /* 0x0000000395957220 */ /* 0x080fe20000410000 */
[-C--:B------:R-:W-:Y:S01]  /*bae0*/  FMUL.FTZ R150, R150, R2.reuse ;  /* 0x0000000296967220 */ /* 0x080fe20000410000 */
[-C--:B------:R-:W-:Y:S01]  /*baf0*/  FMUL.FTZ R151, R151, R2.reuse ;  /* 0x0000000297977220 */ /* 0x080fe20000410000 */
[C---:B---3--:R-:W-:Y:S01]  /*bb00*/  HMMA.16816.F32 R44, R4.reuse, R136, R44 ;  /* 0x00000088042c723c */ /* 0x048fe2000000182c */
[-C--:B------:R-:W-:Y:S01]  /*bb10*/  FMUL.FTZ R108, R108, R3.reuse ;  /* 0x000000036c6c7220 */ /* 0x080fe20000410000 */
[-C--:B------:R-:W-:Y:S01]  /*bb20*/  FMUL.FTZ R109, R109, R3.reuse ;  /* 0x000000036d6d7220 */ /* 0x080fe20000410000 */
[----:B------:R-:W2:Y:S01]  /*bb30*/  MUFU.EX2 R194, R194 ;  /* 0x000000c200c27308 */ /* 0x000ea20000000800 */
        /* <DEDUP_REMOVED lines=20> */
[C---:B----4-:R-:W-:Y:S01]  /*bc80*/  HMMA.16816.F32 R32, R4.reuse, R152, R32 ;  /* 0x000000980420723c */ /* 0x050fe20000001820 */
        /* <DEDUP_REMOVED lines=8> */
[----:B------:R-:W-:Y:S01]  /*bd10*/  LDSM.16.MT88.4 R152, [R191+0x6000] ;  /* 0x00600000bf98783b */ /* 0x000fe20000004200 */
[-C--:B------:R-:W-:Y:S01]  /*bd20*/  FMUL.FTZ R130, R130, R2.reuse ;  /* 0x0000000282827220 */ /* 0x080fe20000410000 */
[----:B------:R-:W4:Y:S01]  /*bd30*/  MUFU.EX2 R200, R200 ;  /* 0x000000c800c87308 */ /* 0x000f220000000800 */
[-C--:B------:R-:W-:Y:S01]  /*bd40*/  FMUL.FTZ R131, R131, R2.reuse ;  /* 0x0000000283837220 */ /* 0x080fe20000410000 */
[----:B------:R-:W-:Y:S01]  /*bd50*/  LDSM.16.MT88.4 R164, [R0+0x12800] ;  /* 0x0128000000a4783b */ /* 0x000fe20000004200 */
[--C-:B------:R-:W-:Y:S01]  /*bd60*/  FFMA.FTZ R208, R213, UR16, -R202.reuse ;  /* 0x00000010d5d07c23 */ /* 0x100fe200080108ca */
[--C-:B------:R-:W-:Y:S01]  /*bd70*/  FFMA.FTZ R207, R207, UR16, -R202.reuse ;  /* 0x00000010cfcf7c23 */ /* 0x100fe200080108ca */
[C---:B-1----:R-:W-:Y:S01]  /*bd80*/  HMMA.16816.F32 R60, R4.reuse, R140, R60 ;  /* 0x0000008c043c723c */ /* 0x042fe2000000183c */
[----:B------:R-:W-:Y:S01]  /*bd90*/  LDSM.16.MT88.4 R160, [R199+0x2800] ;  /* 0x00280000c7a0783b */ /* 0x000fe20000004200 */
[--C-:B------:R-:W-:Y:S01]  /*bda0*/  FFMA.FTZ R209, R171, UR16, -R202.reuse ;  /* 0x00000010abd17c23 */ /* 0x100fe200080108ca */
        /* <DEDUP_REMOVED lines=8> */
[----:B------:R-:W1:Y:S01]  /*be30*/  LDSM.16.MT88.4 R140, [R199+0x4000] ;  /* 0x00400000c78c783b */ /* 0x000e620000004200 */
[----:B------:R-:W4:Y:S01]  /*be40*/  MUFU.EX2 R203, R203 ;  /* 0x000000cb00cb7308 */ /* 0x000f220000000800 */
[----:B------:R-:W-:Y:S01]  /*be50*/  FFMA.FTZ R221, R175, UR16, -R202 ;  /* 0x00000010afdd7c23 */ /* 0x000fe200080108ca */
[--C-:B------:R-:W-:Y:S01]  /*be60*/  FFMA.FTZ R202, R178, UR16, -R173.reuse ;  /* 0x00000010b2ca7c23 */ /* 0x100fe200080108ad */
[--C-:B------:R-:W-:Y:S01]  /*be70*/  FFMA.FTZ R218, R174, UR16, -R173.reuse ;  /* 0x00000010aeda7c23 */ /* 0x100fe200080108ad */
[C---:B---3--:R-:W-:Y:S01]  /*be80*/  HMMA.16816.F32 R68, R4.reuse, R136, R68 ;  /* 0x000000880444723c */ /* 0x048fe20000001844 */
[----:B------:R-:W-:Y:S01]  /*be90*/  FFMA.FTZ R225, R172, UR16, -R173 ;  /* 0x00000010ace17c23 */ /* 0x000fe200080108ad */
[----:B------:R-:W-:Y:S01]  /*bea0*/  FFMA.FTZ R188, R245, R3, R188 ;  /* 0x00000003f5bc7223 */ /* 0x000fe200000100bc */
[----:B------:R-:W-:Y:S01]  /*beb0*/  FFMA.FTZ R2, R243, R2, R184 ;  /* 0x00000002f3027223 */ /* 0x000fe200000100b8 */
[----:B------:R-:W-:Y:S01]  /*bec0*/  MUFU.EX2 R208, R208 ;  /* 0x000000d000d07308 */ /* 0x000fe20000000800 */
[----:B------:R-:W-:Y:S01]  /*bed0*/  LDSM.16.MT88.4 R176, [R201+0x13800] ;  /* 0x01380000c9b0783b */ /* 0x000fe20000004200 */
[----:B------:R-:W-:Y:S01]  /*bee0*/  FADD.FTZ R187, R187, R188 ;  /* 0x000000bcbbbb7221 */ /* 0x000fe20000010000 */
[----:B------:R-:W-:Y:S01]  /*bef0*/  FADD.FTZ R183, R183, R2 ;  /* 0x00000002b7b77221 */ /* 0x000fe20000010000 */
[----:B------:R-:W-:Y:S01]  /*bf00*/  HMMA.16816.F32 R72, R4, R138, R72 ;  /* 0x0000008a0448723c */ /* 0x000fe20000001848 */
[----:B------:R-:W3:Y:S01]  /*bf10*/  LDSM.16.MT88.4 R136, [R191+0x4000] ;  /* 0x00400000bf88783b */ /* 0x000ee20000004200 */
[----:B------:R-:W-:Y:S01]  /*bf20*/  FADD.FTZ R186, R186, R187 ;  /* 0x000000bbbaba7221 */ /* 0x000fe20000010000 */
[----:B------:R-:W-:Y:S01]  /*bf30*/  PLOP3.LUT P0, PT, PT, PT, UP0, 0x80, 0x8 ;  /* 0x000000000008781c */ /* 0x000fe20003f0f008 */
[----:B------:R-:W4:Y:S01]  /*bf40*/  MUFU.EX2 R207, R207 ;  /* 0x000000cf00cf7308 */ /* 0x000f220000000800 */
[----:B------:R-:W-:Y:S01]  /*bf50*/  LDSM.16.MT88.4 R172, [R201+0x15800] ;  /* 0x01580000c9ac783b */ /* 0x000fe20000004200 */
[----:B------:R-:W-:-:S02]  /*bf60*/  FADD.FTZ R186, R185, R186 ;  /* 0x000000bab9ba7221 */ /* 0x000fc40000010000 */
[C---:B-----5:R-:W-:Y:S04]  /*bf70*/  HMMA.16816.F32 R76, R4.reuse, R144, R76 ;  /* 0x00000090044c723c */ /* 0x060fe8000000184c */
[----:B------:R-:W-:Y:S04]  /*bf80*/  MUFU.EX2 R209, R209 ;  /* 0x000000d100d17308 */ /* 0x000fe80000000800 */
[C---:B------:R-:W-:Y:S01]  /*bf90*/  HMMA.16816.F32 R80, R4.reuse, R146, R80 ;  /* 0x000000920450723c */ /* 0x040fe20000001850 */
[----:B------:R-:W5:Y:S03]  /*bfa0*/  LDSM.16.MT88.4 R144, [R0+0x16000] ;  /* 0x016000000090783b */ /* 0x000f660000004200 */
[----:B------:R-:W-:Y:S04]  /*bfb0*/  MUFU.EX2 R210, R210 ;  /* 0x000000d200d27308 */ /* 0x000fe80000000800 */
[C---:B------:R-:W-:Y:S04]  /*bfc0*/  HMMA.16816.F32 R8, R4.reuse, R12, R8 ;  /* 0x0000000c0408723c */ /* 0x040fe80000001808 */
[----:B------:R-:W-:Y:S04]  /*bfd0*/  MUFU.EX2 R206, R206 ;  /* 0x000000ce00ce7308 */ /* 0x000fe80000000800 */
[C---:B-1----:R-:W-:Y:S04]  /*bfe0*/  HMMA.16816.F32 R84, R4.reuse, R140, R84 ;  /* 0x0000008c0454723c */ /* 0x042fe80000001854 */
[----:B------:R-:W1:Y:S04]  /*bff0*/  MUFU.EX2 R211, R211 ;  /* 0x000000d300d37308 */ /* 0x000e680000000800 */
[C---:B------:R-:W-:Y:S01]  /*c000*/  HMMA.16816.F32 R88, R4.reuse, R142, R88 ;  /* 0x0000008e0458723c */ /* 0x040fe20000001858 */
[----:B------:R-:W2:Y:S03]  /*c010*/  LDSM.16.MT88.4 R140, [R201+0x16000] ;  /* 0x01600000c98c783b */ /* 0x000ea60000004200 */
[----:B------:R-:W-:Y:S04]  /*c020*/  MUFU.EX2 R204, R204 ;  /* 0x000000cc00cc7308 */ /* 0x000fe80000000800 */
[C---:B---3--:R-:W-:Y:S04]  /*c030*/  HMMA.16816.F32 R92, R4.reuse, R136, R92 ;  /* 0x00000088045c723c */ /* 0x048fe8000000185c */
[----:B------:R-:W3:Y:S04]  /*c040*/  MUFU.EX2 R213, R213 ;  /* 0x000000d500d57308 */ /* 0x000ee80000000800 */
[C---:B------:R-:W-:Y:S01]  /*c050*/  HMMA.16816.F32 R96, R4.reuse, R138, R96 ;  /* 0x0000008a0460723c */ /* 0x040fe20000001860 */
[----:B------:R-:W4:Y:S03]  /*c060*/  LDSM.16.MT88.4 R136, [R199+0x6000] ;  /* 0x00600000c788783b */ /* 0x000f260000004200 */
[----:B------:R-:W-:Y:S04]  /*c070*/  MUFU.EX2 R212, R212 ;  /* 0x000000d400d47308 */ /* 0x000fe80000000800 */
[C---:B-----5:R-:W-:Y:S04]  /*c080*/  HMMA.16816.F32 R100, R4.reuse, R144, R100 ;  /* 0x000000900464723c */ /* 0x060fe80000001864 */
[----:B------:R-:W5:Y:S04]  /*c090*/  MUFU.EX2 R205, R205 ;  /* 0x000000cd00cd7308 */ /* 0x000f680000000800 */
[C---:B------:R-:W-:Y:S01]  /*c0a0*/  HMMA.16816.F32 R104, R4.reuse, R146, R104 ;  /* 0x000000920468723c */ /* 0x040fe20000001868 */
[----:B------:R-:W1:Y:S03]  /*c0b0*/  LDSM.16.MT88.4 R144, [R0+0x10800] ;  /* 0x010800000090783b */ /* 0x000e660000004200 */
[----:B------:R-:W-:Y:S04]  /*c0c0*/  MUFU.EX2 R214, R214 ;  /* 0x000000d600d67308 */ /* 0x000fe80000000800 */
[C---:B------:R-:W-:Y:S01]  /*c0d0*/  HMMA.16816.F32 R12, R4.reuse, R14, R156 ;  /* 0x0000000e040c723c */ /* 0x040fe2000000189c */
[----:B------:R-:W-:Y:S03]  /*c0e0*/  LDSM.16.MT88.4 R156, [R191+0x2800] ;  /* 0x00280000bf9c783b */ /* 0x000fe60000004200 */
[----:B------:R-:W-:Y:S04]  /*c0f0*/  MUFU.EX2 R221, R221 ;  /* 0x000000dd00dd7308 */ /* 0x000fe80000000800 */
[C---:B------:R-:W-:Y:S04]  /*c100*/  HMMA.16816.F32 R16, R4.reuse, R20, R16 ;  /* 0x000000140410723c */ /* 0x040fe80000001810 */
[----:B------:R-:W-:Y:S04]  /*c110*/  MUFU.EX2 R202, R202 ;  /* 0x000000ca00ca7308 */ /* 0x000fe80000000800 */
[C---:B------:R-:W-:Y:S01]  /*c120*/  HMMA.16816.F32 R20, R4.reuse, R22, R148 ;  /* 0x000000160414723c */ /* 0x040fe20000001894 */
[----:B------:R-:W3:Y:S03]  /*c130*/  LDSM.16.MT88.4 R148, [R201+0x10800] ;  /* 0x01080000c994783b */ /* 0x000ee60000004200 */
[----:B------:R-:W5:Y:S04]  /*c140*/  MUFU.EX2 R223, R223 ;  /* 0x000000df00df7308 */ /* 0x000f680000000800 */
[C---:B--2---:R-:W-:Y:S04]  /*c150*/  HMMA.16816.F32 R108, R4.reuse, R140, R108 ;  /* 0x0000008c046c723c */ /* 0x044fe8000000186c */
[----:B------:R-:W-:Y:S04]  /*c160*/  MUFU.EX2 R218, R218 ;  /* 0x000000da00da7308 */ /* 0x000fe80000000800 */
[C---:B------:R-:W-:Y:S01]  /*c170*/  HMMA.16816.F32 R112, R4.reuse, R142, R112 ;  /* 0x0000008e0470723c */ /* 0x040fe20000001870 */
[----:B------:R-:W2:Y:S03]  /*c180*/  LDSM.16.MT88.4 R140, [R199+0x800] ;  /* 0x00080000c78c783b */ /* 0x000ea60000004200 */
[----:B------:R-:W5:Y:S04]  /*c190*/  MUFU.EX2 R225, R225 ;  /* 0x000000e100e17308 */ /* 0x000f680000000800 */
        /* <DEDUP_REMOVED lines=183> */
.L_x_1504:
[----:B------:R-:W-:-:S12]  /*cd10*/  UIADD3 UR21, UPT, UPT, UR4, -0x1, URZ ;  /* 0xffffffff04157890 */ /* 0x000fd8000fffe0ff */
.L_x_1506:
        /* <DEDUP_REMOVED lines=28> */
.L_x_1510:
        /* <DEDUP_REMOVED lines=106> */
.L_x_1508:
        /* <DEDUP_REMOVED lines=10> */
[----:B------:R-:W-:Y:S02]  /*d620*/  LOP3.LUT R241, R215, 0x40, RZ, 0xfc, !PT ;  /* 0x00000040d7f17812 */ /* 0x000fe400078efcff */
[C-C-:B------:R-:W-:Y:S02]  /*d630*/  LEA.HI.X R201, R198.reuse, R234, R197.reuse, 0x7, P1 ;  /* 0x000000eac6c97211 */ /* 0x140fe400008f3cc5 */
        /* <DEDUP_REMOVED lines=12> */
[CC--:B------:R-:W-:Y:S02]  /*d700*/  LEA R194, P0, R196.reuse, R235.reuse, 0x1 ;  /* 0x000000ebc4c27211 */ /* 0x0c0fe400078008ff */
        /* <DEDUP_REMOVED lines=15> */
[-C--:B------:R-:W-:Y:S01]  /*d800*/  LEA.HI.X R197, R192, R234.reuse, R193, 0x1, P6 ;  /* 0x000000eac0c57211 */ /* 0x080fe200030f0cc1 */
[----:B------:R-:W-:Y:S01]  /*d810*/  @P1 STS.128 [R238+0x14000], RZ ;  /* 0x014000ffee001388 */ /* 0x000fe20000000c00 */
[----:B------:R-:W-:Y:S02]  /*d820*/  LEA.HI.X R193, R226, R193, R227, 0x5, P5 ;  /* 0x000000c1e2c17211 */ /* 0x000fe400028f2ce3 */
[C---:B------:R-:W-:Y:S01]  /*d830*/  LEA R192, P5, R198.reuse, R235, 0x1 ;  /* 0x000000ebc6c07211 */ /* 0x040fe200078a08ff */
        /* <DEDUP_REMOVED lines=89> */
[----:B-1----:R-:W-:Y:S04]  /*ddd0*/  LDSM.16.M88.4 R192, [R3+0x8800] ;  /* 0x0088000003c0783b */ /* 0x002fe80000000200 */
[----:B------:R-:W-:Y:S04]  /*dde0*/  LDSM.16.M88.4 R196, [R222+0xb800] ;  /* 0x00b80000dec4783b */ /* 0x000fe80000000200 */
[----:B------:R-:W-:Y:S01]  /*ddf0*/  LDSM.16.M88.4 R200, [R3+0xa000] ;  /* 0x00a0000003c8783b */ /* 0x000fe20000000200 */
[C---:B--2---:R-:W-:Y:S03]  /*de00*/  HMMA.16816.F32 R4, R164.reuse, R168, RZ ;  /* 0x000000a8a404723c */ /* 0x044fe600000018ff */
[----:B------:R-:W-:Y:S05]  /*de10*/  LDSM.16.M88.4 R204, [R220+0xc000] ;  /* 0x00c00000dccc783b */ /* 0x000fea0000000200 */
[C---:B------:R-:W-:Y:S01]  /*de20*/  HMMA.16816.F32 R8, R164.reuse, R170, RZ ;  /* 0x000000aaa408723c */ /* 0x040fe200000018ff */
[----:B------:R-:W1:Y:S07]  /*de30*/  LDSM.16.M88.4 R168, [R222+0x8800] ;  /* 0x00880000dea8783b */ /* 0x000e6e0000000200 */
[C---:B---3--:R-:W-:Y:S08]  /*de40*/  HMMA.16816.F32 R12, R164.reuse, R172, RZ ;  /* 0x000000aca40c723c */ /* 0x048ff000000018ff */
[C---:B------:R-:W-:Y:S01]  /*de50*/  HMMA.16816.F32 R16, R164.reuse, R174, RZ ;  /* 0x000000aea410723c */ /* 0x040fe200000018ff */
[----:B------:R-:W2:Y:S07]  /*de60*/  LDSM.16.M88.4 R172, [R222+0x9000] ;  /* 0x00900000deac783b */ /* 0x000eae0000000200 */
[C---:B----4-:R-:W-:Y:S08]  /*de70*/  HMMA.16816.F32 R20, R164.reuse, R176, RZ ;  /* 0x000000b0a414723c */ /* 0x050ff000000018ff */
[C---:B------:R-:W-:Y:S01]  /*de80*/  HMMA.16816.F32 R24, R164.reuse, R178, RZ ;  /* 0x000000b2a418723c */ /* 0x040fe200000018ff */
[----:B------:R-:W-:Y:S07]  /*de90*/  LDSM.16.M88.4 R176, [R223] ;  /* 0x00000000dfb0783b */ /* 0x000fee0000000200 */
[C---:B-----5:R-:W-:Y:S08]  /*dea0*/  HMMA.16816.F32 R28, R164.reuse, R180, RZ ;  /* 0x000000b4a41c723c */ /* 0x060ff000000018ff */
[----:B------:R-:W-:Y:S01]  /*deb0*/  HMMA.16816.F32 R32, R164, R182, RZ ;  /* 0x000000b6a420723c */ /* 0x000fe200000018ff */
[----:B------:R-:W3:Y:S04]  /*dec0*/  LDSM.16.M88.4 R164, [R222+0x9800] ;  /* 0x00980000dea4783b */ /* 0x000ee80000000200 */
[----:B------:R-:W4:Y:S03]  /*ded0*/  LDSM.16.M88.4 R180, [R3+0x8000] ;  /* 0x0080000003b4783b */ /* 0x000f260000000200 */
[C---:B------:R-:W-:Y:S08]  /*dee0*/  HMMA.16816.F32 R4, R184.reuse, R188, R4 ;  /* 0x000000bcb804723c */ /* 0x040ff00000001804 */
[C---:B------:R-:W-:Y:S01]  /*def0*/  HMMA.16816.F32 R8, R184.reuse, R190, R8 ;  /* 0x000000beb808723c */ /* 0x040fe20000001808 */
[----:B------:R-:W5:Y:S07]  /*df00*/  LDSM.16.M88.4 R188, [R3+0x9000] ;  /* 0x0090000003bc783b */ /* 0x000f6e0000000200 */
        /* <DEDUP_REMOVED lines=8> */
[----:B------:R-:W2:Y:S04]  /*df90*/  LDSM.16.M88.4 R164, [R224] ;  /* 0x00000000e0a4783b */ /* 0x000ea80000000200 */
[----:B------:R-:W-:Y:S03]  /*dfa0*/  LDSM.16.M88.4 R184, [R220+0x9000] ;  /* 0x00900000dcb8783b */ /* 0x000fe60000000200 */
[C---:B----4-:R-:W-:Y:S08]  /*dfb0*/  HMMA.16816.F32 R4, R176.reuse, R180, R4 ;  /* 0x000000b4b004723c */ /* 0x050ff00000001804 */
[C---:B------:R-:W-:Y:S01]  /*dfc0*/  HMMA.16816.F32 R8, R176.reuse, R182, R8 ;  /* 0x000000b6b008723c */ /* 0x040fe20000001808 */
[----:B------:R-:W3:Y:S07]  /*dfd0*/  LDSM.16.M88.4 R180, [R220+0x8800] ;  /* 0x00880000dcb4783b */ /* 0x000eee0000000200 */
[C---:B------:R-:W-:Y:S08]  /*dfe0*/  HMMA.16816.F32 R12, R176.reuse, R192, R12 ;  /* 0x000000c0b00c723c */ /* 0x040ff0000000180c */
[C---:B------:R-:W-:Y:S01]  /*dff0*/  HMMA.16816.F32 R16, R176.reuse, R194, R16 ;  /* 0x000000c2b010723c */ /* 0x040fe20000001810 */
[----:B------:R-:W-:Y:S07]  /*e000*/  LDSM.16.M88.4 R192, [R222+0xb000] ;  /* 0x00b00000dec0783b */ /* 0x000fee0000000200 */
[C---:B-----5:R-:W-:Y:S08]  /*e010*/  HMMA.16816.F32 R20, R176.reuse, R188, R20 ;  /* 0x000000bcb014723c */ /* 0x060ff00000001814 */
        /* <DEDUP_REMOVED lines=11> */
[----:B------:R-:W3:Y:S07]  /*e0d0*/  LDSM.16.M88.4 R180, [R209+UR5+0xb000] ;  /* 0x00b00005d1b4783b */ /* 0x000eee0008000200 */
[C---:B------:R-:W-:Y:S08]  /*e0e0*/  HMMA.16816.F32 R20, R164.reuse, R184, R20 ;  /* 0x000000b8a414723c */ /* 0x040ff00000001814 */
[C---:B------:R-:W-:Y:S01]  /*e0f0*/  HMMA.16816.F32 R24, R164.reuse, R186, R24 ;  /* 0x000000baa418723c */ /* 0x040fe20000001818 */
[----:B------:R-:W-:Y:S07]  /*e100*/  LDSM.16.M88.4 R184, [R222+0xa000] ;  /* 0x00a00000deb8783b */ /* 0x000fee0000000200 */
[C---:B----4-:R-:W-:Y:S08]  /*e110*/  HMMA.16816.F32 R28, R164.reuse, R188, R28 ;  /* 0x000000bca41c723c */ /* 0x050ff0000000181c */
[----:B------:R-:W-:Y:S01]  /*e120*/  HMMA.16816.F32 R32, R164, R190, R32 ;  /* 0x000000bea420723c */ /* 0x000fe20000001820 */
[----:B------:R-:W4:Y:S04]  /*e130*/  LDSM.16.M88.4 R164, [R209+UR5+0xb800] ;  /* 0x00b80005d1a4783b */ /* 0x000f280008000200 */
        /* <DEDUP_REMOVED lines=25> */
[----:B------:R-:W1:Y:S04]  /*e2d0*/  LDSM.16.M88.4 R176, [R3+0xb800] ;  /* 0x00b8000003b0783b */ /* 0x000e680000000200 */
[----:B------:R-:W5:Y:S03]  /*e2e0*/  LDSM.16.M88.4 R196, [R220+0xb800] ;  /* 0x00b80000dcc4783b */ /* 0x000f660000000200 */
[C---:B--2---:R-:W-:Y:S08]  /*e2f0*/  HMMA.16816.F32 R4, R172.reuse, R200, R4 ;  /* 0x000000c8ac04723c */ /* 0x044ff00000001804 */
[C---:B------:R-:W-:Y:S01]  /*e300*/  HMMA.16816.F32 R8, R172.reuse, R202, R8 ;  /* 0x000000caac08723c */ /* 0x040fe20000001808 */
[----:B------:R-:W-:Y:S07]  /*e310*/  LDSM.16.M88.4 R200, [R209+UR5+0xc000] ;  /* 0x00c00005d1c8783b */ /* 0x000fee0008000200 */
[C---:B---3--:R-:W-:Y:S08]  /*e320*/  HMMA.16816.F32 R12, R172.reuse, R164, R12 ;  /* 0x000000a4ac0c723c */ /* 0x048ff0000000180c */
[C---:B------:R-:W-:Y:S01]  /*e330*/  HMMA.16816.F32 R16, R172.reuse, R166, R16 ;  /* 0x000000a6ac10723c */ /* 0x040fe20000001810 */
[----:B------:R-:W2:Y:S07]  /*e340*/  LDSM.16.M88.4 R164, [R211+0x4000] ;  /* 0x00400000d3a4783b */ /* 0x000eae0000000200 */
[C---:B----4-:R-:W-:Y:S08]  /*e350*/  HMMA.16816.F32 R20, R172.reuse, R168, R20 ;  /* 0x000000a8ac14723c */ /* 0x050ff00000001814 */
[C---:B------:R-:W-:Y:S01]  /*e360*/  HMMA.16816.F32 R24, R172.reuse, R170, R24 ;  /* 0x000000aaac18723c */ /* 0x040fe20000001818 */
[----:B------:R-:W3:Y:S07]  /*e370*/  LDSM.16.M88.4 R168, [R209+UR5+0xc800] ;  /* 0x00c80005d1a8783b */ /* 0x000eee0008000200 */
[C---:B-1----:R-:W-:Y:S08]  /*e380*/  HMMA.16816.F32 R28, R172.reuse, R176, R28 ;  /* 0x000000b0ac1c723c */ /* 0x042ff0000000181c */
[----:B------:R-:W-:Y:S01]  /*e390*/  HMMA.16816.F32 R32, R172, R178, R32 ;  /* 0x000000b2ac20723c */ /* 0x000fe20000001820 */
[----:B------:R-:W1:Y:S04]  /*e3a0*/  LDSM.16.M88.4 R172, [R209+UR5+0xd000] ;  /* 0x00d00005d1ac783b */ /* 0x000e680008000200 */
[----:B------:R-:W4:Y:S03]  /*e3b0*/  LDSM.16.M88.4 R176, [R209+UR5+0xd800] ;  /* 0x00d80005d1b0783b */ /* 0x000f260008000200 */
[C---:B------:R-:W-:Y:S08]  /*e3c0*/  HMMA.16816.F32 R4, R180.reuse, R184, R4 ;  /* 0x000000b8b404723c */ /* 0x040ff00000001804 */
        /* <DEDUP_REMOVED lines=37> */
[----:B------:R-:W2:Y:S03]  /*e620*/  LDSM.16.M88.4 R180, [R220+0xd000] ;  /* 0x00d00000dcb4783b */ /* 0x000ea60000000200 */
[C---:B------:R-:W-:Y:S08]  /*e630*/  HMMA.16816.F32 R4, R196.reuse, R200, R4 ;  /* 0x000000c8c404723c */ /* 0x040ff00000001804 */
[C---:B------:R-:W-:Y:S01]  /*e640*/  HMMA.16816.F32 R8, R196.reuse, R202, R8 ;  /* 0x000000cac408723c */ /* 0x040fe20000001808 */
[----:B------:R-:W2:Y:S07]  /*e650*/  LDSM.16.M88.4 R200, [R209+UR5+0xe000] ;  /* 0x00e00005d1c8783b */ /* 0x000eae0008000200 */
[C---:B-1----:R-:W-:Y:S08]  /*e660*/  HMMA.16816.F32 R12, R196.reuse, R172, R12 ;  /* 0x000000acc40c723c */ /* 0x042ff0000000180c */
[C---:B------:R-:W-:Y:S01]  /*e670*/  HMMA.16816.F32 R16, R196.reuse, R174, R16 ;  /* 0x000000aec410723c */ /* 0x040fe20000001810 */
[----:B------:R-:W-:Y:S07]  /*e680*/  LDSM.16.M88.4 R172, [R209+UR5+0xf000] ;  /* 0x00f00005d1ac783b */ /* 0x000fee0008000200 */
[C---:B---3--:R-:W-:Y:S08]  /*e690*/  HMMA.16816.F32 R20, R196.reuse, R164, R20 ;  /* 0x000000a4c414723c */ /* 0x048ff00000001814 */
[C---:B------:R-:W-:Y:S01]  /*e6a0*/  HMMA.16816.F32 R24, R196.reuse, R166, R24 ;  /* 0x000000a6c418723c */ /* 0x040fe20000001818 */
[----:B------:R-:W1:Y:S07]  /*e6b0*/  LDSM.16.M88.4 R164, [R209+UR5+0xe800] ;  /* 0x00e80005d1a4783b */ /* 0x000e6e0008000200 */
[C---:B----4-:R-:W-:Y:S08]  /*e6c0*/  HMMA.16816.F32 R28, R196.reuse, R176, R28 ;  /* 0x000000b0c41c723c */ /* 0x050ff0000000181c */
[----:B------:R-:W-:Y:S01]  /*e6d0*/  HMMA.16816.F32 R32, R196, R178, R32 ;  /* 0x000000b2c420723c */ /* 0x000fe20000001820 */
[----:B------:R-:W3:Y:S04]  /*e6e0*/  LDSM.16.M88.4 R176, [R209+UR5+0xf800] ;  /* 0x00f80005d1b0783b */ /* 0x000ee80008000200 */
[----:B------:R-:W-:Y:S03]  /*e6f0*/  LDSM.16.M88.4 R196, [R208+0x6000] ;  /* 0x00600000d0c4783b */ /* 0x000fe60000000200 */
[C---:B-----5:R-:W-:Y:S01]  /*e700*/  HMMA.16816.F32 R4, R184.reuse, R204, R4 ;  /* 0x000000ccb804723c */ /* 0x060fe20000001804 */
[----:B------:R-:W-:Y:S07]  /*e710*/  LDSM.16.M88.4 R208, [R3+0xe000] ;  /* 0x00e0000003d0783b */ /* 0x000fee0000000200 */
        /* <DEDUP_REMOVED lines=23> */
[----:B------:R-:W3:Y:S04]  /*e890*/  LDSM.16.M88.4 R176, [R3+0xf800] ;  /* 0x00f8000003b0783b */ /* 0x000ee80000000200 */
[----:B------:R-:W3:Y:S03]  /*e8a0*/  LDSM.16.M88.4 R192, [R224+0x6000] ;  /* 0x00600000e0c0783b */ /* 0x000ee60000000200 */
[C---:B----4-:R-:W-:Y:S01]  /*e8b0*/  HMMA.16816.F32 R4, R196.reuse, R204, R4 ;  /* 0x000000ccc404723c */ /* 0x050fe20000001804 */
[----:B------:R-:W-:Y:S07]  /*e8c0*/  IMAD.U32 R204, RZ, RZ, UR7 ;  /* 0x00000007ffcc7e24 */ /* 0x000fee000f8e00ff */
[C---:B------:R-:W-:Y:S08]  /*e8d0*/  HMMA.16816.F32 R8, R196.reuse, R206, R8 ;  /* 0x000000cec408723c */ /* 0x040ff00000001808 */
        /* <DEDUP_REMOVED lines=8> */
[----:B------:R5:W4:Y:S01]  /*e960*/  LDSM.16.M88.4 R184, [R220+0xf800] ;  /* 0x00f80000dcb8783b */ /* 0x000b220000000200 */
[----:B------:R-:W-:Y:S04]  /*e970*/  DEPBAR.LE SB0, 0x0 ;  /* 0x000080000000791a */ /* 0x000fe80000000000 */
[----:B------:R-:W-:Y:S01]  /*e980*/  BAR.SYNC.DEFER_BLOCKING 0x0 ;  /* 0x0000000000007b1d */ /* 0x000fe20000010000 */
[----:B------:R-:W-:Y:S01]  /*e990*/  IMAD.SHL.U32 R196, R216, 0x2, RZ ;  /* 0x00000002d8c47824 */ /* 0x000fe200078e00ff */
[C---:B------:R-:W-:Y:S01]  /*e9a0*/  HMMA.16816.F32 R4, R188.reuse, R208, R4 ;  /* 0x000000d0bc04723c */ /* 0x040fe20000001804 */
[----:B------:R-:W-:Y:S04]  /*e9b0*/  IMAD.U32 R197, RZ, RZ, UR21 ;  /* 0x00000015ffc57e24 */ /* 0x000fe8000f8e00ff */
[----:B------:R-:W-:Y:S03]  /*e9c0*/  LOP3.LUT R198, R196, 0x6, RZ, 0xc0, !PT ;  /* 0x00000006c4c67812 */ /* 0x000fe600078ec0ff */
[C---:B------:R-:W-:Y:S03]  /*e9d0*/  HMMA.16816.F32 R8, R188.reuse, R210, R8 ;  /* 0x000000d2bc08723c */ /* 0x040fe60000001808 */
[----:B------:R-:W-:Y:S05]  /*e9e0*/  IMAD R197, R197, 0x40, R198 ;  /* 0x00000040c5c57824 */ /* 0x000fea00078e02c6 */
[C---:B-1----:R-:W-:Y:S03]  /*e9f0*/  HMMA.16816.F32 R12, R188.reuse, R164, R12 ;  /* 0x000000a4bc0c723c */ /* 0x042fe6000000180c */
[--C-:B-----5:R-:W-:Y:S05]  /*ea00*/  IADD3 R220, PT, PT, R233, -UR20, -R204.reuse ;  /* 0x80000014e9dc7c10 */ /* 0x120fea000fffe8cc */
[C---:B------:R-:W-:Y:S08]  /*ea10*/  HMMA.16816.F32 R16, R188.reuse, R166, R16 ;  /* 0x000000a6bc10723c */ /* 0x040ff00000001810 */
[C---:B------:R-:W-:Y:S08]  /*ea20*/  HMMA.16816.F32 R20, R188.reuse, R172, R20 ;  /* 0x000000acbc14723c */ /* 0x040ff00000001814 */
[C---:B------:R-:W-:Y:S08]  /*ea30*/  HMMA.16816.F32 R24, R188.reuse, R174, R24 ;  /* 0x000000aebc18723c */ /* 0x040ff00000001818 */
[C---:B---3--:R-:W-:Y:S08]  /*ea40*/  HMMA.16816.F32 R28, R188.reuse, R176, R28 ;  /* 0x000000b0bc1c723c */ /* 0x048ff0000000181c */
[----:B------:R-:W-:Y:S08]  /*ea50*/  HMMA.16816.F32 R32, R188, R178, R32 ;  /* 0x000000b2bc20723c */ /* 0x000ff00000001820 */
[C---:B------:R-:W-:Y:S08]  /*ea60*/  HMMA.16816.F32 R4, R192.reuse, R200, R4 ;  /* 0x000000c8c004723c */ /* 0x040ff00000001804 */
[C---:B------:R-:W-:Y:S03]  /*ea70*/  HMMA.16816.F32 R8, R192.reuse, R202, R8 ;  /* 0x000000cac008723c */ /* 0x040fe60000001808 */
[----:B------:R-:W-:Y:S05]  /*ea80*/  VIADD R202, R197, UR20 ;  /* 0x00000014c5ca7c36 */ /* 0x000fea0008000000 */
[C---:B--2---:R-:W-:Y:S03]  /*ea90*/  HMMA.16816.F32 R12, R192.reuse, R168, R12 ;  /* 0x000000a8c00c723c */ /* 0x044fe6000000180c */
[----:B------:R-:W-:Y:S01]  /*eaa0*/  FMUL.FTZ R199, R4, UR8 ;  /* 0x0000000804c77c20 */ /* 0x000fe20008410000 */
[----:B------:R-:W-:Y:S01]  /*eab0*/  FMUL.FTZ R200, R5, UR8 ;  /* 0x0000000805c87c20 */ /* 0x000fe20008410000 */
[----:B------:R-:W-:Y:S01]  /*eac0*/  FMUL.FTZ R203, R6, UR8 ;  /* 0x0000000806cb7c20 */ /* 0x000fe20008410000 */
[----:B------:R-:W-:Y:S02]  /*ead0*/  FMUL.FTZ R201, R7, UR8 ;  /* 0x0000000807c97c20 */ /* 0x000fe40008410000 */
[C---:B------:R-:W-:Y:S01]  /*eae0*/  HMMA.16816.F32 R16, R192.reuse, R170, R16 ;  /* 0x000000aac010723c */ /* 0x040fe20000001810 */
[----:B------:R-:W1:Y:S07]  /*eaf0*/  MUFU.TANH R199, R199 ;  /* 0x000000c700c77308 */ /* 0x000e6e0000002400 */
[C---:B----4-:R-:W-:Y:S03]  /*eb00*/  HMMA.16816.F32 R20, R192.reuse, R180, R20 ;  /* 0x000000b4c014723c */ /* 0x050fe60000001814 */
[----:B------:R-:W2:Y:S05]  /*eb10*/  MUFU.TANH R200, R200 ;  /* 0x000000c800c87308 */ /* 0x000eaa0000002400 */
[C---:B------:R-:W-:Y:S05]  /*eb20*/  HMMA.16816.F32 R24, R192.reuse, R182, R24 ;  /* 0x000000b6c018723c */ /* 0x040fea0000001818 */
[----:B------:R-:W3:Y:S03]  /*eb30*/  MUFU.TANH R203, R203 ;  /* 0x000000cb00cb7308 */ /* 0x000ee60000002400 */
[C---:B------:R-:W-:Y:S08]  /*eb40*/  HMMA.16816.F32 R28, R192.reuse, R184, R28 ;  /* 0x000000b8c01c723c */ /* 0x040ff0000000181c */
[----:B------:R-:W-:Y:S03]  /*eb50*/  HMMA.16816.F32 R32, R192, R186, R32 ;  /* 0x000000bac020723c */ /* 0x000fe60000001820 */
[----:B------:R-:W-:Y:S01]  /*eb60*/  VIADD R195, R197, 0x1 ;  /* 0x00000001c5c37836 */ /* 0x000fe20000000000 */
[----:B------:R-:W-:Y:S01]  /*eb70*/  IADD3 R192, PT, PT, R225, -UR20, -R204 ;  /* 0x80000014e1c07c10 */ /* 0x000fe2000fffe8cc */
[----:B------:R-:W-:Y:S02]  /*eb80*/  VIADD R193, R197, 0x38 ;  /* 0x00000038c5c17836 */ /* 0x000fe40000000000 */
[----:B------:R-:W-:Y:S01]  /*eb90*/  IMAD.IADD R194, R233, 0x1, -R202 ;  /* 0x00000001e9c27824 */ /* 0x000fe200078e0aca */
[----:B------:R-:W-:Y:S01]  /*eba0*/  ISETP.GT.AND P6, PT, R220, R195, PT ;  /* 0x000000c3dc00720c */ /* 0x000fe20003fc4270 */
[----:B------:R-:W-:Y:S01]  /*ebb0*/  VIADD R210, R193, UR20 ;  /* 0x00000014c1d27c36 */ /* 0x000fe20008000000 */
[----:B-123--:R-:W-:Y:S11]  /*ebc0*/  BRA.U.ANY UP0, `(.L_x_1510) ;  /* 0xffffffe100c47547 */ /* 0x00eff6000b93ffff */
.L_x_1509:
[--C-:B------:R-:W-:Y:S01]  /*ebd0*/  IADD3 R3, PT, PT, R233, 0x37, -R210.reuse ;  /* 0x00000037e9037810 */ /* 0x100fe20007ffe8d2 */
[----:B-1----:R-:W-:Y:S01]  /*ebe0*/  FMUL.FTZ R7, R9, UR8 ;  /* 0x0000000809077c20 */ /* 0x002fe20008410000 */
[----:B------:R-:W-:Y:S01]  /*ebf0*/  IABS R194, R194 ;  /* 0x000000c200c27213 */ /* 0x000fe20000000000 */
[----:B------:R-:W-:Y:S01]  /*ec00*/  FMUL.FTZ R9, R10, UR8 ;  /* 0x000000080a097c20 */ /* 0x000fe20008410000 */
[----:B------:R-:W-:Y:S01]  /*ec10*/  IABS R3, R3 ;  /* 0x0000000300037213 */ /* 0x000fe20000000000 */
[----:B------:R-:W-:Y:S01]  /*ec20*/  FMUL.FTZ R8, R8, UR8 ;  /* 0x0000000808087c20 */ /* 0x000fe20008410000 */
[----:B------:R-:W-:Y:S01]  /*ec30*/  I2FP.F32.S32 R6, R194 ;  /* 0x000000c200067245 */ /* 0x000fe20000201400 */
[----:B------:R-:W-:Y:S01]  /*ec40*/  MUFU.TANH R201, R201 ;  /* 0x000000c900c97308 */ /* 0x000fe20000002400 */
[----:B------:R-:W-:Y:S01]  /*ec50*/  FMUL.FTZ R4, R11, UR8 ;  /* 0x000000080b047c20 */ /* 0x000fe20008410000 */
[----:B------:R-:W-:Y:S01]  /*ec60*/  IMAD.MOV.U32 R5, RZ, RZ, R3 ;  /* 0x000000ffff057224 */ /* 0x000fe200078e0003 */
[C-C-:B------:R-:W-:Y:S01]  /*ec70*/  IADD3 R164, PT, PT, R225.reuse, 0x37, -R210.reuse ;  /* 0x00000037e1a47810 */ /* 0x140fe20007ffe8d2 */
[----:B------:R-:W-:Y:S01]  /*ec80*/  FFMA.FTZ R199, R6, -UR6, R199 ;  /* 0x8000000606c77c23 */ /* 0x000fe200080100c7 */
[C---:B------:R-:W-:Y:S01]  /*ec90*/  IADD3 R6, PT, PT, R225.reuse, 0x30, -R210 ;  /* 0x00000030e1067810 */ /* 0x040fe20007ffe8d2 */
[----:B------:R-:W-:Y:S01]  /*eca0*/  IMAD.IADD R166, R225, 0x1, -R202 ;  /* 0x00000001e1a67824 */ /* 0x000fe200078e0aca */
[----:B------:R-:W-:Y:S03]  /*ecb0*/  I2FP.F32.S32 R5, R5 ;  /* 0x0000000500057245 */ /* 0x000fe60000201400 */
[----:B------:R-:W1:Y:S01]  /*ecc0*/  MUFU.TANH R9, R9 ;  /* 0x0000000900097308 */ /* 0x000e620000002400 */
[----:B------:R-:W-:Y:S01]  /*ecd0*/  IABS R6, R6 ;  /* 0x0000000600067213 */ /* 0x000fe20000000000 */
[----:B------:R-:W-:Y:S01]  /*ece0*/  VIADD R165, R197, 0x9 ;  /* 0x00000009c5a57836 */ /* 0x000fe20000000000 */
[----:B------:R-:W-:Y:S01]  /*ecf0*/  IABS R164, R164 ;  /* 0x000000a400a47213 */ /* 0x000fe20000000000 */
[----:B------:R-:W-:Y:S01]  /*ed00*/  FFMA.FTZ R200, R5, -UR6, R200 ;  /* 0x8000000605c87c23 */ /* 0x000fe200080100c8 */
[----:B------:R-:W-:Y:S01]  /*ed10*/  I2FP.F32.S32 R6, R6 ;  /* 0x0000000600067245 */ /* 0x000fe20000201400 */
[----:B------:R-:W-:Y:S01]  /*ed20*/  FMUL.FTZ R12, R12, UR8 ;  /* 0x000000080c0c7c20 */ /* 0x000fe20008410000 */
[C-C-:B------:R-:W-:Y:S03]  /*ed30*/  IADD3 R11, PT, PT, R233.reuse, 0x30, -R210.reuse ;  /* 0x00000030e90b7810 */ /* 0x140fe60007ffe8d2 */
[----:B------:R2:W3:Y:S01]  /*ed40*/  MUFU.TANH R3, R8 ;  /* 0x0000000800037308 */ /* 0x0004e20000002400 */
[----:B------:R-:W-:Y:S01]  /*ed50*/  IABS R166, R166 ;  /* 0x000000a600a67213 */ /* 0x000fe20000000000 */
[----:B------:R-:W-:Y:S01]  /*ed60*/  FMUL.FTZ R14, R14, UR8 ;  /* 0x000000080e0e7c20 */ /* 0x000fe20008410000 */
[--C-:B------:R-:W-:Y:S01]  /*ed70*/  IADD3 R5, PT, PT, R233, 0x2f, -R210.reuse ;  /* 0x0000002fe9057810 */ /* 0x100fe20007ffe8d2 */
[----:B------:R-:W-:Y:S01]  /*ed80*/  FMUL.FTZ R18, R18, UR8 ;  /* 0x0000000812127c20 */ /* 0x000fe20008410000 */
[----:B------:R-:W-:Y:S01]  /*ed90*/  I2FP.F32.S32 R164, R164 ;  /* 0x000000a400a47245 */ /* 0x000fe20000201400 */
[----:B------:R-:W-:Y:S01]  /*eda0*/  FMUL.FTZ R202, R17, UR8 ;  /* 0x0000000811ca7c20 */ /* 0x000fe20008410000 */
[----:B------:R-:W-:Y:S03]  /*edb0*/  I2FP.F32.S32 R166, R166 ;  /* 0x000000a600a67245 */ /* 0x000fe60000201400 */
[----:B------:R4:W5:Y:S01]  /*edc0*/  MUFU.TANH R10, R7 ;  /* 0x00000007000a7308 */ /* 0x0009620000002400 */
[----:B------:R-:W-:Y:S01]  /*edd0*/  IABS R5, R5 ;  /* 0x0000000500057213 */ /* 0x000fe20000000000 */
[----:B------:R-:W-:Y:S01]  /*ede0*/  FMUL.FTZ R19, R19, UR8 ;  /* 0x0000000813137c20 */ /* 0x000fe20008410000 */
[----:B------:R-:W-:Y:S01]  /*edf0*/  ISETP.GT.AND P4, PT, R220, R197, PT ;  /* 0x000000c5dc00720c */ /* 0x000fe20003f84270 */
[----:B------:R-:W-:Y:S01]  /*ee00*/  FFMA.FTZ R203, R166, -UR6, R203 ;  /* 0x80000006a6cb7c23 */ /* 0x000fe200080100cb */
[----:B------:R-:W-:Y:S01]  /*ee10*/  ISETP.GT.AND P0, PT, R192, R195, PT ;  /* 0x000000c3c000720c */ /* 0x000fe20003f04270 */
[----:B------:R-:W-:Y:S01]  /*ee20*/  FMUL.FTZ R16, R16, UR8 ;  /* 0x0000000810107c20 */ /* 0x000fe20008410000 */
[----:B------:R-:W-:Y:S03]  /*ee30*/  I2FP.F32.S32 R5, R5 ;  /* 0x0000000500057245 */ /* 0x000fe60000201400 */
[----:B------:R-:W-:Y:S01]  /*ee40*/  MUFU.TANH R4, R4 ;  /* 0x0000000400047308 */ /* 0x000fe20000002400 */
[----:B--2---:R-:W-:Y:S01]  /*ee50*/  IABS R8, R11 ;  /* 0x0000000b00087213 */ /* 0x004fe20000000000 */
[----:B------:R-:W-:Y:S01]  /*ee60*/  FMUL.FTZ R21, R21, UR8 ;  /* 0x0000000815157c20 */ /* 0x000fe20008410000 */
[----:B------:R-:W-:Y:S01]  /*ee70*/  FSEL R168, R199, -INF , !P4 ;  /* 0xff800000c7a87808 */ /* 0x000fe20006000000 */
[----:B------:R-:W-:Y:S01]  /*ee80*/  FMUL.FTZ R26, R26, UR8 ;  /* 0x000000081a1a7c20 */ /* 0x000fe20008410000 */
[----:B------:R-:W-:Y:S01]  /*ee90*/  I2FP.F32.S32 R8, R8 ;  /* 0x0000000800087245 */ /* 0x000fe20000201400 */
[----:B------:R-:W-:Y:S01]  /*eea0*/  FMUL.FTZ R23, R23, UR8 ;  /* 0x0000000817177c20 */ /* 0x000fe20008410000 */
[----:B------:R-:W-:Y:S03]  /*eeb0*/  ISETP.GT.AND P4, PT, R192, R197, PT ;  /* 0x000000c5c000720c */ /* 0x000fe60003f84270 */
[----:B------:R-:W-:Y:S01]  /*eec0*/  MUFU.TANH R194, R12 ;  /* 0x0000000c00c27308 */ /* 0x000fe20000002400 */
[----:B----4-:R-:W-:Y:S01]  /*eed0*/  IADD3 R7, PT, PT, R197, 0x8, RZ ;  /* 0x00000008c5077810 */ /* 0x010fe20007ffe0ff */
[----:B------:R-:W-:Y:S01]  /*eee0*/  FMUL.FTZ R25, R25, UR8 ;  /* 0x0000000819197c20 */ /* 0x000fe20008410000 */
[----:B------:R-:W-:Y:S01]  /*eef0*/  ISETP.GE.AND P1, PT, R195, R231, PT ;  /* 0x000000e7c300720c */ /* 0x000fe20003f26270 */
[----:B------:R-:W-:Y:S01]  /*ef00*/  FMUL.FTZ R24, R24, UR8 ;  /* 0x0000000818187c20 */ /* 0x000fe20008410000 */
[----:B------:R-:W-:Y:S01]  /*ef10*/  IADD3 R17, PT, PT, R233, 0x1f, -R210 ;  /* 0x0000001fe9117810 */ /* 0x000fe20007ffe8d2 */
[----:B------:R-:W-:Y:S01]  /*ef20*/  FMUL.FTZ R27, R27, UR8 ;  /* 0x000000081b1b7c20 */ /* 0x000fe20008410000 */
[----:B------:R-:W-:Y:S03]  /*ef30*/  ISETP.GE.AND P5, PT, R195, R232, PT ;  /* 0x000000e8c300720c */ /* 0x000fe60003fa6270 */
[----:B------:R2:W-:Y:S01]  /*ef40*/  MUFU.TANH R199, R14 ;  /* 0x0000000e00c77308 */ /* 0x0005e20000002400 */
[----:B------:R-:W-:Y:S01]  /*ef50*/  IABS R17, R17 ;  /* 0x0000001100117213 */ /* 0x000fe20000000000 */
[----:B------:R-:W-:Y:S01]  /*ef60*/  FMUL.FTZ R29, R29, UR8 ;  /* 0x000000081d1d7c20 */ /* 0x000fe20008410000 */
[----:B------:R-:W-:Y:S01]  /*ef70*/  FMUL.FTZ R35, R35, UR8 ;  /* 0x0000000823237c20 */ /* 0x000fe20008410000 */
[----:B------:R-:W-:Y:S01]  /*ef80*/  FMUL.FTZ R34, R34, UR8 ;  /* 0x0000000822227c20 */ /* 0x000fe20008410000 */
[----:B------:R-:W-:Y:S01]  /*ef90*/  I2FP.F32.S32 R17, R17 ;  /* 0x0000001100117245 */ /* 0x000fe20000201400 */
[----:B------:R-:W-:Y:S01]  /*efa0*/  UISETP.GT.AND UP0, UPT, UR21, UR18, UPT ;  /* 0x000000121500728c */ /* 0x000fe2000bf04270 */
[----:B------:R-:W-:Y:S03]  /*efb0*/  LOP3.LUT R221, R221, 0x200, R214, 0xf8, !PT ;  /* 0x00000200dddd7812 */ /* 0x000fe600078ef8d6 */
[----:B------:R4:W-:Y:S01]  /*efc0*/  MUFU.TANH R209, R18 ;  /* 0x0000001200d17308 */ /* 0x0009e20000002400 */
[----:B------:R-:W-:Y:S09]  /*efd0*/  UIADD3 UR21, UPT, UPT, UR21, -0x1, URZ ;  /* 0xffffffff15157890 */ /* 0x000ff2000fffe0ff */
[----:B------:R-:W5:Y:S01]  /*efe0*/  MUFU.TANH R202, R202 ;  /* 0x000000ca00ca7308 */ /* 0x000f620000002400 */
[C-C-:B--2---:R-:W-:Y:S09]  /*eff0*/  IADD3 R14, PT, PT, R233.reuse, 0x18, -R210.reuse ;  /* 0x00000018e90e7810 */ /* 0x144ff20007ffe8d2 */
[----:B------:R2:W-:Y:S01]  /*f000*/  MUFU.TANH R204, R16 ;  /* 0x0000001000cc7308 */ /* 0x0005e20000002400 */
[----:B----4-:R-:W-:Y:S04]  /*f010*/  IADD3 R18, PT, PT, R233, -R210, RZ ;  /* 0x800000d2e9127210 */ /* 0x010fe80007ffe0ff */
[----:B------:R-:W-:Y:S05]  /*f020*/  IABS R18, R18 ;  /* 0x0000001200127213 */ /* 0x000fea0000000000 */
[----:B------:R-:W-:Y:S10]  /*f030*/  MUFU.TANH R206, R21 ;  /* 0x0000001500ce7308 */ /* 0x000ff40000002400 */
[----:B------:R-:W-:Y:S01]  /*f040*/  MUFU.TANH R175, R26 ;  /* 0x0000001a00af7308 */ /* 0x000fe20000002400 */
[C-C-:B--2---:R-:W-:Y:S04]  /*f050*/  IADD3 R16, PT, PT, R225.reuse, 0x7, -R210.reuse ;  /* 0x00000007e1107810 */ /* 0x144fe80007ffe8d2 */
[----:B------:R-:W-:Y:S05]  /*f060*/  IABS R16, R16 ;  /* 0x0000001000107213 */ /* 0x000fea0000000000 */
[----:B------:R-:W-:Y:S01]  /*f070*/  MUFU.TANH R205, R23 ;  /* 0x0000001700cd7308 */ /* 0x000fe20000002400 */
[----:B------:R-:W-:Y:S09]  /*f080*/  I2FP.F32.S32 R16, R16 ;  /* 0x0000001000107245 */ /* 0x000ff20000201400 */
[----:B------:R-:W-:Y:S10]  /*f090*/  MUFU.TANH R172, R25 ;  /* 0x0000001900ac7308 */ /* 0x000ff40000002400 */
[----:B------:R-:W-:Y:S10]  /*f0a0*/  MUFU.TANH R174, R24 ;  /* 0x0000001800ae7308 */ /* 0x000ff40000002400 */
[----:B------:R-:W-:Y:S01]  /*f0b0*/  MUFU.TANH R35, R35 ;  /* 0x0000002300237308 */ /* 0x000fe20000002400 */
[----:B-1----:R-:W-:Y:S01]  /*f0c0*/  FFMA.FTZ R9, R6, -UR6, R9 ;  /* 0x8000000606097c23 */ /* 0x002fe20008010009 */
[----:B------:R-:W-:Y:S01]  /*f0d0*/  IADD3 R6, PT, PT, R225, 0x2f, -R210 ;  /* 0x0000002fe1067810 */ /* 0x000fe20007ffe8d2 */
[----:B------:R-:W-:Y:S01]  /*f0e0*/  FFMA.FTZ R11, R164, -UR6, R201 ;  /* 0x80000006a40b7c23 */ /* 0x000fe200080100c9 */
[----:B------:R-:W-:Y:S01]  /*f0f0*/  FMUL.FTZ R201, R15, UR8 ;  /* 0x000000080fc97c20 */ /* 0x000fe20008410000 */
[----:B---3--:R-:W-:Y:S01]  /*f100*/  FFMA.FTZ R3, R8, -UR6, R3 ;  /* 0x8000000608037c23 */ /* 0x008fe20008010003 */
[----:B------:R-:W-:Y:S01]  /*f110*/  IABS R6, R6 ;  /* 0x0000000600067213 */ /* 0x000fe20000000000 */
[----:B-----5:R-:W-:Y:S01]  /*f120*/  FFMA.FTZ R10, R5, -UR6, R10 ;  /* 0x80000006050a7c23 */ /* 0x020fe2000801000a */
[----:B------:R-:W-:Y:S01]  /*f130*/  FSEL R11, R11, -INF , !P0 ;  /* 0xff8000000b0b7808 */ /* 0x000fe20004000000 */
[----:B------:R-:W-:Y:S01]  /*f140*/  VIADD R15, R197, 0x10 ;  /* 0x00000010c50f7836 */ /* 0x000fe20000000000 */
[----:B------:R-:W-:Y:S01]  /*f150*/  I2FP.F32.S32 R167, R6 ;  /* 0x0000000600a77245 */ /* 0x000fe20000201400 */
[----:B------:R-:W1:Y:S01]  /*f160*/  MUFU.TANH R201, R201 ;  /* 0x000000c900c97308 */ /* 0x000e620000002400 */
[-C--:B------:R-:W-:Y:S01]  /*f170*/  ISETP.GT.AND P0, PT, R192, R7.reuse, PT ;  /* 0x00000007c000720c */ /* 0x080fe20003f04270 */
[----:B------:R-:W-:Y:S01]  /*f180*/  FFMA.FTZ R202, R17, -UR6, R202 ;  /* 0x8000000611ca7c23 */ /* 0x000fe200080100ca */
[----:B------:R-:W-:Y:S01]  /*f190*/  FSEL R8, R200, -INF , !P6 ;  /* 0xff800000c8087808 */ /* 0x000fe20007000000 */
[----:B------:R-:W-:Y:S01]  /*f1a0*/  FMUL.FTZ R200, R13, UR8 ;  /* 0x000000080dc87c20 */ /* 0x000fe20008410000 */
[----:B------:R-:W-:Y:S01]  /*f1b0*/  FSEL R5, R203, -INF , !P4 ;  /* 0xff800000cb057808 */ /* 0x000fe20006000000 */
[----:B------:R-:W-:Y:S01]  /*f1c0*/  FFMA.FTZ R4, R167, -UR6, R4 ;  /* 0x80000006a7047c23 */ /* 0x000fe20008010004 */
[C---:B------:R-:W-:Y:S02]  /*f1d0*/  ISETP.GT.AND P6, PT, R220.reuse, R7, PT ;  /* 0x00000007dc00720c */ /* 0x040fe40003fc4270 */
[-C--:B------:R-:W-:Y:S01]  /*f1e0*/  ISETP.GT.AND P4, PT, R220, R165.reuse, PT ;  /* 0x000000a5dc00720c */ /* 0x080fe20003f84270 */
[----:B------:R-:W2:Y:S01]  /*f1f0*/  MUFU.TANH R200, R200 ;  /* 0x000000c800c87308 */ /* 0x000ea20000002400 */
[----:B------:R-:W-:Y:S02]  /*f200*/  FSEL R9, R9, -INF , !P0 ;  /* 0xff80000009097808 */ /* 0x000fe40004000000 */
[----:B------:R-:W-:Y:S02]  /*f210*/  ISETP.GT.AND P0, PT, R192, R165, PT ;  /* 0x000000a5c000720c */ /* 0x000fe40003f04270 */
[----:B------:R-:W-:Y:S02]  /*f220*/  FSEL R3, R3, -INF , !P6 ;  /* 0xff80000003037808 */ /* 0x000fe40007000000 */
[----:B------:R-:W-:Y:S02]  /*f230*/  FSEL R10, R10, -INF , !P4 ;  /* 0xff8000000a0a7808 */ /* 0x000fe40006000000 */
[C---:B------:R-:W-:Y:S02]  /*f240*/  ISETP.GE.AND P6, PT, R7.reuse, R232, PT ;  /* 0x000000e80700720c */ /* 0x040fe40003fc6270 */
[----:B------:R-:W-:Y:S02]  /*f250*/  ISETP.GE.AND P4, PT, R7, R231, PT ;  /* 0x000000e70700720c */ /* 0x000fe40003f86270 */
[----:B------:R-:W-:Y:S02]  /*f260*/  FSEL R7, R4, -INF , !P0 ;  /* 0xff80000004077808 */ /* 0x000fe40004000000 */
[--C-:B------:R-:W-:Y:S02]  /*f270*/  IADD3 R4, PT, PT, R225, 0x27, -R210.reuse ;  /* 0x00000027e1047810 */ /* 0x100fe40007ffe8d2 */
[C-C-:B------:R-:W-:Y:S02]  /*f280*/  IADD3 R167, PT, PT, R233.reuse, 0x28, -R210.reuse ;  /* 0x00000028e9a77810 */ /* 0x140fe40007ffe8d2 */
[--C-:B------:R-:W-:Y:S02]  /*f290*/  IADD3 R6, PT, PT, R233, 0x27, -R210.reuse ;  /* 0x00000027e9067810 */ /* 0x100fe40007ffe8d2 */
[----:B------:R-:W-:Y:S02]  /*f2a0*/  IABS R4, R4 ;  /* 0x0000000400047213 */ /* 0x000fe40000000000 */
[----:B------:R-:W-:Y:S02]  /*f2b0*/  IABS R167, R167 ;  /* 0x000000a700a77213 */ /* 0x000fe40000000000 */
[----:B------:R-:W-:Y:S02]  /*f2c0*/  IABS R13, R6 ;  /* 0x00000006000d7213 */ /* 0x000fe40000000000 */
[----:B------:R-:W-:Y:S02]  /*f2d0*/  I2FP.F32.S32 R4, R4 ;  /* 0x0000000400047245 */ /* 0x000fe40000201400 */
[----:B------:R-:W-:Y:S02]  /*f2e0*/  I2FP.F32.S32 R167, R167 ;  /* 0x000000a700a77245 */ /* 0x000fe40000201400 */
[----:B------:R-:W-:Y:S01]  /*f2f0*/  I2FP.F32.S32 R13, R13 ;  /* 0x0000000d000d7245 */ /* 0x000fe20000201400 */
[----:B-1----:R-:W-:Y:S01]  /*f300*/  FFMA.FTZ R201, R4, -UR6, R201 ;  /* 0x8000000604c97c23 */ /* 0x002fe200080100c9 */
[----:B------:R-:W-:Y:S01]  /*f310*/  IADD3 R6, PT, PT, R225, 0x28, -R210 ;  /* 0x00000028e1067810 */ /* 0x000fe20007ffe8d2 */
[----:B------:R-:W-:Y:S01]  /*f320*/  FFMA.FTZ R194, R167, -UR6, R194 ;  /* 0x80000006a7c27c23 */ /* 0x000fe200080100c2 */
[----:B------:R-:W-:Y:S01]  /*f330*/  IADD3 R4, PT, PT, R225, 0x20, -R210 ;  /* 0x00000020e1047810 */ /* 0x000fe20007ffe8d2 */
[----:B--2---:R-:W-:Y:S01]  /*f340*/  FFMA.FTZ R200, R13, -UR6, R200 ;  /* 0x800000060dc87c23 */ /* 0x004fe200080100c8 */
[----:B------:R-:W-:Y:S02]  /*f350*/  FSEL R11, R11, -INF , !P1 ;  /* 0xff8000000b0b7808 */ /* 0x000fe40004800000 */
[----:B------:R-:W-:Y:S02]  /*f360*/  ISETP.GT.AND P1, PT, R220, R15, PT ;  /* 0x0000000fdc00720c */ /* 0x000fe40003f24270 */
[----:B------:R-:W-:Y:S02]  /*f370*/  IABS R6, R6 ;  /* 0x0000000600067213 */ /* 0x000fe40000000000 */
[C---:B------:R-:W-:Y:S02]  /*f380*/  IADD3 R13, PT, PT, R197.reuse, 0x11, RZ ;  /* 0x00000011c50d7810 */ /* 0x040fe40007ffe0ff */
[----:B------:R-:W-:Y:S02]  /*f390*/  IABS R4, R4 ;  /* 0x0000000400047213 */ /* 0x000fe40000000000 */
[----:B------:R-:W-:Y:S02]  /*f3a0*/  FSEL R194, R194, -INF , !P1 ;  /* 0xff800000c2c27808 */ /* 0x000fe40004800000 */
[----:B------:R-:W-:Y:S02]  /*f3b0*/  I2FP.F32.S32 R6, R6 ;  /* 0x0000000600067245 */ /* 0x000fe40000201400 */
[----:B------:R-:W-:Y:S02]  /*f3c0*/  ISETP.GT.AND P1, PT, R220, R13, PT ;  /* 0x0000000ddc00720c */ /* 0x000fe40003f24270 */
[----:B------:R-:W-:Y:S01]  /*f3d0*/  I2FP.F32.S32 R4, R4 ;  /* 0x0000000400047245 */ /* 0x000fe20000201400 */
[----:B------:R-:W-:Y:S01]  /*f3e0*/  FFMA.FTZ R199, R6, -UR6, R199 ;  /* 0x8000000606c77c23 */ /* 0x000fe200080100c7 */
[----:B------:R-:W-:Y:S02]  /*f3f0*/  FSEL R200, R200, -INF , !P1 ;  /* 0xff800000c8c87808 */ /* 0x000fe40004800000 */
[----:B------:R-:W-:Y:S01]  /*f400*/  ISETP.GT.AND P1, PT, R192, R15, PT ;  /* 0x0000000fc000720c */ /* 0x000fe20003f24270 */
[----:B------:R-:W-:Y:S01]  /*f410*/  FFMA.FTZ R209, R4, -UR6, R209 ;  /* 0x8000000604d17c23 */ /* 0x000fe200080100d1 */
[-C--:B------:R-:W-:Y:S01]  /*f420*/  ISETP.GE.AND P0, PT, R197, R232.reuse, PT ;  /* 0x000000e8c500720c */ /* 0x080fe20003f06270 */
[----:B------:R-:W1:Y:S01]  /*f430*/  MUFU.TANH R4, R19 ;  /* 0x0000001300047308 */ /* 0x000e620000002400 */
[----:B------:R-:W-:Y:S02]  /*f440*/  FSEL R199, R199, -INF , !P1 ;  /* 0xff800000c7c77808 */ /* 0x000fe40004800000 */
[----:B------:R-:W-:Y:S02]  /*f450*/  FSEL R168, R168, -INF , !P0 ;  /* 0xff800000a8a87808 */ /* 0x000fe40004000000 */
[----:B------:R-:W-:Y:S02]  /*f460*/  ISETP.GT.AND P1, PT, R192, R13, PT ;  /* 0x0000000dc000720c */ /* 0x000fe40003f24270 */
[-C--:B------:R-:W-:Y:S02]  /*f470*/  ISETP.GE.AND P0, PT, R197, R231.reuse, PT ;  /* 0x000000e7c500720c */ /* 0x080fe40003f06270 */
[--C-:B------:R-:W-:Y:S02]  /*f480*/  IADD3 R6, PT, PT, R225, 0x1f, -R210.reuse ;  /* 0x0000001fe1067810 */ /* 0x100fe40007ffe8d2 */
[----:B------:R-:W-:Y:S01]  /*f490*/  FSEL R12, R3, -INF , !P6 ;  /* 0xff800000030c7808 */ /* 0x000fe20007000000 */
[----:B------:R-:W-:Y:S01]  /*f4a0*/  VIADD R3, R197, 0x19 ;  /* 0x00000019c5037836 */ /* 0x000fe20000000000 */
[----:B------:R-:W-:Y:S02]  /*f4b0*/  FSEL R201, R201, -INF , !P1 ;  /* 0xff800000c9c97808 */ /* 0x000fe40004800000 */
[----:B------:R-:W-:Y:S02]  /*f4c0*/  FSEL R8, R8, -INF , !P5 ;  /* 0xff80000008087808 */ /* 0x000fe40006800000 */
[----:B------:R-:W-:Y:S02]  /*f4d0*/  FSEL R5, R5, -INF , !P0 ;  /* 0xff80000005057808 */ /* 0x000fe40004000000 */
[C---:B------:R-:W-:Y:S02]  /*f4e0*/  ISETP.GE.AND P1, PT, R15.reuse, R232, PT ;  /* 0x000000e80f00720c */ /* 0x040fe40003f26270 */
[-C--:B------:R-:W-:Y:S01]  /*f4f0*/  ISETP.GE.AND P6, PT, R15, R231.reuse, PT ;  /* 0x000000e70f00720c */ /* 0x080fe20003fc6270 */
[----:B------:R-:W-:Y:S01]  /*f500*/  VIADD R15, R197, 0x18 ;  /* 0x00000018c50f7836 */ /* 0x000fe20000000000 */
[----:B------:R-:W-:Y:S02]  /*f510*/  IABS R6, R6 ;  /* 0x0000000600067213 */ /* 0x000fe40000000000 */
[C---:B------:R-:W-:Y:S02]  /*f520*/  ISETP.GE.AND P5, PT, R165.reuse, R232, PT ;  /* 0x000000e8a500720c */ /* 0x040fe40003fa6270 */
[----:B------:R-:W-:Y:S02]  /*f530*/  ISETP.GE.AND P0, PT, R165, R231, PT ;  /* 0x000000e7a500720c */ /* 0x000fe40003f06270 */
[----:B------:R-:W-:Y:S02]  /*f540*/  IADD3 R165, PT, PT, R233, 0x20, -R210 ;  /* 0x00000020e9a57810 */ /* 0x000fe40007ffe8d2 */
[----:B------:R-:W-:Y:S02]  /*f550*/  FSEL R7, R7, -INF , !P0 ;  /* 0xff80000007077808 */ /* 0x000fe40004000000 */
[----:B------:R-:W-:Y:S01]  /*f560*/  I2FP.F32.S32 R17, R6 ;  /* 0x0000000600117245 */ /* 0x000fe20000201400 */
[----:B------:R-:W-:Y:S01]  /*f570*/  FMUL.FTZ R6, R20, UR8 ;  /* 0x0000000814067c20 */ /* 0x000fe20008410000 */
[C---:B------:R-:W-:Y:S02]  /*f580*/  ISETP.GT.AND P0, PT, R192.reuse, R15, PT ;  /* 0x0000000fc000720c */ /* 0x040fe40003f04270 */
[----:B------:R-:W-:Y:S01]  /*f590*/  IABS R165, R165 ;  /* 0x000000a500a57213 */ /* 0x000fe20000000000 */
[----:B-1----:R-:W-:Y:S01]  /*f5a0*/  FFMA.FTZ R4, R17, -UR6, R4 ;  /* 0x8000000611047c23 */ /* 0x002fe20008010004 */
[----:B------:R-:W-:Y:S01]  /*f5b0*/  FSEL R209, R209, -INF , !P0 ;  /* 0xff800000d1d17808 */ /* 0x000fe20004000000 */
[----:B------:R-:W1:Y:S01]  /*f5c0*/  MUFU.TANH R6, R6 ;  /* 0x0000000600067308 */ /* 0x000e620000002400 */
[----:B------:R-:W-:Y:S02]  /*f5d0*/  I2FP.F32.S32 R165, R165 ;  /* 0x000000a500a57245 */ /* 0x000fe40000201400 */
[----:B------:R-:W-:Y:S02]  /*f5e0*/  ISETP.GT.AND P0, PT, R192, R3, PT ;  /* 0x00000003c000720c */ /* 0x000fe40003f04270 */
[----:B------:R-:W-:Y:S01]  /*f5f0*/  FSEL R10, R10, -INF , !P5 ;  /* 0xff8000000a0a7808 */ /* 0x000fe20006800000 */
[----:B------:R-:W-:Y:S01]  /*f600*/  FFMA.FTZ R204, R165, -UR6, R204 ;  /* 0x80000006a5cc7c23 */ /* 0x000fe200080100cc */
[----:B------:R-:W-:Y:S02]  /*f610*/  FSEL R9, R9, -INF , !P4 ;  /* 0xff80000009097808 */ /* 0x000fe40006000000 */
[----:B------:R-:W-:Y:S02]  /*f620*/  FSEL R203, R4, -INF , !P0 ;  /* 0xff80000004cb7808 */ /* 0x000fe40004000000 */
[C---:B------:R-:W-:Y:S02]  /*f630*/  ISETP.GT.AND P5, PT, R220.reuse, R15, PT ;  /* 0x0000000fdc00720c */ /* 0x040fe40003fa4270 */
[----:B------:R-:W-:Y:S02]  /*f640*/  ISETP.GT.AND P4, PT, R220, R3, PT ;  /* 0x00000003dc00720c */ /* 0x000fe40003f84270 */
[----:B------:R-:W-:Y:S02]  /*f650*/  IABS R4, R14 ;  /* 0x0000000e00047213 */ /* 0x000fe40000000000 */
[----:B------:R-:W-:Y:S02]  /*f660*/  FSEL R194, R194, -INF , !P1 ;  /* 0xff800000c2c27808 */ /* 0x000fe40004800000 */
[C---:B------:R-:W-:Y:S02]  /*f670*/  ISETP.GE.AND P0, PT, R15.reuse, R232, PT ;  /* 0x000000e80f00720c */ /* 0x040fe40003f06270 */
[-C--:B------:R-:W-:Y:S02]  /*f680*/  ISETP.GE.AND P1, PT, R15, R231.reuse, PT ;  /* 0x000000e70f00720c */ /* 0x080fe40003f26270 */
[----:B------:R-:W-:Y:S01]  /*f690*/  MOV R15, R4 ;  /* 0x00000004000f7202 */ /* 0x000fe20000000f00 */
[----:B------:R-:W-:Y:S01]  /*f6a0*/  FMUL.FTZ R4, R22, UR8 ;  /* 0x0000000816047c20 */ /* 0x000fe20008410000 */
[----:B------:R-:W-:Y:S02]  /*f6b0*/  FSEL R204, R204, -INF , !P5 ;  /* 0xff800000cccc7808 */ /* 0x000fe40006800000 */
[----:B------:R-:W-:Y:S02]  /*f6c0*/  FSEL R202, R202, -INF , !P4 ;  /* 0xff800000caca7808 */ /* 0x000fe40006000000 */
[C---:B------:R-:W-:Y:S01]  /*f6d0*/  ISETP.GE.AND P4, PT, R13.reuse, R231, PT ;  /* 0x000000e70d00720c */ /* 0x040fe20003f86270 */
[----:B------:R-:W2:Y:S01]  /*f6e0*/  MUFU.TANH R4, R4 ;  /* 0x0000000400047308 */ /* 0x000ea20000002400 */
[-C--:B------:R-:W-:Y:S02]  /*f6f0*/  ISETP.GE.AND P5, PT, R13, R232.reuse, PT ;  /* 0x000000e80d00720c */ /* 0x080fe40003fa6270 */
[----:B------:R-:W-:Y:S02]  /*f700*/  IADD3 R13, PT, PT, R233, 0x17, -R210 ;  /* 0x00000017e90d7810 */ /* 0x000fe40007ffe8d2 */
[----:B------:R-:W-:Y:S02]  /*f710*/  I2FP.F32.S32 R15, R15 ;  /* 0x0000000f000f7245 */ /* 0x000fe40000201400 */
[----:B------:R-:W-:Y:S02]  /*f720*/  IABS R13, R13 ;  /* 0x0000000d000d7213 */ /* 0x000fe40000000000 */
[----:B------:R-:W-:Y:S01]  /*f730*/  FSEL R200, R200, -INF , !P5 ;  /* 0xff800000c8c87808 */ /* 0x000fe20006800000 */
[----:B-1----:R-:W-:Y:S01]  /*f740*/  FFMA.FTZ R6, R15, -UR6, R6 ;  /* 0x800000060f067c23 */ /* 0x002fe20008010006 */
[----:B------:R-:W-:Y:S02]  /*f750*/  FSEL R199, R199, -INF , !P6 ;  /* 0xff800000c7c77808 */ /* 0x000fe40007000000 */
[C---:B------:R-:W-:Y:S02]  /*f760*/  ISETP.GE.AND P5, PT, R3.reuse, R232, PT ;  /* 0x000000e80300720c */ /* 0x040fe40003fa6270 */
[----:B------:R-:W-:Y:S01]  /*f770*/  ISETP.GE.AND P6, PT, R3, R231, PT ;  /* 0x000000e70300720c */ /* 0x000fe20003fc6270 */
[----:B------:R-:W-:Y:S01]  /*f780*/  VIADD R3, R197, 0x20 ;  /* 0x00000020c5037836 */ /* 0x000fe20000000000 */
[----:B------:R-:W-:Y:S02]  /*f790*/  I2FP.F32.S32 R13, R13 ;  /* 0x0000000d000d7245 */ /* 0x000fe40000201400 */
[----:B------:R-:W-:Y:S02]  /*f7a0*/  IADD3 R15, PT, PT, R225, 0x18, -R210 ;  /* 0x00000018e10f7810 */ /* 0x000fe40007ffe8d2 */
[----:B------:R-:W-:Y:S01]  /*f7b0*/  FSEL R201, R201, -INF , !P4 ;  /* 0xff800000c9c97808 */ /* 0x000fe20006000000 */
[----:B------:R-:W-:Y:S01]  /*f7c0*/  FFMA.FTZ R206, R13, -UR6, R206 ;  /* 0x800000060dce7c23 */ /* 0x000fe200080100ce */
[----:B------:R-:W-:Y:S02]  /*f7d0*/  ISETP.GT.AND P4, PT, R220, R3, PT ;  /* 0x00000003dc00720c */ /* 0x000fe40003f84270 */
[----:B------:R-:W-:Y:S02]  /*f7e0*/  IABS R15, R15 ;  /* 0x0000000f000f7213 */ /* 0x000fe40000000000 */
[----:B------:R-:W-:Y:S02]  /*f7f0*/  IADD3 R13, PT, PT, R197, 0x21, RZ ;  /* 0x00000021c50d7810 */ /* 0x000fe40007ffe0ff */
[----:B------:R-:W-:Y:S02]  /*f800*/  FSEL R208, R6, -INF , !P4 ;  /* 0xff80000006d07808 */ /* 0x000fe40006000000 */
[----:B------:R-:W-:Y:S02]  /*f810*/  I2FP.F32.S32 R15, R15 ;  /* 0x0000000f000f7245 */ /* 0x000fe40000201400 */
[----:B------:R-:W-:Y:S02]  /*f820*/  ISETP.GT.AND P4, PT, R220, R13, PT ;  /* 0x0000000ddc00720c */ /* 0x000fe40003f84270 */
[----:B------:R-:W-:Y:S01]  /*f830*/  IADD3 R6, PT, PT, R225, 0x10, -R210 ;  /* 0x00000010e1067810 */ /* 0x000fe20007ffe8d2 */
[----:B--2---:R-:W-:Y:S01]  /*f840*/  FFMA.FTZ R4, R15, -UR6, R4 ;  /* 0x800000060f047c23 */ /* 0x004fe20008010004 */
[----:B------:R-:W-:Y:S02]  /*f850*/  FSEL R206, R206, -INF , !P4 ;  /* 0xff800000cece7808 */ /* 0x000fe40006000000 */
[----:B------:R-:W-:Y:S02]  /*f860*/  ISETP.GT.AND P4, PT, R192, R3, PT ;  /* 0x00000003c000720c */ /* 0x000fe40003f84270 */
[--C-:B------:R-:W-:Y:S02]  /*f870*/  IADD3 R14, PT, PT, R225, 0x17, -R210.reuse ;  /* 0x00000017e10e7810 */ /* 0x100fe40007ffe8d2 */
[----:B------:R-:W-:Y:S02]  /*f880*/  FSEL R207, R4, -INF , !P4 ;  /* 0xff80000004cf7808 */ /* 0x000fe40006000000 */
[----:B------:R-:W-:Y:S02]  /*f890*/  IABS R4, R6 ;  /* 0x0000000600047213 */ /* 0x000fe40000000000 */
[C-C-:B------:R-:W-:Y:S02]  /*f8a0*/  IADD3 R15, PT, PT, R233.reuse, 0xf, -R210.reuse ;  /* 0x0000000fe90f7810 */ /* 0x140fe40007ffe8d2 */
[----:B------:R-:W-:Y:S02]  /*f8b0*/  I2FP.F32.S32 R4, R4 ;  /* 0x0000000400047245 */ /* 0x000fe40000201400 */
[----:B------:R-:W-:Y:S02]  /*f8c0*/  IABS R15, R15 ;  /* 0x0000000f000f7213 */ /* 0x000fe40000000000 */
[----:B------:R-:W-:Y:S01]  /*f8d0*/  IABS R14, R14 ;  /* 0x0000000e000e7213 */ /* 0x000fe20000000000 */
[----:B------:R-:W-:Y:S01]  /*f8e0*/  FFMA.FTZ R175, R4, -UR6, R175 ;  /* 0x8000000604af7c23 */ /* 0x000fe200080100af */
[----:B------:R-:W-:Y:S01]  /*f8f0*/  IADD3 R17, PT, PT, R233, 0x10, -R210 ;  /* 0x00000010e9117810 */ /* 0x000fe20007ffe8d2 */
[----:B------:R-:W1:Y:S01]  /*f900*/  MUFU.TANH R4, R27 ;  /* 0x0000001b00047308 */ /* 0x000e620000002400 */
[----:B------:R-:W-:Y:S02]  /*f910*/  I2FP.F32.S32 R15, R15 ;  /* 0x0000000f000f7245 */ /* 0x000fe40000201400 */
[----:B------:R-:W-:Y:S02]  /*f920*/  I2FP.F32.S32 R14, R14 ;  /* 0x0000000e000e7245 */ /* 0x000fe40000201400 */
[----:B------:R-:W-:Y:S01]  /*f930*/  IABS R17, R17 ;  /* 0x0000001100117213 */ /* 0x000fe20000000000 */
[----:B------:R-:W-:Y:S01]  /*f940*/  FFMA.FTZ R172, R15, -UR6, R172 ;  /* 0x800000060fac7c23 */ /* 0x000fe200080100ac */
[----:B------:R-:W-:Y:S01]  /*f950*/  IADD3 R6, PT, PT, R225, 0xf, -R210 ;  /* 0x0000000fe1067810 */ /* 0x000fe20007ffe8d2 */
[----:B------:R-:W-:Y:S01]  /*f960*/  FFMA.FTZ R205, R14, -UR6, R205 ;  /* 0x800000060ecd7c23 */ /* 0x000fe200080100cd */
[----:B------:R-:W-:Y:S01]  /*f970*/  I2FP.F32.S32 R17, R17 ;  /* 0x0000001100117245 */ /* 0x000fe20000201400 */
[----:B------:R-:W-:Y:S01]  /*f980*/  VIADD R15, R197, 0x28 ;  /* 0x00000028c50f7836 */ /* 0x000fe20000000000 */
[----:B------:R-:W-:Y:S02]  /*f990*/  IABS R6, R6 ;  /* 0x0000000600067213 */ /* 0x000fe40000000000 */
[----:B------:R-:W-:Y:S01]  /*f9a0*/  ISETP.GT.AND P4, PT, R192, R13, PT ;  /* 0x0000000dc000720c */ /* 0x000fe20003f84270 */
[----:B------:R-:W-:Y:S01]  /*f9b0*/  FFMA.FTZ R174, R17, -UR6, R174 ;  /* 0x8000000611ae7c23 */ /* 0x000fe200080100ae */
[----:B------:R-:W-:Y:S01]  /*f9c0*/  I2FP.F32.S32 R17, R6 ;  /* 0x0000000600117245 */ /* 0x000fe20000201400 */
[----:B------:R-:W-:Y:S01]  /*f9d0*/  FMUL.FTZ R6, R28, UR8 ;  /* 0x000000081c067c20 */ /* 0x000fe20008410000 */
[----:B------:R-:W-:Y:S02]  /*f9e0*/  FSEL R204, R204, -INF , !P0 ;  /* 0xff800000cccc7808 */ /* 0x000fe40004000000 */
[----:B------:R-:W-:Y:S01]  /*f9f0*/  FSEL R203, R203, -INF , !P6 ;  /* 0xff800000cbcb7808 */ /* 0x000fe20007000000 */
[----:B-1----:R-:W-:Y:S01]  /*fa00*/  FFMA.FTZ R4, R17, -UR6, R4 ;  /* 0x8000000611047c23 */ /* 0x002fe20008010004 */
[----:B------:R-:W-:Y:S01]  /*fa10*/  FSEL R205, R205, -INF , !P4 ;  /* 0xff800000cdcd7808 */ /* 0x000fe20006000000 */
[----:B------:R-:W1:Y:S01]  /*fa20*/  MUFU.TANH R6, R6 ;  /* 0x0000000600067308 */ /* 0x000e620000002400 */
[C---:B------:R-:W-:Y:S02]  /*fa30*/  ISETP.GT.AND P6, PT, R192.reuse, R15, PT ;  /* 0x0000000fc000720c */ /* 0x040fe40003fc4270 */
[CC--:B------:R-:W-:Y:S02]  /*fa40*/  ISETP.GE.AND P4, PT, R3.reuse, R232.reuse, PT ;  /* 0x000000e80300720c */ /* 0x0c0fe40003f86270 */
[----:B------:R-:W-:Y:S02]  /*fa50*/  ISETP.GE.AND P0, PT, R3, R231, PT ;  /* 0x000000e70300720c */ /* 0x000fe40003f06270 */
[----:B------:R-:W-:Y:S02]  /*fa60*/  IADD3 R3, PT, PT, R197, 0x29, RZ ;  /* 0x00000029c5037810 */ /* 0x000fe40007ffe0ff */
[----:B------:R-:W-:Y:S02]  /*fa70*/  FSEL R175, R175, -INF , !P6 ;  /* 0xff800000afaf7808 */ /* 0x000fe40007000000 */
[----:B------:R-:W-:Y:S02]  /*fa80*/  ISETP.GT.AND P6, PT, R192, R3, PT ;  /* 0x00000003c000720c */ /* 0x000fe40003fc4270 */
[----:B------:R-:W-:Y:S02]  /*fa90*/  FSEL R202, R202, -INF , !P5 ;  /* 0xff800000caca7808 */ /* 0x000fe40006800000 */
[----:B------:R-:W-:Y:S02]  /*faa0*/  FSEL R209, R209, -INF , !P1 ;  /* 0xff800000d1d17808 */ /* 0x000fe40004800000 */
[C---:B------:R-:W-:Y:S02]  /*fab0*/  ISETP.GT.AND P5, PT, R220.reuse, R15, PT ;  /* 0x0000000fdc00720c */ /* 0x040fe40003fa4270 */
[----:B------:R-:W-:Y:S02]  /*fac0*/  ISETP.GT.AND P1, PT, R220, R3, PT ;  /* 0x00000003dc00720c */ /* 0x000fe40003f24270 */
[----:B------:R-:W-:Y:S02]  /*fad0*/  FSEL R173, R4, -INF , !P6 ;  /* 0xff80000004ad7808 */ /* 0x000fe40007000000 */
[----:B------:R-:W2:Y:S01]  /*fae0*/  MUFU.TANH R4, R29 ;  /* 0x0000001d00047308 */ /* 0x000ea20000002400 */
[----:B------:R-:W-:Y:S02]  /*faf0*/  FSEL R174, R174, -INF , !P5 ;  /* 0xff800000aeae7808 */ /* 0x000fe40006800000 */
[----:B------:R-:W-:Y:S02]  /*fb00*/  FSEL R172, R172, -INF , !P1 ;  /* 0xff800000acac7808 */ /* 0x000fe40004800000 */
[C---:B------:R-:W-:Y:S02]  /*fb10*/  ISETP.GE.AND P5, PT, R13.reuse, R232, PT ;  /* 0x000000e80d00720c */ /* 0x040fe40003fa6270 */
[----:B------:R-:W-:Y:S02]  /*fb20*/  ISETP.GE.AND P1, PT, R13, R231, PT ;  /* 0x000000e70d00720c */ /* 0x000fe40003f26270 */
[C-C-:B------:R-:W-:Y:S02]  /*fb30*/  IADD3 R13, PT, PT, R233.reuse, 0x8, -R210.reuse ;  /* 0x00000008e90d7810 */ /* 0x140fe40007ffe8d2 */
[----:B------:R-:W-:Y:S02]  /*fb40*/  IADD3 R14, PT, PT, R233, 0x7, -R210 ;  /* 0x00000007e90e7810 */ /* 0x000fe40007ffe8d2 */
[----:B------:R-:W-:Y:S02]  /*fb50*/  IABS R13, R13 ;  /* 0x0000000d000d7213 */ /* 0x000fe40000000000 */
[----:B------:R-:W-:Y:S02]  /*fb60*/  IABS R14, R14 ;  /* 0x0000000e000e7213 */ /* 0x000fe40000000000 */
[----:B------:R-:W-:Y:S02]  /*fb70*/  I2FP.F32.S32 R17, R13 ;  /* 0x0000000d00117245 */ /* 0x000fe40000201400 */
[----:B------:R-:W-:Y:S01]  /*fb80*/  I2FP.F32.S32 R13, R14 ;  /* 0x0000000e000d7245 */ /* 0x000fe20000201400 */
[----:B------:R-:W-:Y:S01]  /*fb90*/  FMUL.FTZ R14, R30, UR8 ;  /* 0x000000081e0e7c20 */ /* 0x000fe20008410000 */
[----:B------:R-:W-:Y:S01]  /*fba0*/  FSEL R208, R208, -INF , !P4 ;  /* 0xff800000d0d07808 */ /* 0x000fe20006000000 */
[----:B-1----:R-:W-:Y:S01]  /*fbb0*/  FFMA.FTZ R6, R17, -UR6, R6 ;  /* 0x8000000611067c23 */ /* 0x002fe20008010006 */
[-C--:B------:R-:W-:Y:S01]  /*fbc0*/  ISETP.GE.AND P6, PT, R15, R232.reuse, PT ;  /* 0x000000e80f00720c */ /* 0x080fe20003fc6270 */
[----:B--2---:R-:W-:Y:S01]  /*fbd0*/  FFMA.FTZ R4, R13, -UR6, R4 ;  /* 0x800000060d047c23 */ /* 0x004fe20008010004 */
[----:B------:R-:W-:Y:S01]  /*fbe0*/  VIADD R13, R197, 0x30 ;  /* 0x00000030c50d7836 */ /* 0x000fe20000000000 */
[-C--:B------:R-:W-:Y:S01]  /*fbf0*/  ISETP.GE.AND P4, PT, R15, R231.reuse, PT ;  /* 0x000000e70f00720c */ /* 0x080fe20003f86270 */
[----:B------:R-:W-:Y:S01]  /*fc00*/  FMUL.FTZ R15, R31, UR8 ;  /* 0x000000081f0f7c20 */ /* 0x000fe20008410000 */
[----:B------:R-:W-:Y:S01]  /*fc10*/  FSEL R207, R207, -INF , !P0 ;  /* 0xff800000cfcf7808 */ /* 0x000fe20004000000 */
[----:B------:R-:W-:Y:S01]  /*fc20*/  MUFU.TANH R14, R14 ;  /* 0x0000000e000e7308 */ /* 0x000fe20000002400 */
[----:B------:R-:W-:Y:S02]  /*fc30*/  FSEL R206, R206, -INF , !P5 ;  /* 0xff800000cece7808 */ /* 0x000fe40006800000 */
[----:B------:R-:W-:Y:S02]  /*fc40*/  FSEL R205, R205, -INF , !P1 ;  /* 0xff800000cdcd7808 */ /* 0x000fe40004800000 */
[C---:B------:R-:W-:Y:S02]  /*fc50*/  ISETP.GE.AND P5, PT, R3.reuse, R232, PT ;  /* 0x000000e80300720c */ /* 0x040fe40003fa6270 */
[----:B------:R-:W-:Y:S03]  /*fc60*/  ISETP.GE.AND P0, PT, R3, R231, PT ;  /* 0x000000e70300720c */ /* 0x000fe60003f06270 */
[----:B------:R-:W1:Y:S01]  /*fc70*/  MUFU.TANH R15, R15 ;  /* 0x0000000f000f7308 */ /* 0x000e620000002400 */
[----:B------:R-:W-:Y:S02]  /*fc80*/  ISETP.GT.AND P1, PT, R220, R13, PT ;  /* 0x0000000ddc00720c */ /* 0x000fe40003f24270 */
[C---:B------:R-:W-:Y:S01]  /*fc90*/  IADD3 R3, PT, PT, R197.reuse, 0x31, RZ ;  /* 0x00000031c5037810 */ /* 0x040fe20007ffe0ff */
[----:B------:R-:W-:Y:S01]  /*fca0*/  VIADD R197, R197, 0x39 ;  /* 0x00000039c5c57836 */ /* 0x000fe20000000000 */
[----:B------:R-:W-:Y:S02]  /*fcb0*/  FSEL R6, R6, -INF , !P1 ;  /* 0xff80000006067808 */ /* 0x000fe40004800000 */
[----:B------:R-:W-:Y:S02]  /*fcc0*/  ISETP.GT.AND P1, PT, R220, R3, PT ;  /* 0x00000003dc00720c */ /* 0x000fe40003f24270 */
[C-C-:B------:R-:W-:Y:S02]  /*fcd0*/  IADD3 R17, PT, PT, R225.reuse, 0x8, -R210.reuse ;  /* 0x00000008e1117810 */ /* 0x140fe40007ffe8d2 */
[----:B------:R-:W-:Y:S01]  /*fce0*/  FSEL R190, R4, -INF , !P1 ;  /* 0xff80000004be7808 */ /* 0x000fe20004800000 */
[----:B------:R-:W-:Y:S01]  /*fcf0*/  FMUL.FTZ R4, R32, UR8 ;  /* 0x0000000820047c20 */ /* 0x000fe20008410000 */
[----:B------:R-:W-:Y:S02]  /*fd00*/  IABS R17, R17 ;  /* 0x0000001100117213 */ /* 0x000fe40000000000 */
[----:B------:R-:W-:Y:S01]  /*fd10*/  I2FP.F32.S32 R19, R18 ;  /* 0x0000001200137245 */ /* 0x000fe20000201400 */
[----:B------:R-:W-:Y:S02]  /*fd20*/  IMAD.IADD R18, R225, 0x1, -R210 ;  /* 0x00000001e1127824 */ /* 0x000fe400078e0ad2 */
[----:B-1----:R-:W-:Y:S01]  /*fd30*/  FFMA.FTZ R15, R16, -UR6, R15 ;  /* 0x80000006100f7c23 */ /* 0x002fe2000801000f */
[----:B------:R-:W1:Y:S01]  /*fd40*/  MUFU.TANH R4, R4 ;  /* 0x0000000400047308 */ /* 0x000e620000002400 */
[----:B------:R-:W-:Y:S01]  /*fd50*/  FMUL.FTZ R16, R33, UR8 ;  /* 0x0000000821107c20 */ /* 0x000fe20008410000 */
[----:B------:R-:W-:Y:S02]  /*fd60*/  I2FP.F32.S32 R17, R17 ;  /* 0x0000001100117245 */ /* 0x000fe40000201400 */
[----:B------:R-:W-:Y:S02]  /*fd70*/  FSEL R172, R172, -INF , !P5 ;  /* 0xff800000acac7808 */ /* 0x000fe40006800000 */
[----:B------:R-:W-:Y:S01]  /*fd80*/  ISETP.GT.AND P5, PT, R192, R13, PT ;  /* 0x0000000dc000720c */ /* 0x000fe20003fa4270 */
[----:B------:R-:W-:Y:S03]  /*fd90*/  FFMA.FTZ R14, R17, -UR6, R14 ;  /* 0x80000006110e7c23 */ /* 0x000fe6000801000e */
[----:B------:R-:W2:Y:S01]  /*fda0*/  MUFU.TANH R16, R16 ;  /* 0x0000001000107308 */ /* 0x000ea20000002400 */
[----:B------:R-:W-:Y:S02]  /*fdb0*/  IADD3 R17, PT, PT, R233, -0x1, -R210 ;  /* 0xffffffffe9117810 */ /* 0x000fe40007ffe8d2 */
[----:B------:R-:W-:Y:S02]  /*fdc0*/  ISETP.GT.AND P1, PT, R220, R193, PT ;  /* 0x000000c1dc00720c */ /* 0x000fe40003f24270 */
[----:B------:R-:W-:Y:S02]  /*fdd0*/  IABS R17, R17 ;  /* 0x0000001100117213 */ /* 0x000fe40000000000 */
[----:B------:R-:W-:Y:S01]  /*fde0*/  FSEL R14, R14, -INF , !P5 ;  /* 0xff8000000e0e7808 */ /* 0x000fe20006800000 */
[----:B-1----:R-:W-:Y:S01]  /*fdf0*/  FFMA.FTZ R4, R19, -UR6, R4 ;  /* 0x8000000613047c23 */ /* 0x002fe20008010004 */
[----:B------:R-:W-:Y:S02]  /*fe00*/  FSEL R173, R173, -INF , !P0 ;  /* 0xff800000adad7808 */ /* 0x000fe40004000000 */
[----:B------:R-:W-:Y:S02]  /*fe10*/  ISETP.GT.AND P5, PT, R192, R3, PT ;  /* 0x00000003c000720c */ /* 0x000fe40003fa4270 */
[----:B------:R-:W-:Y:S02]  /*fe20*/  FSEL R4, R4, -INF , !P1 ;  /* 0xff80000004047808 */ /* 0x000fe40004800000 */
[----:B------:R-:W-:Y:S02]  /*fe30*/  I2FP.F32.S32 R21, R17 ;  /* 0x0000001100157245 */ /* 0x000fe40000201400 */
[C---:B------:R-:W-:Y:S01]  /*fe40*/  ISETP.GE.AND P0, PT, R13.reuse, R232, PT ;  /* 0x000000e80d00720c */ /* 0x040fe20003f06270 */
[----:B------:R-:W1:Y:S01]  /*fe50*/  MUFU.TANH R17, R34 ;  /* 0x0000002200117308 */ /* 0x000e620000002400 */
[----:B------:R-:W-:Y:S01]  /*fe60*/  ISETP.GE.AND P1, PT, R13, R231, PT ;  /* 0x000000e70d00720c */ /* 0x000fe20003f26270 */
[----:B--2---:R-:W-:Y:S01]  /*fe70*/  FFMA.FTZ R16, R21, -UR6, R16 ;  /* 0x8000000615107c23 */ /* 0x004fe20008010010 */
[----:B------:R-:W-:Y:S02]  /*fe80*/  FMNMX3.FTZ R13, R0, R168, R8, !PT ;  /* 0x000000a8000d7276 */ /* 0x000fe40007810008 */
[----:B------:R-:W-:Y:S02]  /*fe90*/  IADD3 R210, PT, PT, R225, -0x1, -R210 ;  /* 0xffffffffe1d27810 */ /* 0x000fe40007ffe8d2 */
[----:B------:R-:W-:Y:S02]  /*fea0*/  FSEL R175, R175, -INF , !P4 ;  /* 0xff800000afaf7808 */ /* 0x000fe40006000000 */
[----:B------:R-:W-:Y:S02]  /*feb0*/  FSEL R15, R15, -INF , !P5 ;  /* 0xff8000000f0f7808 */ /* 0x000fe40006800000 */
[C---:B------:R-:W-:Y:S02]  /*fec0*/  ISETP.GT.AND P5, PT, R192.reuse, R193, PT ;  /* 0x000000c1c000720c */ /* 0x040fe40003fa4270 */
[----:B------:R-:W-:Y:S02]  /*fed0*/  ISETP.GT.AND P4, PT, R192, R197, PT ;  /* 0x000000c5c000720c */ /* 0x000fe40003f84270 */
[----:B------:R-:W-:Y:S02]  /*fee0*/  FMNMX3.FTZ R13, R13, R12, R10, !PT ;  /* 0x0000000c0d0d7276 */ /* 0x000fe4000781000a */
[----:B------:R-:W-:Y:S02]  /*fef0*/  FSEL R192, R6, -INF , !P0 ;  /* 0xff80000006c07808 */ /* 0x000fe40004000000 */
[----:B------:R-:W-:Y:S02]  /*ff00*/  FSEL R174, R174, -INF , !P6 ;  /* 0xff800000aeae7808 */ /* 0x000fe40007000000 */
[----:B------:R-:W-:Y:S02]  /*ff10*/  FMNMX3.FTZ R6, R2, R5, R11, !PT ;  /* 0x0000000502067276 */ /* 0x000fe4000781000b */
[----:B------:R-:W-:Y:S02]  /*ff20*/  IABS R210, R210 ;  /* 0x000000d200d27213 */ /* 0x000fe40000000000 */
[----:B------:R-:W-:Y:S02]  /*ff30*/  ISETP.GT.AND P6, PT, R220, R197, PT ;  /* 0x000000c5dc00720c */ /* 0x000fe40003fc4270 */
[----:B------:R-:W-:Y:S02]  /*ff40*/  FMNMX3.FTZ R13, R13, R194, R200, !PT ;  /* 0x000000c20d0d7276 */ /* 0x000fe400078100c8 */
[----:B------:R-:W-:Y:S02]  /*ff50*/  I2FP.F32.S32 R210, R210 ;  /* 0x000000d200d27245 */ /* 0x000fe40000201400 */
[----:B------:R-:W-:Y:S02]  /*ff60*/  FMNMX3.FTZ R6, R6, R9, R7, !PT ;  /* 0x0000000906067276 */ /* 0x000fe40007810007 */
[----:B------:R-:W-:Y:S01]  /*ff70*/  IABS R18, R18 ;  /* 0x0000001200127213 */ /* 0x000fe20000000000 */
[----:B------:R-:W-:Y:S01]  /*ff80*/  FFMA.FTZ R35, R210, -UR6, R35 ;  /* 0x80000006d2237c23 */ /* 0x000fe20008010023 */
[----:B------:R-:W-:Y:S02]  /*ff90*/  FSEL R16, R16, -INF , !P6 ;  /* 0xff80000010107808 */ /* 0x000fe40007000000 */
[----:B------:R-:W-:Y:S02]  /*ffa0*/  ISETP.GE.AND P6, PT, R3, R232, PT ;  /* 0x000000e80300720c */ /* 0x000fe40003fc6270 */
[----:B------:R-:W-:Y:S02]  /*ffb0*/  FMNMX3.FTZ R13, R13, R204, R202, !PT ;  /* 0x000000cc0d0d7276 */ /* 0x000fe400078100ca */
[----:B------:R-:W-:Y:S02]  /*ffc0*/  I2FP.F32.S32 R18, R18 ;  /* 0x0000001200127245 */ /* 0x000fe40000201400 */
[----:B------:R-:W-:Y:S02]  /*ffd0*/  FMNMX3.FTZ R6, R6, R199, R201, !PT ;  /* 0x000000c706067276 */ /* 0x000fe400078100c9 */
[----:B------:R-:W-:Y:S01]  /*ffe0*/  ISETP.GE.AND P0, PT, R3, R231, PT ;  /* 0x000000e70300720c */ /* 0x000fe20003f06270 */
[----:B-1----:R-:W-:Y:S01]  /*fff0*/  FFMA.FTZ R17, R18, -UR6, R17 ;  /* 0x8000000612117c23 */ /* 0x002fe20008010011 */
[----:B------:R-:W-:Y:S02]  /*10000*/  FSEL R190, R190, -INF , !P6 ;  /* 0xff800000bebe7808 */ /* 0x000fe40007000000 */
[----:B------:R-:W-:Y:S02]  /*10010*/  ISETP.GE.AND P6, PT, R193, R232, PT ;  /* 0x000000e8c100720c */ /* 0x000fe40003fc6270 */
[----:B------:R-:W-:Y:S02]  /*10020*/  FMNMX3.FTZ R3, R13, R208, R206, !PT ;  /* 0x000000d00d037276 */ /* 0x000fe400078100ce */
[----:B------:R-:W-:Y:S02]  /*10030*/  FMNMX3.FTZ R6, R6, R209, R203, !PT ;  /* 0x000000d106067276 */ /* 0x000fe400078100cb */
[----:B------:R-:W-:Y:S02]  /*10040*/  FSEL R35, R35, -INF , !P4 ;  /* 0xff80000023237808 */ /* 0x000fe40006000000 */
[----:B------:R-:W-:Y:S02]  /*10050*/  FMNMX3.FTZ R3, R3, R174, R172, !PT ;  /* 0x000000ae03037276 */ /* 0x000fe400078100ac */
[----:B------:R-:W-:Y:S02]  /*10060*/  FSEL R178, R4, -INF , !P6 ;  /* 0xff80000004b27808 */ /* 0x000fe40007000000 */
[----:B------:R-:W-:Y:S02]  /*10070*/  ISETP.GE.AND P4, PT, R197, R232, PT ;  /* 0x000000e8c500720c */ /* 0x000fe40003f86270 */
[----:B------:R-:W-:Y:S02]  /*10080*/  FMNMX3.FTZ R4, R6, R207, R205, !PT ;  /* 0x000000cf06047276 */ /* 0x000fe400078100cd */
[----:B------:R-:W-:Y:S02]  /*10090*/  FSEL R17, R17, -INF , !P5 ;  /* 0xff80000011117808 */ /* 0x000fe40006800000 */
[----:B------:R-:W-:Y:S02]  /*100a0*/  FSEL R177, R16, -INF , !P4 ;  /* 0xff80000010b17808 */ /* 0x000fe40006000000 */
[----:B------:R-:W-:Y:S02]  /*100b0*/  FMNMX3.FTZ R3, R3, R192, R190, !PT ;  /* 0x000000c003037276 */ /* 0x000fe400078100be */
[----:B------:R-:W-:Y:S02]  /*100c0*/  ISETP.GE.AND P5, PT, R193, R231, PT ;  /* 0x000000e7c100720c */ /* 0x000fe40003fa6270 */
[----:B------:R-:W-:Y:S02]  /*100d0*/  FMNMX3.FTZ R4, R4, R175, R173, !PT ;  /* 0x000000af04047276 */ /* 0x000fe400078100ad */
[----:B------:R-:W-:Y:S02]  /*100e0*/  FSEL R195, R14, -INF , !P1 ;  /* 0xff8000000ec37808 */ /* 0x000fe40004800000 */
[----:B------:R-:W-:Y:S02]  /*100f0*/  FSEL R193, R15, -INF , !P0 ;  /* 0xff8000000fc17808 */ /* 0x000fe40004000000 */
[----:B------:R-:W-:Y:S02]  /*10100*/  ISETP.GE.AND P6, PT, R197, R231, PT ;  /* 0x000000e7c500720c */ /* 0x000fe40003fc6270 */
[----:B------:R-:W-:Y:S02]  /*10110*/  FMNMX3.FTZ R14, R3, R178, R177, !PT ;  /* 0x000000b2030e7276 */ /* 0x000fe400078100b1 */
[----:B------:R-:W-:Y:S02]  /*10120*/  FSEL R166, R17, -INF , !P5 ;  /* 0xff80000011a67808 */ /* 0x000fe40006800000 */
[----:B------:R-:W-:Y:S01]  /*10130*/  FSEL R165, R35, -INF , !P6 ;  /* 0xff80000023a57808 */ /* 0x000fe20007000000 */
[----:B------:R-:W1:Y:S01]  /*10140*/  SHFL.BFLY PT, R15, R14, 0x2, 0x1f ;  /* 0x0c401f000e0f7f89 */ /* 0x000e6200000e0000 */
[----:B------:R-:W-:Y:S02]  /*10150*/  FMNMX3.FTZ R3, R4, R195, R193, !PT ;  /* 0x000000c304037276 */ /* 0x000fe400078100c1 */
[----:B------:R-:W-:Y:S02]  /*10160*/  LEA R167, R221, UR5, 0x1 ;  /* 0x00000005dda77c11 */ /* 0x000fe4000f8e08ff */
[----:B------:R-:W-:Y:S02]  /*10170*/  FMNMX3.FTZ R6, R3, R166, R165, !PT ;  /* 0x000000a603067276 */ /* 0x000fe400078100a5 */
[C---:B------:R-:W-:Y:S02]  /*10180*/  IADD3 R180, PT, PT, R167.reuse, R212, RZ ;  /* 0x000000d4a7b47210 */ /* 0x040fe40007ffe0ff */
[----:B------:R-:W-:Y:S01]  /*10190*/  IADD3 R181, PT, PT, R167, 0x10040, RZ ;  /* 0x00010040a7b57810 */ /* 0x000fe20007ffe0ff */
[----:B------:R-:W2:Y:S08]  /*101a0*/  SHFL.BFLY PT, R3, R6, 0x2, 0x1f ;  /* 0x0c401f0006037f89 */ /* 0x000eb000000e0000 */
[----:B------:R-:W-:Y:S01]  /*101b0*/  LDSM.16.MT88.4 R20, [R180+0x10000] ;  /* 0x01000000b414783b */ /* 0x000fe20000004200 */
        /* <DEDUP_REMOVED lines=13> */
[----:B------:R-:W1:Y:S01]  /*10290*/  LDSM.16.MT88.4 R12, [R167+0x10000] ;  /* 0x01000000a70c783b */ /* 0x000e620000004200 */
[----:B------:R-:W-:Y:S01]  /*102a0*/  FSEL R176, R176, RZ, P0 ;  /* 0x000000ffb0b07208 */ /* 0x000fe20000000000 */
[--C-:B------:R-:W-:Y:S01]  /*102b0*/  FFMA.FTZ R186, R8, UR4, -R179.reuse ;  /* 0x0000000408ba7c23 */ /* 0x100fe200080108b3 */
[--C-:B------:R-:W-:Y:S01]  /*102c0*/  FFMA.FTZ R184, R10, UR4, -R179.reuse ;  /* 0x000000040ab87c23 */ /* 0x100fe200080108b3 */
[----:B------:R-:W-:Y:S01]  /*102d0*/  MUFU.EX2 R185, R185 ;  /* 0x000000b900b97308 */ /* 0x000fe20000000800 */
[----:B------:R-:W-:Y:S02]  /*102e0*/  VIADD R8, R167, 0x10000 ;  /* 0x00010000a7087836 */ /* 0x000fe40000000000 */
        /* <DEDUP_REMOVED lines=8> */
[----:B------:R-:W-:Y:S01]  /*10370*/  MUFU.EX2 R191, R191 ;  /* 0x000000bf00bf7308 */ /* 0x000fe20000000800 */
[--C-:B------:R-:W-:Y:S01]  /*10380*/  FFMA.FTZ R210, R172, UR4, -R179.reuse ;  /* 0x00000004acd27c23 */ /* 0x100fe200080108b3 */
[----:B------:R-:W-:Y:S01]  /*10390*/  FMUL.FTZ R4, R0, UR4 ;  /* 0x0000000400047c20 */ /* 0x000fe20008410000 */
[----:B------:R-:W2:Y:S01]  /*103a0*/  LDSM.16.MT88.4 R28, [R181] ;  /* 0x00000000b51c783b */ /* 0x000ea20000004200 */
[----:B------:R-:W-:Y:S01]  /*103b0*/  FADD.FTZ R0, -R5, R2 ;  /* 0x0000000205007221 */ /* 0x000fe20000010100 */
[----:B------:R-:W-:Y:S01]  /*103c0*/  IADD3 R182, PT, PT, R212, R181, RZ ;  /* 0x000000b5d4b67210 */ /* 0x000fe20007ffe0ff */
[--C-:B------:R-:W-:Y:S01]  /*103d0*/  FFMA.FTZ R211, R175, UR4, -R176.reuse ;  /* 0x00000004afd37c23 */ /* 0x100fe200080108b0 */
[--C-:B------:R-:W-:Y:S01]  /*103e0*/  FFMA.FTZ R220, R173, UR4, -R176.reuse ;  /* 0x00000004addc7c23 */ /* 0x100fe200080108b0 */
[----:B------:R-:W-:Y:S02]  /*103f0*/  FMUL.FTZ R6, R0, UR4 ;  /* 0x0000000400067c20 */ /* 0x000fe40008410000 */
        /* <DEDUP_REMOVED lines=14> */
[----:B------:R-:W-:Y:S01]  /*104e0*/  LDSM.16.MT88.4 R172, [R167+0x15000] ;  /* 0x01500000a7ac783b */ /* 0x000fe20000004200 */
[--C-:B------:R-:W-:Y:S03]  /*104f0*/  FFMA.FTZ R205, R205, UR4, -R176.reuse ;  /* 0x00000004cdcd7c23 */ /* 0x100fe600080108b0 */
[----:B------:R-:W4:Y:S01]  /*10500*/  MUFU.EX2 R183, R183 ;  /* 0x000000b700b77308 */ /* 0x000f220000000800 */
[----:B---3--:R-:W-:Y:S01]  /*10510*/  F2FP.F16.F32.PACK_AB R168, R186, R191 ;  /* 0x000000bfbaa8723e */ /* 0x008fe200000000ff */
[--C-:B------:R-:W-:Y:S01]  /*10520*/  FFMA.FTZ R221, R190, UR4, -R179.reuse ;  /* 0x00000004bedd7c23 */ /* 0x100fe200080108b3 */
[--C-:B------:R-:W-:Y:S01]  /*10530*/  FFMA.FTZ R190, R195, UR4, -R176.reuse ;  /* 0x00000004c3be7c23 */ /* 0x100fe200080108b0 */
[--C-:B------:R-:W-:Y:S01]  /*10540*/  FFMA.FTZ R195, R178, UR4, -R179.reuse ;  /* 0x00000004b2c37c23 */ /* 0x100fe200080108b3 */
[--C-:B------:R-:W-:Y:S01]  /*10550*/  FFMA.FTZ R192, R192, UR4, -R179.reuse ;  /* 0x00000004c0c07c23 */ /* 0x100fe200080108b3 */
[----:B------:R-:W-:Y:S01]  /*10560*/  FFMA.FTZ R179, R177, UR4, -R179 ;  /* 0x00000004b1b37c23 */ /* 0x000fe200080108b3 */
[--C-:B------:R-:W-:Y:S03]  /*10570*/  FFMA.FTZ R193, R193, UR4, -R176.reuse ;  /* 0x00000004c1c17c23 */ /* 0x100fe600080108b0 */
[----:B------:R-:W3:Y:S01]  /*10580*/  MUFU.EX2 R184, R184 ;  /* 0x000000b800b87308 */ /* 0x000ee20000000800 */
[--C-:B------:R-:W-:Y:S01]  /*10590*/  FFMA.FTZ R166, R166, UR4, -R176.reuse ;  /* 0x00000004a6a67c23 */ /* 0x100fe200080108b0 */
[----:B------:R-:W-:Y:S08]  /*105a0*/  FFMA.FTZ R176, R165, UR4, -R176 ;  /* 0x00000004a5b07c23 */ /* 0x000ff000080108b0 */
[----:B------:R-:W-:Y:S01]  /*105b0*/  MUFU.EX2 R187, R187 ;  /* 0x000000bb00bb7308 */ /* 0x000fe20000000800 */
[C---:B----4-:R-:W-:Y:S09]  /*105c0*/  F2FP.F16.F32.PACK_AB R169, R183.reuse, R189 ;  /* 0x000000bdb7a9723e */ /* 0x050ff200000000ff */
[----:B------:R-:W4:Y:S01]  /*105d0*/  MUFU.EX2 R188, R188 ;  /* 0x000000bc00bc7308 */ /* 0x000f220000000800 */
[----:B---3--:R-:W-:Y:S09]  /*105e0*/  F2FP.F16.F32.PACK_AB R170, R184, R185 ;  /* 0x000000b9b8aa723e */ /* 0x008ff200000000ff */
[----:B------:R-:W3:Y:S10]  /*105f0*/  MUFU.EX2 R2, R4 ;  /* 0x0000000400027308 */ /* 0x000ef40000000800 */
[----:B------:R-:W5:Y:S01]  /*10600*/  MUFU.EX2 R0, R6 ;  /* 0x0000000600007308 */ /* 0x000f620000000800 */
[----:B----4-:R-:W-:Y:S09]  /*10610*/  F2FP.F16.F32.PACK_AB R171, R188, R187 ;  /* 0x000000bbbcab723e */ /* 0x010ff200000000ff */
        /* <DEDUP_REMOVED lines=52> */
[C---:B--2---:R-:W-:Y:S01]  /*10960*/  HMMA.16816.F32 R20, R168.reuse, R28, R20 ;  /* 0x0000001ca814723c */ /* 0x044fe20000001814 */
[----:B------:R-:W2:Y:S02]  /*10970*/  MUFU.EX2 R200, R200 ;  /* 0x000000c800c87308 */ /* 0x000ea40000000800 */
        /* <DEDUP_REMOVED lines=146> */
[----:B------:R-:W2:Y:S02]  /*112a0*/  LDSM.16.MT88.4 R136, [R181+0x6000] ;  /* 0x00600000b588783b */ /* 0x000ea40000004200 */
[----:B------:R-:W-:Y:S01]  /*112b0*/  MOV R0, R164 ;  /* 0x000000a400007202 */ /* 0x000fe20000000f00 */
[----:B------:R-:W-:Y:S01]  /*112c0*/  FADD.FTZ R185, R184, R185 ;  /* 0x000000b9b8b97221 */ /* 0x000fe20000010000 */
[----:B------:R-:W-:Y:S03]  /*112d0*/  FADD.FTZ R188, R188, R187 ;  /* 0x000000bbbcbc7221 */ /* 0x000fe60000010000 */
[C---:B---3--:R-:W-:Y:S08]  /*112e0*/  HMMA.16816.F32 R100, R168.reuse, R132, R100 ;  /* 0x00000084a864723c */ /* 0x048ff00000001864 */
[C---:B------:R-:W-:Y:S01]  /*112f0*/  HMMA.16816.F32 R104, R168.reuse, R134, R104 ;  /* 0x00000086a868723c */ /* 0x040fe20000001868 */
[----:B------:R-:W3:Y:S07]  /*11300*/  LDSM.16.MT88.4 R132, [R182+0x6000] ;  /* 0x00600000b684783b */ /* 0x000eee0000004200 */
[C---:B-----5:R-:W-:Y:S08]  /*11310*/  HMMA.16816.F32 R108, R168.reuse, R140, R108 ;  /* 0x0000008ca86c723c */ /* 0x060ff0000000186c */
[C---:B------:R-:W-:Y:S01]  /*11320*/  HMMA.16816.F32 R112, R168.reuse, R142, R112 ;  /* 0x0000008ea870723c */ /* 0x040fe20000001870 */
[----:B------:R-:W5:Y:S07]  /*11330*/  LDSM.16.MT88.4 R140, [R167+0x10800] ;  /* 0x01080000a78c783b */ /* 0x000f6e0000004200 */
[C---:B--2---:R-:W-:Y:S08]  /*11340*/  HMMA.16816.F32 R116, R168.reuse, R136, R116 ;  /* 0x00000088a874723c */ /* 0x044ff00000001874 */
[C---:B------:R-:W-:Y:S01]  /*11350*/  HMMA.16816.F32 R120, R168.reuse, R138, R120 ;  /* 0x0000008aa878723c */ /* 0x040fe20000001878 */
[----:B------:R-:W2:Y:S07]  /*11360*/  LDSM.16.MT88.4 R136, [R181+0x800] ;  /* 0x00080000b588783b */ /* 0x000eae0000004200 */
        /* <DEDUP_REMOVED lines=21> */
[C---:B--2---:R-:W-:Y:S08]  /*114c0*/  HMMA.16816.F32 R20, R132.reuse, R136, R20 ;  /* 0x000000888414723c */ /* 0x044ff00000001814 */
[C---:B------:R-:W-:Y:S01]  /*114d0*/  HMMA.16816.F32 R24, R132.reuse, R138, R24 ;  /* 0x0000008a8418723c */ /* 0x040fe20000001818 */
[----:B------:R-:W2:Y:S07]  /*114e0*/  LDSM.16.MT88.4 R136, [R167+0x14800] ;  /* 0x01480000a788783b */ /* 0x000eae0000004200 */
[C---:B------:R-:W-:Y:S08]  /*114f0*/  HMMA.16816.F32 R28, R132.reuse, R148, R28 ;  /* 0x00000094841c723c */ /* 0x040ff0000000181c */
[C---:B------:R-:W-:Y:S01]  /*11500*/  HMMA.16816.F32 R32, R132.reuse, R150, R32 ;  /* 0x000000968420723c */ /* 0x040fe20000001820 */
[----:B------:R-:W1:Y:S07]  /*11510*/  LDSM.16.MT88.4 R148, [R180+0x14800] ;  /* 0x01480000b494783b */ /* 0x000e6e0000004200 */
        /* <DEDUP_REMOVED lines=148> */
.L_x_1507:
        /* <DEDUP_REMOVED lines=327> */
.L_x_1511:
        /* <DEDUP_REMOVED lines=46> */
.L_x_1513:
[----:B------:R-:W-:Y:S05]  /*135b0*/  BSYNC.RECONVERGENT B0 ;  /* 0x0000000000007941 */ /* 0x000fea0003800200 */
.L_x_1512:
        /* <DEDUP_REMOVED lines=41> */
.L_x_1515:
[----:B------:R-:W-:Y:S05]  /*13850*/  BSYNC.RECONVERGENT B0 ;  /* 0x0000000000007941 */ /* 0x000fea0003800200 */
.L_x_1514:
        /* <DEDUP_REMOVED lines=27> */
.L_x_1517:
[----:B------:R-:W-:Y:S05]  /*13a10*/  BSYNC.RECONVERGENT B0 ;  /* 0x0000000000007941 */ /* 0x000fea0003800200 */
.L_x_1516:
        /* <DEDUP_REMOVED lines=27> */
.L_x_1519:
[----:B------:R-:W-:Y:S05]  /*13bd0*/  BSYNC.RECONVERGENT B0 ;  /* 0x0000000000007941 */ /* 0x000fea0003800200 */
.L_x_1518:
        /* <DEDUP_REMOVED lines=26> */
.L_x_1520:
        /* <DEDUP_REMOVED lines=16> */
.L_x_2360:


//--------------------- .text._ZN5flash16flash_fwd_kernelI23Flash_fwd_kernel_traitsILi256ELi128ELi64ELi8ELb0ELb0EN7cutlass6half_tE19Flash_kernel_traitsILi256ELi128ELi64ELi8ES3_EELb1ELb0ELb0ELb0ELb0ELb0ELb0ELb0EEEvNS_16Flash_fwd_paramsE --------------------------
	.section	.text._ZN5flash16flash_fwd_kernelI23Flash_fwd_kernel_traitsILi256ELi128ELi64ELi8ELb0ELb0EN7cutlass6half_tE19Flash_kernel_traitsILi256ELi128ELi64ELi8ES3_EELb1ELb0ELb0ELb0ELb0ELb0ELb0ELb0EEEvNS_16Flash_fwd_paramsE,"ax",@progbits
	.align	128
        .global         _ZN5flash16flash_fwd_kernelI23Flash_fwd_kernel_traitsILi256ELi128ELi64ELi8ELb0ELb0EN7cutlass6half_tE19Flash_kernel_traitsILi256ELi128ELi64ELi8ES3_EELb1ELb0ELb0ELb0ELb0ELb0ELb0ELb0EEEvNS_16Flash_fwd_paramsE
        .type           _ZN5flash16flash_fwd_kernelI23Flash_fwd_kernel_traitsILi256ELi128ELi64ELi8ELb0ELb0EN7cutlass6half_tE19Flash_kernel_traitsILi256ELi128ELi64ELi8ES3_EELb1ELb0ELb0ELb0ELb0ELb0ELb0ELb0EEEvNS_16Flash_fwd_paramsE,@function
        .size           _ZN5flash16flash_fwd_kernelI23Flash_fwd_kernel_traitsILi256ELi128ELi64ELi8ELb0ELb0EN7cutlass6half_tE19Flash_kernel_traitsILi256ELi128ELi64ELi8ES3_EELb1ELb0ELb0ELb0ELb0ELb0ELb0ELb0EEEvNS_16Flash_fwd_paramsE,(.L_x_2361 - _ZN5flash16flash_fwd_kernelI23Flash_fwd_kernel_traitsILi256ELi128ELi64ELi8ELb0ELb0EN7cutlass6half_tE19Flash_kernel_traitsILi256ELi128ELi64ELi8ES3_EELb1ELb0ELb0ELb0ELb0ELb0ELb0ELb0EEEvNS_16Flash_fwd_paramsE)
        .other          _ZN5flash16flash_fwd_kernelI23Flash_fwd_kernel_traitsILi256ELi128ELi64ELi8ELb0ELb0EN7cutlass6half_tE19Flash_kernel_traitsILi256ELi128ELi64ELi8ES3_EELb1ELb0ELb0ELb0ELb0ELb0ELb0ELb0EEEvNS_16Flash_fwd_paramsE,@"STO_CUDA_ENTRY STV_DEFAULT"
_ZN5flash16flash_fwd_kernelI23Flash_fwd_kernel_traitsILi256ELi128ELi64ELi8ELb0ELb0EN7cutlass6half_tE19Flash_kernel_traitsILi256ELi128ELi64ELi8ES3_EELb1ELb0ELb0ELb0ELb0ELb0ELb0ELb0EEEvNS_16Flash_fwd_paramsE:
.text._ZN5flash16flash_fwd_kernelI23Flash_fwd_kernel_traitsILi256ELi128ELi64ELi8ELb0ELb0EN7cutlass6half_tE19Flash_kernel_traitsILi256ELi128ELi64ELi8ES3_EELb1ELb0ELb0ELb0ELb0ELb0ELb0ELb0EEEvNS_16Flash_fwd_paramsE:
        /* <DEDUP_REMOVED lines=46> */
[----:B------:R-:W-:Y:S01]  /*02e0*/  UMOV UR19, 0xffffffff ;  /* 0xffffffff00137882 */ /* 0x000fe20000000000 */
[----:B------:R-:W-:Y:S01]  /*02f0*/  IMAD.U32 R13, RZ, RZ, UR9 ;  /* 0x00000009ff0d7e24 */ /* 0x000fe2000f8e00ff */
[----:B------:R-:W1:Y:S01]  /*0300*/  @!UP3 LDCU UR8, c[0x0][0x43c] ;  /* 0x00008780ff08b7ac */ /* 0x000e620008000800 */
[----:B------:R-:W-:Y:S02]  /*0310*/  IMAD.U32 R10, RZ, RZ, UR6 ;  /* 0x00000006ff0a7e24 */ /* 0x000fe4000f8e00ff */
[----:B------:R-:W-:Y:S01]  /*0320*/  IMAD.U32 R11, RZ, RZ, UR7 ;  /* 0x00000007ff0b7e24 */ /* 0x000fe2000f8e00ff */
[----:B------:R-:W5:Y:S01]  /*0330*/  @!UP3 LDCU.64 UR6, c[0x0][0x488] ;  /* 0x00009100ff06b7ac */ /* 0x000f620008000a00 */
[----:B----4-:R-:W-:Y:S02]  /*0340*/  @P2 R2UR UR28, R6 ;  /* 0x00000000061c22ca */ /* 0x010fe400000e0000 */
[----:B------:R-:W-:-:S02]  /*0350*/  @P2 R2UR UR29, R7 ;  /* 0x00000000071d22ca */ /* 0x000fc400000e0000 */
[----:B--2---:R-:W-:-:S05]  /*0360*/  @P2 IADD3 R2, P1, PT, R4, R0, RZ ;  /* 0x0000000004022210 */ /* 0x004fca0007f3e0ff */
[----:B------:R-:W-:Y:S01]  /*0370*/  @P2 IMAD.X R3, RZ, RZ, R5, P1 ;  /* 0x000000ffff032224 */ /* 0x000fe200008e0605 */
[----:B------:R-:W-:Y:S02]  /*0380*/  PLOP3.LUT P2, PT, PT, PT, UP0, 0x80, 0x8 ;  /* 0x000000000008781c */ /* 0x000fe40003f4f008 */
[----:B------:R-:W-:Y:S01]  /*0390*/  PLOP3.LUT P1, PT, PT, PT, UP4, 0x80, 0x8 ;  /* 0x000000000008781c */ /* 0x000fe20003f2f048 */
[----:B------:R-:W-:Y:S02]  /*03a0*/  IMAD.U32 R4, RZ, RZ, UR28 ;  /* 0x0000001cff047e24 */ /* 0x000fe4000f8e00ff */
[----:B------:R-:W-:Y:S01]  /*03b0*/  IMAD.U32 R5, RZ, RZ, UR29 ;  /* 0x0000001dff057e24 */ /* 0x000fe2000f8e00ff */
[----:B------:R-:W-:Y:S01]  /*03c0*/  UISETP.NE.AND UP4, UPT, UR12, URZ, UPT ;  /* 0x000000ff0c00728c */ /* 0x000fe2000bf85270 */
[----:B---3--:R-:W-:Y:S04]  /*03d0*/  @!P0 STG.E.64 desc[UR26][R8.64+0x8], R2 ;  /* 0x0000080208008986 */ /* 0x008fe8000c101b1a */
[----:B------:R2:W-:Y:S01]  /*03e0*/  @!P0 STG.E.64 desc[UR26][R8.64], R4 ;  /* 0x0000000408008986 */ /* 0x0005e2000c101b1a */
[----:B------:R-:W-:Y:S01]  /*03f0*/  UISETP.EQ.OR.EX UP2, UPT, UR5, URZ, !UP4, UP2 ;  /* 0x000000ff0500728c */ /* 0x000fe2000e742720 */
[----:B------:R-:W-:-:S02]  /*0400*/  PLOP3.LUT P0, PT, PT, PT, UP3, 0x80, 0x8 ;  /* 0x000000000008781c */ /* 0x000fc40003f0f038 */
[----:B------:R-:W3:Y:S03]  /*0410*/  @P4 LDG.E R7, desc[UR26][R14.64] ;  /* 0x0000001a0e074981 */ /* 0x000ee6000c1e1900 */
[----:B------:R-:W-:-:S08]  /*0420*/  PLOP3.LUT P3, PT, PT, PT, UP2, 0x80, 0x8 ;  /* 0x000000000008781c */ /* 0x000fd00003f6f028 */
[----:B------:R-:W4:Y:S04]  /*0430*/  @P0 LDG.E R0, desc[UR26][R10.64] ;  /* 0x0000001a0a000981 */ /* 0x000f28000c1e1900 */
[----:B--2---:R-:W2:Y:S01]  /*0440*/  @P2 LDG.E R4, desc[UR26][R14.64+0x4] ;  /* 0x0000041a0e042981 */ /* 0x004ea2000c1e1900 */
[----:B------:R-:W-:Y:S02]  /*0450*/  IMAD.U32 R8, RZ, RZ, UR11 ;  /* 0x0000000bff087e24 */ /* 0x000fe4000f8e00ff */
[----:B------:R-:W-:Y:S01]  /*0460*/  IMAD.U32 R9, RZ, RZ, UR10 ;  /* 0x0000000aff097e24 */ /* 0x000fe2000f8e00ff */
[----:B------:R-:W4:Y:S04]  /*0470*/  @P1 LDG.E R5, desc[UR26][R12.64] ;  /* 0x0000001a0c051981 */ /* 0x000f28000c1e1900 */
[----:B------:R-:W4:Y:S01]  /*0480*/  @!P3 LDG.E R6, desc[UR26][R8.64] ;  /* 0x0000001a0806b981 */ /* 0x000f22000c1e1900 */
[----:B------:R-:W4:Y:S01]  /*0490*/  @!UP0 LDCU UR12, c[0x0][0x434] ;  /* 0x00008680ff0c87ac */ /* 0x000f220008000800 */
[----:B------:R-:W-:Y:S01]  /*04a0*/  UMOV UR13, URZ ;  /* 0x000000ff000d7c82 */ /* 0x000fe20008000000 */
[----:B------:R-:W-:Y:S01]  /*04b0*/  USHF.L.U32 UR18, UR30, 0x7, URZ ;  /* 0x000000071e127899 */ /* 0x000fe200080006ff */
[----:B------:R-:W-:Y:S01]  /*04c0*/  UMOV UR15, 0xffffffff ;  /* 0xffffffff000f7882 */ /* 0x000fe20000000000 */
[----:B-----5:R-:W-:-:S04]  /*04d0*/  @!UP3 UISETP.NE.U32.AND UP2, UPT, UR6, URZ, UPT ;  /* 0x000000ff0600b28c */ /* 0x020fc8000bf45070 */
[----:B------:R-:W-:-:S04]  /*04e0*/  @!UP3 UISETP.NE.AND.EX UP2, UPT, UR7, URZ, UPT, UP2 ;  /* 0x000000ff0700b28c */ /* 0x000fc8000bf45320 */
[----:B-1----:R-:W-:Y:S01]  /*04f0*/  @!UP3 USEL UR8, UR8, URZ, UP2 ;  /* 0x000000ff0808b287 */ /* 0x002fe20009000000 */
[----:B---3--:R-:W-:Y:S02]  /*0500*/  @P4 R2UR UR19, R7 ;  /* 0x00000000071342ca */ /* 0x008fe400000e0000 */
[----:B--2---:R-:W-:Y:S02]  /*0510*/  @P2 R2UR UR9, R4 ;  /* 0x00000000040922ca */ /* 0x004fe400000e0000 */
[----:B----4-:R-:W-:Y:S02]  /*0520*/  @P0 R2UR UR25, R0 ;  /* 0x00000000001902ca */ /* 0x010fe400000e0000 */
[----:B------:R-:W-:-:S09]  /*0530*/  @P1 R2UR UR13, R5 ;  /* 0x00000000050d12ca */ /* 0x000fd200000e0000 */
[----:B------:R-:W-:Y:S02]  /*0540*/  @UP0 UIADD3 UR12, UPT, UPT, UR9, -UR19, URZ ;  /* 0x80000013090c0290 */ /* 0x000fe4000fffe0ff */
        /* <DEDUP_REMOVED lines=14> */
.L_x_1521:
        /* <DEDUP_REMOVED lines=34> */
.L_x_1523:
        /* <DEDUP_REMOVED lines=9> */
[----:B------:R-:W-:Y:S01]  /*08e0*/  UIADD3 UR12, UPT, UPT, -UR18, UR12, URZ ;  /* 0x0000000c120c7290 */ /* 0x000fe2000fffe1ff */
[C---:B------:R-:W-:Y:S01]  /*08f0*/  IADD3 R4, P0, PT, R0.reuse, UR14, RZ ;  /* 0x0000000e00047c10 */ /* 0x040fe2000ff1e0ff */
[----:B------:R-:W-:Y:S01]  /*0900*/  UISETP.NE.AND UP0, UPT, UR19, -0x1, UPT ;  /* 0xffffffff1300788c */ /* 0x000fe2000bf05270 */
[C---:B------:R-:W-:Y:S01]  /*0910*/  ISETP.NE.AND P3, PT, R0.reuse, RZ, PT ;  /* 0x000000ff0000720c */ /* 0x040fe20003f65270 */
[----:B----4-:R-:W-:Y:S01]  /*0920*/  UIMAD UR11, UR23, UR11, URZ ;  /* 0x0000000b170b72a4 */ /* 0x010fe2000f8e02ff */
[C---:B------:R-:W-:Y:S01]  /*0930*/  LOP3.LUT R12, R0.reuse, 0x40, RZ, 0xfc, !PT ;  /* 0x00000040000c7812 */ /* 0x040fe200078efcff */
        /* <DEDUP_REMOVED lines=42> */
.L_x_1525:
[----:B------:R-:W-:Y:S05]  /*0be0*/  BSYNC.RECONVERGENT B0 ;  /* 0x0000000000007941 */ /* 0x000fea0003800200 */
.L_x_1524:
        /* <DEDUP_REMOVED lines=25> */
.L_x_1527:
[----:B------:R-:W-:Y:S05]  /*0d80*/  BSYNC.RECONVERGENT B0 ;  /* 0x0000000000007941 */ /* 0x000fea0003800200 */
.L_x_1526:
        /* <DEDUP_REMOVED lines=24> */
.L_x_1529:
[----:B------:R-:W-:Y:S05]  /*0f10*/  BSYNC.RECONVERGENT B0 ;  /* 0x0000000000007941 */ /* 0x000fea0003800200 */
.L_x_1528:
        /* <DEDUP_REMOVED lines=26> */
.L_x_1531:
[----:B------:R-:W-:Y:S05]  /*10c0*/  BSYNC.RECONVERGENT B0 ;  /* 0x0000000000007941 */ /* 0x000fea0003800200 */
.L_x_1530:
        /* <DEDUP_REMOVED lines=10> */
.L_x_1533:
[----:B------:R-:W-:Y:S05]  /*1170*/  BSYNC.RECONVERGENT B0 ;  /* 0x0000000000007941 */ /* 0x000fea0003800200 */
.L_x_1532:
        /* <DEDUP_REMOVED lines=10> */
.L_x_1535:
[----:B------:R-:W-:Y:S05]  /*1220*/  BSYNC.RECONVERGENT B0 ;  /* 0x0000000000007941 */ /* 0x000fea0003800200 */
.L_x_1534:
        /* <DEDUP_REMOVED lines=10> */
.L_x_1537:
[----:B------:R-:W-:Y:S05]  /*12d0*/  BSYNC.RECONVERGENT B0 ;  /* 0x0000000000007941 */ /* 0x000fea0003800200 */
.L_x_1536:
        /* <DEDUP_REMOVED lines=10> */
.L_x_1522:
        /* <DEDUP_REMOVED lines=21> */
.L_x_1538:
[----:B------:R-:W1:Y:S01]  /*14d0*/  LDCU.64 UR10, c[0x0][0x3b8] ;  /* 0x00007700ff0a77ac */ /* 0x000e620008000a00 */
[----:B------:R-:W-:-:S04]  /*14e0*/  UIADD3 UR14, UPT, UPT, UR13, UR15, URZ ;  /* 0x0000000f0d0e7290 */ /* 0x000fc8000fffe0ff */
[----:B-1----:R-:W-:Y:S02]  /*14f0*/  UIMAD.WIDE.U32 UR6, UR14, UR10, URZ ;  /* 0x0000000a0e0672a5 */ /* 0x002fe4000f8e00ff */
[----:B------:R-:W-:-:S04]  /*1500*/  UIMAD UR14, UR14, UR11, URZ ;  /* 0x0000000b0e0e72a4 */ /* 0x000fc8000f8e02ff */
[----:B------:R-:W-:Y:S02]  /*1510*/  UIADD3 UR14, UPT, UPT, UR7, UR14, URZ ;  /* 0x0000000e070e7290 */ /* 0x000fe4000fffe0ff */
.L_x_1539:
        /* <DEDUP_REMOVED lines=38> */
.L_x_1540:
[----:B------:R-:W1:Y:S01]  /*1780*/  LDCU.64 UR8, c[0x0][0x3c0] ;  /* 0x00007800ff0877ac */ /* 0x000e620008000a00 */
[----:B------:R-:W-:-:S04]  /*1790*/  UIADD3 UR13, UPT, UPT, UR13, UR15, URZ ;  /* 0x0000000f0d0d7290 */ /* 0x000fc8000fffe0ff */
[----:B-1----:R-:W-:Y:S02]  /*17a0*/  UIMAD.WIDE.U32 UR4, UR13, UR8, URZ ;  /* 0x000000080d0472a5 */ /* 0x002fe4000f8e00ff */
[----:B------:R-:W-:-:S04]  /*17b0*/  UIMAD UR13, UR13, UR9, URZ ;  /* 0x000000090d0d72a4 */ /* 0x000fc8000f8e02ff */
[----:B------:R-:W-:-:S12]  /*17c0*/  UIADD3 UR15, UPT, UPT, UR5, UR13, URZ ;  /* 0x0000000d050f7290 */ /* 0x000fd8000fffe0ff */
.L_x_1541:
[----:B------:R-:W-:Y:S01]  /*17d0*/  IMAD.SHL.U32 R231, R211, 0x8, RZ ;  /* 0x00000008d3e77824 */ /* 0x000fe200078e00ff */
[----:B------:R-:W-:Y:S01]  /*17e0*/  SHF.R.U32.HI R6, RZ, 0x3, R211 ;  /* 0x00000003ff067819 */ /* 0x000fe200000116d3 */
[----:B------:R-:W1:Y:S01]  /*17f0*/  LDCU.64 UR16, c[0x0][0x388] ;  /* 0x00007100ff1077ac */ /* 0x000e620008000a00 */
[----:B------:R-:W-:Y:S01]  /*1800*/  SHF.R.S32.HI R221, RZ, 0x1f, R4 ;  /* 0x0000001fffdd7819 */ /* 0x000fe20000011404 */
[----:B------:R-:W2:Y:S01]  /*1810*/  S2UR UR33, SR_CgaCtaId ;  /* 0x00000000002179c3 */ /* 0x000ea20000008800 */
[C---:B------:R-:W-:Y:S01]  /*1820*/  LOP3.LUT R212, R231.reuse, 0x38, RZ, 0xc0, !PT ;  /* 0x00000038e7d47812 */ /* 0x040fe200078ec0ff */
[----:B------:R-:W-:Y:S01]  /*1830*/  UIADD3 UR18, UPT, UPT, -UR18, UR12, URZ ;  /* 0x0000000c12127290 */ /* 0x000fe2000fffe1ff */
[----:B------:R-:W-:Y:S01]  /*1840*/  VIADD R5, R6, 0x40 ;  /* 0x0000004006057836 */ /* 0x000fe20000000000 */
[----:B------:R-:W3:Y:S01]  /*1850*/  LDCU.64 UR12, c[0x0][0x3c8] ;  /* 0x00007900ff0c77ac */ /* 0x000ee20008000a00 */
[C---:B------:R-:W-:Y:S01]  /*1860*/  IADD3 R10, P1, PT, R212.reuse, UR6, RZ ;  /* 0x00000006d40a7c10 */ /* 0x040fe2000ff3e0ff */
[----:B------:R-:W-:Y:S01]  /*1870*/  BSSY.RECONVERGENT B0, `(.L_x_1542) ;  /* 0x0000058000007945 */ /* 0x000fe20003800200 */
[C---:B------:R-:W-:Y:S01]  /*1880*/  IADD3 R14, P0, PT, R212.reuse, UR4, RZ ;  /* 0x00000004d40e7c10 */ /* 0x040fe2000ff1e0ff */
[----:B------:R-:W4:Y:S01]  /*1890*/  LDCU.128 UR4, c[0x0][0x3d0] ;  /* 0x00007a00ff0477ac */ /* 0x000f220008000c00 */
[----:B------:R-:W-:Y:S01]  /*18a0*/  LOP3.LUT R8, R231, 0x1f8, RZ, 0xc0, !PT ;  /* 0x000001f8e7087812 */ /* 0x000fe200078ec0ff */
[----:B------:R-:W-:Y:S01]  /*18b0*/  IMAD.X R11, RZ, RZ, UR14, P1 ;  /* 0x0000000eff0b7e24 */ /* 0x000fe200088e06ff */
[----:B------:R-:W-:Y:S01]  /*18c0*/  IADD3 R12, P1, PT, R212, UR36, RZ ;  /* 0x00000024d40c7c10 */ /* 0x000fe2000ff3e0ff */
[----:B------:R-:W-:Y:S01]  /*18d0*/  IMAD.X R15, RZ, RZ, UR15, P0 ;  /* 0x0000000fff0f7e24 */ /* 0x000fe200080e06ff */
[----:B------:R-:W5:Y:S01]  /*18e0*/  LDCU.64 UR14, c[0x0][0x390] ;  /* 0x00007200ff0e77ac */ /* 0x000f620008000a00 */
[----:B------:R-:W-:Y:S01]  /*18f0*/  IMAD.WIDE.U32 R10, R6, UR10, R10 ;  /* 0x0000000a060a7c25 */ /* 0x000fe2000f8e000a */
[----:B------:R-:W-:-:S02]  /*1900*/  ISETP.GE.AND P0, PT, R5, UR18, PT ;  /* 0x0000001205007c0c */ /* 0x000fc4000bf06270 */
[----:B------:R-:W-:Y:S01]  /*1910*/  IADD3.X R13, PT, PT, RZ, UR32, RZ, P1, !PT ;  /* 0x00000020ff0d7c10 */ /* 0x000fe20008ffe4ff */
[----:B------:R-:W-:Y:S01]  /*1920*/  IMAD R11, R6, UR11, R11 ;  /* 0x0000000b060b7c24 */ /* 0x000fe2000f8e020b */
[----:B------:R-:W-:Y:S01]  /*1930*/  LOP3.LUT R227, R8, 0x38, R211, 0x78, !PT ;  /* 0x0000003808e37812 */ /* 0x000fe200078e78d3 */
[C---:B------:R-:W-:Y:S01]  /*1940*/  IMAD.WIDE.U32 R14, R6.reuse, UR8, R14 ;  /* 0x00000008060e7c25 */ /* 0x040fe2000f8e000e */
[----:B------:R-:W-:Y:S01]  /*1950*/  UMOV UR34, 0x400 ;  /* 0x0000040000227882 */ /* 0x000fe20000000000 */
[----:B------:R-:W-:Y:S01]  /*1960*/  LOP3.LUT R0, R231, 0x1e00, RZ, 0xc0, !PT ;  /* 0x00001e00e7007812 */ /* 0x000fe200078ec0ff */
[----:B------:R-:W-:Y:S01]  /*1970*/  UIMAD.WIDE.U32 UR30, UR30, 0x80, URZ ;  /* 0x000000801e1e78a5 */ /* 0x000fe2000f8e00ff */
[----:B------:R-:W-:Y:S01]  /*1980*/  IMAD R15, R6, UR9, R15 ;  /* 0x00000009060f7c24 */ /* 0x000fe2000f8e020f */
[----:B------:R-:W-:Y:S01]  /*1990*/  USHF.L.U64.HI UR21, UR10, 0x6, UR11 ;  /* 0x000000060a157899 */ /* 0x000fe2000801020b */
[----:B----4-:R-:W-:Y:S01]  /*19a0*/  IMAD R225, R221, UR4, RZ ;  /* 0x00000004dde17c24 */ /* 0x010fe2000f8e02ff */
[----:B------:R-:W-:Y:S01]  /*19b0*/  LOP3.LUT R227, R227, R0, RZ, 0xfc, !PT ;  /* 0x00000000e3e37212 */ /* 0x000fe200078efcff */
[----:B------:R-:W-:Y:S01]  /*19c0*/  IMAD.WIDE.U32 R10, R4, UR4, R10 ;  /* 0x00000004040a7c25 */ /* 0x000fe2000f8e000a */
[----:B------:R-:W-:Y:S01]  /*19d0*/  USHF.L.U32 UR22, UR10, 0x6, URZ ;  /* 0x000000060a167899 */ /* 0x000fe200080006ff */
[----:B------:R-:W-:Y:S01]  /*19e0*/  LOP3.LUT R7, R6, UR30, RZ, 0xfc, !PT ;  /* 0x0000001e06077c12 */ /* 0x000fe2000f8efcff */
[----:B------:R-:W-:Y:S01]  /*19f0*/  UIADD3 UR4, UPT, UPT, UR20, -0x1, URZ ;  /* 0xffffffff14047890 */ /* 0x000fe2000fffe0ff */
[----:B------:R-:W-:Y:S01]  /*1a00*/  IMAD R225, R4, UR5, R225 ;  /* 0x0000000504e17c24 */ /* 0x000fe2000f8e02e1 */
[----:B-1----:R-:W-:Y:S01]  /*1a10*/  LEA R226, P2, R10, UR16, 0x1 ;  /* 0x000000100ae27c11 */ /* 0x002fe2000f8408ff */
[----:B------:R-:W-:Y:S01]  /*1a20*/  IMAD R221, R221, UR6, RZ ;  /* 0x00000006dddd7c24 */ /* 0x000fe2000f8e02ff */
[----:B--2---:R-:W-:Y:S01]  /*1a30*/  ULEA UR5, UR33, UR34, 0x18 ;  /* 0x0000002221057291 */ /* 0x004fe2000f8ec0ff */
[----:B------:R-:W-:Y:S01]  /*1a40*/  IMAD.IADD R225, R11, 0x1, R225 ;  /* 0x000000010be17824 */ /* 0x000fe200078e02e1 */
[----:B---3--:R-:W-:Y:S01]  /*1a50*/  MOV R11, UR13 ;  /* 0x0000000d000b7c02 */ /* 0x008fe20008000f00 */
[C---:B------:R-:W-:Y:S01]  /*1a60*/  IMAD R221, R4.reuse, UR7, R221 ;  /* 0x0000000704dd7c24 */ /* 0x040fe2000f8e02dd */
[----:B------:R-:W-:Y:S01]  /*1a70*/  USHF.L.U64.HI UR32, UR8, 0x6, UR9 ;  /* 0x0000000608207899 */ /* 0x000fe20008010209 */
[----:B------:R-:W-:Y:S01]  /*1a80*/  IMAD.WIDE.U32 R4, R4, UR6, R14 ;  /* 0x0000000604047c25 */ /* 0x000fe2000f8e000e */
[----:B------:R-:W-:Y:S01]  /*1a90*/  LEA.HI.X R225, R10, UR17, R225, 0x1, P2 ;  /* 0x000000110ae17c11 */ /* 0x000fe200090f0ce1 */
[----:B------:R-:W-:Y:S01]  /*1aa0*/  USHF.L.U64.HI UR16, UR10, 0x5, UR11 ;  /* 0x000000050a107899 */ /* 0x000fe2000801020b */
[----:B------:R-:W-:Y:S01]  /*1ab0*/  ISETP.GE.AND P2, PT, R6, UR18, PT ;  /* 0x0000001206007c0c */ /* 0x000fe2000bf46270 */
[----:B------:R-:W-:Y:S01]  /*1ac0*/  IMAD.IADD R221, R5, 0x1, R221 ;  /* 0x0000000105dd7824 */ /* 0x000fe200078e02dd */
[----:B-----5:R-:W-:Y:S01]  /*1ad0*/  LEA R224, P1, R4, UR14, 0x1 ;  /* 0x0000000e04e07c11 */ /* 0x020fe2000f8208ff */
[----:B------:R-:W-:Y:S01]  /*1ae0*/  IMAD.U32 R8, RZ, RZ, UR12 ;  /* 0x0000000cff087e24 */ /* 0x000fe2000f8e00ff */
[----:B------:R-:W-:Y:S01]  /*1af0*/  USHF.L.U32 UR14, UR8, 0x6, URZ ;  /* 0x00000006080e7899 */ /* 0x000fe200080006ff */
[----:B------:R-:W-:Y:S01]  /*1b00*/  VIADD R5, R6, 0x60 ;  /* 0x0000006006057836 */ /* 0x000fe20000000000 */
[----:B------:R-:W-:Y:S01]  /*1b10*/  LEA.HI.X R221, R4, UR15, R221, 0x1, P1 ;  /* 0x0000000f04dd7c11 */ /* 0x000fe200088f0cdd */
[----:B------:R-:W-:Y:S01]  /*1b20*/  VIADD R4, R6, 0x20 ;  /* 0x0000002006047836 */ /* 0x000fe20000000000 */
[----:B------:R-:W-:Y:S01]  /*1b30*/  USHF.L.U32 UR15, UR10, 0x5, URZ ;  /* 0x000000050a0f7899 */ /* 0x000fe200080006ff */
[----:B------:R-:W-:Y:S01]  /*1b40*/  IMAD.WIDE.U32 R8, R8, UR23, R12 ;  /* 0x0000001708087c25 */ /* 0x000fe2000f8e000c */
[----:B------:R-:W-:-:S02]  /*1b50*/  LOP3.LUT R230, R212, 0x40, RZ, 0xfc, !PT ;  /* 0x00000040d4e67812 */ /* 0x000fc400078efcff */
[----:B------:R-:W-:Y:S01]  /*1b60*/  ISETP.GE.AND P1, PT, R4, UR18, PT ;  /* 0x0000001204007c0c */ /* 0x000fe2000bf26270 */
[----:B------:R-:W-:Y:S01]  /*1b70*/  IMAD R11, R11, UR23, R9 ;  /* 0x000000170b0b7c24 */ /* 0x000fe2000f8e0209 */
[C---:B------:R-:W-:Y:S02]  /*1b80*/  LOP3.LUT R229, R212.reuse, 0x80, RZ, 0xfc, !PT ;  /* 0x00000080d4e57812 */ /* 0x040fe400078efcff */
[----:B------:R-:W-:Y:S02]  /*1b90*/  LOP3.LUT R228, R212, 0xc0, RZ, 0xfc, !PT ;  /* 0x000000c0d4e47812 */ /* 0x000fe400078efcff */
        /* <DEDUP_REMOVED lines=37> */
.L_x_1543:
[----:B------:R-:W-:Y:S05]  /*1df0*/  BSYNC.RECONVERGENT B0 ;  /* 0x0000000000007941 */ /* 0x000fea0003800200 */
.L_x_1542:
[----:B------:R-:W-:Y:S01]  /*1e00*/  UIMAD UR17, UR4, -0x40, UR25 ;  /* 0xffffffc0041178a4 */ /* 0x000fe2000f8e0219 */
        /* <DEDUP_REMOVED lines=40> */
.L_x_1545:
[----:B------:R-:W-:Y:S05]  /*2090*/  BSYNC.RECONVERGENT B0 ;  /* 0x0000000000007941 */ /* 0x000fea0003800200 */
.L_x_1544:
        /* <DEDUP_REMOVED lines=41> */
.L_x_1547:
[----:B------:R-:W-:Y:S05]  /*2330*/  BSYNC.RECONVERGENT B0 ;  /* 0x0000000000007941 */ /* 0x000fea0003800200 */
.L_x_1546:
[----:B------:R-:W-:Y:S04]  /*2340*/  BSSY.RECONVERGENT B0, `(.L_x_1548) ;  /* 0x0000026000007945 */ /* 0x000fe80003800200 */
[----:B------:R-:W-:Y:S05]  /*2350*/  @P6 BRA `(.L_x_1549) ;  /* 0x0000000000906947 */ /* 0x000fea0003800000 */
        /* <DEDUP_REMOVED lines=36> */
.L_x_1549:
[----:B------:R-:W-:Y:S05]  /*25a0*/  BSYNC.RECONVERGENT B0 ;  /* 0x0000000000007941 */ /* 0x000fea0003800200 */
.L_x_1548:
        /* <DEDUP_REMOVED lines=37> */
.L_x_1551:
[----:B------:R-:W-:Y:S05]  /*2800*/  BSYNC.RECONVERGENT B0 ;  /* 0x0000000000007941 */ /* 0x000fea0003800200 */
.L_x_1550:
[----:B------:R-:W-:Y:S04]  /*2810*/  BSSY.RECONVERGENT B0, `(.L_x_1552) ;  /* 0x0000021000007945 */ /* 0x000fe80003800200 */
[----:B------:R-:W-:Y:S05]  /*2820*/  @P6 BRA `(.L_x_1553) ;  /* 0x00000000007c6947 */ /* 0x000fea0003800000 */
[----:B------:R-:W5:Y:S01]  /*2830*/  LDCU UR6, c[0x0][0x440] ;  /* 0x00008800ff0677ac */ /* 0x000f620008000800 */
[----:B------:R-:W-:-:S04]  /*2840*/  UIADD3 UR11, UP0, UPT, UR15, UR12, URZ ;  /* 0x0000000c0f0b7290 */ /* 0x000fc8000ff1e0ff */
[----:B------:R-:W-:Y:S02]  /*2850*/  UIADD3.X UR10, UPT, UPT, UR16, UR7, URZ, UP0, !UPT ;  /* 0x00000007100a7290 */ /* 0x000fe400087fe4ff */
        /* <DEDUP_REMOVED lines=28> */
.L_x_1553:
[----:B------:R-:W-:Y:S05]  /*2a20*/  BSYNC.RECONVERGENT B0 ;  /* 0x0000000000007941 */ /* 0x000fea0003800200 */
.L_x_1552:
        /* <DEDUP_REMOVED lines=45> */
.L_x_1555:
[----:B------:R1:W-:Y:S04]  /*2d00*/  STS.128 [R227+0x18000], RZ ;  /* 0x018000ffe3007388 */ /* 0x0003e80000000c00 */
[----:B------:R1:W-:Y:S04]  /*2d10*/  STS.128 [R227+0x1a000], RZ ;  /* 0x01a000ffe3007388 */ /* 0x0003e80000000c00 */
[----:B------:R1:W-:Y:S04]  /*2d20*/  STS.128 [R227+0x1c000], RZ ;  /* 0x01c000ffe3007388 */ /* 0x0003e80000000c00 */
[----:B------:R1:W-:Y:S02]  /*2d30*/  STS.128 [R227+0x1e000], RZ ;  /* 0x01e000ffe3007388 */ /* 0x0003e40000000c00 */
.L_x_1556:
[----:B------:R-:W-:Y:S05]  /*2d40*/  BSYNC.RECONVERGENT B0 ;  /* 0x0000000000007941 */ /* 0x000fea0003800200 */
.L_x_1554:
        /* <DEDUP_REMOVED lines=47> */
.L_x_1558:
[----:B------:R-:W-:Y:S05]  /*3040*/  BSYNC.RECONVERGENT B0 ;  /* 0x0000000000007941 */ /* 0x000fea0003800200 */
.L_x_1557:
[----:B------:R-:W-:Y:S01]  /*3050*/  LDSM.16.M88.4 R20, [R89+UR5+0x10000] ;  /* 0x010000055914783b */ /* 0x000fe20008000200 */
[----:B------:R-:W-:Y:S01]  /*3060*/  R2P PR, R211, 0x6 ;  /* 0x00000006d3007804 */ /* 0x000fe20000000000 */
[----:B------:R-:W-:Y:S01]  /*3070*/  IMAD.MOV.U32 R81, RZ, RZ, 0x20 ;  /* 0x00000020ff517424 */ /* 0x000fe200078e00ff */
[----:B------:R-:W-:Y:S01]  /*3080*/  UISETP.GE.U32.AND UP1, UPT, UR25, 0x41, UPT ;  /* 0x000000411900788c */ /* 0x000fe2000bf26070 */
[----:B------:R-:W5:Y:S01]  /*3090*/  LDSM.16.M88.4 R48, [R90] ;  /* 0x000000005a30783b */ /* 0x000f620000000200 */
[----:B------:R-:W-:Y:S02]  /*30a0*/  VIADD R82, R89, UR5 ;  /* 0x0000000559527c36 */ /* 0x000fe40008000000 */
[----:B------:R-:W-:Y:S01]  /*30b0*/  SEL R81, R81, 0xffffffe0, !P1 ;  /* 0xffffffe051517807 */ /* 0x000fe20004800000 */
[----:B-123--:R-:W1:Y:S01]  /*30c0*/  LDSM.16.M88.4 R12, [R89+UR5+0x10800] ;  /* 0x01080005590c783b */ /* 0x00ee620008000200 */
[----:B------:R-:W-:-:S03]  /*30d0*/  IMAD.MOV.U32 R83, RZ, RZ, 0x40 ;  /* 0x00000040ff537424 */ /* 0x000fc600078e00ff */
[----:B------:R-:W2:Y:S01]  /*30e0*/  LDSM.16.M88.4 R56, [R89+UR5+0x11000] ;  /* 0x011000055938783b */ /* 0x000ea20008000200 */
[--C-:B------:R-:W-:Y:S01]  /*30f0*/  IMAD.IADD R87, R90, 0x1, R81.reuse ;  /* 0x000000015a577824 */ /* 0x100fe200078e0251 */
[----:B------:R-:W-:Y:S01]  /*3100*/  SEL R83, R83, 0xffffffc0, !P2 ;  /* 0xffffffc053537807 */ /* 0x000fe20005000000 */
[----:B------:R-:W-:Y:S01]  /*3110*/  IMAD.IADD R84, R82, 0x1, R81 ;  /* 0x0000000152547824 */ /* 0x000fe200078e0251 */
[----:B----4-:R-:W3:Y:S03]  /*3120*/  LDSM.16.M88.4 R4, [R89+UR5+0x11800] ;  /* 0x011800055904783b */ /* 0x010ee60008000200 */
[--C-:B------:R-:W-:Y:S01]  /*3130*/  IMAD.IADD R88, R90, 0x1, R83.reuse ;  /* 0x000000015a587824 */ /* 0x100fe200078e0253 */
[----:B------:R-:W-:Y:S01]  /*3140*/  LDSM.16.M88.4 R36, [R87] ;  /* 0x000000005724783b */ /* 0x000fe20000000200 */
[----:B------:R-:W-:Y:S02]  /*3150*/  IMAD.IADD R82, R82, 0x1, R83 ;  /* 0x0000000152527824 */ /* 0x000fe400078e0253 */
[C---:B------:R-:W-:Y:S01]  /*3160*/  IMAD.IADD R86, R81.reuse, 0x1, R88 ;  /* 0x0000000151567824 */ /* 0x040fe200078e0258 */
[----:B------:R-:W4:Y:S01]  /*3170*/  LDSM.16.M88.4 R40, [R84+0x10000] ;  /* 0x010000005428783b */ /* 0x000f220000000200 */
[----:B------:R-:W-:-:S03]  /*3180*/  IMAD.IADD R80, R81, 0x1, R82 ;  /* 0x0000000151507824 */ /* 0x000fc600078e0252 */
[----:B------:R-:W4:Y:S04]  /*3190*/  LDSM.16.M88.4 R32, [R84+0x10800] ;  /* 0x010800005420783b */ /* 0x000f280000000200 */
[----:B------:R-:W4:Y:S04]  /*31a0*/  LDSM.16.M88.4 R44, [R84+0x11800] ;  /* 0x01180000542c783b */ /* 0x000f280000000200 */
[----:B------:R-:W-:Y:S04]  /*31b0*/  LDSM.16.M88.4 R28, [R88] ;  /* 0x00000000581c783b */ /* 0x000fe80000000200 */
[----:B------:R-:W4:Y:S01]  /*31c0*/  LDSM.16.M88.4 R8, [R82+0x10000] ;  /* 0x010000005208783b */ /* 0x000f220000000200 */
[C---:B-----5:R-:W-:Y:S03]  /*31d0*/  HMMA.16816.F32 R24, R48.reuse, R20, RZ ;  /* 0x000000143018723c */ /* 0x060fe600000018ff */
[----:B------:R-:W-:Y:S04]  /*31e0*/  LDSM.16.M88.4 R64, [R84+0x11000] ;  /* 0x011000005440783b */ /* 0x000fe80000000200 */
[----:B------:R-:W-:Y:S01]  /*31f0*/  LDSM.16.M88.4 R72, [R80+0x11800] ;  /* 0x011800005048783b */ /* 0x000fe20000000200 */
[C---:B-1----:R-:W-:Y:S03]  /*3200*/  HMMA.16816.F32 R16, R48.reuse, R12, RZ ;  /* 0x0000000c3010723c */ /* 0x042fe600000018ff */
[----:B------:R-:W-:Y:S04]  /*3210*/  LDSM.16.M88.4 R68, [R89+UR5+0x12800] ;  /* 0x012800055944783b */ /* 0x000fe80008000200 */
[----:B------:R-:W-:Y:S01]  /*3220*/  LDSM.16.M88.4 R76, [R82+0x14800] ;  /* 0x01480000524c783b */ /* 0x000fe20000000200 */
[C---:B--2---:R-:W-:Y:S03]  /*3230*/  HMMA.16816.F32 R60, R48.reuse, R56, RZ ;  /* 0x00000038303c723c */ /* 0x044fe600000018ff */
[----:B------:R-:W0:Y:S05]  /*3240*/  LDGDEPBAR ;  /* 0x00000000000079af */ /* 0x000e2a0000000000 */
[C---:B------:R-:W-:Y:S08]  /*3250*/  HMMA.16816.F32 R20, R48.reuse, R22, RZ ;  /* 0x000000163014723c */ /* 0x040ff000000018ff */
[C---:B------:R-:W-:Y:S08]  /*3260*/  HMMA.16816.F32 R12, R48.reuse, R14, RZ ;  /* 0x0000000e300c723c */ /* 0x040ff000000018ff */
[C---:B------:R-:W-:Y:S08]  /*3270*/  HMMA.16816.F32 R56, R48.reuse, R58, RZ ;  /* 0x0000003a3038723c */ /* 0x040ff000000018ff */
[C---:B---3--:R-:W-:Y:S08]  /*3280*/  HMMA.16816.F32 R52, R48.reuse, R4, RZ ;  /* 0x000000043034723c */ /* 0x048ff000000018ff */
[----:B------:R-:W-:Y:S01]  /*3290*/  HMMA.16816.F32 R48, R48, R6, RZ ;  /* 0x000000063030723c */ /* 0x000fe200000018ff */
[----:B------:R-:W1:Y:S07]  /*32a0*/  LDSM.16.M88.4 R4, [R82+0x10800] ;  /* 0x010800005204783b */ /* 0x000e6e0000000200 */
[C---:B----4-:R-:W-:Y:S08]  /*32b0*/  HMMA.16816.F32 R24, R36.reuse, R40, R24 ;  /* 0x000000282418723c */ /* 0x050ff00000001818 */
        /* <DEDUP_REMOVED lines=8> */
[C---:B------:R-:W-:Y:S08]  /*3340*/  HMMA.16816.F32 R24, R28.reuse, R8, R24 ;  /* 0x000000081c18723c */ /* 0x040ff00000001818 */
        /* <DEDUP_REMOVED lines=14> */
[----:B------:R-:W-:Y:S04]  /*3430*/  LDSM.16.M88.4 R32, [R89+UR5+0x12000] ;  /* 0x012000055920783b */ /* 0x000fe80008000200 */
[----:B------:R-:W2:Y:S03]  /*3440*/  LDSM.16.M88.4 R28, [R90+0x4000] ;  /* 0x004000005a1c783b */ /* 0x000ea60000000200 */
        /* <DEDUP_REMOVED lines=281> */
.L_x_1559:
        /* <DEDUP_REMOVED lines=18> */
[----:B------:R-:W-:Y:S01]  /*4700*/  UIADD3 UR16, UPT, UPT, UR29, 0x32370b8f, URZ ;  /* 0x32370b8f1d107890 */ /* 0x000fe2000fffe0ff */
[----:B------:R-:W-:Y:S01]  /*4710*/  FSEL R210, R52, -INF , !P1 ;  /* 0xff80000034d27808 */ /* 0x000fe20004800000 */
[----:B---3--:R-:W-:Y:S01]  /*4720*/  UIMAD UR4, UR24, UR4, UR23 ;  /* 0x00000004180472a4 */ /* 0x008fe2000f8e0217 */
[----:B------:R-:W-:Y:S01]  /*4730*/  FMNMX3.FTZ R5, R5, R198, R192, !PT ;  /* 0x000000c605057276 */ /* 0x000fe200078100c0 */
[----:B------:R-:W-:Y:S01]  /*4740*/  UIADD3 UR8, UPT, UPT, UR28, -0x255992d5, URZ ;  /* 0xdaa66d2b1c087890 */ /* 0x000fe2000fffe0ff */
        /* <DEDUP_REMOVED lines=529> */
.L_x_1563:
        /* <DEDUP_REMOVED lines=8> */
[----:B------:R-:W-:Y:S02]  /*68e0*/  IMAD.SHL.U32 R169, R172, 0x40, RZ ;  /* 0x00000040aca97824 */ /* 0x000fe400078e00ff */
[----:B------:R-:W-:Y:S03]  /*68f0*/  IMAD R170, R3, UR6, R173 ;  /* 0x0000000603aa7c24 */ /* 0x000fe6000f8e02ad */
[----:B------:R-:W-:Y:S02]  /*6900*/  LEA R166, P5, R2, R169, 0x5 ;  /* 0x000000a902a67211 */ /* 0x000fe400078a28ff */
[--C-:B------:R-:W-:Y:S04]  /*6910*/  SHF.L.U64.HI R169, R172, 0x6, R170.reuse ;  /* 0x00000006aca97819 */ /* 0x100fe800000102aa */
        /* <DEDUP_REMOVED lines=47> */
.L_x_1561:
        /* <DEDUP_REMOVED lines=8> */
[----:B------:R-:W-:Y:S01]  /*6c90*/  IMAD R204, R223, UR21, R207 ;  /* 0x00000015dfcc7c24 */ /* 0x000fe2000f8e02cf */
[C---:B------:R-:W-:Y:S01]  /*6ca0*/  LEA R202, P2, R206.reuse, R224, 0x7 ;  /* 0x000000e0ceca7211 */ /* 0x040fe200078438ff */
[----:B------:R-:W-:Y:S01]  /*6cb0*/  IMAD.SHL.U32 R201, R206, 0x40, RZ ;  /* 0x00000040cec97824 */ /* 0x000fe200078e00ff */
[----:B------:R-:W-:Y:S02]  /*6cc0*/  LOP3.LUT R230, R212, 0x40, RZ, 0xfc, !PT ;  /* 0x00000040d4e67812 */ /* 0x000fe400078efcff */
        /* <DEDUP_REMOVED lines=42> */
[--C-:B------:R-:W-:Y:S02]  /*6f70*/  IMAD.IADD R217, R167, 0x1, R220.reuse ;  /* 0x00000001a7d97824 */ /* 0x100fe400078e02dc */
        /* <DEDUP_REMOVED lines=250> */
.L_x_1562:
[----:B-1----:R-:W-:Y:S01]  /*7f20*/  FMNMX3.FTZ R3, R200, R26, R27, !PT ;  /* 0x0000001ac8037276 */ /* 0x002fe2000781001b */
[----:B------:R-:W1:Y:S01]  /*7f30*/  SHFL.BFLY PT, R169, R164, 0x2, 0x1f ;  /* 0x0c401f00a4a97f89 */ /* 0x000e6200000e0000 */
[----:B------:R-:W-:Y:S01]  /*7f40*/  USHF.L.U32 UR20, UR21, 0x1, URZ ;  /* 0x0000000115147899 */ /* 0x000fe200080006ff */
[----:B------:R-:W2:Y:S01]  /*7f50*/  LDC R202, c[0x0][0x4f8] ;  /* 0x00013e00ffca7b82 */ /* 0x000ea20000000800 */
        /* <DEDUP_REMOVED lines=8> */
[----:B------:R-:W3:Y:S01]  /*7fe0*/  SHFL.BFLY PT, R3, R166, 0x2, 0x1f ;  /* 0x0c401f00a6037f89 */ /* 0x000ee200000e0000 */
[----:B------:R-:W-:Y:S02]  /*7ff0*/  UIADD3 UR9, UPT, UPT, UR28, 0x78dde6e4, URZ ;  /* 0x78dde6e41c097890 */ /* 0x000fe4000fffe0ff */
[----:B------:R-:W-:Y:S05]  /*8000*/  UIADD3 UR10, UPT, UPT, UR28, -0x255992d5, URZ ;  /* 0xdaa66d2b1c0a7890 */ /* 0x000fea000fffe0ff */
[----:B------:R-:W-:Y:S01]  /*8010*/  LDSM.16.MT88.4 R172, [R192+0x18000] ;  /* 0x01800000c0ac783b */ /* 0x000fe20000004200 */
[----:B------:R-:W-:Y:S02]  /*8020*/  UIADD3 UR13, UPT, UPT, UR29, -0x56f99767, URZ ;  /* 0xa90668991d0d7890 */ /* 0x000fe4000fffe0ff */
[----:B------:R-:W-:Y:S02]  /*8030*/  UIADD3 UR14, UPT, UPT, UR29, -0x126145ec, URZ ;  /* 0xed9eba141d0e7890 */ /* 0x000fe4000fffe0ff */
[----:B------:R-:W-:Y:S02]  /*8040*/  UIADD3 UR8, UPT, UPT, UR28, -0x4ab325aa, URZ ;  /* 0xb54cda561c087890 */ /* 0x000fe4000fffe0ff */
[----:B------:R-:W-:Y:S02]  /*8050*/  UIADD3 UR6, UPT, UPT, UR28, 0x1715609d, URZ ;  /* 0x1715609d1c067890 */ /* 0x000fe4000fffe0ff */
[----:B------:R-:W-:Y:S02]  /*8060*/  UIADD3 UR12, UPT, UPT, UR29, 0x646e171e, URZ ;  /* 0x646e171e1d0c7890 */ /* 0x000fe4000fffe0ff */
[----:B------:R-:W-:Y:S01]  /*8070*/  UISETP.GT.AND UP0, UPT, UR21, URZ, UPT ;  /* 0x000000ff1500728c */ /* 0x000fe2000bf04270 */
[----:B-1----:R-:W-:Y:S02]  /*8080*/  FMNMX.FTZ R171, R164, R169, !PT ;  /* 0x000000a9a4ab7209 */ /* 0x002fe40007810000 */
[----:B------:R-:W-:Y:S01]  /*8090*/  MOV R169, UR20 ;  /* 0x0000001400a97c02 */ /* 0x000fe20008000f00 */
[----:B------:R-:W-:Y:S01]  /*80a0*/  UIADD3 UR20, UPT, UPT, UR20, 0x1, URZ ;  /* 0x0000000114147890 */ /* 0x000fe2000fffe0ff */
[----:B--2---:R-:W-:Y:S01]  /*80b0*/  LOP3.LUT R202, R202, 0xff, RZ, 0xc0, !PT ;  /* 0x000000ffcaca7812 */ /* 0x004fe200078ec0ff */
[----:B------:R-:W1:Y:S01]  /*80c0*/  SHFL.BFLY PT, R168, R171, 0x1, 0x1f ;  /* 0x0c201f00aba87f89 */ /* 0x000e6200000e0000 */
[----:B------:R-:W-:Y:S02]  /*80d0*/  LOP3.LUT R169, R169, UR29, R237, 0x96, !PT ;  /* 0x0000001da9a97c12 */ /* 0x000fe4000f8e96ed */
[----:B---3--:R-:W-:Y:S02]  /*80e0*/  FMNMX.FTZ R2, R166, R3, !PT ;  /* 0x00000003a6027209 */ /* 0x008fe40007810000 */
        /* <DEDUP_REMOVED lines=367> */
[----:B------:R-:W-:Y:S02]  /*97e0*/  LOP3.LUT R244, R242, UR7, R161, 0x96, !PT ;  /* 0x00000007f2f47c12 */ /* 0x000fe4000f8e96a1 */
[----:B------:R-:W-:Y:S01]  /*97f0*/  LOP3.LUT R168, R233, UR11, R160, 0x96, !PT ;  /* 0x0000000be9a87c12 */ /* 0x000fe2000f8e96a0 */
[C---:B------:R-:W-:Y:S06]  /*9800*/  HMMA.16816.F32 R96, R148.reuse, R170, R96 ;  /* 0x000000aa9460723c */ /* 0x040fec0000001860 */
[----:B------:R-:W-:Y:S01]  /*9810*/  MUFU.EX2 R188, R188 ;  /* 0x000000bc00bc7308 */ /* 0x000fe20000000800 */
[----:B------:R-:W-:Y:S04]  /*9820*/  IMAD.WIDE.U32 R168, R168, -0x2daee0ad, RZ ;  /* 0xd2511f53a8a87825 */ /* 0x000fe800078e00ff */
        /* <DEDUP_REMOVED lines=25> */
[C---:B-1----:R-:W-:Y:S01]  /*99c0*/  HMMA.16816.F32 R124, R148.reuse, R152, R124 ;  /* 0x00000098947c723c */ /* 0x042fe2000000187c */
[----:B------:R-:W-:Y:S03]  /*99d0*/  UIADD3 UR6, UPT, UPT, UR21, -0x1, URZ ;  /* 0xffffffff15067890 */ /* 0x000fe6000fffe0ff */
[----:B------:R-:W-:Y:S04]  /*99e0*/  IMAD.WIDE.U32 R244, R244, -0x2daee0ad, RZ ;  /* 0xd2511f53f4f47825 */ /* 0x000fe800078e00ff */
[C---:B------:R-:W-:Y:S01]  /*99f0*/  HMMA.16816.F32 R128, R148.reuse, R154, R128 ;  /* 0x0000009a9480723c */ /* 0x040fe20000001880 */
[----:B------:R-:W-:Y:S02]  /*9a00*/  UMOV UR21, UR6 ;  /* 0x0000000600157c82 */ /* 0x000fe40008000000 */
        /* <DEDUP_REMOVED lines=196> */
.L_x_1560:
[----:B------:R-:W1:Y:S01]  /*a650*/  SHFL.BFLY PT, R8, R241, 0x2, 0x1f ;  /* 0x0c401f00f1087f89 */ /* 0x000e6200000e0000 */
[----:B------:R-:W2:Y:S01]  /*a660*/  LDCU UR4, c[0x0][0x4fc] ;  /* 0x00009f80ff0477ac */ /* 0x000ea20008000800 */
[C---:B------:R-:W-:Y:S01]  /*a670*/  SHF.L.U32 R6, R211.reuse, 0x4, RZ ;  /* 0x00000004d3067819 */ /* 0x040fe200000006ff */
[----:B------:R-:W3:Y:S01]  /*a680*/  S2UR UR12, SR_CTAID.Y ;  /* 0x00000000000c79c3 */ /* 0x000ee20000002600 */
[----:B------:R-:W4:Y:S01]  /*a690*/  SHFL.BFLY PT, R0, R239, 0x2, 0x1f ;  /* 0x0c401f00ef007f89 */ /* 0x000f2200000e0000 */
[C---:B------:R-:W-:Y:S01]  /*a6a0*/  LOP3.LUT P0, RZ, R211.reuse, 0x10, RZ, 0xc0, !PT ;  /* 0x00000010d3ff7812 */ /* 0x040fe2000780c0ff */
[----:B------:R-:W-:Y:S01]  /*a6b0*/  UISETP.NE.AND UP3, UPT, UR19, -0x1, UPT ;  /* 0xffffffff1300788c */ /* 0x000fe2000bf65270 */
[----:B------:R-:W-:Y:S01]  /*a6c0*/  LOP3.LUT R6, R6, 0x1c0, RZ, 0xc0, !PT ;  /* 0x000001c006067812 */ /* 0x000fe200078ec0ff */
[----:B------:R-:W5:Y:S01]  /*a6d0*/  LDCU UR10, c[0x0][0x434] ;  /* 0x00008680ff0a77ac */ /* 0x000f620008000800 */
[----:B------:R-:W-:Y:S01]  /*a6e0*/  LOP3.LUT P1, RZ, R211, 0x8, RZ, 0xc0, !PT ;  /* 0x00000008d3ff7812 */ /* 0x000fe2000782c0ff */
[----:B------:R-:W2:Y:S01]  /*a6f0*/  LDCU.U8 UR11, c[0x0][0x548] ;  /* 0x0000a900ff0b77ac */ /* 0x000ea20008000000 */
[----:B------:R-:W-:-:S06]  /*a700*/  UISETP.NE.AND UP2, UPT, UR19, -0x1, UPT ;  /* 0xffffffff1300788c */ /* 0x000fcc000bf45270 */
[----:B------:R-:W3:Y:S01]  /*a710*/  @!UP3 LDCU.64 UR8, c[0x0][0x400] ;  /* 0x00008000ff08b7ac */ /* 0x000ee20008000a00 */
[----:B------:R-:W5:Y:S01]  /*a720*/  @UP3 LDCU.64 UR6, c[0x0][0x408] ;  /* 0x00008100ff0637ac */ /* 0x000f620008000a00 */
[----:B-1----:R-:W-:Y:S01]  /*a730*/  FADD.FTZ R8, R8, R241 ;  /* 0x000000f108087221 */ /* 0x002fe20000010000 */
[----:B------:R-:W1:Y:S01]  /*a740*/  LDCU UR13, c[0x0][0x434] ;  /* 0x00008680ff0d77ac */ /* 0x000e620008000800 */
[----:B----4-:R-:W-:-:S03]  /*a750*/  FADD.FTZ R9, R0, R239 ;  /* 0x000000ef00097221 */ /* 0x010fc60000010000 */
[----:B------:R-:W4:Y:S04]  /*a760*/  SHFL.BFLY PT, R5, R8, 0x1, 0x1f ;  /* 0x0c201f0008057f89 */ /* 0x000f2800000e0000 */
[----:B------:R-:W2:Y:S01]  /*a770*/  SHFL.BFLY PT, R2, R9, 0x1, 0x1f ;  /* 0x0c201f0009027f89 */ /* 0x000ea200000e0000 */
[----:B---3--:R-:W-:Y:S01]  /*a780*/  @!UP3 UIMAD.WIDE.U32 UR14, UR12, UR8, URZ ;  /* 0x000000080c0eb2a5 */ /* 0x008fe2000f8e00ff */
[----:B------:R-:W3:Y:S01]  /*a790*/  S2UR UR8, SR_CTAID.X ;  /* 0x00000000000879c3 */ /* 0x000ee20000002500 */
[----:B-----5:R-:W-:Y:S02]  /*a7a0*/  @UP3 UIMAD.WIDE.U32 UR16, UR19, UR6, URZ ;  /* 0x00000006131032a5 */ /* 0x020fe4000f8e00ff */
[----:B------:R-:W-:Y:S02]  /*a7b0*/  @!UP3 UIMAD UR9, UR12, UR9, UR15 ;  /* 0x000000090c09b2a4 */ /* 0x000fe4000f8e020f */
[----:B------:R-:W-:-:S03]  /*a7c0*/  @UP3 UIMAD UR9, UR19, UR7, UR17 ;  /* 0x00000007130932a4 */ /* 0x000fc6000f8e0211 */
[----:B------:R-:W1:Y:S01]  /*a7d0*/  S2UR UR6, SR_CTAID.Z ;  /* 0x00000000000679c3 */ /* 0x000e620000002700 */
[----:B------:R-:W-:Y:S01]  /*a7e0*/  @!UP2 UIMAD UR19, UR12, UR10, URZ ;  /* 0x0000000a0c13a2a4 */ /* 0x000fe2000f8e02ff */
[----:B------:R-:W-:Y:S01]  /*a7f0*/  @UP3 UMOV UR14, UR16 ;  /* 0x00000010000e3c82 */ /* 0x000fe20008000000 */
[----:B----4-:R-:W-:Y:S01]  /*a800*/  FADD.FTZ R4, R8, R5 ;  /* 0x0000000508047221 */ /* 0x010fe20000010000 */
[----:B------:R-:W-:-:S03]  /*a810*/  SHF.L.U32 R5, R211, 0x1, RZ ;  /* 0x00000001d3057819 */ /* 0x000fc600000006ff */
[----:B------:R-:W4:Y:S01]  /*a820*/  MUFU.RCP R0, R4 ;  /* 0x0000000400007308 */ /* 0x000f220000001000 */
[----:B--2---:R-:W-:Y:S01]  /*a830*/  FADD.FTZ R2, R9, R2 ;  /* 0x0000000209027221 */ /* 0x004fe20000010000 */
[----:B------:R-:W-:Y:S02]  /*a840*/  FSETP.NE.FTZ.AND P4, PT, R4, RZ, PT ;  /* 0x000000ff0400720b */ /* 0x000fe40003f95000 */
[--C-:B------:R-:W-:Y:S02]  /*a850*/  LOP3.LUT R214, R214, 0x6, R5.reuse, 0xf8, !PT ;  /* 0x00000006d6d67812 */ /* 0x100fe400078ef805 */
[----:B------:R-:W-:Y:S02]  /*a860*/  FSETP.NE.FTZ.AND P3, PT, R2, RZ, PT ;  /* 0x000000ff0200720b */ /* 0x000fe40003f75000 */
[----:B------:R-:W2:Y:S01]  /*a870*/  MUFU.RCP R7, R2 ;  /* 0x0000000200077308 */ /* 0x000ea20000001000 */
[----:B------:R-:W-:Y:S02]  /*a880*/  LOP3.LUT R5, R6, 0x38, R5, 0xf8, !PT ;  /* 0x0000003806057812 */ /* 0x000fe400078ef805 */
[----:B------:R-:W-:-:S02]  /*a890*/  MOV R6, 0x10 ;  /* 0x0000001000067802 */ /* 0x000fc40000000f00 */
[----:B------:R-:W-:Y:S02]  /*a8a0*/  LOP3.LUT R5, R214, R5, RZ, 0xfc, !PT ;  /* 0x00000005d6057212 */ /* 0x000fe400078efcff */
[----:B------:R-:W-:Y:S02]  /*a8b0*/  SEL R6, R6, 0xfffffff0, !P2 ;  /* 0xfffffff006067807 */ /* 0x000fe40005000000 */
[----:B----4-:R-:W-:Y:S02]  /*a8c0*/  FSEL R0, R0, 1, P4 ;  /* 0x3f80000000007808 */ /* 0x010fe40002000000 */
[----:B------:R-:W-:-:S03]  /*a8d0*/  LEA R5, R5, UR5, 0x1 ;  /* 0x0000000505057c11 */ /* 0x000fc6000f8e08ff */
[----:B------:R-:W-:Y:S01]  /*a8e0*/  FMUL.FTZ R0, R0, UR4 ;  /* 0x0000000400007c20 */ /* 0x000fe20008410000 */
[----:B------:R-:W-:Y:S02]  /*a8f0*/  IADD3 R11, PT, PT, R5, 0x40, RZ ;  /* 0x00000040050b7810 */ /* 0x000fe40007ffe0ff */
[----:B--2---:R-:W-:Y:S01]  /*a900*/  FSEL R7, R7, 1, P3 ;  /* 0x3f80000007077808 */ /* 0x004fe20001800000 */
        /* <DEDUP_REMOVED lines=131> */
[----:B------:R-:W2:Y:S01]  /*b140*/  LDCU.U8 UR4, c[0x0][0x549] ;  /* 0x0000a920ff0477ac */ /* 0x000ea20008000000 */
        /* <DEDUP_REMOVED lines=11> */
[----:B--2---:R-:W-:Y:S01]  /*b200*/  UISETP.NE.AND UP1, UPT, UR4, URZ, UPT ;  /* 0x000000ff0400728c */ /* 0x004fe2000bf25270 */
[----:B------:R-:W-:Y:S01]  /*b210*/  F2FP.F16.F32.PACK_AB R38, R39, R38 ;  /* 0x000000262726723e */ /* 0x000fe200000000ff */
[----:B------:R4:W-:Y:S01]  /*b220*/  STS [R7], R156 ;  /* 0x0000009c07007388 */ /* 0x0009e20000000800 */
[----:B------:R-:W-:Y:S01]  /*b230*/  F2FP.F16.F32.PACK_AB R40, R41, R40 ;  /* 0x000000282928723e */ /* 0x000fe200000000ff */
[----:B------:R-:W-:Y:S01]  /*b240*/  UISETP.NE.AND UP0, UPT, UR11, URZ, !UP1 ;  /* 0x000000ff0b00728c */ /* 0x000fe2000cf05270 */
[----:B------:R-:W-:Y:S01]  /*b250*/  F2FP.F16.F32.PACK_AB R42, R43, R42 ;  /* 0x0000002a2b2a723e */ /* 0x000fe200000000ff */
[----:B------:R4:W-:Y:S01]  /*b260*/  STS [R7+0x400], R158 ;  /* 0x0004009e07007388 */ /* 0x0009e20000000800 */
[----:B------:R-:W-:Y:S02]  /*b270*/  IADD3 R13, PT, PT, R6, R9, RZ ;  /* 0x00000009060d7210 */ /* 0x000fe40007ffe0ff */
[-C--:B------:R-:W-:Y:S01]  /*b280*/  IADD3 R15, PT, PT, R0, R11.reuse, RZ ;  /* 0x0000000b000f7210 */ /* 0x080fe20007ffe0ff */
[----:B------:R4:W-:Y:S01]  /*b290*/  STS [R9], R36 ;  /* 0x0000002409007388 */ /* 0x0009e20000000800 */
[----:B------:R-:W-:Y:S01]  /*b2a0*/  F2FP.F16.F32.PACK_AB R44, R45, R44 ;  /* 0x0000002c2d2c723e */ /* 0x000fe200000000ff */
[----:B------:R-:W1:Y:S01]  /*b2b0*/  @UP1 LDCU UR4, c[0x0][0x430] ;  /* 0x00008600ff0417ac */ /* 0x000e620008000800 */
[----:B------:R-:W-:Y:S01]  /*b2c0*/  F2FP.F16.F32.PACK_AB R46, R47, R46 ;  /* 0x0000002e2f2e723e */ /* 0x000fe200000000ff */
[----:B------:R4:W-:Y:S01]  /*b2d0*/  STS [R9+0x400], R38 ;  /* 0x0004002609007388 */ /* 0x0009e20000000800 */
[----:B------:R-:W-:Y:S01]  /*b2e0*/  F2FP.F16.F32.PACK_AB R48, R49, R48 ;  /* 0x000000303130723e */ /* 0x000fe200000000ff */
[----:B------:R-:W2:Y:S01]  /*b2f0*/  @UP1 LDCU UR15, c[0x0][0x430] ;  /* 0x00008600ff0f17ac */ /* 0x000ea20008000800 */
        /* <DEDUP_REMOVED lines=13> */
[----:B-1----:R-:W-:Y:S01]  /*b3d0*/  @UP1 UIMAD UR13, UR4, UR10, URZ ;  /* 0x0000000a040d12a4 */ /* 0x002fe2000f8e02ff */
[----:B------:R-:W-:Y:S01]  /*b3e0*/  F2FP.F16.F32.PACK_AB R62, R63, R62 ;  /* 0x0000003e3f3e723e */ /* 0x000fe200000000ff */
[----:B------:R4:W-:Y:S01]  /*b3f0*/  STS [R17], R48 ;  /* 0x0000003011007388 */ /* 0x0009e20000000800 */
[----:B------:R-:W-:Y:S01]  /*b400*/  F2FP.F16.F32.PACK_AB R64, R65, R64 ;  /* 0x000000404140723e */ /* 0x000fe200000000ff */
[----:B------:R-:W-:Y:S01]  /*b410*/  USHF.R.S32.HI UR4, URZ, 0x1f, UR19 ;  /* 0x0000001fff047899 */ /* 0x000fe20008011413 */
        /* <DEDUP_REMOVED lines=10> */
[----:B------:R4:W-:Y:S01]  /*b4c0*/  STS [R19], R56 ;  /* 0x0000003813007388 */ /* 0x0009e20000000800 */
        /* <DEDUP_REMOVED lines=55> */
[----:B------:R-:W-:Y:S01]  /*b840*/  LOP3.LUT R0, R231, 0x1f8, RZ, 0xc0, !PT ;  /* 0x000001f8e7007812 */ /* 0x000fe200078ec0ff */
[----:B------:R4:W-:Y:S03]  /*b850*/  STS [R5+0x8400], R94 ;  /* 0x0084005e05007388 */ /* 0x0009e60000000800 */
[----:B------:R-:W-:Y:S01]  /*b860*/  LOP3.LUT R0, R0, 0x38, R211, 0x78, !PT ;  /* 0x0000003800007812 */ /* 0x000fe200078e78d3 */
[----:B------:R4:W-:Y:S03]  /*b870*/  STS [R7+0x8000], R96 ;  /* 0x0080006007007388 */ /* 0x0009e60000000800 */
[----:B------:R-:W-:Y:S01]  /*b880*/  LOP3.LUT R0, R0, 0x1e00, R231, 0xf8, !PT ;  /* 0x00001e0000007812 */ /* 0x000fe200078ef8e7 */
[----:B------:R4:W-:Y:S03]  /*b890*/  STS [R7+0x8400], R98 ;  /* 0x0084006207007388 */ /* 0x0009e60000000800 */
[----:B------:R-:W-:Y:S01]  /*b8a0*/  LEA R0, R0, UR5, 0x1 ;  /* 0x0000000500007c11 */ /* 0x000fe2000f8e08ff */
        /* <DEDUP_REMOVED lines=28> */
[----:B--23--:R-:W-:Y:S05]  /*ba70*/  BRA.U UP1, `(.L_x_1564) ;  /* 0x0000000101207547 */ /* 0x00cfea000b800000 */
        /* <DEDUP_REMOVED lines=8> */
.L_x_1564:
[----:B------:R-:W-:Y:S01]  /*bb00*/  BAR.SYNC.DEFER_BLOCKING 0x0 ;  /* 0x0000000000007b1d */ /* 0x000fe20000010000 */
[----:B------:R-:W-:Y:S01]  /*bb10*/  UIMAD UR13, UR6, UR13, URZ ;  /* 0x0000000d060d72a4 */ /* 0x000fe2000f8e02ff */
[----:B------:R-:W-:Y:S01]  /*bb20*/  LOP3.LUT P0, RZ, R211, 0x3, RZ, 0xc0, !PT ;  /* 0x00000003d3ff7812 */ /* 0x000fe2000780c0ff */
[----:B------:R-:W-:Y:S01]  /*bb30*/  UIMAD UR10, UR8, UR15, URZ ;  /* 0x0000000f080a72a4 */ /* 0x000fe2000f8e02ff */
[----:B------:R-:W-:Y:S01]  /*bb40*/  LOP3.LUT R6, R213, 0x70, RZ, 0xc0, !PT ;  /* 0x00000070d5067812 */ /* 0x000fe200078ec0ff */
[----:B------:R-:W-:-:S03]  /*bb50*/  USEL UR19, UR19, URZ, UP0 ;  /* 0x000000ff13137287 */ /* 0x000fc60008000000 */
[----:B----4-:R-:W1:Y:S01]  /*bb60*/  @P4 LDC R5, c[0x0][0x458] ;  /* 0x00011600ff054b82 */ /* 0x010e620000000800 */
        /* <DEDUP_REMOVED lines=38> */
.L_x_1566:
[----:B------:R-:W-:Y:S05]  /*bdd0*/  BSYNC.RECONVERGENT B0 ;  /* 0x0000000000007941 */ /* 0x000fea0003800200 */
.L_x_1565:
        /* <DEDUP_REMOVED lines=42> */
.L_x_1568:
[----:B------:R-:W-:Y:S05]  /*c080*/  BSYNC.RECONVERGENT B0 ;  /* 0x0000000000007941 */ /* 0x000fea0003800200 */
.L_x_1567:
        /* <DEDUP_REMOVED lines=27> */
.L_x_1570:
[----:B------:R-:W-:Y:S05]  /*c240*/  BSYNC.RECONVERGENT B0 ;  /* 0x0000000000007941 */ /* 0x000fea0003800200 */
.L_x_1569:
        /* <DEDUP_REMOVED lines=27> */
.L_x_1572:
[----:B------:R-:W-:Y:S05]  /*c400*/  BSYNC.RECONVERGENT B0 ;  /* 0x0000000000007941 */ /* 0x000fea0003800200 */
.L_x_1571:
        /* <DEDUP_REMOVED lines=27> */
.L_x_1573:
        /* <DEDUP_REMOVED lines=12> */
.L_x_2361:


//--------------------- .text._ZN5flash16flash_fwd_kernelI23Flash_fwd_kernel_traitsILi256ELi128ELi64ELi8ELb0ELb0EN7cutlass6half_tE19Flash_kernel_traitsILi256ELi128ELi64ELi8ES3_EELb1ELb0ELb1ELb0ELb0ELb0ELb0ELb0EEEvNS_16Flash_fwd_paramsE --------------------------
	.section	.text._ZN5flash16flash_fwd_kernelI23Flash_fwd_kernel_traitsILi256ELi128ELi64ELi8ELb0ELb0EN7cutlass6half_tE19Flash_kernel_traitsILi256ELi128ELi64ELi8ES3_EELb1ELb0ELb1ELb0ELb0ELb0ELb0ELb0EEEvNS_16Flash_fwd_paramsE,"ax",@progbits
	.align	128
        .global         _ZN5flash16flash_fwd_kernelI23Flash_fwd_kernel_traitsILi256ELi128ELi64ELi8ELb0ELb0EN7cutlass6half_tE19Flash_kernel_traitsILi256ELi128ELi64ELi8ES3_EELb1ELb0ELb1ELb0ELb0ELb0ELb0ELb0EEEvNS_16Flash_fwd_paramsE
        .type           _ZN5flash16flash_fwd_kernelI23Flash_fwd_kernel_traitsILi256ELi128ELi64ELi8ELb0ELb0EN7cutlass6half_tE19Flash_kernel_traitsILi256ELi128ELi64ELi8ES3_EELb1ELb0ELb1ELb0ELb0ELb0ELb0ELb0EEEvNS_16Flash_fwd_paramsE,@function
        .size           _ZN5flash16flash_fwd_kernelI23Flash_fwd_kernel_traitsILi256ELi128ELi64ELi8ELb0ELb0EN7cutlass6half_tE19Flash_kernel_traitsILi256ELi128ELi64ELi8ES3_EELb1ELb0ELb1ELb0ELb0ELb0ELb0ELb0EEEvNS_16Flash_fwd_paramsE,(.L_x_2362 - _ZN5flash16flash_fwd_kernelI23Flash_fwd_kernel_traitsILi256ELi128ELi64ELi8ELb0ELb0EN7cutlass6half_tE19Flash_kernel_traitsILi256ELi128ELi64ELi8ES3_EELb1ELb0ELb1ELb0ELb0ELb0ELb0ELb0EEEvNS_16Flash_fwd_paramsE)
        .other          _ZN5flash16flash_fwd_kernelI23Flash_fwd_kernel_traitsILi256ELi128ELi64ELi8ELb0ELb0EN7cutlass6half_tE19Flash_kernel_traitsILi256ELi128ELi64ELi8ES3_EELb1ELb0ELb1ELb0ELb0ELb0ELb0ELb0EEEvNS_16Flash_fwd_paramsE,@"STO_CUDA_ENTRY STV_DEFAULT"
_ZN5flash16flash_fwd_kernelI23Flash_fwd_kernel_traitsILi256ELi128ELi64ELi8ELb0ELb0EN7cutlass6half_tE19Flash_kernel_traitsILi256ELi128ELi64ELi8ES3_EELb1ELb0ELb1ELb0ELb0ELb0ELb0ELb0EEEvNS_16Flash_fwd_paramsE:
.text._ZN5flash16flash_fwd_kernelI23Flash_fwd_kernel_traitsILi256ELi128ELi64ELi8ELb0ELb0EN7cutlass6half_tE19Flash_kernel_traitsILi256ELi128ELi64ELi8ES3_EELb1ELb0ELb1ELb0ELb0ELb0ELb0ELb0EEEvNS_16Flash_fwd_paramsE:
        /* <DEDUP_REMOVED lines=97> */
.L_x_1574:
        /* <DEDUP_REMOVED lines=54> */
.L_x_1576:
[----:B------:R-:W2:Y:S01]  /*0970*/  LDCU.64 UR4, c[0x0][0x410] ;  /* 0x00008200ff0477ac */ /* 0x000ea20008000a00 */
[----:B------:R-:W-:Y:S01]  /*0980*/  IMAD.SHL.U32 R0, R216, 0x8, RZ ;  /* 0x00000008d8007824 */ /* 0x000fe200078e00ff */
[----:B------:R-:W-:Y:S01]  /*0990*/  SHF.R.U32.HI R216, RZ, 0x3, R216 ;  /* 0x00000003ffd87819 */ /* 0x000fe200000116d8 */
[----:B------:R-:W-:Y:S01]  /*09a0*/  BSSY.RECONVERGENT B0, `(.L_x_1577) ;  /* 0x0000036000007945 */ /* 0x000fe20003800200 */
[----:B------:R-:W3:Y:S02]  /*09b0*/  LDCU UR7, c[0x0][0x434] ;  /* 0x00008680ff0777ac */ /* 0x000ee40008000800 */
[----:B------:R-:W-:Y:S01]  /*09c0*/  LOP3.LUT R0, R0, 0x38, RZ, 0xc0, !PT ;  /* 0x0000003800007812 */ /* 0x000fe200078ec0ff */
[C---:B------:R-:W-:Y:S01]  /*09d0*/  VIADD R9, R216.reuse, 0x20 ;  /* 0x00000020d8097836 */ /* 0x040fe20000000000 */
[----:B------:R-:W-:Y:S01]  /*09e0*/  UISETP.NE.AND UP1, UPT, UR8, URZ, !UP1 ;  /* 0x000000ff0800728c */ /* 0x000fe2000cf25270 */
[----:B------:R-:W-:Y:S01]  /*09f0*/  VIADD R8, R216, 0x40 ;  /* 0x00000040d8087836 */ /* 0x000fe20000000000 */
[----:B------:R-:W-:Y:S01]  /*0a00*/  UISETP.NE.AND UP0, UPT, UR20, -0x1, UPT ;  /* 0xffffffff1400788c */ /* 0x000fe2000bf05270 */
[C---:B------:R-:W-:Y:S01]  /*0a10*/  IADD3 R4, P0, PT, R0.reuse, UR12, RZ ;  /* 0x0000000c00047c10 */ /* 0x040fe2000ff1e0ff */
[----:B----4-:R-:W-:Y:S01]  /*0a20*/  UIMAD UR11, UR24, UR11, URZ ;  /* 0x0000000b180b72a4 */ /* 0x010fe2000f8e02ff */
[C---:B------:R-:W-:Y:S01]  /*0a30*/  ISETP.NE.AND P3, PT, R0.reuse, RZ, PT ;  /* 0x000000ff0000720c */ /* 0x040fe20003f65270 */
[----:B------:R-:W-:Y:S01]  /*0a40*/  UIMAD.WIDE.U32 UR32, UR32, 0x80, URZ ;  /* 0x00000080202078a5 */ /* 0x000fe2000f8e00ff */
[C---:B------:R-:W-:Y:S01]  /*0a50*/  LOP3.LUT R12, R0.reuse, 0x40, RZ, 0xfc, !PT ;  /* 0x00000040000c7812 */ /* 0x040fe200078efcff */
[----:B------:R-:W-:Y:S01]  /*0a60*/  IMAD.X R5, RZ, RZ, UR9, P0 ;  /* 0x00000009ff057e24 */ /* 0x000fe200080e06ff */
[----:B------:R-:W-:Y:S01]  /*0a70*/  LOP3.LUT R11, R0, 0x80, RZ, 0xfc, !PT ;  /* 0x00000080000b7812 */ /* 0x000fe200078efcff */
[----:B--2---:R-:W-:Y:S01]  /*0a80*/  IMAD.U32 R2, RZ, RZ, UR4 ;  /* 0x00000004ff027e24 */ /* 0x004fe2000f8e00ff */
[----:B-1----:R-:W-:Y:S01]  /*0a90*/  UIMAD UR4, UR18, UR6, URZ ;  /* 0x00000006120472a4 */ /* 0x002fe2000f8e02ff */
[----:B------:R-:W-:Y:S01]  /*0aa0*/  IMAD.U32 R16, RZ, RZ, UR5 ;  /* 0x00000005ff107e24 */ /* 0x000fe2000f8e00ff */
[----:B------:R-:W-:Y:S01]  /*0ab0*/  UIADD3 UR18, UPT, UPT, -UR18, UR29, URZ ;  /* 0x0000001d12127290 */ /* 0x000fe2000fffe1ff */
[----:B------:R-:W-:Y:S01]  /*0ac0*/  IMAD.WIDE.U32 R2, R2, UR24, R4 ;  /* 0x0000001802027c25 */ /* 0x000fe2000f8e0004 */
[----:B---3--:R-:W-:Y:S01]  /*0ad0*/  UIMAD UR7, UR25, UR7, URZ ;  /* 0x00000007190772a4 */ /* 0x008fe2000f8e02ff */
[----:B------:R-:W-:Y:S01]  /*0ae0*/  LOP3.LUT R5, R216, UR32, RZ, 0xfc, !PT ;  /* 0x00000020d8057c12 */ /* 0x000fe2000f8efcff */
[----:B------:R-:W-:Y:S01]  /*0af0*/  @!UP1 UIMAD UR11, UR25, UR10, UR11 ;  /* 0x0000000a190b92a4 */ /* 0x000fe2000f8e020b */
[----:B------:R-:W-:Y:S01]  /*0b00*/  LOP3.LUT R10, R0, 0xc0, RZ, 0xfc, !PT ;  /* 0x000000c0000a7812 */ /* 0x000fe200078efcff */
[----:B------:R-:W-:Y:S01]  /*0b10*/  USEL UR7, UR7, UR20, !UP0 ;  /* 0x0000001407077287 */ /* 0x000fe2000c000000 */
[----:B------:R-:W-:Y:S01]  /*0b20*/  ISETP.GE.AND P1, PT, R216, UR18, PT ;  /* 0x00000012d8007c0c */ /* 0x000fe2000bf26270 */
[----:B------:R-:W-:Y:S01]  /*0b30*/  USHF.R.S32.HI UR10, URZ, 0x1f, UR4 ;  /* 0x0000001fff0a7899 */ /* 0x000fe20008011404 */
[----:B------:R-:W-:Y:S01]  /*0b40*/  ISETP.GE.AND P0, PT, R9, UR18, PT ;  /* 0x0000001209007c0c */ /* 0x000fe2000bf06270 */
[----:B------:R-:W-:Y:S01]  /*0b50*/  USHF.R.S32.HI UR5, URZ, 0x1f, UR7 ;  /* 0x0000001fff057899 */ /* 0x000fe20008011407 */
[----:B------:R-:W-:Y:S01]  /*0b60*/  IMAD R17, R16, UR24, R3 ;  /* 0x0000001810117c24 */ /* 0x000fe2000f8e0203 */
[----:B------:R-:W-:-:S02]  /*0b70*/  USEL UR7, UR7, URZ, UP1 ;  /* 0x000000ff07077287 */ /* 0x000fc40008800000 */
[----:B------:R-:W-:Y:S02]  /*0b80*/  USEL UR5, UR5, URZ, UP1 ;  /* 0x000000ff05057287 */ /* 0x000fe40008800000 */
[----:B------:R-:W-:Y:S02]  /*0b90*/  USHF.R.S32.HI UR8, URZ, 0x1f, UR11 ;  /* 0x0000001fff087899 */ /* 0x000fe4000801140b */
[----:B------:R-:W-:-:S04]  /*0ba0*/  UIADD3 UR7, UP1, UP0, UR4, UR7, UR11 ;  /* 0x0000000704077290 */ /* 0x000fc8000f83e00b */
[----:B------:R-:W-:Y:S01]  /*0bb0*/  UIADD3.X UR10, UPT, UPT, UR10, UR5, UR8, UP1, UP0 ;  /* 0x000000050a0a7290 */ /* 0x000fe20008fe0408 */
[----:B------:R-:W-:Y:S11]  /*0bc0*/  @P1 BRA `(.L_x_1578) ;  /* 0x00000000004c1947 */ /* 0x000ff60003800000 */
        /* <DEDUP_REMOVED lines=19> */
.L_x_1578:
[----:B------:R-:W-:Y:S05]  /*0d00*/  BSYNC.RECONVERGENT B0 ;  /* 0x0000000000007941 */ /* 0x000fea0003800200 */
.L_x_1577:
        /* <DEDUP_REMOVED lines=25> */
.L_x_1580:
[----:B------:R-:W-:Y:S05]  /*0ea0*/  BSYNC.RECONVERGENT B0 ;  /* 0x0000000000007941 */ /* 0x000fea0003800200 */
.L_x_1579:
        /* <DEDUP_REMOVED lines=24> */
.L_x_1582:
[----:B------:R-:W-:Y:S05]  /*1030*/  BSYNC.RECONVERGENT B0 ;  /* 0x0000000000007941 */ /* 0x000fea0003800200 */
.L_x_1581:
        /* <DEDUP_REMOVED lines=26> */
.L_x_1584:
[----:B------:R-:W-:Y:S05]  /*11e0*/  BSYNC.RECONVERGENT B0 ;  /* 0x0000000000007941 */ /* 0x000fea0003800200 */
.L_x_1583:
        /* <DEDUP_REMOVED lines=10> */
.L_x_1586:
[----:B------:R-:W-:Y:S05]  /*1290*/  BSYNC.RECONVERGENT B0 ;  /* 0x0000000000007941 */ /* 0x000fea0003800200 */
.L_x_1585:
        /* <DEDUP_REMOVED lines=10> */
.L_x_1588:
[----:B------:R-:W-:Y:S05]  /*1340*/  BSYNC.RECONVERGENT B0 ;  /* 0x0000000000007941 */ /* 0x000fea0003800200 */
.L_x_1587:
        /* <DEDUP_REMOVED lines=10> */
.L_x_1590:
[----:B------:R-:W-:Y:S05]  /*13f0*/  BSYNC.RECONVERGENT B0 ;  /* 0x0000000000007941 */ /* 0x000fea0003800200 */
.L_x_1589:
        /* <DEDUP_REMOVED lines=10> */
.L_x_1575:
        /* <DEDUP_REMOVED lines=21> */
.L_x_1591:
[----:B------:R-:W1:Y:S01]  /*15f0*/  LDCU.64 UR10, c[0x0][0x3b8] ;  /* 0x00007700ff0a77ac */ /* 0x000e620008000a00 */
[----:B------:R-:W-:-:S04]  /*1600*/  UIADD3 UR14, UPT, UPT, UR12, UR13, URZ ;  /* 0x0000000d0c0e7290 */ /* 0x000fc8000fffe0ff */
[----:B-1----:R-:W-:Y:S02]  /*1610*/  UIMAD.WIDE.U32 UR6, UR14, UR10, URZ ;  /* 0x0000000a0e0672a5 */ /* 0x002fe4000f8e00ff */
[----:B------:R-:W-:-:S04]  /*1620*/  UIMAD UR14, UR14, UR11, URZ ;  /* 0x0000000b0e0e72a4 */ /* 0x000fc8000f8e02ff */
[----:B------:R-:W-:Y:S02]  /*1630*/  UIADD3 UR14, UPT, UPT, UR7, UR14, URZ ;  /* 0x0000000e070e7290 */ /* 0x000fe4000fffe0ff */
.L_x_1592:
        /* <DEDUP_REMOVED lines=39> */
.L_x_1593:
[----:B------:R-:W1:Y:S01]  /*18b0*/  LDCU.64 UR8, c[0x0][0x3c0] ;  /* 0x00007800ff0877ac */ /* 0x000e620008000a00 */
[----:B------:R-:W-:-:S04]  /*18c0*/  UIADD3 UR12, UPT, UPT, UR12, UR13, URZ ;  /* 0x0000000d0c0c7290 */ /* 0x000fc8000fffe0ff */
[----:B-1----:R-:W-:Y:S02]  /*18d0*/  UIMAD.WIDE.U32 UR4, UR12, UR8, URZ ;  /* 0x000000080c0472a5 */ /* 0x002fe4000f8e00ff */
[----:B------:R-:W-:-:S04]  /*18e0*/  UIMAD UR12, UR12, UR9, URZ ;  /* 0x000000090c0c72a4 */ /* 0x000fc8000f8e02ff */
[----:B------:R-:W-:-:S12]  /*18f0*/  UIADD3 UR15, UPT, UPT, UR5, UR12, URZ ;  /* 0x0000000c050f7290 */ /* 0x000fd8000fffe0ff */
.L_x_1594:
[----:B------:R-:W-:Y:S01]  /*1900*/  IMAD.SHL.U32 R241, R216, 0x8, RZ ;  /* 0x00000008d8f17824 */ /* 0x000fe200078e00ff */
[----:B------:R-:W-:Y:S01]  /*1910*/  SHF.R.U32.HI R6, RZ, 0x3, R216 ;  /* 0x00000003ff067819 */ /* 0x000fe200000116d8 */
[----:B------:R-:W1:Y:S01]  /*1920*/  S2UR UR36, SR_CgaCtaId ;  /* 0x00000000002479c3 */ /* 0x000e620000008800 */
[----:B------:R-:W-:Y:S01]  /*1930*/  SHF.R.S32.HI R231, RZ, 0x1f, R4 ;  /* 0x0000001fffe77819 */ /* 0x000fe20000011404 */
[----:B------:R-:W2:Y:S01]  /*1940*/  LDCU.64 UR16, c[0x0][0x388] ;  /* 0x00007100ff1077ac */ /* 0x000ea20008000a00 */
[C---:B------:R-:W-:Y:S01]  /*1950*/  LOP3.LUT R215, R241.reuse, 0x38, RZ, 0xc0, !PT ;  /* 0x00000038f1d77812 */ /* 0x040fe200078ec0ff */
[C---:B------:R-:W-:Y:S01]  /*1960*/  VIADD R2, R6.reuse, 0x40 ;  /* 0x0000004006027836 */ /* 0x040fe20000000000 */
[----:B------:R-:W-:Y:S01]  /*1970*/  LOP3.LUT R235, R241, 0x1f8, RZ, 0xc0, !PT ;  /* 0x000001f8f1eb7812 */ /* 0x000fe200078ec0ff */
[----:B------:R-:W3:Y:S01]  /*1980*/  LDCU.64 UR12, c[0x0][0x3c8] ;  /* 0x00007900ff0c77ac */ /* 0x000ee20008000a00 */
[C---:B------:R-:W-:Y:S01]  /*1990*/  IADD3 R10, P1, PT, R215.reuse, UR6, RZ ;  /* 0x00000006d70a7c10 */ /* 0x040fe2000ff3e0ff */
[----:B------:R-:W-:Y:S01]  /*19a0*/  BSSY.RECONVERGENT B0, `(.L_x_1595) ;  /* 0x0000058000007945 */ /* 0x000fe20003800200 */
[----:B------:R-:W-:Y:S01]  /*19b0*/  IADD3 R14, P0, PT, R215, UR4, RZ ;  /* 0x00000004d70e7c10 */ /* 0x000fe2000ff1e0ff */
[----:B------:R-:W4:Y:S01]  /*19c0*/  LDCU.128 UR4, c[0x0][0x3d0] ;  /* 0x00007a00ff0477ac */ /* 0x000f220008000c00 */
[----:B------:R-:W-:Y:S01]  /*19d0*/  LOP3.LUT R0, R241, 0x1e00, RZ, 0xc0, !PT ;  /* 0x00001e00f1007812 */ /* 0x000fe200078ec0ff */
[----:B------:R-:W-:Y:S01]  /*19e0*/  IMAD.X R11, RZ, RZ, UR14, P1 ;  /* 0x0000000eff0b7e24 */ /* 0x000fe200088e06ff */
[----:B------:R-:W-:Y:S01]  /*19f0*/  LOP3.LUT R235, R235, 0x38, R216, 0x78, !PT ;  /* 0x00000038ebeb7812 */ /* 0x000fe200078e78d8 */
[----:B------:R-:W-:Y:S01]  /*1a00*/  IMAD.X R15, RZ, RZ, UR15, P0 ;  /* 0x0000000fff0f7e24 */ /* 0x000fe200080e06ff */
[----:B------:R-:W5:Y:S01]  /*1a10*/  LDCU.64 UR14, c[0x0][0x390] ;  /* 0x00007200ff0e77ac */ /* 0x000f620008000a00 */
[----:B------:R-:W-:Y:S01]  /*1a20*/  IMAD.WIDE.U32 R10, R6, UR10, R10 ;  /* 0x0000000a060a7c25 */ /* 0x000fe2000f8e000a */
[----:B------:R-:W-:Y:S01]  /*1a30*/  IADD3 R12, P0, PT, R215, UR38, RZ ;  /* 0x00000026d70c7c10 */ /* 0x000fe2000ff1e0ff */
[----:B------:R-:W-:-:S02]  /*1a40*/  UIADD3 UR18, UPT, UPT, -UR18, UR29, URZ ;  /* 0x0000001d12127290 */ /* 0x000fc4000fffe1ff */
[C---:B------:R-:W-:Y:S01]  /*1a50*/  IMAD.WIDE.U32 R14, R6.reuse, UR8, R14 ;  /* 0x00000008060e7c25 */ /* 0x040fe2000f8e000e */
[----:B------:R-:W-:Y:S01]  /*1a60*/  IADD3.X R13, PT, PT, RZ, UR34, RZ, P0, !PT ;  /* 0x00000022ff0d7c10 */ /* 0x000fe200087fe4ff */
[----:B------:R-:W-:Y:S01]  /*1a70*/  UMOV UR37, 0x400 ;  /* 0x0000040000257882 */ /* 0x000fe20000000000 */
[----:B------:R-:W-:Y:S01]  /*1a80*/  UIMAD.WIDE.U32 UR32, UR32, 0x80, URZ ;  /* 0x00000080202078a5 */ /* 0x000fe2000f8e00ff */
[C---:B------:R-:W-:Y:S01]  /*1a90*/  IMAD R11, R6.reuse, UR11, R11 ;  /* 0x0000000b060b7c24 */ /* 0x040fe2000f8e020b */
[----:B------:R-:W-:Y:S01]  /*1aa0*/  LOP3.LUT R235, R235, R0, RZ, 0xfc, !PT ;  /* 0x00000000ebeb7212 */ /* 0x000fe200078efcff */
[----:B------:R-:W-:Y:S01]  /*1ab0*/  IMAD R15, R6, UR9, R15 ;  /* 0x00000009060f7c24 */ /* 0x000fe2000f8e020f */
[----:B------:R-:W-:Y:S01]  /*1ac0*/  USHF.L.U32 UR34, UR10, 0x6, URZ ;  /* 0x000000060a227899 */ /* 0x000fe200080006ff */
[C---:B----4-:R-:W-:Y:S01]  /*1ad0*/  IMAD R233, R231.reuse, UR4, RZ ;  /* 0x00000004e7e97c24 */ /* 0x050fe2000f8e02ff */
[----:B------:R-:W-:Y:S01]  /*1ae0*/  USHF.L.U64.HI UR35, UR10, 0x5, UR11 ;  /* 0x000000050a237899 */ /* 0x000fe2000801020b */
[----:B------:R-:W-:Y:S01]  /*1af0*/  IMAD R231, R231, UR6, RZ ;  /* 0x00000006e7e77c24 */ /* 0x000fe2000f8e02ff */
[----:B------:R-:W-:Y:S01]  /*1b00*/  ISETP.GE.AND P1, PT, R2, UR18, PT ;  /* 0x0000001202007c0c */ /* 0x000fe2000bf26270 */
[C---:B------:R-:W-:Y:S01]  /*1b10*/  IMAD R233, R4.reuse, UR5, R233 ;  /* 0x0000000504e97c24 */ /* 0x040fe2000f8e02e9 */
[----:B-1----:R-:W-:Y:S01]  /*1b20*/  ULEA UR5, UR36, UR37, 0x18 ;  /* 0x0000002524057291 */ /* 0x002fe2000f8ec0ff */
[C---:B------:R-:W-:Y:S01]  /*1b30*/  IMAD R231, R4.reuse, UR7, R231 ;  /* 0x0000000704e77c24 */ /* 0x040fe2000f8e02e7 */
[C---:B------:R-:W-:Y:S01]  /*1b40*/  LOP3.LUT R240, R215.reuse, 0x40, RZ, 0xfc, !PT ;  /* 0x00000040d7f07812 */ /* 0x040fe200078efcff */
[----:B------:R-:W-:Y:S01]  /*1b50*/  IMAD.WIDE.U32 R10, R4, UR4, R10 ;  /* 0x00000004040a7c25 */ /* 0x000fe2000f8e000a */
[----:B------:R-:W-:Y:S01]  /*1b60*/  USHF.L.U64.HI UR4, UR10, 0x6, UR11 ;  /* 0x000000060a047899 */ /* 0x000fe2000801020b */
[----:B------:R-:W-:-:S02]  /*1b70*/  LOP3.LUT R239, R215, 0x80, RZ, 0xfc, !PT ;  /* 0x00000080d7ef7812 */ /* 0x000fc400078efcff */
[----:B------:R-:W-:Y:S01]  /*1b80*/  IMAD.WIDE.U32 R4, R4, UR6, R14 ;  /* 0x0000000604047c25 */ /* 0x000fe2000f8e000e */
[----:B--2---:R-:W-:Y:S01]  /*1b90*/  LEA R234, P2, R10, UR16, 0x1 ;  /* 0x000000100aea7c11 */ /* 0x004fe2000f8408ff */
[----:B------:R-:W-:Y:S01]  /*1ba0*/  USHF.L.U64.HI UR16, UR8, 0x6, UR9 ;  /* 0x0000000608107899 */ /* 0x000fe20008010209 */
[----:B------:R-:W-:Y:S01]  /*1bb0*/  LOP3.LUT R238, R215, 0xc0, RZ, 0xfc, !PT ;  /* 0x000000c0d7ee7812 */ /* 0x000fe200078efcff */
[----:B------:R-:W-:Y:S01]  /*1bc0*/  IMAD.IADD R231, R5, 0x1, R231 ;  /* 0x0000000105e77824 */ /* 0x000fe200078e02e7 */
[C---:B-----5:R-:W-:Y:S01]  /*1bd0*/  LEA R232, P0, R4.reuse, UR14, 0x1 ;  /* 0x0000000e04e87c11 */ /* 0x060fe2000f8008ff */
[----:B------:R-:W-:Y:S01]  /*1be0*/  IMAD.IADD R233, R11, 0x1, R233 ;  /* 0x000000010be97824 */ /* 0x000fe200078e02e9 */
[----:B------:R-:W-:Y:S01]  /*1bf0*/  UIADD3 UR14, UPT, UPT, UR21, -0x1, URZ ;  /* 0xffffffff150e7890 */ /* 0x000fe2000fffe0ff */
[----:B---3--:R-:W-:Y:S01]  /*1c00*/  IMAD.U32 R8, RZ, RZ, UR12 ;  /* 0x0000000cff087e24 */ /* 0x008fe2000f8e00ff */
[----:B------:R-:W-:Y:S01]  /*1c10*/  LEA.HI.X R231, R4, UR15, R231, 0x1, P0 ;  /* 0x0000000f04e77c11 */ /* 0x000fe200080f0ce7 */
[----:B------:R-:W-:Y:S01]  /*1c20*/  USHF.L.U32 UR15, UR8, 0x6, URZ ;  /* 0x00000006080f7899 */ /* 0x000fe200080006ff */
[----:B------:R-:W-:Y:S01]  /*1c30*/  ISETP.GE.AND P0, PT, R6, UR18, PT ;  /* 0x0000001206007c0c */ /* 0x000fe2000bf06270 */
[----:B------:R-:W-:Y:S01]  /*1c40*/  IMAD.WIDE.U32 R8, R8, UR24, R12 ;  /* 0x0000001808087c25 */ /* 0x000fe2000f8e000c */
[----:B------:R-:W-:Y:S01]  /*1c50*/  LEA.HI.X R233, R10, UR17, R233, 0x1, P2 ;  /* 0x000000110ae97c11 */ /* 0x000fe200090f0ce9 */
[----:B------:R-:W-:Y:S01]  /*1c60*/  USHF.L.U32 UR17, UR14, 0x6, URZ ;  /* 0x000000060e117899 */ /* 0x000fe200080006ff */
[C---:B------:R-:W-:Y:S01]  /*1c70*/  IADD3 R5, PT, PT, R6.reuse, 0x20, RZ ;  /* 0x0000002006057810 */ /* 0x040fe20007ffe0ff */
[----:B------:R-:W-:Y:S01]  /*1c80*/  IMAD.U32 R10, RZ, RZ, UR13 ;  /* 0x0000000dff0a7e24 */ /* 0x000fe2000f8e00ff */
[C---:B------:R-:W-:Y:S01]  /*1c90*/  LOP3.LUT R4, R6.reuse, UR32, RZ, 0xfc, !PT ;  /* 0x0000002006047c12 */ /* 0x040fe2000f8efcff */
[----:B------:R-:W-:Y:S01]  /*1ca0*/  VIADD R2, R6, 0x60 ;  /* 0x0000006006027836 */ /* 0x000fe20000000000 */
[----:B------:R-:W-:Y:S01]  /*1cb0*/  ISETP.GE.AND P2, PT, R5, UR18, PT ;  /* 0x0000001205007c0c */ /* 0x000fe2000bf46270 */
[----:B------:R-:W-:Y:S01]  /*1cc0*/  IMAD R11, R10, UR24, R9 ;  /* 0x000000180a0b7c24 */ /* 0x000fe2000f8e0209 */
[----:B------:R-:W-:-:S03]  /*1cd0*/  LEA R235, R235, UR5, 0x1 ;  /* 0x00000005ebeb7c11 */ /* 0x000fc6000f8e08ff */
[----:B------:R-:W-:Y:S08]  /*1ce0*/  @P0 BRA `(.L_x_1596) ;  /* 0x00000000008c0947 */ /* 0x000ff00003800000 */
        /* <DEDUP_REMOVED lines=35> */
.L_x_1596:
[----:B------:R-:W-:Y:S05]  /*1f20*/  BSYNC.RECONVERGENT B0 ;  /* 0x0000000000007941 */ /* 0x000fea0003800200 */
.L_x_1595:
[----:B------:R-:W-:Y:S01]  /*1f30*/  UIADD3 UR36, UPT, UPT, -UR17, UR28, URZ ;  /* 0x0000001c11247290 */ /* 0x000fe2000fffe1ff */
        /* <DEDUP_REMOVED lines=40> */
.L_x_1598:
[----:B------:R-:W-:Y:S05]  /*21c0*/  BSYNC.RECONVERGENT B0 ;  /* 0x0000000000007941 */ /* 0x000fea0003800200 */
.L_x_1597:
        /* <DEDUP_REMOVED lines=10> */
[----:B------:R-:W5:Y:S03]  /*2270*/  LDCU.64 UR6, c[0x0][0x380] ;  /* 0x00007000ff0677ac */ /* 0x000f660008000a00 */
[----:B---3--:R-:W-:-:S02]  /*2280*/  IMAD R2, R2, UR12, RZ ;  /* 0x0000000c02027c24 */ /* 0x008fc4000f8e02ff */
[----:B------:R-:W-:Y:S01]  /*2290*/  IMAD.WIDE.U32 R6, R0, UR12, R6 ;  /* 0x0000000c00067c25 */ /* 0x000fe2000f8e0006 */
[----:B----4-:R-:W-:-:S03]  /*22a0*/  ISETP.GE.AND P4, PT, R215, UR38, PT ;  /* 0x00000026d7007c0c */ /* 0x010fc6000bf86270 */
[----:B------:R-:W-:Y:S01]  /*22b0*/  IMAD R2, R0, UR13, R2 ;  /* 0x0000000d00027c24 */ /* 0x000fe2000f8e0202 */
[----:B------:R-:W-:Y:S02]  /*22c0*/  ISETP.GE.AND P3, PT, R240, UR38, PT ;  /* 0x00000026f0007c0c */ /* 0x000fe4000bf66270 */
[----:B-----5:R-:W-:Y:S01]  /*22d0*/  LEA R12, P5, R6, UR6, 0x1 ;  /* 0x00000006060c7c11 */ /* 0x020fe2000f8a08ff */
        /* <DEDUP_REMOVED lines=24> */
.L_x_1600:
[----:B------:R-:W-:Y:S05]  /*2460*/  BSYNC.RECONVERGENT B0 ;  /* 0x0000000000007941 */ /* 0x000fea0003800200 */
.L_x_1599:
        /* <DEDUP_REMOVED lines=41> */
.L_x_1602:
[----:B------:R-:W-:Y:S05]  /*2700*/  BSYNC.RECONVERGENT B0 ;  /* 0x0000000000007941 */ /* 0x000fea0003800200 */
.L_x_1601:
        /* <DEDUP_REMOVED lines=34> */
.L_x_1604:
[----:B------:R-:W-:Y:S05]  /*2930*/  BSYNC.RECONVERGENT B0 ;  /* 0x0000000000007941 */ /* 0x000fea0003800200 */
.L_x_1603:
[----:B------:R-:W-:Y:S04]  /*2940*/  BSSY.RECONVERGENT B0, `(.L_x_1605) ;  /* 0x0000021000007945 */ /* 0x000fe80003800200 */
[----:B------:R-:W-:Y:S05]  /*2950*/  @P5 BRA `(.L_x_1606) ;  /* 0x00000000007c5947 */ /* 0x000fea0003800000 */
        /* <DEDUP_REMOVED lines=31> */
.L_x_1606:
[----:B------:R-:W-:Y:S05]  /*2b50*/  BSYNC.RECONVERGENT B0 ;  /* 0x0000000000007941 */ /* 0x000fea0003800200 */
.L_x_1605:
        /* <DEDUP_REMOVED lines=11> */
[----:B-1----:R-:W-:-:S02]  /*2c10*/  LOP3.LUT R6, R215, 0x1c0, R166, 0xf8, !PT ;  /* 0x000001c0d7067812 */ /* 0x002fc400078ef8a6 */
[----:B------:R-:W-:Y:S02]  /*2c20*/  LOP3.LUT R2, R216, 0x4, RZ, 0xc0, !PT ;  /* 0x00000004d8027812 */ /* 0x000fe400078ec0ff */
[----:B------:R-:W-:Y:S01]  /*2c30*/  LOP3.LUT R174, R218, 0x200, R166, 0xf8, !PT ;  /* 0x00000200daae7812 */ /* 0x000fe200078ef8a6 */
[----:B-----5:R-:W-:-:S04]  /*2c40*/  UIMAD UR6, UR25, UR6, UR24 ;  /* 0x00000006190672a4 */ /* 0x020fc8000f8e0218 */
[----:B------:R-:W-:Y:S01]  /*2c50*/  USHF.L.U32 UR6, UR6, 0x5, URZ ;  /* 0x0000000506067899 */ /* 0x000fe200080006ff */
[----:B------:R-:W-:-:S04]  /*2c60*/  DEPBAR.LE SB0, 0x0 ;  /* 0x000080000000791a */ /* 0x000fc80000000000 */
[----:B------:R-:W-:Y:S01]  /*2c70*/  USHF.R.S32.HI UR7, URZ, 0x1f, UR6 ;  /* 0x0000001fff077899 */ /* 0x000fe20008011406 */
[----:B------:R-:W-:Y:S01]  /*2c80*/  BAR.SYNC.DEFER_BLOCKING 0x0 ;  /* 0x0000000000007b1d */ /* 0x000fe20000010000 */
[----:B------:R-:W-:Y:S01]  /*2c90*/  IADD3 R77, P1, P0, R77, UR6, R0 ;  /* 0x000000064d4d7c10 */ /* 0x000fe2000f83e000 */
[----:B------:R-:W-:Y:S01]  /*2ca0*/  UIADD3 UR6, UPT, UPT, UR13, UR16, URZ ;  /* 0x000000100d067290 */ /* 0x000fe2000fffe0ff */
[----:B------:R-:W-:Y:S02]  /*2cb0*/  LOP3.LUT R0, R219, 0x8, RZ, 0xc0, !PT ;  /* 0x00000008db007812 */ /* 0x000fe400078ec0ff */
[----:B------:R-:W-:Y:S02]  /*2cc0*/  IADD3.X R3, PT, PT, R3, UR7, RZ, P1, P0 ;  /* 0x0000000703037c10 */ /* 0x000fe40008fe04ff */
[----:B------:R-:W-:Y:S01]  /*2cd0*/  LOP3.LUT R0, R6, R0, RZ, 0x3c, !PT ;  /* 0x0000000006007212 */ /* 0x000fe200078e3cff */
[----:B------:R-:W-:Y:S06]  /*2ce0*/  @P6 BRA `(.L_x_1608) ;  /* 0x00000000007c6947 */ /* 0x000fec0003800000 */
[----:B------:R-:W1:Y:S01]  /*2cf0*/  LDCU UR7, c[0x0][0x440] ;  /* 0x00008800ff0777ac */ /* 0x000e620008000800 */
[----:B----4-:R-:W-:Y:S02]  /*2d00*/  IMAD.U32 R8, RZ, RZ, UR12 ;  /* 0x0000000cff087e24 */ /* 0x010fe4000f8e00ff */
        /* <DEDUP_REMOVED lines=29> */
.L_x_1608:
[----:B------:R1:W-:Y:S04]  /*2ee0*/  STS.128 [R235+0x18000], RZ ;  /* 0x018000ffeb007388 */ /* 0x0003e80000000c00 */
[----:B------:R1:W-:Y:S04]  /*2ef0*/  STS.128 [R235+0x1a000], RZ ;  /* 0x01a000ffeb007388 */ /* 0x0003e80000000c00 */
[----:B------:R1:W-:Y:S04]  /*2f00*/  STS.128 [R235+0x1c000], RZ ;  /* 0x01c000ffeb007388 */ /* 0x0003e80000000c00 */
[----:B------:R1:W-:Y:S02]  /*2f10*/  STS.128 [R235+0x1e000], RZ ;  /* 0x01e000ffeb007388 */ /* 0x0003e40000000c00 */
.L_x_1609:
[----:B------:R-:W-:Y:S05]  /*2f20*/  BSYNC.RECONVERGENT B0 ;  /* 0x0000000000007941 */ /* 0x000fea0003800200 */
.L_x_1607:
        /* <DEDUP_REMOVED lines=44> */
.L_x_1611:
[----:B------:R-:W-:Y:S05]  /*31f0*/  BSYNC.RECONVERGENT B0 ;  /* 0x0000000000007941 */ /* 0x000fea0003800200 */
.L_x_1610:
[----:B------:R-:W-:Y:S01]  /*3200*/  LDSM.16.M88.4 R64, [R84] ;  /* 0x000000005440783b */ /* 0x000fe20000000200 */
[----:B------:R-:W-:Y:S01]  /*3210*/  IMAD.MOV.U32 R165, RZ, RZ, 0x20 ;  /* 0x00000020ffa57424 */ /* 0x000fe200078e00ff */
[----:B------:R-:W-:Y:S01]  /*3220*/  LOP3.LUT P0, R173, R216, 0x2, RZ, 0xc0, !PT ;  /* 0x00000002d8ad7812 */ /* 0x000fe2000780c0ff */
[----:B------:R-:W-:Y:S01]  /*3230*/  VIADD R186, R83, UR5 ;  /* 0x0000000553ba7c36 */ /* 0x000fe20008000000 */
[----:B------:R-:W5:Y:S01]  /*3240*/  LDSM.16.M88.4 R36, [R83+UR5+0x10000] ;  /* 0x010000055324783b */ /* 0x000f620008000200 */
[----:B------:R-:W-:Y:S01]  /*3250*/  IMAD.MOV.U32 R172, RZ, RZ, 0x40 ;  /* 0x00000040ffac7424 */ /* 0x000fe200078e00ff */
[----:B------:R-:W-:Y:S01]  /*3260*/  SEL R76, R165, 0xffffffe0, !P0 ;  /* 0xffffffe0a54c7807 */ /* 0x000fe20004000000 */
[----:B------:R-:W-:Y:S01]  /*3270*/  IMAD.U32 R230, RZ, RZ, UR22 ;  /* 0x00000016ffe67e24 */ /* 0x000fe2000f8e00ff */
[----:B------:R-:W5:Y:S01]  /*3280*/  LDSM.16.M88.4 R28, [R83+UR5+0x10800] ;  /* 0x01080005531c783b */ /* 0x000f620008000200 */
[----:B------:R-:W-:Y:S01]  /*3290*/  ISETP.NE.AND P0, PT, R2, RZ, PT ;  /* 0x000000ff0200720c */ /* 0x000fe20003f05270 */
[----:B------:R-:W-:Y:S01]  /*32a0*/  IMAD.SHL.U32 R184, R216, 0x2, RZ ;  /* 0x00000002d8b87824 */ /* 0x000fe200078e00ff */
[----:B------:R-:W-:Y:S01]  /*32b0*/  IADD3 R79, PT, PT, R186, R76, RZ ;  /* 0x0000004cba4f7210 */ /* 0x000fe20007ffe0ff */
[----:B------:R-:W5:Y:S01]  /*32c0*/  LDSM.16.M88.4 R20, [R83+UR5+0x11000] ;  /* 0x011000055314783b */ /* 0x000f620008000200 */
[----:B------:R-:W-:Y:S01]  /*32d0*/  IMAD.IADD R82, R84, 0x1, R76 ;  /* 0x0000000154527824 */ /* 0x000fe200078e024c */
[----:B------:R-:W-:Y:S01]  /*32e0*/  SEL R172, R172, 0xffffffc0, !P0 ;  /* 0xffffffc0acac7807 */ /* 0x000fe20004000000 */
[----:B------:R-:W-:Y:S01]  /*32f0*/  UISETP.GT.U32.AND UP0, UPT, UR14, UR19, UPT ;  /* 0x000000130e00728c */ /* 0x000fe2000bf04070 */
[----:B-1--4-:R-:W1:Y:S01]  /*3300*/  LDSM.16.M88.4 R8, [R83+UR5+0x11800] ;  /* 0x011800055308783b */ /* 0x012e620008000200 */
[----:B------:R-:W-:Y:S01]  /*3310*/  IMAD.U32 R228, RZ, RZ, UR28 ;  /* 0x0000001cffe47e24 */ /* 0x000fe2000f8e00ff */
[----:B------:R-:W-:Y:S01]  /*3320*/  LOP3.LUT R183, R184, 0x6, RZ, 0xc0, !PT ;  /* 0x00000006b8b77812 */ /* 0x000fe200078ec0ff */
[--C-:B------:R-:W-:Y:S01]  /*3330*/  IMAD.IADD R81, R84, 0x1, R172.reuse ;  /* 0x0000000154517824 */ /* 0x100fe200078e02ac */
[----:B------:R-:W-:Y:S01]  /*3340*/  LDSM.16.M88.4 R48, [R82] ;  /* 0x000000005230783b */ /* 0x000fe20000000200 */
[----:B------:R-:W-:-:S03]  /*3350*/  IMAD.IADD R2, R186, 0x1, R172 ;  /* 0x00000001ba027824 */ /* 0x000fc600078e02ac */
[----:B------:R-:W4:Y:S01]  /*3360*/  LDSM.16.M88.4 R4, [R79+0x10000] ;  /* 0x010000004f04783b */ /* 0x000f220000000200 */
[C---:B------:R-:W-:Y:S01]  /*3370*/  IADD3 R80, PT, PT, R76.reuse, R81, RZ ;  /* 0x000000514c507210 */ /* 0x040fe20007ffe0ff */
[----:B------:R-:W-:Y:S02]  /*3380*/  IMAD.IADD R78, R76, 0x1, R2 ;  /* 0x000000014c4e7824 */ /* 0x000fe400078e0202 */
[----:B------:R-:W4:Y:S04]  /*3390*/  LDSM.16.M88.4 R56, [R79+0x10800] ;  /* 0x010800004f38783b */ /* 0x000f280000000200 */
[----:B------:R-:W4:Y:S04]  /*33a0*/  LDSM.16.M88.4 R52, [R79+0x11000] ;  /* 0x011000004f34783b */ /* 0x000f280000000200 */
[----:B------:R-:W4:Y:S04]  /*33b0*/  LDSM.16.M88.4 R60, [R79+0x11800] ;  /* 0x011800004f3c783b */ /* 0x000f280000000200 */
[----:B--23--:R-:W-:Y:S01]  /*33c0*/  LDSM.16.M88.4 R12, [R2+0x10800] ;  /* 0x01080000020c783b */ /* 0x00cfe20000000200 */
[C---:B-----5:R-:W-:Y:S03]  /*33d0*/  HMMA.16816.F32 R40, R64.reuse, R36, RZ ;  /* 0x000000244028723c */ /* 0x060fe600000018ff */
[----:B------:R-:W-:Y:S04]  /*33e0*/  LDSM.16.M88.4 R44, [R2+0x10000] ;  /* 0x01000000022c783b */ /* 0x000fe80000000200 */
[----:B------:R-:W-:Y:S01]  /*33f0*/  LDSM.16.M88.4 R68, [R2+0x11800] ;  /* 0x011800000244783b */ /* 0x000fe20000000200 */
[C---:B------:R-:W-:Y:S03]  /*3400*/  HMMA.16816.F32 R32, R64.reuse, R28, RZ ;  /* 0x0000001c4020723c */ /* 0x040fe600000018ff */
[----:B------:R-:W-:Y:S04]  /*3410*/  LDSM.16.M88.4 R72, [R83+UR5+0x13000] ;  /* 0x013000055348783b */ /* 0x000fe80008000200 */
[----:B------:R-:W0:Y:S01]  /*3420*/  LDGDEPBAR ;  /* 0x00000000000079af */ /* 0x000e220000000000 */
[C---:B------:R-:W-:Y:S08]  /*3430*/  HMMA.16816.F32 R24, R64.reuse, R20, RZ ;  /* 0x000000144018723c */ /* 0x040ff000000018ff */
[C---:B------:R-:W-:Y:S08]  /*3440*/  HMMA.16816.F32 R36, R64.reuse, R38, RZ ;  /* 0x000000264024723c */ /* 0x040ff000000018ff */
[C---:B------:R-:W-:Y:S08]  /*3450*/  HMMA.16816.F32 R28, R64.reuse, R30, RZ ;  /* 0x0000001e401c723c */ /* 0x040ff000000018ff */
[C---:B------:R-:W-:Y:S08]  /*3460*/  HMMA.16816.F32 R20, R64.reuse, R22, RZ ;  /* 0x000000164014723c */ /* 0x040ff000000018ff */
[C---:B-1----:R-:W-:Y:S08]  /*3470*/  HMMA.16816.F32 R16, R64.reuse, R8, RZ ;  /* 0x000000084010723c */ /* 0x042ff000000018ff */
[----:B------:R-:W-:Y:S01]  /*3480*/  HMMA.16816.F32 R64, R64, R10, RZ ;  /* 0x0000000a4040723c */ /* 0x000fe200000018ff */
[----:B------:R-:W1:Y:S07]  /*3490*/  LDSM.16.M88.4 R8, [R81] ;  /* 0x000000005108783b */ /* 0x000e6e0000000200 */
[C---:B----4-:R-:W-:Y:S08]  /*34a0*/  HMMA.16816.F32 R40, R48.reuse, R4, R40 ;  /* 0x000000043028723c */ /* 0x050ff00000001828 */
        /* <DEDUP_REMOVED lines=59> */
[----:B------:R-:W-:Y:S04]  /*3860*/  LDSM.16.M88.4 R60, [R84+0x8000] ;  /* 0x00800000543c783b */ /* 0x000fe80000000200 */
[----:B------:R-:W-:Y:S03]  /*3870*/  LDSM.16.M88.4 R84, [R84+0xc000] ;  /* 0x00c000005454783b */ /* 0x000fe60000000200 */
[C---:B------:R-:W-:Y:S08]  /*3880*/  HMMA.16816.F32 R16, R12.reuse, R56, R16 ;  /* 0x000000380c10723c */ /* 0x040ff00000001810 */
[----:B------:R-:W-:Y:S01]  /*3890*/  HMMA.16816.F32 R64, R12, R58, R64 ;  /* 0x0000003a0c40723c */ /* 0x000fe20000001840 */
[----:B------:R-:W4:Y:S04]  /*38a0*/  LDSM.16.M88.4 R12, [R78+0x12000] ;  /* 0x012000004e0c783b */ /* 0x000f280000000200 */
[----:B------:R-:W-:Y:S03]  /*38b0*/  LDSM.16.M88.4 R56, [R83+UR5+0x14000] ;  /* 0x014000055338783b */ /* 0x000fe60008000200 */
[C---:B--2---:R-:W-:Y:S08]  /*38c0*/  HMMA.16816.F32 R40, R44.reuse, R8, R40 ;  /* 0x000000082c28723c */ /* 0x044ff00000001828 */
[C---:B------:R-:W-:Y:S01]  /*38d0*/  HMMA.16816.F32 R36, R44.reuse, R10, R36 ;  /* 0x0000000a2c24723c */ /* 0x040fe20000001824 */
[----:B------:R-:W2:Y:S07]  /*38e0*/  LDSM.16.M88.4 R8, [R78+0x12800] ;  /* 0x012800004e08783b */ /* 0x000eae0000000200 */
[C---:B---3--:R-:W-:Y:S08]  /*38f0*/  HMMA.16816.F32 R32, R44.reuse, R4, R32 ;  /* 0x000000042c20723c */ /* 0x048ff00000001820 */
[C---:B------:R-:W-:Y:S01]  /*3900*/  HMMA.16816.F32 R28, R44.reuse, R6, R28 ;  /* 0x000000062c1c723c */ /* 0x040fe2000000181c */
[----:B------:R-:W3:Y:S07]  /*3910*/  LDSM.16.M88.4 R4, [R78+0x13000] ;  /* 0x013000004e04783b */ /* 0x000eee0000000200 */
        /* <DEDUP_REMOVED lines=18> */
[----:B------:R-:W4:Y:S07]  /*3a40*/  LDSM.16.M88.4 R68, [R79+0x15000] ;  /* 0x015000004f44783b */ /* 0x000f2e0000000200 */
        /* <DEDUP_REMOVED lines=25> */
[----:B------:R-:W4:Y:S03]  /*3be0*/  LDSM.16.M88.4 R12, [R78+0x14000] ;  /* 0x014000004e0c783b */ /* 0x000f260000000200 */
        /* <DEDUP_REMOVED lines=11> */
[----:B------:R-:W-:Y:S04]  /*3ca0*/  LDSM.16.M88.4 R52, [R83+UR5+0x17800] ;  /* 0x017800055334783b */ /* 0x000fe80008000200 */
[----:B------:R-:W-:Y:S03]  /*3cb0*/  LDSM.16.M88.4 R44, [R83+UR5+0x16000] ;  /* 0x01600005532c783b */ /* 0x000fe60008000200 */
[C---:B----4-:R-:W-:Y:S08]  /*3cc0*/  HMMA.16816.F32 R40, R56.reuse, R12, R40 ;  /* 0x0000000c3828723c */ /* 0x050ff00000001828 */
[C---:B------:R-:W-:Y:S01]  /*3cd0*/  HMMA.16816.F32 R36, R56.reuse, R14, R36 ;  /* 0x0000000e3824723c */ /* 0x040fe20000001824 */
[----:B------:R-:W4:Y:S07]  /*3ce0*/  LDSM.16.M88.4 R12, [R83+UR5+0x16800] ;  /* 0x01680005530c783b */ /* 0x000f2e0008000200 */
[C---:B-1----:R-:W-:Y:S08]  /*3cf0*/  HMMA.16816.F32 R32, R56.reuse, R8, R32 ;  /* 0x000000083820723c */ /* 0x042ff00000001820 */
[C---:B------:R-:W-:Y:S01]  /*3d00*/  HMMA.16816.F32 R28, R56.reuse, R10, R28 ;  /* 0x0000000a381c723c */ /* 0x040fe2000000181c */
[----:B------:R-:W1:Y:S07]  /*3d10*/  LDSM.16.M88.4 R8, [R83+UR5+0x17000] ;  /* 0x017000055308783b */ /* 0x000e6e0008000200 */
[C---:B--2---:R-:W-:Y:S08]  /*3d20*/  HMMA.16816.F32 R24, R56.reuse, R48, R24 ;  /* 0x000000303818723c */ /* 0x044ff00000001818 */
[C---:B------:R-:W-:Y:S08]  /*3d30*/  HMMA.16816.F32 R20, R56.reuse, R50, R20 ;  /* 0x000000323814723c */ /* 0x040ff00000001814 */
[C---:B---3--:R-:W-:Y:S01]  /*3d40*/  HMMA.16816.F32 R48, R56.reuse, R4, R16 ;  /* 0x000000043830723c */ /* 0x048fe20000001810 */
[----:B------:R-:W2:Y:S07]  /*3d50*/  LDSM.16.M88.4 R16, [R79+0x16800] ;  /* 0x016800004f10783b */ /* 0x000eae0000000200 */
[----:B------:R-:W-:Y:S01]  /*3d60*/  HMMA.16816.F32 R64, R56, R6, R64 ;  /* 0x000000063840723c */ /* 0x000fe20000001840 */
[----:B------:R-:W3:Y:S04]  /*3d70*/  LDSM.16.M88.4 R4, [R79+0x17000] ;  /* 0x017000004f04783b */ /* 0x000ee80000000200 */
[----:B------:R-:W-:Y:S03]  /*3d80*/  LDSM.16.M88.4 R56, [R2+0x17000] ;  /* 0x017000000238783b */ /* 0x000fe60000000200 */
[C---:B----4-:R-:W-:Y:S08]  /*3d90*/  HMMA.16816.F32 R32, R84.reuse, R12, R32 ;  /* 0x0000000c5420723c */ /* 0x050ff00000001820 */
[C---:B------:R-:W-:Y:S01]  /*3da0*/  HMMA.16816.F32 R28, R84.reuse, R14, R28 ;  /* 0x0000000e541c723c */ /* 0x040fe2000000181c */
[----:B------:R-:W-:Y:S04]  /*3db0*/  LDSM.16.M88.4 R12, [R81+0xc000] ;  /* 0x00c00000510c783b */ /* 0x000fe80000000200 */
[----:B------:R-:W-:Y:S03]  /*3dc0*/  LDSM.16.M88.4 R80, [R80+0xc000] ;  /* 0x00c000005050783b */ /* 0x000fe60000000200 */
[C---:B------:R-:W-:Y:S08]  /*3dd0*/  HMMA.16816.F32 R48, R84.reuse, R52, R48 ;  /* 0x000000345430723c */ /* 0x040ff00000001830 */
[C---:B------:R-:W-:Y:S01]  /*3de0*/  HMMA.16816.F32 R64, R84.reuse, R54, R64 ;  /* 0x000000365440723c */ /* 0x040fe20000001840 */
[----:B------:R-:W4:Y:S07]  /*3df0*/  LDSM.16.M88.4 R52, [R2+0x16800] ;  /* 0x016800000234783b */ /* 0x000f2e0000000200 */
[C---:B------:R-:W-:Y:S08]  /*3e00*/  HMMA.16816.F32 R40, R84.reuse, R44, R40 ;  /* 0x0000002c5428723c */ /* 0x040ff00000001828 */
[C---:B------:R-:W-:Y:S01]  /*3e10*/  HMMA.16816.F32 R36, R84.reuse, R46, R36 ;  /* 0x0000002e5424723c */ /* 0x040fe20000001824 */
[----:B------:R-:W5:Y:S07]  /*3e20*/  LDSM.16.M88.4 R44, [R79+0x17800] ;  /* 0x017800004f2c783b */ /* 0x000f6e0000000200 */
[C---:B-1----:R-:W-:Y:S08]  /*3e30*/  HMMA.16816.F32 R24, R84.reuse, R8, R24 ;  /* 0x000000085418723c */ /* 0x042ff00000001818 */
[----:B------:R-:W-:Y:S01]  /*3e40*/  HMMA.16816.F32 R20, R84, R10, R20 ;  /* 0x0000000a5414723c */ /* 0x000fe20000001814 */
[----:B------:R-:W1:Y:S07]  /*3e50*/  LDSM.16.M88.4 R8, [R2+0x16000] ;  /* 0x016000000208783b */ /* 0x000e6e0000000200 */
[C---:B--2---:R-:W-:Y:S08]  /*3e60*/  HMMA.16816.F32 R32, R68.reuse, R16, R32 ;  /* 0x000000104420723c */ /* 0x044ff00000001820 */
[C---:B---3--:R-:W-:Y:S08]  /*3e70*/  HMMA.16816.F32 R24, R68.reuse, R4, R24 ;  /* 0x000000044418723c */ /* 0x048ff00000001818 */
[C---:B------:R-:W-:Y:S01]  /*3e80*/  HMMA.16816.F32 R20, R68.reuse, R6, R20 ;  /* 0x000000064414723c */ /* 0x040fe20000001814 */
[----:B------:R-:W2:Y:S07]  /*3e90*/  LDSM.16.M88.4 R4, [R2+0x17800] ;  /* 0x017800000204783b */ /* 0x000eae0000000200 */
[C---:B------:R-:W-:Y:S08]  /*3ea0*/  HMMA.16816.F32 R40, R68.reuse, R60, R40 ;  /* 0x0000003c4428723c */ /* 0x040ff00000001828 */
[----:B------:R-:W-:Y:S01]  /*3eb0*/  HMMA.16816.F32 R36, R68, R62, R36 ;  /* 0x0000003e4424723c */ /* 0x000fe20000001824 */
[----:B------:R-:W3:Y:S07]  /*3ec0*/  LDSM.16.M88.4 R60, [R78+0x16000] ;  /* 0x016000004e3c783b */ /* 0x000eee0000000200 */
[----:B----4-:R-:W-:Y:S01]  /*3ed0*/  HMMA.16816.F32 R32, R12, R52, R32 ;  /* 0x000000340c20723c */ /* 0x010fe20000001820 */
[----:B------:R-:W4:Y:S07]  /*3ee0*/  S2R R52, SR_CTAID.X ;  /* 0x0000000000347919 */ /* 0x000f2e0000002500 */
[C---:B------:R-:W-:Y:S01]  /*3ef0*/  HMMA.16816.F32 R28, R68.reuse, R18, R28 ;  /* 0x00000012441c723c */ /* 0x040fe2000000181c */
[----:B------:R-:W3:Y:S07]  /*3f00*/  LDSM.16.M88.4 R16, [R78+0x16800] ;  /* 0x016800004e10783b */ /* 0x000eee0000000200 */
[C---:B-----5:R-:W-:Y:S08]  /*3f10*/  HMMA.16816.F32 R48, R68.reuse, R44, R48 ;  /* 0x0000002c4430723c */ /* 0x060ff00000001830 */
[----:B------:R-:W-:Y:S01]  /*3f20*/  HMMA.16816.F32 R64, R68, R46, R64 ;  /* 0x0000002e4440723c */ /* 0x000fe20000001840 */
[----:B------:R-:W5:Y:S07]  /*3f30*/  LDSM.16.M88.4 R44, [R78+0x17000] ;  /* 0x017000004e2c783b */ /* 0x000f6e0000000200 */
[C---:B-1----:R-:W-:Y:S08]  /*3f40*/  HMMA.16816.F32 R40, R12.reuse, R8, R40 ;  /* 0x000000080c28723c */ /* 0x042ff00000001828 */
[----:B------:R-:W-:Y:S01]  /*3f50*/  HMMA.16816.F32 R36, R12, R10, R36 ;  /* 0x0000000a0c24723c */ /* 0x000fe20000001824 */
[----:B------:R-:W1:Y:S01]  /*3f60*/  LDSM.16.M88.4 R8, [R78+0x17800] ;  /* 0x017800004e08783b */ /* 0x000e620000000200 */
[----:B------:R-:W-:-:S06]  /*3f70*/  DEPBAR.LE SB0, 0x0 ;  /* 0x000080000000791a */ /* 0x000fcc0000000000 */
[----:B--2---:R-:W-:Y:S01]  /*3f80*/  HMMA.16816.F32 R48, R12, R4, R48 ;  /* 0x000000040c30723c */ /* 0x004fe20000001830 */
[----:B------:R-:W-:Y:S02]  /*3f90*/  LOP3.LUT R4, R219, 0x1f0, RZ, 0xc0, !PT ;  /* 0x000001f0db047812 */ /* 0x000fe400078ec0ff */
[----:B------:R-:W-:-:S03]  /*3fa0*/  SHF.R.U32.HI R5, RZ, 0x2, R216 ;  /* 0x00000002ff057819 */ /* 0x000fc600000116d8 */
[----:B----4-:R-:W-:Y:S01]  /*3fb0*/  IMAD R4, R52, 0x80, R4 ;  /* 0x0000008034047824 */ /* 0x010fe200078e0204 */
[----:B------:R-:W-:Y:S01]  /*3fc0*/  LOP3.LUT R5, R5, 0x7, RZ, 0xc0, !PT ;  /* 0x0000000705057812 */ /* 0x000fe200078ec0ff */
[C---:B------:R-:W-:Y:S03]  /*3fd0*/  HMMA.16816.F32 R28, R12.reuse, R54, R28 ;  /* 0x000000360c1c723c */ /* 0x040fe6000000181c */
[----:B------:R-:W-:Y:S02]  /*3fe0*/  IADD3 R229, PT, PT, R5, R4, RZ ;  /* 0x0000000405e57210 */ /* 0x000fe40007ffe0ff */
[----:B------:R-:W-:Y:S02]  /*3ff0*/  MOV R4, UR23 ;  /* 0x0000001700047c02 */ /* 0x000fe40008000f00 */
[C---:B------:R-:W-:Y:S01]  /*4000*/  IADD3 R230, PT, PT, R229.reuse, UR28, -R230 ;  /* 0x0000001ce5e67c10 */ /* 0x040fe2000fffe8e6 */
[----:B------:R-:W-:Y:S01]  /*4010*/  HMMA.16816.F32 R24, R12, R56, R24 ;  /* 0x000000380c18723c */ /* 0x000fe20000001818 */
[----:B------:R-:W-:-:S03]  /*4020*/  IADD3 R229, PT, PT, R229, 0x1, R4 ;  /* 0x00000001e5e57810 */ /* 0x000fc60007ffe004 */
[----:B------:R-:W-:Y:S01]  /*4030*/  VIADD R167, R230, 0x8 ;  /* 0x00000008e6a77836 */ /* 0x000fe20000000000 */
[C---:B------:R-:W-:Y:S02]  /*4040*/  VIADDMNMX R228, R229.reuse, 0x8, R228, PT ;  /* 0x00000008e5e47846 */ /* 0x040fe400038001e4 */
[----:B------:R-:W-:Y:S01]  /*4050*/  VIMNMX R229, PT, PT, R229, UR28, PT ;  /* 0x0000001ce5e57c48 */ /* 0x000fe2000bfe0100 */
[C---:B------:R-:W-:Y:S08]  /*4060*/  HMMA.16816.F32 R20, R12.reuse, R58, R20 ;  /* 0x0000003a0c14723c */ /* 0x040ff00000001814 */
[----:B------:R-:W-:Y:S08]  /*4070*/  HMMA.16816.F32 R64, R12, R6, R64 ;  /* 0x000000060c40723c */ /* 0x000ff00000001840 */
[C---:B---3--:R-:W-:Y:S08]  /*4080*/  HMMA.16816.F32 R40, R80.reuse, R60, R40 ;  /* 0x0000003c5028723c */ /* 0x048ff00000001828 */
[C---:B------:R-:W-:Y:S08]  /*4090*/  HMMA.16816.F32 R36, R80.reuse, R62, R36 ;  /* 0x0000003e5024723c */ /* 0x040ff00000001824 */
[----:B------:R-:W-:Y:S01]  /*40a0*/  HMMA.16816.F32 R32, R80, R16, R32 ;  /* 0x000000105020723c */ /* 0x000fe20000001820 */
[----:B------:R-:W-:-:S04]  /*40b0*/  LOP3.LUT R17, R183, UR17, RZ, 0xfc, !PT ;  /* 0x00000011b7117c12 */ /* 0x000fc8000f8efcff */
[C---:B------:R-:W-:Y:S01]  /*40c0*/  IADD3 R54, PT, PT, R17.reuse, 0x8, RZ ;  /* 0x0000000811367810 */ /* 0x040fe20007ffe0ff */
[C---:B------:R-:W-:Y:S01]  /*40d0*/  VIADD R55, R17.reuse, 0x1 ;  /* 0x0000000111377836 */ /* 0x040fe20000000000 */
[----:B------:R-:W-:Y:S01]  /*40e0*/  ISETP.GT.AND P6, PT, R230, R17, PT ;  /* 0x00000011e600720c */ /* 0x000fe20003fc4270 */
[C---:B------:R-:W-:Y:S01]  /*40f0*/  HMMA.16816.F32 R28, R80.reuse, R18, R28 ;  /* 0x00000012501c723c */ /* 0x040fe2000000181c */
[C---:B------:R-:W-:Y:S01]  /*4100*/  VIADD R53, R17.reuse, 0x9 ;  /* 0x0000000911357836 */ /* 0x040fe20000000000 */
[C---:B------:R-:W-:Y:S01]  /*4110*/  IADD3 R18, PT, PT, R17.reuse, 0x38, RZ ;  /* 0x0000003811127810 */ /* 0x040fe20007ffe0ff */
[C---:B------:R-:W-:Y:S01]  /*4120*/  VIADD R7, R17.reuse, 0x10 ;  /* 0x0000001011077836 */ /* 0x040fe20000000000 */
[----:B------:R-:W-:Y:S01]  /*4130*/  BAR.SYNC.DEFER_BLOCKING 0x0 ;  /* 0x0000000000007b1d */ /* 0x000fe20000010000 */
[C---:B------:R-:W-:Y:S01]  /*4140*/  VIADD R12, R17.reuse, 0x19 ;  /* 0x00000019110c7836 */ /* 0x040fe20000000000 */
[C---:B------:R-:W-:Y:S01]  /*4150*/  ISETP.GE.AND P5, PT, R17.reuse, R229, PT ;  /* 0x000000e51100720c */ /* 0x040fe20003fa6270 */
[C---:B------:R-:W-:Y:S01]  /*4160*/  VIADD R19, R17.reuse, 0x31 ;  /* 0x0000003111137836 */ /* 0x040fe20000000000 */
[----:B-----5:R-:W-:Y:S01]  /*4170*/  HMMA.16816.F32 R24, R80, R44, R24 ;  /* 0x0000002c5018723c */ /* 0x020fe20000001818 */
[C---:B------:R-:W-:Y:S01]  /*4180*/  IADD3 R45, PT, PT, R17.reuse, 0x29, RZ ;  /* 0x00000029112d7810 */ /* 0x040fe20007ffe0ff */
[----:B------:R-:W-:-:S06]  /*4190*/  VIADD R44, R17, 0x30 ;  /* 0x00000030112c7836 */ /* 0x000fcc0000000000 */
[----:B------:R-:W-:Y:S01]  /*41a0*/  HMMA.16816.F32 R20, R80, R46, R20 ;  /* 0x0000002e5014723c */ /* 0x000fe20000001814 */
[C---:B------:R-:W-:Y:S01]  /*41b0*/  IADD3 R47, PT, PT, R17.reuse, 0x11, RZ ;  /* 0x00000011112f7810 */ /* 0x040fe20007ffe0ff */
[----:B------:R-:W-:-:S06]  /*41c0*/  VIADD R46, R17, 0x18 ;  /* 0x00000018112e7836 */ /* 0x000fcc0000000000 */
[----:B-1----:R-:W-:Y:S01]  /*41d0*/  HMMA.16816.F32 R48, R80, R8, R48 ;  /* 0x000000085030723c */ /* 0x002fe20000001830 */
[C---:B------:R-:W-:Y:S02]  /*41e0*/  VIADD R9, R17.reuse, 0x21 ;  /* 0x0000002111097836 */ /* 0x040fe40000000000 */
[----:B------:R-:W-:-:S05]  /*41f0*/  VIADD R8, R17, 0x28 ;  /* 0x0000002811087836 */ /* 0x000fca0000000000 */
[----:B------:R-:W-:Y:S01]  /*4200*/  HMMA.16816.F32 R64, R80, R10, R64 ;  /* 0x0000000a5040723c */ /* 0x000fe20000001840 */
[----:B------:R-:W-:Y:S01]  /*4210*/  IADD3 R11, PT, PT, R17, 0x20, RZ ;  /* 0x00000020110b7810 */ /* 0x000fe20007ffe0ff */
[----:B------:R-:W-:-:S03]  /*4220*/  NOP ;  /* 0x0000000000007918 */ /* 0x000fc60000000000 */
[----:B------:R-:W-:-:S15]  /*4230*/  BRA.U !UP0, `(.L_x_1612) ;  /* 0x0000000108f47547 */ /* 0x000fde000b800000 */
        /* <DEDUP_REMOVED lines=61> */
.L_x_1612:
[----:B------:R-:W-:Y:S01]  /*4610*/  ISETP.GT.AND P3, PT, R230, R55, PT ;  /* 0x00000037e600720c */ /* 0x000fe20003f64270 */
[----:B------:R-:W-:Y:S01]  /*4620*/  USHF.L.U32 UR17, UR14, 0x1, URZ ;  /* 0x000000010e117899 */ /* 0x000fe200080006ff */
[----:B------:R-:W-:Y:S01]  /*4630*/  FSEL R16, R40, -INF , !P6 ;  /* 0xff80000028107808 */ /* 0x000fe20007000000 */
[----:B------:R-:W-:Y:S01]  /*4640*/  UIADD3 UR4, UPT, UPT, UR31, -0x4498517b, URZ ;  /* 0xbb67ae851f047890 */ /* 0x000fe2000fffe0ff */
[C---:B------:R-:W-:Y:S01]  /*4650*/  ISETP.GT.AND P2, PT, R230.reuse, R54, PT ;  /* 0x00000036e600720c */ /* 0x040fe20003f44270 */
[----:B------:R-:W-:Y:S01]  /*4660*/  IMAD.WIDE.U32 R244, R77, -0x2daee0ad, RZ ;  /* 0xd2511f534df47825 */ /* 0x000fe200078e00ff */
[----:B------:R-:W-:Y:S01]  /*4670*/  ISETP.GE.AND P6, PT, R55, R229, PT ;  /* 0x000000e53700720c */ /* 0x000fe20003fc6270 */
[----:B------:R-:W2:Y:S01]  /*4680*/  LDCU UR16, c[0x0][0x45c] ;  /* 0x00008b80ff1077ac */ /* 0x000ea20008000800 */
[----:B------:R-:W-:Y:S01]  /*4690*/  FSEL R15, R41, -INF , !P3 ;  /* 0xff800000290f7808 */ /* 0x000fe20005800000 */
[----:B------:R-:W3:Y:S01]  /*46a0*/  LDC R168, c[0x0][0x4f8] ;  /* 0x00013e00ffa87b82 */ /* 0x000ee20000000800 */
[----:B------:R-:W-:Y:S01]  /*46b0*/  ISETP.GT.AND P4, PT, R230, R53, PT ;  /* 0x00000035e600720c */ /* 0x000fe20003f84270 */
[----:B------:R-:W-:Y:S01]  /*46c0*/  UIADD3 UR15, UPT, UPT, UR30, -0x61c88647, URZ ;  /* 0x9e3779b91e0f7890 */ /* 0x000fe2000fffe0ff */
[----:B------:R-:W-:Y:S01]  /*46d0*/  FSEL R16, R16, -INF , !P5 ;  /* 0xff80000010107808 */ /* 0x000fe20006800000 */
[----:B------:R-:W-:Y:S01]  /*46e0*/  UIADD3 UR13, UPT, UPT, UR30, 0x3c6ef372, URZ ;  /* 0x3c6ef3721e0d7890 */ /* 0x000fe2000fffe0ff */
[----:B------:R-:W-:Y:S01]  /*46f0*/  ISETP.GE.AND P5, PT, R54, R229, PT ;  /* 0x000000e53600720c */ /* 0x000fe20003fa6270 */
[----:B------:R-:W-:Y:S01]  /*4700*/  UIADD3 UR28, UPT, UPT, UR31, 0x76cf5d0a, URZ ;  /* 0x76cf5d0a1f1c7890 */ /* 0x000fe2000fffe0ff */
[----:B------:R-:W-:Y:S01]  /*4710*/  FSEL R14, R36, -INF , !P2 ;  /* 0xff800000240e7808 */ /* 0x000fe20005000000 */
[----:B------:R-:W-:Y:S01]  /*4720*/  UIADD3 UR25, UPT, UPT, UR31, 0x32370b8f, URZ ;  /* 0x32370b8f1f197890 */ /* 0x000fe2000fffe0ff */
[C---:B------:R-:W-:Y:S01]  /*4730*/  ISETP.GT.AND P3, PT, R230.reuse, R7, PT ;  /* 0x00000007e600720c */ /* 0x040fe20003f64270 */
[----:B------:R-:W-:Y:S01]  /*4740*/  UIADD3 UR12, UPT, UPT, UR30, -0x255992d5, URZ ;  /* 0xdaa66d2b1e0c7890 */ /* 0x000fe2000fffe0ff */
[----:B------:R-:W-:Y:S01]  /*4750*/  FSEL R15, R15, -INF , !P6 ;  /* 0xff8000000f0f7808 */ /* 0x000fe20007000000 */
[----:B------:R-:W-:Y:S01]  /*4760*/  UIADD3 UR7, UPT, UPT, UR30, 0x78dde6e4, URZ ;  /* 0x78dde6e41e077890 */ /* 0x000fe2000fffe0ff */
        /* <DEDUP_REMOVED lines=8> */
[----:B------:R-:W-:Y:S01]  /*47f0*/  ISETP.GE.AND P5, PT, R7, R229, PT ;  /* 0x000000e50700720c */ /* 0x000fe20003fa6270 */
[----:B------:R-:W-:Y:S01]  /*4800*/  UISETP.GT.U32.AND UP0, UPT, UR14, UR19, UPT ;  /* 0x000000130e00728c */ /* 0x000fe2000bf04070 */
[----:B------:R-:W-:-:S02]  /*4810*/  FSEL R6, R32, -INF , !P3 ;  /* 0xff80000020067808 */ /* 0x000fc40005800000 */
[C---:B------:R-:W-:Y:S02]  /*4820*/  ISETP.GT.AND P4, PT, R230.reuse, R46, PT ;  /* 0x0000002ee600720c */ /* 0x040fe40003f84270 */
[----:B------:R-:W-:Y:S02]  /*4830*/  FSEL R13, R13, -INF , !P6 ;  /* 0xff8000000d0d7808 */ /* 0x000fe40007000000 */
[----:B------:R-:W-:Y:S02]  /*4840*/  ISETP.GE.AND P6, PT, R47, R229, PT ;  /* 0x000000e52f00720c */ /* 0x000fe40003fc6270 */
[----:B------:R-:W-:Y:S02]  /*4850*/  FSEL R5, R33, -INF , !P2 ;  /* 0xff80000021057808 */ /* 0x000fe40005000000 */
[----:B------:R-:W-:Y:S02]  /*4860*/  ISETP.GT.AND P3, PT, R230, R12, PT ;  /* 0x0000000ce600720c */ /* 0x000fe40003f64270 */
[----:B------:R-:W-:-:S02]  /*4870*/  FSEL R6, R6, -INF , !P5 ;  /* 0xff80000006067808 */ /* 0x000fc40006800000 */
[----:B------:R-:W-:Y:S02]  /*4880*/  ISETP.GE.AND P5, PT, R46, R229, PT ;  /* 0x000000e52e00720c */ /* 0x000fe40003fa6270 */
[----:B------:R-:W-:Y:S02]  /*4890*/  FSEL R4, R28, -INF , !P4 ;  /* 0xff8000001c047808 */ /* 0x000fe40006000000 */
[----:B------:R-:W-:Y:S02]  /*48a0*/  ISETP.GT.AND P2, PT, R230, R11, PT ;  /* 0x0000000be600720c */ /* 0x000fe40003f44270 */
[----:B------:R-:W-:Y:S02]  /*48b0*/  FSEL R5, R5, -INF , !P6 ;  /* 0xff80000005057808 */ /* 0x000fe40007000000 */
[----:B------:R-:W-:Y:S02]  /*48c0*/  ISETP.GE.AND P6, PT, R12, R229, PT ;  /* 0x000000e50c00720c */ /* 0x000fe40003fc6270 */
[----:B------:R-:W-:-:S02]  /*48d0*/  FSEL R10, R29, -INF , !P3 ;  /* 0xff8000001d0a7808 */ /* 0x000fc40005800000 */
[----:B------:R-:W-:Y:S02]  /*48e0*/  ISETP.GT.AND P4, PT, R230, R9, PT ;  /* 0x00000009e600720c */ /* 0x000fe40003f84270 */
        /* <DEDUP_REMOVED lines=13> */
[----:B------:R-:W-:Y:S02]  /*49c0*/  ISETP.GT.AND P1, PT, R167, R17, PT ;  /* 0x00000011a700720c */ /* 0x000fe40003f24270 */
[C---:B------:R-:W-:Y:S01]  /*49d0*/  ISETP.GE.AND P0, PT, R17.reuse, R228, PT ;  /* 0x000000e41100720c */ /* 0x040fe20003f06270 */
[----:B------:R-:W-:Y:S01]  /*49e0*/  VIADD R17, R17, 0x39 ;  /* 0x0000003911117836 */ /* 0x000fe20000000000 */
        /* <DEDUP_REMOVED lines=14> */
[----:B------:R-:W-:Y:S02]  /*4ad0*/  FMNMX3.FTZ R25, R16, R15, R14, !PT ;  /* 0x0000000f10197276 */ /* 0x000fe4000781000e */
[----:B------:R-:W-:Y:S02]  /*4ae0*/  FSEL R211, R49, -INF , !P6 ;  /* 0xff80000031d37808 */ /* 0x000fe40007000000 */
[----:B------:R-:W-:Y:S02]  /*4af0*/  ISETP.GE.AND P6, PT, R17, R229, PT ;  /* 0x000000e51100720c */ /* 0x000fe40003fc6270 */
[----:B------:R-:W-:Y:S02]  /*4b00*/  FSEL R65, R65, -INF , !P4 ;  /* 0xff80000041417808 */ /* 0x000fe40006000000 */
[----:B------:R-:W-:Y:S02]  /*4b10*/  FSEL R210, R64, -INF , !P5 ;  /* 0xff80000040d27808 */ /* 0x000fe40006800000 */
[----:B------:R-:W-:-:S02]  /*4b20*/  FMNMX3.FTZ R25, R25, R13, R6, !PT ;  /* 0x0000000d19197276 */ /* 0x000fc40007810006 */
[C---:B------:R-:W-:Y:S02]  /*4b30*/  ISETP.GT.AND P3, PT, R167.reuse, R55, PT ;  /* 0x00000037a700720c */ /* 0x040fe40003f64270 */
[----:B------:R-:W-:Y:S02]  /*4b40*/  ISETP.GT.AND P5, PT, R167, R54, PT ;  /* 0x00000036a700720c */ /* 0x000fe40003fa4270 */
[----:B------:R-:W-:Y:S02]  /*4b50*/  FSEL R208, R65, -INF , !P6 ;  /* 0xff80000041d07808 */ /* 0x000fe40007000000 */
[----:B------:R-:W-:Y:S02]  /*4b60*/  ISETP.GT.AND P6, PT, R167, R53, PT ;  /* 0x00000035a700720c */ /* 0x000fe40003fc4270 */
[----:B------:R-:W-:Y:S02]  /*4b70*/  FMNMX3.FTZ R25, R25, R5, R4, !PT ;  /* 0x0000000519197276 */ /* 0x000fe40007810004 */
[----:B------:R-:W-:-:S02]  /*4b80*/  FSEL R20, R42, -INF , !P1 ;  /* 0xff8000002a147808 */ /* 0x000fc40004800000 */
[----:B------:R-:W-:Y:S02]  /*4b90*/  FSEL R43, R43, -INF , !P3 ;  /* 0xff8000002b2b7808 */ /* 0x000fe40005800000 */
[----:B------:R-:W-:Y:S02]  /*4ba0*/  FSEL R24, R38, -INF , !P5 ;  /* 0xff80000026187808 */ /* 0x000fe40006800000 */
[C---:B------:R-:W-:Y:S02]  /*4bb0*/  ISETP.GT.AND P3, PT, R167.reuse, R7, PT ;  /* 0x00000007a700720c */ /* 0x040fe40003f64270 */
[----:B------:R-:W-:Y:S02]  /*4bc0*/  ISETP.GT.AND P5, PT, R167, R47, PT ;  /* 0x0000002fa700720c */ /* 0x000fe40003fa4270 */
[-C--:B------:R-:W-:Y:S02]  /*4bd0*/  ISETP.GE.AND P2, PT, R55, R228.reuse, PT ;  /* 0x000000e43700720c */ /* 0x080fe40003f46270 */
[----:B------:R-:W-:-:S02]  /*4be0*/  ISETP.GE.AND P1, PT, R53, R228, PT ;  /* 0x000000e43500720c */ /* 0x000fc40003f26270 */
[----:B------:R-:W-:Y:S02]  /*4bf0*/  FSEL R21, R39, -INF , !P6 ;  /* 0xff80000027157808 */ /* 0x000fe40007000000 */
[----:B------:R-:W-:Y:S02]  /*4c00*/  FMNMX3.FTZ R25, R25, R10, R197, !PT ;  /* 0x0000000a19197276 */ /* 0x000fe400078100c5 */
[----:B------:R-:W-:Y:S02]  /*4c10*/  FSEL R20, R20, -INF , !P0 ;  /* 0xff80000014147808 */ /* 0x000fe40004000000 */
[----:B------:R-:W-:Y:S02]  /*4c20*/  ISETP.GE.AND P0, PT, R7, R228, PT ;  /* 0x000000e40700720c */ /* 0x000fe40003f06270 */
[----:B------:R-:W-:Y:S02]  /*4c30*/  FSEL R34, R34, -INF , !P3 ;  /* 0xff80000022227808 */ /* 0x000fe40005800000 */
[----:B------:R-:W-:-:S02]  /*4c40*/  FSEL R35, R35, -INF , !P5 ;  /* 0xff80000023237808 */ /* 0x000fc40006800000 */
[----:B------:R-:W-:Y:S02]  /*4c50*/  ISETP.GT.AND P5, PT, R167, R11, PT ;  /* 0x0000000ba700720c */ /* 0x000fe40003fa4270 */
[----:B------:R-:W-:Y:S02]  /*4c60*/  FSEL R7, R43, -INF , !P2 ;  /* 0xff8000002b077808 */ /* 0x000fe40005000000 */
[----:B------:R-:W-:Y:S02]  /*4c70*/  FSEL R21, R21, -INF , !P1 ;  /* 0xff80000015157808 */ /* 0x000fe40004800000 */
[----:B------:R-:W-:Y:S02]  /*4c80*/  FMNMX3.FTZ R25, R25, R198, R199, !PT ;  /* 0x000000c619197276 */ /* 0x000fe400078100c7 */
[-C--:B------:R-:W-:Y:S02]  /*4c90*/  ISETP.GE.AND P4, PT, R54, R228.reuse, PT ;  /* 0x000000e43600720c */ /* 0x080fe40003f86270 */
[----:B------:R-:W-:-:S02]  /*4ca0*/  ISETP.GE.AND P2, PT, R47, R228, PT ;  /* 0x000000e42f00720c */ /* 0x000fc40003f46270 */
[C---:B------:R-:W-:Y:S02]  /*4cb0*/  ISETP.GT.AND P3, PT, R167.reuse, R12, PT ;  /* 0x0000000ca700720c */ /* 0x040fe40003f64270 */
[----:B------:R-:W-:Y:S02]  /*4cc0*/  ISETP.GE.AND P1, PT, R12, R228, PT ;  /* 0x000000e40c00720c */ /* 0x000fe40003f26270 */
[----:B------:R-:W-:Y:S02]  /*4cd0*/  ISETP.GT.AND P6, PT, R167, R46, PT ;  /* 0x0000002ea700720c */ /* 0x000fe40003fc4270 */
[----:B------:R-:W-:Y:S02]  /*4ce0*/  FSEL R12, R34, -INF , !P0 ;  /* 0xff800000220c7808 */ /* 0x000fe40004000000 */
[----:B------:R-:W-:Y:S02]  /*4cf0*/  ISETP.GE.AND P0, PT, R11, R228, PT ;  /* 0x000000e40b00720c */ /* 0x000fe40003f06270 */
[----:B------:R-:W-:-:S02]  /*4d00*/  FSEL R26, R26, -INF , !P5 ;  /* 0xff8000001a1a7808 */ /* 0x000fc40006800000 */
[----:B------:R-:W-:Y:S02]  /*4d10*/  FMNMX3.FTZ R25, R25, R200, R212, !PT ;  /* 0x000000c819197276 */ /* 0x000fe400078100d4 */
[----:B------:R-:W-:Y:S02]  /*4d20*/  FSEL R24, R24, -INF , !P4 ;  /* 0xff80000018187808 */ /* 0x000fe40006000000 */
[----:B------:R-:W-:Y:S02]  /*4d30*/  FSEL R11, R35, -INF , !P2 ;  /* 0xff800000230b7808 */ /* 0x000fe40005000000 */
[----:B------:R-:W-:Y:S02]  /*4d40*/  ISETP.GE.AND P4, PT, R46, R228, PT ;  /* 0x000000e42e00720c */ /* 0x000fe40003f86270 */
[----:B------:R-:W-:Y:S02]  /*4d50*/  ISETP.GT.AND P2, PT, R167, R9, PT ;  /* 0x00000009a700720c */ /* 0x000fe40003f44270 */
[----:B------:R-:W-:-:S02]  /*4d60*/  FSEL R30, R30, -INF , !P6 ;  /* 0xff8000001e1e7808 */ /* 0x000fc40007000000 */
[----:B------:R-:W-:Y:S02]  /*4d70*/  FSEL R203, R26, -INF , !P0 ;  /* 0xff8000001acb7808 */ /* 0x000fe40004000000 */
[----:B------:R-:W-:Y:S02]  /*4d80*/  FMNMX3.FTZ R26, R25, R211, R210, !PT ;  /* 0x000000d3191a7276 */ /* 0x000fe400078100d2 */
        /* <DEDUP_REMOVED lines=8> */
[----:B------:R-:W-:Y:S02]  /*4e10*/  FSEL R209, R27, -INF , !P6 ;  /* 0xff8000001bd17808 */ /* 0x000fe40007000000 */
[----:B------:R-:W-:-:S02]  /*4e20*/  FSEL R8, R31, -INF , !P1 ;  /* 0xff8000001f087808 */ /* 0x000fc40004800000 */
[C---:B------:R-:W-:Y:S02]  /*4e30*/  ISETP.GT.AND P6, PT, R167.reuse, R19, PT ;  /* 0x00000013a700720c */ /* 0x040fe40003fc4270 */
[----:B------:R-:W-:Y:S02]  /*4e40*/  FSEL R22, R22, -INF , !P4 ;  /* 0xff80000016167808 */ /* 0x000fe40006000000 */
[C---:B------:R-:W-:Y:S02]  /*4e50*/  ISETP.GT.AND P1, PT, R167.reuse, R45, PT ;  /* 0x0000002da700720c */ /* 0x040fe40003f24270 */
[----:B------:R-:W-:Y:S02]  /*4e60*/  ISETP.GT.AND P2, PT, R167, R44, PT ;  /* 0x0000002ca700720c */ /* 0x000fe40003f44270 */
[----:B------:R-:W-:Y:S02]  /*4e70*/  FMNMX3.FTZ R25, R25, R11, R9, !PT ;  /* 0x0000000b19197276 */ /* 0x000fe40007810009 */
[----:B------:R-:W-:-:S02]  /*4e80*/  FSEL R51, R51, -INF , !P6 ;  /* 0xff80000033337808 */ /* 0x000fc40007000000 */
[----:B------:R-:W-:Y:S02]  /*4e90*/  FSEL R204, R22, -INF , !P3 ;  /* 0xff80000016cc7808 */ /* 0x000fe40005800000 */
[----:B------:R-:W-:Y:S02]  /*4ea0*/  FSEL R205, R23, -INF , !P1 ;  /* 0xff80000017cd7808 */ /* 0x000fe40004800000 */
[----:B------:R-:W-:Y:S02]  /*4eb0*/  ISETP.GT.AND P6, PT, R167, R17, PT ;  /* 0x00000011a700720c */ /* 0x000fe40003fc4270 */
[-C--:B------:R-:W-:Y:S02]  /*4ec0*/  ISETP.GE.AND P3, PT, R17, R228.reuse, PT ;  /* 0x000000e41100720c */ /* 0x080fe40003f66270 */
[-C--:B------:R-:W-:Y:S02]  /*4ed0*/  ISETP.GE.AND P5, PT, R45, R228.reuse, PT ;  /* 0x000000e42d00720c */ /* 0x080fe40003fa6270 */
[----:B------:R-:W-:-:S02]  /*4ee0*/  ISETP.GE.AND P0, PT, R44, R228, PT ;  /* 0x000000e42c00720c */ /* 0x000fc40003f06270 */
[----:B------:R-:W-:Y:S02]  /*4ef0*/  ISETP.GT.AND P1, PT, R167, R18, PT ;  /* 0x00000012a700720c */ /* 0x000fe40003f24270 */
[----:B------:R-:W-:Y:S02]  /*4f00*/  FSEL R50, R50, -INF , !P2 ;  /* 0xff80000032327808 */ /* 0x000fe40005000000 */
[----:B------:R-:W-:Y:S02]  /*4f10*/  FMNMX3.FTZ R17, R25, R8, R203, !PT ;  /* 0x0000000819117276 */ /* 0x000fe400078100cb */
[----:B------:R-:W-:Y:S02]  /*4f20*/  ISETP.GE.AND P4, PT, R19, R228, PT ;  /* 0x000000e41300720c */ /* 0x000fe40003f86270 */
[----:B------:R-:W-:Y:S01]  /*4f30*/  FMNMX.FTZ R19, R208, R26, !PT ;  /* 0x0000001ad0137209 */ /* 0x000fe20007810000 */
[----:B------:R-:W-:Y:S01]  /*4f40*/  IMAD.U32 R26, RZ, RZ, UR17 ;  /* 0x00000011ff1a7e24 */ /* 0x000fe2000f8e00ff */
[----:B------:R-:W-:Y:S01]  /*4f50*/  ISETP.GE.AND P2, PT, R18, R228, PT ;  /* 0x000000e41200720c */ /* 0x000fe20003f46270 */
[----:B------:R-:W-:Y:S01]  /*4f60*/  UIADD3 UR17, UPT, UPT, UR17, 0x1, URZ ;  /* 0x0000000111117890 */ /* 0x000fe2000fffe0ff */
[----:B------:R-:W-:Y:S01]  /*4f70*/  FSEL R66, R66, -INF , !P1 ;  /* 0xff80000042427808 */ /* 0x000fe20004800000 */
[----:B------:R-:W4:Y:S01]  /*4f80*/  SHFL.BFLY PT, R23, R19, 0x2, 0x1f ;  /* 0x0c401f0013177f89 */ /* 0x000f2200000e0000 */
[----:B------:R-:W-:-:S02]  /*4f90*/  FSEL R205, R205, -INF , !P5 ;  /* 0xff800000cdcd7808 */ /* 0x000fc40006800000 */
[----:B------:R-:W-:Y:S02]  /*4fa0*/  FSEL R206, R50, -INF , !P0 ;  /* 0xff80000032ce7808 */ /* 0x000fe40004000000 */
[----:B------:R-:W-:Y:S02]  /*4fb0*/  FMNMX3.FTZ R17, R17, R209, R204, !PT ;  /* 0x000000d111117276 */ /* 0x000fe400078100cc */
[----:B------:R-:W-:Y:S02]  /*4fc0*/  FSEL R67, R67, -INF , !P6 ;  /* 0xff80000043437808 */ /* 0x000fe40007000000 */
[----:B------:R-:W-:Y:S02]  /*4fd0*/  FSEL R202, R51, -INF , !P4 ;  /* 0xff80000033ca7808 */ /* 0x000fe40006000000 */
[----:B------:R-:W-:Y:S02]  /*4fe0*/  FSEL R201, R66, -INF , !P2 ;  /* 0xff80000042c97808 */ /* 0x000fe40005000000 */
[----:B------:R-:W-:-:S02]  /*4ff0*/  FMNMX3.FTZ R17, R17, R205, R206, !PT ;  /* 0x000000cd11117276 */ /* 0x000fc400078100ce */
[----:B------:R-:W-:Y:S02]  /*5000*/  FSEL R171, R67, -INF , !P3 ;  /* 0xff80000043ab7808 */ /* 0x000fe40005800000 */
[----:B------:R-:W-:Y:S02]  /*5010*/  FMNMX3.FTZ R22, R17, R202, R201, !PT ;  /* 0x000000ca11167276 */ /* 0x000fe400078100c9 */
[----:B------:R-:W-:Y:S02]  /*5020*/  SHF.R.U32.HI R248, RZ, 0x5, R216 ;  /* 0x00000005fff87819 */ /* 0x000fe400000116d8 */
[----:B------:R-:W-:Y:S02]  /*5030*/  FMNMX.FTZ R22, R171, R22, !PT ;  /* 0x00000016ab167209 */ /* 0x000fe40007810000 */
[----:B------:R-:W-:Y:S01]  /*5040*/  LOP3.LUT R26, R26, UR31, R245, 0x96, !PT ;  /* 0x0000001f1a1a7c12 */ /* 0x000fe2000f8e96f5 */
[----:B------:R-:W-:Y:S01]  /*5050*/  IMAD R248, R52, 0x8, R248 ;  /* 0x0000000834f87824 */ /* 0x000fe200078e02f8 */
[----:B----4-:R-:W-:Y:S01]  /*5060*/  FMNMX.FTZ R19, R19, R23, !PT ;  /* 0x0000001713137209 */ /* 0x010fe20007810000 */
[----:B------:R-:W4:Y:S01]  /*5070*/  SHFL.BFLY PT, R17, R22, 0x2, 0x1f ;  /* 0x0c401f0016117f89 */ /* 0x000f2200000e0000 */
[----:B---3--:R-:W-:Y:S01]  /*5080*/  LOP3.LUT R168, R168, 0xff, RZ, 0xc0, !PT ;  /* 0x000000ffa8a87812 */ /* 0x008fe200078ec0ff */
[----:B------:R-:W-:Y:S01]  /*5090*/  IMAD.WIDE.U32 R248, R248, -0x326172a9, RZ ;  /* 0xcd9e8d57f8f87825 */ /* 0x000fe200078e00ff */
[----:B------:R-:W-:Y:S01]  /*50a0*/  LOP3.LUT R196, R0, 0x200, R166, 0xf8, !PT ;  /* 0x0000020000c47812 */ /* 0x000fe200078ef8a6 */
[----:B------:R-:W3:Y:S02]  /*50b0*/  SHFL.BFLY PT, R164, R19, 0x1, 0x1f ;  /* 0x0c201f0013a47f89 */ /* 0x000ee400000e0000 */
[----:B------:R-:W-:Y:S01]  /*50c0*/  IMAD.WIDE.U32 R26, R26, -0x326172a9, RZ ;  /* 0xcd9e8d571a1a7825 */ /* 0x000fe200078e00ff */
[----:B------:R-:W-:-:S02]  /*50d0*/  LOP3.LUT R3, R3, UR30, R249, 0x96, !PT ;  /* 0x0000001e03037c12 */ /* 0x000fc4000f8e96f9 */
[----:B------:R-:W-:Y:S01]  /*50e0*/  LEA R196, R196, UR5, 0x1 ;  /* 0x00000005c4c47c11 */ /* 0x000fe2000f8e08ff */
[----:B------:R-:W-:Y:S01]  /*50f0*/  IMAD R168, R168, 0x10000, R168 ;  /* 0x00010000a8a87824 */ /* 0x000fe200078e02a8 */
[----:B------:R-:W-:Y:S01]  /*5100*/  LOP3.LUT R18, R248, UR15, R27, 0x96, !PT ;  /* 0x0000000ff8127c12 */ /* 0x000fe2000f8e961b */
[----:B------:R-:W-:Y:S02]  /*5110*/  IMAD.WIDE.U32 R242, R3, -0x2daee0ad, RZ ;  /* 0xd2511f5303f27825 */ /* 0x000fe400078e00ff */
[----:B------:R-:W-:Y:S02]  /*5120*/  LDSM.16.MT88.4 R156, [R196+0x18000] ;  /* 0x01800000c49c783b */ /* 0x000fe40000004200 */
[--C-:B------:R-:W-:Y:S01]  /*5130*/  IMAD.IADD R195, R172, 0x1, R196.reuse ;  /* 0x00000001acc37824 */ /* 0x100fe200078e02c4 */
[----:B------:R-:W-:Y:S01]  /*5140*/  LOP3.LUT R236, R244, UR4, R243, 0x96, !PT ;  /* 0x00000004f4ec7c12 */ /* 0x000fe2000f8e96f3 */
[----:B------:R-:W-:Y:S01]  /*5150*/  UIADD3 UR4, UPT, UPT, UR30, -0x4ab325aa, URZ ;  /* 0xb54cda561e047890 */ /* 0x000fe2000fffe0ff */
[C---:B------:R-:W-:Y:S01]  /*5160*/  IMAD.IADD R169, R76.reuse, 0x1, R196 ;  /* 0x000000014ca97824 */ /* 0x040fe200078e02c4 */
[----:B------:R-:W-:Y:S01]  /*5170*/  LDSM.16.MT88.4 R40, [R196+0x1a000] ;  /* 0x01a00000c428783b */ /* 0x000fe20000004200 */
[----:B------:R-:W-:-:S02]  /*5180*/  IMAD.IADD R194, R76, 0x1, R195 ;  /* 0x000000014cc27824 */ /* 0x000fc400078e02c3 */
[----:B------:R-:W-:Y:S01]  /*5190*/  IMAD.WIDE.U32 R236, R236, -0x326172a9, RZ ;  /* 0xcd9e8d57ecec7825 */ /* 0x000fe200078e00ff */
[----:B----4-:R-:W-:Y:S01]  /*51a0*/  FMNMX.FTZ R17, R22, R17, !PT ;  /* 0x0000001116117209 */ /* 0x010fe20007810000 */
[----:B------:R-:W-:Y:S03]  /*51b0*/  LDSM.16.MT88.4 R148, [R169+0x18000] ;  /* 0x01800000a994783b */ /* 0x000fe60000004200 */
[----:B------:R-:W-:Y:S01]  /*51c0*/  LOP3.LUT R26, R26, UR13, R237, 0x96, !PT ;  /* 0x0000000d1a1a7c12 */ /* 0x000fe2000f8e96ed */
[----:B------:R-:W4:Y:S01]  /*51d0*/  SHFL.BFLY PT, R3, R17, 0x1, 0x1f ;  /* 0x0c201f0011037f89 */ /* 0x000f2200000e0000 */
[----:B---3--:R-:W-:Y:S01]  /*51e0*/  FMNMX.FTZ R164, R19, R164, !PT ;  /* 0x000000a413a47209 */ /* 0x008fe20007810000 */
[----:B------:R-:W-:Y:S02]  /*51f0*/  IMAD.WIDE.U32 R18, R18, -0x2daee0ad, RZ ;  /* 0xd2511f5312127825 */ /* 0x000fe400078e00ff */
[----:B------:R-:W3:Y:S01]  /*5200*/  LDSM.16.MT88.4 R48, [R169+0x1a000] ;  /* 0x01a00000a930783b */ /* 0x000ee20000004200 */
[----:B------:R-:W-:Y:S01]  /*5210*/  FSETP.NEU.FTZ.AND P0, PT, R164, -INF , PT ;  /* 0xff800000a400780b */ /* 0x000fe20003f1d000 */
[----:B------:R-:W-:-:S04]  /*5220*/  IMAD.WIDE.U32 R26, R26, -0x2daee0ad, RZ ;  /* 0xd2511f531a1a7825 */ /* 0x000fc800078e00ff */
[----:B--2---:R-:W-:Y:S01]  /*5230*/  FMUL.FTZ R207, R164, UR16 ;  /* 0x00000010a4cf7c20 */ /* 0x004fe20008410000 */
[----:B------:R-:W-:Y:S01]  /*5240*/  LOP3.LUT R28, R242, UR28, R19, 0x96, !PT ;  /* 0x0000001cf21c7c12 */ /* 0x000fe2000f8e9613 */
[----:B------:R-:W2:Y:S01]  /*5250*/  LDSM.16.MT88.4 R80, [R169+0x1c000] ;  /* 0x01c00000a950783b */ /* 0x000ea20000004200 */
[----:B------:R-:W-:Y:S02]  /*5260*/  LOP3.LUT R18, R18, UR25, R27, 0x96, !PT ;  /* 0x0000001912127c12 */ /* 0x000fe4000f8e961b */
[----:B------:R-:W-:Y:S01]  /*5270*/  FSEL R207, R207, RZ, P0 ;  /* 0x000000ffcfcf7208 */ /* 0x000fe20000000000 */
[----:B------:R-:W-:Y:S01]  /*5280*/  IMAD.WIDE.U32 R28, R28, -0x326172a9, RZ ;  /* 0xcd9e8d571c1c7825 */ /* 0x000fe200078e00ff */
[----:B------:R-:W5:Y:S03]  /*5290*/  LDSM.16.MT88.4 R112, [R169+0x1e000] ;  /* 0x01e00000a970783b */ /* 0x000f660000004200 */
[----:B------:R-:W-:-:S04]  /*52a0*/  IMAD.WIDE.U32 R18, R18, -0x326172a9, RZ ;  /* 0xcd9e8d5712127825 */ /* 0x000fc800078e00ff */
[----:B------:R-:W-:Y:S01]  /*52b0*/  FFMA.FTZ R192, R15, UR16, -R207 ;  /* 0x000000100fc07c23 */ /* 0x000fe200080108cf */
[----:B------:R-:W-:Y:S01]  /*52c0*/  LOP3.LUT R22, R236, UR12, R29, 0x96, !PT ;  /* 0x0000000cec167c12 */ /* 0x000fe2000f8e961d */
[--C-:B------:R-:W-:Y:S01]  /*52d0*/  FFMA.FTZ R191, R14, UR16, -R207.reuse ;  /* 0x000000100ebf7c23 */ /* 0x100fe200080108cf */
[----:B------:R-:W-:Y:S01]  /*52e0*/  FFMA.FTZ R187, R13, UR16, -R207 ;  /* 0x000000100dbb7c23 */ /* 0x000fe200080108cf */
[----:B------:R-:W-:Y:S01]  /*52f0*/  LOP3.LUT R15, R28, UR7, R19, 0x96, !PT ;  /* 0x000000071c0f7c12 */ /* 0x000fe2000f8e9613 */
[--C-:B------:R-:W-:Y:S01]  /*5300*/  FFMA.FTZ R193, R16, UR16, -R207.reuse ;  /* 0x0000001010c17c23 */ /* 0x100fe200080108cf */
[----:B----4-:R-:W-:Y:S01]  /*5310*/  FMNMX.FTZ R3, R17, R3, !PT ;  /* 0x0000000311037209 */ /* 0x010fe20007810000 */
[----:B------:R-:W-:Y:S01]  /*5320*/  IMAD.WIDE.U32 R22, R22, -0x2daee0ad, RZ ;  /* 0xd2511f5316167825 */ /* 0x000fe200078e00ff */
[----:B------:R-:W-:Y:S03]  /*5330*/  MUFU.EX2 R191, R191 ;  /* 0x000000bf00bf7308 */ /* 0x000fe60000000800 */
[----:B------:R-:W-:Y:S01]  /*5340*/  FFMA.FTZ R185, R6, UR16, -R207 ;  /* 0x0000001006b97c23 */ /* 0x000fe200080108cf */
[C---:B------:R-:W-:Y:S01]  /*5350*/  FSETP.NEU.FTZ.AND P0, PT, R3.reuse, -INF , PT ;  /* 0xff8000000300780b */ /* 0x040fe20003f1d000 */
[----:B------:R-:W-:Y:S01]  /*5360*/  FMUL.FTZ R170, R3, UR16 ;  /* 0x0000001003aa7c20 */ /* 0x000fe20008410000 */
[----:B------:R-:W-:Y:S01]  /*5370*/  IMAD.WIDE.U32 R14, R15, -0x2daee0ad, RZ ;  /* 0xd2511f530f0e7825 */ /* 0x000fe200078e00ff */
[----:B------:R-:W-:-:S03]  /*5380*/  LOP3.LUT R16, R26, UR24, R23, 0x96, !PT ;  /* 0x000000181a107c12 */ /* 0x000fc6000f8e9617 */
[--C-:B------:R-:W-:Y:S01]  /*5390*/  FFMA.FTZ R180, R5, UR16, -R207.reuse ;  /* 0x0000001005b47c23 */ /* 0x100fe200080108cf */
[----:B------:R-:W-:Y:S01]  /*53a0*/  FFMA.FTZ R179, R4, UR16, -R207 ;  /* 0x0000001004b37c23 */ /* 0x000fe200080108cf */
[----:B------:R-:W-:Y:S01]  /*53b0*/  FSEL R170, R170, RZ, P0 ;  /* 0x000000ffaaaa7208 */ /* 0x000fe20000000000 */
[----:B------:R-:W-:Y:S01]  /*53c0*/  MUFU.EX2 R187, R187 ;  /* 0x000000bb00bb7308 */ /* 0x000fe20000000800 */
[----:B------:R-:W-:Y:S01]  /*53d0*/  LOP3.LUT R13, R22, UR23, R15, 0x96, !PT ;  /* 0x00000017160d7c12 */ /* 0x000fe2000f8e960f */
[----:B------:R-:W-:Y:S01]  /*53e0*/  IMAD.WIDE.U32 R16, R16, -0x326172a9, RZ ;  /* 0xcd9e8d5710107825 */ /* 0x000fe200078e00ff */
[----:B------:R-:W-:Y:S03]  /*53f0*/  LDSM.16.MT88.4 R140, [R195+0x18000] ;  /* 0x01800000c38c783b */ /* 0x000fe60000004200 */
[--C-:B------:R-:W-:Y:S01]  /*5400*/  FFMA.FTZ R188, R24, UR16, -R170.reuse ;  /* 0x0000001018bc7c23 */ /* 0x100fe200080108aa */
[----:B------:R-:W-:Y:S01]  /*5410*/  FFMA.FTZ R182, R21, UR16, -R170 ;  /* 0x0000001015b67c23 */ /* 0x000fe200080108aa */
[----:B------:R-:W-:-:S04]  /*5420*/  IMAD.WIDE.U32 R22, R13, -0x326172a9, RZ ;  /* 0xcd9e8d570d167825 */ /* 0x000fc800078e00ff */
[--C-:B------:R-:W-:Y:S01]  /*5430*/  FFMA.FTZ R190, R20, UR16, -R170.reuse ;  /* 0x0000001014be7c23 */ /* 0x100fe200080108aa */
[----:B------:R-:W-:Y:S01]  /*5440*/  FFMA.FTZ R189, R7, UR16, -R170 ;  /* 0x0000001007bd7c23 */ /* 0x000fe200080108aa */
[----:B------:R-:W-:Y:S01]  /*5450*/  MUFU.EX2 R193, R193 ;  /* 0x000000c100c17308 */ /* 0x000fe20000000800 */
[----:B------:R-:W-:Y:S01]  /*5460*/  IMAD.MOV.U32 R13, RZ, RZ, R22 ;  /* 0x000000ffff0d7224 */ /* 0x000fe200078e0016 */
[C---:B------:R-:W-:Y:S01]  /*5470*/  PRMT R15, R22.reuse, 0x7773, RZ ;  /* 0x00007773160f7816 */ /* 0x040fe200000000ff */
[----:B------:R-:W-:Y:S01]  /*5480*/  LDSM.16.MT88.4 R132, [R194+0x18000] ;  /* 0x01800000c284783b */ /* 0x000fe20000004200 */
[----:B------:R-:W-:Y:S01]  /*5490*/  PRMT R131, R22, 0x7772, RZ ;  /* 0x0000777216837816 */ /* 0x000fe200000000ff */
[--C-:B------:R-:W-:Y:S01]  /*54a0*/  FFMA.FTZ R181, R12, UR16, -R170.reuse ;  /* 0x000000100cb57c23 */ /* 0x100fe200080108aa */
[----:B------:R-:W-:Y:S01]  /*54b0*/  LOP3.LUT R129, R16, UR4, R23, 0x96, !PT ;  /* 0x0000000410817c12 */ /* 0x000fe2000f8e9617 */
[----:B-1----:R-:W-:Y:S01]  /*54c0*/  LDSM.16.MT88.4 R56, [R195+0x1a000] ;  /* 0x01a00000c338783b */ /* 0x002fe20000004200 */
[----:B------:R-:W-:Y:S01]  /*54d0*/  MUFU.EX2 R188, R188 ;  /* 0x000000bc00bc7308 */ /* 0x000fe20000000800 */
[----:B------:R-:W-:Y:S01]  /*54e0*/  PRMT R131, R131, 0x5410, R15 ;  /* 0x0000541083837816 */ /* 0x000fe2000000000f */
[----:B------:R-:W-:Y:S01]  /*54f0*/  FFMA.FTZ R176, R10, UR16, -R207 ;  /* 0x000000100ab07c23 */ /* 0x000fe200080108cf */
[----:B------:R-:W-:Y:S01]  /*5500*/  PRMT R15, R129, 0x7632, R15 ;  /* 0x00007632810f7816 */ /* 0x000fe2000000000f */
[----:B------:R-:W-:Y:S01]  /*5510*/  LDSM.16.MT88.4 R64, [R194+0x1a000] ;  /* 0x01a00000c240783b */ /* 0x000fe20000004200 */
[----:B------:R-:W-:Y:S01]  /*5520*/  LOP3.LUT R131, R131, 0xff00ff, RZ, 0xc0, !PT ;  /* 0x00ff00ff83837812 */ /* 0x000fe200078ec0ff */
[--C-:B------:R-:W-:Y:S01]  /*5530*/  FFMA.FTZ R178, R11, UR16, -R170.reuse ;  /* 0x000000100bb27c23 */ /* 0x100fe200080108aa */
[C---:B------:R-:W-:Y:S01]  /*5540*/  LOP3.LUT R128, R129.reuse, 0xffff, RZ, 0xc0, !PT ;  /* 0x0000ffff81807812 */ /* 0x040fe200078ec0ff */
[----:B------:R-:W1:Y:S01]  /*5550*/  MUFU.EX2 R182, R182 ;  /* 0x000000b600b67308 */ /* 0x000e620000000800 */
[----:B------:R-:W-:Y:S01]  /*5560*/  LOP3.LUT R16, R129, 0xff, RZ, 0xc0, !PT ;  /* 0x000000ff81107812 */ /* 0x000fe200078ec0ff */
[----:B------:R-:W-:Y:S01]  /*5570*/  LDSM.16.MT88.4 R72, [R196+0x1c000] ;  /* 0x01c00000c448783b */ /* 0x000fe20000004200 */
[----:B------:R-:W-:Y:S01]  /*5580*/  SHF.R.U32.HI R129, RZ, 0x18, R129 ;  /* 0x00000018ff817819 */ /* 0x000fe20000011681 */
[--C-:B------:R-:W-:Y:S01]  /*5590*/  FFMA.FTZ R177, R9, UR16, -R170.reuse ;  /* 0x0000001009b17c23 */ /* 0x100fe200080108aa */
[----:B------:R-:W-:Y:S01]  /*55a0*/  LOP3.LUT R15, R15, 0xff, RZ, 0xc0, !PT ;  /* 0x000000ff0f0f7812 */ /* 0x000fe200078ec0ff */
[----:B------:R-:W-:Y:S01]  /*55b0*/  LDSM.16.MT88.4 R88, [R195+0x1c000] ;  /* 0x01c00000c358783b */ /* 0x000fe20000004200 */
[--C-:B------:R-:W-:Y:S01]  /*55c0*/  HSET2.LE.AND R131, R131, R168.reuse, PT ;  /* 0x000000a883837233 */ /* 0x100fe20003803000 */
[----:B------:R-:W-:Y:S01]  /*55d0*/  MUFU.EX2 R190, R190 ;  /* 0x000000be00be7308 */ /* 0x000fe20000000800 */
[----:B------:R-:W-:Y:S01]  /*55e0*/  PRMT R129, R15, 0x5410, R129 ;  /* 0x000054100f817816 */ /* 0x000fe20000000081 */
[----:B------:R-:W-:Y:S01]  /*55f0*/  LDSM.16.MT88.4 R96, [R194+0x1c000] ;  /* 0x01c00000c260783b */ /* 0x000fe20000004200 */
[----:B------:R-:W-:Y:S01]  /*5600*/  PRMT R130, R22, 0x7771, RZ ;  /* 0x0000777116827816 */ /* 0x000fe200000000ff */
[----:B------:R-:W-:Y:S01]  /*5610*/  FFMA.FTZ R175, R8, UR16, -R170 ;  /* 0x0000001008af7c23 */ /* 0x000fe200080108aa */
[----:B------:R-:W-:Y:S01]  /*5620*/  LOP3.LUT R13, R13, 0xff, RZ, 0xc0, !PT ;  /* 0x000000ff0d0d7812 */ /* 0x000fe200078ec0ff */
[----:B------:R-:W-:Y:S01]  /*5630*/  LDSM.16.MT88.4 R104, [R196+0x1e000] ;  /* 0x01e00000c468783b */ /* 0x000fe20000004200 */
[--C-:B------:R-:W-:Y:S01]  /*5640*/  HSET2.LE.AND R129, R129, R168.reuse, PT ;  /* 0x000000a881817233 */ /* 0x100fe20003803000 */
[----:B------:R-:W4:Y:S01]  /*5650*/  MUFU.EX2 R189, R189 ;  /* 0x000000bd00bd7308 */ /* 0x000f220000000800 */
[----:B-1----:R-:W-:Y:S01]  /*5660*/  F2FP.F16.F32.PACK_AB R7, R182, R188 ;  /* 0x000000bcb607723e */ /* 0x002fe200000000ff */
[----:B------:R-:W-:Y:S01]  /*5670*/  LDSM.16.MT88.4 R120, [R195+0x1e000] ;  /* 0x01e00000c378783b */ /* 0x000fe20000004200 */
[----:B------:R-:W-:Y:S01]  /*5680*/  PRMT R130, R13, 0x5410, R130 ;  /* 0x000054100d827816 */ /* 0x000fe20000000082 */
[----:B------:R-:W-:Y:S01]  /*5690*/  FFMA.FTZ R203, R203, UR16, -R170 ;  /* 0x00000010cbcb7c23 */ /* 0x000fe200080108aa */
[----:B------:R-:W-:Y:S01]  /*56a0*/  LOP3.LUT R131, R7, R131, RZ, 0xc0, !PT ;  /* 0x0000008307837212 */ /* 0x000fe200078ec0ff */
[----:B------:R-:W-:Y:S01]  /*56b0*/  LDSM.16.MT88.4 R20, [R169+0x1c800] ;  /* 0x01c80000a914783b */ /* 0x000fe20000004200 */
[----:B------:R-:W-:Y:S01]  /*56c0*/  SHF.R.U32.HI R128, RZ, 0x8, R128 ;  /* 0x00000008ff807819 */ /* 0x000fe20000011680 */
[----:B------:R-:W1:Y:S01]  /*56d0*/  MUFU.EX2 R192, R192 ;  /* 0x000000c000c07308 */ /* 0x000e620000000800 */
[--C-:B------:R-:W-:Y:S01]  /*56e0*/  HSET2.LE.AND R130, R130, R168.reuse, PT ;  /* 0x000000a882827233 */ /* 0x100fe20003803000 */
[----:B------:R-:W-:Y:S01]  /*56f0*/  LDSM.16.MT88.4 R24, [R169+0x18800] ;  /* 0x01880000a918783b */ /* 0x000fe20000004200 */
[----:B------:R-:W-:Y:S01]  /*5700*/  PRMT R128, R16, 0x5410, R128 ;  /* 0x0000541010807816 */ /* 0x000fe20000000080 */
[--C-:B------:R-:W-:Y:S01]  /*5710*/  FFMA.FTZ R209, R209, UR16, -R170.reuse ;  /* 0x00000010d1d17c23 */ /* 0x100fe200080108aa */
[----:B------:R-:W-:Y:S01]  /*5720*/  F2FP.F16.F32.PACK_AB R13, R187, R191 ;  /* 0x000000bfbb0d723e */ /* 0x000fe200000000ff */
[----:B------:R-:W-:Y:S01]  /*5730*/  FFMA.FTZ R197, R197, UR16, -R207 ;  /* 0x00000010c5c57c23 */ /* 0x000fe200080108cf */
[----:B------:R-:W-:Y:S01]  /*5740*/  LOP3.LUT R12, R18, UR6, R17, 0x96, !PT ;  /* 0x00000006120c7c12 */ /* 0x000fe2000f8e9611 */
[----:B------:R-:W-:Y:S01]  /*5750*/  MUFU.EX2 R177, R177 ;  /* 0x000000b100b17308 */ /* 0x000fe20000000800 */
[----:B----4-:R-:W-:Y:S01]  /*5760*/  F2FP.F16.F32.PACK_AB R7, R189, R190 ;  /* 0x000000bebd07723e */ /* 0x010fe200000000ff */
[--C-:B------:R-:W-:Y:S01]  /*5770*/  FFMA.FTZ R198, R198, UR16, -R207.reuse ;  /* 0x00000010c6c67c23 */ /* 0x100fe200080108cf */
[----:B------:R-:W-:Y:S01]  /*5780*/  LOP3.LUT R130, R13, R130, RZ, 0xc0, !PT ;  /* 0x000000820d827212 */ /* 0x000fe200078ec0ff */
[--C-:B------:R-:W-:Y:S01]  /*5790*/  FFMA.FTZ R199, R199, UR16, -R207.reuse ;  /* 0x00000010c7c77c23 */ /* 0x100fe200080108cf */
[----:B------:R-:W-:Y:S01]  /*57a0*/  LOP3.LUT R129, R7, R129, RZ, 0xc0, !PT ;  /* 0x0000008107817212 */ /* 0x000fe200078ec0ff */
[--C-:B------:R-:W-:Y:S01]  /*57b0*/  FFMA.FTZ R200, R200, UR16, -R207.reuse ;  /* 0x00000010c8c87c23 */ /* 0x100fe200080108cf */
[----:B------:R-:W4:Y:S01]  /*57c0*/  LDSM.16.MT88.4 R4, [R194+0x1e000] ;  /* 0x01e00000c204783b */ /* 0x000f220000004200 */
[----:B------:R-:W-:Y:S01]  /*57d0*/  HSET2.LE.AND R128, R128, R168, PT ;  /* 0x000000a880807233 */ /* 0x000fe20003803000 */
[----:B------:R-:W5:Y:S01]  /*57e0*/  MUFU.EX2 R175, R175 ;  /* 0x000000af00af7308 */ /* 0x000f620000000800 */
[----:B-1----:R-:W-:Y:S01]  /*57f0*/  F2FP.F16.F32.PACK_AB R13, R192, R193 ;  /* 0x000000c1c00d723e */ /* 0x002fe200000000ff */
[--C-:B------:R-:W-:Y:S01]  /*5800*/  FFMA.FTZ R204, R204, UR16, -R170.reuse ;  /* 0x00000010cccc7c23 */ /* 0x100fe200080108aa */
[----:B------:R-:W-:Y:S01]  /*5810*/  FFMA.FTZ R205, R205, UR16, -R170 ;  /* 0x00000010cdcd7c23 */ /* 0x000fe200080108aa */
[----:B------:R-:W-:Y:S01]  /*5820*/  FFMA.FTZ R210, R210, UR16, -R207 ;  /* 0x00000010d2d27c23 */ /* 0x000fe200080108cf */
[----:B------:R-:W-:Y:S01]  /*5830*/  LOP3.LUT R128, R13, R128, RZ, 0xc0, !PT ;  /* 0x000000800d807212 */ /* 0x000fe200078ec0ff */
[----:B------:R-:W-:-:S04]  /*5840*/  IMAD.WIDE.U32 R12, R12, -0x2daee0ad, RZ ;  /* 0xd2511f530c0c7825 */ /* 0x000fc800078e00ff */
[--C-:B------:R-:W-:Y:S01]  /*5850*/  FFMA.FTZ R247, R208, UR16, -R207.reuse ;  /* 0x00000010d0f77c23 */ /* 0x100fe200080108cf */
[----:B------:R-:W-:Y:S01]  /*5860*/  MUFU.EX2 R185, R185 ;  /* 0x000000b900b97308 */ /* 0x000fe20000000800 */
[----:B------:R-:W-:Y:S01]  /*5870*/  FFMA.FTZ R212, R212, UR16, -R207 ;  /* 0x00000010d4d47c23 */ /* 0x000fe200080108cf */
[----:B------:R-:W-:Y:S01]  /*5880*/  IMAD.MOV.U32 R10, RZ, RZ, R12 ;  /* 0x000000ffff0a7224 */ /* 0x000fe200078e000c */
[----:B------:R-:W-:Y:S01]  /*5890*/  LOP3.LUT R28, R14, UR22, R13, 0x96, !PT ;  /* 0x000000160e1c7c12 */ /* 0x000fe2000f8e960d */
[C---:B------:R-:W-:Y:S01]  /*58a0*/  HMMA.16816.F32 R152, R128.reuse, R148, RZ ;  /* 0x000000948098723c */ /* 0x040fe200000018ff */
[C---:B------:R-:W-:Y:S01]  /*58b0*/  PRMT R9, R12.reuse, 0x7771, RZ ;  /* 0x000077710c097816 */ /* 0x040fe200000000ff */
[----:B------:R-:W-:Y:S01]  /*58c0*/  FFMA.FTZ R211, R211, UR16, -R207 ;  /* 0x00000010d3d37c23 */ /* 0x000fe200080108cf */
[C---:B------:R-:W-:Y:S01]  /*58d0*/  PRMT R16, R12.reuse, 0x7773, RZ ;  /* 0x000077730c107816 */ /* 0x040fe200000000ff */
[----:B------:R-:W1:Y:S01]  /*58e0*/  MUFU.EX2 R180, R180 ;  /* 0x000000b400b47308 */ /* 0x000e620000000800 */
[----:B------:R-:W-:Y:S01]  /*58f0*/  PRMT R11, R12, 0x7772, RZ ;  /* 0x000077720c0b7816 */ /* 0x000fe200000000ff */
[--C-:B------:R-:W-:Y:S01]  /*5900*/  FFMA.FTZ R206, R206, UR16, -R170.reuse ;  /* 0x00000010cece7c23 */ /* 0x100fe200080108aa */
[----:B------:R-:W1:Y:S01]  /*5910*/  LDSM.16.MT88.4 R12, [R169+0x1a800] ;  /* 0x01a80000a90c783b */ /* 0x000e620000004200 */
[C---:B------:R-:W-:Y:S01]  /*5920*/  LOP3.LUT R18, R28.reuse, 0xffff, RZ, 0xc0, !PT ;  /* 0x0000ffff1c127812 */ /* 0x040fe200078ec0ff */
[C---:B---3--:R-:W-:Y:S01]  /*5930*/  HMMA.16816.F32 R44, R128.reuse, R48, RZ ;  /* 0x00000030802c723c */ /* 0x048fe200000018ff */
[----:B------:R-:W-:Y:S01]  /*5940*/  PRMT R17, R28, 0x7632, R17 ;  /* 0x000076321c117816 */ /* 0x000fe20000000011 */
[----:B------:R-:W-:Y:S01]  /*5950*/  FFMA.FTZ R246, R171, UR16, -R170 ;  /* 0x00000010abf67c23 */ /* 0x000fe200080108aa */
[----:B------:R-:W-:Y:S01]  /*5960*/  LOP3.LUT R8, R10, 0xff, RZ, 0xc0, !PT ;  /* 0x000000ff0a087812 */ /* 0x000fe200078ec0ff */
[----:B------:R-:W-:Y:S01]  /*5970*/  MUFU.EX2 R179, R179 ;  /* 0x000000b300b37308 */ /* 0x000fe20000000800 */
[----:B------:R-:W-:Y:S01]  /*5980*/  LOP3.LUT R10, R28, 0xff, RZ, 0xc0, !PT ;  /* 0x000000ff1c0a7812 */ /* 0x000fe200078ec0ff */
[----:B------:R-:W-:Y:S01]  /*5990*/  FADD.FTZ R192, R193, R192 ;  /* 0x000000c0c1c07221 */ /* 0x000fe20000010000 */
[----:B------:R-:W-:Y:S01]  /*59a0*/  SHF.R.U32.HI R28, RZ, 0x18, R28 ;  /* 0x00000018ff1c7819 */ /* 0x000fe2000001161c */
[C---:B--2---:R-:W-:Y:S01]  /*59b0*/  HMMA.16816.F32 R76, R128.reuse, R80, RZ ;  /* 0x00000050804c723c */ /* 0x044fe200000018ff */
[----:B------:R-:W-:Y:S01]  /*59c0*/  PRMT R8, R8, 0x5410, R9 ;  /* 0x0000541008087816 */ /* 0x000fe20000000009 */
[----:B------:R-:W-:Y:S01]  /*59d0*/  FADD.FTZ R189, R190, R189 ;  /* 0x000000bdbebd7221 */ /* 0x000fe20000010000 */
[----:B------:R-:W-:Y:S01]  /*59e0*/  PRMT R11, R11, 0x5410, R16 ;  /* 0x000054100b0b7816 */ /* 0x000fe20000000010 */
[----:B------:R-:W2:Y:S01]  /*59f0*/  MUFU.EX2 R176, R176 ;  /* 0x000000b000b07308 */ /* 0x000ea20000000800 */
[----:B------:R-:W-:Y:S01]  /*5a00*/  FADD.FTZ R191, R191, R192 ;  /* 0x000000c0bfbf7221 */ /* 0x000fe20000010000 */
[--C-:B------:R-:W-:Y:S01]  /*5a10*/  HSET2.LE.AND R32, R8, R168.reuse, PT ;  /* 0x000000a808207233 */ /* 0x100fe20003803000 */
[----:B------:R-:W-:Y:S01]  /*5a20*/  FADD.FTZ R188, R188, R189 ;  /* 0x000000bdbcbc7221 */ /* 0x000fe20000010000 */
[----:B-----5:R-:W-:Y:S01]  /*5a30*/  HMMA.16816.F32 R108, R128, R112, RZ ;  /* 0x00000070806c723c */ /* 0x020fe200000018ff */
[----:B------:R-:W-:Y:S01]  /*5a40*/  LOP3.LUT R29, R11, 0xff00ff, RZ, 0xc0, !PT ;  /* 0x00ff00ff0b1d7812 */ /* 0x000fe200078ec0ff */
[----:B------:R-:W-:Y:S01]  /*5a50*/  FADD.FTZ R191, R187, R191 ;  /* 0x000000bfbbbf7221 */ /* 0x000fe20000010000 */
[----:B------:R-:W-:Y:S01]  /*5a60*/  F2FP.F16.F32.PACK_AB R11, R175, R177 ;  /* 0x000000b1af0b723e */ /* 0x000fe200000000ff */
[----:B------:R-:W-:Y:S01]  /*5a70*/  MUFU.EX2 R181, R181 ;  /* 0x000000b500b57308 */ /* 0x000fe20000000800 */
[----:B------:R-:W-:Y:S01]  /*5a80*/  FADD.FTZ R188, R182, R188 ;  /* 0x000000bcb6bc7221 */ /* 0x000fe20000010000 */
[----:B------:R-:W-:-:S02]  /*5a90*/  HSET2.LE.AND R8, R29, R168, PT ;  /* 0x000000a81d087233 */ /* 0x000fc40003803000 */
[C---:B----4-:R-:W-:Y:S01]  /*5aa0*/  HMMA.16816.F32 R124, R128.reuse, R4, RZ ;  /* 0x00000004807c723c */ /* 0x050fe200000018ff */
[----:B------:R-:W-:Y:S02]  /*5ab0*/  SHF.R.U32.HI R5, RZ, 0x8, R18 ;  /* 0x00000008ff057819 */ /* 0x000fe40000011612 */
[----:B------:R-:W-:Y:S01]  /*5ac0*/  LOP3.LUT R4, R17, 0xff, RZ, 0xc0, !PT ;  /* 0x000000ff11047812 */ /* 0x000fe200078ec0ff */
[----:B------:R-:W3:Y:S01]  /*5ad0*/  MUFU.EX2 R178, R178 ;  /* 0x000000b200b27308 */ /* 0x000ee20000000800 */
[----:B------:R-:W-:Y:S01]  /*5ae0*/  PRMT R10, R10, 0x5410, R5 ;  /* 0x000054100a0a7816 */ /* 0x000fe20000000005 */
[----:B------:R-:W4:Y:S01]  /*5af0*/  LDSM.16.MT88.4 R16, [R169+0x1e800] ;  /* 0x01e80000a910783b */ /* 0x000f220000004200 */
[----:B------:R-:W-:Y:S01]  /*5b00*/  PRMT R9, R4, 0x5410, R28 ;  /* 0x0000541004097816 */ /* 0x000fe2000000001c */
[C---:B------:R-:W-:Y:S01]  /*5b10*/  HMMA.16816.F32 R160, R128.reuse, R156, RZ ;  /* 0x0000009c80a0723c */ /* 0x040fe200000018ff */
[C---:B-1----:R-:W-:Y:S01]  /*5b20*/  F2FP.F16.F32.PACK_AB R28, R180.reuse, R185 ;  /* 0x000000b9b41c723e */ /* 0x042fe200000000ff */
[----:B------:R-:W-:Y:S01]  /*5b30*/  FADD.FTZ R185, R185, R191 ;  /* 0x000000bfb9b97221 */ /* 0x000fe20000010000 */
[--C-:B------:R-:W-:Y:S01]  /*5b40*/  HSET2.LE.AND R29, R10, R168.reuse, PT ;  /* 0x000000a80a1d7233 */ /* 0x100fe20003803000 */
[----:B------:R-:W-:Y:S01]  /*5b50*/  MUFU.EX2 R203, R203 ;  /* 0x000000cb00cb7308 */ /* 0x000fe20000000800 */
[----:B------:R-:W-:Y:S01]  /*5b60*/  HSET2.LE.AND R9, R9, R168, PT ;  /* 0x000000a809097233 */ /* 0x000fe20003803000 */
[----:B------:R-:W-:Y:S01]  /*5b70*/  FADD.FTZ R185, R180, R185 ;  /* 0x000000b9b4b97221 */ /* 0x000fe20000010000 */
[----:B--2---:R-:W-:Y:S01]  /*5b80*/  F2FP.F16.F32.PACK_AB R30, R176, R179 ;  /* 0x000000b3b01e723e */ /* 0x004fe200000000ff */
[C---:B------:R-:W-:Y:S01]  /*5b90*/  HMMA.16816.F32 R144, R128.reuse, R140, RZ ;  /* 0x0000008c8090723c */ /* 0x040fe200000018ff */
[----:B------:R-:W-:Y:S01]  /*5ba0*/  LOP3.LUT R11, R11, R8, RZ, 0xc0, !PT ;  /* 0x000000080b0b7212 */ /* 0x000fe200078ec0ff */
[----:B------:R-:W-:Y:S01]  /*5bb0*/  FADD.FTZ R179, R179, R185 ;  /* 0x000000b9b3b37221 */ /* 0x000fe20000010000 */
[----:B------:R-:W-:Y:S01]  /*5bc0*/  LOP3.LUT R10, R30, R32, RZ, 0xc0, !PT ;  /* 0x000000201e0a7212 */ /* 0x000fe200078ec0ff */
[----:B------:R-:W-:Y:S01]  /*5bd0*/  MUFU.EX2 R209, R209 ;  /* 0x000000d100d17308 */ /* 0x000fe20000000800 */
[----:B---3--:R-:W-:Y:S01]  /*5be0*/  F2FP.F16.F32.PACK_AB R31, R178, R181 ;  /* 0x000000b5b21f723e */ /* 0x008fe200000000ff */
[----:B------:R-:W-:Y:S01]  /*5bf0*/  LDSM.16.MT88.4 R32, [R194+0x18800] ;  /* 0x01880000c220783b */ /* 0x000fe20000004200 */
[----:B------:R-:W-:Y:S01]  /*5c00*/  LOP3.LUT R8, R28, R29, RZ, 0xc0, !PT ;  /* 0x0000001d1c087212 */ /* 0x000fe200078ec0ff */
[----:B------:R-:W-:Y:S01]  /*5c10*/  HMMA.16816.F32 R136, R128, R132, RZ ;  /* 0x000000848088723c */ /* 0x000fe200000018ff */
[----:B------:R-:W-:Y:S01]  /*5c20*/  LOP3.LUT R9, R31, R9, RZ, 0xc0, !PT ;  /* 0x000000091f097212 */ /* 0x000fe200078ec0ff */
[----:B------:R-:W-:Y:S01]  /*5c30*/  FADD.FTZ R181, R181, R188 ;  /* 0x000000bcb5b57221 */ /* 0x000fe20000010000 */
[----:B------:R-:W-:Y:S01]  /*5c40*/  LDSM.16.MT88.4 R28, [R196+0x1a800] ;  /* 0x01a80000c41c783b */ /* 0x000fe20000004200 */
[----:B------:R-:W-:Y:S01]  /*5c50*/  MUFU.EX2 R197, R197 ;  /* 0x000000c500c57308 */ /* 0x000fe20000000800 */
[----:B------:R-:W-:Y:S01]  /*5c60*/  FADD.FTZ R179, R176, R179 ;  /* 0x000000b3b0b37221 */ /* 0x000fe20000010000 */
[----:B------:R-:W-:-:S02]  /*5c70*/  FADD.FTZ R181, R178, R181 ;  /* 0x000000b5b2b57221 */ /* 0x000fc40000010000 */
[C---:B------:R-:W-:Y:S02]  /*5c80*/  HMMA.16816.F32 R36, R128.reuse, R40, RZ ;  /* 0x000000288024723c */ /* 0x040fe400000018ff */
[----:B------:R-:W-:Y:S02]  /*5c90*/  FADD.FTZ R177, R177, R181 ;  /* 0x000000b5b1b17221 */ /* 0x000fe40000010000 */
[----:B------:R-:W1:Y:S02]  /*5ca0*/  MUFU.EX2 R198, R198 ;  /* 0x000000c600c67308 */ /* 0x000e640000000800 */
[----:B------:R-:W-:Y:S02]  /*5cb0*/  FADD.FTZ R177, R175, R177 ;  /* 0x000000b1afb17221 */ /* 0x000fe40000010000 */
[C---:B------:R-:W-:Y:S04]  /*5cc0*/  HMMA.16816.F32 R52, R128.reuse, R56, RZ ;  /* 0x000000388034723c */ /* 0x040fe800000018ff */
[----:B------:R-:W-:Y:S04]  /*5cd0*/  MUFU.EX2 R199, R199 ;  /* 0x000000c700c77308 */ /* 0x000fe80000000800 */
[C---:B------:R-:W-:Y:S04]  /*5ce0*/  HMMA.16816.F32 R60, R128.reuse, R64, RZ ;  /* 0x00000040803c723c */ /* 0x040fe800000018ff */
[----:B------:R-:W2:Y:S04]  /*5cf0*/  MUFU.EX2 R200, R200 ;  /* 0x000000c800c87308 */ /* 0x000ea80000000800 */
[C---:B------:R-:W-:Y:S04]  /*5d00*/  HMMA.16816.F32 R68, R128.reuse, R72, RZ ;  /* 0x000000488044723c */ /* 0x040fe800000018ff */
[----:B------:R-:W-:Y:S04]  /*5d10*/  MUFU.EX2 R204, R204 ;  /* 0x000000cc00cc7308 */ /* 0x000fe80000000800 */
[C---:B------:R-:W-:Y:S04]  /*5d20*/  HMMA.16816.F32 R84, R128.reuse, R88, RZ ;  /* 0x000000588054723c */ /* 0x040fe800000018ff */
[----:B------:R-:W3:Y:S04]  /*5d30*/  MUFU.EX2 R205, R205 ;  /* 0x000000cd00cd7308 */ /* 0x000ee80000000800 */
[C---:B------:R-:W-:Y:S04]  /*5d40*/  HMMA.16816.F32 R92, R128.reuse, R96, RZ ;  /* 0x00000060805c723c */ /* 0x040fe800000018ff */
[----:B------:R-:W-:Y:S04]  /*5d50*/  MUFU.EX2 R210, R210 ;  /* 0x000000d200d27308 */ /* 0x000fe80000000800 */
        /* <DEDUP_REMOVED lines=24> */
[C---:B------:R-:W-:Y:S08]  /*5ee0*/  HMMA.16816.F32 R44, R8.reuse, R12, R44 ;  /* 0x0000000c082c723c */ /* 0x040ff0000000182c */
[C---:B------:R-:W-:Y:S01]  /*5ef0*/  HMMA.16816.F32 R48, R8.reuse, R14, R48 ;  /* 0x0000000e0830723c */ /* 0x040fe20000001830 */
[----:B------:R-:W1:Y:S07]  /*5f00*/  LDSM.16.MT88.4 R12, [R195+0x18800] ;  /* 0x01880000c30c783b */ /* 0x000e6e0000004200 */
[C---:B------:R-:W-:Y:S08]  /*5f10*/  HMMA.16816.F32 R76, R8.reuse, R20, R76 ;  /* 0x00000014084c723c */ /* 0x040ff0000000184c */
[C---:B------:R-:W-:Y:S01]  /*5f20*/  HMMA.16816.F32 R80, R8.reuse, R22, R80 ;  /* 0x000000160850723c */ /* 0x040fe20000001850 */
[----:B------:R-:W2:Y:S07]  /*5f30*/  LDSM.16.MT88.4 R20, [R194+0x1a800] ;  /* 0x01a80000c214783b */ /* 0x000eae0000004200 */
[C---:B----4-:R-:W-:Y:S08]  /*5f40*/  HMMA.16816.F32 R108, R8.reuse, R16, R108 ;  /* 0x00000010086c723c */ /* 0x050ff0000000186c */
[C---:B-----5:R-:W-:Y:S08]  /*5f50*/  HMMA.16816.F32 R160, R8.reuse, R4, R160 ;  /* 0x0000000408a0723c */ /* 0x060ff000000018a0 */
        /* <DEDUP_REMOVED lines=8> */
[C---:B------:R-:W-:Y:S08]  /*5fe0*/  HMMA.16816.F32 R152, R8.reuse, R24, R152 ;  /* 0x000000180898723c */ /* 0x040ff00000001898 */
[----:B----4-:R-:W-:Y:S01]  /*5ff0*/  HMMA.16816.F32 R84, R8, R4, R84 ;  /* 0x000000040854723c */ /* 0x010fe20000001854 */
[----:B------:R-:W-:-:S05]  /*6000*/  IMAD.U32 R4, RZ, RZ, UR17 ;  /* 0x00000011ff047e24 */ /* 0x000fca000f8e00ff */
[----:B------:R-:W-:Y:S02]  /*6010*/  LOP3.LUT R4, R4, UR31, R245, 0x96, !PT ;  /* 0x0000001f04047c12 */ /* 0x000fe4000f8e96f5 */
[C---:B------:R-:W-:Y:S03]  /*6020*/  HMMA.16816.F32 R88, R8.reuse, R6, R88 ;  /* 0x000000060858723c */ /* 0x040fe60000001858 */
[----:B------:R-:W-:Y:S02]  /*6030*/  IMAD.WIDE.U32 R20, R4, -0x326172a9, RZ ;  /* 0xcd9e8d5704147825 */ /* 0x000fe400078e00ff */
[----:B------:R-:W2:Y:S03]  /*6040*/  LDSM.16.MT88.4 R4, [R195+0x1e800] ;  /* 0x01e80000c304783b */ /* 0x000ea60000004200 */
[----:B-----5:R-:W-:Y:S01]  /*6050*/  HMMA.16816.F32 R68, R8, R16, R68 ;  /* 0x000000100844723c */ /* 0x020fe20000001844 */
[----:B------:R-:W-:-:S02]  /*6060*/  LOP3.LUT R222, R248, UR15, R21, 0x96, !PT ;  /* 0x0000000ff8de7c12 */ /* 0x000fc4000f8e9615 */
[----:B------:R-:W-:-:S03]  /*6070*/  LOP3.LUT R20, R20, UR13, R237, 0x96, !PT ;  /* 0x0000000d14147c12 */ /* 0x000fc6000f8e96ed */
[----:B------:R-:W-:Y:S02]  /*6080*/  IMAD.WIDE.U32 R222, R222, -0x2daee0ad, RZ ;  /* 0xd2511f53dede7825 */ /* 0x000fe400078e00ff */
[----:B------:R-:W-:Y:S01]  /*6090*/  HMMA.16816.F32 R72, R8, R18, R72 ;  /* 0x000000120848723c */ /* 0x000fe20000001848 */
[----:B------:R-:W4:Y:S01]  /*60a0*/  LDSM.16.MT88.4 R16, [R196+0x1e800] ;  /* 0x01e80000c410783b */ /* 0x000f220000004200 */
[----:B------:R-:W-:Y:S01]  /*60b0*/  IMAD.WIDE.U32 R20, R20, -0x2daee0ad, RZ ;  /* 0xd2511f5314147825 */ /* 0x000fe200078e00ff */
[----:B------:R-:W-:-:S04]  /*60c0*/  LOP3.LUT R220, R242, UR28, R223, 0x96, !PT ;  /* 0x0000001cf2dc7c12 */ /* 0x000fc8000f8e96df */
[----:B------:R-:W-:Y:S01]  /*60d0*/  LOP3.LUT R222, R222, UR25, R21, 0x96, !PT ;  /* 0x00000019dede7c12 */ /* 0x000fe2000f8e9615 */
[----:B-1----:R-:W-:Y:S01]  /*60e0*/  HMMA.16816.F32 R92, R8, R12, R92 ;  /* 0x0000000c085c723c */ /* 0x002fe2000000185c */
[----:B------:R-:W-:-:S04]  /*60f0*/  IMAD.WIDE.U32 R220, R220, -0x326172a9, RZ ;  /* 0xcd9e8d57dcdc7825 */ /* 0x000fc800078e00ff */
[----:B------:R-:W-:-:S03]  /*6100*/  IMAD.WIDE.U32 R222, R222, -0x326172a9, RZ ;  /* 0xcd9e8d57dede7825 */ /* 0x000fc600078e00ff */
[----:B------:R-:W-:Y:S01]  /*6110*/  HMMA.16816.F32 R96, R8, R14, R96 ;  /* 0x0000000e0860723c */ /* 0x000fe20000001860 */
[----:B------:R-:W1:Y:S01]  /*6120*/  LDSM.16.MT88.4 R12, [R194+0x1e800] ;  /* 0x01e80000c20c783b */ /* 0x000e620000004200 */
[----:B------:R-:W-:-:S06]  /*6130*/  LOP3.LUT R220, R220, UR7, R223, 0x96, !PT ;  /* 0x00000007dcdc7c12 */ /* 0x000fcc000f8e96df */
[C---:B------:R-:W-:Y:S01]  /*6140*/  HMMA.16816.F32 R148, R8.reuse, R26, R148 ;  /* 0x0000001a0894723c */ /* 0x040fe20000001894 */
[----:B------:R-:W5:Y:S07]  /*6150*/  LDSM.16.MT88.4 R24, [R195+0x1a800] ;  /* 0x01a80000c318783b */ /* 0x000f6e0000004200 */
[----:B------:R-:W-:Y:S01]  /*6160*/  HMMA.16816.F32 R64, R8, R22, R64 ;  /* 0x000000160840723c */ /* 0x000fe20000001840 */
[----:B------:R-:W-:Y:S01]  /*6170*/  LOP3.LUT R22, R236, UR12, R221, 0x96, !PT ;  /* 0x0000000cec167c12 */ /* 0x000fe2000f8e96dd */
[----:B------:R-:W-:-:S04]  /*6180*/  IMAD.WIDE.U32 R220, R220, -0x2daee0ad, RZ ;  /* 0xd2511f53dcdc7825 */ /* 0x000fc800078e00ff */
[----:B------:R-:W-:Y:S02]  /*6190*/  IMAD.WIDE.U32 R22, R22, -0x2daee0ad, RZ ;  /* 0xd2511f5316167825 */ /* 0x000fe400078e00ff */
[----:B--2---:R-:W-:Y:S01]  /*61a0*/  HMMA.16816.F32 R116, R8, R4, R116 ;  /* 0x000000040874723c */ /* 0x004fe20000001874 */
[----:B------:R-:W-:Y:S02]  /*61b0*/  LOP3.LUT R22, R22, UR23, R221, 0x96, !PT ;  /* 0x0000001716167c12 */ /* 0x000fe4000f8e96dd */
[----:B------:R-:W-:-:S03]  /*61c0*/  LOP3.LUT R224, R20, UR24, R23, 0x96, !PT ;  /* 0x0000001814e07c12 */ /* 0x000fc6000f8e9617 */
[----:B------:R-:W-:Y:S02]  /*61d0*/  IMAD.WIDE.U32 R22, R22, -0x326172a9, RZ ;  /* 0xcd9e8d5716167825 */ /* 0x000fe400078e00ff */
[----:B------:R-:W-:Y:S01]  /*61e0*/  HMMA.16816.F32 R120, R8, R6, R120 ;  /* 0x000000060878723c */ /* 0x000fe20000001878 */
[----:B------:R-:W2:Y:S01]  /*61f0*/  LDSM.16.MT88.4 R4, [R169+0x19000] ;  /* 0x01900000a904783b */ /* 0x000ea20000004200 */
[----:B------:R-:W-:Y:S01]  /*6200*/  IMAD.WIDE.U32 R224, R224, -0x326172a9, RZ ;  /* 0xcd9e8d57e0e07825 */ /* 0x000fe200078e00ff */
[----:B------:R-:W-:-:S05]  /*6210*/  PRMT R20, R22, 0x7773, RZ ;  /* 0x0000777316147816 */ /* 0x000fca00000000ff */
[C---:B----4-:R-:W-:Y:S01]  /*6220*/  HMMA.16816.F32 R100, R8.reuse, R16, R100 ;  /* 0x000000100864723c */ /* 0x050fe20000001864 */
[C---:B------:R-:W-:Y:S02]  /*6230*/  PRMT R16, R22.reuse, 0x7772, RZ ;  /* 0x0000777216107816 */ /* 0x040fe400000000ff */
[----:B------:R-:W-:Y:S02]  /*6240*/  PRMT R17, R22, 0x7771, RZ ;  /* 0x0000777116117816 */ /* 0x000fe400000000ff */
[----:B------:R-:W-:Y:S02]  /*6250*/  PRMT R16, R16, 0x5410, R20 ;  /* 0x0000541010107816 */ /* 0x000fe40000000014 */
[----:B------:R-:W-:Y:S01]  /*6260*/  LOP3.LUT R222, R222, UR6, R225, 0x96, !PT ;  /* 0x00000006dede7c12 */ /* 0x000fe2000f8e96e1 */
[----:B------:R-:W-:Y:S01]  /*6270*/  HMMA.16816.F32 R104, R8, R18, R104 ;  /* 0x000000120868723c */ /* 0x000fe20000001868 */
[----:B------:R-:W-:Y:S01]  /*6280*/  IMAD.MOV.U32 R18, RZ, RZ, R22 ;  /* 0x000000ffff127224 */ /* 0x000fe200078e0016 */
[----:B------:R-:W-:-:S02]  /*6290*/  LOP3.LUT R19, R224, UR4, R23, 0x96, !PT ;  /* 0x00000004e0137c12 */ /* 0x000fc4000f8e9617 */
[----:B------:R-:W-:Y:S02]  /*62a0*/  LOP3.LUT R16, R16, 0xff00ff, RZ, 0xc0, !PT ;  /* 0x00ff00ff10107812 */ /* 0x000fe400078ec0ff */
[----:B------:R-:W-:Y:S02]  /*62b0*/  LOP3.LUT R20, R18, 0xff, RZ, 0xc0, !PT ;  /* 0x000000ff12147812 */ /* 0x000fe400078ec0ff */
[C---:B------:R-:W-:Y:S01]  /*62c0*/  LOP3.LUT R21, R19.reuse, 0xffff, RZ, 0xc0, !PT ;  /* 0x0000ffff13157812 */ /* 0x040fe200078ec0ff */
[----:B-1----:R-:W-:Y:S01]  /*62d0*/  HMMA.16816.F32 R124, R8, R12, R124 ;  /* 0x0000000c087c723c */ /* 0x002fe2000000187c */
[C---:B------:R-:W-:Y:S02]  /*62e0*/  PRMT R18, R19.reuse, 0x7632, R18 ;  /* 0x0000763213127816 */ /* 0x040fe40000000012 */
[----:B------:R-:W-:Y:S02]  /*62f0*/  LOP3.LUT R13, R19, 0xff, RZ, 0xc0, !PT ;  /* 0x000000ff130d7812 */ /* 0x000fe400078ec0ff */
[----:B------:R-:W-:-:S02]  /*6300*/  SHF.R.U32.HI R12, RZ, 0x18, R19 ;  /* 0x00000018ff0c7819 */ /* 0x000fc40000011613 */
[----:B------:R-:W-:Y:S01]  /*6310*/  SHF.R.U32.HI R19, RZ, 0x8, R21 ;  /* 0x00000008ff137819 */ /* 0x000fe20000011615 */
[C---:B------:R-:W-:Y:S01]  /*6320*/  HMMA.16816.F32 R136, R8.reuse, R32, R136 ;  /* 0x000000200888723c */ /* 0x040fe20000001888 */
[----:B------:R-:W-:Y:S02]  /*6330*/  LOP3.LUT R18, R18, 0xff, RZ, 0xc0, !PT ;  /* 0x000000ff12127812 */ /* 0x000fe400078ec0ff */
[----:B------:R-:W-:Y:S02]  /*6340*/  PRMT R13, R13, 0x5410, R19 ;  /* 0x000054100d0d7816 */ /* 0x000fe40000000013 */
[----:B------:R-:W-:Y:S02]  /*6350*/  PRMT R12, R18, 0x5410, R12 ;  /* 0x00005410120c7816 */ /* 0x000fe4000000000c */
[----:B------:R-:W-:Y:S01]  /*6360*/  PRMT R17, R20, 0x5410, R17 ;  /* 0x0000541014117816 */ /* 0x000fe20000000011 */
[C---:B------:R-:W-:Y:S01]  /*6370*/  HMMA.16816.F32 R132, R8.reuse, R34, R132 ;  /* 0x000000220884723c */ /* 0x040fe20000001884 */
[--C-:B------:R-:W-:Y:S01]  /*6380*/  HSET2.LE.AND R16, R16, R168.reuse, PT ;  /* 0x000000a810107233 */ /* 0x100fe20003803000 */
[----:B------:R-:W-:Y:S04]  /*6390*/  LDSM.16.MT88.4 R20, [R169+0x1d000] ;  /* 0x01d00000a914783b */ /* 0x000fe80000004200 */
[----:B------:R-:W-:Y:S02]  /*63a0*/  LDSM.16.MT88.4 R32, [R194+0x1f000] ;  /* 0x01f00000c220783b */ /* 0x000fe40000004200 */
[----:B------:R-:W-:Y:S01]  /*63b0*/  HMMA.16816.F32 R36, R8, R28, R36 ;  /* 0x0000001c0824723c */ /* 0x000fe20000001824 */
[----:B------:R-:W-:-:S02]  /*63c0*/  HSET2.LE.AND R29, R12, R168, PT ;  /* 0x000000a80c1d7233 */ /* 0x000fc40003803000 */
[----:B------:R-:W-:Y:S01]  /*63d0*/  F2FP.F16.F32.PACK_AB R28, R198, R197 ;  /* 0x000000c5c61c723e */ /* 0x000fe200000000ff */
[----:B------:R-:W-:-:S04]  /*63e0*/  FADD.FTZ R197, R197, R179 ;  /* 0x000000b3c5c57221 */ /* 0x000fc80000010000 */
[C---:B------:R-:W-:Y:S01]  /*63f0*/  HMMA.16816.F32 R40, R8.reuse, R30, R40 ;  /* 0x0000001e0828723c */ /* 0x040fe20000001828 */
[--C-:B------:R-:W-:Y:S01]  /*6400*/  HSET2.LE.AND R30, R17, R168.reuse, PT ;  /* 0x000000a8111e7233 */ /* 0x100fe20003803000 */
[----:B------:R-:W-:Y:S01]  /*6410*/  FADD.FTZ R197, R198, R197 ;  /* 0x000000c5c6c57221 */ /* 0x000fe20000010000 */
[C---:B------:R-:W-:Y:S02]  /*6420*/  F2FP.F16.F32.PACK_AB R17, R200.reuse, R199 ;  /* 0x000000c7c811723e */ /* 0x040fe400000000ff */
[----:B---3--:R-:W-:Y:S01]  /*6430*/  F2FP.F16.F32.PACK_AB R31, R205, R204 ;  /* 0x000000cccd1f723e */ /* 0x008fe200000000ff */
[----:B------:R-:W-:Y:S01]  /*6440*/  FADD.FTZ R199, R199, R197 ;  /* 0x000000c5c7c77221 */ /* 0x000fe20000010000 */
[----:B------:R-:W-:Y:S01]  /*6450*/  LOP3.LUT R30, R17, R30, RZ, 0xc0, !PT ;  /* 0x0000001e111e7212 */ /* 0x000fe200078ec0ff */
[C---:B-----5:R-:W-:Y:S01]  /*6460*/  HMMA.16816.F32 R52, R8.reuse, R24, R52 ;  /* 0x000000180834723c */ /* 0x060fe20000001834 */
[----:B------:R-:W-:Y:S01]  /*6470*/  LOP3.LUT R31, R31, R16, RZ, 0xc0, !PT ;  /* 0x000000101f1f7212 */ /* 0x000fe200078ec0ff */
[----:B------:R-:W-:Y:S01]  /*6480*/  FADD.FTZ R199, R200, R199 ;  /* 0x000000c7c8c77221 */ /* 0x000fe20000010000 */
[----:B------:R-:W1:Y:S05]  /*6490*/  LDSM.16.MT88.4 R16, [R194+0x19000] ;  /* 0x01900000c210783b */ /* 0x000e6a0000004200 */
[C---:B------:R-:W-:Y:S01]  /*64a0*/  HMMA.16816.F32 R56, R8.reuse, R26, R56 ;  /* 0x0000001a0838723c */ /* 0x040fe20000001838 */
[----:B------:R-:W-:Y:S07]  /*64b0*/  LDSM.16.MT88.4 R24, [R169+0x1b000] ;  /* 0x01b00000a918783b */ /* 0x000fee0000004200 */
[----:B------:R-:W-:Y:S01]  /*64c0*/  HMMA.16816.F32 R128, R8, R14, R128 ;  /* 0x0000000e0880723c */ /* 0x000fe20000001880 */
[----:B------:R-:W-:-:S02]  /*64d0*/  HSET2.LE.AND R8, R13, R168, PT ;  /* 0x000000a80d087233 */ /* 0x000fc40003803000 */
[----:B------:R-:W-:Y:S01]  /*64e0*/  F2FP.F16.F32.PACK_AB R9, R209, R203 ;  /* 0x000000cbd109723e */ /* 0x000fe200000000ff */
[----:B------:R-:W3:Y:S01]  /*64f0*/  LDSM.16.MT88.4 R12, [R169+0x1f000] ;  /* 0x01f00000a90c783b */ /* 0x000ee20000004200 */
[----:B------:R-:W-:Y:S01]  /*6500*/  FADD.FTZ R203, R203, R177 ;  /* 0x000000b1cbcb7221 */ /* 0x000fe20000010000 */
[----:B------:R-:W-:Y:S02]  /*6510*/  LOP3.LUT R28, R28, R8, RZ, 0xc0, !PT ;  /* 0x000000081c1c7212 */ /* 0x000fe400078ec0ff */
[----:B------:R-:W-:Y:S01]  /*6520*/  LOP3.LUT R29, R9, R29, RZ, 0xc0, !PT ;  /* 0x0000001d091d7212 */ /* 0x000fe200078ec0ff */
[----:B------:R-:W-:Y:S01]  /*6530*/  FADD.FTZ R203, R209, R203 ;  /* 0x000000cbd1cb7221 */ /* 0x000fe20000010000 */
[----:B------:R-:W4:Y:S03]  /*6540*/  LDSM.16.MT88.4 R8, [R196+0x19000] ;  /* 0x01900000c408783b */ /* 0x000f260000004200 */
[----:B------:R-:W-:-:S02]  /*6550*/  FADD.FTZ R204, R204, R203 ;  /* 0x000000cbcccc7221 */ /* 0x000fc40000010000 */
[----:B--2---:R-:W-:Y:S02]  /*6560*/  HMMA.16816.F32 R152, R28, R4, R152 ;  /* 0x000000041c98723c */ /* 0x004fe40000001898 */
[----:B------:R-:W-:-:S06]  /*6570*/  FADD.FTZ R204, R205, R204 ;  /* 0x000000cccdcc7221 */ /* 0x000fcc0000010000 */
[C---:B------:R-:W-:Y:S01]  /*6580*/  HMMA.16816.F32 R148, R28.reuse, R6, R148 ;  /* 0x000000061c94723c */ /* 0x040fe20000001894 */
[----:B------:R-:W2:Y:S07]  /*6590*/  LDSM.16.MT88.4 R4, [R195+0x19000] ;  /* 0x01900000c304783b */ /* 0x000eae0000004200 */
[C---:B-1----:R-:W-:Y:S08]  /*65a0*/  HMMA.16816.F32 R136, R28.reuse, R16, R136 ;  /* 0x000000101c88723c */ /* 0x042ff00000001888 */
[C---:B------:R-:W-:Y:S01]  /*65b0*/  HMMA.16816.F32 R132, R28.reuse, R18, R132 ;  /* 0x000000121c84723c */ /* 0x040fe20000001884 */
[----:B------:R-:W1:Y:S07]  /*65c0*/  LDSM.16.MT88.4 R16, [R195+0x1d000] ;  /* 0x01d00000c310783b */ /* 0x000e6e0000004200 */
[C---:B---3--:R-:W-:Y:S08]  /*65d0*/  HMMA.16816.F32 R108, R28.reuse, R12, R108 ;  /* 0x0000000c1c6c723c */ /* 0x048ff0000000186c */
        /* <DEDUP_REMOVED lines=9> */
[C---:B------:R-:W-:Y:S08]  /*6670*/  HMMA.16816.F32 R84, R28.reuse, R16, R84 ;  /* 0x000000101c54723c */ /* 0x040ff00000001854 */
[C---:B---3--:R-:W-:Y:S08]  /*6680*/  HMMA.16816.F32 R60, R28.reuse, R8, R60 ;  /* 0x000000081c3c723c */ /* 0x048ff0000000183c */
        /* <DEDUP_REMOVED lines=8> */
[C---:B------:R-:W-:Y:S08]  /*6710*/  HMMA.16816.F32 R76, R28.reuse, R20, R76 ;  /* 0x000000141c4c723c */ /* 0x040ff0000000184c */
[----:B-1----:R-:W-:Y:S01]  /*6720*/  HMMA.16816.F32 R100, R28, R8, R100 ;  /* 0x000000081c64723c */ /* 0x002fe20000001864 */
[----:B------:R-:W-:-:S05]  /*6730*/  IMAD.WIDE.U32 R8, R222, -0x2daee0ad, RZ ;  /* 0xd2511f53de087825 */ /* 0x000fca00078e00ff */
[----:B------:R-:W-:Y:S02]  /*6740*/  LOP3.LUT R220, R220, UR22, R9, 0x96, !PT ;  /* 0x00000016dcdc7c12 */ /* 0x000fe4000f8e9609 */
[C---:B------:R-:W-:Y:S01]  /*6750*/  HMMA.16816.F32 R104, R28.reuse, R10, R104 ;  /* 0x0000000a1c68723c */ /* 0x040fe20000001868 */
[----:B------:R-:W-:Y:S01]  /*6760*/  IMAD.MOV.U32 R11, RZ, RZ, R8 ;  /* 0x000000ffff0b7224 */ /* 0x000fe200078e0008 */
[----:B------:R-:W-:Y:S02]  /*6770*/  LOP3.LUT R18, R220, 0xffff, RZ, 0xc0, !PT ;  /* 0x0000ffffdc127812 */ /* 0x000fe400078ec0ff */
[C---:B------:R-:W-:Y:S02]  /*6780*/  PRMT R16, R8.reuse, 0x7771, RZ ;  /* 0x0000777108107816 */ /* 0x040fe400000000ff */
[C---:B------:R-:W-:Y:S02]  /*6790*/  PRMT R10, R8.reuse, 0x7773, RZ ;  /* 0x00007773080a7816 */ /* 0x040fe400000000ff */
[----:B------:R-:W-:Y:S01]  /*67a0*/  PRMT R17, R8, 0x7772, RZ ;  /* 0x0000777208117816 */ /* 0x000fe200000000ff */
[----:B--2---:R-:W-:Y:S01]  /*67b0*/  HMMA.16816.F32 R116, R28, R4, R116 ;  /* 0x000000041c74723c */ /* 0x004fe20000001874 */
[----:B------:R-:W-:-:S02]  /*67c0*/  LOP3.LUT R8, R11, 0xff, RZ, 0xc0, !PT ;  /* 0x000000ff0b087812 */ /* 0x000fc400078ec0ff */
[C---:B------:R-:W-:Y:S02]  /*67d0*/  PRMT R5, R220.reuse, 0x7632, R5 ;  /* 0x00007632dc057816 */ /* 0x040fe40000000005 */
[----:B------:R-:W-:Y:S02]  /*67e0*/  LOP3.LUT R19, R220, 0xff, RZ, 0xc0, !PT ;  /* 0x000000ffdc137812 */ /* 0x000fe400078ec0ff */
[----:B------:R-:W-:Y:S01]  /*67f0*/  SHF.R.U32.HI R18, RZ, 0x8, R18 ;  /* 0x00000008ff127819 */ /* 0x000fe20000011612 */
[C---:B---3--:R-:W-:Y:S01]  /*6800*/  HMMA.16816.F32 R92, R28.reuse, R12, R92 ;  /* 0x0000000c1c5c723c */ /* 0x048fe2000000185c */
[----:B------:R-:W-:Y:S01]  /*6810*/  FFMA.FTZ R12, R202, UR16, -R170 ;  /* 0x00000010ca0c7c23 */ /* 0x000fe200080108aa */
[----:B------:R-:W-:Y:S01]  /*6820*/  PRMT R17, R17, 0x5410, R10 ;  /* 0x0000541011117816 */ /* 0x000fe2000000000a */
[----:B------:R-:W-:Y:S01]  /*6830*/  FFMA.FTZ R202, R201, UR16, -R170 ;  /* 0x00000010c9ca7c23 */ /* 0x000fe200080108aa */
[----:B------:R-:W-:Y:S01]  /*6840*/  PRMT R16, R8, 0x5410, R16 ;  /* 0x0000541008107816 */ /* 0x000fe20000000010 */
[----:B------:R1:W-:Y:S01]  /*6850*/  MUFU.EX2 R201, R12 ;  /* 0x0000000c00c97308 */ /* 0x0003e20000000800 */
[----:B------:R-:W-:Y:S01]  /*6860*/  SHF.R.U32.HI R4, RZ, 0x18, R220 ;  /* 0x00000018ff047819 */ /* 0x000fe200000116dc */
[----:B------:R-:W2:Y:S01]  /*6870*/  LDSM.16.MT88.4 R8, [R169+0x1d800] ;  /* 0x01d80000a908783b */ /* 0x000ea20000004200 */
[----:B------:R-:W-:Y:S01]  /*6880*/  LOP3.LUT R5, R5, 0xff, RZ, 0xc0, !PT ;  /* 0x000000ff05057812 */ /* 0x000fe200078ec0ff */
[----:B------:R-:W-:Y:S01]  /*6890*/  HMMA.16816.F32 R120, R28, R6, R120 ;  /* 0x000000061c78723c */ /* 0x000fe20000001878 */
[----:B------:R-:W-:-:S02]  /*68a0*/  PRMT R18, R19, 0x5410, R18 ;  /* 0x0000541013127816 */ /* 0x000fc40000000012 */
[----:B------:R-:W-:Y:S01]  /*68b0*/  PRMT R5, R5, 0x5410, R4 ;  /* 0x0000541005057816 */ /* 0x000fe20000000004 */
[----:B------:R-:W3:Y:S01]  /*68c0*/  MUFU.EX2 R202, R202 ;  /* 0x000000ca00ca7308 */ /* 0x000ee20000000800 */
[----:B------:R-:W-:Y:S02]  /*68d0*/  LOP3.LUT R7, R17, 0xff00ff, RZ, 0xc0, !PT ;  /* 0x00ff00ff11077812 */ /* 0x000fe400078ec0ff */
[--C-:B------:R-:W-:Y:S01]  /*68e0*/  HSET2.LE.AND R6, R16, R168.reuse, PT ;  /* 0x000000a810067233 */ /* 0x100fe20003803000 */
[C---:B------:R-:W-:Y:S01]  /*68f0*/  HMMA.16816.F32 R80, R28.reuse, R22, R80 ;  /* 0x000000161c50723c */ /* 0x040fe20000001850 */
[--C-:B------:R-:W-:Y:S01]  /*6900*/  HSET2.LE.AND R4, R18, R168.reuse, PT ;  /* 0x000000a812047233 */ /* 0x100fe20003803000 */
[----:B------:R-:W4:Y:S01]  /*6910*/  LDSM.16.MT88.4 R20, [R195+0x1b000] ;  /* 0x01b00000c314783b */ /* 0x000f220000004200 */
[--C-:B------:R-:W-:Y:S02]  /*6920*/  HSET2.LE.AND R7, R7, R168.reuse, PT ;  /* 0x000000a807077233 */ /* 0x100fe40003803000 */
[----:B------:R-:W-:Y:S01]  /*6930*/  HSET2.LE.AND R5, R5, R168, PT ;  /* 0x000000a805057233 */ /* 0x000fe20003803000 */
[----:B------:R-:W-:Y:S02]  /*6940*/  LDSM.16.MT88.4 R16, [R196+0x19800] ;  /* 0x01980000c410783b */ /* 0x000fe40000004200 */
[----:B------:R-:W-:Y:S02]  /*6950*/  HMMA.16816.F32 R96, R28, R14, R96 ;  /* 0x0000000e1c60723c */ /* 0x000fe40000001860 */
[----:B-1----:R-:W1:Y:S01]  /*6960*/  LDSM.16.MT88.4 R12, [R169+0x19800] ;  /* 0x01980000a90c783b */ /* 0x002e620000004200 */
[----:B---3--:R-:W-:-:S05]  /*6970*/  F2FP.F16.F32.PACK_AB R168, R246, R202 ;  /* 0x000000caf6a8723e */ /* 0x008fca00000000ff */
[C---:B------:R-:W-:Y:S01]  /*6980*/  HMMA.16816.F32 R124, R28.reuse, R32, R124 ;  /* 0x000000201c7c723c */ /* 0x040fe2000000187c */
[----:B------:R-:W-:Y:S02]  /*6990*/  F2FP.F16.F32.PACK_AB R32, R247, R210 ;  /* 0x000000d2f720723e */ /* 0x000fe400000000ff */
[----:B------:R-:W-:Y:S01]  /*69a0*/  F2FP.F16.F32.PACK_AB R33, R211, R212 ;  /* 0x000000d4d321723e */ /* 0x000fe200000000ff */
[----:B------:R-:W-:Y:S01]  /*69b0*/  FADD.FTZ R212, R212, R199 ;  /* 0x000000c7d4d47221 */ /* 0x000fe20000010000 */
[----:B------:R-:W-:Y:S02]  /*69c0*/  LOP3.LUT R6, R32, R6, RZ, 0xc0, !PT ;  /* 0x0000000620067212 */ /* 0x000fe400078ec0ff */
[----:B------:R-:W-:Y:S01]  /*69d0*/  F2FP.F16.F32.PACK_AB R32, R201, R206 ;  /* 0x000000cec920723e */ /* 0x000fe200000000ff */
        /* <DEDUP_REMOVED lines=8> */
[----:B------:R-:W3:Y:S01]  /*6a60*/  LDSM.16.MT88.4 R24, [R169+0x1b800] ;  /* 0x01b80000a918783b */ /* 0x000ee20000004200 */
[----:B------:R-:W-:Y:S01]  /*6a70*/  FADD.FTZ R212, R210, R212 ;  /* 0x000000d4d2d47221 */ /* 0x000fe20000010000 */
[----:B------:R-:W-:-:S03]  /*6a80*/  FADD.FTZ R206, R202, R206 ;  /* 0x000000cecace7221 */ /* 0x000fc60000010000 */
[----:B------:R-:W-:Y:S01]  /*6a90*/  FADD.FTZ R247, R247, R212 ;  /* 0x000000d4f7f77221 */ /* 0x000fe20000010000 */
[----:B------:R-:W-:Y:S01]  /*6aa0*/  FADD.FTZ R246, R246, R206 ;  /* 0x000000cef6f67221 */ /* 0x000fe20000010000 */
[----:B--2---:R-:W-:Y:S08]  /*6ab0*/  HMMA.16816.F32 R76, R4, R8, R76 ;  /* 0x00000008044c723c */ /* 0x004ff0000000184c */
[C---:B----4-:R-:W-:Y:S08]  /*6ac0*/  HMMA.16816.F32 R52, R28.reuse, R20, R52 ;  /* 0x000000141c34723c */ /* 0x050ff00000001834 */
[----:B------:R-:W-:Y:S01]  /*6ad0*/  HMMA.16816.F32 R56, R28, R22, R56 ;  /* 0x000000161c38723c */ /* 0x000fe20000001838 */
[----:B------:R-:W2:Y:S04]  /*6ae0*/  LDSM.16.MT88.4 R20, [R169+0x1f800] ;  /* 0x01f80000a914783b */ /* 0x000ea80000004200 */
[----:B------:R-:W-:Y:S03]  /*6af0*/  LDSM.16.MT88.4 R168, [R196+0x1d800] ;  /* 0x01d80000c4a8783b */ /* 0x000fe60000004200 */
[C---:B-1----:R-:W-:Y:S08]  /*6b00*/  HMMA.16816.F32 R152, R4.reuse, R12, R152 ;  /* 0x0000000c0498723c */ /* 0x042ff00000001898 */
[C---:B------:R-:W-:Y:S01]  /*6b10*/  HMMA.16816.F32 R148, R4.reuse, R14, R148 ;  /* 0x0000000e0494723c */ /* 0x040fe20000001894 */
[----:B------:R-:W1:Y:S07]  /*6b20*/  LDSM.16.MT88.4 R12, [R196+0x1b800] ;  /* 0x01b80000c40c783b */ /* 0x000e6e0000004200 */
[C---:B------:R-:W-:Y:S01]  /*6b30*/  HMMA.16816.F32 R80, R4.reuse, R10, R80 ;  /* 0x0000000a0450723c */ /* 0x040fe20000001850 */
[----:B------:R-:W4:Y:S07]  /*6b40*/  LDSM.16.MT88.4 R8, [R195+0x19800] ;  /* 0x01980000c308783b */ /* 0x000f2e0000004200 */
[C---:B------:R-:W-:Y:S08]  /*6b50*/  HMMA.16816.F32 R160, R4.reuse, R16, R160 ;  /* 0x0000001004a0723c */ /* 0x040ff000000018a0 */
[----:B------:R-:W-:Y:S01]  /*6b60*/  HMMA.16816.F32 R156, R4, R18, R156 ;  /* 0x00000012049c723c */ /* 0x000fe2000000189c */
        /* <DEDUP_REMOVED lines=29> */
[C---:B-1----:R-:W-:Y:S08]  /*6d40*/  HMMA.16816.F32 R60, R4.reuse, R12, R60 ;  /* 0x0000000c043c723c */ /* 0x042ff0000000183c */
[C---:B------:R-:W-:Y:S08]  /*6d50*/  HMMA.16816.F32 R64, R4.reuse, R14, R64 ;  /* 0x0000000e0440723c */ /* 0x040ff00000001840 */
[C---:B----4-:R-:W-:Y:S08]  /*6d60*/  HMMA.16816.F32 R92, R4.reuse, R8, R92 ;  /* 0x00000008045c723c */ /* 0x050ff0000000185c */
[C---:B------:R-:W-:Y:S08]  /*6d70*/  HMMA.16816.F32 R96, R4.reuse, R10, R96 ;  /* 0x0000000a0460723c */ /* 0x040ff00000001860 */
[C---:B-----5:R-:W-:Y:S08]  /*6d80*/  HMMA.16816.F32 R124, R4.reuse, R16, R124 ;  /* 0x00000010047c723c */ /* 0x060ff0000000187c */
[----:B------:R-:W-:Y:S01]  /*6d90*/  HMMA.16816.F32 R128, R4, R18, R128 ;  /* 0x000000120480723c */ /* 0x000fe20000001880 */
[----:B------:R-:W-:-:S04]  /*6da0*/  NOP ;  /* 0x0000000000007918 */ /* 0x000fc80000000000 */
[----:B------:R-:W-:-:S15]  /*6db0*/  BRA.U !UP0, `(.L_x_1613) ;  /* 0x0000008d08707547 */ /* 0x000fde000b800000 */
[----:B------:R-:W1:Y:S01]  /*6dc0*/  LDCU UR14, c[0x0][0x440] ;  /* 0x00008800ff0e77ac */ /* 0x000e620008000800 */
[----:B------:R-:W-:-:S04]  /*6dd0*/  DEPBAR.LE SB0, 0x0 ;  /* 0x000080000000791a */ /* 0x000fc80000000000 */
[----:B------:R-:W-:Y:S01]  /*6de0*/  UIADD3 UR25, UPT, UPT, UR21, -0x2, URZ ;  /* 0xfffffffe15197890 */ /* 0x000fe2000fffe0ff */
[----:B------:R-:W-:-:S03]  /*6df0*/  LOP3.LUT R185, R174, R0, RZ, 0xfc, !PT ;  /* 0x00000000aeb97212 */ /* 0x000fc600078efcff */
[----:B------:R-:W-:Y:S01]  /*6e00*/  UIMAD.WIDE.U32 UR28, UR25, UR8, URZ ;  /* 0x00000008191c72a5 */ /* 0x000fe2000f8e00ff */
[----:B------:R-:W-:Y:S01]  /*6e10*/  LEA R185, R185, UR5, 0x1 ;  /* 0x00000005b9b97c11 */ /* 0x000fe2000f8e08ff */
[----:B------:R-:W-:Y:S02]  /*6e20*/  UIADD3 UR5, UPT, UPT, UR21, -0x1, URZ ;  /* 0xffffffff15057890 */ /* 0x000fe4000fffe0ff */
[----:B------:R-:W-:Y:S02]  /*6e30*/  UIMAD UR17, UR25, UR9, UR29 ;  /* 0x00000009191172a4 */ /* 0x000fe4000f8e021d */
[----:B------:R-:W-:Y:S01]  /*6e40*/  IMAD.U32 R12, RZ, RZ, UR28 ;  /* 0x0000001cff0c7e24 */ /* 0x000fe2000f8e00ff */
[----:B------:R-:W-:Y:S01]  /*6e50*/  USHF.L.U32 UR22, UR28, 0x6, URZ ;  /* 0x000000061c167899 */ /* 0x000fe200080006ff */
[----:B------:R-:W-:Y:S01]  /*6e60*/  IMAD.IADD R212, R172, 0x1, R185 ;  /* 0x00000001acd47824 */ /* 0x000fe200078e02b9 */
[----:B-1----:R-:W-:Y:S01]  /*6e70*/  ISETP.GE.AND P4, PT, R215, UR14, PT ;  /* 0x0000000ed7007c0c */ /* 0x002fe2000bf86270 */
[----:B------:R-:W-:Y:S01]  /*6e80*/  IMAD.U32 R6, RZ, RZ, UR17 ;  /* 0x00000011ff067e24 */ /* 0x000fe2000f8e00ff */
[----:B------:R-:W-:Y:S01]  /*6e90*/  ULEA UR22, UP0, UR8, UR22, 0x5 ;  /* 0x0000001608167291 */ /* 0x000fe2000f8028ff */
[----:B------:R-:W-:Y:S01]  /*6ea0*/  BAR.SYNC.DEFER_BLOCKING 0x0 ;  /* 0x0000000000007b1d */ /* 0x000fe20000010000 */
[----:B------:R-:W-:Y:S01]  /*6eb0*/  USHF.L.U64.HI UR16, UR28, 0x6, UR17 ;  /* 0x000000061c107899 */ /* 0x000fe20008010211 */
[-C--:B------:R-:W-:Y:S01]  /*6ec0*/  LEA R10, P1, R12, R232.reuse, 0x7 ;  /* 0x000000e80c0a7211 */ /* 0x080fe200078238ff */
[----:B------:R-:W-:Y:S01]  /*6ed0*/  IMAD.U32 R13, RZ, RZ, UR29 ;  /* 0x0000001dff0d7e24 */ /* 0x000fe2000f8e00ff */
[----:B------:R-:W-:Y:S01]  /*6ee0*/  ISETP.GE.AND P3, PT, R240, UR14, PT ;  /* 0x0000000ef0007c0c */ /* 0x000fe2000bf66270 */
[----:B------:R-:W-:Y:S01]  /*6ef0*/  ULEA.HI.X UR16, UR8, UR16, UR9, 0x5, UP0 ;  /* 0x0000001008107291 */ /* 0x000fe200080f2c09 */
[----:B------:R-:W-:Y:S01]  /*6f00*/  ISETP.GE.AND P2, PT, R239, UR14, PT ;  /* 0x0000000eef007c0c */ /* 0x000fe2000bf46270 */
[----:B------:R-:W-:Y:S01]  /*6f10*/  IMAD.U32 R5, RZ, RZ, UR22 ;  /* 0x00000016ff057e24 */ /* 0x000fe2000f8e00ff */
[----:B------:R-:W-:Y:S01]  /*6f20*/  LEA.HI.X R11, R12, R231, R6, 0x7, P1 ;  /* 0x000000e70c0b7211 */ /* 0x000fe200008f3c06 */
[----:B------:R-:W-:Y:S01]  /*6f30*/  UISETP.GT.U32.AND UP1, UPT, UR25, UR19, UPT ;  /* 0x000000131900728c */ /* 0x000fe2000bf24070 */
[----:B------:R-:W-:Y:S01]  /*6f40*/  ISETP.GE.AND P1, PT, R238, UR14, PT ;  /* 0x0000000eee007c0c */ /* 0x000fe2000bf26270 */
[----:B------:R-:W-:Y:S01]  /*6f50*/  IMAD.U32 R4, RZ, RZ, UR16 ;  /* 0x00000010ff047e24 */ /* 0x000fe2000f8e00ff */
[----:B------:R-:W-:-:S04]  /*6f60*/  LEA R8, P0, R5, R232, 0x1 ;  /* 0x000000e805087211 */ /* 0x000fc800078008ff */
[----:B------:R-:W-:Y:S02]  /*6f70*/  LEA.HI.X R9, R5, R231, R4, 0x1, P0 ;  /* 0x000000e705097211 */ /* 0x000fe400000f0c04 */
[----:B------:R-:W-:-:S04]  /*6f80*/  ISETP.NE.AND P0, PT, R173, RZ, PT ;  /* 0x000000ffad00720c */ /* 0x000fc80003f05270 */
[----:B------:R-:W-:Y:S01]  /*6f90*/  SEL R187, R165, 0xffffffe0, !P0 ;  /* 0xffffffe0a5bb7807 */ /* 0x000fe20004000000 */
[----:B------:R-:W-:Y:S01]  /*6fa0*/  @!PT LDS RZ, [RZ] ;  /* 0x00000000fffff984 */ /* 0x000fe20000000800 */
[----:B------:R-:W-:Y:S01]  /*6fb0*/  @!PT LDS RZ, [RZ] ;  /* 0x00000000fffff984 */ /* 0x000fe20000000800 */
[----:B------:R-:W-:Y:S01]  /*6fc0*/  @!PT LDS RZ, [RZ] ;  /* 0x00000000fffff984 */ /* 0x000fe20000000800 */
[----:B------:R-:W-:Y:S04]  /*6fd0*/  @!P4 LDGSTS.E.BYPASS.LTC128B.128 [R235+0x18000], desc[UR26][R10.64] ;  /* 0x180000000aebcfae */ /* 0x000fe8000b981a1a */
[C---:B------:R-:W-:Y:S01]  /*6fe0*/  IMAD.IADD R182, R187.reuse, 0x1, R185 ;  /* 0x00000001bbb67824 */ /* 0x040fe200078e02b9 */
[----:B------:R-:W-:Y:S01]  /*6ff0*/  @P4 STS.128 [R235+0x18000], RZ ;  /* 0x018000ffeb004388 */ /* 0x000fe20000000c00 */
[----:B------:R-:W-:Y:S02]  /*7000*/  IMAD.IADD R181, R186, 0x1, R187 ;  /* 0x00000001bab57824 */ /* 0x000fe400078e02bb */
[C---:B------:R-:W-:Y:S01]  /*7010*/  IMAD.IADD R213, R187.reuse, 0x1, R212 ;  /* 0x00000001bbd57824 */ /* 0x040fe200078e02d4 */
        /* <DEDUP_REMOVED lines=49> */
[----:B------:R-:W2:Y:S01]  /*7330*/  LDSM.16.M88.4 R196, [R2+0x10800] ;  /* 0x0108000002c4783b */ /* 0x000ea20000000200 */
[C---:B------:R-:W-:Y:S03]  /*7340*/  HMMA.16816.F32 R16, R168.reuse, R18, RZ ;  /* 0x00000012a810723c */ /* 0x040fe600000018ff */
[----:B------:R-:W0:Y:S05]  /*7350*/  LDGDEPBAR ;  /* 0x00000000000079af */ /* 0x000e2a0000000000 */
[C---:B---3--:R-:W-:Y:S08]  /*7360*/  HMMA.16816.F32 R12, R168.reuse, R192, RZ ;  /* 0x000000c0a80c723c */ /* 0x048ff000000018ff */
        /* <DEDUP_REMOVED lines=17> */
[----:B------:R-:W4:Y:S04]  /*7480*/  LDSM.16.M88.4 R32, [R213] ;  /* 0x00000000d520783b */ /* 0x000f280000000200 */
[----:B------:R-:W-:Y:S03]  /*7490*/  LDSM.16.M88.4 R200, [R180+0x11000] ;  /* 0x01100000b4c8783b */ /* 0x000fe60000000200 */
        /* <DEDUP_REMOVED lines=12> */
[----:B------:R-:W1:Y:S03]  /*7560*/  LDSM.16.M88.4 R4, [R186+0x12000] ;  /* 0x01200000ba04783b */ /* 0x000e660000000200 */
[C---:B----4-:R-:W-:Y:S08]  /*7570*/  HMMA.16816.F32 R20, R32.reuse, R204, R20 ;  /* 0x000000cc2014723c */ /* 0x050ff00000001814 */
[C---:B------:R-:W-:Y:S01]  /*7580*/  HMMA.16816.F32 R16, R32.reuse, R206, R16 ;  /* 0x000000ce2010723c */ /* 0x040fe20000001810 */
[----:B------:R-:W3:Y:S07]  /*7590*/  LDSM.16.M88.4 R204, [R186+0x13000] ;  /* 0x01300000bacc783b */ /* 0x000eee0000000200 */
[C---:B--2---:R-:W-:Y:S08]  /*75a0*/  HMMA.16816.F32 R12, R32.reuse, R28, R12 ;  /* 0x0000001c200c723c */ /* 0x044ff0000000180c */
[C---:B------:R-:W-:Y:S01]  /*75b0*/  HMMA.16816.F32 R192, R32.reuse, R30, R192 ;  /* 0x0000001e20c0723c */ /* 0x040fe200000018c0 */
[----:B------:R-:W2:Y:S07]  /*75c0*/  LDSM.16.M88.4 R28, [R186+0x13800] ;  /* 0x01380000ba1c783b */ /* 0x000eae0000000200 */
        /* <DEDUP_REMOVED lines=13> */
[C---:B---3--:R-:W-:Y:S08]  /*76a0*/  HMMA.16816.F32 R188, R8.reuse, R204, R188 ;  /* 0x000000cc08bc723c */ /* 0x048ff000000018bc */
        /* <DEDUP_REMOVED lines=15> */
[C---:B----4-:R-:W-:Y:S08]  /*77a0*/  HMMA.16816.F32 R172, R4.reuse, R24, R172 ;  /* 0x0000001804ac723c */ /* 0x050ff000000018ac */
[----:B------:R-:W-:Y:S01]  /*77b0*/  HMMA.16816.F32 R168, R4, R26, R168 ;  /* 0x0000001a04a8723c */ /* 0x000fe200000018a8 */
[----:B------:R-:W-:Y:S04]  /*77c0*/  LDSM.16.M88.4 R4, [R213+0x4000] ;  /* 0x00400000d504783b */ /* 0x000fe80000000200 */
[----:B------:R-:W3:Y:S03]  /*77d0*/  LDSM.16.M88.4 R24, [R180+0x12000] ;  /* 0x01200000b418783b */ /* 0x000ee60000000200 */
        /* <DEDUP_REMOVED lines=11> */
[----:B------:R-:W-:Y:S04]  /*7890*/  LDSM.16.M88.4 R196, [R185+0x8000] ;  /* 0x00800000b9c4783b */ /* 0x000fe80000000200 */
[----:B------:R-:W1:Y:S03]  /*78a0*/  LDSM.16.M88.4 R28, [R186+0x14000] ;  /* 0x01400000ba1c783b */ /* 0x000e660000000200 */
[C---:B---3--:R-:W-:Y:S08]  /*78b0*/  HMMA.16816.F32 R20, R4.reuse, R24, R20 ;  /* 0x000000180414723c */ /* 0x048ff00000001814 */
        /* <DEDUP_REMOVED lines=31> */
[C---:B-1----:R-:W-:Y:S08]  /*7ab0*/  HMMA.16816.F32 R188, R4.reuse, R28, R188 ;  /* 0x0000001c04bc723c */ /* 0x042ff000000018bc */
[C---:B------:R-:W-:Y:S01]  /*7ac0*/  HMMA.16816.F32 R176, R4.reuse, R30, R176 ;  /* 0x0000001e04b0723c */ /* 0x040fe200000018b0 */
[----:B------:R-:W-:Y:S07]  /*7ad0*/  LDSM.16.M88.4 R28, [R180+0x14000] ;  /* 0x01400000b41c783b */ /* 0x000fee0000000200 */
[C---:B---3--:R-:W-:Y:S08]  /*7ae0*/  HMMA.16816.F32 R172, R4.reuse, R24, R172 ;  /* 0x0000001804ac723c */ /* 0x048ff000000018ac */
        /* <DEDUP_REMOVED lines=24> */
[----:B------:R-:W-:Y:S07]  /*7c70*/  LDSM.16.M88.4 R204, [R182+0xc000] ;  /* 0x00c00000b6cc783b */ /* 0x000fee0000000200 */
[C---:B-----5:R-:W-:Y:S08]  /*7c80*/  HMMA.16816.F32 R172, R4.reuse, R200, R172 ;  /* 0x000000c804ac723c */ /* 0x060ff000000018ac */
[----:B------:R-:W-:Y:S01]  /*7c90*/  HMMA.16816.F32 R168, R4, R202, R168 ;  /* 0x000000ca04a8723c */ /* 0x000fe200000018a8 */
[----:B------:R-:W2:Y:S04]  /*7ca0*/  LDSM.16.M88.4 R4, [R181+0x16000] ;  /* 0x01600000b504783b */ /* 0x000ea80000000200 */
[----:B------:R-:W-:Y:S03]  /*7cb0*/  LDSM.16.M88.4 R200, [R181+0x17000] ;  /* 0x01700000b5c8783b */ /* 0x000fe60000000200 */
[C---:B----4-:R-:W-:Y:S08]  /*7cc0*/  HMMA.16816.F32 R20, R8.reuse, R196, R20 ;  /* 0x000000c40814723c */ /* 0x050ff00000001814 */
        /* <DEDUP_REMOVED lines=8> */
[C---:B---3--:R-:W-:Y:S08]  /*7d50*/  HMMA.16816.F32 R172, R8.reuse, R24, R172 ;  /* 0x0000001808ac723c */ /* 0x048ff000000018ac */
[----:B------:R-:W-:Y:S01]  /*7d60*/  HMMA.16816.F32 R168, R8, R26, R168 ;  /* 0x0000001a08a8723c */ /* 0x000fe200000018a8 */
[----:B------:R-:W-:Y:S04]  /*7d70*/  LDSM.16.M88.4 R8, [R213+0xc000] ;  /* 0x00c00000d508783b */ /* 0x000fe80000000200 */
[----:B------:R-:W3:Y:S03]  /*7d80*/  LDSM.16.M88.4 R24, [R2+0x16800] ;  /* 0x016800000218783b */ /* 0x000ee60000000200 */
[C---:B--2---:R-:W-:Y:S08]  /*7d90*/  HMMA.16816.F32 R20, R204.reuse, R4, R20 ;  /* 0x00000004cc14723c */ /* 0x044ff00000001814 */
[C---:B------:R-:W-:Y:S01]  /*7da0*/  HMMA.16816.F32 R16, R204.reuse, R6, R16 ;  /* 0x00000006cc10723c */ /* 0x040fe20000001810 */
[----:B------:R-:W2:Y:S07]  /*7db0*/  LDSM.16.M88.4 R4, [R180+0x16000] ;  /* 0x01600000b404783b */ /* 0x000eae0000000200 */
[----:B------:R-:W-:Y:S01]  /*7dc0*/  HMMA.16816.F32 R12, R204, R208, R12 ;  /* 0x000000d0cc0c723c */ /* 0x000fe2000000180c */
[----:B------:R-:W-:-:S04]  /*7dd0*/  IMAD.U32 R208, RZ, RZ, UR5 ;  /* 0x00000005ffd07e24 */ /* 0x000fc8000f8e00ff */
[----:B------:R-:W-:-:S03]  /*7de0*/  IMAD R208, R208, 0x40, R183 ;  /* 0x00000040d0d07824 */ /* 0x000fc600078e02b7 */
[C---:B-1----:R-:W-:Y:S08]  /*7df0*/  HMMA.16816.F32 R20, R32.reuse, R28, R20 ;  /* 0x0000001c2014723c */ /* 0x042ff00000001814 */
[----:B------:R-:W-:Y:S01]  /*7e00*/  HMMA.16816.F32 R16, R32, R30, R16 ;  /* 0x0000001e2010723c */ /* 0x000fe20000001810 */
[----:B------:R-:W1:Y:S07]  /*7e10*/  LDSM.16.M88.4 R28, [R180+0x16800] ;  /* 0x01680000b41c783b */ /* 0x000e6e0000000200 */
[----:B------:R-:W-:Y:S08]  /*7e20*/  HMMA.16816.F32 R192, R204, R210, R192 ;  /* 0x000000d2ccc0723c */ /* 0x000ff000000018c0 */
[----:B---3--:R-:W-:Y:S08]  /*7e30*/  HMMA.16816.F32 R12, R32, R24, R12 ;  /* 0x00000018200c723c */ /* 0x008ff0000000180c */
[----:B--2---:R-:W-:Y:S01]  /*7e40*/  HMMA.16816.F32 R20, R8, R4, R20 ;  /* 0x000000040814723c */ /* 0x004fe20000001814 */
[----:B------:R-:W-:-:S05]  /*7e50*/  VIADD R4, R208, 0xffffffc0 ;  /* 0xffffffc0d0047836 */ /* 0x000fca0000000000 */
[-C--:B------:R-:W-:Y:S02]  /*7e60*/  ISETP.GT.AND P0, PT, R230, R4.reuse, PT ;  /* 0x00000004e600720c */ /* 0x080fe40003f04270 */
[----:B------:R-:W-:Y:S01]  /*7e70*/  HMMA.16816.F32 R172, R204, R196, R172 ;  /* 0x000000c4ccac723c */ /* 0x000fe200000018ac */
[----:B------:R-:W-:Y:S02]  /*7e80*/  ISETP.GT.AND P5, PT, R167, R4, PT ;  /* 0x00000004a700720c */ /* 0x000fe40003fa4270 */
[----:B------:R-:W-:-:S05]  /*7e90*/  ISETP.GE.AND P6, PT, R4, R229, PT ;  /* 0x000000e50400720c */ /* 0x000fca0003fc6270 */
[----:B------:R-:W-:Y:S01]  /*7ea0*/  HMMA.16816.F32 R168, R204, R198, R168 ;  /* 0x000000c6cca8723c */ /* 0x000fe200000018a8 */
[----:B------:R-:W2:Y:S02]  /*7eb0*/  LDSM.16.M88.4 R196, [R2+0x17000] ;  /* 0x0170000002c4783b */ /* 0x000ea40000000200 */
[----:B------:R-:W-:Y:S02]  /*7ec0*/  FSEL R20, R20, -INF , !P0 ;  /* 0xff80000014147808 */ /* 0x000fe40004000000 */
[----:B------:R-:W-:Y:S01]  /*7ed0*/  ISETP.GE.AND P0, PT, R4, R228, PT ;  /* 0x000000e40400720c */ /* 0x000fe20003f06270 */
[----:B------:R-:W-:Y:S01]  /*7ee0*/  VIADD R4, R208, 0xffffffc1 ;  /* 0xffffffc1d0047836 */ /* 0x000fe20000000000 */
[----:B------:R-:W-:Y:S01]  /*7ef0*/  FSEL R22, R22, -INF , !P5 ;  /* 0xff80000016167808 */ /* 0x000fe20006800000 */
[----:B------:R-:W-:Y:S03]  /*7f00*/  HMMA.16816.F32 R16, R8, R6, R16 ;  /* 0x000000060810723c */ /* 0x000fe60000001810 */
[----:B------:R-:W-:-:S02]  /*7f10*/  ISETP.GT.AND P5, PT, R230, R4, PT ;  /* 0x00000004e600720c */ /* 0x000fc40003fa4270 */
[----:B------:R-:W-:Y:S02]  /*7f20*/  FSEL R24, R22, -INF , !P0 ;  /* 0xff80000016187808 */ /* 0x000fe40004000000 */
[----:B------:R-:W-:Y:S01]  /*7f30*/  ISETP.GT.AND P0, PT, R167, R4, PT ;  /* 0x00000004a700720c */ /* 0x000fe20003f04270 */
[----:B------:R-:W-:Y:S01]  /*7f40*/  HMMA.16816.F32 R192, R32, R26, R192 ;  /* 0x0000001a20c0723c */ /* 0x000fe200000018c0 */
[----:B------:R-:W-:Y:S01]  /*7f50*/  FSEL R26, R20, -INF , !P6 ;  /* 0xff800000141a7808 */ /* 0x000fe20007000000 */
[----:B------:R-:W-:Y:S01]  /*7f60*/  VIADD R20, R208, 0xffffffc8 ;  /* 0xffffffc8d0147836 */ /* 0x000fe20000000000 */
[----:B------:R-:W-:Y:S02]  /*7f70*/  FSEL R21, R21, -INF , !P5 ;  /* 0xff80000015157808 */ /* 0x000fe40006800000 */
[----:B------:R-:W-:Y:S02]  /*7f80*/  ISETP.GE.AND P5, PT, R4, R228, PT ;  /* 0x000000e40400720c */ /* 0x000fe40003fa6270 */
[----:B------:R-:W-:Y:S01]  /*7f90*/  FSEL R23, R23, -INF , !P0 ;  /* 0xff80000017177808 */ /* 0x000fe20004000000 */
[----:B-1----:R-:W-:Y:S01]  /*7fa0*/  HMMA.16816.F32 R12, R8, R28, R12 ;  /* 0x0000001c080c723c */ /* 0x002fe2000000180c */
[----:B------:R-:W-:Y:S01]  /*7fb0*/  ISETP.GT.AND P0, PT, R230, R20, PT ;  /* 0x00000014e600720c */ /* 0x000fe20003f04270 */
[----:B------:R-:W-:Y:S01]  /*7fc0*/  VIADD R28, R208, 0xffffffc9 ;  /* 0xffffffc9d01c7836 */ /* 0x000fe20000000000 */
[----:B------:R-:W-:-:S02]  /*7fd0*/  FSEL R25, R23, -INF , !P5 ;  /* 0xff80000017197808 */ /* 0x000fc40006800000 */
[----:B------:R-:W-:Y:S02]  /*7fe0*/  ISETP.GT.AND P5, PT, R167, R20, PT ;  /* 0x00000014a700720c */ /* 0x000fe40003fa4270 */
[-C--:B------:R-:W-:Y:S01]  /*7ff0*/  ISETP.GE.AND P6, PT, R4, R229.reuse, PT ;  /* 0x000000e50400720c */ /* 0x080fe20003fc6270 */
[----:B------:R-:W-:Y:S01]  /*8000*/  HMMA.16816.F32 R188, R204, R200, R188 ;  /* 0x000000c8ccbc723c */ /* 0x000fe200000018bc */
[----:B------:R-:W1:Y:S01]  /*8010*/  LDSM.16.M88.4 R4, [R180+0x17000] ;  /* 0x01700000b404783b */ /* 0x000e620000000200 */
[----:B------:R-:W-:Y:S02]  /*8020*/  FSEL R16, R16, -INF , !P0 ;  /* 0xff80000010107808 */ /* 0x000fe40004000000 */
[----:B------:R-:W-:Y:S02]  /*8030*/  ISETP.GE.AND P0, PT, R20, R228, PT ;  /* 0x000000e41400720c */ /* 0x000fe40003f06270 */
[----:B------:R-:W-:Y:S02]  /*8040*/  FSEL R18, R18, -INF , !P5 ;  /* 0xff80000012127808 */ /* 0x000fe40006800000 */
[----:B------:R-:W-:Y:S01]  /*8050*/  FSEL R213, R21, -INF , !P6 ;  /* 0xff80000015d57808 */ /* 0x000fe20007000000 */
[----:B------:R-:W-:Y:S01]  /*8060*/  HMMA.16816.F32 R192, R8, R30, R192 ;  /* 0x0000001e08c0723c */ /* 0x000fe200000018c0 */
[----:B------:R-:W-:-:S02]  /*8070*/  ISETP.GE.AND P6, PT, R20, R229, PT ;  /* 0x000000e51400720c */ /* 0x000fc40003fc6270 */
[----:B------:R3:W4:Y:S01]  /*8080*/  LDSM.16.M88.4 R20, [R2+0x17800] ;  /* 0x017800000214783b */ /* 0x0007220000000200 */
[----:B------:R-:W-:Y:S02]  /*8090*/  FSEL R27, R18, -INF , !P0 ;  /* 0xff800000121b7808 */ /* 0x000fe40004000000 */
[-C--:B------:R-:W-:Y:S02]  /*80a0*/  ISETP.GT.AND P5, PT, R230, R28.reuse, PT ;  /* 0x0000001ce600720c */ /* 0x080fe40003fa4270 */
[----:B------:R-:W-:Y:S01]  /*80b0*/  ISETP.GT.AND P0, PT, R167, R28, PT ;  /* 0x0000001ca700720c */ /* 0x000fe20003f04270 */
[----:B------:R-:W-:Y:S01]  /*80c0*/  HMMA.16816.F32 R176, R204, R202, R176 ;  /* 0x000000caccb0723c */ /* 0x000fe200000018b0 */
[----:B------:R-:W-:Y:S02]  /*80d0*/  FSEL R29, R16, -INF , !P6 ;  /* 0xff800000101d7808 */ /* 0x000fe40007000000 */
[----:B------:R-:W-:Y:S02]  /*80e0*/  FSEL R17, R17, -INF , !P5 ;  /* 0xff80000011117808 */ /* 0x000fe40006800000 */
[----:B------:R-:W-:-:S02]  /*80f0*/  FSEL R19, R19, -INF , !P0 ;  /* 0xff80000013137808 */ /* 0x000fc40004000000 */
[C---:B------:R-:W-:Y:S01]  /*8100*/  ISETP.GE.AND P6, PT, R28.reuse, R229, PT ;  /* 0x000000e51c00720c */ /* 0x040fe20003fc6270 */
[----:B--2---:R-:W-:Y:S01]  /*8110*/  HMMA.16816.F32 R188, R32, R196, R188 ;  /* 0x000000c420bc723c */ /* 0x004fe200000018bc */
[----:B------:R-:W-:Y:S02]  /*8120*/  ISETP.GE.AND P5, PT, R28, R228, PT ;  /* 0x000000e41c00720c */ /* 0x000fe40003fa6270 */
[----:B------:R-:W-:Y:S02]  /*8130*/  FSEL R30, R17, -INF , !P6 ;  /* 0xff800000111e7808 */ /* 0x000fe40007000000 */
[----:B------:R-:W-:Y:S02]  /*8140*/  FSEL R28, R19, -INF , !P5 ;  /* 0xff800000131c7808 */ /* 0x000fe40006800000 */
[----:B------:R-:W2:Y:S01]  /*8150*/  LDSM.16.M88.4 R16, [R180+0x17800] ;  /* 0x01780000b410783b */ /* 0x000ea20000000200 */
[----:B------:R-:W-:-:S04]  /*8160*/  DEPBAR.LE SB0, 0x0 ;  /* 0x000080000000791a */ /* 0x000fc80000000000 */
[----:B---3--:R-:W-:Y:S01]  /*8170*/  VIADD R2, R208, 0xffffffd0 ;  /* 0xffffffd0d0027836 */ /* 0x008fe20000000000 */
[----:B------:R-:W-:Y:S01]  /*8180*/  HMMA.16816.F32 R176, R32, R198, R176 ;  /* 0x000000c620b0723c */ /* 0x000fe200000018b0 */
[----:B------:R-:W-:Y:S03]  /*8190*/  BAR.SYNC.DEFER_BLOCKING 0x0 ;  /* 0x0000000000007b1d */ /* 0x000fe60000010000 */
[-C--:B------:R-:W-:Y:S02]  /*81a0*/  ISETP.GT.AND P0, PT, R230, R2.reuse, PT ;  /* 0x00000002e600720c */ /* 0x080fe40003f04270 */
[----:B------:R-:W-:Y:S02]  /*81b0*/  ISETP.GE.AND P6, PT, R2, R229, PT ;  /* 0x000000e50200720c */ /* 0x000fe40003fc6270 */
[----:B------:R-:W-:Y:S01]  /*81c0*/  FSEL R12, R12, -INF , !P0 ;  /* 0xff8000000c0c7808 */ /* 0x000fe20004000000 */
[----:B-1----:R-:W-:Y:S01]  /*81d0*/  HMMA.16816.F32 R188, R8, R4, R188 ;  /* 0x0000000408bc723c */ /* 0x002fe200000018bc */
[----:B------:R-:W-:Y:S01]  /*81e0*/  ISETP.GT.AND P5, PT, R167, R2, PT ;  /* 0x00000002a700720c */ /* 0x000fe20003fa4270 */
[----:B------:R-:W-:Y:S01]  /*81f0*/  VIADD R4, R208, 0xffffffe9 ;  /* 0xffffffe9d0047836 */ /* 0x000fe20000000000 */
[----:B------:R-:W-:Y:S01]  /*8200*/  ISETP.GE.AND P0, PT, R2, R228, PT ;  /* 0x000000e40200720c */ /* 0x000fe20003f06270 */
[----:B------:R-:W-:Y:S01]  /*8210*/  VIADD R2, R208, 0xffffffd1 ;  /* 0xffffffd1d0027836 */ /* 0x000fe20000000000 */
[----:B------:R-:W-:Y:S01]  /*8220*/  FSEL R14, R14, -INF , !P5 ;  /* 0xff8000000e0e7808 */ /* 0x000fe20006800000 */
[----:B------:R-:W-:Y:S01]  /*8230*/  VIADD R5, R208, 0xfffffff1 ;  /* 0xfffffff1d0057836 */ /* 0x000fe20000000000 */
[----:B------:R-:W-:Y:S01]  /*8240*/  FSEL R197, R12, -INF , !P6 ;  /* 0xff8000000cc57808 */ /* 0x000fe20007000000 */
[----:B----4-:R-:W-:Y:S01]  /*8250*/  HMMA.16816.F32 R172, R32, R20, R172 ;  /* 0x0000001420ac723c */ /* 0x010fe200000018ac */
[----:B------:R-:W-:-:S02]  /*8260*/  ISETP.GT.AND P5, PT, R230, R2, PT ;  /* 0x00000002e600720c */ /* 0x000fc40003fa4270 */
[----:B------:R-:W-:Y:S02]  /*8270*/  FSEL R201, R14, -INF , !P0 ;  /* 0xff8000000ec97808 */ /* 0x000fe40004000000 */
[----:B------:R-:W-:Y:S02]  /*8280*/  FSEL R13, R13, -INF , !P5 ;  /* 0xff8000000d0d7808 */ /* 0x000fe40006800000 */
[----:B------:R-:W-:Y:S01]  /*8290*/  ISETP.GE.AND P6, PT, R2, R229, PT ;  /* 0x000000e50200720c */ /* 0x000fe20003fc6270 */
[----:B------:R-:W-:Y:S01]  /*82a0*/  HMMA.16816.F32 R176, R8, R6, R176 ;  /* 0x0000000608b0723c */ /* 0x000fe200000018b0 */
[----:B------:R-:W-:Y:S01]  /*82b0*/  ISETP.GT.AND P0, PT, R167, R2, PT ;  /* 0x00000002a700720c */ /* 0x000fe20003f04270 */
[----:B------:R-:W-:Y:S01]  /*82c0*/  VIADD R7, R208, 0xfffffff9 ;  /* 0xfffffff9d0077836 */ /* 0x000fe20000000000 */
[----:B------:R-:W-:Y:S01]  /*82d0*/  ISETP.GE.AND P5, PT, R2, R228, PT ;  /* 0x000000e40200720c */ /* 0x000fe20003fa6270 */
[----:B------:R-:W-:Y:S01]  /*82e0*/  VIADD R2, R208, 0xffffffd8 ;  /* 0xffffffd8d0027836 */ /* 0x000fe20000000000 */
[----:B------:R-:W-:-:S02]  /*82f0*/  FSEL R15, R15, -INF , !P0 ;  /* 0xff8000000f0f7808 */ /* 0x000fc40004000000 */
[----:B------:R-:W-:Y:S01]  /*8300*/  FSEL R198, R13, -INF , !P6 ;  /* 0xff8000000dc67808 */ /* 0x000fe20007000000 */
[----:B------:R-:W-:Y:S01]  /*8310*/  HMMA.16816.F32 R168, R32, R22, R168 ;  /* 0x0000001620a8723c */ /* 0x000fe200000018a8 */
[-C--:B------:R-:W-:Y:S02]  /*8320*/  ISETP.GT.AND P0, PT, R230, R2.reuse, PT ;  /* 0x00000002e600720c */ /* 0x080fe40003f04270 */
[----:B------:R-:W-:Y:S02]  /*8330*/  FSEL R202, R15, -INF , !P5 ;  /* 0xff8000000fca7808 */ /* 0x000fe40006800000 */
[----:B------:R-:W-:Y:S02]  /*8340*/  FSEL R192, R192, -INF , !P0 ;  /* 0xff800000c0c07808 */ /* 0x000fe40004000000 */
[----:B------:R-:W-:Y:S01]  /*8350*/  ISETP.GE.AND P6, PT, R2, R229, PT ;  /* 0x000000e50200720c */ /* 0x000fe20003fc6270 */
[----:B--2---:R-:W-:Y:S01]  /*8360*/  HMMA.16816.F32 R172, R8, R16, R172 ;  /* 0x0000001008ac723c */ /* 0x004fe200000018ac */
[----:B------:R-:W-:-:S02]  /*8370*/  ISETP.GT.AND P5, PT, R167, R2, PT ;  /* 0x00000002a700720c */ /* 0x000fc40003fa4270 */
[----:B------:R-:W-:Y:S01]  /*8380*/  ISETP.GE.AND P0, PT, R2, R228, PT ;  /* 0x000000e40200720c */ /* 0x000fe20003f06270 */
[----:B------:R-:W-:Y:S01]  /*8390*/  VIADD R2, R208, 0xffffffd9 ;  /* 0xffffffd9d0027836 */ /* 0x000fe20000000000 */
[----:B------:R-:W-:Y:S02]  /*83a0*/  FSEL R194, R194, -INF , !P5 ;  /* 0xff800000c2c27808 */ /* 0x000fe40006800000 */
[----:B------:R-:W-:Y:S02]  /*83b0*/  FSEL R199, R192, -INF , !P6 ;  /* 0xff800000c0c77808 */ /* 0x000fe40007000000 */
[----:B------:R-:W-:Y:S02]  /*83c0*/  ISETP.GT.AND P5, PT, R230, R2, PT ;  /* 0x00000002e600720c */ /* 0x000fe40003fa4270 */
[----:B------:R-:W-:Y:S01]  /*83d0*/  FSEL R203, R194, -INF , !P0 ;  /* 0xff800000c2cb7808 */ /* 0x000fe20004000000 */
[----:B------:R-:W-:Y:S01]  /*83e0*/  HMMA.16816.F32 R8, R8, R18, R168 ;  /* 0x000000120808723c */ /* 0x000fe200000018a8 */
[----:B------:R-:W-:-:S02]  /*83f0*/  FSEL R193, R193, -INF , !P5 ;  /* 0xff800000c1c17808 */ /* 0x000fc40006800000 */
        /* <DEDUP_REMOVED lines=8> */
[----:B------:R-:W-:Y:S02]  /*8480*/  FSEL R188, R188, -INF , !P0 ;  /* 0xff800000bcbc7808 */ /* 0x000fe40004000000 */
[C---:B------:R-:W-:Y:S02]  /*8490*/  ISETP.GE.AND P6, PT, R2.reuse, R229, PT ;  /* 0x000000e50200720c */ /* 0x040fe40003fc6270 */
[----:B------:R-:W-:Y:S02]  /*84a0*/  ISETP.GT.AND P5, PT, R167, R2, PT ;  /* 0x00000002a700720c */ /* 0x000fe40003fa4270 */
[----:B------:R-:W-:Y:S01]  /*84b0*/  ISETP.GE.AND P0, PT, R2, R228, PT ;  /* 0x000000e40200720c */ /* 0x000fe20003f06270 */
[----:B------:R-:W-:Y:S01]  /*84c0*/  VIADD R2, R208, 0xffffffe1 ;  /* 0xffffffe1d0027836 */ /* 0x000fe20000000000 */
[----:B------:R-:W-:-:S02]  /*84d0*/  FSEL R190, R190, -INF , !P5 ;  /* 0xff800000bebe7808 */ /* 0x000fc40006800000 */
[----:B------:R-:W-:Y:S02]  /*84e0*/  FSEL R209, R188, -INF , !P6 ;  /* 0xff800000bcd17808 */ /* 0x000fe40007000000 */
[-C--:B------:R-:W-:Y:S02]  /*84f0*/  ISETP.GT.AND P5, PT, R230, R2.reuse, PT ;  /* 0x00000002e600720c */ /* 0x080fe40003fa4270 */
[----:B------:R-:W-:Y:S02]  /*8500*/  FSEL R206, R190, -INF , !P0 ;  /* 0xff800000bece7808 */ /* 0x000fe40004000000 */
[----:B------:R-:W-:Y:S02]  /*8510*/  ISETP.GT.AND P0, PT, R167, R2, PT ;  /* 0x00000002a700720c */ /* 0x000fe40003f04270 */
[----:B------:R-:W-:Y:S02]  /*8520*/  FSEL R189, R189, -INF , !P5 ;  /* 0xff800000bdbd7808 */ /* 0x000fe40006800000 */
[----:B------:R-:W-:-:S02]  /*8530*/  ISETP.GE.AND P6, PT, R2, R229, PT ;  /* 0x000000e50200720c */ /* 0x000fc40003fc6270 */
[----:B------:R-:W-:Y:S01]  /*8540*/  ISETP.GE.AND P5, PT, R2, R228, PT ;  /* 0x000000e40200720c */ /* 0x000fe20003fa6270 */
[----:B------:R-:W-:Y:S01]  /*8550*/  VIADD R2, R208, 0xffffffe8 ;  /* 0xffffffe8d0027836 */ /* 0x000fe20000000000 */
[----:B------:R-:W-:Y:S02]  /*8560*/  FSEL R191, R191, -INF , !P0 ;  /* 0xff800000bfbf7808 */ /* 0x000fe40004000000 */
[----:B------:R-:W-:Y:S02]  /*8570*/  FSEL R211, R189, -INF , !P6 ;  /* 0xff800000bdd37808 */ /* 0x000fe40007000000 */
[-C--:B------:R-:W-:Y:S02]  /*8580*/  ISETP.GT.AND P0, PT, R230, R2.reuse, PT ;  /* 0x00000002e600720c */ /* 0x080fe40003f04270 */
[----:B------:R-:W-:Y:S02]  /*8590*/  FSEL R205, R191, -INF , !P5 ;  /* 0xff800000bfcd7808 */ /* 0x000fe40006800000 */
[----:B------:R-:W-:-:S02]  /*85a0*/  ISETP.GT.AND P5, PT, R167, R2, PT ;  /* 0x00000002a700720c */ /* 0x000fc40003fa4270 */
[----:B------:R-:W-:Y:S02]  /*85b0*/  FSEL R176, R176, -INF , !P0 ;  /* 0xff800000b0b07808 */ /* 0x000fe40004000000 */
[----:B------:R-:W-:Y:S02]  /*85c0*/  ISETP.GE.AND P0, PT, R2, R228, PT ;  /* 0x000000e40200720c */ /* 0x000fe40003f06270 */
[----:B------:R-:W-:Y:S02]  /*85d0*/  FSEL R178, R178, -INF , !P5 ;  /* 0xff800000b2b27808 */ /* 0x000fe40006800000 */
[----:B------:R-:W-:Y:S01]  /*85e0*/  ISETP.GE.AND P6, PT, R2, R229, PT ;  /* 0x000000e50200720c */ /* 0x000fe20003fc6270 */
[----:B------:R-:W-:Y:S01]  /*85f0*/  VIADD R2, R208, 0xfffffff0 ;  /* 0xfffffff0d0027836 */ /* 0x000fe20000000000 */
[----:B------:R-:W-:Y:S02]  /*8600*/  FSEL R207, R178, -INF , !P0 ;  /* 0xff800000b2cf7808 */ /* 0x000fe40004000000 */
[----:B------:R-:W-:-:S02]  /*8610*/  ISETP.GT.AND P0, PT, R167, R4, PT ;  /* 0x00000004a700720c */ /* 0x000fc40003f04270 */
[----:B------:R-:W-:Y:S02]  /*8620*/  FSEL R210, R176, -INF , !P6 ;  /* 0xff800000b0d27808 */ /* 0x000fe40007000000 */
[C---:B------:R-:W-:Y:S02]  /*8630*/  ISETP.GT.AND P6, PT, R230.reuse, R4, PT ;  /* 0x00000004e600720c */ /* 0x040fe40003fc4270 */
[----:B------:R-:W-:Y:S02]  /*8640*/  FSEL R179, R179, -INF , !P0 ;  /* 0xff800000b3b37808 */ /* 0x000fe40004000000 */
[----:B------:R-:W-:Y:S02]  /*8650*/  ISETP.GT.AND P0, PT, R230, R2, PT ;  /* 0x00000002e600720c */ /* 0x000fe40003f04270 */
[----:B------:R-:W-:Y:S02]  /*8660*/  FMNMX3.FTZ R6, R164, R26, R213, !PT ;  /* 0x0000001aa4067276 */ /* 0x000fe400078100d5 */
[----:B------:R-:W-:-:S02]  /*8670*/  FSEL R177, R177, -INF , !P6 ;  /* 0xff800000b1b17808 */ /* 0x000fc40007000000 */
[C---:B------:R-:W-:Y:S02]  /*8680*/  ISETP.GE.AND P5, PT, R4.reuse, R229, PT ;  /* 0x000000e50400720c */ /* 0x040fe40003fa6270 */
[----:B------:R-:W-:Y:S01]  /*8690*/  ISETP.GE.AND P6, PT, R4, R228, PT ;  /* 0x000000e40400720c */ /* 0x000fe20003fc6270 */
[----:B------:R-:W-:Y:S01]  /*86a0*/  VIADD R4, R208, 0xfffffff8 ;  /* 0xfffffff8d0047836 */ /* 0x000fe20000000000 */
[----:B------:R-:W-:Y:S02]  /*86b0*/  FSEL R172, R172, -INF , !P0 ;  /* 0xff800000acac7808 */ /* 0x000fe40004000000 */
[----:B------:R-:W-:Y:S02]  /*86c0*/  FMNMX3.FTZ R6, R6, R29, R30, !PT ;  /* 0x0000001d06067276 */ /* 0x000fe4000781001e */
[----:B------:R-:W-:Y:S02]  /*86d0*/  ISETP.GT.AND P0, PT, R230, R5, PT ;  /* 0x00000005e600720c */ /* 0x000fe40003f04270 */
[----:B------:R-:W-:-:S02]  /*86e0*/  FSEL R212, R177, -INF , !P5 ;  /* 0xff800000b1d47808 */ /* 0x000fc40006800000 */
[----:B------:R-:W-:Y:S02]  /*86f0*/  FMNMX3.FTZ R6, R6, R197, R198, !PT ;  /* 0x000000c506067276 */ /* 0x000fe400078100c6 */
[----:B------:R-:W-:Y:S02]  /*8700*/  ISETP.GE.AND P5, PT, R2, R229, PT ;  /* 0x000000e50200720c */ /* 0x000fe40003fa6270 */
[----:B------:R-:W-:Y:S02]  /*8710*/  FSEL R173, R173, -INF , !P0 ;  /* 0xff800000adad7808 */ /* 0x000fe40004000000 */
[----:B------:R-:W-:Y:S02]  /*8720*/  ISETP.GT.AND P0, PT, R230, R4, PT ;  /* 0x00000004e600720c */ /* 0x000fe40003f04270 */
[----:B------:R-:W-:Y:S02]  /*8730*/  FMNMX3.FTZ R6, R6, R199, R200, !PT ;  /* 0x000000c706067276 */ /* 0x000fe400078100c8 */
[----:B------:R-:W-:-:S02]  /*8740*/  FSEL R196, R172, -INF , !P5 ;  /* 0xff800000acc47808 */ /* 0x000fc40006800000 */
[----:B------:R-:W-:Y:S02]  /*8750*/  ISETP.GE.AND P5, PT, R5, R229, PT ;  /* 0x000000e50500720c */ /* 0x000fe40003fa6270 */
[----:B------:R-:W-:Y:S02]  /*8760*/  FSEL R8, R8, -INF , !P0 ;  /* 0xff80000008087808 */ /* 0x000fe40004000000 */
[----:B------:R-:W-:Y:S02]  /*8770*/  ISETP.GT.AND P0, PT, R230, R7, PT ;  /* 0x00000007e600720c */ /* 0x000fe40003f04270 */
[----:B------:R-:W-:Y:S02]  /*8780*/  FMNMX3.FTZ R12, R6, R209, R211, !PT ;  /* 0x000000d1060c7276 */ /* 0x000fe400078100d3 */
[----:B------:R-:W-:Y:S02]  /*8790*/  FSEL R195, R173, -INF , !P5 ;  /* 0xff800000adc37808 */ /* 0x000fe40006800000 */
[----:B------:R-:W-:-:S02]  /*87a0*/  ISETP.GE.AND P5, PT, R4, R229, PT ;  /* 0x000000e50400720c */ /* 0x000fc40003fa6270 */
[----:B------:R-:W-:Y:S02]  /*87b0*/  FSEL R9, R9, -INF , !P0 ;  /* 0xff80000009097808 */ /* 0x000fe40004000000 */
[----:B------:R-:W-:Y:S02]  /*87c0*/  ISETP.GE.AND P0, PT, R7, R229, PT ;  /* 0x000000e50700720c */ /* 0x000fe40003f06270 */
[----:B------:R-:W-:Y:S02]  /*87d0*/  FMNMX3.FTZ R12, R12, R210, R212, !PT ;  /* 0x000000d20c0c7276 */ /* 0x000fe400078100d4 */
[----:B------:R-:W-:Y:S02]  /*87e0*/  FSEL R194, R8, -INF , !P5 ;  /* 0xff80000008c27808 */ /* 0x000fe40006800000 */
[----:B------:R-:W-:Y:S02]  /*87f0*/  ISETP.GT.AND P5, PT, R167, R2, PT ;  /* 0x00000002a700720c */ /* 0x000fe40003fa4270 */
[----:B------:R-:W-:-:S02]  /*8800*/  FSEL R192, R9, -INF , !P0 ;  /* 0xff80000009c07808 */ /* 0x000fc40004000000 */
[----:B------:R-:W-:Y:S01]  /*8810*/  FMNMX3.FTZ R12, R12, R196, R195, !PT ;  /* 0x000000c40c0c7276 */ /* 0x000fe200078100c3 */
[----:B------:R-:W-:Y:S08]  /*8820*/  BRA.U !UP1, `(.L_x_1614) ;  /* 0x0000000109f87547 */ /* 0x000ff0000b800000 */
[----:B------:R-:W-:-:S04]  /*8830*/  UIADD3 UR14, UPT, UPT, UR21, -0x3, URZ ;  /* 0xfffffffd150e7890 */ /* 0x000fc8000fffe0ff */
[----:B------:R-:W-:-:S04]  /*8840*/  UIMAD.WIDE.U32 UR16, UR14, UR10, URZ ;  /* 0x0000000a0e1072a5 */ /* 0x000fc8000f8e00ff */
[----:B------:R-:W-:Y:S02]  /*8850*/  USHF.L.U32 UR5, UR16, 0x6, URZ ;  /* 0x0000000610057899 */ /* 0x000fe400080006ff */
[----:B------:R-:W-:-:S04]  /*8860*/  UIMAD UR14, UR14, UR11, UR17 ;  /* 0x0000000b0e0e72a4 */ /* 0x000fc8000f8e0211 */
[----:B------:R-:W-:Y:S01]  /*8870*/  USHF.L.U64.HI UR14, UR16, 0x6, UR14 ;  /* 0x00000006100e7899 */ /* 0x000fe2000801020e */
[----:B------:R-:W-:Y:S01]  /*8880*/  IMAD.U32 R9, RZ, RZ, UR5 ;  /* 0x00000005ff097e24 */ /* 0x000fe2000f8e00ff */
[----:B------:R-:W-:-:S04]  /*8890*/  ULEA UR5, UP0, UR10, UR5, 0x5 ;  /* 0x000000050a057291 */ /* 0x000fc8000f8028ff */
[----:B------:R-:W-:Y:S01]  /*88a0*/  IMAD.U32 R8, RZ, RZ, UR14 ;  /* 0x0000000eff087e24 */ /* 0x000fe2000f8e00ff */
[CC--:B------:R-:W-:Y:S01]  /*88b0*/  @!P4 LEA R20, P0, R9.reuse, R234.reuse, 0x1 ;  /* 0x000000ea0914c211 */ /* 0x0c0fe200078008ff */
[----:B------:R-:W-:Y:S01]  /*88c0*/  ULEA.HI.X UR14, UR10, UR14, UR11, 0x5, UP0 ;  /* 0x0000000e0a0e7291 */ /* 0x000fe200080f2c0b */
[----:B------:R-:W-:Y:S02]  /*88d0*/  IMAD.U32 R6, RZ, RZ, UR5 ;  /* 0x00000005ff067e24 */ /* 0x000fe4000f8e00ff */
[C---:B------:R-:W-:Y:S02]  /*88e0*/  @!P4 LEA.HI.X R21, R9.reuse, R233, R8, 0x1, P0 ;  /* 0x000000e90915c211 */ /* 0x040fe400000f0c08 */
[----:B------:R-:W-:-:S03]  /*88f0*/  @!P3 LEA R18, P0, R9, R234, 0x1 ;  /* 0x000000ea0912b211 */ /* 0x000fc600078008ff */
[----:B------:R-:W-:Y:S01]  /*8900*/  @!PT LDS RZ, [RZ] ;  /* 0x00000000fffff984 */ /* 0x000fe20000000800 */
[----:B------:R-:W-:Y:S01]  /*8910*/  @!PT LDS RZ, [RZ] ;  /* 0x00000000fffff984 */ /* 0x000fe20000000800 */
[----:B------:R-:W-:Y:S01]  /*8920*/  @!PT LDS RZ, [RZ] ;  /* 0x00000000fffff984 */ /* 0x000fe20000000800 */
[----:B------:R1:W-:Y:S01]  /*8930*/  @!P4 LDGSTS.E.BYPASS.LTC128B.128 [R235+0x10000], desc[UR26][R20.64] ;  /* 0x1000000014ebcfae */ /* 0x0003e2000b981a1a */
[CCC-:B------:R-:W-:Y:S02]  /*8940*/  @!P3 LEA.HI.X R19, R9.reuse, R233.reuse, R8.reuse, 0x1, P0 ;  /* 0x000000e90913b211 */ /* 0x1c0fe400000f0c08 */
[CC--:B------:R-:W-:Y:S01]  /*8950*/  @!P2 LEA R16, P0, R9.reuse, R234.reuse, 0x1 ;  /* 0x000000ea0910a211 */ /* 0x0c0fe200078008ff */
[----:B------:R1:W-:Y:S03]  /*8960*/  @P4 STS.128 [R235+0x10000], RZ ;  /* 0x010000ffeb004388 */ /* 0x0003e60000000c00 */
[C---:B------:R-:W-:Y:S01]  /*8970*/  @!P2 LEA.HI.X R17, R9.reuse, R233, R8, 0x1, P0 ;  /* 0x000000e90911a211 */ /* 0x040fe200000f0c08 */
[----:B------:R-:W-:Y:S01]  /*8980*/  @!PT LDS RZ, [RZ] ;  /* 0x00000000fffff984 */ /* 0x000fe20000000800 */
[----:B------:R-:W-:Y:S01]  /*8990*/  @!PT LDS RZ, [RZ] ;  /* 0x00000000fffff984 */ /* 0x000fe20000000800 */
[----:B------:R-:W-:Y:S01]  /*89a0*/  @!PT LDS RZ, [RZ] ;  /* 0x00000000fffff984 */ /* 0x000fe20000000800 */
[----:B------:R1:W-:Y:S01]  /*89b0*/  @!P3 LDGSTS.E.BYPASS.LTC128B.128 [R235+0x12000], desc[UR26][R18.64+0x80] ;  /* 0x1200008012ebbfae */ /* 0x0003e2000b981a1a */
[----:B------:R-:W-:-:S03]  /*89c0*/  @!P1 LEA R14, P0, R9, R234, 0x1 ;  /* 0x000000ea090e9211 */ /* 0x000fc600078008ff */
[----:B------:R1:W-:Y:S01]  /*89d0*/  @P3 STS.128 [R235+0x12000], RZ ;  /* 0x012000ffeb003388 */ /* 0x0003e20000000c00 */
[-C--:B------:R-:W-:Y:S01]  /*89e0*/  @!P1 LEA.HI.X R15, R9, R233.reuse, R8, 0x1, P0 ;  /* 0x000000e9090f9211 */ /* 0x080fe200000f0c08 */
        /* <DEDUP_REMOVED lines=34> */
.L_x_1614:
[----:B------:R-:W-:Y:S01]  /*8c10*/  FMNMX3.FTZ R8, R3, R24, R25, !PT ;  /* 0x0000001803087276 */ /* 0x000fe20007810019 */
[----:B------:R-:W-:Y:S01]  /*8c20*/  USHF.L.U32 UR28, UR25, 0x1, URZ ;  /* 0x00000001191c7899 */ /* 0x000fe200080006ff */
[----:B------:R-:W-:Y:S01]  /*8c30*/  FMNMX3.FTZ R6, R12, R194, R192, !PT ;  /* 0x000000c20c067276 */ /* 0x000fe200078100c0 */
[----:B------:R-:W-:Y:S01]  /*8c40*/  UIADD3 UR23, UPT, UPT, UR31, 0x76cf5d0a, URZ ;  /* 0x76cf5d0a1f177890 */ /* 0x000fe2000fffe0ff */
[----:B------:R-:W-:Y:S01]  /*8c50*/  FMNMX3.FTZ R8, R8, R27, R28, !PT ;  /* 0x0000001b08087276 */ /* 0x000fe2000781001c */
[----:B------:R-:W-:Y:S01]  /*8c60*/  UIADD3 UR22, UPT, UPT, UR31, 0x32370b8f, URZ ;  /* 0x32370b8f1f167890 */ /* 0x000fe2000fffe0ff */
[----:B------:R-:W-:Y:S01]  /*8c70*/  ISETP.GE.AND P0, PT, R2, R228, PT ;  /* 0x000000e40200720c */ /* 0x000fe20003f06270 */
[----:B------:R-:W-:Y:S01]  /*8c80*/  UIADD3 UR16, UPT, UPT, UR31, -0x56f99767, URZ ;  /* 0xa90668991f107890 */ /* 0x000fe2000fffe0ff */
[----:B------:R-:W2:Y:S01]  /*8c90*/  SHFL.BFLY PT, R2, R6, 0x2, 0x1f ;  /* 0x0c401f0006027f89 */ /* 0x000ea200000e0000 */
[----:B------:R-:W-:Y:S01]  /*8ca0*/  FMNMX3.FTZ R8, R8, R201, R202, !PT ;  /* 0x000000c908087276 */ /* 0x000fe200078100ca */
[----:B------:R-:W-:Y:S01]  /*8cb0*/  UIADD3 UR17, UPT, UPT, UR31, -0x126145ec, URZ ;  /* 0xed9eba141f117890 */ /* 0x000fe2000fffe0ff */
[----:B------:R-:W-:Y:S01]  /*8cc0*/  FSEL R208, R179, -INF , !P6 ;  /* 0xff800000b3d07808 */ /* 0x000fe20007000000 */
[----:B------:R-:W3:Y:S01]  /*8cd0*/  LDCU UR24, c[0x0][0x45c] ;  /* 0x00008b80ff1877ac */ /* 0x000ee20008000800 */
[----:B------:R-:W-:Y:S01]  /*8ce0*/  ISETP.GT.AND P6, PT, R167, R5, PT ;  /* 0x00000005a700720c */ /* 0x000fe20003fc4270 */
[----:B------:R-:W4:Y:S01]  /*8cf0*/  S2UR UR5, SR_CgaCtaId ;  /* 0x00000000000579c3 */ /* 0x000f220000008800 */
[----:B------:R-:W-:Y:S01]  /*8d00*/  FSEL R171, R174, -INF , !P5 ;  /* 0xff800000aeab7808 */ /* 0x000fe20006800000 */
[----:B------:R-:W-:Y:S01]  /*8d10*/  UMOV UR14, 0x400 ;  /* 0x00000400000e7882 */ /* 0x000fe20000000000 */
[----:B------:R-:W-:-:S02]  /*8d20*/  FMNMX3.FTZ R8, R8, R203, R204, !PT ;  /* 0x000000cb08087276 */ /* 0x000fc400078100cc */
[----:B------:R-:W-:Y:S02]  /*8d30*/  FSEL R170, R175, -INF , !P6 ;  /* 0xff800000afaa7808 */ /* 0x000fe40007000000 */
[----:B------:R-:W-:Y:S02]  /*8d40*/  ISETP.GE.AND P5, PT, R5, R228, PT ;  /* 0x000000e40500720c */ /* 0x000fe40003fa6270 */
[----:B------:R-:W-:Y:S02]  /*8d50*/  FSEL R171, R171, -INF , !P0 ;  /* 0xff800000abab7808 */ /* 0x000fe40004000000 */
[C---:B------:R-:W-:Y:S02]  /*8d60*/  ISETP.GT.AND P6, PT, R167.reuse, R4, PT ;  /* 0x00000004a700720c */ /* 0x040fe40003fc4270 */
[----:B------:R-:W-:Y:S02]  /*8d70*/  ISETP.GT.AND P0, PT, R167, R7, PT ;  /* 0x00000007a700720c */ /* 0x000fe40003f04270 */
[----:B------:R-:W-:-:S02]  /*8d80*/  FMNMX3.FTZ R8, R8, R206, R205, !PT ;  /* 0x000000ce08087276 */ /* 0x000fc400078100cd */
[----:B------:R-:W-:Y:S02]  /*8d90*/  FSEL R170, R170, -INF , !P5 ;  /* 0xff800000aaaa7808 */ /* 0x000fe40006800000 */
[----:B------:R-:W-:Y:S02]  /*8da0*/  FSEL R10, R10, -INF , !P6 ;  /* 0xff8000000a0a7808 */ /* 0x000fe40007000000 */
[-C--:B------:R-:W-:Y:S02]  /*8db0*/  ISETP.GE.AND P5, PT, R4, R228.reuse, PT ;  /* 0x000000e40400720c */ /* 0x080fe40003fa6270 */
[----:B------:R-:W-:Y:S01]  /*8dc0*/  ISETP.GE.AND P6, PT, R7, R228, PT ;  /* 0x000000e40700720c */ /* 0x000fe20003fc6270 */
[----:B----4-:R-:W-:Y:S01]  /*8dd0*/  ULEA UR5, UR5, UR14, 0x18 ;  /* 0x0000000e05057291 */ /* 0x010fe2000f8ec0ff */
[----:B------:R-:W-:Y:S01]  /*8de0*/  FSEL R11, R11, -INF , !P0 ;  /* 0xff8000000b0b7808 */ /* 0x000fe20004000000 */
[----:B------:R-:W-:Y:S01]  /*8df0*/  UIADD3 UR14, UPT, UPT, UR31, 0x646e171e, URZ ;  /* 0x646e171e1f0e7890 */ /* 0x000fe2000fffe0ff */
[----:B------:R-:W-:-:S02]  /*8e00*/  FMNMX3.FTZ R8, R8, R207, R208, !PT ;  /* 0x000000cf08087276 */ /* 0x000fc400078100d0 */
[----:B------:R-:W-:Y:S02]  /*8e10*/  FSEL R169, R10, -INF , !P5 ;  /* 0xff8000000aa97808 */ /* 0x000fe40006800000 */
[----:B------:R-:W-:Y:S02]  /*8e20*/  FSEL R168, R11, -INF , !P6 ;  /* 0xff8000000ba87808 */ /* 0x000fe40007000000 */
[----:B------:R-:W-:Y:S02]  /*8e30*/  FMNMX3.FTZ R4, R8, R171, R170, !PT ;  /* 0x000000ab08047276 */ /* 0x000fe400078100aa */
[----:B--2---:R-:W-:Y:S01]  /*8e40*/  FMNMX.FTZ R2, R6, R2, !PT ;  /* 0x0000000206027209 */ /* 0x004fe20007810000 */
[----:B------:R-:W2:Y:S01]  /*8e50*/  LDC R8, c[0x0][0x4f8] ;  /* 0x00013e00ff087b82 */ /* 0x000ea20000000800 */
[----:B------:R-:W-:Y:S02]  /*8e60*/  FMNMX3.FTZ R4, R4, R169, R168, !PT ;  /* 0x000000a904047276 */ /* 0x000fe400078100a8 */
[----:B------:R-:W-:Y:S01]  /*8e70*/  MOV R6, UR28 ;  /* 0x0000001c00067c02 */ /* 0x000fe20008000f00 */
[----:B------:R-:W4:Y:S01]  /*8e80*/  SHFL.BFLY PT, R180, R2, 0x1, 0x1f ;  /* 0x0c201f0002b47f89 */ /* 0x000f2200000e0000 */
[----:B------:R-:W-:Y:S01]  /*8e90*/  LOP3.LUT R0, R0, 0x200, R166, 0xf8, !PT ;  /* 0x0000020000007812 */ /* 0x000fe200078ef8a6 */
[----:B------:R-:W-:Y:S01]  /*8ea0*/  UIADD3 UR28, UPT, UPT, UR28, 0x1, URZ ;  /* 0x000000011c1c7890 */ /* 0x000fe2000fffe0ff */
[----:B------:R-:W-:Y:S01]  /*8eb0*/  LOP3.LUT R6, R6, UR31, R245, 0x96, !PT ;  /* 0x0000001f06067c12 */ /* 0x000fe2000f8e96f5 */
[----:B------:R-:W5:Y:S01]  /*8ec0*/  SHFL.BFLY PT, R5, R4, 0x2, 0x1f ;  /* 0x0c401f0004057f89 */ /* 0x000f6200000e0000 */
[----:B------:R-:W-:-:S03]  /*8ed0*/  LEA R166, R0, UR5, 0x1 ;  /* 0x0000000500a67c11 */ /* 0x000fc6000f8e08ff */
[----:B------:R-:W-:Y:S01]  /*8ee0*/  IMAD.WIDE.U32 R6, R6, -0x326172a9, RZ ;  /* 0xcd9e8d5706067825 */ /* 0x000fe200078e00ff */
[C---:B-1----:R-:W-:Y:S02]  /*8ef0*/  IADD3 R16, PT, PT, R166.reuse, 0x18000, RZ ;  /* 0x00018000a6107810 */ /* 0x042fe40007ffe0ff */
[----:B------:R-:W-:Y:S02]  /*8f00*/  IADD3 R191, PT, PT, R166, 0x18040, RZ ;  /* 0x00018040a6bf7810 */ /* 0x000fe40007ffe0ff */
[----:B------:R-:W-:Y:S02]  /*8f10*/  LOP3.LUT R224, R248, UR15, R7, 0x96, !PT ;  /* 0x0000000ff8e07c12 */ /* 0x000fe4000f8e9607 */
[----:B------:R-:W-:-:S03]  /*8f20*/  LOP3.LUT R222, R6, UR13, R237, 0x96, !PT ;  /* 0x0000000d06de7c12 */ /* 0x000fc6000f8e96ed */
[----:B------:R-:W-:Y:S01]  /*8f30*/  IMAD.WIDE.U32 R224, R224, -0x2daee0ad, RZ ;  /* 0xd2511f53e0e07825 */ /* 0x000fe200078e00ff */
[----:B--2---:R-:W-:-:S03]  /*8f40*/  LOP3.LUT R8, R8, 0xff, RZ, 0xc0, !PT ;  /* 0x000000ff08087812 */ /* 0x004fc600078ec0ff */
[----:B------:R-:W-:Y:S01]  /*8f50*/  IMAD.WIDE.U32 R222, R222, -0x2daee0ad, RZ ;  /* 0xd2511f53dede7825 */ /* 0x000fe200078e00ff */
[----:B------:R-:W-:Y:S02]  /*8f60*/  LOP3.LUT R220, R242, UR23, R225, 0x96, !PT ;  /* 0x00000017f2dc7c12 */ /* 0x000fe4000f8e96e1 */
[----:B----4-:R-:W-:Y:S02]  /*8f70*/  FMNMX.FTZ R180, R2, R180, !PT ;  /* 0x000000b402b47209 */ /* 0x010fe40007810000 */
[----:B------:R-:W-:Y:S01]  /*8f80*/  LOP3.LUT R224, R224, UR22, R223, 0x96, !PT ;  /* 0x00000016e0e07c12 */ /* 0x000fe2000f8e96df */
[----:B------:R-:W-:Y:S01]  /*8f90*/  IMAD.WIDE.U32 R220, R220, -0x326172a9, RZ ;  /* 0xcd9e8d57dcdc7825 */ /* 0x000fe200078e00ff */
[----:B-----5:R-:W-:-:S03]  /*8fa0*/  FMNMX.FTZ R4, R4, R5, !PT ;  /* 0x0000000504047209 */ /* 0x020fc60007810000 */
[C---:B---3--:R-:W-:Y:S01]  /*8fb0*/  FMUL.FTZ R193, R180.reuse, UR24 ;  /* 0x00000018b4c17c20 */ /* 0x048fe20008410000 */
[----:B------:R-:W-:Y:S01]  /*8fc0*/  FSETP.NEU.FTZ.AND P5, PT, R180, -INF , PT ;  /* 0xff800000b400780b */ /* 0x000fe20003fbd000 */
[----:B------:R-:W-:Y:S01]  /*8fd0*/  IMAD.WIDE.U32 R224, R224, -0x326172a9, RZ ;  /* 0xcd9e8d57e0e07825 */ /* 0x000fe200078e00ff */
[----:B------:R-:W-:Y:S01]  /*8fe0*/  LOP3.LUT R12, R236, UR12, R221, 0x96, !PT ;  /* 0x0000000cec0c7c12 */ /* 0x000fe2000f8e96dd */
[----:B------:R-:W1:Y:S01]  /*8ff0*/  SHFL.BFLY PT, R2, R4, 0x1, 0x1f ;  /* 0x0c201f0004027f89 */ /* 0x000e6200000e0000 */
[----:B------:R-:W-:Y:S02]  /*9000*/  FSEL R189, R180, RZ, P5 ;  /* 0x000000ffb4bd7208 */ /* 0x000fe40002800000 */
[----:B------:R-:W-:Y:S01]  /*9010*/  LOP3.LUT R220, R220, UR7, R225, 0x96, !PT ;  /* 0x00000007dcdc7c12 */ /* 0x000fe2000f8e96e1 */
[----:B------:R-:W-:Y:S01]  /*9020*/  IMAD.WIDE.U32 R12, R12, -0x2daee0ad, RZ ;  /* 0xd2511f530c0c7825 */ /* 0x000fe200078e00ff */
[----:B------:R-:W-:-:S03]  /*9030*/  FSEL R193, R193, RZ, P5 ;  /* 0x000000ffc1c17208 */ /* 0x000fc60002800000 */
[----:B------:R-:W-:Y:S01]  /*9040*/  FADD.FTZ R189, R164, -R189 ;  /* 0x800000bda4bd7221 */ /* 0x000fe20000010000 */
[----:B------:R-:W-:Y:S01]  /*9050*/  IMAD.WIDE.U32 R220, R220, -0x2daee0ad, RZ ;  /* 0xd2511f53dcdc7825 */ /* 0x000fe200078e00ff */
[----:B------:R-:W-:-:S03]  /*9060*/  LOP3.LUT R222, R222, UR17, R13, 0x96, !PT ;  /* 0x00000011dede7c12 */ /* 0x000fc6000f8e960d */
[----:B------:R-:W-:Y:S01]  /*9070*/  FMUL.FTZ R189, R189, UR24 ;  /* 0x00000018bdbd7c20 */ /* 0x000fe20008410000 */
[--C-:B------:R-:W-:Y:S01]  /*9080*/  FFMA.FTZ R174, R29, UR24, -R193.reuse ;  /* 0x000000181dae7c23 */ /* 0x100fe200080108c1 */
[----:B------:R-:W-:Y:S01]  /*9090*/  FFMA.FTZ R173, R30, UR24, -R193 ;  /* 0x000000181ead7c23 */ /* 0x000fe200080108c1 */
[----:B------:R-:W-:Y:S01]  /*90a0*/  LOP3.LUT R12, R12, UR16, R221, 0x96, !PT ;  /* 0x000000100c0c7c12 */ /* 0x000fe2000f8e96dd */
[----:B------:R-:W-:-:S04]  /*90b0*/  IMAD.WIDE.U32 R222, R222, -0x326172a9, RZ ;  /* 0xcd9e8d57dede7825 */ /* 0x000fc800078e00ff */
[--C-:B------:R-:W-:Y:S01]  /*90c0*/  FFMA.FTZ R176, R26, UR24, -R193.reuse ;  /* 0x000000181ab07c23 */ /* 0x100fe200080108c1 */
[----:B------:R-:W2:Y:S01]  /*90d0*/  MUFU.EX2 R189, R189 ;  /* 0x000000bd00bd7308 */ /* 0x000ea20000000800 */
[----:B------:R-:W-:Y:S01]  /*90e0*/  FFMA.FTZ R175, R213, UR24, -R193 ;  /* 0x00000018d5af7c23 */ /* 0x000fe200080108c1 */
[----:B------:R-:W-:-:S04]  /*90f0*/  IMAD.WIDE.U32 R12, R12, -0x326172a9, RZ ;  /* 0xcd9e8d570c0c7825 */ /* 0x000fc800078e00ff */
[--C-:B------:R-:W-:Y:S01]  /*9100*/  FFMA.FTZ R197, R197, UR24, -R193.reuse ;  /* 0x00000018c5c57c23 */ /* 0x100fe200080108c1 */
[--C-:B------:R-:W-:Y:S01]  /*9110*/  FFMA.FTZ R199, R199, UR24, -R193.reuse ;  /* 0x00000018c7c77c23 */ /* 0x100fe200080108c1 */
[--C-:B------:R-:W-:Y:S01]  /*9120*/  FFMA.FTZ R200, R200, UR24, -R193.reuse ;  /* 0x00000018c8c87c23 */ /* 0x100fe200080108c1 */
[--C-:B------:R-:W-:Y:S01]  /*9130*/  FFMA.FTZ R209, R209, UR24, -R193.reuse ;  /* 0x00000018d1d17c23 */ /* 0x100fe200080108c1 */
[----:B------:R-:W-:Y:S01]  /*9140*/  PRMT R6, R12, 0x7772, RZ ;  /* 0x000077720c067816 */ /* 0x000fe200000000ff */
[----:B------:R-:W-:Y:S01]  /*9150*/  MUFU.EX2 R174, R174 ;  /* 0x000000ae00ae7308 */ /* 0x000fe20000000800 */
[----:B-1----:R-:W-:Y:S01]  /*9160*/  FMNMX.FTZ R2, R4, R2, !PT ;  /* 0x0000000204027209 */ /* 0x002fe20007810000 */
[--C-:B------:R-:W-:Y:S01]  /*9170*/  FFMA.FTZ R211, R211, UR24, -R193.reuse ;  /* 0x00000018d3d37c23 */ /* 0x100fe200080108c1 */
[----:B------:R-:W-:Y:S01]  /*9180*/  PRMT R4, R12, 0x7773, RZ ;  /* 0x000077730c047816 */ /* 0x000fe200000000ff */
[----:B------:R-:W-:Y:S01]  /*9190*/  FFMA.FTZ R210, R210, UR24, -R193 ;  /* 0x00000018d2d27c23 */ /* 0x000fe200080108c1 */
[----:B------:R-:W-:Y:S01]  /*91a0*/  LOP3.LUT R5, R222, UR4, R13, 0x96, !PT ;  /* 0x00000004de057c12 */ /* 0x000fe2000f8e960d */
[----:B------:R-:W-:Y:S01]  /*91b0*/  FMUL.FTZ R167, R2, UR24 ;  /* 0x0000001802a77c20 */ /* 0x000fe20008410000 */
[----:B------:R-:W-:Y:S01]  /*91c0*/  PRMT R6, R6, 0x5410, R4 ;  /* 0x0000541006067816 */ /* 0x000fe20000000004 */
[----:B------:R-:W1:Y:S01]  /*91d0*/  MUFU.EX2 R173, R173 ;  /* 0x000000ad00ad7308 */ /* 0x000e620000000800 */
[C---:B------:R-:W-:Y:S01]  /*91e0*/  LOP3.LUT R4, R5.reuse, 0xffff, RZ, 0xc0, !PT ;  /* 0x0000ffff05047812 */ /* 0x040fe200078ec0ff */
[-C--:B--2---:R-:W-:Y:S01]  /*91f0*/  FMUL.FTZ R32, R140, R189.reuse ;  /* 0x000000bd8c207220 */ /* 0x084fe20000410000 */
[----:B------:R-:W-:Y:S01]  /*9200*/  LOP3.LUT R9, R5, 0xff, RZ, 0xc0, !PT ;  /* 0x000000ff05097812 */ /* 0x000fe200078ec0ff */
[-C--:B------:R-:W-:Y:S01]  /*9210*/  FMUL.FTZ R33, R141, R189.reuse ;  /* 0x000000bd8d217220 */ /* 0x080fe20000410000 */
[----:B------:R-:W-:Y:S01]  /*9220*/  SHF.R.U32.HI R4, RZ, 0x8, R4 ;  /* 0x00000008ff047819 */ /* 0x000fe20000011604 */
[-C--:B------:R-:W-:Y:S01]  /*9230*/  FMUL.FTZ R36, R36, R189.reuse ;  /* 0x000000bd24247220 */ /* 0x080fe20000410000 */
[----:B------:R-:W-:Y:S01]  /*9240*/  FSETP.NEU.FTZ.AND P0, PT, R2, -INF , PT ;  /* 0xff8000000200780b */ /* 0x000fe20003f1d000 */
[----:B------:R-:W-:Y:S01]  /*9250*/  MUFU.EX2 R176, R176 ;  /* 0x000000b000b07308 */ /* 0x000fe20000000800 */
[----:B------:R-:W-:Y:S01]  /*9260*/  PRMT R4, R9, 0x5410, R4 ;  /* 0x0000541009047816 */ /* 0x000fe20000000004 */
[-C--:B------:R-:W-:Y:S01]  /*9270*/  FMUL.FTZ R37, R37, R189.reuse ;  /* 0x000000bd25257220 */ /* 0x080fe20000410000 */
[----:B------:R-:W-:Y:S01]  /*9280*/  FSEL R167, R167, RZ, P0 ;  /* 0x000000ffa7a77208 */ /* 0x000fe20000000000 */
[-C--:B------:R-:W-:Y:S01]  /*9290*/  FMUL.FTZ R40, R40, R189.reuse ;  /* 0x000000bd28287220 */ /* 0x080fe20000410000 */
[----:B------:R-:W-:Y:S01]  /*92a0*/  FSEL R9, R2, RZ, P0 ;  /* 0x000000ff02097208 */ /* 0x000fe20000000000 */
[-C--:B------:R-:W-:Y:S01]  /*92b0*/  FMUL.FTZ R41, R41, R189.reuse ;  /* 0x000000bd29297220 */ /* 0x080fe20000410000 */
[----:B------:R-:W-:Y:S01]  /*92c0*/  LOP3.LUT P0, RZ, R216, 0x2, RZ, 0xc0, !PT ;  /* 0x00000002d8ff7812 */ /* 0x000fe2000780c0ff */
[--C-:B------:R-:W-:Y:S01]  /*92d0*/  FFMA.FTZ R188, R28, UR24, -R167.reuse ;  /* 0x000000181cbc7c23 */ /* 0x100fe200080108a7 */
[----:B------:R-:W-:Y:S01]  /*92e0*/  FFMA.FTZ R179, R24, UR24, -R167 ;  /* 0x0000001818b37c23 */ /* 0x000fe200080108a7 */
[----:B------:R-:W-:Y:S01]  /*92f0*/  FADD.FTZ R3, R3, -R9 ;  /* 0x8000000903037221 */ /* 0x000fe20000010000 */
[----:B------:R-:W-:Y:S01]  /*9300*/  SEL R190, R165, 0xffffffe0, !P0 ;  /* 0xffffffe0a5be7807 */ /* 0x000fe20004000000 */
[--C-:B------:R-:W-:Y:S01]  /*9310*/  FFMA.FTZ R178, R25, UR24, -R167.reuse ;  /* 0x0000001819b27c23 */ /* 0x100fe200080108a7 */
[----:B------:R-:W-:Y:S01]  /*9320*/  LOP3.LUT P0, R172, R216, 0x4, RZ, 0xc0, !PT ;  /* 0x00000004d8ac7812 */ /* 0x000fe2000780c0ff */
[----:B------:R-:W-:Y:S01]  /*9330*/  FMUL.FTZ R3, R3, UR24 ;  /* 0x0000001803037c20 */ /* 0x000fe20008410000 */
[----:B------:R-:W-:Y:S01]  /*9340*/  FFMA.FTZ R177, R27, UR24, -R167 ;  /* 0x000000181bb17c23 */ /* 0x000fe200080108a7 */
[----:B------:R-:W-:Y:S01]  /*9350*/  MOV R10, R12 ;  /* 0x0000000c000a7202 */ /* 0x000fe20000000f00 */
[----:B------:R-:W-:Y:S01]  /*9360*/  MUFU.EX2 R175, R175 ;  /* 0x000000af00af7308 */ /* 0x000fe20000000800 */
[----:B------:R-:W-:Y:S01]  /*9370*/  PRMT R7, R12, 0x7771, RZ ;  /* 0x000077710c077816 */ /* 0x000fe200000000ff */
[-C--:B------:R-:W-:Y:S01]  /*9380*/  FMUL.FTZ R24, R144, R189.reuse ;  /* 0x000000bd90187220 */ /* 0x080fe20000410000 */
[----:B------:R-:W-:Y:S01]  /*9390*/  LOP3.LUT R10, R10, 0xff, RZ, 0xc0, !PT ;  /* 0x000000ff0a0a7812 */ /* 0x000fe200078ec0ff */
[-C--:B------:R-:W-:Y:S01]  /*93a0*/  FMUL.FTZ R25, R145, R189.reuse ;  /* 0x000000bd91197220 */ /* 0x080fe20000410000 */
[----:B------:R-:W-:Y:S01]  /*93b0*/  PRMT R9, R5, 0x7632, R9 ;  /* 0x0000763205097816 */ /* 0x000fe20000000009 */
[-C--:B------:R-:W-:Y:S01]  /*93c0*/  FMUL.FTZ R44, R44, R189.reuse ;  /* 0x000000bd2c2c7220 */ /* 0x080fe20000410000 */
[----:B------:R-:W-:Y:S01]  /*93d0*/  PRMT R7, R10, 0x5410, R7 ;  /* 0x000054100a077816 */ /* 0x000fe20000000007 */
[----:B------:R-:W2:Y:S01]  /*93e0*/  MUFU.EX2 R3, R3 ;  /* 0x0000000300037308 */ /* 0x000ea20000000800 */
[----:B------:R-:W-:Y:S01]  /*93f0*/  @P0 IADD3 R191, PT, PT, R16, -0x40, RZ ;  /* 0xffffffc010bf0810 */ /* 0x000fe20007ffe0ff */
[-C--:B------:R-:W-:Y:S01]  /*9400*/  FMUL.FTZ R45, R45, R189.reuse ;  /* 0x000000bd2d2d7220 */ /* 0x080fe20000410000 */
[----:B------:R-:W-:Y:S01]  /*9410*/  LEA R165, R8, R8, 0x10 ;  /* 0x0000000808a57211 */ /* 0x000fe200078e80ff */
[-C--:B------:R-:W-:Y:S01]  /*9420*/  FMUL.FTZ R48, R48, R189.reuse ;  /* 0x000000bd30307220 */ /* 0x080fe20000410000 */
[----:B------:R-:W-:Y:S01]  /*9430*/  SHF.R.U32.HI R5, RZ, 0x18, R5 ;  /* 0x00000018ff057819 */ /* 0x000fe20000011605 */
[----:B------:R-:W3:Y:S01]  /*9440*/  LDSM.16.MT88.4 R28, [R191] ;  /* 0x00000000bf1c783b */ /* 0x000ee20000004200 */
[----:B------:R-:W-:Y:S01]  /*9450*/  LOP3.LUT R9, R9, 0xff, RZ, 0xc0, !PT ;  /* 0x000000ff09097812 */ /* 0x000fe200078ec0ff */
[----:B------:R-:W-:Y:S01]  /*9460*/  MUFU.EX2 R179, R179 ;  /* 0x000000b300b37308 */ /* 0x000fe20000000800 */
[----:B------:R-:W-:Y:S01]  /*9470*/  LOP3.LUT R8, R6, 0xff00ff, RZ, 0xc0, !PT ;  /* 0x00ff00ff06087812 */ /* 0x000fe200078ec0ff */
[-C--:B------:R-:W-:Y:S01]  /*9480*/  FMUL.FTZ R49, R49, R189.reuse ;  /* 0x000000bd31317220 */ /* 0x080fe20000410000 */
[--C-:B------:R-:W-:Y:S01]  /*9490*/  HSET2.LE.AND R6, R7, R165.reuse, PT ;  /* 0x000000a507067233 */ /* 0x100fe20003803000 */
[-C--:B------:R-:W-:Y:S01]  /*94a0*/  FMUL.FTZ R60, R60, R189.reuse ;  /* 0x000000bd3c3c7220 */ /* 0x080fe20000410000 */
[----:B-1----:R-:W-:Y:S01]  /*94b0*/  F2FP.F16.F32.PACK_AB R7, R173, R174 ;  /* 0x000000aead07723e */ /* 0x002fe200000000ff */
[----:B------:R-:W-:Y:S01]  /*94c0*/  FMUL.FTZ R61, R61, R189 ;  /* 0x000000bd3d3d7220 */ /* 0x000fe20000410000 */
[----:B------:R-:W-:Y:S01]  /*94d0*/  PRMT R5, R9, 0x5410, R5 ;  /* 0x0000541009057816 */ /* 0x000fe20000000005 */
[----:B------:R-:W1:Y:S01]  /*94e0*/  MUFU.EX2 R178, R178 ;  /* 0x000000b200b27308 */ /* 0x000e620000000800 */
[-C--:B--2---:R-:W-:Y:S01]  /*94f0*/  FMUL.FTZ R34, R142, R3.reuse ;  /* 0x000000038e227220 */ /* 0x084fe20000410000 */
[-C--:B------:R-:W-:Y:S01]  /*9500*/  FMUL.FTZ R35, R143, R3.reuse ;  /* 0x000000038f237220 */ /* 0x080fe20000410000 */
[----:B------:R-:W-:Y:S01]  /*9510*/  LOP3.LUT R6, R7, R6, RZ, 0xc0, !PT ;  /* 0x0000000607067212 */ /* 0x000fe200078ec0ff */
[----:B------:R-:W2:Y:S01]  /*9520*/  LDSM.16.MT88.4 R140, [R166+0x1a000] ;  /* 0x01a00000a68c783b */ /* 0x000ea20000004200 */
[--C-:B------:R-:W-:Y:S01]  /*9530*/  HSET2.LE.AND R7, R8, R165.reuse, PT ;  /* 0x000000a508077233 */ /* 0x100fe20003803000 */
[-C--:B------:R-:W-:Y:S01]  /*9540*/  FMUL.FTZ R26, R146, R3.reuse ;  /* 0x00000003921a7220 */ /* 0x080fe20000410000 */
[--C-:B------:R-:W-:Y:S01]  /*9550*/  HSET2.LE.AND R4, R4, R165.reuse, PT ;  /* 0x000000a504047233 */ /* 0x100fe20003803000 */
[----:B------:R-:W-:Y:S01]  /*9560*/  MUFU.EX2 R177, R177 ;  /* 0x000000b100b17308 */ /* 0x000fe20000000800 */
[----:B------:R-:W-:Y:S01]  /*9570*/  HSET2.LE.AND R5, R5, R165, PT ;  /* 0x000000a505057233 */ /* 0x000fe20003803000 */
[-C--:B------:R-:W-:Y:S01]  /*9580*/  FMUL.FTZ R27, R147, R3.reuse ;  /* 0x00000003931b7220 */ /* 0x080fe20000410000 */
[----:B------:R-:W-:Y:S01]  /*9590*/  F2FP.F16.F32.PACK_AB R9, R175, R176 ;  /* 0x000000b0af09723e */ /* 0x000fe200000000ff */
[-C--:B------:R-:W-:Y:S01]  /*95a0*/  FMUL.FTZ R38, R38, R3.reuse ;  /* 0x0000000326267220 */ /* 0x080fe20000410000 */
[----:B------:R-:W-:Y:S01]  /*95b0*/  IADD3 R164, PT, PT, R190, R166, RZ ;  /* 0x000000a6bea47210 */ /* 0x000fe20007ffe0ff */
[----:B------:R-:W-:Y:S01]  /*95c0*/  FMUL.FTZ R39, R39, R3 ;  /* 0x0000000327277220 */ /* 0x000fe20000410000 */
[----:B------:R-:W-:Y:S01]  /*95d0*/  LOP3.LUT R4, R9, R4, RZ, 0xc0, !PT ;  /* 0x0000000409047212 */ /* 0x000fe200078ec0ff */
[----:B------:R-:W4:Y:S01]  /*95e0*/  MUFU.EX2 R188, R188 ;  /* 0x000000bc00bc7308 */ /* 0x000f220000000800 */
[----:B-1----:R-:W-:Y:S01]  /*95f0*/  F2FP.F16.F32.PACK_AB R8, R178, R179 ;  /* 0x000000b3b208723e */ /* 0x002fe200000000ff */
[-C--:B------:R-:W-:Y:S01]  /*9600*/  FMUL.FTZ R42, R42, R3.reuse ;  /* 0x000000032a2a7220 */ /* 0x080fe20000410000 */
[----:B------:R-:W-:Y:S01]  /*9610*/  FMUL.FTZ R43, R43, R3 ;  /* 0x000000032b2b7220 */ /* 0x000fe20000410000 */
[----:B------:R-:W-:Y:S01]  /*9620*/  IADD3 R190, PT, PT, R190, R191, RZ ;  /* 0x000000bfbebe7210 */ /* 0x000fe20007ffe0ff */
[----:B------:R-:W-:Y:S01]  /*9630*/  FMUL.FTZ R46, R46, R3 ;  /* 0x000000032e2e7220 */ /* 0x000fe20000410000 */
[----:B------:R-:W-:Y:S01]  /*9640*/  LOP3.LUT R5, R8, R5, RZ, 0xc0, !PT ;  /* 0x0000000508057212 */ /* 0x000fe200078ec0ff */
[-C--:B------:R-:W-:Y:S01]  /*9650*/  FMUL.FTZ R47, R47, R3.reuse ;  /* 0x000000032f2f7220 */ /* 0x080fe20000410000 */
[-C--:B------:R-:W-:Y:S01]  /*9660*/  FMUL.FTZ R50, R50, R3.reuse ;  /* 0x0000000332327220 */ /* 0x080fe20000410000 */
[-C--:B------:R-:W-:Y:S01]  /*9670*/  FMUL.FTZ R51, R51, R3.reuse ;  /* 0x0000000333337220 */ /* 0x080fe20000410000 */
[-C--:B------:R-:W-:Y:S01]  /*9680*/  FMUL.FTZ R62, R62, R3.reuse ;  /* 0x000000033e3e7220 */ /* 0x080fe20000410000 */
[----:B------:R-:W-:Y:S01]  /*9690*/  FMUL.FTZ R63, R63, R3 ;  /* 0x000000033f3f7220 */ /* 0x000fe20000410000 */
[-C--:B------:R-:W-:Y:S01]  /*96a0*/  FMUL.FTZ R64, R64, R189.reuse ;  /* 0x000000bd40407220 */ /* 0x080fe20000410000 */
[----:B------:R-:W-:Y:S01]  /*96b0*/  FMUL.FTZ R65, R65, R189 ;  /* 0x000000bd41417220 */ /* 0x000fe20000410000 */
[-C--:B------:R-:W-:Y:S01]  /*96c0*/  FMUL.FTZ R66, R66, R3.reuse ;  /* 0x0000000342427220 */ /* 0x080fe20000410000 */
[----:B------:R-:W-:Y:S01]  /*96d0*/  FMUL.FTZ R67, R67, R3 ;  /* 0x0000000343437220 */ /* 0x000fe20000410000 */
[----:B------:R-:W1:Y:S01]  /*96e0*/  LDSM.16.MT88.4 R144, [R191+0x2000] ;  /* 0x00200000bf90783b */ /* 0x000e620000004200 */
[----:B----4-:R-:W-:Y:S01]  /*96f0*/  F2FP.F16.F32.PACK_AB R10, R188, R177 ;  /* 0x000000b1bc0a723e */ /* 0x010fe200000000ff */
[-C--:B------:R-:W-:Y:S01]  /*9700*/  FMUL.FTZ R68, R68, R189.reuse ;  /* 0x000000bd44447220 */ /* 0x080fe20000410000 */
[----:B------:R-:W-:Y:S01]  /*9710*/  FMUL.FTZ R69, R69, R189 ;  /* 0x000000bd45457220 */ /* 0x000fe20000410000 */
[----:B------:R-:W-:Y:S01]  /*9720*/  FMUL.FTZ R70, R70, R3 ;  /* 0x0000000346467220 */ /* 0x000fe20000410000 */
[----:B------:R-:W-:Y:S01]  /*9730*/  LOP3.LUT R7, R10, R7, RZ, 0xc0, !PT ;  /* 0x000000070a077212 */ /* 0x000fe200078ec0ff */
        /* <DEDUP_REMOVED lines=20> */
[----:B------:R-:W3:Y:S01]  /*9880*/  LDSM.16.MT88.4 R136, [R164+0x1a000] ;  /* 0x01a00000a488783b */ /* 0x000ee20000004200 */
        /* <DEDUP_REMOVED lines=19> */
[----:B------:R-:W-:Y:S01]  /*99c0*/  LDSM.16.MT88.4 R12, [R166+0x18000] ;  /* 0x01800000a60c783b */ /* 0x000fe20000004200 */
        /* <DEDUP_REMOVED lines=18> */
[----:B------:R-:W-:Y:S01]  /*9af0*/  LDSM.16.MT88.4 R20, [R164+0x18000] ;  /* 0x01800000a414783b */ /* 0x000fe20000004200 */
[C---:B---3--:R-:W-:Y:S01]  /*9b00*/  HMMA.16816.F32 R44, R4.reuse, R136, R44 ;  /* 0x00000088042c723c */ /* 0x048fe2000000182c */
[----:B------:R-:W-:Y:S01]  /*9b10*/  LOP3.LUT R222, R224, UR6, R223, 0x96, !PT ;  /* 0x00000006e0de7c12 */ /* 0x000fe2000f8e96df */
[-C--:B------:R-:W-:Y:S01]  /*9b20*/  FMUL.FTZ R116, R116, R189.reuse ;  /* 0x000000bd74747220 */ /* 0x080fe20000410000 */
[----:B------:R-:W-:Y:S01]  /*9b30*/  FMUL.FTZ R117, R117, R189 ;  /* 0x000000bd75757220 */ /* 0x000fe20000410000 */
[-C--:B------:R-:W-:Y:S01]  /*9b40*/  FMUL.FTZ R118, R118, R3.reuse ;  /* 0x0000000376767220 */ /* 0x080fe20000410000 */
[----:B------:R-:W-:Y:S01]  /*9b50*/  FMUL.FTZ R119, R119, R3 ;  /* 0x0000000377777220 */ /* 0x000fe20000410000 */
[-C--:B------:R-:W-:Y:S01]  /*9b60*/  FMUL.FTZ R16, R152, R189.reuse ;  /* 0x000000bd98107220 */ /* 0x080fe20000410000 */
[----:B------:R-:W-:Y:S01]  /*9b70*/  FMUL.FTZ R17, R153, R189 ;  /* 0x000000bd99117220 */ /* 0x000fe20000410000 */
[----:B------:R-:W-:Y:S01]  /*9b80*/  HMMA.16816.F32 R48, R4, R138, R48 ;  /* 0x0000008a0430723c */ /* 0x000fe20000001830 */
[----:B------:R-:W3:Y:S01]  /*9b90*/  LDSM.16.MT88.4 R136, [R166+0x1c000] ;  /* 0x01c00000a688783b */ /* 0x000ee20000004200 */
[-C--:B------:R-:W-:Y:S01]  /*9ba0*/  FMUL.FTZ R18, R154, R3.reuse ;  /* 0x000000039a127220 */ /* 0x080fe20000410000 */
[----:B------:R-:W-:Y:S01]  /*9bb0*/  FMUL.FTZ R19, R155, R3 ;  /* 0x000000039b137220 */ /* 0x000fe20000410000 */
[----:B------:R-:W-:-:S04]  /*9bc0*/  IMAD.WIDE.U32 R222, R222, -0x2daee0ad, RZ ;  /* 0xd2511f53dede7825 */ /* 0x000fc800078e00ff */
[-C--:B------:R-:W-:Y:S01]  /*9bd0*/  FMUL.FTZ R8, R160, R189.reuse ;  /* 0x000000bda0087220 */ /* 0x080fe20000410000 */
[----:B------:R-:W-:Y:S01]  /*9be0*/  FMUL.FTZ R9, R161, R189 ;  /* 0x000000bda1097220 */ /* 0x000fe20000410000 */
[-C--:B------:R-:W-:Y:S01]  /*9bf0*/  FMUL.FTZ R10, R162, R3.reuse ;  /* 0x00000003a20a7220 */ /* 0x080fe20000410000 */
[C---:B--2---:R-:W-:Y:S01]  /*9c00*/  HMMA.16816.F32 R60, R4.reuse, R140, R60 ;  /* 0x0000008c043c723c */ /* 0x044fe2000000183c */
[----:B------:R-:W-:Y:S01]  /*9c10*/  FMUL.FTZ R11, R163, R3 ;  /* 0x00000003a30b7220 */ /* 0x000fe20000410000 */
[----:B------:R-:W-:Y:S01]  /*9c20*/  LDSM.16.MT88.4 R152, [R190] ;  /* 0x00000000be98783b */ /* 0x000fe20000004200 */
        /* <DEDUP_REMOVED lines=15> */
[--C-:B------:R-:W-:Y:S01]  /*9d20*/  FFMA.FTZ R201, R201, UR24, -R167.reuse ;  /* 0x00000018c9c97c23 */ /* 0x100fe200080108a7 */
[--C-:B------:R-:W-:Y:S01]  /*9d30*/  FFMA.FTZ R202, R202, UR24, -R167.reuse ;  /* 0x00000018caca7c23 */ /* 0x100fe200080108a7 */
[--C-:B------:R-:W-:Y:S01]  /*9d40*/  FFMA.FTZ R203, R203, UR24, -R167.reuse ;  /* 0x00000018cbcb7c23 */ /* 0x100fe200080108a7 */
[----:B------:R-:W-:Y:S01]  /*9d50*/  FFMA.FTZ R204, R204, UR24, -R167 ;  /* 0x00000018cccc7c23 */ /* 0x000fe200080108a7 */
[-C--:B------:R-:W-:Y:S01]  /*9d60*/  FMUL.FTZ R124, R124, R189.reuse ;  /* 0x000000bd7c7c7220 */ /* 0x080fe20000410000 */
[----:B------:R-:W-:Y:S01]  /*9d70*/  FMUL.FTZ R125, R125, R189 ;  /* 0x000000bd7d7d7220 */ /* 0x000fe20000410000 */
[C---:B------:R-:W-:Y:S01]  /*9d80*/  HMMA.16816.F32 R80, R4.reuse, R146, R80 ;  /* 0x000000920450723c */ /* 0x040fe20000001850 */
[----:B------:R-:W-:Y:S01]  /*9d90*/  LDSM.16.MT88.4 R144, [R166+0x1e000] ;  /* 0x01e00000a690783b */ /* 0x000fe20000004200 */
[-C--:B------:R-:W-:Y:S01]  /*9da0*/  FMUL.FTZ R126, R126, R3.reuse ;  /* 0x000000037e7e7220 */ /* 0x080fe20000410000 */
[----:B------:R-:W-:Y:S01]  /*9db0*/  FMUL.FTZ R127, R127, R3 ;  /* 0x000000037f7f7220 */ /* 0x000fe20000410000 */
[-C--:B------:R-:W-:Y:S01]  /*9dc0*/  FMUL.FTZ R100, R100, R189.reuse ;  /* 0x000000bd64647220 */ /* 0x080fe20000410000 */
[----:B------:R-:W-:Y:S01]  /*9dd0*/  FMUL.FTZ R101, R101, R189 ;  /* 0x000000bd65657220 */ /* 0x000fe20000410000 */
[-C--:B------:R-:W-:Y:S01]  /*9de0*/  FMUL.FTZ R102, R102, R3.reuse ;  /* 0x0000000366667220 */ /* 0x080fe20000410000 */
[----:B------:R-:W-:Y:S01]  /*9df0*/  FMUL.FTZ R103, R103, R3 ;  /* 0x0000000367677220 */ /* 0x000fe20000410000 */
[C---:B------:R-:W-:Y:S01]  /*9e00*/  HMMA.16816.F32 R8, R4.reuse, R12, R8 ;  /* 0x0000000c0408723c */ /* 0x040fe20000001808 */
[----:B------:R-:W-:Y:S01]  /*9e10*/  LOP3.LUT R220, R220, UR14, R223, 0x96, !PT ;  /* 0x0000000edcdc7c12 */ /* 0x000fe2000f8e96df */
[----:B------:R-:W-:Y:S01]  /*9e20*/  MUFU.EX2 R199, R199 ;  /* 0x000000c700c77308 */ /* 0x000fe20000000800 */
[-C--:B------:R-:W-:Y:S01]  /*9e30*/  FMUL.FTZ R132, R132, R189.reuse ;  /* 0x000000bd84847220 */ /* 0x080fe20000410000 */
[----:B------:R-:W-:Y:S01]  /*9e40*/  FMUL.FTZ R133, R133, R189 ;  /* 0x000000bd85857220 */ /* 0x000fe20000410000 */
[-C--:B------:R-:W-:Y:S01]  /*9e50*/  FMUL.FTZ R134, R134, R3.reuse ;  /* 0x0000000386867220 */ /* 0x080fe20000410000 */
[----:B------:R-:W-:Y:S01]  /*9e60*/  FMUL.FTZ R135, R135, R3 ;  /* 0x0000000387877220 */ /* 0x000fe20000410000 */
[-C--:B------:R-:W-:Y:S01]  /*9e70*/  FMUL.FTZ R104, R104, R189.reuse ;  /* 0x000000bd68687220 */ /* 0x080fe20000410000 */
[C---:B---3--:R-:W-:Y:S01]  /*9e80*/  HMMA.16816.F32 R68, R4.reuse, R136, R68 ;  /* 0x000000880444723c */ /* 0x048fe20000001844 */
[----:B------:R-:W-:Y:S01]  /*9e90*/  FMUL.FTZ R105, R105, R189 ;  /* 0x000000bd69697220 */ /* 0x000fe20000410000 */
[----:B------:R-:W1:Y:S01]  /*9ea0*/  MUFU.EX2 R200, R200 ;  /* 0x000000c800c87308 */ /* 0x000e620000000800 */
[-C--:B------:R-:W-:Y:S01]  /*9eb0*/  FMUL.FTZ R106, R106, R3.reuse ;  /* 0x000000036a6a7220 */ /* 0x080fe20000410000 */
[----:B------:R-:W-:Y:S01]  /*9ec0*/  FMUL.FTZ R107, R107, R3 ;  /* 0x000000036b6b7220 */ /* 0x000fe20000410000 */
[-C--:B------:R-:W-:Y:S01]  /*9ed0*/  FMUL.FTZ R128, R128, R189.reuse ;  /* 0x000000bd80807220 */ /* 0x080fe20000410000 */
[----:B------:R-:W-:Y:S01]  /*9ee0*/  FMUL.FTZ R129, R129, R189 ;  /* 0x000000bd81817220 */ /* 0x000fe20000410000 */
[-C--:B------:R-:W-:Y:S01]  /*9ef0*/  FMUL.FTZ R130, R130, R3.reuse ;  /* 0x0000000382827220 */ /* 0x080fe20000410000 */
[C---:B------:R-:W-:Y:S01]  /*9f00*/  HMMA.16816.F32 R72, R4.reuse, R138, R72 ;  /* 0x0000008a0448723c */ /* 0x040fe20000001848 */
[----:B------:R-:W3:Y:S01]  /*9f10*/  LDSM.16.MT88.4 R136, [R190+0x4000] ;  /* 0x00400000be88783b */ /* 0x000ee20000004200 */
[----:B------:R-:W-:Y:S01]  /*9f20*/  MUFU.EX2 R201, R201 ;  /* 0x000000c900c97308 */ /* 0x000fe20000000800 */
[----:B------:R-:W-:Y:S01]  /*9f30*/  FMUL.FTZ R131, R131, R3 ;  /* 0x0000000383837220 */ /* 0x000fe20000410000 */
[----:B------:R-:W-:Y:S01]  /*9f40*/  FFMA.FTZ R213, R206, UR24, -R167 ;  /* 0x00000018ced57c23 */ /* 0x000fe200080108a7 */
[----:B------:R-:W-:Y:S01]  /*9f50*/  FFMA.FTZ R212, R212, UR24, -R193 ;  /* 0x00000018d4d47c23 */ /* 0x000fe200080108c1 */
[--C-:B------:R-:W-:Y:S01]  /*9f60*/  FFMA.FTZ R207, R207, UR24, -R167.reuse ;  /* 0x00000018cfcf7c23 */ /* 0x100fe200080108a7 */
[--C-:B------:R-:W-:Y:S01]  /*9f70*/  FFMA.FTZ R206, R208, UR24, -R167.reuse ;  /* 0x00000018d0ce7c23 */ /* 0x100fe200080108a7 */
[C---:B--2---:R-:W-:Y:S01]  /*9f80*/  HMMA.16816.F32 R84, R4.reuse, R140, R84 ;  /* 0x0000008c0454723c */ /* 0x044fe20000001854 */
[----:B------:R-:W-:Y:S01]  /*9f90*/  FFMA.FTZ R205, R205, UR24, -R167 ;  /* 0x00000018cdcd7c23 */ /* 0x000fe200080108a7 */
[----:B------:R-:W-:Y:S01]  /*9fa0*/  MUFU.EX2 R202, R202 ;  /* 0x000000ca00ca7308 */ /* 0x000fe20000000800 */
[--C-:B------:R-:W-:Y:S01]  /*9fb0*/  FFMA.FTZ R196, R196, UR24, -R193.reuse ;  /* 0x00000018c4c47c23 */ /* 0x100fe200080108c1 */
[--C-:B------:R-:W-:Y:S01]  /*9fc0*/  FFMA.FTZ R195, R195, UR24, -R193.reuse ;  /* 0x00000018c3c37c23 */ /* 0x100fe200080108c1 */
[--C-:B------:R-:W-:Y:S01]  /*9fd0*/  FFMA.FTZ R194, R194, UR24, -R193.reuse ;  /* 0x00000018c2c27c23 */ /* 0x100fe200080108c1 */
[----:B------:R-:W-:Y:S01]  /*9fe0*/  FFMA.FTZ R192, R192, UR24, -R193 ;  /* 0x00000018c0c07c23 */ /* 0x000fe200080108c1 */
[--C-:B------:R-:W-:Y:S01]  /*9ff0*/  FFMA.FTZ R208, R170, UR24, -R167.reuse ;  /* 0x00000018aad07c23 */ /* 0x100fe200080108a7 */
[----:B------:R-:W-:Y:S01]  /*a000*/  HMMA.16816.F32 R88, R4, R142, R88 ;  /* 0x0000008e0458723c */ /* 0x000fe20000001858 */
[----:B------:R-:W2:Y:S01]  /*a010*/  LDSM.16.MT88.4 R140, [R164+0x1e000] ;  /* 0x01e00000a48c783b */ /* 0x000ea20000004200 */
[----:B------:R-:W-:Y:S01]  /*a020*/  MUFU.EX2 R203, R203 ;  /* 0x000000cb00cb7308 */ /* 0x000fe20000000800 */
[--C-:B------:R-:W-:Y:S01]  /*a030*/  FFMA.FTZ R217, R169, UR24, -R167.reuse ;  /* 0x00000018a9d97c23 */ /* 0x100fe200080108a7 */
[----:B------:R-:W-:Y:S01]  /*a040*/  FFMA.FTZ R214, R168, UR24, -R167 ;  /* 0x00000018a8d67c23 */ /* 0x000fe200080108a7 */
[----:B------:R-:W-:Y:S01]  /*a050*/  FFMA.FTZ R176, R247, R189, R176 ;  /* 0x000000bdf7b07223 */ /* 0x000fe200000100b0 */
[----:B------:R-:W-:-:S02]  /*a060*/  FFMA.FTZ R3, R246, R3, R179 ;  /* 0x00000003f6037223 */ /* 0x000fc400000100b3 */
[C---:B------:R-:W-:Y:S01]  /*a070*/  HMMA.16816.F32 R12, R4.reuse, R14, R156 ;  /* 0x0000000e040c723c */ /* 0x040fe2000000189c */
[C---:B------:R-:W-:Y:S01]  /*a080*/  PRMT R156, R222.reuse, 0x7771, RZ ;  /* 0x00007771de9c7816 */ /* 0x040fe200000000ff */
[----:B------:R-:W4:Y:S01]  /*a090*/  MUFU.EX2 R204, R204 ;  /* 0x000000cc00cc7308 */ /* 0x000f220000000800 */
[----:B------:R-:W-:Y:S01]  /*a0a0*/  PRMT R158, R222, 0x7772, RZ ;  /* 0x00007772de9e7816 */ /* 0x000fe200000000ff */
[----:B------:R-:W-:Y:S01]  /*a0b0*/  FADD.FTZ R176, R175, R176 ;  /* 0x000000b0afb07221 */ /* 0x000fe20000010000 */
[----:B------:R-:W-:Y:S01]  /*a0c0*/  LOP3.LUT R157, R220, 0xffff, RZ, 0xc0, !PT ;  /* 0x0000ffffdc9d7812 */ /* 0x000fe200078ec0ff */
[----:B------:R-:W-:Y:S01]  /*a0d0*/  FADD.FTZ R3, R178, R3 ;  /* 0x00000003b2037221 */ /* 0x000fe20000010000 */
[----:B-1----:R-:W-:Y:S01]  /*a0e0*/  F2FP.F16.F32.PACK_AB R159, R200, R199 ;  /* 0x000000c7c89f723e */ /* 0x002fe200000000ff */
[----:B------:R-:W-:Y:S01]  /*a0f0*/  HMMA.16816.F32 R16, R4, R20, R16 ;  /* 0x000000140410723c */ /* 0x000fe20000001810 */
[----:B------:R-:W-:Y:S01]  /*a100*/  SHF.R.U32.HI R157, RZ, 0x8, R157 ;  /* 0x00000008ff9d7819 */ /* 0x000fe2000001169d */
[----:B------:R-:W-:Y:S01]  /*a110*/  MUFU.EX2 R209, R209 ;  /* 0x000000d100d17308 */ /* 0x000fe20000000800 */
[----:B------:R-:W-:Y:S01]  /*a120*/  FADD.FTZ R174, R174, R176 ;  /* 0x000000b0aeae7221 */ /* 0x000fe20000010000 */
[----:B------:R-:W-:Y:S01]  /*a130*/  FADD.FTZ R177, R177, R3 ;  /* 0x00000003b1b17221 */ /* 0x000fe20000010000 */
[----:B------:R-:W-:-:S02]  /*a140*/  MOV R3, R2 ;  /* 0x0000000200037202 */ /* 0x000fc40000000f00 */
[----:B------:R-:W-:Y:S01]  /*a150*/  FADD.FTZ R174, R173, R174 ;  /* 0x000000aeadae7221 */ /* 0x000fe20000010000 */
[----:B------:R-:W-:Y:S01]  /*a160*/  HMMA.16816.F32 R20, R4, R22, R148 ;  /* 0x000000160414723c */ /* 0x000fe20000001894 */
[----:B------:R-:W-:Y:S01]  /*a170*/  LDSM.16.MT88.4 R148, [R191+0x800] ;  /* 0x00080000bf94783b */ /* 0x000fe20000004200 */
[----:B------:R-:W-:Y:S01]  /*a180*/  MUFU.EX2 R211, R211 ;  /* 0x000000d300d37308 */ /* 0x000fe20000000800 */
[----:B------:R-:W-:-:S05]  /*a190*/  FADD.FTZ R177, R188, R177 ;  /* 0x000000b1bcb17221 */ /* 0x000fca0000010000 */
[C---:B---3--:R-:W-:Y:S02]  /*a1a0*/  HMMA.16816.F32 R92, R4.reuse, R136, R92 ;  /* 0x00000088045c723c */ /* 0x048fe4000000185c */
[----:B------:R-:W-:Y:S06]  /*a1b0*/  MUFU.EX2 R210, R210 ;  /* 0x000000d200d27308 */ /* 0x000fec0000000800 */
[C---:B------:R-:W-:Y:S01]  /*a1c0*/  HMMA.16816.F32 R96, R4.reuse, R138, R96 ;  /* 0x0000008a0460723c */ /* 0x040fe20000001860 */
[----:B------:R-:W1:Y:S01]  /*a1d0*/  LDSM.16.MT88.4 R136, [R191+0x6000] ;  /* 0x00600000bf88783b */ /* 0x000e620000004200 */
[----:B------:R-:W-:Y:S06]  /*a1e0*/  MUFU.EX2 R212, R212 ;  /* 0x000000d400d47308 */ /* 0x000fec0000000800 */
[----:B--2---:R-:W-:Y:S01]  /*a1f0*/  HMMA.16816.F32 R108, R4, R140, R108 ;  /* 0x0000008c046c723c */ /* 0x004fe2000000186c */
[----:B------:R-:W-:Y:S01]  /*a200*/  FFMA.FTZ R140, R198, UR24, -R193 ;  /* 0x00000018c68c7c23 */ /* 0x000fe200080108c1 */
[----:B------:R-:W-:Y:S01]  /*a210*/  MUFU.EX2 R213, R213 ;  /* 0x000000d500d57308 */ /* 0x000fe20000000800 */
[----:B------:R-:W-:-:S02]  /*a220*/  FFMA.FTZ R193, R171, UR24, -R167 ;  /* 0x00000018abc17c23 */ /* 0x000fc400080108a7 */
[----:B------:R-:W-:Y:S03]  /*a230*/  LDSM.16.MT88.4 R168, [R164+0x1d800] ;  /* 0x01d80000a4a8783b */ /* 0x000fe60000004200 */
[C---:B------:R-:W-:Y:S02]  /*a240*/  HMMA.16816.F32 R112, R4.reuse, R142, R112 ;  /* 0x0000008e0470723c */ /* 0x040fe40000001870 */
[----:B------:R-:W-:Y:S06]  /*a250*/  MUFU.EX2 R198, R197 ;  /* 0x000000c500c67308 */ /* 0x000fec0000000800 */
[----:B------:R-:W-:Y:S01]  /*a260*/  HMMA.16816.F32 R100, R4, R144, R100 ;  /* 0x000000900464723c */ /* 0x000fe20000001864 */
[----:B------:R-:W-:Y:S01]  /*a270*/  LOP3.LUT R144, R220, 0xff, RZ, 0xc0, !PT ;  /* 0x000000ffdc907812 */ /* 0x000fe200078ec0ff */
[----:B------:R2:W3:Y:S03]  /*a280*/  MUFU.EX2 R197, R140 ;  /* 0x0000008c00c57308 */ /* 0x0004e60000000800 */
[----:B------:R-:W-:-:S03]  /*a290*/  PRMT R157, R144, 0x5410, R157 ;  /* 0x00005410909d7816 */ /* 0x000fc6000000009d */
[C---:B------:R-:W-:Y:S02]  /*a2a0*/  HMMA.16816.F32 R32, R4.reuse, R152, R32 ;  /* 0x000000980420723c */ /* 0x040fe40000001820 */
[----:B------:R-:W-:Y:S06]  /*a2b0*/  MUFU.EX2 R207, R207 ;  /* 0x000000cf00cf7308 */ /* 0x000fec0000000800 */
[C---:B------:R-:W-:Y:S01]  /*a2c0*/  HMMA.16816.F32 R132, R4.reuse, R154, R132 ;  /* 0x0000009a0484723c */ /* 0x040fe20000001884 */
[----:B------:R-:W-:Y:S01]  /*a2d0*/  LDSM.16.MT88.4 R152, [R164+0x18800] ;  /* 0x01880000a498783b */ /* 0x000fe20000004200 */
[----:B------:R-:W5:Y:S03]  /*a2e0*/  MUFU.EX2 R206, R206 ;  /* 0x000000ce00ce7308 */ /* 0x000f660000000800 */
[----:B--2---:R-:W2:Y:S03]  /*a2f0*/  LDSM.16.MT88.4 R140, [R190+0x6000] ;  /* 0x00600000be8c783b */ /* 0x004ea60000004200 */
[----:B-1----:R-:W-:Y:S01]  /*a300*/  HMMA.16816.F32 R116, R4, R136, R116 ;  /* 0x000000880474723c */ /* 0x002fe20000001874 */
[----:B------:R-:W-:Y:S01]  /*a310*/  MOV R137, R222 ;  /* 0x000000de00897202 */ /* 0x000fe20000000f00 */
[----:B------:R-:W1:Y:S01]  /*a320*/  MUFU.EX2 R205, R205 ;  /* 0x000000cd00cd7308 */ /* 0x000e620000000800 */
[----:B------:R-:W-:-:S02]  /*a330*/  PRMT R136, R222, 0x7773, RZ ;  /* 0x00007773de887816 */ /* 0x000fc400000000ff */
[----:B------:R-:W-:Y:S02]  /*a340*/  LOP3.LUT R137, R137, 0xff, RZ, 0xc0, !PT ;  /* 0x000000ff89897812 */ /* 0x000fe400078ec0ff */
[----:B------:R-:W-:Y:S01]  /*a350*/  PRMT R158, R158, 0x5410, R136 ;  /* 0x000054109e9e7816 */ /* 0x000fe20000000088 */
[----:B------:R-:W-:Y:S01]  /*a360*/  HMMA.16816.F32 R120, R4, R138, R120 ;  /* 0x0000008a0478723c */ /* 0x000fe20000001878 */
[----:B------:R-:W-:Y:S01]  /*a370*/  PRMT R156, R137, 0x5410, R156 ;  /* 0x00005410899c7816 */ /* 0x000fe2000000009c */
[----:B------:R-:W-:Y:S01]  /*a380*/  MUFU.EX2 R196, R196 ;  /* 0x000000c400c47308 */ /* 0x000fe20000000800 */
[----:B------:R-:W5:Y:S01]  /*a390*/  LDSM.16.MT88.4 R136, [R166+0x18800] ;  /* 0x01880000a688783b */ /* 0x000f620000004200 */
[----:B------:R-:W-:-:S04]  /*a3a0*/  LOP3.LUT R158, R158, 0xff00ff, RZ, 0xc0, !PT ;  /* 0x00ff00ff9e9e7812 */ /* 0x000fc800078ec0ff */
[C---:B------:R-:W-:Y:S01]  /*a3b0*/  HMMA.16816.F32 R104, R4.reuse, R146, R104 ;  /* 0x000000920468723c */ /* 0x040fe20000001868 */
[----:B------:R-:W1:Y:S01]  /*a3c0*/  LDSM.16.MT88.4 R144, [R190+0x800] ;  /* 0x00080000be90783b */ /* 0x000e620000004200 */
[----:B------:R-:W1:Y:S08]  /*a3d0*/  MUFU.EX2 R195, R195 ;  /* 0x000000c300c37308 */ /* 0x000e700000000800 */
[----:B------:R-:W-:Y:S08]  /*a3e0*/  MUFU.EX2 R194, R194 ;  /* 0x000000c200c27308 */ /* 0x000ff00000000800 */
[----:B------:R-:W-:Y:S01]  /*a3f0*/  MUFU.EX2 R192, R192 ;  /* 0x000000c000c07308 */ /* 0x000fe20000000800 */
[----:B--2---:R-:W-:Y:S01]  /*a400*/  HMMA.16816.F32 R124, R4, R140, R124 ;  /* 0x0000008c047c723c */ /* 0x004fe2000000187c */
[----:B------:R-:W-:-:S02]  /*a410*/  PRMT R140, R220, 0x7632, R140 ;  /* 0x00007632dc8c7816 */ /* 0x000fc4000000008c */
[----:B------:R-:W-:Y:S02]  /*a420*/  SHF.R.U32.HI R220, RZ, 0x18, R220 ;  /* 0x00000018ffdc7819 */ /* 0x000fe400000116dc */
[----:B------:R-:W-:Y:S02]  /*a430*/  LOP3.LUT R140, R140, 0xff, RZ, 0xc0, !PT ;  /* 0x000000ff8c8c7812 */ /* 0x000fe400078ec0ff */
[----:B------:R-:W-:Y:S01]  /*a440*/  MUFU.EX2 R193, R193 ;  /* 0x000000c100c17308 */ /* 0x000fe20000000800 */
[----:B------:R-:W-:Y:S01]  /*a450*/  HMMA.16816.F32 R4, R4, R142, R128 ;  /* 0x0000008e0404723c */ /* 0x000fe20000001880 */
[----:B------:R-:W-:Y:S02]  /*a460*/  PRMT R220, R140, 0x5410, R220 ;  /* 0x000054108cdc7816 */ /* 0x000fe400000000dc */
[--C-:B------:R-:W-:Y:S01]  /*a470*/  HSET2.LE.AND R130, R156, R165.reuse, PT ;  /* 0x000000a59c827233 */ /* 0x100fe20003803000 */
[----:B------:R-:W2:Y:S01]  /*a480*/  LDSM.16.MT88.4 R140, [R166+0x1a800] ;  /* 0x01a80000a68c783b */ /* 0x000ea20000004200 */
[----:B------:R-:W-:-:S02]  /*a490*/  HSET2.LE.AND R131, R158, R165, PT ;  /* 0x000000a59e837233 */ /* 0x000fc40003803000 */
[----:B------:R-:W2:Y:S01]  /*a4a0*/  MUFU.EX2 R208, R208 ;  /* 0x000000d000d07308 */ /* 0x000ea20000000800 */
[--C-:B------:R-:W-:Y:S02]  /*a4b0*/  HSET2.LE.AND R128, R157, R165.reuse, PT ;  /* 0x000000a59d807233 */ /* 0x100fe40003803000 */
[----:B------:R-:W-:Y:S02]  /*a4c0*/  HSET2.LE.AND R129, R220, R165, PT ;  /* 0x000000a5dc817233 */ /* 0x000fe40003803000 */
[----:B----4-:R-:W-:Y:S02]  /*a4d0*/  F2FP.F16.F32.PACK_AB R158, R204, R203 ;  /* 0x000000cbcc9e723e */ /* 0x010fe400000000ff */
[----:B---3--:R-:W-:Y:S01]  /*a4e0*/  F2FP.F16.F32.PACK_AB R157, R197, R198 ;  /* 0x000000c6c59d723e */ /* 0x008fe200000000ff */
[----:B------:R-:W-:Y:S01]  /*a4f0*/  MUFU.EX2 R217, R217 ;  /* 0x000000d900d97308 */ /* 0x000fe20000000800 */
[----:B------:R-:W-:Y:S01]  /*a500*/  F2FP.F16.F32.PACK_AB R156, R202, R201 ;  /* 0x000000c9ca9c723e */ /* 0x000fe200000000ff */
[----:B------:R-:W-:Y:S01]  /*a510*/  FADD.FTZ R198, R198, R174 ;  /* 0x000000aec6c67221 */ /* 0x000fe20000010000 */
[----:B------:R-:W-:Y:S01]  /*a520*/  LOP3.LUT R130, R159, R130, RZ, 0xc0, !PT ;  /* 0x000000829f827212 */ /* 0x000fe200078ec0ff */
[----:B------:R-:W-:Y:S01]  /*a530*/  FADD.FTZ R201, R201, R177 ;  /* 0x000000b1c9c97221 */ /* 0x000fe20000010000 */
[----:B------:R-:W-:Y:S01]  /*a540*/  LOP3.LUT R131, R158, R131, RZ, 0xc0, !PT ;  /* 0x000000839e837212 */ /* 0x000fe200078ec0ff */
[----:B------:R-:W-:Y:S01]  /*a550*/  FADD.FTZ R198, R197, R198 ;  /* 0x000000c6c5c67221 */ /* 0x000fe20000010000 */
[----:B------:R-:W-:Y:S01]  /*a560*/  LOP3.LUT R128, R157, R128, RZ, 0xc0, !PT ;  /* 0x000000809d807212 */ /* 0x000fe200078ec0ff */
[----:B------:R-:W3:Y:S01]  /*a570*/  MUFU.EX2 R214, R214 ;  /* 0x000000d600d67308 */ /* 0x000ee20000000800 */
[----:B------:R-:W-:Y:S01]  /*a580*/  LOP3.LUT R129, R156, R129, RZ, 0xc0, !PT ;  /* 0x000000819c817212 */ /* 0x000fe200078ec0ff */
[----:B------:R-:W-:Y:S01]  /*a590*/  FADD.FTZ R201, R202, R201 ;  /* 0x000000c9cac97221 */ /* 0x000fe20000010000 */
[----:B------:R-:W-:Y:S01]  /*a5a0*/  LDSM.16.MT88.4 R156, [R191+0x2800] ;  /* 0x00280000bf9c783b */ /* 0x000fe20000004200 */
[----:B------:R-:W-:-:S02]  /*a5b0*/  FADD.FTZ R199, R199, R198 ;  /* 0x000000c6c7c77221 */ /* 0x000fc40000010000 */
[----:B------:R-:W-:Y:S02]  /*a5c0*/  FADD.FTZ R203, R203, R201 ;  /* 0x000000c9cbcb7221 */ /* 0x000fe40000010000 */
[----:B-----5:R-:W-:Y:S01]  /*a5d0*/  HMMA.16816.F32 R8, R128, R136, R8 ;  /* 0x000000888008723c */ /* 0x020fe20000001808 */
[----:B------:R-:W-:Y:S01]  /*a5e0*/  FADD.FTZ R199, R200, R199 ;  /* 0x000000c7c8c77221 */ /* 0x000fe20000010000 */
[----:B------:R-:W-:-:S06]  /*a5f0*/  FADD.FTZ R203, R204, R203 ;  /* 0x000000cbcccb7221 */ /* 0x000fcc0000010000 */
        /* <DEDUP_REMOVED lines=9> */
[C---:B----4-:R-:W-:Y:S08]  /*a690*/  HMMA.16816.F32 R44, R128.reuse, R136, R44 ;  /* 0x00000088802c723c */ /* 0x050ff0000000182c */
[C---:B------:R-:W-:Y:S01]  /*a6a0*/  HMMA.16816.F32 R48, R128.reuse, R138, R48 ;  /* 0x0000008a8030723c */ /* 0x040fe20000001830 */
[----:B------:R-:W2:Y:S07]  /*a6b0*/  LDSM.16.MT88.4 R136, [R190+0x4800] ;  /* 0x00480000be88783b */ /* 0x000eae0000004200 */
[C---:B------:R-:W-:Y:S01]  /*a6c0*/  HMMA.16816.F32 R40, R128.reuse, R142, R40 ;  /* 0x0000008e8028723c */ /* 0x040fe20000001828 */
[----:B------:R-:W4:Y:S07]  /*a6d0*/  LDSM.16.MT88.4 R140, [R191+0x4800] ;  /* 0x00480000bf8c783b */ /* 0x000f2e0000004200 */
[C---:B-----5:R-:W-:Y:S08]  /*a6e0*/  HMMA.16816.F32 R60, R128.reuse, R148, R60 ;  /* 0x00000094803c723c */ /* 0x060ff0000000183c */
[C---:B------:R-:W-:Y:S01]  /*a6f0*/  HMMA.16816.F32 R64, R128.reuse, R150, R64 ;  /* 0x000000968040723c */ /* 0x040fe20000001840 */
[----:B------:R-:W5:Y:S07]  /*a700*/  LDSM.16.MT88.4 R148, [R166+0x1e800] ;  /* 0x01e80000a694783b */ /* 0x000f6e0000004200 */
[C---:B------:R-:W-:Y:S08]  /*a710*/  HMMA.16816.F32 R16, R128.reuse, R152, R16 ;  /* 0x000000988010723c */ /* 0x040ff00000001810 */
[C---:B------:R-:W-:Y:S01]  /*a720*/  HMMA.16816.F32 R20, R128.reuse, R154, R20 ;  /* 0x0000009a8014723c */ /* 0x040fe20000001814 */
[----:B------:R-:W3:Y:S07]  /*a730*/  LDSM.16.MT88.4 R152, [R166+0x1c800] ;  /* 0x01c80000a698783b */ /* 0x000eee0000004200 */
[C---:B-1----:R-:W-:Y:S08]  /*a740*/  HMMA.16816.F32 R76, R128.reuse, R144, R76 ;  /* 0x00000090804c723c */ /* 0x042ff0000000184c */
[C---:B------:R-:W-:Y:S01]  /*a750*/  HMMA.16816.F32 R80, R128.reuse, R146, R80 ;  /* 0x000000928050723c */ /* 0x040fe20000001850 */
[----:B------:R-:W1:Y:S07]  /*a760*/  LDSM.16.MT88.4 R144, [R164+0x1e800] ;  /* 0x01e80000a490783b */ /* 0x000e6e0000004200 */
[----:B--2---:R-:W-:Y:S01]  /*a770*/  HMMA.16816.F32 R92, R128, R136, R92 ;  /* 0x00000088805c723c */ /* 0x004fe2000000185c */
[----:B------:R-:W-:-:S04]  /*a780*/  MOV R136, UR28 ;  /* 0x0000001c00887c02 */ /* 0x000fc80008000f00 */
[----:B------:R-:W-:-:S03]  /*a790*/  LOP3.LUT R136, R136, UR31, R245, 0x96, !PT ;  /* 0x0000001f88887c12 */ /* 0x000fc6000f8e96f5 */
[----:B----4-:R-:W-:Y:S02]  /*a7a0*/  HMMA.16816.F32 R84, R128, R140, R84 ;  /* 0x0000008c8054723c */ /* 0x010fe40000001854 */
[----:B------:R-:W-:-:S06]  /*a7b0*/  IMAD.WIDE.U32 R136, R136, -0x326172a9, RZ ;  /* 0xcd9e8d5788887825 */ /* 0x000fcc00078e00ff */
[C---:B------:R-:W-:Y:S01]  /*a7c0*/  HMMA.16816.F32 R88, R128.reuse, R142, R88 ;  /* 0x0000008e8058723c */ /* 0x040fe20000001858 */
[----:B------:R-:W2:Y:S07]  /*a7d0*/  LDSM.16.MT88.4 R140, [R191+0x6800] ;  /* 0x00680000bf8c783b */ /* 0x000eae0000004200 */
[----:B-----5:R-:W-:Y:S01]  /*a7e0*/  HMMA.16816.F32 R100, R128, R148, R100 ;  /* 0x000000948064723c */ /* 0x020fe20000001864 */
[----:B------:R-:W-:Y:S02]  /*a7f0*/  LOP3.LUT R149, R248, UR15, R137, 0x96, !PT ;  /* 0x0000000ff8957c12 */ /* 0x000fe4000f8e9689 */
[----:B------:R-:W-:-:S05]  /*a800*/  LOP3.LUT R148, R136, UR13, R237, 0x96, !PT ;  /* 0x0000000d88947c12 */ /* 0x000fca000f8e96ed */
[----:B---3--:R-:W-:Y:S01]  /*a810*/  HMMA.16816.F32 R68, R128, R152, R68 ;  /* 0x000000988044723c */ /* 0x008fe20000001844 */
[----:B------:R-:W-:-:S04]  /*a820*/  IMAD.WIDE.U32 R152, R149, -0x2daee0ad, RZ ;  /* 0xd2511f5395987825 */ /* 0x000fc800078e00ff */
[----:B------:R-:W-:-:S03]  /*a830*/  IMAD.WIDE.U32 R148, R148, -0x2daee0ad, RZ ;  /* 0xd2511f5394947825 */ /* 0x000fc600078e00ff */
[C---:B------:R-:W-:Y:S01]  /*a840*/  HMMA.16816.F32 R96, R128.reuse, R138, R96 ;  /* 0x0000008a8060723c */ /* 0x040fe20000001860 */
[----:B------:R-:W3:Y:S07]  /*a850*/  LDSM.16.MT88.4 R136, [R190+0x6800] ;  /* 0x00680000be88783b */ /* 0x000eee0000004200 */
        /* <DEDUP_REMOVED lines=8> */
[----:B-1----:R-:W-:Y:S01]  /*a8e0*/  HMMA.16816.F32 R108, R128, R144, R108 ;  /* 0x00000090806c723c */ /* 0x002fe2000000186c */
[----:B------:R-:W-:Y:S01]  /*a8f0*/  LOP3.LUT R144, R236, UR12, R151, 0x96, !PT ;  /* 0x0000000cec907c12 */ /* 0x000fe2000f8e9697 */
[----:B------:R-:W-:-:S04]  /*a900*/  IMAD.WIDE.U32 R156, R156, -0x2daee0ad, RZ ;  /* 0xd2511f539c9c7825 */ /* 0x000fc800078e00ff */
[----:B------:R-:W-:Y:S02]  /*a910*/  IMAD.WIDE.U32 R144, R144, -0x2daee0ad, RZ ;  /* 0xd2511f5390907825 */ /* 0x000fe400078e00ff */
[----:B--2---:R-:W-:Y:S01]  /*a920*/  HMMA.16816.F32 R116, R128, R140, R116 ;  /* 0x0000008c8074723c */ /* 0x004fe20000001874 */
[----:B------:R-:W-:Y:S02]  /*a930*/  LOP3.LUT R140, R144, UR16, R157, 0x96, !PT ;  /* 0x00000010908c7c12 */ /* 0x000fe4000f8e969d */
[----:B------:R-:W-:-:S05]  /*a940*/  LOP3.LUT R220, R148, UR17, R145, 0x96, !PT ;  /* 0x0000001194dc7c12 */ /* 0x000fca000f8e9691 */
[----:B------:R-:W-:Y:S01]  /*a950*/  HMMA.16816.F32 R120, R128, R142, R120 ;  /* 0x0000008e8078723c */ /* 0x000fe20000001878 */
[----:B------:R-:W-:-:S04]  /*a960*/  IMAD.WIDE.U32 R142, R140, -0x326172a9, RZ ;  /* 0xcd9e8d578c8e7825 */ /* 0x000fc800078e00ff */
[----:B------:R-:W-:Y:S01]  /*a970*/  IMAD.WIDE.U32 R220, R220, -0x326172a9, RZ ;  /* 0xcd9e8d57dcdc7825 */ /* 0x000fe200078e00ff */
[C---:B------:R-:W-:Y:S02]  /*a980*/  PRMT R140, R142.reuse, 0x7772, RZ ;  /* 0x000077728e8c7816 */ /* 0x040fe400000000ff */
[----:B------:R-:W-:Y:S01]  /*a990*/  PRMT R148, R142, 0x7773, RZ ;  /* 0x000077738e947816 */ /* 0x000fe200000000ff */
[C---:B---3--:R-:W-:Y:S01]  /*a9a0*/  HMMA.16816.F32 R124, R128.reuse, R136, R124 ;  /* 0x00000088807c723c */ /* 0x048fe2000000187c */
[----:B------:R-:W-:Y:S02]  /*a9b0*/  LOP3.LUT R137, R220, UR4, R143, 0x96, !PT ;  /* 0x00000004dc897c12 */ /* 0x000fe4000f8e968f */
[----:B------:R-:W-:Y:S02]  /*a9c0*/  MOV R149, R142 ;  /* 0x0000008e00957202 */ /* 0x000fe40000000f00 */
[----:B------:R-:W-:Y:S02]  /*a9d0*/  PRMT R136, R142, 0x7771, RZ ;  /* 0x000077718e887816 */ /* 0x000fe400000000ff */
[----:B------:R-:W-:Y:S01]  /*a9e0*/  PRMT R148, R140, 0x5410, R148 ;  /* 0x000054108c947816 */ /* 0x000fe20000000094 */
[----:B------:R-:W-:Y:S01]  /*a9f0*/  HMMA.16816.F32 R112, R128, R146, R112 ;  /* 0x000000928070723c */ /* 0x000fe20000001870 */
[----:B------:R-:W1:Y:S01]  /*aa00*/  LDSM.16.MT88.4 R140, [R164+0x19000] ;  /* 0x01900000a48c783b */ /* 0x000e620000004200 */
[----:B------:R-:W-:-:S02]  /*aa10*/  LOP3.LUT R149, R149, 0xff, RZ, 0xc0, !PT ;  /* 0x000000ff95957812 */ /* 0x000fc400078ec0ff */
[----:B------:R-:W-:Y:S01]  /*aa20*/  LOP3.LUT R148, R148, 0xff00ff, RZ, 0xc0, !PT ;  /* 0x00ff00ff94947812 */ /* 0x000fe200078ec0ff */
[----:B------:R-:W2:Y:S01]  /*aa30*/  LDSM.16.MT88.4 R144, [R166+0x19000] ;  /* 0x01900000a690783b */ /* 0x000ea20000004200 */
[----:B------:R-:W-:Y:S02]  /*aa40*/  PRMT R136, R149, 0x5410, R136 ;  /* 0x0000541095887816 */ /* 0x000fe40000000088 */
[C---:B------:R-:W-:Y:S01]  /*aa50*/  HMMA.16816.F32 R72, R128.reuse, R154, R72 ;  /* 0x0000009a8048723c */ /* 0x040fe20000001848 */
[----:B------:R-:W-:Y:S07]  /*aa60*/  LDSM.16.MT88.4 R152, [R191+0x1000] ;  /* 0x00100000bf98783b */ /* 0x000fee0000004200 */
[----:B------:R-:W-:Y:S01]  /*aa70*/  HMMA.16816.F32 R4, R128, R138, R4 ;  /* 0x0000008a8004723c */ /* 0x000fe20000001804 */
[----:B------:R-:W-:-:S02]  /*aa80*/  LOP3.LUT R130, R137, 0xffff, RZ, 0xc0, !PT ;  /* 0x0000ffff89827812 */ /* 0x000fc400078ec0ff */
[C---:B------:R-:W-:Y:S02]  /*aa90*/  PRMT R129, R137.reuse, 0x7632, R129 ;  /* 0x0000763289817816 */ /* 0x040fe40000000081 */
[----:B------:R-:W-:Y:S02]  /*aaa0*/  LOP3.LUT R128, R137, 0xff, RZ, 0xc0, !PT ;  /* 0x000000ff89807812 */ /* 0x000fe400078ec0ff */
[----:B------:R-:W-:Y:S02]  /*aab0*/  SHF.R.U32.HI R137, RZ, 0x18, R137 ;  /* 0x00000018ff897819 */ /* 0x000fe40000011689 */
[----:B------:R-:W-:Y:S02]  /*aac0*/  SHF.R.U32.HI R130, RZ, 0x8, R130 ;  /* 0x00000008ff827819 */ /* 0x000fe40000011682 */
[----:B------:R-:W-:Y:S02]  /*aad0*/  LOP3.LUT R129, R129, 0xff, RZ, 0xc0, !PT ;  /* 0x000000ff81817812 */ /* 0x000fe400078ec0ff */
[----:B------:R-:W-:-:S02]  /*aae0*/  PRMT R128, R128, 0x5410, R130 ;  /* 0x0000541080807816 */ /* 0x000fc40000000082 */
[----:B------:R-:W-:Y:S02]  /*aaf0*/  PRMT R129, R129, 0x5410, R137 ;  /* 0x0000541081817816 */ /* 0x000fe40000000089 */
[--C-:B------:R-:W-:Y:S02]  /*ab00*/  HSET2.LE.AND R130, R136, R165.reuse, PT ;  /* 0x000000a588827233 */ /* 0x100fe40003803000 */
[--C-:B------:R-:W-:Y:S02]  /*ab10*/  HSET2.LE.AND R131, R148, R165.reuse, PT ;  /* 0x000000a594837233 */ /* 0x100fe40003803000 */
[--C-:B------:R-:W-:Y:S01]  /*ab20*/  HSET2.LE.AND R128, R128, R165.reuse, PT ;  /* 0x000000a580807233 */ /* 0x100fe20003803000 */
[----:B------:R-:W3:Y:S01]  /*ab30*/  LDSM.16.MT88.4 R148, [R190+0x1000] ;  /* 0x00100000be94783b */ /* 0x000ee20000004200 */
[----:B------:R-:W-:Y:S02]  /*ab40*/  HSET2.LE.AND R129, R129, R165, PT ;  /* 0x000000a581817233 */ /* 0x000fe40003803000 */
[----:B------:R-:W-:-:S02]  /*ab50*/  F2FP.F16.F32.PACK_AB R139, R212, R210 ;  /* 0x000000d2d48b723e */ /* 0x000fc400000000ff */
[----:B------:R-:W-:Y:S02]  /*ab60*/  F2FP.F16.F32.PACK_AB R138, R206, R207 ;  /* 0x000000cfce8a723e */ /* 0x000fe400000000ff */
        /* <DEDUP_REMOVED lines=9> */
[----:B------:R-:W-:Y:S01]  /*ac00*/  FADD.FTZ R210, R210, R209 ;  /* 0x000000d1d2d27221 */ /* 0x000fe20000010000 */
[----:B------:R-:W-:Y:S01]  /*ac10*/  LOP3.LUT R129, R136, R129, RZ, 0xc0, !PT ;  /* 0x0000008188817212 */ /* 0x000fe200078ec0ff */
[----:B------:R-:W-:Y:S01]  /*ac20*/  FADD.FTZ R207, R207, R213 ;  /* 0x000000d5cfcf7221 */ /* 0x000fe20000010000 */
[----:B------:R-:W4:Y:S01]  /*ac30*/  LDSM.16.MT88.4 R136, [R166+0x1b000] ;  /* 0x01b00000a688783b */ /* 0x000f220000004200 */
[----:B------:R-:W-:-:S02]  /*ac40*/  FADD.FTZ R210, R212, R210 ;  /* 0x000000d2d4d27221 */ /* 0x000fc40000010000 */
[----:B------:R-:W-:Y:S02]  /*ac50*/  FADD.FTZ R207, R206, R207 ;  /* 0x000000cfcecf7221 */ /* 0x000fe40000010000 */
[C---:B-1----:R-:W-:Y:S08]  /*ac60*/  HMMA.16816.F32 R16, R128.reuse, R140, R16 ;  /* 0x0000008c8010723c */ /* 0x042ff00000001810 */
[C---:B------:R-:W-:Y:S01]  /*ac70*/  HMMA.16816.F32 R20, R128.reuse, R142, R20 ;  /* 0x0000008e8014723c */ /* 0x040fe20000001814 */
[----:B------:R-:W1:Y:S07]  /*ac80*/  LDSM.16.MT88.4 R140, [R191+0x3000] ;  /* 0x00300000bf8c783b */ /* 0x000e6e0000004200 */
[C---:B--2---:R-:W-:Y:S01]  /*ac90*/  HMMA.16816.F32 R160, R128.reuse, R144, R8 ;  /* 0x0000009080a0723c */ /* 0x044fe20000001808 */
[----:B------:R-:W-:Y:S07]  /*aca0*/  LDSM.16.MT88.4 R8, [R190+0x3000] ;  /* 0x00300000be08783b */ /* 0x000fee0000004200 */
        /* <DEDUP_REMOVED lines=15> */
[C---:B------:R-:W-:Y:S01]  /*ada0*/  HMMA.16816.F32 R40, R128.reuse, R138, R40 ;  /* 0x0000008a8028723c */ /* 0x040fe20000001828 */
[----:B------:R-:W5:Y:S07]  /*adb0*/  LDSM.16.MT88.4 R136, [R164+0x1d000] ;  /* 0x01d00000a488783b */ /* 0x000f6e0000004200 */
[C---:B---3--:R-:W-:Y:S08]  /*adc0*/  HMMA.16816.F32 R68, R128.reuse, R148, R68 ;  /* 0x000000948044723c */ /* 0x048ff00000001844 */
[C---:B------:R-:W-:Y:S01]  /*add0*/  HMMA.16816.F32 R72, R128.reuse, R150, R72 ;  /* 0x000000968048723c */ /* 0x040fe20000001848 */
[----:B------:R-:W3:Y:S07]  /*ade0*/  LDSM.16.MT88.4 R148, [R164+0x1f000] ;  /* 0x01f00000a494783b */ /* 0x000eee0000004200 */
[----:B-1----:R-:W-:Y:S01]  /*adf0*/  HMMA.16816.F32 R92, R128, R140, R92 ;  /* 0x0000008c805c723c */ /* 0x002fe2000000185c */
[----:B------:R-:W-:-:S05]  /*ae00*/  LOP3.LUT R140, R158, UR6, R221, 0x96, !PT ;  /* 0x000000069e8c7c12 */ /* 0x000fca000f8e96dd */
[----:B------:R-:W-:Y:S02]  /*ae10*/  IMAD.WIDE.U32 R140, R140, -0x2daee0ad, RZ ;  /* 0xd2511f538c8c7825 */ /* 0x000fe400078e00ff */
[C---:B--2---:R-:W-:Y:S08]  /*ae20*/  HMMA.16816.F32 R84, R128.reuse, R144, R84 ;  /* 0x000000908054723c */ /* 0x044ff00000001854 */
[C---:B------:R-:W-:Y:S01]  /*ae30*/  HMMA.16816.F32 R88, R128.reuse, R146, R88 ;  /* 0x000000928058723c */ /* 0x040fe20000001858 */
[----:B------:R-:W1:Y:S07]  /*ae40*/  LDSM.16.MT88.4 R144, [R190+0x7000] ;  /* 0x00700000be90783b */ /* 0x000e6e0000004200 */
[----:B----4-:R-:W-:Y:S01]  /*ae50*/  HMMA.16816.F32 R100, R128, R8, R100 ;  /* 0x000000088064723c */ /* 0x010fe20000001864 */
[----:B------:R-:W-:-:S02]  /*ae60*/  MOV R8, R140 ;  /* 0x0000008c00087202 */ /* 0x000fc40000000f00 */
[----:B------:R-:W-:-:S05]  /*ae70*/  PRMT R9, R140, 0x7772, RZ ;  /* 0x000077728c097816 */ /* 0x000fca00000000ff */
[C---:B------:R-:W-:Y:S01]  /*ae80*/  HMMA.16816.F32 R104, R128.reuse, R10, R104 ;  /* 0x0000000a8068723c */ /* 0x040fe20000001868 */
[C---:B------:R-:W-:Y:S02]  /*ae90*/  PRMT R10, R140.reuse, 0x7771, RZ ;  /* 0x000077718c0a7816 */ /* 0x040fe400000000ff */
[----:B------:R-:W-:Y:S02]  /*aea0*/  PRMT R11, R140, 0x7773, RZ ;  /* 0x000077738c0b7816 */ /* 0x000fe400000000ff */
[----:B------:R-:W-:Y:S02]  /*aeb0*/  LOP3.LUT R140, R8, 0xff, RZ, 0xc0, !PT ;  /* 0x000000ff088c7812 */ /* 0x000fe400078ec0ff */
[----:B------:R-:W-:Y:S01]  /*aec0*/  LOP3.LUT R8, R156, UR14, R141, 0x96, !PT ;  /* 0x0000000e9c087c12 */ /* 0x000fe2000f8e968d */
[----:B-----5:R-:W-:Y:S01]  /*aed0*/  HMMA.16816.F32 R76, R128, R136, R76 ;  /* 0x00000088804c723c */ /* 0x020fe2000000184c */
[----:B------:R-:W-:Y:S01]  /*aee0*/  PRMT R10, R140, 0x5410, R10 ;  /* 0x000054108c0a7816 */ /* 0x000fe2000000000a */
[----:B------:R-:W-:Y:S01]  /*aef0*/  LDSM.16.MT88.4 R156, [R166+0x19800] ;  /* 0x01980000a69c783b */ /* 0x000fe20000004200 */
[----:B------:R-:W-:Y:S01]  /*af00*/  PRMT R9, R9, 0x5410, R11 ;  /* 0x0000541009097816 */ /* 0x000fe2000000000b */
[----:B------:R-:W-:Y:S01]  /*af10*/  UMOV UR14, UR25 ;  /* 0x00000019000e7c82 */ /* 0x000fe20008000000 */
[----:B------:R-:W-:-:S02]  /*af20*/  LOP3.LUT R11, R8, 0xff, RZ, 0xc0, !PT ;  /* 0x000000ff080b7812 */ /* 0x000fc400078ec0ff */
[----:B------:R-:W-:Y:S01]  /*af30*/  LOP3.LUT R9, R9, 0xff00ff, RZ, 0xc0, !PT ;  /* 0x00ff00ff09097812 */ /* 0x000fe200078ec0ff */
[----:B------:R-:W-:Y:S01]  /*af40*/  HMMA.16816.F32 R80, R128, R138, R80 ;  /* 0x0000008a8050723c */ /* 0x000fe20000001850 */
[----:B------:R-:W2:Y:S01]  /*af50*/  LDSM.16.MT88.4 R136, [R191+0x7000] ;  /* 0x00700000bf88783b */ /* 0x000ea20000004200 */
[----:B------:R-:W-:-:S06]  /*af60*/  HSET2.LE.AND R10, R10, R165, PT ;  /* 0x000000a50a0a7233 */ /* 0x000fcc0003803000 */
[C---:B------:R-:W-:Y:S01]  /*af70*/  HMMA.16816.F32 R96, R128.reuse, R142, R96 ;  /* 0x0000008e8060723c */ /* 0x040fe20000001860 */
[----:B------:R-:W4:Y:S07]  /*af80*/  LDSM.16.MT88.4 R140, [R166+0x1d800] ;  /* 0x01d80000a68c783b */ /* 0x000f2e0000004200 */
[----:B---3--:R-:W-:Y:S01]  /*af90*/  HMMA.16816.F32 R108, R128, R148, R108 ;  /* 0x00000094806c723c */ /* 0x008fe2000000186c */
[C---:B------:R-:W-:Y:S02]  /*afa0*/  LOP3.LUT R149, R8.reuse, 0xffff, RZ, 0xc0, !PT ;  /* 0x0000ffff08957812 */ /* 0x040fe400078ec0ff */
[----:B------:R-:W-:-:S02]  /*afb0*/  PRMT R148, R8, 0x7632, R148 ;  /* 0x0000763208947816 */ /* 0x000fc40000000094 */
[----:B------:R-:W-:Y:S02]  /*afc0*/  SHF.R.U32.HI R149, RZ, 0x8, R149 ;  /* 0x00000008ff957819 */ /* 0x000fe40000011695 */
[----:B------:R-:W-:Y:S01]  /*afd0*/  SHF.R.U32.HI R8, RZ, 0x18, R8 ;  /* 0x00000018ff087819 */ /* 0x000fe20000011608 */
[C---:B------:R-:W-:Y:S01]  /*afe0*/  HMMA.16816.F32 R112, R128.reuse, R150, R112 ;  /* 0x000000968070723c */ /* 0x040fe20000001870 */
[----:B------:R-:W-:Y:S02]  /*aff0*/  LOP3.LUT R148, R148, 0xff, RZ, 0xc0, !PT ;  /* 0x000000ff94947812 */ /* 0x000fe400078ec0ff */
[----:B------:R-:W-:Y:S02]  /*b000*/  PRMT R150, R11, 0x5410, R149 ;  /* 0x000054100b967816 */ /* 0x000fe40000000095 */
[----:B------:R-:W-:Y:S02]  /*b010*/  PRMT R149, R148, 0x5410, R8 ;  /* 0x0000541094957816 */ /* 0x000fe40000000008 */
[--C-:B------:R-:W-:Y:S01]  /*b020*/  HSET2.LE.AND R11, R9, R165.reuse, PT ;  /* 0x000000a5090b7233 */ /* 0x100fe20003803000 */
[----:B-1----:R-:W-:Y:S01]  /*b030*/  HMMA.16816.F32 R124, R128, R144, R124 ;  /* 0x00000090807c723c */ /* 0x002fe2000000187c */
[----:B------:R-:W-:-:S02]  /*b040*/  HSET2.LE.AND R8, R150, R165, PT ;  /* 0x000000a596087233 */ /* 0x000fc40003803000 */
[----:B------:R-:W-:Y:S02]  /*b050*/  HSET2.LE.AND R9, R149, R165, PT ;  /* 0x000000a595097233 */ /* 0x000fe40003803000 */
[----:B------:R-:W-:Y:S01]  /*b060*/  F2FP.F16.F32.PACK_AB R148, R195, R196 ;  /* 0x000000c4c394723e */ /* 0x000fe200000000ff */
[----:B------:R-:W-:Y:S01]  /*b070*/  FADD.FTZ R196, R196, R210 ;  /* 0x000000d2c4c47221 */ /* 0x000fe20000010000 */
[----:B------:R-:W-:Y:S01]  /*b080*/  F2FP.F16.F32.PACK_AB R145, R208, R193 ;  /* 0x000000c1d091723e */ /* 0x000fe200000000ff */
[C---:B------:R-:W-:Y:S01]  /*b090*/  HMMA.16816.F32 R24, R128.reuse, R152, R24 ;  /* 0x000000988018723c */ /* 0x040fe20000001818 */
[----:B------:R-:W-:Y:S01]  /*b0a0*/  F2FP.F16.F32.PACK_AB R144, R192, R194 ;  /* 0x000000c2c090723e */ /* 0x000fe200000000ff */
[----:B------:R-:W-:Y:S01]  /*b0b0*/  FADD.FTZ R193, R193, R207 ;  /* 0x000000cfc1c17221 */ /* 0x000fe20000010000 */
[----:B------:R-:W-:Y:S01]  /*b0c0*/  F2FP.F16.F32.PACK_AB R165, R214, R217 ;  /* 0x000000d9d6a5723e */ /* 0x000fe200000000ff */
[----:B------:R-:W-:Y:S01]  /*b0d0*/  FADD.FTZ R196, R195, R196 ;  /* 0x000000c4c3c47221 */ /* 0x000fe20000010000 */
[----:B------:R-:W-:Y:S01]  /*b0e0*/  LOP3.LUT R8, R148, R8, RZ, 0xc0, !PT ;  /* 0x0000000894087212 */ /* 0x000fe200078ec0ff */
[----:B------:R-:W-:Y:S01]  /*b0f0*/  FADD.FTZ R193, R208, R193 ;  /* 0x000000c1d0c17221 */ /* 0x000fe20000010000 */
[----:B------:R-:W-:Y:S01]  /*b100*/  LOP3.LUT R9, R145, R9, RZ, 0xc0, !PT ;  /* 0x0000000991097212 */ /* 0x000fe200078ec0ff */
[C---:B------:R-:W-:Y:S01]  /*b110*/  HMMA.16816.F32 R28, R128.reuse, R154, R28 ;  /* 0x0000009a801c723c */ /* 0x040fe2000000181c */
[----:B------:R-:W-:Y:S01]  /*b120*/  LOP3.LUT R10, R144, R10, RZ, 0xc0, !PT ;  /* 0x0000000a900a7212 */ /* 0x000fe200078ec0ff */
[----:B------:R-:W1:Y:S01]  /*b130*/  LDSM.16.MT88.4 R152, [R166+0x1b800] ;  /* 0x01b80000a698783b */ /* 0x000e620000004200 */
[----:B------:R-:W-:Y:S01]  /*b140*/  LOP3.LUT R11, R165, R11, RZ, 0xc0, !PT ;  /* 0x0000000ba50b7212 */ /* 0x000fe200078ec0ff */
[----:B------:R-:W-:Y:S01]  /*b150*/  FADD.FTZ R196, R194, R196 ;  /* 0x000000c4c2c47221 */ /* 0x000fe20000010000 */
[----:B------:R-:W-:Y:S01]  /*b160*/  FADD.FTZ R193, R217, R193 ;  /* 0x000000c1d9c17221 */ /* 0x000fe20000010000 */
[----:B------:R-:W-:Y:S02]  /*b170*/  LDSM.16.MT88.4 R148, [R164+0x19800] ;  /* 0x01980000a494783b */ /* 0x000fe40000004200 */
[----:B--2---:R-:W-:Y:S01]  /*b180*/  HMMA.16816.F32 R116, R128, R136, R116 ;  /* 0x000000888074723c */ /* 0x004fe20000001874 */
[----:B------:R-:W-:Y:S01]  /*b190*/  FADD.FTZ R247, R192, R196 ;  /* 0x000000c4c0f77221 */ /* 0x000fe20000010000 */
[----:B------:R-:W-:-:S06]  /*b1a0*/  FADD.FTZ R246, R214, R193 ;  /* 0x000000c1d6f67221 */ /* 0x000fcc0000010000 */
[C---:B------:R-:W-:Y:S01]  /*b1b0*/  HMMA.16816.F32 R120, R128.reuse, R138, R120 ;  /* 0x0000008a8078723c */ /* 0x040fe20000001878 */
[----:B------:R-:W2:Y:S07]  /*b1c0*/  LDSM.16.MT88.4 R136, [R166+0x1f800] ;  /* 0x01f80000a688783b */ /* 0x000eae0000004200 */
[----:B------:R-:W-:Y:S01]  /*b1d0*/  HMMA.16816.F32 R4, R128, R146, R4 ;  /* 0x000000928004723c */ /* 0x000fe20000001804 */
[----:B------:R-:W3:Y:S04]  /*b1e0*/  LDSM.16.MT88.4 R144, [R164+0x1b800] ;  /* 0x01b80000a490783b */ /* 0x000ee80000004200 */
[----:B------:R-:W5:Y:S03]  /*b1f0*/  LDSM.16.MT88.4 R128, [R191+0x5800] ;  /* 0x00580000bf80783b */ /* 0x000f660000004200 */
[C---:B----4-:R-:W-:Y:S01]  /*b200*/  HMMA.16816.F32 R68, R8.reuse, R140, R68 ;  /* 0x0000008c0844723c */ /* 0x050fe20000001844 */
[----:B------:R-:W-:Y:S07]  /*b210*/  LDSM.16.MT88.4 R164, [R164+0x1f800] ;  /* 0x01f80000a4a4783b */ /* 0x000fee0000004200 */
[C---:B------:R-:W-:Y:S01]  /*b220*/  HMMA.16816.F32 R72, R8.reuse, R142, R72 ;  /* 0x0000008e0848723c */ /* 0x040fe20000001848 */
[----:B------:R-:W4:Y:S07]  /*b230*/  LDSM.16.MT88.4 R140, [R191+0x1800] ;  /* 0x00180000bf8c783b */ /* 0x000f2e0000004200 */
[C---:B-1----:R-:W-:Y:S08]  /*b240*/  HMMA.16816.F32 R36, R8.reuse, R152, R36 ;  /* 0x000000980824723c */ /* 0x042ff00000001824 */
[C---:B------:R-:W-:Y:S08]  /*b250*/  HMMA.16816.F32 R40, R8.reuse, R154, R40 ;  /* 0x0000009a0828723c */ /* 0x040ff00000001828 */
[C---:B------:R-:W-:Y:S08]  /*b260*/  HMMA.16816.F32 R160, R8.reuse, R156, R160 ;  /* 0x0000009c08a0723c */ /* 0x040ff000000018a0 */
[C---:B--2---:R-:W-:Y:S08]  /*b270*/  HMMA.16816.F32 R100, R8.reuse, R136, R100 ;  /* 0x000000880864723c */ /* 0x044ff00000001864 */
[C---:B------:R-:W-:Y:S01]  /*b280*/  HMMA.16816.F32 R104, R8.reuse, R138, R104 ;  /* 0x0000008a0868723c */ /* 0x040fe20000001868 */
[----:B------:R-:W1:Y:S07]  /*b290*/  LDSM.16.MT88.4 R136, [R191+0x3800] ;  /* 0x00380000bf88783b */ /* 0x000e6e0000004200 */
[C---:B------:R-:W-:Y:S01]  /*b2a0*/  HMMA.16816.F32 R152, R8.reuse, R148, R16 ;  /* 0x000000940898723c */ /* 0x040fe20000001810 */
[----:B------:R-:W-:Y:S07]  /*b2b0*/  LDSM.16.MT88.4 R16, [R190+0x1800] ;  /* 0x00180000be10783b */ /* 0x000fee0000004200 */
[C---:B---3--:R-:W-:Y:S08]  /*b2c0*/  HMMA.16816.F32 R44, R8.reuse, R144, R44 ;  /* 0x00000090082c723c */ /* 0x048ff0000000182c */
[C---:B------:R-:W-:Y:S08]  /*b2d0*/  HMMA.16816.F32 R48, R8.reuse, R146, R48 ;  /* 0x000000920830723c */ /* 0x040ff00000001830 */
[C---:B-----5:R-:W-:Y:S08]  /*b2e0*/  HMMA.16816.F32 R84, R8.reuse, R128, R84 ;  /* 0x000000800854723c */ /* 0x060ff00000001854 */
[C---:B------:R-:W-:Y:S01]  /*b2f0*/  HMMA.16816.F32 R88, R8.reuse, R130, R88 ;  /* 0x000000820858723c */ /* 0x040fe20000001858 */
[----:B------:R-:W2:Y:S07]  /*b300*/  LDSM.16.MT88.4 R128, [R190+0x7800] ;  /* 0x00780000be80783b */ /* 0x000eae0000004200 */
[C---:B------:R-:W-:Y:S01]  /*b310*/  HMMA.16816.F32 R156, R8.reuse, R158, R12 ;  /* 0x0000009e089c723c */ /* 0x040fe2000000180c */
[----:B------:R-:W-:Y:S07]  /*b320*/  LDSM.16.MT88.4 R12, [R190+0x3800] ;  /* 0x00380000be0c783b */ /* 0x000fee0000004200 */
[C---:B------:R-:W-:Y:S01]  /*b330*/  HMMA.16816.F32 R148, R8.reuse, R150, R20 ;  /* 0x000000960894723c */ /* 0x040fe20000001814 */
[----:B------:R-:W3:Y:S07]  /*b340*/  LDSM.16.MT88.4 R20, [R191+0x7800] ;  /* 0x00780000bf14783b */ /* 0x000eee0000004200 */
[C---:B----4-:R-:W-:Y:S01]  /*b350*/  HMMA.16816.F32 R144, R8.reuse, R140, R24 ;  /* 0x0000008c0890723c */ /* 0x050fe20000001818 */
[----:B------:R-:W4:Y:S07]  /*b360*/  LDSM.16.MT88.4 R24, [R190+0x5800] ;  /* 0x00580000be18783b */ /* 0x000f2e0000004200 */
[C---:B-1----:R-:W-:Y:S08]  /*b370*/  HMMA.16816.F32 R52, R8.reuse, R136, R52 ;  /* 0x000000880834723c */ /* 0x042ff00000001834 */
        /* <DEDUP_REMOVED lines=15> */
[----:B------:R-:W-:Y:S01]  /*b470*/  HMMA.16816.F32 R108, R8, R164, R108 ;  /* 0x000000a4086c723c */ /* 0x000fe2000000186c */
[----:B------:R-:W-:Y:S01]  /*b480*/  MOV R164, R180 ;  /* 0x000000b400a47202 */ /* 0x000fe20000000f00 */
[----:B------:R-:W-:-:S03]  /*b490*/  NOP ;  /* 0x0000000000007918 */ /* 0x000fc60000000000 */
[----:B------:R-:W-:-:S15]  /*b4a0*/  BRA.U !UP1, `(.L_x_1613) ;  /* 0x0000004509b47547 */ /* 0x000fde000b800000 */
[----:B------:R-:W-:-:S04]  /*b4b0*/  DEPBAR.LE SB0, 0x0 ;  /* 0x000080000000791a */ /* 0x000fc80000000000 */
[----:B------:R-:W-:-:S04]  /*b4c0*/  UIADD3 UR14, UPT, UPT, UR21, -0x3, URZ ;  /* 0xfffffffd150e7890 */ /* 0x000fc8000fffe0ff */
[----:B------:R-:W-:Y:S02]  /*b4d0*/  UIMAD.WIDE.U32 UR16, UR14, UR8, URZ ;  /* 0x000000080e1072a5 */ /* 0x000fe4000f8e00ff */
[----:B------:R-:W-:Y:S02]  /*b4e0*/  UIMAD.WIDE.U32 UR12, UR14, UR8, URZ ;  /* 0x000000080e0c72a5 */ /* 0x000fe4000f8e00ff */
[----:B------:R-:W-:Y:S02]  /*b4f0*/  UIMAD UR6, UR14, UR9, UR17 ;  /* 0x000000090e0672a4 */ /* 0x000fe4000f8e0211 */
[----:B------:R-:W-:Y:S02]  /*b500*/  USHF.L.U32 UR4, UR16, 0x6, URZ ;  /* 0x0000000610047899 */ /* 0x000fe400080006ff */
[----:B------:R-:W-:Y:S01]  /*b510*/  UIMAD UR7, UR14, UR9, UR13 ;  /* 0x000000090e0772a4 */ /* 0x000fe2000f8e020d */
[----:B------:R-:W-:Y:S01]  /*b520*/  IMAD.U32 R8, RZ, RZ, UR12 ;  /* 0x0000000cff087e24 */ /* 0x000fe2000f8e00ff */
[----:B------:R-:W-:Y:S01]  /*b530*/  USHF.L.U64.HI UR6, UR16, 0x6, UR6 ;  /* 0x0000000610067899 */ /* 0x000fe20008010206 */
[----:B------:R-:W-:Y:S01]  /*b540*/  IMAD.U32 R9, RZ, RZ, UR13 ;  /* 0x0000000dff097e24 */ /* 0x000fe2000f8e00ff */
[----:B------:R-:W-:-:S02]  /*b550*/  ULEA UR4, UP0, UR8, UR4, 0x5 ;  /* 0x0000000408047291 */ /* 0x000fc4000f8028ff */
[----:B------:R-:W-:Y:S01]  /*b560*/  IMAD.U32 R3, RZ, RZ, UR7 ;  /* 0x00000007ff037e24 */ /* 0x000fe2000f8e00ff */
[----:B------:R-:W-:Y:S01]  /*b570*/  BAR.SYNC.DEFER_BLOCKING 0x0 ;  /* 0x0000000000007b1d */ /* 0x000fe20000010000 */
[CC--:B------:R-:W-:Y:S01]  /*b580*/  LEA R6, P0, R8.reuse, R232.reuse, 0x7 ;  /* 0x000000e808067211 */ /* 0x0c0fe200078038ff */
[----:B------:R-:W-:Y:S01]  /*b590*/  ULEA.HI.X UR6, UR8, UR6, UR9, 0x5, UP0 ;  /* 0x0000000608067291 */ /* 0x000fe200080f2c09 */
[----:B------:R-:W-:Y:S01]  /*b5a0*/  MOV R4, UR4 ;  /* 0x0000000400047c02 */ /* 0x000fe20008000f00 */
[----:B------:R-:W-:Y:S01]  /*b5b0*/  UISETP.GT.U32.AND UP0, UPT, UR14, UR19, UPT ;  /* 0x000000130e00728c */ /* 0x000fe2000bf04070 */
[----:B------:R-:W-:Y:S02]  /*b5c0*/  LEA.HI.X R7, R8, R231, R3, 0x7, P0 ;  /* 0x000000e708077211 */ /* 0x000fe400000f3c03 */
[----:B------:R-:W-:Y:S01]  /*b5d0*/  LEA R8, P0, R4, R232, 0x1 ;  /* 0x000000e804087211 */ /* 0x000fe200078008ff */
[----:B------:R-:W-:-:S05]  /*b5e0*/  IMAD.U32 R3, RZ, RZ, UR6 ;  /* 0x00000006ff037e24 */ /* 0x000fca000f8e00ff */
        /* <DEDUP_REMOVED lines=8> */
[----:B------:R-:W-:Y:S01]  /*b670*/  IMAD.IADD R208, R185, 0x1, R3 ;  /* 0x00000001b9d07824 */ /* 0x000fe200078e0203 */
[----:B------:R-:W-:Y:S01]  /*b680*/  IADD3 R3, PT, PT, R186, R3, RZ ;  /* 0x00000003ba037210 */ /* 0x000fe20007ffe0ff */
[----:B------:R-:W-:Y:S02]  /*b690*/  @P4 STS.128 [R235+0x18000], RZ ;  /* 0x018000ffeb004388 */ /* 0x000fe40000000c00 */
        /* <DEDUP_REMOVED lines=71> */
[----:B------:R-:W4:Y:S04]  /*bb10*/  LDSM.16.M88.4 R168, [R212] ;  /* 0x00000000d4a8783b */ /* 0x000f280000000200 */
[----:B------:R-:W5:Y:S03]  /*bb20*/  LDSM.16.M88.4 R188, [R187+0x10800] ;  /* 0x01080000bbbc783b */ /* 0x000f660000000200 */
        /* <DEDUP_REMOVED lines=8> */
[----:B------:R-:W3:Y:S07]  /*bbb0*/  LDSM.16.M88.4 R164, [R186+0x12000] ;  /* 0x01200000baa4783b */ /* 0x000eee0000000200 */
[C---:B-1----:R-:W-:Y:S08]  /*bbc0*/  HMMA.16816.F32 R196, R4.reuse, R8, R196 ;  /* 0x0000000804c4723c */ /* 0x042ff000000018c4 */
[----:B------:R-:W-:Y:S01]  /*bbd0*/  HMMA.16816.F32 R192, R4, R10, R192 ;  /* 0x0000000a04c0723c */ /* 0x000fe200000018c0 */
[----:B------:R-:W1:Y:S04]  /*bbe0*/  LDSM.16.M88.4 R8, [R186+0x12800] ;  /* 0x01280000ba08783b */ /* 0x000e680000000200 */
[----:B------:R-:W1:Y:S03]  /*bbf0*/  LDSM.16.M88.4 R4, [R186+0x13000] ;  /* 0x01300000ba04783b */ /* 0x000e660000000200 */
        /* <DEDUP_REMOVED lines=15> */
[----:B------:R-:W3:Y:S07]  /*bcf0*/  LDSM.16.M88.4 R164, [R181+0x13800] ;  /* 0x01380000b5a4783b */ /* 0x000eee0000000200 */
[C---:B-1----:R-:W-:Y:S08]  /*bd00*/  HMMA.16816.F32 R24, R204.reuse, R8, R24 ;  /* 0x00000008cc18723c */ /* 0x042ff00000001818 */
[C---:B------:R-:W-:Y:S01]  /*bd10*/  HMMA.16816.F32 R20, R204.reuse, R10, R20 ;  /* 0x0000000acc14723c */ /* 0x040fe20000001814 */
[----:B------:R-:W-:Y:S07]  /*bd20*/  LDSM.16.M88.4 R8, [R208+0x4000] ;  /* 0x00400000d008783b */ /* 0x000fee0000000200 */
[C---:B------:R-:W-:Y:S08]  /*bd30*/  HMMA.16816.F32 R16, R204.reuse, R4, R16 ;  /* 0x00000004cc10723c */ /* 0x040ff00000001810 */
[C---:B------:R-:W-:Y:S01]  /*bd40*/  HMMA.16816.F32 R12, R204.reuse, R6, R12 ;  /* 0x00000006cc0c723c */ /* 0x040fe2000000180c */
[----:B------:R-:W1:Y:S07]  /*bd50*/  LDSM.16.M88.4 R4, [R3+0x12000] ;  /* 0x012000000304783b */ /* 0x000e6e0000000200 */
[C---:B----4-:R-:W-:Y:S08]  /*bd60*/  HMMA.16816.F32 R196, R204.reuse, R200, R196 ;  /* 0x000000c8ccc4723c */ /* 0x050ff000000018c4 */
[----:B------:R-:W-:Y:S01]  /*bd70*/  HMMA.16816.F32 R200, R204, R202, R192 ;  /* 0x000000caccc8723c */ /* 0x000fe200000018c0 */
[----:B------:R-:W4:Y:S04]  /*bd80*/  LDSM.16.M88.4 R192, [R3+0x12800] ;  /* 0x0128000003c0783b */ /* 0x000f280000000200 */
        /* <DEDUP_REMOVED lines=13> */
[----:B------:R-:W-:Y:S03]  /*be60*/  LDSM.16.M88.4 R188, [R187+0x13800] ;  /* 0x01380000bbbc783b */ /* 0x000fe60000000200 */
[C---:B-1----:R-:W-:Y:S08]  /*be70*/  HMMA.16816.F32 R32, R8.reuse, R4, R32 ;  /* 0x000000040820723c */ /* 0x042ff00000001820 */
[C---:B------:R-:W-:Y:S01]  /*be80*/  HMMA.16816.F32 R28, R8.reuse, R6, R28 ;  /* 0x00000006081c723c */ /* 0x040fe2000000181c */
[----:B------:R-:W1:Y:S07]  /*be90*/  LDSM.16.M88.4 R4, [R187+0x13000] ;  /* 0x01300000bb04783b */ /* 0x000e6e0000000200 */
[C---:B----4-:R-:W-:Y:S08]  /*bea0*/  HMMA.16816.F32 R24, R8.reuse, R192, R24 ;  /* 0x000000c00818723c */ /* 0x050ff00000001818 */
[C---:B------:R-:W-:Y:S01]  /*beb0*/  HMMA.16816.F32 R20, R8.reuse, R194, R20 ;  /* 0x000000c20814723c */ /* 0x040fe20000001814 */
[----:B------:R-:W-:Y:S07]  /*bec0*/  LDSM.16.M88.4 R192, [R185+0x8000] ;  /* 0x00800000b9c0783b */ /* 0x000fee0000000200 */
[C---:B--2---:R-:W-:Y:S08]  /*bed0*/  HMMA.16816.F32 R16, R8.reuse, R176, R16 ;  /* 0x000000b00810723c */ /* 0x044ff00000001810 */
[C---:B------:R-:W-:Y:S01]  /*bee0*/  HMMA.16816.F32 R12, R8.reuse, R178, R12 ;  /* 0x000000b2080c723c */ /* 0x040fe2000000180c */
[----:B------:R-:W2:Y:S07]  /*bef0*/  LDSM.16.M88.4 R176, [R186+0x14000] ;  /* 0x01400000bab0783b */ /* 0x000eae0000000200 */
        /* <DEDUP_REMOVED lines=11> */
[----:B------:R-:W-:Y:S07]  /*bfb0*/  LDSM.16.M88.4 R4, [R181+0x14000] ;  /* 0x01400000b504783b */ /* 0x000fee0000000200 */
[C---:B------:R-:W-:Y:S01]  /*bfc0*/  HMMA.16816.F32 R204, R172.reuse, R188, R196 ;  /* 0x000000bcaccc723c */ /* 0x040fe200000018c4 */
[----:B------:R-:W1:Y:S07]  /*bfd0*/  LDSM.16.M88.4 R196, [R182+0x8000] ;  /* 0x00800000b6c4783b */ /* 0x000e6e0000000200 */
[----:B------:R-:W-:Y:S01]  /*bfe0*/  HMMA.16816.F32 R200, R172, R190, R200 ;  /* 0x000000beacc8723c */ /* 0x000fe200000018c8 */
[----:B------:R-:W-:Y:S04]  /*bff0*/  LDSM.16.M88.4 R172, [R181+0x15000] ;  /* 0x01500000b5ac783b */ /* 0x000fe80000000200 */
[----:B------:R-:W-:Y:S03]  /*c000*/  LDSM.16.M88.4 R188, [R181+0x15800] ;  /* 0x01580000b5bc783b */ /* 0x000fe60000000200 */
[C---:B--2---:R-:W-:Y:S08]  /*c010*/  HMMA.16816.F32 R32, R192.reuse, R176, R32 ;  /* 0x000000b0c020723c */ /* 0x044ff00000001820 */
[C---:B------:R-:W-:Y:S01]  /*c020*/  HMMA.16816.F32 R28, R192.reuse, R178, R28 ;  /* 0x000000b2c01c723c */ /* 0x040fe2000000181c */
[----:B------:R-:W2:Y:S07]  /*c030*/  LDSM.16.M88.4 R176, [R181+0x14800] ;  /* 0x01480000b5b0783b */ /* 0x000eae0000000200 */
[C---:B----4-:R-:W-:Y:S08]  /*c040*/  HMMA.16816.F32 R24, R192.reuse, R8, R24 ;  /* 0x00000008c018723c */ /* 0x050ff00000001818 */
[C---:B------:R-:W-:Y:S01]  /*c050*/  HMMA.16816.F32 R20, R192.reuse, R10, R20 ;  /* 0x0000000ac014723c */ /* 0x040fe20000001814 */
[----:B------:R-:W-:Y:S07]  /*c060*/  LDSM.16.M88.4 R8, [R3+0x14000] ;  /* 0x014000000308783b */ /* 0x000fee0000000200 */
[C---:B---3--:R-:W-:Y:S08]  /*c070*/  HMMA.16816.F32 R16, R192.reuse, R164, R16 ;  /* 0x000000a4c010723c */ /* 0x048ff00000001810 */
        /* <DEDUP_REMOVED lines=37> */
[----:B------:R-:W5:Y:S07]  /*c2d0*/  LDSM.16.M88.4 R188, [R186+0x17800] ;  /* 0x01780000babc783b */ /* 0x000f6e0000000200 */
        /* <DEDUP_REMOVED lines=15> */
[----:B------:R-:W-:Y:S07]  /*c3d0*/  LDSM.16.M88.4 R172, [R3+0x17000] ;  /* 0x0170000003ac783b */ /* 0x000fee0000000200 */
[C---:B-----5:R-:W-:Y:S08]  /*c3e0*/  HMMA.16816.F32 R204, R168.reuse, R188, R204 ;  /* 0x000000bca8cc723c */ /* 0x060ff000000018cc */
[----:B------:R-:W-:Y:S01]  /*c3f0*/  HMMA.16816.F32 R200, R168, R190, R200 ;  /* 0x000000bea8c8723c */ /* 0x000fe200000018c8 */
[----:B------:R1:W2:Y:S04]  /*c400*/  LDSM.16.M88.4 R168, [R208+0xc000] ;  /* 0x00c00000d0a8783b */ /* 0x0002a80000000200 */
[----:B------:R-:W-:Y:S03]  /*c410*/  LDSM.16.M88.4 R188, [R187+0x16800] ;  /* 0x01680000bbbc783b */ /* 0x000fe60000000200 */
[C---:B---3--:R-:W-:Y:S08]  /*c420*/  HMMA.16816.F32 R24, R196.reuse, R8, R24 ;  /* 0x00000008c418723c */ /* 0x048ff00000001818 */
[C---:B------:R-:W-:Y:S01]  /*c430*/  HMMA.16816.F32 R20, R196.reuse, R10, R20 ;  /* 0x0000000ac414723c */ /* 0x040fe20000001814 */
[----:B------:R-:W3:Y:S07]  /*c440*/  LDSM.16.M88.4 R8, [R3+0x16800] ;  /* 0x016800000308783b */ /* 0x000eee0000000200 */
[C---:B------:R-:W-:Y:S08]  /*c450*/  HMMA.16816.F32 R16, R196.reuse, R176, R16 ;  /* 0x000000b0c410723c */ /* 0x040ff00000001810 */
[C---:B------:R-:W-:Y:S01]  /*c460*/  HMMA.16816.F32 R12, R196.reuse, R178, R12 ;  /* 0x000000b2c40c723c */ /* 0x040fe2000000180c */
[----:B------:R4:W5:Y:S07]  /*c470*/  LDSM.16.M88.4 R176, [R3+0x17800] ;  /* 0x0178000003b0783b */ /* 0x00096e0000000200 */
[C---:B------:R-:W-:Y:S08]  /*c480*/  HMMA.16816.F32 R32, R196.reuse, R192, R32 ;  /* 0x000000c0c420723c */ /* 0x040ff00000001820 */
[C---:B------:R-:W-:Y:S01]  /*c490*/  HMMA.16816.F32 R28, R196.reuse, R194, R28 ;  /* 0x000000c2c41c723c */ /* 0x040fe2000000181c */
[----:B------:R-:W-:Y:S07]  /*c4a0*/  LDSM.16.M88.4 R192, [R187+0x16000] ;  /* 0x01600000bbc0783b */ /* 0x000fee0000000200 */
[C---:B-1----:R-:W-:Y:S01]  /*c4b0*/  HMMA.16816.F32 R208, R196.reuse, R4, R204 ;  /* 0x00000004c4d0723c */ /* 0x042fe200000018cc */
[----:B------:R-:W1:Y:S07]  /*c4c0*/  LDSM.16.M88.4 R204, [R212+0xc000] ;  /* 0x00c00000d4cc783b */ /* 0x000e6e0000000200 */
[----:B------:R-:W-:Y:S01]  /*c4d0*/  HMMA.16816.F32 R200, R196, R6, R200 ;  /* 0x00000006c4c8723c */ /* 0x000fe200000018c8 */
[----:B------:R-:W1:Y:S04]  /*c4e0*/  LDSM.16.M88.4 R4, [R187+0x17000] ;  /* 0x01700000bb04783b */ /* 0x000e680000000200 */
[----:B------:R-:W1:Y:S01]  /*c4f0*/  LDSM.16.M88.4 R196, [R187+0x17800] ;  /* 0x01780000bbc4783b */ /* 0x000e620000000200 */
[----:B------:R-:W-:-:S04]  /*c500*/  DEPBAR.LE SB0, 0x0 ;  /* 0x000080000000791a */ /* 0x000fc80000000000 */
[----:B--2---:R-:W-:Y:S01]  /*c510*/  HMMA.16816.F32 R32, R168, R164, R32 ;  /* 0x000000a4a820723c */ /* 0x004fe20000001820 */
[----:B------:R-:W-:-:S07]  /*c520*/  IADD3 R164, PT, PT, R230, 0x8, RZ ;  /* 0x00000008e6a47810 */ /* 0x000fce0007ffe0ff */
[C---:B------:R-:W-:Y:S08]  /*c530*/  HMMA.16816.F32 R28, R168.reuse, R166, R28 ;  /* 0x000000a6a81c723c */ /* 0x040ff0000000181c */
[C---:B---3--:R-:W-:Y:S08]  /*c540*/  HMMA.16816.F32 R24, R168.reuse, R8, R24 ;  /* 0x00000008a818723c */ /* 0x048ff00000001818 */
[----:B------:R-:W-:Y:S01]  /*c550*/  HMMA.16816.F32 R20, R168, R10, R20 ;  /* 0x0000000aa814723c */ /* 0x000fe20000001814 */
[----:B------:R-:W-:-:S05]  /*c560*/  MOV R11, UR21 ;  /* 0x00000015000b7c02 */ /* 0x000fca0008000f00 */
[----:B------:R-:W-:Y:S02]  /*c570*/  IMAD R11, R11, 0x40, R183 ;  /* 0x000000400b0b7824 */ /* 0x000fe400078e02b7 */
[----:B------:R-:W-:Y:S02]  /*c580*/  HMMA.16816.F32 R16, R168, R172, R16 ;  /* 0x000000aca810723c */ /* 0x000fe40000001810 */
[----:B----4-:R-:W-:-:S05]  /*c590*/  VIADD R3, R11, 0xffffff40 ;  /* 0xffffff400b037836 */ /* 0x010fca0000000000 */
[C---:B------:R-:W-:Y:S01]  /*c5a0*/  ISETP.GE.AND P0, PT, R3.reuse, R229, PT ;  /* 0x000000e50300720c */ /* 0x040fe20003f06270 */
[----:B-----5:R-:W-:Y:S01]  /*c5b0*/  HMMA.16816.F32 R208, R168, R176, R208 ;  /* 0x000000b0a8d0723c */ /* 0x020fe200000018d0 */
[----:B------:R-:W-:Y:S02]  /*c5c0*/  ISETP.GT.AND P6, PT, R230, R3, PT ;  /* 0x00000003e600720c */ /* 0x000fe40003fc4270 */
[----:B------:R-:W-:-:S05]  /*c5d0*/  ISETP.GE.AND P5, PT, R3, R228, PT ;  /* 0x000000e40300720c */ /* 0x000fca0003fa6270 */
[C---:B------:R-:W-:Y:S08]  /*c5e0*/  HMMA.16816.F32 R200, R168.reuse, R178, R200 ;  /* 0x000000b2a8c8723c */ /* 0x040ff000000018c8 */
[----:B------:R-:W-:Y:S08]  /*c5f0*/  HMMA.16816.F32 R12, R168, R174, R12 ;  /* 0x000000aea80c723c */ /* 0x000ff0000000180c */
[C---:B-1----:R-:W-:Y:S08]  /*c600*/  HMMA.16816.F32 R32, R204.reuse, R192, R32 ;  /* 0x000000c0cc20723c */ /* 0x042ff00000001820 */
[C---:B------:R-:W-:Y:S08]  /*c610*/  HMMA.16816.F32 R28, R204.reuse, R194, R28 ;  /* 0x000000c2cc1c723c */ /* 0x040ff0000000181c */
[C---:B------:R-:W-:Y:S08]  /*c620*/  HMMA.16816.F32 R24, R204.reuse, R188, R24 ;  /* 0x000000bccc18723c */ /* 0x040ff00000001818 */
[C---:B------:R-:W-:Y:S08]  /*c630*/  HMMA.16816.F32 R20, R204.reuse, R190, R20 ;  /* 0x000000becc14723c */ /* 0x040ff00000001814 */
[C---:B------:R-:W-:Y:S08]  /*c640*/  HMMA.16816.F32 R16, R204.reuse, R4, R16 ;  /* 0x00000004cc10723c */ /* 0x040ff00000001810 */
[C---:B------:R-:W-:Y:S08]  /*c650*/  HMMA.16816.F32 R208, R204.reuse, R196, R208 ;  /* 0x000000c4ccd0723c */ /* 0x040ff000000018d0 */
[C---:B------:R-:W-:Y:S08]  /*c660*/  HMMA.16816.F32 R200, R204.reuse, R198, R200 ;  /* 0x000000c6ccc8723c */ /* 0x040ff000000018c8 */
[----:B------:R-:W-:Y:S01]  /*c670*/  HMMA.16816.F32 R12, R204, R6, R12 ;  /* 0x00000006cc0c723c */ /* 0x000fe2000000180c */
[----:B------:R-:W-:Y:S01]  /*c680*/  P2R R7, PR, RZ, 0x1 ;  /* 0x00000001ff077803 */ /* 0x000fe20000000000 */
[----:B------:R-:W-:Y:S01]  /*c690*/  VIADD R6, R11, 0xffffff41 ;  /* 0xffffff410b067836 */ /* 0x000fe20000000000 */
[----:B------:R-:W-:Y:S06]  /*c6a0*/  BAR.SYNC.DEFER_BLOCKING 0x0 ;  /* 0x0000000000007b1d */ /* 0x000fec0000010000 */
[----:B------:R-:W-:Y:S11]  /*c6b0*/  BRA.U !UP0, `(.L_x_1615) ;  /* 0x0000000108f87547 */ /* 0x000ff6000b800000 */
[----:B------:R-:W-:-:S04]  /*c6c0*/  UIADD3 UR6, UPT, UPT, UR21, -0x4, URZ ;  /* 0xfffffffc15067890 */ /* 0x000fc8000fffe0ff */
[----:B------:R-:W-:-:S04]  /*c6d0*/  UIMAD.WIDE.U32 UR8, UR6, UR10, URZ ;  /* 0x0000000a060872a5 */ /* 0x000fc8000f8e00ff */
[----:B------:R-:W-:Y:S02]  /*c6e0*/  UIMAD UR6, UR6, UR11, UR9 ;  /* 0x0000000b060672a4 */ /* 0x000fe4000f8e0209 */
[----:B------:R-:W-:Y:S02]  /*c6f0*/  USHF.L.U32 UR4, UR8, 0x6, URZ ;  /* 0x0000000608047899 */ /* 0x000fe400080006ff */
[----:B------:R-:W-:-:S04]  /*c700*/  USHF.L.U64.HI UR6, UR8, 0x6, UR6 ;  /* 0x0000000608067899 */ /* 0x000fc80008010206 */
[----:B------:R-:W-:Y:S01]  /*c710*/  IMAD.U32 R5, RZ, RZ, UR4 ;  /* 0x00000004ff057e24 */ /* 0x000fe2000f8e00ff */
[----:B------:R-:W-:Y:S01]  /*c720*/  ULEA UR4, UP0, UR10, UR4, 0x5 ;  /* 0x000000040a047291 */ /* 0x000fe2000f8028ff */
[----:B------:R-:W-:-:S03]  /*c730*/  IMAD.U32 R4, RZ, RZ, UR6 ;  /* 0x00000006ff047e24 */ /* 0x000fc6000f8e00ff */
[----:B------:R-:W-:Y:S01]  /*c740*/  @!P4 LEA R170, P0, R5, R234, 0x1 ;  /* 0x000000ea05aac211 */ /* 0x000fe200078008ff */
[----:B------:R-:W-:-:S03]  /*c750*/  ULEA.HI.X UR6, UR10, UR6, UR11, 0x5, UP0 ;  /* 0x000000060a067291 */ /* 0x000fc600080f2c0b */
        /* <DEDUP_REMOVED lines=17> */
[----:B------:R-:W-:Y:S02]  /*c870*/  IMAD.U32 R5, RZ, RZ, UR4 ;  /* 0x00000004ff057e24 */ /* 0x000fe4000f8e00ff */
[----:B------:R-:W-:Y:S01]  /*c880*/  IMAD.U32 R4, RZ, RZ, UR6 ;  /* 0x00000006ff047e24 */ /* 0x000fe2000f8e00ff */
[----:B------:R-:W-:Y:S01]  /*c890*/  @!PT LDS RZ, [RZ] ;  /* 0x00000000fffff984 */ /* 0x000fe20000000800 */
[----:B------:R-:W-:Y:S01]  /*c8a0*/  @!PT LDS RZ, [RZ] ;  /* 0x00000000fffff984 */ /* 0x000fe20000000800 */
[----:B------:R-:W-:Y:S01]  /*c8b0*/  @!PT LDS RZ, [RZ] ;  /* 0x00000000fffff984 */ /* 0x000fe20000000800 */
[----:B------:R1:W-:Y:S02]  /*c8c0*/  @!P2 LDGSTS.E.BYPASS.LTC128B.128 [R235+0x14000], desc[UR26][R166.64+0x100] ;  /* 0x14000100a6ebafae */ /* 0x0003e4000b981a1a */
[C---:B------:R-:W-:Y:S02]  /*c8d0*/  LEA R172, P0, R5.reuse, R234, 0x1 ;  /* 0x000000ea05ac7211 */ /* 0x040fe400078008ff */
[----:B------:R1:W-:Y:S02]  /*c8e0*/  @P2 STS.128 [R235+0x14000], RZ ;  /* 0x014000ffeb002388 */ /* 0x0003e40000000c00 */
[----:B------:R-:W-:-:S02]  /*c8f0*/  LEA.HI.X R173, R5, R233, R4, 0x1, P0 ;  /* 0x000000e905ad7211 */ /* 0x000fc400000f0c04 */
        /* <DEDUP_REMOVED lines=26> */
.L_x_1615:
[----:B------:R-:W-:Y:S01]  /*caa0*/  ISETP.GT.AND P1, PT, R164, R3, PT ;  /* 0x00000003a400720c */ /* 0x000fe20003f24270 */
[----:B------:R-:W-:Y:S01]  /*cab0*/  VIADD R3, R11, 0xffffff48 ;  /* 0xffffff480b037836 */ /* 0x000fe20000000000 */
[-C--:B------:R-:W-:Y:S01]  /*cac0*/  ISETP.GT.AND P2, PT, R230, R6.reuse, PT ;  /* 0x00000006e600720c */ /* 0x080fe20003f44270 */
[----:B------:R-:W2:Y:S01]  /*cad0*/  LDCU UR17, c[0x0][0x45c] ;  /* 0x00008b80ff1177ac */ /* 0x000ea20008000800 */
[----:B------:R-:W-:Y:S01]  /*cae0*/  ISETP.GT.AND P4, PT, R164, R6, PT ;  /* 0x00000006a400720c */ /* 0x000fe20003f84270 */
[----:B------:R-:W-:Y:S01]  /*caf0*/  IMAD.MOV.U32 R187, RZ, RZ, 0x20 ;  /* 0x00000020ffbb7424 */ /* 0x000fe200078e00ff */
[----:B------:R-:W-:Y:S01]  /*cb00*/  FSEL R10, R32, -INF , !P6 ;  /* 0xff800000200a7808 */ /* 0x000fe20007000000 */
[----:B------:R-:W-:Y:S01]  /*cb10*/  USHF.L.U32 UR22, UR14, 0x1, URZ ;  /* 0x000000010e167899 */ /* 0x000fe200080006ff */
[----:B------:R-:W-:Y:S01]  /*cb20*/  ISETP.NE.AND P6, PT, R7, RZ, PT ;  /* 0x000000ff0700720c */ /* 0x000fe20003fc5270 */
[----:B------:R-:W-:Y:S01]  /*cb30*/  UIADD3 UR10, UPT, UPT, UR30, -0x61c88647, URZ ;  /* 0x9e3779b91e0a7890 */ /* 0x000fe2000fffe0ff */
[----:B------:R-:W-:Y:S01]  /*cb40*/  FSEL R5, R34, -INF , !P1 ;  /* 0xff80000022057808 */ /* 0x000fe20004800000 */
[----:B------:R-:W-:Y:S01]  /*cb50*/  UIADD3 UR9, UPT, UPT, UR30, 0x3c6ef372, URZ ;  /* 0x3c6ef3721e097890 */ /* 0x000fe2000fffe0ff */
[C---:B------:R-:W-:Y:S01]  /*cb60*/  ISETP.GE.AND P3, PT, R6.reuse, R229, PT ;  /* 0x000000e50600720c */ /* 0x040fe20003f66270 */
[----:B------:R-:W-:Y:S01]  /*cb70*/  UIADD3 UR16, UPT, UPT, UR31, 0x76cf5d0a, URZ ;  /* 0x76cf5d0a1f107890 */ /* 0x000fe2000fffe0ff */
[-C--:B------:R-:W-:Y:S01]  /*cb80*/  ISETP.GE.AND P0, PT, R6, R228.reuse, PT ;  /* 0x000000e40600720c */ /* 0x080fe20003f06270 */
[----:B------:R-:W-:Y:S01]  /*cb90*/  VIADD R6, R11, 0xffffff49 ;  /* 0xffffff490b067836 */ /* 0x000fe20000000000 */
[-C--:B------:R-:W-:Y:S01]  /*cba0*/  ISETP.GT.AND P1, PT, R230, R3.reuse, PT ;  /* 0x00000003e600720c */ /* 0x080fe20003f24270 */
[----:B------:R-:W-:Y:S01]  /*cbb0*/  UIADD3 UR15, UPT, UPT, UR31, 0x32370b8f, URZ ;  /* 0x32370b8f1f0f7890 */ /* 0x000fe2000fffe0ff */
[----:B------:R-:W-:Y:S01]  /*cbc0*/  FSEL R33, R33, -INF , !P2 ;  /* 0xff80000021217808 */ /* 0x000fe20005000000 */
[----:B------:R-:W-:Y:S01]  /*cbd0*/  UIADD3 UR8, UPT, UPT, UR30, -0x255992d5, URZ ;  /* 0xdaa66d2b1e087890 */ /* 0x000fe2000fffe0ff */
[----:B------:R-:W-:Y:S01]  /*cbe0*/  FSEL R4, R35, -INF , !P4 ;  /* 0xff80000023047808 */ /* 0x000fe20006000000 */
[----:B------:R-:W-:Y:S01]  /*cbf0*/  UIADD3 UR4, UPT, UPT, UR30, 0x78dde6e4, URZ ;  /* 0x78dde6e41e047890 */ /* 0x000fe2000fffe0ff */
[----:B------:R-:W-:Y:S01]  /*cc00*/  FSEL R10, R10, -INF , !P6 ;  /* 0xff8000000a0a7808 */ /* 0x000fe20007000000 */
[----:B------:R-:W-:Y:S01]  /*cc10*/  UIADD3 UR12, UPT, UPT, UR31, -0x56f99767, URZ ;  /* 0xa90668991f0c7890 */ /* 0x000fe2000fffe0ff */
[----:B------:R-:W-:Y:S01]  /*cc20*/  FSEL R5, R5, -INF , !P5 ;  /* 0xff80000005057808 */ /* 0x000fe20006800000 */
[----:B------:R-:W-:Y:S01]  /*cc30*/  UIADD3 UR13, UPT, UPT, UR31, -0x126145ec, URZ ;  /* 0xed9eba141f0d7890 */ /* 0x000fe2000fffe0ff */
[----:B------:R-:W-:Y:S01]  /*cc40*/  ISETP.GT.AND P2, PT, R164, R3, PT ;  /* 0x00000003a400720c */ /* 0x000fe20003f44270 */
[----:B------:R-:W-:Y:S01]  /*cc50*/  UIADD3 UR6, UPT, UPT, UR30, -0x4ab325aa, URZ ;  /* 0xb54cda561e067890 */ /* 0x000fe2000fffe0ff */
[C---:B------:R-:W-:Y:S01]  /*cc60*/  ISETP.GE.AND P6, PT, R3.reuse, R229, PT ;  /* 0x000000e50300720c */ /* 0x040fe20003fc6270 */
[----:B------:R-:W-:Y:S01]  /*cc70*/  UIADD3 UR7, UPT, UPT, UR30, 0x1715609d, URZ ;  /* 0x1715609d1e077890 */ /* 0x000fe2000fffe0ff */
[----:B------:R-:W-:Y:S01]  /*cc80*/  ISETP.GE.AND P5, PT, R3, R228, PT ;  /* 0x000000e40300720c */ /* 0x000fe20003fa6270 */
[----:B------:R-:W-:Y:S01]  /*cc90*/  UIADD3 UR11, UPT, UPT, UR31, 0x646e171e, URZ ;  /* 0x646e171e1f0b7890 */ /* 0x000fe2000fffe0ff */
[----:B------:R-:W-:Y:S01]  /*cca0*/  FSEL R3, R33, -INF , !P3 ;  /* 0xff80000021037808 */ /* 0x000fe20005800000 */
[----:B------:R-:W-:Y:S01]  /*ccb0*/  UISETP.GT.U32.AND UP0, UPT, UR14, UR19, UPT ;  /* 0x000000130e00728c */ /* 0x000fe2000bf04070 */
[----:B------:R-:W-:-:S02]  /*ccc0*/  FSEL R4, R4, -INF , !P0 ;  /* 0xff80000004047808 */ /* 0x000fc40004000000 */
[----:B-1----:R-:W-:Y:S01]  /*ccd0*/  FSEL R9, R28, -INF , !P1 ;  /* 0xff8000001c097808 */ /* 0x002fe20004800000 */
[C---:B------:R-:W-:Y:S01]  /*cce0*/  VIADD R28, R11.reuse, 0xffffff51 ;  /* 0xffffff510b1c7836 */ /* 0x040fe20000000000 */
[----:B------:R-:W-:Y:S02]  /*ccf0*/  ISETP.GT.AND P3, PT, R230, R6, PT ;  /* 0x00000006e600720c */ /* 0x000fe40003f64270 */
[C---:B------:R-:W-:Y:S02]  /*cd00*/  ISETP.GE.AND P4, PT, R6.reuse, R229, PT ;  /* 0x000000e50600720c */ /* 0x040fe40003f86270 */
[----:B------:R-:W-:Y:S02]  /*cd10*/  ISETP.GE.AND P0, PT, R6, R228, PT ;  /* 0x000000e40600720c */ /* 0x000fe40003f06270 */
[----:B------:R-:W-:Y:S01]  /*cd20*/  ISETP.GT.AND P1, PT, R164, R6, PT ;  /* 0x00000006a400720c */ /* 0x000fe20003f24270 */
[----:B------:R-:W-:Y:S01]  /*cd30*/  VIADD R6, R11, 0xffffff50 ;  /* 0xffffff500b067836 */ /* 0x000fe20000000000 */
[----:B------:R-:W-:Y:S01]  /*cd40*/  FSEL R7, R30, -INF , !P2 ;  /* 0xff8000001e077808 */ /* 0x000fe20005000000 */
[----:B------:R-:W-:Y:S01]  /*cd50*/  @UP0 UIADD3 UR21, UPT, UPT, UR21, -0x4, URZ ;  /* 0xfffffffc15150890 */ /* 0x000fe2000fffe0ff */
[----:B------:R-:W-:-:S02]  /*cd60*/  FSEL R9, R9, -INF , !P6 ;  /* 0xff80000009097808 */ /* 0x000fc40007000000 */
[----:B------:R-:W-:Y:S02]  /*cd70*/  FSEL R8, R29, -INF , !P3 ;  /* 0xff8000001d087808 */ /* 0x000fe40005800000 */
[----:B------:R-:W-:Y:S02]  /*cd80*/  FSEL R7, R7, -INF , !P5 ;  /* 0xff80000007077808 */ /* 0x000fe40006800000 */
[----:B------:R-:W-:Y:S02]  /*cd90*/  ISETP.GT.AND P2, PT, R230, R6, PT ;  /* 0x00000006e600720c */ /* 0x000fe40003f44270 */
[C---:B------:R-:W-:Y:S02]  /*cda0*/  ISETP.GE.AND P6, PT, R6.reuse, R229, PT ;  /* 0x000000e50600720c */ /* 0x040fe40003fc6270 */
[----:B------:R-:W-:Y:S02]  /*cdb0*/  ISETP.GE.AND P5, PT, R6, R228, PT ;  /* 0x000000e40600720c */ /* 0x000fe40003fa6270 */
[----:B------:R-:W-:-:S02]  /*cdc0*/  ISETP.GT.AND P3, PT, R164, R6, PT ;  /* 0x00000006a400720c */ /* 0x000fc40003f64270 */
[----:B------:R-:W-:Y:S02]  /*cdd0*/  FSEL R6, R31, -INF , !P1 ;  /* 0xff8000001f067808 */ /* 0x000fe40004800000 */
[----:B------:R-:W-:Y:S02]  /*cde0*/  FSEL R8, R8, -INF , !P4 ;  /* 0xff80000008087808 */ /* 0x000fe40006000000 */
[----:B------:R-:W-:Y:S02]  /*cdf0*/  FSEL R6, R6, -INF , !P0 ;  /* 0xff80000006067808 */ /* 0x000fe40004000000 */
[----:B------:R-:W-:Y:S01]  /*ce00*/  FSEL R175, R24, -INF , !P2 ;  /* 0xff80000018af7808 */ /* 0x000fe20005000000 */
[----:B------:R-:W-:Y:S01]  /*ce10*/  VIADD R24, R11, 0xffffff59 ;  /* 0xffffff590b187836 */ /* 0x000fe20000000000 */
        /* <DEDUP_REMOVED lines=10> */
[----:B------:R-:W-:Y:S02]  /*cec0*/  FSEL R168, R27, -INF , !P0 ;  /* 0xff8000001ba87808 */ /* 0x000fe40004000000 */
[----:B------:R-:W-:Y:S01]  /*ced0*/  FSEL R173, R20, -INF , !P3 ;  /* 0xff80000014ad7808 */ /* 0x000fe20005800000 */
[----:B------:R-:W-:Y:S01]  /*cee0*/  VIADD R20, R11, 0xffffff61 ;  /* 0xffffff610b147836 */ /* 0x000fe20000000000 */
[----:B------:R-:W-:Y:S02]  /*cef0*/  ISETP.GT.AND P2, PT, R230, R24, PT ;  /* 0x00000018e600720c */ /* 0x000fe40003f44270 */
[C---:B------:R-:W-:Y:S02]  /*cf00*/  ISETP.GE.AND P4, PT, R24.reuse, R229, PT ;  /* 0x000000e51800720c */ /* 0x040fe40003f86270 */
[----:B------:R-:W-:-:S02]  /*cf10*/  ISETP.GE.AND P0, PT, R24, R228, PT ;  /* 0x000000e41800720c */ /* 0x000fc40003f06270 */
[C---:B------:R-:W-:Y:S01]  /*cf20*/  ISETP.GT.AND P3, PT, R164.reuse, R24, PT ;  /* 0x00000018a400720c */ /* 0x040fe20003f64270 */
[----:B------:R-:W-:Y:S01]  /*cf30*/  VIADD R24, R11, 0xffffff60 ;  /* 0xffffff600b187836 */ /* 0x000fe20000000000 */
[----:B------:R-:W-:Y:S02]  /*cf40*/  ISETP.GT.AND P1, PT, R164, R28, PT ;  /* 0x0000001ca400720c */ /* 0x000fe40003f24270 */
        /* <DEDUP_REMOVED lines=16> */
[----:B------:R-:W-:Y:S02]  /*d050*/  FSEL R17, R17, -INF , !P3 ;  /* 0xff80000011117808 */ /* 0x000fe40005800000 */
[----:B------:R-:W-:-:S02]  /*d060*/  ISETP.GE.AND P6, PT, R28, R229, PT ;  /* 0x000000e51c00720c */ /* 0x000fc40003fc6270 */
[-C--:B------:R-:W-:Y:S02]  /*d070*/  ISETP.GT.AND P2, PT, R230, R20.reuse, PT ;  /* 0x00000014e600720c */ /* 0x080fe40003f44270 */
[----:B------:R-:W-:Y:S02]  /*d080*/  ISETP.GT.AND P3, PT, R164, R20, PT ;  /* 0x00000014a400720c */ /* 0x000fe40003f64270 */
[----:B------:R-:W-:Y:S02]  /*d090*/  FSEL R19, R19, -INF , !P1 ;  /* 0xff80000013137808 */ /* 0x000fe40004800000 */
[----:B------:R-:W-:Y:S02]  /*d0a0*/  ISETP.GT.AND P1, PT, R230, R16, PT ;  /* 0x00000010e600720c */ /* 0x000fe40003f24270 */
[----:B------:R-:W-:Y:S02]  /*d0b0*/  FSEL R173, R173, -INF , !P6 ;  /* 0xff800000adad7808 */ /* 0x000fe40007000000 */
[----:B------:R-:W-:Y:S01]  /*d0c0*/  FSEL R217, R17, -INF , !P4 ;  /* 0xff80000011d97808 */ /* 0x000fe20006000000 */
[C---:B------:R-:W-:Y:S01]  /*d0d0*/  VIADD R17, R11.reuse, 0xffffff70 ;  /* 0xffffff700b117836 */ /* 0x040fe20000000000 */
[----:B------:R-:W-:Y:S01]  /*d0e0*/  FSEL R214, R12, -INF , !P2 ;  /* 0xff8000000cd67808 */ /* 0x000fe20005000000 */
[----:B------:R-:W-:Y:S01]  /*d0f0*/  VIADD R12, R11, 0xffffff78 ;  /* 0xffffff780b0c7836 */ /* 0x000fe20000000000 */
[----:B------:R-:W-:-:S02]  /*d100*/  FSEL R14, R14, -INF , !P3 ;  /* 0xff8000000e0e7808 */ /* 0x000fc40005800000 */
[-C--:B------:R-:W-:Y:S02]  /*d110*/  ISETP.GE.AND P6, PT, R24, R229.reuse, PT ;  /* 0x000000e51800720c */ /* 0x080fe40003fc6270 */
[C---:B------:R-:W-:Y:S02]  /*d120*/  ISETP.GE.AND P4, PT, R16.reuse, R229, PT ;  /* 0x000000e51000720c */ /* 0x040fe40003f86270 */
[----:B------:R-:W-:Y:S02]  /*d130*/  ISETP.GE.AND P2, PT, R16, R228, PT ;  /* 0x000000e41000720c */ /* 0x000fe40003f46270 */
[----:B------:R-:W-:Y:S01]  /*d140*/  ISETP.GT.AND P3, PT, R164, R16, PT ;  /* 0x00000010a400720c */ /* 0x000fe20003f64270 */
[----:B------:R-:W-:Y:S01]  /*d150*/  VIADD R16, R11, 0xffffff71 ;  /* 0xffffff710b107836 */ /* 0x000fe20000000000 */
[----:B------:R-:W-:Y:S01]  /*d160*/  FSEL R213, R13, -INF , !P1 ;  /* 0xff8000000dd57808 */ /* 0x000fe20004800000 */
[----:B------:R-:W-:Y:S01]  /*d170*/  VIADD R11, R11, 0xffffff79 ;  /* 0xffffff790b0b7836 */ /* 0x000fe20000000000 */
[----:B------:R-:W-:-:S02]  /*d180*/  FSEL R220, R220, -INF , !P6 ;  /* 0xff800000dcdc7808 */ /* 0x000fc40007000000 */
[----:B------:R-:W-:Y:S02]  /*d190*/  ISETP.GE.AND P6, PT, R20, R229, PT ;  /* 0x000000e51400720c */ /* 0x000fe40003fc6270 */
[----:B------:R-:W-:Y:S02]  /*d1a0*/  ISETP.GT.AND P1, PT, R230, R17, PT ;  /* 0x00000011e600720c */ /* 0x000fe40003f24270 */
[----:B------:R-:W-:Y:S02]  /*d1b0*/  FMNMX3.FTZ R13, R180, R10, R3, !PT ;  /* 0x0000000ab40d7276 */ /* 0x000fe40007810003 */
[----:B------:R-:W-:Y:S02]  /*d1c0*/  FSEL R213, R213, -INF , !P4 ;  /* 0xff800000d5d57808 */ /* 0x000fe40006000000 */
[----:B------:R-:W-:Y:S02]  /*d1d0*/  ISETP.GT.AND P4, PT, R230, R16, PT ;  /* 0x00000010e600720c */ /* 0x000fe40003f84270 */
[----:B------:R-:W-:-:S02]  /*d1e0*/  FSEL R214, R214, -INF , !P6 ;  /* 0xff800000d6d67808 */ /* 0x000fc40007000000 */
[----:B------:R-:W-:Y:S02]  /*d1f0*/  FMNMX3.FTZ R13, R13, R9, R8, !PT ;  /* 0x000000090d0d7276 */ /* 0x000fe40007810008 */
[----:B------:R-:W-:Y:S02]  /*d200*/  FSEL R197, R208, -INF , !P1 ;  /* 0xff800000d0c57808 */ /* 0x000fe40004800000 */
[-C--:B------:R-:W-:Y:S02]  /*d210*/  ISETP.GE.AND P6, PT, R17, R229.reuse, PT ;  /* 0x000000e51100720c */ /* 0x080fe40003fc6270 */
[----:B------:R-:W-:Y:S02]  /*d220*/  ISETP.GE.AND P1, PT, R16, R229, PT ;  /* 0x000000e51000720c */ /* 0x000fe40003f26270 */
[----:B------:R-:W-:Y:S02]  /*d230*/  FSEL R196, R209, -INF , !P4 ;  /* 0xff800000d1c47808 */ /* 0x000fe40006000000 */
[----:B------:R-:W-:-:S02]  /*d240*/  ISETP.GT.AND P4, PT, R230, R12, PT ;  /* 0x0000000ce600720c */ /* 0x000fc40003f84270 */
[----:B------:R-:W-:Y:S02]  /*d250*/  FMNMX3.FTZ R13, R13, R175, R174, !PT ;  /* 0x000000af0d0d7276 */ /* 0x000fe400078100ae */
[----:B------:R-:W-:Y:S02]  /*d260*/  FSEL R197, R197, -INF , !P6 ;  /* 0xff800000c5c57808 */ /* 0x000fe40007000000 */
[----:B------:R-:W-:Y:S02]  /*d270*/  FSEL R196, R196, -INF , !P1 ;  /* 0xff800000c4c47808 */ /* 0x000fe40004800000 */
[----:B------:R-:W-:Y:S02]  /*d280*/  ISETP.GE.AND P6, PT, R12, R229, PT ;  /* 0x000000e50c00720c */ /* 0x000fe40003fc6270 */
[----:B------:R-:W-:Y:S02]  /*d290*/  ISETP.GT.AND P1, PT, R230, R11, PT ;  /* 0x0000000be600720c */ /* 0x000fe40003f24270 */
[----:B------:R-:W-:-:S02]  /*d2a0*/  FSEL R195, R200, -INF , !P4 ;  /* 0xff800000c8c37808 */ /* 0x000fc40006000000 */
[----:B------:R-:W-:Y:S02]  /*d2b0*/  FMNMX3.FTZ R13, R13, R173, R172, !PT ;  /* 0x000000ad0d0d7276 */ /* 0x000fe400078100ac */
[----:B------:R-:W-:Y:S02]  /*d2c0*/  FSEL R193, R201, -INF , !P1 ;  /* 0xff800000c9c17808 */ /* 0x000fe40004800000 */
[----:B------:R-:W-:Y:S02]  /*d2d0*/  FSEL R195, R195, -INF , !P6 ;  /* 0xff800000c3c37808 */ /* 0x000fe40007000000 */
[----:B------:R-:W-:Y:S02]  /*d2e0*/  ISETP.GE.AND P6, PT, R17, R228, PT ;  /* 0x000000e41100720c */ /* 0x000fe40003fc6270 */
[----:B------:R-:W-:Y:S02]  /*d2f0*/  ISETP.GT.AND P1, PT, R164, R17, PT ;  /* 0x00000011a400720c */ /* 0x000fe40003f24270 */
[----:B------:R-:W-:-:S02]  /*d300*/  FMNMX3.FTZ R13, R13, R220, R217, !PT ;  /* 0x000000dc0d0d7276 */ /* 0x000fc400078100d9 */
[----:B------:R-:W-:Y:S02]  /*d310*/  FMNMX3.FTZ R17, R2, R5, R4, !PT ;  /* 0x0000000502117276 */ /* 0x000fe40007810004 */
[----:B------:R-:W-:Y:S02]  /*d320*/  FSEL R169, R26, -INF , !P5 ;  /* 0xff8000001aa97808 */ /* 0x000fe40006800000 */
[----:B------:R-:W-:Y:S02]  /*d330*/  ISETP.GE.AND P5, PT, R28, R228, PT ;  /* 0x000000e41c00720c */ /* 0x000fe40003fa6270 */
[----:B------:R-:W-:Y:S02]  /*d340*/  ISETP.GE.AND P4, PT, R11, R229, PT ;  /* 0x000000e50b00720c */ /* 0x000fe40003f86270 */
[----:B------:R-:W-:Y:S02]  /*d350*/  FMNMX3.FTZ R13, R13, R214, R213, !PT ;  /* 0x000000d60d0d7276 */ /* 0x000fe400078100d5 */
[----:B------:R-:W-:-:S02]  /*d360*/  FMNMX3.FTZ R17, R17, R7, R6, !PT ;  /* 0x0000000711117276 */ /* 0x000fc40007810006 */
[----:B------:R-:W-:Y:S02]  /*d370*/  FSEL R171, R22, -INF , !P5 ;  /* 0xff80000016ab7808 */ /* 0x000fe40006800000 */
[----:B------:R-:W-:Y:S02]  /*d380*/  ISETP.GE.AND P5, PT, R24, R228, PT ;  /* 0x000000e41800720c */ /* 0x000fe40003fa6270 */
[----:B------:R-:W-:Y:S02]  /*d390*/  FSEL R193, R193, -INF , !P4 ;  /* 0xff800000c1c17808 */ /* 0x000fe40006000000 */
[----:B------:R-:W-:Y:S02]  /*d3a0*/  FMNMX3.FTZ R13, R13, R197, R196, !PT ;  /* 0x000000c50d0d7276 */ /* 0x000fe400078100c4 */
[----:B------:R-:W-:Y:S02]  /*d3b0*/  FMNMX3.FTZ R17, R17, R169, R168, !PT ;  /* 0x000000a911117276 */ /* 0x000fe400078100a8 */
[----:B------:R-:W-:-:S02]  /*d3c0*/  FSEL R212, R18, -INF , !P5 ;  /* 0xff80000012d47808 */ /* 0x000fc40006800000 */
[----:B------:R-:W-:Y:S02]  /*d3d0*/  FSEL R206, R19, -INF , !P0 ;  /* 0xff80000013ce7808 */ /* 0x000fe40004000000 */
[----:B------:R-:W-:Y:S02]  /*d3e0*/  ISETP.GE.AND P5, PT, R20, R228, PT ;  /* 0x000000e41400720c */ /* 0x000fe40003fa6270 */
[----:B------:R-:W-:Y:S02]  /*d3f0*/  FMNMX3.FTZ R13, R13, R195, R193, !PT ;  /* 0x000000c30d0d7276 */ /* 0x000fe400078100c1 */
[----:B------:R-:W-:Y:S02]  /*d400*/  ISETP.GT.AND P0, PT, R164, R16, PT ;  /* 0x00000010a400720c */ /* 0x000fe40003f04270 */
[----:B------:R-:W-:Y:S02]  /*d410*/  FSEL R15, R15, -INF , !P3 ;  /* 0xff8000000f0f7808 */ /* 0x000fe40005800000 */
[----:B------:R-:W-:-:S02]  /*d420*/  FMNMX3.FTZ R17, R17, R171, R170, !PT ;  /* 0x000000ab11117276 */ /* 0x000fc400078100aa */
[----:B------:R-:W-:Y:S02]  /*d430*/  FSEL R192, R210, -INF , !P1 ;  /* 0xff800000d2c07808 */ /* 0x000fe40004800000 */
[----:B------:R-:W-:Y:S02]  /*d440*/  ISETP.GE.AND P4, PT, R16, R228, PT ;  /* 0x000000e41000720c */ /* 0x000fe40003f86270 */
[----:B------:R-:W-:Y:S02]  /*d450*/  FSEL R208, R14, -INF , !P5 ;  /* 0xff8000000ed07808 */ /* 0x000fe40006800000 */
[C---:B------:R-:W-:Y:S01]  /*d460*/  ISETP.GT.AND P3, PT, R164.reuse, R12, PT ;  /* 0x0000000ca400720c */ /* 0x040fe20003f64270 */
[----:B------:R-:W1:Y:S01]  /*d470*/  SHFL.BFLY PT, R14, R13, 0x2, 0x1f ;  /* 0x0c401f000d0e7f89 */ /* 0x000e6200000e0000 */
[----:B------:R-:W-:Y:S02]  /*d480*/  ISETP.GT.AND P1, PT, R164, R11, PT ;  /* 0x0000000ba400720c */ /* 0x000fe40003f24270 */
[----:B------:R-:W-:-:S02]  /*d490*/  FSEL R191, R211, -INF , !P0 ;  /* 0xff800000d3bf7808 */ /* 0x000fc40004000000 */
[----:B------:R-:W-:Y:S02]  /*d4a0*/  FSEL R207, R15, -INF , !P2 ;  /* 0xff8000000fcf7808 */ /* 0x000fe40005000000 */
[----:B------:R-:W-:Y:S02]  /*d4b0*/  FMNMX3.FTZ R17, R17, R212, R206, !PT ;  /* 0x000000d411117276 */ /* 0x000fe400078100ce */
[-C--:B------:R-:W-:Y:S02]  /*d4c0*/  ISETP.GE.AND P5, PT, R12, R228.reuse, PT ;  /* 0x000000e40c00720c */ /* 0x080fe40003fa6270 */
        /* <DEDUP_REMOVED lines=9> */
[----:B-1----:R-:W-:Y:S01]  /*d560*/  FMNMX.FTZ R14, R13, R14, !PT ;  /* 0x0000000e0d0e7209 */ /* 0x002fe20007810000 */
[----:B------:R-:W-:Y:S01]  /*d570*/  IMAD.U32 R13, RZ, RZ, UR22 ;  /* 0x00000016ff0d7e24 */ /* 0x000fe2000f8e00ff */
[----:B------:R-:W-:Y:S01]  /*d580*/  FMNMX3.FTZ R12, R12, R179, R178, !PT ;  /* 0x000000b30c0c7276 */ /* 0x000fe200078100b2 */
[----:B------:R-:W-:Y:S01]  /*d590*/  UIADD3 UR22, UPT, UPT, UR22, 0x1, URZ ;  /* 0x0000000116167890 */ /* 0x000fe2000fffe0ff */
[----:B------:R-:W-:Y:S01]  /*d5a0*/  LEA R176, R0, UR5, 0x1 ;  /* 0x0000000500b07c11 */ /* 0x000fe2000f8e08ff */
[----:B------:R-:W1:Y:S01]  /*d5b0*/  SHFL.BFLY PT, R164, R14, 0x1, 0x1f ;  /* 0x0c201f000ea47f89 */ /* 0x000e6200000e0000 */
[----:B------:R-:W-:-:S03]  /*d5c0*/  LOP3.LUT R13, R13, UR31, R245, 0x96, !PT ;  /* 0x0000001f0d0d7c12 */ /* 0x000fc6000f8e96f5 */
[----:B------:R-:W3:Y:S01]  /*d5d0*/  SHFL.BFLY PT, R11, R12, 0x2, 0x1f ;  /* 0x0c401f000c0b7f89 */ /* 0x000ee200000e0000 */
[----:B------:R-:W-:Y:S02]  /*d5e0*/  VIADD R16, R176, 0x18000 ;  /* 0x00018000b0107836 */ /* 0x000fe40000000000 */
[----:B------:R-:W-:-:S04]  /*d5f0*/  IMAD.WIDE.U32 R200, R13, -0x326172a9, RZ ;  /* 0xcd9e8d570dc87825 */ /* 0x000fc800078e00ff */
[----:B------:R-:W-:Y:S01]  /*d600*/  VIADD R188, R176, 0x18040 ;  /* 0x00018040b0bc7836 */ /* 0x000fe20000000000 */
[----:B------:R-:W-:Y:S02]  /*d610*/  LOP3.LUT R13, R248, UR10, R201, 0x96, !PT ;  /* 0x0000000af80d7c12 */ /* 0x000fe4000f8e96c9 */
[----:B------:R-:W-:-:S03]  /*d620*/  LOP3.LUT R200, R200, UR9, R237, 0x96, !PT ;  /* 0x00000009c8c87c12 */ /* 0x000fc6000f8e96ed */
[----:B------:R-:W-:-:S04]  /*d630*/  IMAD.WIDE.U32 R204, R13, -0x2daee0ad, RZ ;  /* 0xd2511f530dcc7825 */ /* 0x000fc800078e00ff */
[----:B------:R-:W-:Y:S01]  /*d640*/  IMAD.WIDE.U32 R200, R200, -0x2daee0ad, RZ ;  /* 0xd2511f53c8c87825 */ /* 0x000fe200078e00ff */
[----:B-1----:R-:W-:-:S04]  /*d650*/  FMNMX.FTZ R164, R14, R164, !PT ;  /* 0x000000a40ea47209 */ /* 0x002fc80007810000 */
[----:B------:R-:W-:Y:S02]  /*d660*/  LOP3.LUT R204, R204, UR15, R201, 0x96, !PT ;  /* 0x0000000fcccc7c12 */ /* 0x000fe4000f8e96c9 */
[----:B---3--:R-:W-:Y:S01]  /*d670*/  FMNMX.FTZ R12, R12, R11, !PT ;  /* 0x0000000b0c0c7209 */ /* 0x008fe20007810000 */
[C---:B--2---:R-:W-:Y:S01]  /*d680*/  FMUL.FTZ R194, R164.reuse, UR17 ;  /* 0x00000011a4c27c20 */ /* 0x044fe20008410000 */
[----:B------:R-:W-:-:S03]  /*d690*/  FSETP.NEU.FTZ.AND P1, PT, R164, -INF , PT ;  /* 0xff800000a400780b */ /* 0x000fc60003f3d000 */
[----:B------:R-:W1:Y:S01]  /*d6a0*/  SHFL.BFLY PT, R11, R12, 0x1, 0x1f ;  /* 0x0c201f000c0b7f89 */ /* 0x000e6200000e0000 */
[----:B------:R-:W-:-:S05]  /*d6b0*/  FSEL R194, R194, RZ, P1 ;  /* 0x000000ffc2c27208 */ /* 0x000fca0000800000 */
[--C-:B------:R-:W-:Y:S01]  /*d6c0*/  FFMA.FTZ R185, R3, UR17, -R194.reuse ;  /* 0x0000001103b97c23 */ /* 0x100fe200080108c2 */
[----:B------:R-:W-:Y:S01]  /*d6d0*/  FFMA.FTZ R186, R10, UR17, -R194 ;  /* 0x000000110aba7c23 */ /* 0x000fe200080108c2 */
[----:B------:R-:W-:Y:S01]  /*d6e0*/  LOP3.LUT R10, R242, UR16, R205, 0x96, !PT ;  /* 0x00000010f20a7c12 */ /* 0x000fe2000f8e96cd */
[----:B------:R-:W-:-:S04]  /*d6f0*/  IMAD.WIDE.U32 R204, R204, -0x326172a9, RZ ;  /* 0xcd9e8d57cccc7825 */ /* 0x000fc800078e00ff */
[--C-:B------:R-:W-:Y:S01]  /*d700*/  FFMA.FTZ R181, R8, UR17, -R194.reuse ;  /* 0x0000001108b57c23 */ /* 0x100fe200080108c2 */
[----:B------:R-:W-:Y:S01]  /*d710*/  FFMA.FTZ R182, R9, UR17, -R194 ;  /* 0x0000001109b67c23 */ /* 0x000fe200080108c2 */
[----:B------:R-:W-:Y:S01]  /*d720*/  MUFU.EX2 R185, R185 ;  /* 0x000000b900b97308 */ /* 0x000fe20000000800 */
[----:B------:R-:W-:-:S04]  /*d730*/  IMAD.WIDE.U32 R198, R10, -0x326172a9, RZ ;  /* 0xcd9e8d570ac67825 */ /* 0x000fc800078e00ff */
[--C-:B------:R-:W-:Y:S01]  /*d740*/  FFMA.FTZ R202, R175, UR17, -R194.reuse ;  /* 0x00000011afca7c23 */ /* 0x100fe200080108c2 */
[--C-:B------:R-:W-:Y:S01]  /*d750*/  FFMA.FTZ R211, R214, UR17, -R194.reuse ;  /* 0x00000011d6d37c23 */ /* 0x100fe200080108c2 */
[--C-:B------:R-:W-:Y:S01]  /*d760*/  FFMA.FTZ R213, R213, UR17, -R194.reuse ;  /* 0x00000011d5d57c23 */ /* 0x100fe200080108c2 */
[--C-:B------:R-:W-:Y:S01]  /*d770*/  FFMA.FTZ R209, R220, UR17, -R194.reuse ;  /* 0x00000011dcd17c23 */ /* 0x100fe200080108c2 */
[----:B------:R-:W-:Y:S01]  /*d780*/  LOP3.LUT R10, R236, UR8, R199, 0x96, !PT ;  /* 0x00000008ec0a7c12 */ /* 0x000fe2000f8e96c7 */
[--C-:B------:R-:W-:Y:S01]  /*d790*/  FFMA.FTZ R210, R217, UR17, -R194.reuse ;  /* 0x00000011d9d27c23 */ /* 0x100fe200080108c2 */
[----:B------:R-:W-:Y:S01]  /*d7a0*/  LOP3.LUT R198, R198, UR4, R205, 0x96, !PT ;  /* 0x00000004c6c67c12 */ /* 0x000fe2000f8e96cd */
[----:B------:R-:W-:Y:S01]  /*d7b0*/  MUFU.EX2 R186, R186 ;  /* 0x000000ba00ba7308 */ /* 0x000fe20000000800 */
[--C-:B------:R-:W-:Y:S01]  /*d7c0*/  FFMA.FTZ R197, R197, UR17, -R194.reuse ;  /* 0x00000011c5c57c23 */ /* 0x100fe200080108c2 */
[--C-:B------:R-:W-:Y:S01]  /*d7d0*/  FFMA.FTZ R196, R196, UR17, -R194.reuse ;  /* 0x00000011c4c47c23 */ /* 0x100fe200080108c2 */
[----:B-1----:R-:W-:Y:S01]  /*d7e0*/  FMNMX.FTZ R3, R12, R11, !PT ;  /* 0x0000000b0c037209 */ /* 0x002fe20007810000 */
[----:B------:R-:W-:Y:S01]  /*d7f0*/  IMAD.WIDE.U32 R10, R10, -0x2daee0ad, RZ ;  /* 0xd2511f530a0a7825 */ /* 0x000fe200078e00ff */
[----:B------:R-:W-:Y:S03]  /*d800*/  LDSM.16.MT88.4 R12, [R176+0x18000] ;  /* 0x01800000b00c783b */ /* 0x000fe60000004200 */
[--C-:B------:R-:W-:Y:S01]  /*d810*/  FFMA.FTZ R195, R195, UR17, -R194.reuse ;  /* 0x00000011c3c37c23 */ /* 0x100fe200080108c2 */
[C---:B------:R-:W-:Y:S01]  /*d820*/  FSETP.NEU.FTZ.AND P0, PT, R3.reuse, -INF , PT ;  /* 0xff8000000300780b */ /* 0x040fe20003f1d000 */
[----:B------:R-:W-:Y:S01]  /*d830*/  FMUL.FTZ R190, R3, UR17 ;  /* 0x0000001103be7c20 */ /* 0x000fe20008410000 */
[----:B------:R-:W-:Y:S01]  /*d840*/  IMAD.WIDE.U32 R198, R198, -0x2daee0ad, RZ ;  /* 0xd2511f53c6c67825 */ /* 0x000fe200078e00ff */
[----:B------:R-:W-:Y:S01]  /*d850*/  LOP3.LUT R200, R200, UR13, R11, 0x96, !PT ;  /* 0x0000000dc8c87c12 */ /* 0x000fe2000f8e960b */
[----:B------:R-:W-:Y:S02]  /*d860*/  MUFU.EX2 R182, R182 ;  /* 0x000000b600b67308 */ /* 0x000fe40000000800 */
[----:B------:R-:W-:Y:S01]  /*d870*/  FFMA.FTZ R193, R193, UR17, -R194 ;  /* 0x00000011c1c17c23 */ /* 0x000fe200080108c2 */
[----:B------:R-:W-:-:S02]  /*d880*/  FSEL R190, R190, RZ, P0 ;  /* 0x000000ffbebe7208 */ /* 0x000fc40000000000 */
[----:B------:R-:W-:Y:S01]  /*d890*/  LOP3.LUT R8, R10, UR12, R199, 0x96, !PT ;  /* 0x0000000c0a087c12 */ /* 0x000fe2000f8e96c7 */
[----:B------:R-:W-:Y:S01]  /*d8a0*/  IMAD.WIDE.U32 R200, R200, -0x326172a9, RZ ;  /* 0xcd9e8d57c8c87825 */ /* 0x000fe200078e00ff */
[----:B------:R-:W1:Y:S03]  /*d8b0*/  LDC R10, c[0x0][0x4f8] ;  /* 0x00013e00ff0a7b82 */ /* 0x000e660000000800 */
[--C-:B------:R-:W-:Y:S01]  /*d8c0*/  FFMA.FTZ R165, R7, UR17, -R190.reuse ;  /* 0x0000001107a57c23 */ /* 0x100fe200080108be */
[----:B------:R-:W-:Y:S01]  /*d8d0*/  FFMA.FTZ R0, R6, UR17, -R190 ;  /* 0x0000001106007c23 */ /* 0x000fe200080108be */
[----:B------:R-:W-:Y:S01]  /*d8e0*/  FSEL R7, R164, RZ, P1 ;  /* 0x000000ffa4077208 */ /* 0x000fe20000800000 */
[----:B------:R-:W-:Y:S01]  /*d8f0*/  IMAD.WIDE.U32 R8, R8, -0x326172a9, RZ ;  /* 0xcd9e8d5708087825 */ /* 0x000fe200078e00ff */
[----:B------:R-:W-:-:S03]  /*d900*/  FSEL R6, R3, RZ, P0 ;  /* 0x000000ff03067208 */ /* 0x000fc60000000000 */
[--C-:B------:R-:W-:Y:S01]  /*d910*/  FFMA.FTZ R167, R5, UR17, -R190.reuse ;  /* 0x0000001105a77c23 */ /* 0x100fe200080108be */
[----:B------:R-:W-:Y:S01]  /*d920*/  R2P PR, R216, 0x6 ;  /* 0x00000006d8007804 */ /* 0x000fe20000000000 */
[----:B------:R-:W-:Y:S01]  /*d930*/  FADD.FTZ R180, R180, -R7 ;  /* 0x80000007b4b47221 */ /* 0x000fe20000010000 */
[----:B------:R-:W-:Y:S01]  /*d940*/  FFMA.FTZ R166, R4, UR17, -R190 ;  /* 0x0000001104a67c23 */ /* 0x000fe200080108be */
[----:B------:R-:W-:Y:S01]  /*d950*/  FADD.FTZ R2, R2, -R6 ;  /* 0x8000000602027221 */ /* 0x000fe20000010000 */
[----:B------:R-:W-:Y:S02]  /*d960*/  IMAD.MOV.U32 R11, RZ, RZ, R8 ;  /* 0x000000ffff0b7224 */ /* 0x000fe400078e0008 */
[----:B------:R-:W-:Y:S01]  /*d970*/  FMUL.FTZ R180, R180, UR17 ;  /* 0x00000011b4b47c20 */ /* 0x000fe20008410000 */
[----:B------:R-:W-:Y:S01]  /*d980*/  SEL R187, R187, 0xffffffe0, !P1 ;  /* 0xffffffe0bbbb7807 */ /* 0x000fe20004800000 */
[----:B------:R-:W-:Y:S01]  /*d990*/  FMUL.FTZ R2, R2, UR17 ;  /* 0x0000001102027c20 */ /* 0x000fe20008410000 */
[C---:B------:R-:W-:Y:S01]  /*d9a0*/  PRMT R4, R8.reuse, 0x7771, RZ ;  /* 0x0000777108047816 */ /* 0x040fe200000000ff */
[----:B------:R-:W-:Y:S01]  /*d9b0*/  MUFU.EX2 R181, R181 ;  /* 0x000000b500b57308 */ /* 0x000fe20000000800 */
[----:B------:R-:W-:Y:S01]  /*d9c0*/  PRMT R5, R8, 0x7773, RZ ;  /* 0x0000777308057816 */ /* 0x000fe200000000ff */
[----:B------:R-:W-:Y:S01]  /*d9d0*/  IMAD.IADD R189, R176, 0x1, R187 ;  /* 0x00000001b0bd7824 */ /* 0x000fe200078e02bb */
[----:B------:R-:W-:Y:S01]  /*d9e0*/  PRMT R8, R8, 0x7772, RZ ;  /* 0x0000777208087816 */ /* 0x000fe200000000ff */
[----:B------:R-:W-:Y:S01]  /*d9f0*/  @P2 VIADD R188, R16, 0xffffffc0 ;  /* 0xffffffc010bc2836 */ /* 0x000fe20000000000 */
[----:B------:R-:W-:Y:S01]  /*da00*/  LOP3.LUT R9, R200, UR6, R9, 0x96, !PT ;  /* 0x00000006c8097c12 */ /* 0x000fe2000f8e9609 */
[----:B------:R-:W-:Y:S01]  /*da10*/  FFMA.FTZ R200, R174, UR17, -R194 ;  /* 0x00000011aec87c23 */ /* 0x000fe200080108c2 */
[----:B------:R-:W-:Y:S01]  /*da20*/  LOP3.LUT R11, R11, 0xff, RZ, 0xc0, !PT ;  /* 0x000000ff0b0b7812 */ /* 0x000fe200078ec0ff */
[----:B------:R-:W2:Y:S01]  /*da30*/  MUFU.EX2 R180, R180 ;  /* 0x000000b400b47308 */ /* 0x000ea20000000800 */
[----:B------:R-:W-:Y:S01]  /*da40*/  LDSM.16.MT88.4 R28, [R188] ;  /* 0x00000000bc1c783b */ /* 0x000fe20000004200 */
[----:B------:R-:W-:Y:S01]  /*da50*/  PRMT R8, R8, 0x5410, R5 ;  /* 0x0000541008087816 */ /* 0x000fe20000000005 */
[----:B------:R-:W-:Y:S01]  /*da60*/  IMAD.IADD R187, R187, 0x1, R188 ;  /* 0x00000001bbbb7824 */ /* 0x000fe200078e02bc */
[C---:B------:R-:W-:Y:S01]  /*da70*/  LOP3.LUT R5, R9.reuse, 0xffff, RZ, 0xc0, !PT ;  /* 0x0000ffff09057812 */ /* 0x040fe200078ec0ff */
[----:B------:R-:W-:Y:S01]  /*da80*/  LDSM.16.MT88.4 R20, [R189+0x18000] ;  /* 0x01800000bd14783b */ /* 0x000fe20000004200 */
[----:B------:R-:W-:Y:S01]  /*da90*/  PRMT R6, R9, 0x7632, R6 ;  /* 0x0000763209067816 */ /* 0x000fe20000000006 */
[--C-:B------:R-:W-:Y:S01]  /*daa0*/  FFMA.FTZ R205, R169, UR17, -R190.reuse ;  /* 0x00000011a9cd7c23 */ /* 0x100fe200080108be */
[----:B------:R-:W3:Y:S01]  /*dab0*/  MUFU.EX2 R2, R2 ;  /* 0x0000000200027308 */ /* 0x000ee20000000800 */
[----:B-1----:R-:W-:Y:S01]  /*dac0*/  LOP3.LUT R10, R10, 0xff, RZ, 0xc0, !PT ;  /* 0x000000ff0a0a7812 */ /* 0x002fe200078ec0ff */
[----:B------:R-:W-:Y:S01]  /*dad0*/  FFMA.FTZ R203, R171, UR17, -R190 ;  /* 0x00000011abcb7c23 */ /* 0x000fe200080108be */
[----:B------:R-:W-:Y:S01]  /*dae0*/  PRMT R4, R11, 0x5410, R4 ;  /* 0x000054100b047816 */ /* 0x000fe20000000004 */
[----:B------:R-:W-:Y:S01]  /*daf0*/  FFMA.FTZ R199, R170, UR17, -R190 ;  /* 0x00000011aac77c23 */ /* 0x000fe200080108be */
[----:B------:R-:W-:Y:S01]  /*db00*/  LOP3.LUT R11, R9, 0xff, RZ, 0xc0, !PT ;  /* 0x000000ff090b7812 */ /* 0x000fe200078ec0ff */
[----:B------:R-:W-:Y:S01]  /*db10*/  IMAD R177, R10, 0x10000, R10 ;  /* 0x000100000ab17824 */ /* 0x000fe200078e020a */
[----:B------:R-:W-:Y:S01]  /*db20*/  SHF.R.U32.HI R5, RZ, 0x8, R5 ;  /* 0x00000008ff057819 */ /* 0x000fe20000011605 */
[----:B------:R-:W-:Y:S01]  /*db30*/  MUFU.EX2 R167, R167 ;  /* 0x000000a700a77308 */ /* 0x000fe20000000800 */
[-C--:B--2---:R-:W-:Y:S01]  /*db40*/  FMUL.FTZ R24, R144, R180.reuse ;  /* 0x000000b490187220 */ /* 0x084fe20000410000 */
[-C--:B------:R-:W-:Y:S01]  /*db50*/  FMUL.FTZ R25, R145, R180.reuse ;  /* 0x000000b491197220 */ /* 0x080fe20000410000 */
[----:B------:R-:W-:Y:S01]  /*db60*/  SHF.R.U32.HI R9, RZ, 0x18, R9 ;  /* 0x00000018ff097819 */ /* 0x000fe20000011609 */
[-C--:B------:R-:W-:Y:S01]  /*db70*/  FMUL.FTZ R44, R44, R180.reuse ;  /* 0x000000b42c2c7220 */ /* 0x080fe20000410000 */
[----:B------:R-:W-:Y:S01]  /*db80*/  LOP3.LUT R6, R6, 0xff, RZ, 0xc0, !PT ;  /* 0x000000ff06067812 */ /* 0x000fe200078ec0ff */
[----:B------:R-:W-:Y:S01]  /*db90*/  FMUL.FTZ R45, R45, R180 ;  /* 0x000000b42d2d7220 */ /* 0x000fe20000410000 */
[----:B------:R-:W-:Y:S01]  /*dba0*/  PRMT R5, R11, 0x5410, R5 ;  /* 0x000054100b057816 */ /* 0x000fe20000000005 */
[----:B------:R-:W1:Y:S01]  /*dbb0*/  MUFU.EX2 R166, R166 ;  /* 0x000000a600a67308 */ /* 0x000e620000000800 */
[-C--:B---3--:R-:W-:Y:S01]  /*dbc0*/  FMUL.FTZ R26, R146, R2.reuse ;  /* 0x00000002921a7220 */ /* 0x088fe20000410000 */
[-C--:B------:R-:W-:Y:S01]  /*dbd0*/  FMUL.FTZ R27, R147, R2.reuse ;  /* 0x00000002931b7220 */ /* 0x080fe20000410000 */
[----:B------:R-:W-:Y:S01]  /*dbe0*/  LOP3.LUT R7, R8, 0xff00ff, RZ, 0xc0, !PT ;  /* 0x00ff00ff08077812 */ /* 0x000fe200078ec0ff */
[----:B------:R-:W2:Y:S01]  /*dbf0*/  LDSM.16.MT88.4 R144, [R189+0x1a000] ;  /* 0x01a00000bd90783b */ /* 0x000ea20000004200 */
[----:B------:R-:W-:Y:S01]  /*dc00*/  PRMT R8, R6, 0x5410, R9 ;  /* 0x0000541006087816 */ /* 0x000fe20000000009 */
[-C--:B------:R-:W-:Y:S01]  /*dc10*/  FMUL.FTZ R46, R46, R2.reuse ;  /* 0x000000022e2e7220 */ /* 0x080fe20000410000 */
[--C-:B------:R-:W-:Y:S01]  /*dc20*/  HSET2.LE.AND R6, R4, R177.reuse, PT ;  /* 0x000000b104067233 */ /* 0x100fe20003803000 */
[----:B------:R-:W-:Y:S01]  /*dc30*/  MUFU.EX2 R165, R165 ;  /* 0x000000a500a57308 */ /* 0x000fe20000000800 */
[--C-:B------:R-:W-:Y:S01]  /*dc40*/  HSET2.LE.AND R4, R5, R177.reuse, PT ;  /* 0x000000b105047233 */ /* 0x100fe20003803000 */
[----:B------:R-:W-:Y:S01]  /*dc50*/  FMUL.FTZ R47, R47, R2 ;  /* 0x000000022f2f7220 */ /* 0x000fe20000410000 */
[--C-:B------:R-:W-:Y:S01]  /*dc60*/  HSET2.LE.AND R7, R7, R177.reuse, PT ;  /* 0x000000b107077233 */ /* 0x100fe20003803000 */
[-C--:B------:R-:W-:Y:S01]  /*dc70*/  FMUL.FTZ R48, R48, R180.reuse ;  /* 0x000000b430307220 */ /* 0x080fe20000410000 */
[----:B------:R-:W-:Y:S01]  /*dc80*/  HSET2.LE.AND R5, R8, R177, PT ;  /* 0x000000b108057233 */ /* 0x000fe20003803000 */
[----:B------:R-:W-:Y:S01]  /*dc90*/  FMUL.FTZ R49, R49, R180 ;  /* 0x000000b431317220 */ /* 0x000fe20000410000 */
[----:B------:R-:W-:Y:S01]  /*dca0*/  F2FP.F16.F32.PACK_AB R11, R181, R182 ;  /* 0x000000b6b50b723e */ /* 0x000fe200000000ff */
[----:B------:R-:W3:Y:S01]  /*dcb0*/  MUFU.EX2 R0, R0 ;  /* 0x0000000000007308 */ /* 0x000ee20000000800 */
[----:B------:R-:W-:Y:S01]  /*dcc0*/  F2FP.F16.F32.PACK_AB R9, R185, R186 ;  /* 0x000000bab909723e */ /* 0x000fe200000000ff */
[-C--:B------:R-:W-:Y:S01]  /*dcd0*/  FMUL.FTZ R50, R50, R2.reuse ;  /* 0x0000000232327220 */ /* 0x080fe20000410000 */
[----:B-1----:R-:W-:Y:S01]  /*dce0*/  F2FP.F16.F32.PACK_AB R8, R166, R167 ;  /* 0x000000a7a608723e */ /* 0x002fe200000000ff */
[----:B------:R-:W-:Y:S01]  /*dcf0*/  FMUL.FTZ R51, R51, R2 ;  /* 0x0000000233337220 */ /* 0x000fe20000410000 */
[----:B------:R-:W-:Y:S01]  /*dd00*/  LOP3.LUT R6, R11, R6, RZ, 0xc0, !PT ;  /* 0x000000060b067212 */ /* 0x000fe200078ec0ff */
[----:B------:R-:W-:Y:S01]  /*dd10*/  FMUL.FTZ R32, R136, R180 ;  /* 0x000000b488207220 */ /* 0x000fe20000410000 */
[----:B------:R-:W-:Y:S01]  /*dd20*/  LOP3.LUT R4, R9, R4, RZ, 0xc0, !PT ;  /* 0x0000000409047212 */ /* 0x000fe200078ec0ff */
[----:B------:R-:W-:Y:S01]  /*dd30*/  FMUL.FTZ R33, R137, R180 ;  /* 0x000000b489217220 */ /* 0x000fe20000410000 */
[----:B------:R-:W-:Y:S01]  /*dd40*/  LOP3.LUT R5, R8, R5, RZ, 0xc0, !PT ;  /* 0x0000000508057212 */ /* 0x000fe200078ec0ff */
[-C--:B------:R-:W-:Y:S01]  /*dd50*/  FMUL.FTZ R34, R138, R2.reuse ;  /* 0x000000028a227220 */ /* 0x080fe20000410000 */
[----:B------:R-:W-:Y:S01]  /*dd60*/  FMUL.FTZ R35, R139, R2 ;  /* 0x000000028b237220 */ /* 0x000fe20000410000 */
[-C--:B------:R-:W-:Y:S01]  /*dd70*/  FMUL.FTZ R140, R140, R180.reuse ;  /* 0x000000b48c8c7220 */ /* 0x080fe20000410000 */
[----:B------:R-:W-:Y:S01]  /*dd80*/  FMUL.FTZ R141, R141, R180 ;  /* 0x000000b48d8d7220 */ /* 0x000fe20000410000 */
[-C--:B------:R-:W-:Y:S01]  /*dd90*/  FMUL.FTZ R142, R142, R2.reuse ;  /* 0x000000028e8e7220 */ /* 0x080fe20000410000 */
[----:B------:R-:W-:Y:S01]  /*dda0*/  FMUL.FTZ R143, R143, R2 ;  /* 0x000000028f8f7220 */ /* 0x000fe20000410000 */
[----:B------:R-:W1:Y:S01]  /*ddb0*/  LDSM.16.MT88.4 R136, [R188+0x2000] ;  /* 0x00200000bc88783b */ /* 0x000e620000004200 */
[----:B---3--:R-:W-:Y:S01]  /*ddc0*/  F2FP.F16.F32.PACK_AB R10, R0, R165 ;  /* 0x000000a5000a723e */ /* 0x008fe200000000ff */
[-C--:B------:R-:W-:Y:S01]  /*ddd0*/  FMUL.FTZ R52, R52, R180.reuse ;  /* 0x000000b434347220 */ /* 0x080fe20000410000 */
[----:B------:R-:W-:Y:S01]  /*dde0*/  FMUL.FTZ R53, R53, R180 ;  /* 0x000000b435357220 */ /* 0x000fe20000410000 */
[-C--:B------:R-:W-:Y:S01]  /*ddf0*/  FMUL.FTZ R54, R54, R2.reuse ;  /* 0x0000000236367220 */ /* 0x080fe20000410000 */
[----:B------:R-:W-:Y:S01]  /*de00*/  LOP3.LUT R7, R10, R7, RZ, 0xc0, !PT ;  /* 0x000000070a077212 */ /* 0x000fe200078ec0ff */
        /* <DEDUP_REMOVED lines=90> */
[----:B------:R-:W-:Y:S01]  /*e3b0*/  LOP3.LUT R201, R204, UR7, R201, 0x96, !PT ;  /* 0x00000007ccc97c12 */ /* 0x000fe2000f8e96c9 */
[--C-:B------:R-:W-:Y:S01]  /*e3c0*/  FFMA.FTZ R204, R168, UR17, -R190.reuse ;  /* 0x00000011a8cc7c23 */ /* 0x100fe200080108be */
[-C--:B------:R-:W-:Y:S01]  /*e3d0*/  FMUL.FTZ R104, R104, R180.reuse ;  /* 0x000000b468687220 */ /* 0x080fe20000410000 */
[----:B------:R-:W-:Y:S01]  /*e3e0*/  FMUL.FTZ R105, R105, R180 ;  /* 0x000000b469697220 */ /* 0x000fe20000410000 */
[C---:B------:R-:W-:Y:S01]  /*e3f0*/  HMMA.16816.F32 R20, R4.reuse, R22, R148 ;  /* 0x000000160414723c */ /* 0x040fe20000001894 */
[----:B------:R-:W4:Y:S01]  /*e400*/  LDSM.16.MT88.4 R148, [R176+0x1a000] ;  /* 0x01a00000b094783b */ /* 0x000f220000004200 */
        /* <DEDUP_REMOVED lines=11> */
[----:B------:R-:W-:Y:S01]  /*e4c0*/  MUFU.EX2 R202, R202 ;  /* 0x000000ca00ca7308 */ /* 0x000fe20000000800 */
[-C--:B------:R-:W-:Y:S01]  /*e4d0*/  FMUL.FTZ R8, R160, R180.reuse ;  /* 0x000000b4a0087220 */ /* 0x080fe20000410000 */
[----:B------:R-:W-:Y:S01]  /*e4e0*/  FMUL.FTZ R9, R161, R180 ;  /* 0x000000b4a1097220 */ /* 0x000fe20000410000 */
[C---:B------:R-:W-:Y:S01]  /*e4f0*/  HMMA.16816.F32 R80, R4.reuse, R138, R80 ;  /* 0x0000008a0450723c */ /* 0x040fe20000001850 */
[----:B------:R-:W1:Y:S01]  /*e500*/  LDSM.16.MT88.4 R136, [R176+0x1e000] ;  /* 0x01e00000b088783b */ /* 0x000e620000004200 */
[-C--:B------:R-:W-:Y:S01]  /*e510*/  FMUL.FTZ R10, R162, R2.reuse ;  /* 0x00000002a20a7220 */ /* 0x080fe20000410000 */
[----:B------:R-:W-:Y:S01]  /*e520*/  FMUL.FTZ R11, R163, R2 ;  /* 0x00000002a30b7220 */ /* 0x000fe20000410000 */
[-C--:B------:R-:W-:Y:S01]  /*e530*/  FMUL.FTZ R124, R124, R180.reuse ;  /* 0x000000b47c7c7220 */ /* 0x080fe20000410000 */
[----:B------:R-:W-:Y:S01]  /*e540*/  MUFU.EX2 R200, R200 ;  /* 0x000000c800c87308 */ /* 0x000fe20000000800 */
[----:B------:R-:W-:Y:S01]  /*e550*/  FMUL.FTZ R125, R125, R180 ;  /* 0x000000b47d7d7220 */ /* 0x000fe20000410000 */
[-C--:B------:R-:W-:Y:S01]  /*e560*/  FMUL.FTZ R126, R126, R2.reuse ;  /* 0x000000027e7e7220 */ /* 0x080fe20000410000 */
[C---:B--2---:R-:W-:Y:S01]  /*e570*/  HMMA.16816.F32 R92, R4.reuse, R144, R92 ;  /* 0x00000090045c723c */ /* 0x044fe2000000185c */
        /* <DEDUP_REMOVED lines=8> */
[----:B------:R-:W2:Y:S01]  /*e600*/  LDSM.16.MT88.4 R144, [R188+0x6000] ;  /* 0x00600000bc90783b */ /* 0x000ea20000004200 */
[----:B------:R-:W-:Y:S01]  /*e610*/  FMUL.FTZ R133, R133, R180 ;  /* 0x000000b485857220 */ /* 0x000fe20000410000 */
[-C--:B------:R-:W-:Y:S01]  /*e620*/  FMUL.FTZ R134, R134, R2.reuse ;  /* 0x0000000286867220 */ /* 0x080fe20000410000 */
[----:B------:R-:W-:Y:S01]  /*e630*/  FMUL.FTZ R135, R135, R2 ;  /* 0x0000000287877220 */ /* 0x000fe20000410000 */
[----:B------:R-:W-:Y:S01]  /*e640*/  MUFU.EX2 R204, R204 ;  /* 0x000000cc00cc7308 */ /* 0x000fe20000000800 */
[-C--:B------:R-:W-:Y:S01]  /*e650*/  FMUL.FTZ R128, R128, R180.reuse ;  /* 0x000000b480807220 */ /* 0x080fe20000410000 */
[----:B------:R-:W-:Y:S01]  /*e660*/  FMUL.FTZ R129, R129, R180 ;  /* 0x000000b481817220 */ /* 0x000fe20000410000 */
[C---:B---3--:R-:W-:Y:S01]  /*e670*/  HMMA.16816.F32 R84, R4.reuse, R140, R84 ;  /* 0x0000008c0454723c */ /* 0x048fe20000001854 */
[-C--:B------:R-:W-:Y:S01]  /*e680*/  FMUL.FTZ R130, R130, R2.reuse ;  /* 0x0000000282827220 */ /* 0x080fe20000410000 */
[----:B------:R-:W-:Y:S01]  /*e690*/  FMUL.FTZ R131, R131, R2 ;  /* 0x0000000283837220 */ /* 0x000fe20000410000 */
[----:B------:R-:W-:Y:S01]  /*e6a0*/  LDSM.16.MT88.4 R168, [R187+0x800] ;  /* 0x00080000bba8783b */ /* 0x000fe20000004200 */
[--C-:B------:R-:W-:Y:S01]  /*e6b0*/  FFMA.FTZ R208, R208, UR17, -R190.reuse ;  /* 0x00000011d0d07c23 */ /* 0x100fe200080108be */
[----:B------:R-:W-:Y:S01]  /*e6c0*/  MUFU.EX2 R203, R203 ;  /* 0x000000cb00cb7308 */ /* 0x000fe20000000800 */
[--C-:B------:R-:W-:Y:S01]  /*e6d0*/  FFMA.FTZ R207, R207, UR17, -R190.reuse ;  /* 0x00000011cfcf7c23 */ /* 0x100fe200080108be */
[----:B------:R-:W-:Y:S01]  /*e6e0*/  LDSM.16.MT88.4 R160, [R176+0x1a800] ;  /* 0x01a80000b0a0783b */ /* 0x000fe20000004200 */
[C---:B------:R-:W-:Y:S01]  /*e6f0*/  HMMA.16816.F32 R88, R4.reuse, R142, R88 ;  /* 0x0000008e0458723c */ /* 0x040fe20000001858 */
[--C-:B------:R-:W-:Y:S01]  /*e700*/  FFMA.FTZ R212, R212, UR17, -R190.reuse ;  /* 0x00000011d4d47c23 */ /* 0x100fe200080108be */
[--C-:B------:R-:W-:Y:S01]  /*e710*/  FFMA.FTZ R206, R206, UR17, -R190.reuse ;  /* 0x00000011cece7c23 */ /* 0x100fe200080108be */
[----:B------:R-:W3:Y:S01]  /*e720*/  LDSM.16.MT88.4 R140, [R189+0x1e000] ;  /* 0x01e00000bd8c783b */ /* 0x000ee20000004200 */
[--C-:B------:R-:W-:Y:S01]  /*e730*/  FFMA.FTZ R192, R192, UR17, -R190.reuse ;  /* 0x00000011c0c07c23 */ /* 0x100fe200080108be */
[----:B------:R-:W5:Y:S01]  /*e740*/  MUFU.EX2 R199, R199 ;  /* 0x000000c700c77308 */ /* 0x000f620000000800 */
[----:B------:R-:W-:Y:S01]  /*e750*/  FFMA.FTZ R191, R191, UR17, -R190 ;  /* 0x00000011bfbf7c23 */ /* 0x000fe200080108be */
[----:B------:R-:W-:Y:S01]  /*e760*/  FFMA.FTZ R180, R247, R180, R186 ;  /* 0x000000b4f7b47223 */ /* 0x000fe200000100ba */
[----:B----4-:R-:W-:Y:S01]  /*e770*/  HMMA.16816.F32 R36, R4, R148, R36 ;  /* 0x000000940424723c */ /* 0x010fe20000001824 */
[----:B------:R-:W-:-:S02]  /*e780*/  FFMA.FTZ R2, R246, R2, R167 ;  /* 0x00000002f6027223 */ /* 0x000fc400000100a7 */
[----:B------:R-:W-:Y:S02]  /*e790*/  FADD.FTZ R180, R185, R180 ;  /* 0x000000b4b9b47221 */ /* 0x000fe40000010000 */
[----:B------:R-:W-:Y:S01]  /*e7a0*/  MUFU.EX2 R211, R211 ;  /* 0x000000d300d37308 */ /* 0x000fe20000000800 */
[----:B------:R-:W-:Y:S01]  /*e7b0*/  FADD.FTZ R2, R166, R2 ;  /* 0x00000002a6027221 */ /* 0x000fe20000010000 */
[----:B------:R-:W-:Y:S01]  /*e7c0*/  FADD.FTZ R182, R182, R180 ;  /* 0x000000b4b6b67221 */ /* 0x000fe20000010000 */
[----:B------:R-:W-:Y:S01]  /*e7d0*/  HMMA.16816.F32 R40, R4, R150, R40 ;  /* 0x000000960428723c */ /* 0x000fe20000001828 */
[----:B------:R-:W4:Y:S01]  /*e7e0*/  LDSM.16.MT88.4 R148, [R187+0x6000] ;  /* 0x00600000bb94783b */ /* 0x000f220000004200 */
[----:B------:R-:W-:Y:S01]  /*e7f0*/  FADD.FTZ R165, R165, R2 ;  /* 0x00000002a5a57221 */ /* 0x000fe20000010000 */
[----:B------:R-:W-:Y:S02]  /*e800*/  FADD.FTZ R182, R181, R182 ;  /* 0x000000b6b5b67221 */ /* 0x000fe40000010000 */
[----:B------:R-:W-:Y:S01]  /*e810*/  MUFU.EX2 R213, R213 ;  /* 0x000000d500d57308 */ /* 0x000fe20000000800 */
[----:B------:R-:W-:-:S02]  /*e820*/  FADD.FTZ R165, R0, R165 ;  /* 0x000000a500a57221 */ /* 0x000fc40000010000 */
[----:B-1----:R-:W-:Y:S01]  /*e830*/  HMMA.16816.F32 R100, R4, R136, R100 ;  /* 0x000000880464723c */ /* 0x002fe20000001864 */
[----:B------:R-:W-:-:S04]  /*e840*/  IMAD.WIDE.U32 R136, R201, -0x2daee0ad, RZ ;  /* 0xd2511f53c9887825 */ /* 0x000fc800078e00ff */
[--C-:B------:R-:W-:Y:S01]  /*e850*/  FFMA.FTZ R201, R173, UR17, -R194.reuse ;  /* 0x00000011adc97c23 */ /* 0x100fe200080108c2 */
[----:B------:R-:W-:Y:S01]  /*e860*/  MUFU.EX2 R209, R209 ;  /* 0x000000d100d17308 */ /* 0x000fe20000000800 */
[----:B------:R-:W-:Y:S01]  /*e870*/  LOP3.LUT R137, R198, UR11, R137, 0x96, !PT ;  /* 0x0000000bc6897c12 */ /* 0x000fe2000f8e9689 */
[----:B------:R-:W-:Y:S01]  /*e880*/  FFMA.FTZ R198, R172, UR17, -R194 ;  /* 0x00000011acc67c23 */ /* 0x000fe200080108c2 */
[C---:B--2---:R-:W-:Y:S01]  /*e890*/  HMMA.16816.F32 R116, R4.reuse, R144, R116 ;  /* 0x000000900474723c */ /* 0x044fe20000001874 */
[----:B------:R-:W-:Y:S01]  /*e8a0*/  LDSM.16.MT88.4 R172, [R188+0x800] ;  /* 0x00080000bcac783b */ /* 0x000fe20000004200 */
[--C-:B------:R-:W-:Y:S01]  /*e8b0*/  FFMA.FTZ R194, R179, UR17, -R190.reuse ;  /* 0x00000011b3c27c23 */ /* 0x100fe200080108be */
[----:B------:R-:W-:Y:S02]  /*e8c0*/  FFMA.FTZ R190, R178, UR17, -R190 ;  /* 0x00000011b2be7c23 */ /* 0x000fe400080108be */
[----:B------:R-:W-:Y:S03]  /*e8d0*/  MUFU.EX2 R201, R201 ;  /* 0x000000c900c97308 */ /* 0x000fe60000000800 */
[C---:B------:R-:W-:Y:S01]  /*e8e0*/  HMMA.16816.F32 R120, R4.reuse, R146, R120 ;  /* 0x000000920478723c */ /* 0x040fe20000001878 */
[----:B------:R-:W1:Y:S04]  /*e8f0*/  LDSM.16.MT88.4 R144, [R176+0x18800] ;  /* 0x01880000b090783b */ /* 0x000e680000004200 */
[----:B------:R-:W2:Y:S03]  /*e900*/  MUFU.EX2 R198, R198 ;  /* 0x000000c600c67308 */ /* 0x000ea60000000800 */
[----:B------:R-:W-:Y:S01]  /*e910*/  HMMA.16816.F32 R104, R4, R138, R104 ;  /* 0x0000008a0468723c */ /* 0x000fe20000001868 */
[----:B------:R-:W-:-:S02]  /*e920*/  PRMT R139, R136, 0x7771, RZ ;  /* 0x00007771888b7816 */ /* 0x000fc400000000ff */
[C---:B------:R-:W-:Y:S02]  /*e930*/  PRMT R138, R136.reuse, 0x7773, RZ ;  /* 0x00007773888a7816 */ /* 0x040fe400000000ff */
[----:B------:R-:W-:Y:S03]  /*e940*/  MUFU.EX2 R210, R210 ;  /* 0x000000d200d27308 */ /* 0x000fe60000000800 */
[----:B---3--:R-:W-:Y:S01]  /*e950*/  HMMA.16816.F32 R112, R4, R142, R112 ;  /* 0x0000008e0470723c */ /* 0x008fe20000001870 */
[----:B------:R-:W-:Y:S01]  /*e960*/  IMAD.MOV.U32 R143, RZ, RZ, R136 ;  /* 0x000000ffff8f7224 */ /* 0x000fe200078e0088 */
[----:B------:R-:W-:Y:S02]  /*e970*/  PRMT R136, R136, 0x7772, RZ ;  /* 0x0000777288887816 */ /* 0x000fe400000000ff */
[----:B------:R-:W-:Y:S01]  /*e980*/  LOP3.LUT R142, R137, 0xff, RZ, 0xc0, !PT ;  /* 0x000000ff898e7812 */ /* 0x000fe200078ec0ff */
[----:B------:R-:W-:Y:S01]  /*e990*/  MUFU.EX2 R208, R208 ;  /* 0x000000d000d07308 */ /* 0x000fe20000000800 */
[----:B------:R-:W-:-:S02]  /*e9a0*/  LOP3.LUT R143, R143, 0xff, RZ, 0xc0, !PT ;  /* 0x000000ff8f8f7812 */ /* 0x000fc400078ec0ff */
[C---:B------:R-:W-:Y:S01]  /*e9b0*/  HMMA.16816.F32 R32, R4.reuse, R152, R32 ;  /* 0x000000980420723c */ /* 0x040fe20000001820 */
[----:B------:R-:W-:Y:S02]  /*e9c0*/  PRMT R153, R137, 0x7632, R153 ;  /* 0x0000763289997816 */ /* 0x000fe40000000099 */
[----:B-----5:R-:W-:Y:S02]  /*e9d0*/  F2FP.F16.F32.PACK_AB R152, R199, R203 ;  /* 0x000000cbc798723e */ /* 0x020fe400000000ff */
[----:B------:R-:W-:Y:S01]  /*e9e0*/  LOP3.LUT R153, R153, 0xff, RZ, 0xc0, !PT ;  /* 0x000000ff99997812 */ /* 0x000fe200078ec0ff */
[----:B------:R-:W-:Y:S02]  /*e9f0*/  MUFU.EX2 R207, R207 ;  /* 0x000000cf00cf7308 */ /* 0x000fe40000000800 */
[----:B------:R-:W-:Y:S01]  /*ea00*/  HMMA.16816.F32 R108, R4, R140, R108 ;  /* 0x0000008c046c723c */ /* 0x000fe2000000186c */
[----:B------:R-:W-:Y:S02]  /*ea10*/  LOP3.LUT R141, R137, 0xffff, RZ, 0xc0, !PT ;  /* 0x0000ffff898d7812 */ /* 0x000fe400078ec0ff */
[----:B------:R-:W-:-:S02]  /*ea20*/  PRMT R140, R136, 0x5410, R138 ;  /* 0x00005410888c7816 */ /* 0x000fc4000000008a */
[----:B------:R-:W-:Y:S01]  /*ea30*/  SHF.R.U32.HI R141, RZ, 0x8, R141 ;  /* 0x00000008ff8d7819 */ /* 0x000fe2000001168d */
[----:B------:R-:W-:Y:S01]  /*ea40*/  MUFU.EX2 R212, R212 ;  /* 0x000000d400d47308 */ /* 0x000fe20000000800 */
[----:B------:R-:W-:Y:S01]  /*ea50*/  SHF.R.U32.HI R137, RZ, 0x18, R137 ;  /* 0x00000018ff897819 */ /* 0x000fe20000011689 */
[C---:B------:R-:W-:Y:S01]  /*ea60*/  HMMA.16816.F32 R8, R4.reuse, R12, R8 ;  /* 0x0000000c0408723c */ /* 0x040fe20000001808 */
[----:B------:R-:W-:Y:S02]  /*ea70*/  PRMT R138, R143, 0x5410, R139 ;  /* 0x000054108f8a7816 */ /* 0x000fe4000000008b */
[----:B------:R-:W-:Y:S02]  /*ea80*/  PRMT R136, R142, 0x5410, R141 ;  /* 0x000054108e887816 */ /* 0x000fe4000000008d */
[----:B------:R-:W-:Y:S01]  /*ea90*/  PRMT R137, R153, 0x5410, R137 ;  /* 0x0000541099897816 */ /* 0x000fe20000000089 */
[----:B------:R-:W3:Y:S01]  /*eaa0*/  MUFU.EX2 R206, R206 ;  /* 0x000000ce00ce7308 */ /* 0x000ee20000000800 */
[----:B------:R-:W-:Y:S01]  /*eab0*/  LOP3.LUT R139, R140, 0xff00ff, RZ, 0xc0, !PT ;  /* 0x00ff00ff8c8b7812 */ /* 0x000fe200078ec0ff */
[----:B----4-:R-:W-:Y:S01]  /*eac0*/  HMMA.16816.F32 R124, R4, R148, R124 ;  /* 0x00000094047c723c */ /* 0x010fe2000000187c */
[----:B------:R-:W4:Y:S01]  /*ead0*/  LDSM.16.MT88.4 R140, [R189+0x18800] ;  /* 0x01880000bd8c783b */ /* 0x000f220000004200 */
[----:B------:R-:W-:-:S02]  /*eae0*/  HSET2.LE.AND R136, R136, R177, PT ;  /* 0x000000b188887233 */ /* 0x000fc40003803000 */
[----:B------:R-:W-:Y:S01]  /*eaf0*/  F2FP.F16.F32.PACK_AB R149, R200, R202 ;  /* 0x000000cac895723e */ /* 0x000fe200000000ff */
[----:B------:R-:W-:Y:S01]  /*eb00*/  FADD.FTZ R202, R202, R182 ;  /* 0x000000b6caca7221 */ /* 0x000fe20000010000 */
[--C-:B------:R-:W-:Y:S01]  /*eb10*/  HSET2.LE.AND R137, R137, R177.reuse, PT ;  /* 0x000000b189897233 */ /* 0x100fe20003803000 */
[----:B------:R-:W-:Y:S01]  /*eb20*/  MUFU.EX2 R197, R197 ;  /* 0x000000c500c57308 */ /* 0x000fe20000000800 */
[C---:B------:R-:W-:Y:S01]  /*eb30*/  HMMA.16816.F32 R12, R4.reuse, R14, R156 ;  /* 0x0000000e040c723c */ /* 0x040fe2000000189c */
[----:B------:R-:W-:Y:S01]  /*eb40*/  F2FP.F16.F32.PACK_AB R148, R204, R205 ;  /* 0x000000cdcc94723e */ /* 0x000fe200000000ff */
[----:B------:R-:W-:Y:S01]  /*eb50*/  LDSM.16.MT88.4 R156, [R188+0x2800] ;  /* 0x00280000bc9c783b */ /* 0x000fe20000004200 */
[----:B------:R-:W-:Y:S01]  /*eb60*/  LOP3.LUT R136, R149, R136, RZ, 0xc0, !PT ;  /* 0x0000008895887212 */ /* 0x000fe200078ec0ff */
[----:B------:R-:W-:Y:S01]  /*eb70*/  FADD.FTZ R205, R205, R165 ;  /* 0x000000a5cdcd7221 */ /* 0x000fe20000010000 */
[----:B------:R-:W-:Y:S01]  /*eb80*/  LOP3.LUT R137, R148, R137, RZ, 0xc0, !PT ;  /* 0x0000008994897212 */ /* 0x000fe200078ec0ff */
[----:B------:R-:W-:Y:S01]  /*eb90*/  FADD.FTZ R202, R200, R202 ;  /* 0x000000cac8ca7221 */ /* 0x000fe20000010000 */
[--C-:B------:R-:W-:Y:S01]  /*eba0*/  HSET2.LE.AND R138, R138, R177.reuse, PT ;  /* 0x000000b18a8a7233 */ /* 0x100fe20003803000 */
[----:B------:R-:W-:Y:S01]  /*ebb0*/  HMMA.16816.F32 R132, R4, R154, R132 ;  /* 0x0000009a0484723c */ /* 0x000fe20000001884 */
[----:B------:R-:W-:Y:S01]  /*ebc0*/  HSET2.LE.AND R139, R139, R177, PT ;  /* 0x000000b18b8b7233 */ /* 0x000fe20003803000 */
[----:B------:R-:W-:Y:S01]  /*ebd0*/  MUFU.EX2 R196, R196 ;  /* 0x000000c400c47308 */ /* 0x000fe20000000800 */
[----:B--2---:R-:W-:Y:S01]  /*ebe0*/  F2FP.F16.F32.PACK_AB R154, R198, R201 ;  /* 0x000000c9c69a723e */ /* 0x004fe200000000ff */
[----:B------:R-:W-:Y:S01]  /*ebf0*/  FADD.FTZ R205, R204, R205 ;  /* 0x000000cdcccd7221 */ /* 0x000fe20000010000 */
[----:B------:R-:W-:Y:S01]  /*ec00*/  FADD.FTZ R201, R201, R202 ;  /* 0x000000cac9c97221 */ /* 0x000fe20000010000 */
[----:B------:R-:W-:-:S02]  /*ec10*/  LOP3.LUT R139, R152, R139, RZ, 0xc0, !PT ;  /* 0x0000008b988b7212 */ /* 0x000fc400078ec0ff */
[----:B------:R-:W-:Y:S01]  /*ec20*/  HMMA.16816.F32 R4, R4, R150, R128 ;  /* 0x000000960404723c */ /* 0x000fe20000001880 */
[----:B------:R-:W2:Y:S01]  /*ec30*/  LDSM.16.MT88.4 R148, [R189+0x1a800] ;  /* 0x01a80000bd94783b */ /* 0x000ea20000004200 */
[----:B------:R-:W-:Y:S01]  /*ec40*/  LOP3.LUT R138, R154, R138, RZ, 0xc0, !PT ;  /* 0x0000008a9a8a7212 */ /* 0x000fe200078ec0ff */
[----:B------:R-:W5:Y:S01]  /*ec50*/  MUFU.EX2 R192, R192 ;  /* 0x000000c000c07308 */ /* 0x000f620000000800 */
[----:B------:R-:W-:Y:S01]  /*ec60*/  FADD.FTZ R203, R203, R205 ;  /* 0x000000cdcbcb7221 */ /* 0x000fe20000010000 */
[----:B------:R-:W3:Y:S01]  /*ec70*/  LDSM.16.MT88.4 R128, [R188+0x4800] ;  /* 0x00480000bc80783b */ /* 0x000ee20000004200 */
[----:B------:R-:W-:Y:S02]  /*ec80*/  FADD.FTZ R201, R198, R201 ;  /* 0x000000c9c6c97221 */ /* 0x000fe40000010000 */
[----:B------:R-:W-:Y:S01]  /*ec90*/  FADD.FTZ R203, R199, R203 ;  /* 0x000000cbc7cb7221 */ /* 0x000fe20000010000 */
[C---:B-1----:R-:W-:Y:S01]  /*eca0*/  HMMA.16816.F32 R8, R136.reuse, R144, R8 ;  /* 0x000000908808723c */ /* 0x042fe20000001808 */
[----:B------:R-:W-:Y:S01]  /*ecb0*/  LDSM.16.MT88.4 R152, [R187+0x2800] ;  /* 0x00280000bb98783b */ /* 0x000fe20000004200 */
[----:B------:R-:W1:Y:S06]  /*ecc0*/  MUFU.EX2 R191, R191 ;  /* 0x000000bf00bf7308 */ /* 0x000e6c0000000800 */
[C---:B------:R-:W-:Y:S01]  /*ecd0*/  HMMA.16816.F32 R12, R136.reuse, R146, R12 ;  /* 0x00000092880c723c */ /* 0x040fe2000000180c */
[----:B------:R-:W5:Y:S01]  /*ece0*/  LDSM.16.MT88.4 R144, [R176+0x1c800] ;  /* 0x01c80000b090783b */ /* 0x000f620000004200 */
[----:B------:R-:W-:Y:S06]  /*ecf0*/  MUFU.EX2 R195, R195 ;  /* 0x000000c300c37308 */ /* 0x000fec0000000800 */
[C---:B----4-:R-:W-:Y:S02]  /*ed00*/  HMMA.16816.F32 R16, R136.reuse, R140, R16 ;  /* 0x0000008c8810723c */ /* 0x050fe40000001810 */
[----:B------:R-:W-:Y:S06]  /*ed10*/  MUFU.EX2 R193, R193 ;  /* 0x000000c100c17308 */ /* 0x000fec0000000800 */
[C---:B------:R-:W-:Y:S01]  /*ed20*/  HMMA.16816.F32 R20, R136.reuse, R142, R20 ;  /* 0x0000008e8814723c */ /* 0x040fe20000001814 */
[----:B------:R-:W4:Y:S01]  /*ed30*/  LDSM.16.MT88.4 R140, [R189+0x1c800] ;  /* 0x01c80000bd8c783b */ /* 0x000f220000004200 */
[----:B------:R-:W1:Y:S06]  /*ed40*/  MUFU.EX2 R194, R194 ;  /* 0x000000c200c27308 */ /* 0x000e6c0000000800 */
[C---:B--2---:R-:W-:Y:S02]  /*ed50*/  HMMA.16816.F32 R44, R136.reuse, R148, R44 ;  /* 0x00000094882c723c */ /* 0x044fe4000000182c */
[----:B------:R-:W2:Y:S06]  /*ed60*/  MUFU.EX2 R190, R190 ;  /* 0x000000be00be7308 */ /* 0x000eac0000000800 */
[C---:B------:R-:W-:Y:S01]  /*ed70*/  HMMA.16816.F32 R48, R136.reuse, R150, R48 ;  /* 0x000000968830723c */ /* 0x040fe20000001830 */
[----:B------:R-:W1:Y:S07]  /*ed80*/  LDSM.16.MT88.4 R148, [R187+0x4800] ;  /* 0x00480000bb94783b */ /* 0x000e6e0000004200 */
[----:B---3--:R-:W-:Y:S01]  /*ed90*/  HMMA.16816.F32 R84, R136, R128, R84 ;  /* 0x000000808854723c */ /* 0x008fe20000001854 */
[----:B------:R-:W-:-:S05]  /*eda0*/  IMAD.U32 R128, RZ, RZ, UR22 ;  /* 0x00000016ff807e24 */ /* 0x000fca000f8e00ff */
[----:B------:R-:W-:Y:S02]  /*edb0*/  LOP3.LUT R128, R128, UR31, R245, 0x96, !PT ;  /* 0x0000001f80807c12 */ /* 0x000fe4000f8e96f5 */
[----:B-----5:R-:W-:Y:S03]  /*edc0*/  HMMA.16816.F32 R68, R136, R144, R68 ;  /* 0x000000908844723c */ /* 0x020fe60000001844 */
[----:B------:R-:W-:-:S05]  /*edd0*/  IMAD.WIDE.U32 R128, R128, -0x326172a9, RZ ;  /* 0xcd9e8d5780807825 */ /* 0x000fca00078e00ff */
[C---:B------:R-:W-:Y:S01]  /*ede0*/  HMMA.16816.F32 R72, R136.reuse, R146, R72 ;  /* 0x000000928848723c */ /* 0x040fe20000001848 */
[----:B------:R-:W3:Y:S07]  /*edf0*/  LDSM.16.MT88.4 R144, [R176+0x1e800] ;  /* 0x01e80000b090783b */ /* 0x000eee0000004200 */
[C---:B----4-:R-:W-:Y:S08]  /*ee00*/  HMMA.16816.F32 R76, R136.reuse, R140, R76 ;  /* 0x0000008c884c723c */ /* 0x050ff0000000184c */
[C---:B------:R-:W-:Y:S01]  /*ee10*/  HMMA.16816.F32 R80, R136.reuse, R142, R80 ;  /* 0x0000008e8850723c */ /* 0x040fe20000001850 */
[----:B------:R-:W4:Y:S07]  /*ee20*/  LDSM.16.MT88.4 R140, [R189+0x1e800] ;  /* 0x01e80000bd8c783b */ /* 0x000f2e0000004200 */
[----:B------:R-:W-:Y:S01]  /*ee30*/  HMMA.16816.F32 R32, R136, R168, R32 ;  /* 0x000000a88820723c */ /* 0x000fe20000001820 */
[----:B------:R-:W-:-:S05]  /*ee40*/  LOP3.LUT R168, R248, UR10, R129, 0x96, !PT ;  /* 0x0000000af8a87c12 */ /* 0x000fca000f8e9681 */
[----:B------:R-:W-:Y:S02]  /*ee50*/  IMAD.WIDE.U32 R168, R168, -0x2daee0ad, RZ ;  /* 0xd2511f53a8a87825 */ /* 0x000fe400078e00ff */
[----:B-1----:R-:W-:Y:S01]  /*ee60*/  HMMA.16816.F32 R92, R136, R148, R92 ;  /* 0x00000094885c723c */ /* 0x002fe2000000185c */
[----:B------:R-:W-:-:S05]  /*ee70*/  LOP3.LUT R148, R128, UR9, R237, 0x96, !PT ;  /* 0x0000000980947c12 */ /* 0x000fca000f8e96ed */
[----:B------:R-:W-:Y:S02]  /*ee80*/  IMAD.WIDE.U32 R148, R148, -0x2daee0ad, RZ ;  /* 0xd2511f5394947825 */ /* 0x000fe400078e00ff */
[----:B------:R-:W-:Y:S01]  /*ee90*/  HMMA.16816.F32 R88, R136, R130, R88 ;  /* 0x000000828858723c */ /* 0x000fe20000001858 */
[----:B------:R-:W1:Y:S02]  /*eea0*/  LDSM.16.MT88.4 R128, [R188+0x6800] ;  /* 0x00680000bc80783b */ /* 0x000e640000004200 */
[----:B------:R-:W-:-:S05]  /*eeb0*/  LOP3.LUT R168, R168, UR15, R149, 0x96, !PT ;  /* 0x0000000fa8a87c12 */ /* 0x000fca000f8e9695 */
[----:B------:R-:W-:Y:S01]  /*eec0*/  HMMA.16816.F32 R96, R136, R150, R96 ;  /* 0x000000968860723c */ /* 0x000fe20000001860 */
[----:B------:R-:W-:Y:S01]  /*eed0*/  LOP3.LUT R150, R242, UR16, R169, 0x96, !PT ;  /* 0x00000010f2967c12 */ /* 0x000fe2000f8e96a9 */
[----:B------:R-:W-:-:S06]  /*eee0*/  IMAD.WIDE.U32 R168, R168, -0x326172a9, RZ ;  /* 0xcd9e8d57a8a87825 */ /* 0x000fcc00078e00ff */
[C---:B---3--:R-:W-:Y:S08]  /*eef0*/  HMMA.16816.F32 R100, R136.reuse, R144, R100 ;  /* 0x000000908864723c */ /* 0x048ff00000001864 */
[C---:B------:R-:W-:Y:S01]  /*ef00*/  HMMA.16816.F32 R104, R136.reuse, R146, R104 ;  /* 0x000000928868723c */ /* 0x040fe20000001868 */
[----:B------:R-:W3:Y:S07]  /*ef10*/  LDSM.16.MT88.4 R144, [R187+0x6800] ;  /* 0x00680000bb90783b */ /* 0x000eee0000004200 */
[----:B------:R-:W-:Y:S01]  /*ef20*/  HMMA.16816.F32 R132, R136, R170, R132 ;  /* 0x000000aa8884723c */ /* 0x000fe20000001884 */
[----:B------:R-:W-:-:S05]  /*ef30*/  IMAD.WIDE.U32 R170, R150, -0x326172a9, RZ ;  /* 0xcd9e8d5796aa7825 */ /* 0x000fca00078e00ff */
[----:B------:R-:W-:Y:S02]  /*ef40*/  LOP3.LUT R150, R236, UR8, R171, 0x96, !PT ;  /* 0x00000008ec967c12 */ /* 0x000fe4000f8e96ab */
[----:B------:R-:W-:Y:S01]  /*ef50*/  LOP3.LUT R170, R170, UR4, R169, 0x96, !PT ;  /* 0x00000004aaaa7c12 */ /* 0x000fe2000f8e96a9 */
[----:B------:R-:W-:Y:S02]  /*ef60*/  HMMA.16816.F32 R24, R136, R172, R24 ;  /* 0x000000ac8818723c */ /* 0x000fe40000001818 */
[----:B------:R-:W-:-:S04]  /*ef70*/  IMAD.WIDE.U32 R150, R150, -0x2daee0ad, RZ ;  /* 0xd2511f5396967825 */ /* 0x000fc800078e00ff */
[----:B------:R-:W-:Y:S01]  /*ef80*/  IMAD.WIDE.U32 R170, R170, -0x2daee0ad, RZ ;  /* 0xd2511f53aaaa7825 */ /* 0x000fe200078e00ff */
[----:B------:R-:W-:Y:S01]  /*ef90*/  LOP3.LUT R172, R148, UR13, R151, 0x96, !PT ;  /* 0x0000000d94ac7c12 */ /* 0x000fe2000f8e9697 */
[----:B----4-:R-:W-:Y:S03]  /*efa0*/  HMMA.16816.F32 R108, R136, R140, R108 ;  /* 0x0000008c886c723c */ /* 0x010fe6000000186c */
[----:B------:R-:W-:Y:S01]  /*efb0*/  LOP3.LUT R140, R150, UR12, R171, 0x96, !PT ;  /* 0x0000000c968c7c12 */ /* 0x000fe2000f8e96ab */
[----:B------:R-:W-:-:S04]  /*efc0*/  IMAD.WIDE.U32 R172, R172, -0x326172a9, RZ ;  /* 0xcd9e8d57acac7825 */ /* 0x000fc800078e00ff */
[----:B------:R-:W-:Y:S01]  /*efd0*/  IMAD.WIDE.U32 R140, R140, -0x326172a9, RZ ;  /* 0xcd9e8d578c8c7825 */ /* 0x000fe200078e00ff */
[C---:B------:R-:W-:Y:S01]  /*efe0*/  HMMA.16816.F32 R52, R136.reuse, R156, R52 ;  /* 0x0000009c8834723c */ /* 0x040fe20000001834 */
[----:B------:R-:W-:Y:S02]  /*eff0*/  LOP3.LUT R168, R168, UR7, R173, 0x96, !PT ;  /* 0x00000007a8a87c12 */ /* 0x000fe4000f8e96ad */
[----:B------:R-:W-:Y:S01]  /*f000*/  IMAD.MOV.U32 R150, RZ, RZ, R140 ;  /* 0x000000ffff967224 */ /* 0x000fe200078e008c */
[----:B------:R-:W-:Y:S02]  /*f010*/  LOP3.LUT R148, R172, UR6, R141, 0x96, !PT ;  /* 0x00000006ac947c12 */ /* 0x000fe4000f8e968d */
[----:B------:R-:W-:Y:S02]  /*f020*/  PRMT R149, R140, 0x7772, RZ ;  /* 0x000077728c957816 */ /* 0x000fe400000000ff */
[----:B------:R-:W-:Y:S01]  /*f030*/  HMMA.16816.F32 R56, R136, R158, R56 ;  /* 0x0000009e8838723c */ /* 0x000fe20000001838 */
[----:B------:R-:W4:Y:S01]  /*f040*/  LDSM.16.MT88.4 R156, [R176+0x19000] ;  /* 0x01900000b09c783b */ /* 0x000f220000004200 */
[----:B------:R-:W-:-:S02]  /*f050*/  LOP3.LUT R150, R150, 0xff, RZ, 0xc0, !PT ;  /* 0x000000ff96967812 */ /* 0x000fc400078ec0ff */
[----:B------:R-:W-:-:S04]  /*f060*/  LOP3.LUT R151, R148, 0xffff, RZ, 0xc0, !PT ;  /* 0x0000ffff94977812 */ /* 0x000fc800078ec0ff */
[C---:B-1----:R-:W-:Y:S01]  /*f070*/  HMMA.16816.F32 R116, R136.reuse, R128, R116 ;  /* 0x000000808874723c */ /* 0x042fe20000001874 */
[C---:B------:R-:W-:Y:S02]  /*f080*/  PRMT R129, R140.reuse, 0x7771, RZ ;  /* 0x000077718c817816 */ /* 0x040fe400000000ff */
[----:B------:R-:W-:Y:S02]  /*f090*/  PRMT R128, R140, 0x7773, RZ ;  /* 0x000077738c807816 */ /* 0x000fe400000000ff */
[----:B------:R-:W-:Y:S02]  /*f0a0*/  PRMT R129, R150, 0x5410, R129 ;  /* 0x0000541096817816 */ /* 0x000fe40000000081 */
[----:B------:R-:W-:Y:S01]  /*f0b0*/  SHF.R.U32.HI R151, RZ, 0x8, R151 ;  /* 0x00000008ff977819 */ /* 0x000fe20000011697 */
[C---:B------:R-:W-:Y:S01]  /*f0c0*/  HMMA.16816.F32 R112, R136.reuse, R142, R112 ;  /* 0x0000008e8870723c */ /* 0x040fe20000001870 */
[----:B------:R-:W1:Y:S07]  /*f0d0*/  LDSM.16.MT88.4 R140, [R189+0x19000] ;  /* 0x01900000bd8c783b */ /* 0x000e6e0000004200 */
[----:B------:R-:W-:Y:S01]  /*f0e0*/  HMMA.16816.F32 R120, R136, R130, R120 ;  /* 0x000000828878723c */ /* 0x000fe20000001878 */
[----:B------:R-:W-:-:S02]  /*f0f0*/  LOP3.LUT R131, R148, 0xff, RZ, 0xc0, !PT ;  /* 0x000000ff94837812 */ /* 0x000fc400078ec0ff */
[----:B------:R-:W-:Y:S02]  /*f100*/  PRMT R130, R149, 0x5410, R128 ;  /* 0x0000541095827816 */ /* 0x000fe40000000080 */
[----:B------:R-:W-:Y:S02]  /*f110*/  PRMT R128, R131, 0x5410, R151 ;  /* 0x0000541083807816 */ /* 0x000fe40000000097 */
[----:B------:R-:W-:Y:S01]  /*f120*/  LOP3.LUT R131, R130, 0xff00ff, RZ, 0xc0, !PT ;  /* 0x00ff00ff82837812 */ /* 0x000fe200078ec0ff */
[----:B------:R-:W-:Y:S01]  /*f130*/  HMMA.16816.F32 R36, R136, R160, R36 ;  /* 0x000000a08824723c */ /* 0x000fe20000001824 */
[----:B------:R-:W-:Y:S02]  /*f140*/  PRMT R160, R148, 0x7632, R160 ;  /* 0x0000763294a07816 */ /* 0x000fe400000000a0 */
[----:B------:R-:W-:Y:S02]  /*f150*/  F2FP.F16.F32.PACK_AB R161, R213, R211 ;  /* 0x000000d3d5a1723e */ /* 0x000fe400000000ff */
[----:B------:R-:W-:-:S02]  /*f160*/  LOP3.LUT R160, R160, 0xff, RZ, 0xc0, !PT ;  /* 0x000000ffa0a07812 */ /* 0x000fc400078ec0ff */
[--C-:B------:R-:W-:Y:S01]  /*f170*/  HSET2.LE.AND R131, R131, R177.reuse, PT ;  /* 0x000000b183837233 */ /* 0x100fe20003803000 */
[C---:B---3--:R-:W-:Y:S01]  /*f180*/  HMMA.16816.F32 R124, R136.reuse, R144, R124 ;  /* 0x00000090887c723c */ /* 0x048fe2000000187c */
[----:B------:R-:W-:Y:S02]  /*f190*/  SHF.R.U32.HI R145, RZ, 0x18, R148 ;  /* 0x00000018ff917819 */ /* 0x000fe40000011694 */
[--C-:B------:R-:W-:Y:S01]  /*f1a0*/  HSET2.LE.AND R144, R129, R177.reuse, PT ;  /* 0x000000b181907233 */ /* 0x100fe20003803000 */
[----:B------:R-:W3:Y:S01]  /*f1b0*/  LDSM.16.MT88.4 R148, [R187+0x1000] ;  /* 0x00100000bb94783b */ /* 0x000ee20000004200 */
[----:B------:R-:W-:Y:S02]  /*f1c0*/  PRMT R129, R160, 0x5410, R145 ;  /* 0x00005410a0817816 */ /* 0x000fe40000000091 */
[--C-:B------:R-:W-:Y:S01]  /*f1d0*/  HSET2.LE.AND R128, R128, R177.reuse, PT ;  /* 0x000000b180807233 */ /* 0x100fe20003803000 */
[----:B------:R-:W-:Y:S01]  /*f1e0*/  HMMA.16816.F32 R28, R136, R174, R28 ;  /* 0x000000ae881c723c */ /* 0x000fe2000000181c */
[----:B------:R-:W-:Y:S01]  /*f1f0*/  LOP3.LUT R130, R161, R144, RZ, 0xc0, !PT ;  /* 0x00000090a1827212 */ /* 0x000fe200078ec0ff */
[----:B------:R-:W-:Y:S01]  /*f200*/  LDSM.16.MT88.4 R172, [R189+0x1d800] ;  /* 0x01d80000bdac783b */ /* 0x000fe20000004200 */
[----:B------:R-:W-:-:S02]  /*f210*/  HSET2.LE.AND R129, R129, R177, PT ;  /* 0x000000b181817233 */ /* 0x000fc40003803000 */
[----:B------:R-:W-:Y:S01]  /*f220*/  F2FP.F16.F32.PACK_AB R160, R206, R212 ;  /* 0x000000d4cea0723e */ /* 0x000fe200000000ff */
[----:B------:R-:W-:Y:S02]  /*f230*/  FADD.FTZ R212, R212, R203 ;  /* 0x000000cbd4d47221 */ /* 0x000fe40000010000 */
[----:B------:R-:W-:Y:S01]  /*f240*/  HMMA.16816.F32 R40, R136, R162, R40 ;  /* 0x000000a28828723c */ /* 0x000fe20000001828 */
[----:B------:R-:W-:Y:S01]  /*f250*/  LOP3.LUT R129, R160, R129, RZ, 0xc0, !PT ;  /* 0x00000081a0817212 */ /* 0x000fe200078ec0ff */
[----:B------:R-:W-:-:S06]  /*f260*/  FADD.FTZ R212, R206, R212 ;  /* 0x000000d4ced47221 */ /* 0x000fcc0000010000 */
[C---:B------:R-:W-:Y:S08]  /*f270*/  HMMA.16816.F32 R60, R136.reuse, R152, R60 ;  /* 0x00000098883c723c */ /* 0x040ff0000000183c */
[C---:B------:R-:W-:Y:S01]  /*f280*/  HMMA.16816.F32 R64, R136.reuse, R154, R64 ;  /* 0x0000009a8840723c */ /* 0x040fe20000001840 */
[----:B------:R-:W-:Y:S07]  /*f290*/  LDSM.16.MT88.4 R152, [R188+0x1000] ;  /* 0x00100000bc98783b */ /* 0x000fee0000004200 */
[----:B------:R-:W-:Y:S01]  /*f2a0*/  HMMA.16816.F32 R4, R136, R146, R4 ;  /* 0x000000928804723c */ /* 0x000fe20000001804 */
[----:B------:R-:W-:Y:S01]  /*f2b0*/  F2FP.F16.F32.PACK_AB R137, R207, R208 ;  /* 0x000000d0cf89723e */ /* 0x000fe200000000ff */
[----:B------:R-:W5:Y:S01]  /*f2c0*/  LDSM.16.MT88.4 R144, [R176+0x1b000] ;  /* 0x01b00000b090783b */ /* 0x000f620000004200 */
[----:B------:R-:W-:Y:S01]  /*f2d0*/  F2FP.F16.F32.PACK_AB R136, R210, R209 ;  /* 0x000000d1d288723e */ /* 0x000fe200000000ff */
[----:B------:R-:W-:Y:S01]  /*f2e0*/  FADD.FTZ R209, R209, R201 ;  /* 0x000000c9d1d17221 */ /* 0x000fe20000010000 */
[----:B------:R-:W-:Y:S01]  /*f2f0*/  LOP3.LUT R131, R137, R131, RZ, 0xc0, !PT ;  /* 0x0000008389837212 */ /* 0x000fe200078ec0ff */
[----:B------:R-:W-:Y:S01]  /*f300*/  FADD.FTZ R208, R208, R212 ;  /* 0x000000d4d0d07221 */ /* 0x000fe20000010000 */
[----:B------:R-:W-:Y:S01]  /*f310*/  LOP3.LUT R128, R136, R128, RZ, 0xc0, !PT ;  /* 0x0000008088807212 */ /* 0x000fe200078ec0ff */
[----:B------:R-:W-:Y:S01]  /*f320*/  FADD.FTZ R209, R210, R209 ;  /* 0x000000d1d2d17221 */ /* 0x000fe20000010000 */
[----:B------:R-:W5:Y:S01]  /*f330*/  LDSM.16.MT88.4 R136, [R189+0x1b000] ;  /* 0x01b00000bd88783b */ /* 0x000f620000004200 */
[----:B------:R-:W-:-:S02]  /*f340*/  FADD.FTZ R208, R207, R208 ;  /* 0x000000d0cfd07221 */ /* 0x000fc40000010000 */
[----:B------:R-:W-:Y:S02]  /*f350*/  FADD.FTZ R211, R211, R209 ;  /* 0x000000d1d3d37221 */ /* 0x000fe40000010000 */
[----:B----4-:R-:W-:Y:S01]  /*f360*/  HMMA.16816.F32 R160, R128, R156, R8 ;  /* 0x0000009c80a0723c */ /* 0x010fe20000001808 */
[----:B------:R-:W4:Y:S01]  /*f370*/  LDSM.16.MT88.4 R8, [R187+0x5000] ;  /* 0x00500000bb08783b */ /* 0x000f220000004200 */
[----:B------:R-:W-:Y:S01]  /*f380*/  FADD.FTZ R211, R213, R211 ;  /* 0x000000d3d5d37221 */ /* 0x000fe20000010000 */
[----:B------:R-:W-:-:S04]  /*f390*/  FADD.FTZ R208, R192, R208 ;  /* 0x000000d0c0d07221 */ /* 0x000fc80000010000 */
[----:B------:R-:W-:Y:S01]  /*f3a0*/  FADD.FTZ R208, R191, R208 ;  /* 0x000000d0bfd07221 */ /* 0x000fe20000010000 */
[----:B-1----:R-:W-:Y:S03]  /*f3b0*/  HMMA.16816.F32 R16, R128, R140, R16 ;  /* 0x0000008c8010723c */ /* 0x002fe60000001810 */
[----:B------:R-:W-:-:S04]  /*f3c0*/  FADD.FTZ R208, R194, R208 ;  /* 0x000000d0c2d07221 */ /* 0x000fc80000010000 */
[----:B--2---:R-:W-:Y:S01]  /*f3d0*/  FADD.FTZ R246, R190, R208 ;  /* 0x000000d0bef67221 */ /* 0x004fe20000010000 */
[C---:B------:R-:W-:Y:S01]  /*f3e0*/  HMMA.16816.F32 R20, R128.reuse, R142, R20 ;  /* 0x0000008e8014723c */ /* 0x040fe20000001814 */
[----:B------:R-:W1:Y:S07]  /*f3f0*/  LDSM.16.MT88.4 R140, [R188+0x3000] ;  /* 0x00300000bc8c783b */ /* 0x000e6e0000004200 */
[C---:B---3--:R-:W-:Y:S08]  /*f400*/  HMMA.16816.F32 R32, R128.reuse, R148, R32 ;  /* 0x000000948020723c */ /* 0x048ff00000001820 */
[C---:B-----5:R-:W-:Y:S08]  /*f410*/  HMMA.16816.F32 R36, R128.reuse, R144, R36 ;  /* 0x000000908024723c */ /* 0x060ff00000001824 */
[C---:B------:R-:W-:Y:S01]  /*f420*/  HMMA.16816.F32 R40, R128.reuse, R146, R40 ;  /* 0x000000928028723c */ /* 0x040fe20000001828 */
[----:B------:R-:W2:Y:S07]  /*f430*/  LDSM.16.MT88.4 R144, [R188+0x5000] ;  /* 0x00500000bc90783b */ /* 0x000eae0000004200 */
[C---:B------:R-:W-:Y:S08]  /*f440*/  HMMA.16816.F32 R44, R128.reuse, R136, R44 ;  /* 0x00000088802c723c */ /* 0x040ff0000000182c */
[C---:B------:R-:W-:Y:S01]  /*f450*/  HMMA.16816.F32 R48, R128.reuse, R138, R48 ;  /* 0x0000008a8030723c */ /* 0x040fe20000001830 */
[----:B------:R-:W3:Y:S07]  /*f460*/  LDSM.16.MT88.4 R136, [R189+0x1f000] ;  /* 0x01f00000bd88783b */ /* 0x000eee0000004200 */
        /* <DEDUP_REMOVED lines=10> */
[----:B------:R-:W1:Y:S07]  /*f510*/  LDSM.16.MT88.4 R152, [R176+0x1d000] ;  /* 0x01d00000b098783b */ /* 0x000e6e0000004200 */
[C---:B------:R-:W-:Y:S01]  /*f520*/  HMMA.16816.F32 R12, R128.reuse, R158, R12 ;  /* 0x0000009e800c723c */ /* 0x040fe2000000180c */
[----:B------:R-:W1:Y:S07]  /*f530*/  LDSM.16.MT88.4 R156, [R187+0x3000] ;  /* 0x00300000bb9c783b */ /* 0x000e6e0000004200 */
[C---:B--2---:R-:W-:Y:S08]  /*f540*/  HMMA.16816.F32 R84, R128.reuse, R144, R84 ;  /* 0x000000908054723c */ /* 0x044ff00000001854 */
[C---:B------:R-:W-:Y:S01]  /*f550*/  HMMA.16816.F32 R88, R128.reuse, R146, R88 ;  /* 0x000000928058723c */ /* 0x040fe20000001858 */
[----:B------:R-:W2:Y:S07]  /*f560*/  LDSM.16.MT88.4 R144, [R187+0x7000] ;  /* 0x00700000bb90783b */ /* 0x000eae0000004200 */
[----:B---3--:R-:W-:Y:S01]  /*f570*/  HMMA.16816.F32 R108, R128, R136, R108 ;  /* 0x00000088806c723c */ /* 0x008fe2000000186c */
[----:B------:R-:W-:-:S05]  /*f580*/  IMAD.WIDE.U32 R136, R168, -0x2daee0ad, RZ ;  /* 0xd2511f53a8887825 */ /* 0x000fca00078e00ff */
[----:B------:R-:W-:Y:S01]  /*f590*/  LOP3.LUT R170, R170, UR11, R137, 0x96, !PT ;  /* 0x0000000baaaa7c12 */ /* 0x000fe2000f8e9689 */
[----:B------:R-:W-:Y:S01]  /*f5a0*/  IMAD.MOV.U32 R137, RZ, RZ, R136 ;  /* 0x000000ffff897224 */ /* 0x000fe200078e0088 */
[----:B------:R-:W-:Y:S01]  /*f5b0*/  HMMA.16816.F32 R112, R128, R138, R112 ;  /* 0x0000008a8070723c */ /* 0x000fe20000001870 */
[C---:B------:R-:W-:Y:S02]  /*f5c0*/  PRMT R139, R136.reuse, 0x7773, RZ ;  /* 0x00007773888b7816 */ /* 0x040fe400000000ff */
[----:B------:R-:W-:-:S05]  /*f5d0*/  PRMT R138, R136, 0x7772, RZ ;  /* 0x00007772888a7816 */ /* 0x000fca00000000ff */
[C---:B-----5:R-:W-:Y:S01]  /*f5e0*/  HMMA.16816.F32 R76, R128.reuse, R148, R76 ;  /* 0x00000094804c723c */ /* 0x060fe2000000184c */
[----:B------:R-:W-:Y:S02]  /*f5f0*/  PRMT R148, R136, 0x7771, RZ ;  /* 0x0000777188947816 */ /* 0x000fe400000000ff */
[----:B------:R-:W-:Y:S02]  /*f600*/  PRMT R136, R138, 0x5410, R139 ;  /* 0x000054108a887816 */ /* 0x000fe4000000008b */
[C---:B------:R-:W-:Y:S02]  /*f610*/  LOP3.LUT R138, R170.reuse, 0xffff, RZ, 0xc0, !PT ;  /* 0x0000ffffaa8a7812 */ /* 0x040fe400078ec0ff */
[----:B------:R-:W-:Y:S01]  /*f620*/  LOP3.LUT R139, R137, 0xff, RZ, 0xc0, !PT ;  /* 0x000000ff898b7812 */ /* 0x000fe200078ec0ff */
[----:B----4-:R-:W-:Y:S01]  /*f630*/  HMMA.16816.F32 R116, R128, R8, R116 ;  /* 0x000000088074723c */ /* 0x010fe20000001874 */
[----:B------:R-:W-:Y:S02]  /*f640*/  LOP3.LUT R8, R170, 0xff, RZ, 0xc0, !PT ;  /* 0x000000ffaa087812 */ /* 0x000fe400078ec0ff */
[----:B------:R-:W-:-:S02]  /*f650*/  SHF.R.U32.HI R138, RZ, 0x8, R138 ;  /* 0x00000008ff8a7819 */ /* 0x000fc4000001168a */
[----:B------:R-:W-:Y:S02]  /*f660*/  PRMT R148, R139, 0x5410, R148 ;  /* 0x000054108b947816 */ /* 0x000fe40000000094 */
[----:B------:R-:W-:Y:S01]  /*f670*/  PRMT R8, R8, 0x5410, R138 ;  /* 0x0000541008087816 */ /* 0x000fe2000000008a */
[C---:B-1----:R-:W-:Y:S01]  /*f680*/  HMMA.16816.F32 R100, R128.reuse, R140, R100 ;  /* 0x0000008c8064723c */ /* 0x042fe20000001864 */
[----:B------:R-:W-:Y:S02]  /*f690*/  PRMT R140, R170, 0x7632, R140 ;  /* 0x00007632aa8c7816 */ /* 0x000fe4000000008c */
[----:B------:R-:W-:Y:S02]  /*f6a0*/  SHF.R.U32.HI R9, RZ, 0x18, R170 ;  /* 0x00000018ff097819 */ /* 0x000fe400000116aa */
[----:B------:R-:W-:Y:S01]  /*f6b0*/  LOP3.LUT R137, R140, 0xff, RZ, 0xc0, !PT ;  /* 0x000000ff8c897812 */ /* 0x000fe200078ec0ff */
[----:B------:R-:W-:Y:S01]  /*f6c0*/  LDSM.16.MT88.4 R168, [R188+0x3800] ;  /* 0x00380000bca8783b */ /* 0x000fe20000004200 */
[--C-:B------:R-:W-:Y:S01]  /*f6d0*/  HSET2.LE.AND R8, R8, R177.reuse, PT ;  /* 0x000000b108087233 */ /* 0x100fe20003803000 */
[----:B------:R-:W-:Y:S01]  /*f6e0*/  HMMA.16816.F32 R120, R128, R10, R120 ;  /* 0x0000000a8078723c */ /* 0x000fe20000001878 */
[----:B------:R-:W-:-:S02]  /*f6f0*/  HSET2.LE.AND R10, R148, R177, PT ;  /* 0x000000b1940a7233 */ /* 0x000fc40003803000 */
[----:B------:R-:W-:Y:S02]  /*f700*/  PRMT R9, R137, 0x5410, R9 ;  /* 0x0000541089097816 */ /* 0x000fe40000000009 */
[----:B------:R-:W-:Y:S01]  /*f710*/  F2FP.F16.F32.PACK_AB R148, R196, R197 ;  /* 0x000000c5c494723e */ /* 0x000fe200000000ff */
[----:B------:R-:W-:Y:S01]  /*f720*/  FADD.FTZ R197, R197, R211 ;  /* 0x000000d3c5c57221 */ /* 0x000fe20000010000 */
[----:B------:R-:W-:Y:S01]  /*f730*/  LOP3.LUT R11, R136, 0xff00ff, RZ, 0xc0, !PT ;  /* 0x00ff00ff880b7812 */ /* 0x000fe200078ec0ff */
[----:B------:R-:W-:Y:S01]  /*f740*/  HMMA.16816.F32 R68, R128, R152, R68 ;  /* 0x000000988044723c */ /* 0x000fe20000001844 */
[----:B------:R-:W-:Y:S01]  /*f750*/  LOP3.LUT R8, R148, R8, RZ, 0xc0, !PT ;  /* 0x0000000894087212 */ /* 0x000fe200078ec0ff */
[----:B------:R-:W-:Y:S01]  /*f760*/  LDSM.16.MT88.4 R136, [R176+0x1d800] ;  /* 0x01d80000b088783b */ /* 0x000fe20000004200 */
[----:B------:R-:W-:Y:S01]  /*f770*/  HSET2.LE.AND R9, R9, R177, PT ;  /* 0x000000b109097233 */ /* 0x000fe20003803000 */
[----:B------:R-:W-:Y:S01]  /*f780*/  FADD.FTZ R197, R196, R197 ;  /* 0x000000c5c4c57221 */ /* 0x000fe20000010000 */
[----:B------:R-:W-:-:S02]  /*f790*/  F2FP.F16.F32.PACK_AB R148, R191, R192 ;  /* 0x000000c0bf94723e */ /* 0x000fc400000000ff */
[----:B------:R-:W-:Y:S01]  /*f7a0*/  HSET2.LE.AND R11, R11, R177, PT ;  /* 0x000000b10b0b7233 */ /* 0x000fe20003803000 */
[----:B------:R-:W-:Y:S01]  /*f7b0*/  HMMA.16816.F32 R72, R128, R154, R72 ;  /* 0x0000009a8048723c */ /* 0x000fe20000001848 */
[----:B------:R-:W1:Y:S01]  /*f7c0*/  LDSM.16.MT88.4 R152, [R176+0x1f800] ;  /* 0x01f80000b098783b */ /* 0x000e620000004200 */
[----:B------:R-:W-:Y:S01]  /*f7d0*/  LOP3.LUT R9, R148, R9, RZ, 0xc0, !PT ;  /* 0x0000000994097212 */ /* 0x000fe200078ec0ff */
[----:B------:R-:W-:-:S04]  /*f7e0*/  FADD.FTZ R197, R195, R197 ;  /* 0x000000c5c3c57221 */ /* 0x000fc80000010000 */
[C---:B------:R-:W-:Y:S01]  /*f7f0*/  FADD.FTZ R247, R193.reuse, R197 ;  /* 0x000000c5c1f77221 */ /* 0x040fe20000010000 */
[C---:B------:R-:W-:Y:S08]  /*f800*/  HMMA.16816.F32 R60, R128.reuse, R156, R60 ;  /* 0x0000009c803c723c */ /* 0x040ff0000000183c */
[C---:B------:R-:W-:Y:S01]  /*f810*/  HMMA.16816.F32 R64, R128.reuse, R158, R64 ;  /* 0x0000009e8040723c */ /* 0x040fe20000001840 */
[----:B------:R-:W3:Y:S07]  /*f820*/  LDSM.16.MT88.4 R156, [R176+0x19800] ;  /* 0x01980000b09c783b */ /* 0x000eee0000004200 */
[C---:B------:R-:W-:Y:S01]  /*f830*/  HMMA.16816.F32 R80, R128.reuse, R150, R80 ;  /* 0x000000968050723c */ /* 0x040fe20000001850 */
[----:B------:R-:W-:Y:S07]  /*f840*/  LDSM.16.MT88.4 R148, [R189+0x19800] ;  /* 0x01980000bd94783b */ /* 0x000fee0000004200 */
[C---:B------:R-:W-:Y:S01]  /*f850*/  HMMA.16816.F32 R104, R128.reuse, R142, R104 ;  /* 0x0000008e8068723c */ /* 0x040fe20000001868 */
[----:B------:R-:W4:Y:S04]  /*f860*/  LDSM.16.MT88.4 R140, [R176+0x1b800] ;  /* 0x01b80000b08c783b */ /* 0x000f280000004200 */
[----:B------:R-:W-:Y:S03]  /*f870*/  LDSM.16.MT88.4 R176, [R189+0x1b800] ;  /* 0x01b80000bdb0783b */ /* 0x000fe60000004200 */
[----:B--2---:R-:W-:Y:S01]  /*f880*/  HMMA.16816.F32 R124, R128, R144, R124 ;  /* 0x00000090807c723c */ /* 0x004fe2000000187c */
[----:B------:R-:W-:-:S02]  /*f890*/  F2FP.F16.F32.PACK_AB R145, R193, R195 ;  /* 0x000000c3c191723e */ /* 0x000fc400000000ff */
[----:B------:R-:W-:Y:S02]  /*f8a0*/  F2FP.F16.F32.PACK_AB R144, R190, R194 ;  /* 0x000000c2be90723e */ /* 0x000fe400000000ff */
[----:B------:R-:W-:Y:S02]  /*f8b0*/  LOP3.LUT R10, R145, R10, RZ, 0xc0, !PT ;  /* 0x0000000a910a7212 */ /* 0x000fe400078ec0ff */
[----:B------:R-:W-:Y:S01]  /*f8c0*/  LOP3.LUT R11, R144, R11, RZ, 0xc0, !PT ;  /* 0x0000000b900b7212 */ /* 0x000fe200078ec0ff */
[----:B------:R-:W-:Y:S01]  /*f8d0*/  HMMA.16816.F32 R4, R128, R146, R4 ;  /* 0x000000928004723c */ /* 0x000fe20000001804 */
[----:B------:R-:W2:Y:S04]  /*f8e0*/  LDSM.16.MT88.4 R128, [R188+0x7800] ;  /* 0x00780000bc80783b */ /* 0x000ea80000004200 */
[----:B------:R-:W5:Y:S03]  /*f8f0*/  LDSM.16.MT88.4 R144, [R189+0x1f800] ;  /* 0x01f80000bd90783b */ /* 0x000f660000004200 */
[C---:B-1----:R-:W-:Y:S08]  /*f900*/  HMMA.16816.F32 R100, R8.reuse, R152, R100 ;  /* 0x000000980864723c */ /* 0x042ff00000001864 */
[C---:B------:R-:W-:Y:S08]  /*f910*/  HMMA.16816.F32 R104, R8.reuse, R154, R104 ;  /* 0x0000009a0868723c */ /* 0x040ff00000001868 */
[C---:B---3--:R-:W-:Y:S08]  /*f920*/  HMMA.16816.F32 R160, R8.reuse, R156, R160 ;  /* 0x0000009c08a0723c */ /* 0x048ff000000018a0 */
[C---:B----4-:R-:W-:Y:S08]  /*f930*/  HMMA.16816.F32 R36, R8.reuse, R140, R36 ;  /* 0x0000008c0824723c */ /* 0x050ff00000001824 */
[C---:B------:R-:W-:Y:S01]  /*f940*/  HMMA.16816.F32 R40, R8.reuse, R142, R40 ;  /* 0x0000008e0828723c */ /* 0x040fe20000001828 */
[----:B------:R-:W1:Y:S07]  /*f950*/  LDSM.16.MT88.4 R140, [R188+0x1800] ;  /* 0x00180000bc8c783b */ /* 0x000e6e0000004200 */
[C---:B------:R-:W-:Y:S08]  /*f960*/  HMMA.16816.F32 R68, R8.reuse, R136, R68 ;  /* 0x000000880844723c */ /* 0x040ff00000001844 */
[C---:B------:R-:W-:Y:S01]  /*f970*/  HMMA.16816.F32 R72, R8.reuse, R138, R72 ;  /* 0x0000008a0848723c */ /* 0x040fe20000001848 */
[----:B------:R-:W3:Y:S07]  /*f980*/  LDSM.16.MT88.4 R136, [R188+0x5800] ;  /* 0x00580000bc88783b */ /* 0x000eee0000004200 */
[C---:B------:R-:W-:Y:S01]  /*f990*/  HMMA.16816.F32 R152, R8.reuse, R148, R16 ;  /* 0x000000940898723c */ /* 0x040fe20000001810 */
[----:B------:R-:W-:Y:S07]  /*f9a0*/  LDSM.16.MT88.4 R16, [R187+0x3800] ;  /* 0x00380000bb10783b */ /* 0x000fee0000004200 */
[C---:B--2---:R-:W-:Y:S08]  /*f9b0*/  HMMA.16816.F32 R116, R8.reuse, R128, R116 ;  /* 0x000000800874723c */ /* 0x044ff00000001874 */
[C---:B------:R-:W-:Y:S01]  /*f9c0*/  HMMA.16816.F32 R120, R8.reuse, R130, R120 ;  /* 0x000000820878723c */ /* 0x040fe20000001878 */
[----:B------:R-:W2:Y:S07]  /*f9d0*/  LDSM.16.MT88.4 R128, [R187+0x7800] ;  /* 0x00780000bb80783b */ /* 0x000eae0000004200 */
[C---:B------:R-:W-:Y:S01]  /*f9e0*/  HMMA.16816.F32 R156, R8.reuse, R158, R12 ;  /* 0x0000009e089c723c */ /* 0x040fe2000000180c */
[----:B------:R-:W4:Y:S07]  /*f9f0*/  LDSM.16.MT88.4 R12, [R187+0x1800] ;  /* 0x00180000bb0c783b */ /* 0x000f2e0000004200 */
[C---:B------:R-:W-:Y:S01]  /*fa00*/  HMMA.16816.F32 R148, R8.reuse, R150, R20 ;  /* 0x000000960894723c */ /* 0x040fe20000001814 */
[----:B------:R-:W4:Y:S07]  /*fa10*/  LDSM.16.MT88.4 R20, [R187+0x5800] ;  /* 0x00580000bb14783b */ /* 0x000f2e0000004200 */
[C---:B-----5:R-:W-:Y:S08]  /*fa20*/  HMMA.16816.F32 R108, R8.reuse, R144, R108 ;  /* 0x00000090086c723c */ /* 0x060ff0000000186c */
[C---:B------:R-:W-:Y:S08]  /*fa30*/  HMMA.16816.F32 R112, R8.reuse, R146, R112 ;  /* 0x000000920870723c */ /* 0x040ff00000001870 */
[C---:B-1----:R-:W-:Y:S08]  /*fa40*/  HMMA.16816.F32 R144, R8.reuse, R140, R24 ;  /* 0x0000008c0890723c */ /* 0x042ff00000001818 */
[C---:B---3--:R-:W-:Y:S08]  /*fa50*/  HMMA.16816.F32 R84, R8.reuse, R136, R84 ;  /* 0x000000880854723c */ /* 0x048ff00000001854 */
        /* <DEDUP_REMOVED lines=15> */
[----:B------:R-:W-:Y:S01]  /*fb50*/  HMMA.16816.F32 R128, R8, R130, R4 ;  /* 0x000000820880723c */ /* 0x000fe20000001804 */
[----:B------:R-:W-:-:S04]  /*fb60*/  NOP ;  /* 0x0000000000007918 */ /* 0x000fc80000000000 */
[----:B------:R-:W-:-:S15]  /*fb70*/  BRA.U UP0, `(.L_x_1616) ;  /* 0x0000000100047547 */ /* 0x000fde000b800000 */
.L_x_1613:
[----:B------:R-:W-:-:S12]  /*fb80*/  UIADD3 UR21, UPT, UPT, UR14, -0x1, URZ ;  /* 0xffffffff0e157890 */ /* 0x000fd8000fffe0ff */
.L_x_1616:
        /* <DEDUP_REMOVED lines=24> */
.L_x_1620:
        /* <DEDUP_REMOVED lines=11> */
[----:B------:R-:W-:Y:S02]  /*fdc0*/  ISETP.GE.AND P3, PT, R215, UR17, PT ;  /* 0x00000011d7007c0c */ /* 0x000fe4000bf66270 */
[----:B------:R-:W-:Y:S02]  /*fdd0*/  LEA R7, P5, R4, R7, 0x5 ;  /* 0x0000000704077211 */ /* 0x000fe400078a28ff */
[----:B------:R-:W-:Y:S04]  /*fde0*/  SHF.L.U64.HI R178, R186, 0x6, R179 ;  /* 0x00000006bab27819 */ /* 0x000fe800000102b3 */
[----:B------:R-:W-:Y:S02]  /*fdf0*/  LEA.HI.X R178, R4, R178, R5, 0x5, P5 ;  /* 0x000000b204b27211 */ /* 0x000fe400028f2c05 */
        /* <DEDUP_REMOVED lines=44> */
.L_x_1618:
        /* <DEDUP_REMOVED lines=9> */
[CC--:B------:R-:W-:Y:S01]  /*10150*/  LEA R6, P1, R8.reuse, R232.reuse, 0x7 ;  /* 0x000000e808067211 */ /* 0x0c0fe200078238ff */
[C---:B------:R-:W-:Y:S01]  /*10160*/  IMAD.SHL.U32 R5, R8.reuse, 0x40, RZ ;  /* 0x0000004008057824 */ /* 0x040fe200078e00ff */
[C---:B------:R-:W-:Y:S02]  /*10170*/  LOP3.LUT R240, R215.reuse, 0x40, RZ, 0xfc, !PT ;  /* 0x00000040d7f07812 */ /* 0x040fe400078efcff */
[C-C-:B------:R-:W-:Y:S02]  /*10180*/  SHF.L.U64.HI R3, R8.reuse, 0x6, R7.reuse ;  /* 0x0000000608037819 */ /* 0x140fe40000010207 */
[----:B------:R-:W-:Y:S02]  /*10190*/  LEA.HI.X R7, R8, R231, R7, 0x7, P1 ;  /* 0x000000e708077211 */ /* 0x000fe400008f3c07 */
[----:B------:R-:W-:Y:S02]  /*101a0*/  ISETP.GE.AND P4, PT, R240, UR17, PT ;  /* 0x00000011f0007c0c */ /* 0x000fe4000bf86270 */
[----:B------:R-:W-:Y:S02]  /*101b0*/  LOP3.LUT R239, R215, 0x80, RZ, 0xfc, !PT ;  /* 0x00000080d7ef7812 */ /* 0x000fe400078efcff */
        /* <DEDUP_REMOVED lines=18> */
[----:B------:R-:W-:Y:S02]  /*102e0*/  LOP3.LUT R220, R219, 0x8, RZ, 0xc0, !PT ;  /* 0x00000008dbdc7812 */ /* 0x000fe400078ec0ff */
        /* <DEDUP_REMOVED lines=17> */
[C-C-:B------:R-:W-:Y:S02]  /*10400*/  IMAD.IADD R221, R223.reuse, 0x1, R212.reuse ;  /* 0x00000001dfdd7824 */ /* 0x140fe400078e02d4 */
[----:B------:R-:W-:Y:S01]  /*10410*/  @!PT LDS RZ, [RZ] ;  /* 0x00000000fffff984 */ /* 0x000fe20000000800 */
[----:B------:R-:W-:Y:S01]  /*10420*/  @!PT LDS RZ, [RZ] ;  /* 0x00000000fffff984 */ /* 0x000fe20000000800 */
[----:B------:R-:W-:Y:S01]  /*10430*/  @!PT LDS RZ, [RZ] ;  /* 0x00000000fffff984 */ /* 0x000fe20000000800 */
[----:B------:R-:W-:Y:S01]  /*10440*/  @!P3 LDGSTS.E.BYPASS.LTC128B.128 [R235+0x19000], desc[UR26][R4.64] ;  /* 0x1900000004ebbfae */ /* 0x000fe2000b981a1a */
[C---:B------:R-:W-:Y:S02]  /*10450*/  IMAD.IADD R211, R208.reuse, 0x1, R212 ;  /* 0x00000001d0d37824 */ /* 0x040fe400078e02d4 */
        /* <DEDUP_REMOVED lines=22> */
[----:B------:R-:W2:Y:S05]  /*105c0*/  LDSM.16.M88.4 R16, [R222+UR5+0x10800] ;  /* 0x01080005de10783b */ /* 0x000eaa0008000200 */
[----:B------:R-:W3:Y:S05]  /*105d0*/  LDSM.16.M88.4 R24, [R222+UR5+0x11000] ;  /* 0x01100005de18783b */ /* 0x000eea0008000200 */
[----:B------:R-:W0:Y:S05]  /*105e0*/  LDGDEPBAR ;  /* 0x00000000000079af */ /* 0x000e2a0000000000 */
[----:B------:R-:W4:Y:S05]  /*105f0*/  LDSM.16.M88.4 R164, [R222+UR5+0x11800] ;  /* 0x01180005dea4783b */ /* 0x000f2a0008000200 */
[----:B------:R-:W-:Y:S05]  /*10600*/  LDSM.16.M88.4 R168, [R221] ;  /* 0x00000000dda8783b */ /* 0x000fea0000000200 */
[----:B------:R-:W5:Y:S05]  /*10610*/  LDSM.16.M88.4 R172, [R211+0x10000] ;  /* 0x01000000d3ac783b */ /* 0x000f6a0000000200 */
[----:B------:R-:W5:Y:S05]  /*10620*/  LDSM.16.M88.4 R176, [R211+0x10800] ;  /* 0x01080000d3b0783b */ /* 0x000f6a0000000200 */
[----:B------:R-:W5:Y:S01]  /*10630*/  LDSM.16.M88.4 R180, [R211+0x11000] ;  /* 0x01100000d3b4783b */ /* 0x000f620000000200 */
[C---:B-1----:R-:W-:Y:S04]  /*10640*/  HMMA.16816.F32 R4, R32.reuse, R8, RZ ;  /* 0x000000082004723c */ /* 0x042fe800000018ff */
[----:B------:R-:W1:Y:S04]  /*10650*/  LDSM.16.M88.4 R184, [R211+0x11800] ;  /* 0x01180000d3b8783b */ /* 0x000e680000000200 */
[C---:B------:R-:W-:Y:S01]  /*10660*/  HMMA.16816.F32 R8, R32.reuse, R10, RZ ;  /* 0x0000000a2008723c */ /* 0x040fe200000018ff */
[----:B------:R-:W-:Y:S05]  /*10670*/  LDSM.16.M88.4 R188, [R210] ;  /* 0x00000000d2bc783b */ /* 0x000fea0000000200 */
[----:B------:R-:W1:Y:S02]  /*10680*/  LDSM.16.M88.4 R192, [R208+0x10000] ;  /* 0x01000000d0c0783b */ /* 0x000e640000000200 */
[C---:B--2---:R-:W-:Y:S03]  /*10690*/  HMMA.16816.F32 R12, R32.reuse, R16, RZ ;  /* 0x00000010200c723c */ /* 0x044fe600000018ff */
[----:B------:R-:W-:Y:S05]  /*106a0*/  LDSM.16.M88.4 R196, [R208+0x11000] ;  /* 0x01100000d0c4783b */ /* 0x000fea0000000200 */
[C---:B------:R-:W-:Y:S01]  /*106b0*/  HMMA.16816.F32 R16, R32.reuse, R18, RZ ;  /* 0x000000122010723c */ /* 0x040fe200000018ff */
[----:B------:R-:W-:Y:S05]  /*106c0*/  LDSM.16.M88.4 R200, [R209] ;  /* 0x00000000d1c8783b */ /* 0x000fea0000000200 */
[----:B------:R-:W-:Y:S02]  /*106d0*/  LDSM.16.M88.4 R204, [R3+0x10000] ;  /* 0x0100000003cc783b */ /* 0x000fe40000000200 */
[C---:B---3--:R-:W-:Y:S08]  /*106e0*/  HMMA.16816.F32 R20, R32.reuse, R24, RZ ;  /* 0x000000182014723c */ /* 0x048ff000000018ff */
[C---:B------:R-:W-:Y:S08]  /*106f0*/  HMMA.16816.F32 R24, R32.reuse, R26, RZ ;  /* 0x0000001a2018723c */ /* 0x040ff000000018ff */
[C---:B----4-:R-:W-:Y:S08]  /*10700*/  HMMA.16816.F32 R28, R32.reuse, R164, RZ ;  /* 0x000000a4201c723c */ /* 0x050ff000000018ff */
[----:B------:R-:W-:Y:S01]  /*10710*/  HMMA.16816.F32 R32, R32, R166, RZ ;  /* 0x000000a62020723c */ /* 0x000fe200000018ff */
[----:B------:R-:W2:Y:S07]  /*10720*/  LDSM.16.M88.4 R164, [R208+0x10800] ;  /* 0x01080000d0a4783b */ /* 0x000eae0000000200 */
[C---:B-----5:R-:W-:Y:S08]  /*10730*/  HMMA.16816.F32 R4, R168.reuse, R172, R4 ;  /* 0x000000aca804723c */ /* 0x060ff00000001804 */
        /* <DEDUP_REMOVED lines=11> */
[----:B------:R-:W-:Y:S02]  /*107f0*/  LDSM.16.M88.4 R184, [R223+0x4000] ;  /* 0x00400000dfb8783b */ /* 0x000fe40000000200 */
[C---:B------:R-:W-:Y:S08]  /*10800*/  HMMA.16816.F32 R4, R188.reuse, R192, R4 ;  /* 0x000000c0bc04723c */ /* 0x040ff00000001804 */
[C---:B------:R-:W-:Y:S01]  /*10810*/  HMMA.16816.F32 R8, R188.reuse, R194, R8 ;  /* 0x000000c2bc08723c */ /* 0x040fe20000001808 */
[----:B------:R-:W4:Y:S07]  /*10820*/  LDSM.16.M88.4 R192, [R222+UR5+0x12000] ;  /* 0x01200005dec0783b */ /* 0x000f2e0008000200 */
        /* <DEDUP_REMOVED lines=8> */
[----:B------:R-:W3:Y:S05]  /*108b0*/  LDSM.16.M88.4 R172, [R222+UR5+0x13000] ;  /* 0x01300005deac783b */ /* 0x000eea0008000200 */
[----:B------:R-:W5:Y:S02]  /*108c0*/  LDSM.16.M88.4 R188, [R222+UR5+0x13800] ;  /* 0x01380005debc783b */ /* 0x000f640008000200 */
[C---:B------:R-:W-:Y:S08]  /*108d0*/  HMMA.16816.F32 R4, R200.reuse, R204, R4 ;  /* 0x000000ccc804723c */ /* 0x040ff00000001804 */
[C---:B------:R-:W-:Y:S01]  /*108e0*/  HMMA.16816.F32 R8, R200.reuse, R206, R8 ;  /* 0x000000cec808723c */ /* 0x040fe20000001808 */
[----:B------:R-:W5:Y:S07]  /*108f0*/  LDSM.16.M88.4 R204, [R211+0x12000] ;  /* 0x01200000d3cc783b */ /* 0x000f6e0000000200 */
[C---:B-1----:R-:W-:Y:S08]  /*10900*/  HMMA.16816.F32 R12, R200.reuse, R168, R12 ;  /* 0x000000a8c80c723c */ /* 0x042ff0000000180c */
[C---:B------:R-:W-:Y:S01]  /*10910*/  HMMA.16816.F32 R16, R200.reuse, R170, R16 ;  /* 0x000000aac810723c */ /* 0x040fe20000001810 */
[----:B------:R-:W1:Y:S07]  /*10920*/  LDSM.16.M88.4 R168, [R211+0x12800] ;  /* 0x01280000d3a8783b */ /* 0x000e6e0000000200 */
[C---:B------:R-:W-:Y:S08]  /*10930*/  HMMA.16816.F32 R20, R200.reuse, R176, R20 ;  /* 0x000000b0c814723c */ /* 0x040ff00000001814 */
[C---:B------:R-:W-:Y:S01]  /*10940*/  HMMA.16816.F32 R24, R200.reuse, R178, R24 ;  /* 0x000000b2c818723c */ /* 0x040fe20000001818 */
[----:B------:R-:W1:Y:S07]  /*10950*/  LDSM.16.M88.4 R176, [R211+0x13000] ;  /* 0x01300000d3b0783b */ /* 0x000e6e0000000200 */
[C---:B------:R-:W-:Y:S08]  /*10960*/  HMMA.16816.F32 R28, R200.reuse, R180, R28 ;  /* 0x000000b4c81c723c */ /* 0x040ff0000000181c */
[----:B------:R-:W-:Y:S01]  /*10970*/  HMMA.16816.F32 R32, R200, R182, R32 ;  /* 0x000000b6c820723c */ /* 0x000fe20000001820 */
[----:B------:R-:W1:Y:S05]  /*10980*/  LDSM.16.M88.4 R180, [R211+0x13800] ;  /* 0x01380000d3b4783b */ /* 0x000e6a0000000200 */
[----:B------:R-:W-:Y:S02]  /*10990*/  LDSM.16.M88.4 R200, [R208+0x12000] ;  /* 0x01200000d0c8783b */ /* 0x000fe40000000200 */
[C---:B----4-:R-:W-:Y:S08]  /*109a0*/  HMMA.16816.F32 R4, R184.reuse, R192, R4 ;  /* 0x000000c0b804723c */ /* 0x050ff00000001804 */
        /* <DEDUP_REMOVED lines=8> */
[C---:B-----5:R-:W-:Y:S08]  /*10a30*/  HMMA.16816.F32 R28, R184.reuse, R188, R28 ;  /* 0x000000bcb81c723c */ /* 0x060ff0000000181c */
[----:B------:R-:W-:Y:S01]  /*10a40*/  HMMA.16816.F32 R32, R184, R190, R32 ;  /* 0x000000beb820723c */ /* 0x000fe20000001820 */
[----:B------:R-:W5:Y:S05]  /*10a50*/  LDSM.16.M88.4 R184, [R208+0x13800] ;  /* 0x01380000d0b8783b */ /* 0x000f6a0000000200 */
[----:B------:R-:W-:Y:S02]  /*10a60*/  LDSM.16.M88.4 R188, [R209+0x4000] ;  /* 0x00400000d1bc783b */ /* 0x000fe40000000200 */
        /* <DEDUP_REMOVED lines=15> */
[----:B------:R-:W4:Y:S07]  /*10b60*/  LDSM.16.M88.4 R200, [R222+UR5+0x14000] ;  /* 0x01400005dec8783b */ /* 0x000f2e0008000200 */
[C---:B--2---:R-:W-:Y:S08]  /*10b70*/  HMMA.16816.F32 R12, R192.reuse, R164, R12 ;  /* 0x000000a4c00c723c */ /* 0x044ff0000000180c */
[C---:B------:R-:W-:Y:S01]  /*10b80*/  HMMA.16816.F32 R16, R192.reuse, R166, R16 ;  /* 0x000000a6c010723c */ /* 0x040fe20000001810 */
[----:B------:R-:W2:Y:S07]  /*10b90*/  LDSM.16.M88.4 R164, [R222+UR5+0x14800] ;  /* 0x01480005dea4783b */ /* 0x000eae0008000200 */
[C---:B---3--:R-:W-:Y:S08]  /*10ba0*/  HMMA.16816.F32 R20, R192.reuse, R172, R20 ;  /* 0x000000acc014723c */ /* 0x048ff00000001814 */
[C---:B------:R-:W-:Y:S01]  /*10bb0*/  HMMA.16816.F32 R24, R192.reuse, R174, R24 ;  /* 0x000000aec018723c */ /* 0x040fe20000001818 */
[----:B------:R-:W3:Y:S07]  /*10bc0*/  LDSM.16.M88.4 R172, [R222+UR5+0x15000] ;  /* 0x01500005deac783b */ /* 0x000eee0008000200 */
[C---:B-----5:R-:W-:Y:S08]  /*10bd0*/  HMMA.16816.F32 R28, R192.reuse, R184, R28 ;  /* 0x000000b8c01c723c */ /* 0x060ff0000000181c */
[----:B------:R-:W-:Y:S01]  /*10be0*/  HMMA.16816.F32 R32, R192, R186, R32 ;  /* 0x000000bac020723c */ /* 0x000fe20000001820 */
[----:B------:R-:W5:Y:S05]  /*10bf0*/  LDSM.16.M88.4 R184, [R222+UR5+0x15800] ;  /* 0x01580005deb8783b */ /* 0x000f6a0008000200 */
        /* <DEDUP_REMOVED lines=79> */
[C---:B------:R-:W-:Y:S03]  /*110f0*/  HMMA.16816.F32 R4, R188.reuse, R204, R4 ;  /* 0x000000ccbc04723c */ /* 0x040fe60000001804 */
[----:B------:R-:W5:Y:S05]  /*11100*/  LDSM.16.M88.4 R208, [R3+0x16000] ;  /* 0x0160000003d0783b */ /* 0x000f6a0000000200 */
[C---:B------:R-:W-:Y:S08]  /*11110*/  HMMA.16816.F32 R8, R188.reuse, R206, R8 ;  /* 0x000000cebc08723c */ /* 0x040ff00000001808 */
[C---:B-1----:R-:W-:Y:S08]  /*11120*/  HMMA.16816.F32 R12, R188.reuse, R168, R12 ;  /* 0x000000a8bc0c723c */ /* 0x042ff0000000180c */
[C---:B------:R-:W-:Y:S01]  /*11130*/  HMMA.16816.F32 R16, R188.reuse, R170, R16 ;  /* 0x000000aabc10723c */ /* 0x040fe20000001810 */
[----:B------:R-:W1:Y:S07]  /*11140*/  LDSM.16.M88.4 R168, [R3+0x16800] ;  /* 0x0168000003a8783b */ /* 0x000e6e0000000200 */
[C---:B------:R-:W-:Y:S08]  /*11150*/  HMMA.16816.F32 R20, R188.reuse, R176, R20 ;  /* 0x000000b0bc14723c */ /* 0x040ff00000001814 */
[C---:B------:R-:W-:Y:S08]  /*11160*/  HMMA.16816.F32 R24, R188.reuse, R178, R24 ;  /* 0x000000b2bc18723c */ /* 0x040ff00000001818 */
[C---:B------:R-:W-:Y:S08]  /*11170*/  HMMA.16816.F32 R28, R188.reuse, R180, R28 ;  /* 0x000000b4bc1c723c */ /* 0x040ff0000000181c */
[----:B------:R-:W-:Y:S08]  /*11180*/  HMMA.16816.F32 R32, R188, R182, R32 ;  /* 0x000000b6bc20723c */ /* 0x000ff00000001820 */
[C---:B----4-:R-:W-:Y:S08]  /*11190*/  HMMA.16816.F32 R4, R196.reuse, R200, R4 ;  /* 0x000000c8c404723c */ /* 0x050ff00000001804 */
[C---:B------:R-:W-:Y:S08]  /*111a0*/  HMMA.16816.F32 R8, R196.reuse, R202, R8 ;  /* 0x000000cac408723c */ /* 0x040ff00000001808 */
[C---:B--2---:R-:W-:Y:S08]  /*111b0*/  HMMA.16816.F32 R12, R196.reuse, R164, R12 ;  /* 0x000000a4c40c723c */ /* 0x044ff0000000180c */
[C---:B------:R-:W-:Y:S01]  /*111c0*/  HMMA.16816.F32 R16, R196.reuse, R166, R16 ;  /* 0x000000a6c410723c */ /* 0x040fe20000001810 */
[----:B------:R-:W2:Y:S07]  /*111d0*/  LDSM.16.M88.4 R164, [R3+0x17000] ;  /* 0x0170000003a4783b */ /* 0x000eae0000000200 */
[C---:B---3--:R-:W-:Y:S01]  /*111e0*/  HMMA.16816.F32 R20, R196.reuse, R172, R20 ;  /* 0x000000acc414723c */ /* 0x048fe20000001814 */
[----:B------:R-:W-:Y:S07]  /*111f0*/  IMAD.U32 R172, RZ, RZ, UR21 ;  /* 0x00000015ffac7e24 */ /* 0x000fee000f8e00ff */
[C---:B------:R-:W-:Y:S08]  /*11200*/  HMMA.16816.F32 R24, R196.reuse, R174, R24 ;  /* 0x000000aec418723c */ /* 0x040ff00000001818 */
[C---:B-----5:R-:W-:Y:S03]  /*11210*/  HMMA.16816.F32 R28, R196.reuse, R184, R28 ;  /* 0x000000b8c41c723c */ /* 0x060fe6000000181c */
[----:B------:R-:W-:Y:S05]  /*11220*/  IMAD.SHL.U32 R184, R216, 0x2, RZ ;  /* 0x00000002d8b87824 */ /* 0x000fea00078e00ff */
[----:B------:R-:W-:Y:S01]  /*11230*/  LOP3.LUT R183, R184, 0x6, RZ, 0xc0, !PT ;  /* 0x00000006b8b77812 */ /* 0x000fe200078ec0ff */
[----:B------:R-:W-:Y:S04]  /*11240*/  HMMA.16816.F32 R32, R196, R186, R32 ;  /* 0x000000bac420723c */ /* 0x000fe80000001820 */
[----:B------:R-:W-:Y:S04]  /*11250*/  IMAD R172, R172, 0x40, R183 ;  /* 0x00000040acac7824 */ /* 0x000fe800078e02b7 */
[C---:B------:R-:W-:Y:S05]  /*11260*/  HMMA.16816.F32 R4, R192.reuse, R208, R4 ;  /* 0x000000d0c004723c */ /* 0x040fea0000001804 */
[-C--:B------:R-:W-:Y:S01]  /*11270*/  ISETP.GT.AND P6, PT, R230, R172.reuse, PT ;  /* 0x000000ace600720c */ /* 0x080fe20003fc4270 */
[----:B------:R-:W-:Y:S02]  /*11280*/  VIADD R173, R172, 0x1 ;  /* 0x00000001acad7836 */ /* 0x000fe40000000000 */
[C---:B------:R-:W-:Y:S03]  /*11290*/  HMMA.16816.F32 R8, R192.reuse, R210, R8 ;  /* 0x000000d2c008723c */ /* 0x040fe60000001808 */
[-C--:B------:R-:W-:Y:S01]  /*112a0*/  ISETP.GT.AND P5, PT, R230, R173.reuse, PT ;  /* 0x000000ade600720c */ /* 0x080fe20003fa4270 */
[----:B------:R-:W-:Y:S04]  /*112b0*/  VIADD R177, R172, 0x9 ;  /* 0x00000009acb17836 */ /* 0x000fe80000000000 */
[C---:B-1----:R-:W-:Y:S03]  /*112c0*/  HMMA.16816.F32 R12, R192.reuse, R168, R12 ;  /* 0x000000a8c00c723c */ /* 0x042fe6000000180c */
[----:B------:R-:W-:Y:S01]  /*112d0*/  FSEL R168, R4, -INF , !P6 ;  /* 0xff80000004a87808 */ /* 0x000fe20007000000 */
[----:B------:R-:W-:Y:S01]  /*112e0*/  VIADD R169, R172, 0x8 ;  /* 0x00000008aca97836 */ /* 0x000fe20000000000 */
[----:B------:R-:W-:Y:S02]  /*112f0*/  FSEL R174, R5, -INF , !P5 ;  /* 0xff80000005ae7808 */ /* 0x000fe40006800000 */
[C---:B------:R-:W-:Y:S01]  /*11300*/  ISETP.GT.AND P6, PT, R226.reuse, R172, PT ;  /* 0x000000ace200720c */ /* 0x040fe20003fc4270 */
[C---:B------:R-:W-:Y:S03]  /*11310*/  HMMA.16816.F32 R16, R192.reuse, R170, R16 ;  /* 0x000000aac010723c */ /* 0x040fe60000001810 */
[----:B------:R-:W-:Y:S01]  /*11320*/  ISETP.GT.AND P5, PT, R226, R173, PT ;  /* 0x000000ade200720c */ /* 0x000fe20003fa4270 */
[----:B------:R-:W-:Y:S01]  /*11330*/  VIADD R170, R172, 0x10 ;  /* 0x00000010acaa7836 */ /* 0x000fe20000000000 */
[----:B------:R-:W-:Y:S01]  /*11340*/  FSEL R175, R6, -INF , !P6 ;  /* 0xff80000006af7808 */ /* 0x000fe20007000000 */
[----:B------:R-:W-:Y:S01]  /*11350*/  VIADD R171, R172, 0x30 ;  /* 0x00000030acab7836 */ /* 0x000fe20000000000 */
[----:B------:R-:W-:Y:S01]  /*11360*/  FSEL R176, R7, -INF , !P5 ;  /* 0xff80000007b07808 */ /* 0x000fe20006800000 */
[C---:B--2---:R-:W-:Y:S01]  /*11370*/  HMMA.16816.F32 R20, R192.reuse, R164, R20 ;  /* 0x000000a4c014723c */ /* 0x044fe20000001814 */
[----:B------:R1:W2:Y:S01]  /*11380*/  LDSM.16.M88.4 R4, [R3+0x17800] ;  /* 0x017800000304783b */ /* 0x0002a20000000200 */
[----:B------:R-:W-:Y:S04]  /*11390*/  DEPBAR.LE SB0, 0x0 ;  /* 0x000080000000791a */ /* 0x000fe80000000000 */
[----:B------:R-:W-:Y:S01]  /*113a0*/  BAR.SYNC.DEFER_BLOCKING 0x0 ;  /* 0x0000000000007b1d */ /* 0x000fe20000010000 */
[C---:B------:R-:W-:Y:S01]  /*113b0*/  ISETP.GT.AND P6, PT, R230.reuse, R169, PT ;  /* 0x000000a9e600720c */ /* 0x040fe20003fc4270 */
[C---:B------:R-:W-:Y:S05]  /*113c0*/  HMMA.16816.F32 R24, R192.reuse, R166, R24 ;  /* 0x000000a6c018723c */ /* 0x040fea0000001818 */
[----:B------:R-:W-:Y:S01]  /*113d0*/  ISETP.GT.AND P5, PT, R230, R177, PT ;  /* 0x000000b1e600720c */ /* 0x000fe20003fa4270 */
[----:B------:R-:W-:Y:S01]  /*113e0*/  VIADD R167, R172, 0x20 ;  /* 0x00000020aca77836 */ /* 0x000fe20000000000 */
[----:B------:R-:W-:Y:S01]  /*113f0*/  FSEL R8, R8, -INF , !P6 ;  /* 0xff80000008087808 */ /* 0x000fe20007000000 */
[----:B------:R-:W-:Y:S01]  /*11400*/  VIADD R166, R172, 0x21 ;  /* 0x00000021aca67836 */ /* 0x000fe20000000000 */
[----:B------:R-:W-:Y:S02]  /*11410*/  FSEL R9, R9, -INF , !P5 ;  /* 0xff80000009097808 */ /* 0x000fe40006800000 */
[C---:B------:R-:W-:Y:S02]  /*11420*/  ISETP.GT.AND P6, PT, R226.reuse, R169, PT ;  /* 0x000000a9e200720c */ /* 0x040fe40003fc4270 */
[----:B------:R-:W-:Y:S02]  /*11430*/  ISETP.GT.AND P5, PT, R226, R177, PT ;  /* 0x000000b1e200720c */ /* 0x000fe40003fa4270 */
[----:B------:R-:W-:Y:S01]  /*11440*/  FSEL R10, R10, -INF , !P6 ;  /* 0xff8000000a0a7808 */ /* 0x000fe20007000000 */
[----:B-1----:R-:W-:Y:S01]  /*11450*/  VIADD R3, R172, 0x11 ;  /* 0x00000011ac037836 */ /* 0x002fe20000000000 */
[----:B------:R-:W-:Y:S02]  /*11460*/  FSEL R11, R11, -INF , !P5 ;  /* 0xff8000000b0b7808 */ /* 0x000fe40006800000 */
[CC--:B------:R-:W-:Y:S02]  /*11470*/  ISETP.GT.AND P6, PT, R230.reuse, R170.reuse, PT ;  /* 0x000000aae600720c */ /* 0x0c0fe40003fc4270 */
[-C--:B------:R-:W-:Y:S02]  /*11480*/  ISETP.GT.AND P5, PT, R230, R3.reuse, PT ;  /* 0x00000003e600720c */ /* 0x080fe40003fa4270 */
[----:B------:R-:W-:Y:S01]  /*11490*/  FSEL R165, R12, -INF , !P6 ;  /* 0xff8000000ca57808 */ /* 0x000fe20007000000 */
[C---:B------:R-:W-:Y:S01]  /*114a0*/  VIADD R12, R172.reuse, 0x19 ;  /* 0x00000019ac0c7836 */ /* 0x040fe20000000000 */
[----:B------:R-:W-:Y:S01]  /*114b0*/  FSEL R164, R13, -INF , !P5 ;  /* 0xff8000000da47808 */ /* 0x000fe20006800000 */
[----:B------:R-:W-:Y:S01]  /*114c0*/  VIADD R13, R172, 0x18 ;  /* 0x00000018ac0d7836 */ /* 0x000fe20000000000 */
[C---:B------:R-:W-:Y:S02]  /*114d0*/  ISETP.GT.AND P6, PT, R226.reuse, R170, PT ;  /* 0x000000aae200720c */ /* 0x040fe40003fc4270 */
[----:B------:R-:W-:Y:S02]  /*114e0*/  ISETP.GT.AND P5, PT, R226, R3, PT ;  /* 0x00000003e200720c */ /* 0x000fe40003fa4270 */
[----:B------:R-:W-:Y:S02]  /*114f0*/  FSEL R14, R14, -INF , !P6 ;  /* 0xff8000000e0e7808 */ /* 0x000fe40007000000 */
[----:B------:R-:W-:Y:S01]  /*11500*/  FSEL R15, R15, -INF , !P5 ;  /* 0xff8000000f0f7808 */ /* 0x000fe20006800000 */
[C---:B--2---:R-:W-:Y:S03]  /*11510*/  HMMA.16816.F32 R28, R192.reuse, R4, R28 ;  /* 0x00000004c01c723c */ /* 0x044fe6000000181c */
[CC--:B------:R-:W-:Y:S02]  /*11520*/  ISETP.GT.AND P6, PT, R230.reuse, R13.reuse, PT ;  /* 0x0000000de600720c */ /* 0x0c0fe40003fc4270 */
[-C--:B------:R-:W-:Y:S02]  /*11530*/  ISETP.GT.AND P5, PT, R230, R12.reuse, PT ;  /* 0x0000000ce600720c */ /* 0x080fe40003fa4270 */
[----:B------:R-:W-:Y:S01]  /*11540*/  FSEL R199, R16, -INF , !P6 ;  /* 0xff80000010c77808 */ /* 0x000fe20007000000 */
[----:B------:R-:W-:Y:S03]  /*11550*/  HMMA.16816.F32 R32, R192, R6, R32 ;  /* 0x00000006c020723c */ /* 0x000fe60000001820 */
[----:B------:R-:W-:Y:S01]  /*11560*/  ISETP.GT.AND P6, PT, R226, R13, PT ;  /* 0x0000000de200720c */ /* 0x000fe20003fc4270 */
[C---:B------:R-:W-:Y:S01]  /*11570*/  VIADD R16, R172.reuse, 0x29 ;  /* 0x00000029ac107836 */ /* 0x040fe20000000000 */
        /* <DEDUP_REMOVED lines=24> */
.L_x_1619:
        /* <DEDUP_REMOVED lines=9> */
[----:B------:R-:W-:Y:S01]  /*11790*/  FSEL R28, R28, -INF , !P1 ;  /* 0xff8000001c1c7808 */ /* 0x000fe20004800000 */
[----:B------:R-:W-:Y:S01]  /*117a0*/  UIADD3 UR11, UPT, UPT, UR30, 0x3c6ef372, URZ ;  /* 0x3c6ef3721e0b7890 */ /* 0x000fe2000fffe0ff */
[----:B------:R-:W-:Y:S01]  /*117b0*/  ISETP.GT.AND P5, PT, R230, R4, PT ;  /* 0x00000004e600720c */ /* 0x000fe20003fa4270 */
[----:B------:R-:W-:Y:S01]  /*117c0*/  UIADD3 UR15, UPT, UPT, UR31, 0x32370b8f, URZ ;  /* 0x32370b8f1f0f7890 */ /* 0x000fe2000fffe0ff */
[----:B------:R-:W-:Y:S01]  /*117d0*/  FSEL R29, R29, -INF , !P0 ;  /* 0xff8000001d1d7808 */ /* 0x000fe20004000000 */
[----:B------:R-:W-:Y:S01]  /*117e0*/  UIADD3 UR16, UPT, UPT, UR31, 0x76cf5d0a, URZ ;  /* 0x76cf5d0a1f107890 */ /* 0x000fe2000fffe0ff */
[----:B------:R-:W-:Y:S01]  /*117f0*/  ISETP.GT.AND P1, PT, R226, R180, PT ;  /* 0x000000b4e200720c */ /* 0x000fe20003f24270 */
[----:B------:R-:W-:Y:S01]  /*11800*/  UIADD3 UR7, UPT, UPT, UR30, -0x255992d5, URZ ;  /* 0xdaa66d2b1e077890 */ /* 0x000fe2000fffe0ff */
[----:B------:R-:W-:Y:S01]  /*11810*/  ISETP.GT.AND P0, PT, R230, R7, PT ;  /* 0x00000007e600720c */ /* 0x000fe20003f04270 */
[----:B------:R-:W-:Y:S01]  /*11820*/  UIADD3 UR8, UPT, UPT, UR30, 0x78dde6e4, URZ ;  /* 0x78dde6e41e087890 */ /* 0x000fe2000fffe0ff */
[----:B------:R-:W-:Y:S01]  /*11830*/  FSEL R33, R33, -INF , !P5 ;  /* 0xff80000021217808 */ /* 0x000fe20006800000 */
[----:B------:R-:W-:Y:S01]  /*11840*/  UIADD3 UR13, UPT, UPT, UR31, -0x56f99767, URZ ;  /* 0xa90668991f0d7890 */ /* 0x000fe2000fffe0ff */
[----:B------:R-:W-:Y:S01]  /*11850*/  FSEL R31, R31, -INF , !P1 ;  /* 0xff8000001f1f7808 */ /* 0x000fe20004800000 */
[----:B------:R-:W-:Y:S01]  /*11860*/  UIADD3 UR14, UPT, UPT, UR31, -0x126145ec, URZ ;  /* 0xed9eba141f0e7890 */ /* 0x000fe2000fffe0ff */
[----:B------:R-:W-:Y:S01]  /*11870*/  ISETP.GE.AND P5, PT, R173, R229, PT ;  /* 0x000000e5ad00720c */ /* 0x000fe20003fa6270 */
[----:B------:R-:W-:Y:S01]  /*11880*/  UIADD3 UR6, UPT, UPT, UR30, -0x4ab325aa, URZ ;  /* 0xb54cda561e067890 */ /* 0x000fe2000fffe0ff */
[----:B------:R-:W-:Y:S01]  /*11890*/  ISETP.GT.AND P1, PT, R226, R7, PT ;  /* 0x00000007e200720c */ /* 0x000fe20003f24270 */
[----:B------:R-:W-:Y:S01]  /*118a0*/  UIADD3 UR10, UPT, UPT, UR30, 0x1715609d, URZ ;  /* 0x1715609d1e0a7890 */ /* 0x000fe2000fffe0ff */
[----:B------:R-:W-:Y:S01]  /*118b0*/  FSEL R32, R32, -INF , !P0 ;  /* 0xff80000020207808 */ /* 0x000fe20004000000 */
[----:B------:R-:W-:Y:S01]  /*118c0*/  UIADD3 UR12, UPT, UPT, UR31, 0x646e171e, URZ ;  /* 0x646e171e1f0c7890 */ /* 0x000fe2000fffe0ff */
[----:B------:R-:W-:Y:S01]  /*118d0*/  ISETP.GT.AND P0, PT, R226, R4, PT ;  /* 0x00000004e200720c */ /* 0x000fe20003f04270 */
[----:B------:R-:W-:Y:S01]  /*118e0*/  UISETP.GT.AND UP0, UPT, UR21, UR19, UPT ;  /* 0x000000131500728c */ /* 0x000fe2000bf04270 */
[----:B------:R-:W-:Y:S01]  /*118f0*/  FSEL R6, R174, -INF , !P5 ;  /* 0xff800000ae067808 */ /* 0x000fe20006800000 */
[----:B------:R-:W-:Y:S01]  /*11900*/  UIADD3 UR21, UPT, UPT, UR21, -0x1, URZ ;  /* 0xffffffff15157890 */ /* 0x000fe2000fffe0ff */
[----:B------:R-:W-:Y:S02]  /*11910*/  FSEL R168, R168, -INF , !P6 ;  /* 0xff800000a8a87808 */ /* 0x000fe40007000000 */
[-C--:B------:R-:W-:Y:S02]  /*11920*/  ISETP.GE.AND P4, PT, R172, R228.reuse, PT ;  /* 0x000000e4ac00720c */ /* 0x080fe40003f86270 */
[----:B------:R-:W-:Y:S02]  /*11930*/  FSEL R34, R34, -INF , !P1 ;  /* 0xff80000022227808 */ /* 0x000fe40004800000 */
[-C--:B------:R-:W-:Y:S02]  /*11940*/  ISETP.GE.AND P6, PT, R169, R228.reuse, PT ;  /* 0x000000e4a900720c */ /* 0x080fe40003fc6270 */
[-C--:B------:R-:W-:Y:S02]  /*11950*/  ISETP.GE.AND P5, PT, R177, R229.reuse, PT ;  /* 0x000000e5b100720c */ /* 0x080fe40003fa6270 */
[-C--:B------:R-:W-:Y:S02]  /*11960*/  ISETP.GE.AND P1, PT, R173, R228.reuse, PT ;  /* 0x000000e4ad00720c */ /* 0x080fe40003f26270 */
[----:B------:R-:W-:Y:S02]  /*11970*/  FSEL R35, R35, -INF , !P0 ;  /* 0xff80000023237808 */ /* 0x000fe40004000000 */
[-C--:B------:R-:W-:Y:S02]  /*11980*/  ISETP.GE.AND P0, PT, R169, R229.reuse, PT ;  /* 0x000000e5a900720c */ /* 0x080fe40003f06270 */
[----:B------:R-:W-:Y:S02]  /*11990*/  FSEL R5, R175, -INF , !P4 ;  /* 0xff800000af057808 */ /* 0x000fe40006000000 */
[----:B------:R-:W-:Y:S02]  /*119a0*/  FSEL R9, R9, -INF , !P5 ;  /* 0xff80000009097808 */ /* 0x000fe40006800000 */
[----:B------:R-:W-:Y:S02]  /*119b0*/  FSEL R10, R10, -INF , !P6 ;  /* 0xff8000000a0a7808 */ /* 0x000fe40007000000 */
[-C--:B------:R-:W-:Y:S02]  /*119c0*/  ISETP.GE.AND P4, PT, R177, R228.reuse, PT ;  /* 0x000000e4b100720c */ /* 0x080fe40003f86270 */
[----:B------:R-:W-:Y:S02]  /*119d0*/  FSEL R176, R176, -INF , !P1 ;  /* 0xff800000b0b07808 */ /* 0x000fe40004800000 */
[CC--:B------:R-:W-:Y:S02]  /*119e0*/  ISETP.GE.AND P5, PT, R3.reuse, R229.reuse, PT ;  /* 0x000000e50300720c */ /* 0x0c0fe40003fa6270 */
[----:B------:R-:W-:Y:S02]  /*119f0*/  ISETP.GE.AND P6, PT, R3, R228, PT ;  /* 0x000000e40300720c */ /* 0x000fe40003fc6270 */
[-C--:B------:R-:W-:Y:S02]  /*11a00*/  ISETP.GE.AND P1, PT, R170, R229.reuse, PT ;  /* 0x000000e5aa00720c */ /* 0x080fe40003f26270 */
[----:B------:R-:W-:Y:S02]  /*11a10*/  FSEL R8, R8, -INF , !P0 ;  /* 0xff80000008087808 */ /* 0x000fe40004000000 */
[----:B------:R-:W-:Y:S02]  /*11a20*/  FMNMX3.FTZ R3, R0, R168, R6, !PT ;  /* 0x000000a800037276 */ /* 0x000fe40007810006 */
[----:B------:R-:W-:Y:S02]  /*11a30*/  FSEL R174, R164, -INF , !P5 ;  /* 0xff800000a4ae7808 */ /* 0x000fe40006800000 */
[----:B------:R-:W-:Y:S02]  /*11a40*/  FSEL R11, R11, -INF , !P4 ;  /* 0xff8000000b0b7808 */ /* 0x000fe40006000000 */
[-C--:B------:R-:W-:Y:S02]  /*11a50*/  ISETP.GE.AND P4, PT, R13, R229.reuse, PT ;  /* 0x000000e50d00720c */ /* 0x080fe40003f86270 */
[----:B------:R-:W-:Y:S02]  /*11a60*/  FSEL R175, R165, -INF , !P1 ;  /* 0xff800000a5af7808 */ /* 0x000fe40004800000 */
[----:B------:R-:W-:Y:S02]  /*11a70*/  ISETP.GE.AND P0, PT, R170, R228, PT ;  /* 0x000000e4aa00720c */ /* 0x000fe40003f06270 */
[----:B------:R-:W-:Y:S02]  /*11a80*/  FMNMX3.FTZ R3, R3, R8, R9, !PT ;  /* 0x0000000803037276 */ /* 0x000fe40007810009 */
[----:B------:R-:W-:Y:S02]  /*11a90*/  ISETP.GE.AND P5, PT, R12, R229, PT ;  /* 0x000000e50c00720c */ /* 0x000fe40003fa6270 */
[----:B------:R-:W-:Y:S02]  /*11aa0*/  FSEL R173, R14, -INF , !P0 ;  /* 0xff8000000ead7808 */ /* 0x000fe40004000000 */
[----:B------:R-:W-:Y:S02]  /*11ab0*/  FMNMX3.FTZ R3, R3, R175, R174, !PT ;  /* 0x000000af03037276 */ /* 0x000fe400078100ae */
[----:B------:R-:W-:Y:S02]  /*11ac0*/  FSEL R199, R199, -INF , !P4 ;  /* 0xff800000c7c77808 */ /* 0x000fe40006000000 */
[----:B------:R-:W-:Y:S02]  /*11ad0*/  FSEL R198, R198, -INF , !P5 ;  /* 0xff800000c6c67808 */ /* 0x000fe40006800000 */
[----:B------:R-:W-:Y:S02]  /*11ae0*/  ISETP.GE.AND P5, PT, R166, R229, PT ;  /* 0x000000e5a600720c */ /* 0x000fe40003fa6270 */
[-C--:B------:R-:W-:Y:S02]  /*11af0*/  ISETP.GE.AND P0, PT, R12, R228.reuse, PT ;  /* 0x000000e40c00720c */ /* 0x080fe40003f06270 */
[----:B------:R-:W-:Y:S02]  /*11b00*/  FMNMX3.FTZ R12, R3, R199, R198, !PT ;  /* 0x000000c7030c7276 */ /* 0x000fe400078100c6 */
[----:B------:R-:W-:Y:S02]  /*11b10*/  FSEL R208, R21, -INF , !P5 ;  /* 0xff80000015d07808 */ /* 0x000fe40006800000 */
[----:B------:R-:W-:Y:S02]  /*11b20*/  FSEL R200, R19, -INF , !P0 ;  /* 0xff80000013c87808 */ /* 0x000fe40004000000 */
[----:B------:R-:W-:Y:S02]  /*11b30*/  FMNMX3.FTZ R3, R2, R5, R176, !PT ;  /* 0x0000000502037276 */ /* 0x000fe400078100b0 */
[-C--:B------:R-:W-:Y:S02]  /*11b40*/  ISETP.GE.AND P0, PT, R17, R229.reuse, PT ;  /* 0x000000e51100720c */ /* 0x080fe40003f06270 */
[-C--:B------:R-:W-:Y:S02]  /*11b50*/  ISETP.GE.AND P5, PT, R16, R229.reuse, PT ;  /* 0x000000e51000720c */ /* 0x080fe40003fa6270 */
[----:B------:R-:W-:Y:S02]  /*11b60*/  ISETP.GE.AND P1, PT, R13, R228, PT ;  /* 0x000000e40d00720c */ /* 0x000fe40003f26270 */
[----:B------:R-:W-:Y:S02]  /*11b70*/  FSEL R172, R15, -INF , !P6 ;  /* 0xff8000000fac7808 */ /* 0x000fe40007000000 */
[----:B------:R-:W-:Y:S02]  /*11b80*/  FMNMX3.FTZ R3, R3, R10, R11, !PT ;  /* 0x0000000a03037276 */ /* 0x000fe4000781000b */
[----:B------:R-:W-:Y:S02]  /*11b90*/  FSEL R222, R24, -INF , !P0 ;  /* 0xff80000018de7808 */ /* 0x000fe40004000000 */
[----:B------:R-:W-:Y:S02]  /*11ba0*/  FSEL R221, R25, -INF , !P5 ;  /* 0xff80000019dd7808 */ /* 0x000fe40006800000 */
[-C--:B------:R-:W-:Y:S02]  /*11bb0*/  ISETP.GE.AND P0, PT, R171, R229.reuse, PT ;  /* 0x000000e5ab00720c */ /* 0x080fe40003f06270 */
[-C--:B------:R-:W-:Y:S02]  /*11bc0*/  ISETP.GE.AND P5, PT, R180, R229.reuse, PT ;  /* 0x000000e5b400720c */ /* 0x080fe40003fa6270 */
[C---:B------:R-:W-:Y:S02]  /*11bd0*/  ISETP.GE.AND P6, PT, R167.reuse, R229, PT ;  /* 0x000000e5a700720c */ /* 0x040fe40003fc6270 */
[-C--:B------:R-:W-:Y:S02]  /*11be0*/  ISETP.GE.AND P4, PT, R167, R228.reuse, PT ;  /* 0x000000e4a700720c */ /* 0x080fe40003f86270 */
[----:B------:R-:W-:Y:S02]  /*11bf0*/  FSEL R201, R18, -INF , !P1 ;  /* 0xff80000012c97808 */ /* 0x000fe40004800000 */
[----:B------:R-:W-:Y:S02]  /*11c00*/  FMNMX3.FTZ R3, R3, R173, R172, !PT ;  /* 0x000000ad03037276 */ /* 0x000fe400078100ac */
[-C--:B------:R-:W-:Y:S02]  /*11c10*/  ISETP.GE.AND P1, PT, R166, R228.reuse, PT ;  /* 0x000000e4a600720c */ /* 0x080fe40003f26270 */
[----:B------:R-:W-:Y:S02]  /*11c20*/  FSEL R197, R28, -INF , !P0 ;  /* 0xff8000001cc57808 */ /* 0x000fe40004000000 */
[----:B------:R-:W-:Y:S02]  /*11c30*/  FSEL R196, R29, -INF , !P5 ;  /* 0xff8000001dc47808 */ /* 0x000fe40006800000 */
[----:B------:R-:W-:Y:S02]  /*11c40*/  FSEL R209, R20, -INF , !P6 ;  /* 0xff80000014d17808 */ /* 0x000fe40007000000 */
[----:B------:R-:W-:Y:S02]  /*11c50*/  FSEL R207, R22, -INF , !P4 ;  /* 0xff80000016cf7808 */ /* 0x000fe40006000000 */
[-C--:B------:R-:W-:Y:S02]  /*11c60*/  ISETP.GE.AND P0, PT, R7, R229.reuse, PT ;  /* 0x000000e50700720c */ /* 0x080fe40003f06270 */
[----:B------:R-:W-:Y:S02]  /*11c70*/  ISETP.GE.AND P5, PT, R4, R229, PT ;  /* 0x000000e50400720c */ /* 0x000fe40003fa6270 */
[----:B------:R-:W-:Y:S02]  /*11c80*/  FSEL R206, R23, -INF , !P1 ;  /* 0xff80000017ce7808 */ /* 0x000fe40004800000 */
[-C--:B------:R-:W-:Y:S02]  /*11c90*/  ISETP.GE.AND P6, PT, R17, R228.reuse, PT ;  /* 0x000000e41100720c */ /* 0x080fe40003fc6270 */
[-C--:B------:R-:W-:Y:S02]  /*11ca0*/  ISETP.GE.AND P4, PT, R16, R228.reuse, PT ;  /* 0x000000e41000720c */ /* 0x080fe40003f86270 */
[----:B------:R-:W-:Y:S02]  /*11cb0*/  FMNMX3.FTZ R3, R3, R201, R200, !PT ;  /* 0x000000c903037276 */ /* 0x000fe400078100c8 */
[----:B------:R-:W-:Y:S02]  /*11cc0*/  FSEL R179, R32, -INF , !P0 ;  /* 0xff80000020b37808 */ /* 0x000fe40004000000 */
[----:B------:R-:W-:Y:S02]  /*11cd0*/  FSEL R178, R33, -INF , !P5 ;  /* 0xff80000021b27808 */ /* 0x000fe40006800000 */
[-C--:B------:R-:W-:Y:S02]  /*11ce0*/  ISETP.GE.AND P0, PT, R171, R228.reuse, PT ;  /* 0x000000e4ab00720c */ /* 0x080fe40003f06270 */
[----:B------:R-:W-:Y:S02]  /*11cf0*/  ISETP.GE.AND P5, PT, R180, R228, PT ;  /* 0x000000e4b400720c */ /* 0x000fe40003fa6270 */
[----:B------:R-:W-:Y:S02]  /*11d00*/  FSEL R211, R26, -INF , !P6 ;  /* 0xff8000001ad37808 */ /* 0x000fe40007000000 */
[----:B------:R-:W-:Y:S02]  /*11d10*/  FSEL R210, R27, -INF , !P4 ;  /* 0xff8000001bd27808 */ /* 0x000fe40006000000 */
        /* <DEDUP_REMOVED lines=8> */
[----:B------:R-:W-:Y:S02]  /*11da0*/  FMNMX3.FTZ R12, R12, R197, R196, !PT ;  /* 0x000000c50c0c7276 */ /* 0x000fe400078100c4 */
[----:B------:R-:W-:Y:S02]  /*11db0*/  FSEL R166, R34, -INF , !P1 ;  /* 0xff80000022a67808 */ /* 0x000fe40004800000 */
[----:B------:R-:W-:Y:S02]  /*11dc0*/  FSEL R165, R35, -INF , !P6 ;  /* 0xff80000023a57808 */ /* 0x000fe40007000000 */
[----:B------:R-:W-:Y:S02]  /*11dd0*/  FMNMX3.FTZ R3, R3, R195, R194, !PT ;  /* 0x000000c303037276 */ /* 0x000fe400078100c2 */
[----:B------:R-:W-:Y:S02]  /*11de0*/  FMNMX3.FTZ R7, R12, R179, R178, !PT ;  /* 0x000000b30c077276 */ /* 0x000fe400078100b2 */
[----:B------:R-:W-:Y:S02]  /*11df0*/  FMNMX3.FTZ R3, R3, R166, R165, !PT ;  /* 0x000000a603037276 */ /* 0x000fe400078100a5 */
[----:B------:R-:W-:Y:S01]  /*11e00*/  LOP3.LUT R180, R220, 0x200, R214, 0xf8, !PT ;  /* 0x00000200dcb47812 */ /* 0x000fe200078ef8d6 */
[----:B------:R-:W1:Y:S03]  /*11e10*/  SHFL.BFLY PT, R12, R7, 0x2, 0x1f ;  /* 0x0c401f00070c7f89 */ /* 0x000e6600000e0000 */
[----:B------:R-:W-:Y:S05]  /*11e20*/  LEA R180, R180, UR5, 0x1 ;  /* 0x00000005b4b47c11 */ /* 0x000fea000f8e08ff */
[----:B------:R-:W2:Y:S01]  /*11e30*/  SHFL.BFLY PT, R4, R3, 0x2, 0x1f ;  /* 0x0c401f0003047f89 */ /* 0x000ea200000e0000 */
[C---:B------:R-:W-:Y:S02]  /*11e40*/  IMAD.IADD R181, R180.reuse, 0x1, R212 ;  /* 0x00000001b4b57824 */ /* 0x040fe400078e02d4 */
[----:B------:R-:W-:Y:S05]  /*11e50*/  VIADD R167, R180, 0x18040 ;  /* 0x00018040b4a77836 */ /* 0x000fea0000000000 */
[----:B------:R-:W-:Y:S01]  /*11e60*/  LDSM.16.MT88.4 R20, [R181+0x18000] ;  /* 0x01800000b514783b */ /* 0x000fe20000004200 */
[----:B-1----:R-:W-:Y:S01]  /*11e70*/  FMNMX.FTZ R12, R7, R12, !PT ;  /* 0x0000000c070c7209 */ /* 0x002fe20007810000 */
[----:B------:R-:W-:Y:S01]  /*11e80*/  IMAD.U32 R7, RZ, RZ, UR22 ;  /* 0x00000016ff077e24 */ /* 0x000fe2000f8e00ff */
[----:B------:R-:W-:Y:S01]  /*11e90*/  UIADD3 UR22, UPT, UPT, UR22, 0x1, URZ ;  /* 0x0000000116167890 */ /* 0x000fe2000fffe0ff */
[----:B--2---:R-:W-:Y:S04]  /*11ea0*/  FMNMX.FTZ R4, R3, R4, !PT ;  /* 0x0000000403047209 */ /* 0x004fe80007810000 */
[----:B------:R-:W1:Y:S01]  /*11eb0*/  SHFL.BFLY PT, R164, R12, 0x1, 0x1f ;  /* 0x0c201f000ca47f89 */ /* 0x000e6200000e0000 */
[----:B------:R-:W-:Y:S07]  /*11ec0*/  LOP3.LUT R7, R7, UR31, R245, 0x96, !PT ;  /* 0x0000001f07077c12 */ /* 0x000fee000f8e96f5 */
[----:B------:R-:W2:Y:S01]  /*11ed0*/  SHFL.BFLY PT, R3, R4, 0x1, 0x1f ;  /* 0x0c201f0004037f89 */ /* 0x000ea200000e0000 */
[----:B------:R-:W-:Y:S02]  /*11ee0*/  IMAD.WIDE.U32 R204, R7, -0x326172a9, RZ ;  /* 0xcd9e8d5707cc7825 */ /* 0x000fe400078e00ff */
[----:B------:R-:W3:Y:S03]  /*11ef0*/  LDC R7, c[0x0][0x4f8] ;  /* 0x00013e00ff077b82 */ /* 0x000ee60000000800 */
[----:B------:R-:W-:Y:S02]  /*11f00*/  LOP3.LUT R250, R248, UR9, R205, 0x96, !PT ;  /* 0x00000009f8fa7c12 */ /* 0x000fe4000f8e96cd */
[----:B------:R-:W-:Y:S03]  /*11f10*/  LOP3.LUT R204, R237, UR11, R204, 0x96, !PT ;  /* 0x0000000bedcc7c12 */ /* 0x000fe6000f8e96cc */
[----:B------:R-:W-:Y:S04]  /*11f20*/  IMAD.WIDE.U32 R250, R250, -0x2daee0ad, RZ ;  /* 0xd2511f53fafa7825 */ /* 0x000fe800078e00ff */
[----:B------:R-:W-:Y:S01]  /*11f30*/  IMAD.WIDE.U32 R204, R204, -0x2daee0ad, RZ ;  /* 0xd2511f53cccc7825 */ /* 0x000fe200078e00ff */
[----:B-1----:R-:W-:Y:S04]  /*11f40*/  FMNMX.FTZ R164, R12, R164, !PT ;  /* 0x000000a40ca47209 */ /* 0x002fe80007810000 */
[----:B------:R-:W-:Y:S01]  /*11f50*/  LOP3.LUT R250, R250, UR15, R205, 0x96, !PT ;  /* 0x0000000ffafa7c12 */ /* 0x000fe2000f8e96cd */
[----:B------:R-:W1:Y:S01]  /*11f60*/  LDSM.16.MT88.4 R12, [R180+0x18000] ;  /* 0x01800000b40c783b */ /* 0x000e620000004200 */
[----:B--2---:R-:W-:Y:S01]  /*11f70*/  FMNMX.FTZ R3, R4, R3, !PT ;  /* 0x0000000304037209 */ /* 0x004fe20007810000 */
[----:B------:R-:W-:Y:S01]  /*11f80*/  FMUL.FTZ R193, R164, UR4 ;  /* 0x00000004a4c17c20 */ /* 0x000fe20008410000 */
[----:B------:R-:W-:Y:S01]  /*11f90*/  LOP3.LUT R4, R242, UR16, R251, 0x96, !PT ;  /* 0x00000010f2047c12 */ /* 0x000fe2000f8e96fb */
[----:B------:R-:W-:Y:S01]  /*11fa0*/  IMAD.WIDE.U32 R250, R250, -0x326172a9, RZ ;  /* 0xcd9e8d57fafa7825 */ /* 0x000fe200078e00ff */
[----:B------:R-:W-:Y:S03]  /*11fb0*/  FSETP.NEU.FTZ.AND P1, PT, R164, -INF , PT ;  /* 0xff800000a400780b */ /* 0x000fe60003f3d000 */
[----:B------:R-:W-:Y:S01]  /*11fc0*/  FMUL.FTZ R177, R3, UR4 ;  /* 0x0000000403b17c20 */ /* 0x000fe20008410000 */
[----:B------:R-:W-:Y:S01]  /*11fd0*/  IMAD.WIDE.U32 R202, R4, -0x326172a9, RZ ;  /* 0xcd9e8d5704ca7825 */ /* 0x000fe200078e00ff */
[----:B------:R-:W-:Y:S02]  /*11fe0*/  FSEL R193, R193, RZ, P1 ;  /* 0x000000ffc1c17208 */ /* 0x000fe40000800000 */
[----:B------:R-:W-:Y:S02]  /*11ff0*/  FSETP.NEU.FTZ.AND P0, PT, R3, -INF , PT ;  /* 0xff8000000300780b */ /* 0x000fe40003f1d000 */
[----:B------:R-:W-:Y:S01]  /*12000*/  LOP3.LUT R4, R236, UR7, R203, 0x96, !PT ;  /* 0x00000007ec047c12 */ /* 0x000fe2000f8e96cb */
[----:B------:R-:W-:Y:S01]  /*12010*/  FFMA.FTZ R188, R8, UR4, -R193 ;  /* 0x0000000408bc7c23 */ /* 0x000fe200080108c1 */
[----:B------:R-:W-:Y:S01]  /*12020*/  LOP3.LUT R202, R202, UR8, R251, 0x96, !PT ;  /* 0x00000008caca7c12 */ /* 0x000fe2000f8e96fb */
[--C-:B------:R-:W-:Y:S01]  /*12030*/  FFMA.FTZ R187, R9, UR4, -R193.reuse ;  /* 0x0000000409bb7c23 */ /* 0x100fe200080108c1 */
[----:B------:R-:W-:Y:S01]  /*12040*/  FSEL R177, R177, RZ, P0 ;  /* 0x000000ffb1b17208 */ /* 0x000fe20000000000 */
[----:B------:R-:W-:Y:S04]  /*12050*/  IMAD.WIDE.U32 R8, R4, -0x2daee0ad, RZ ;  /* 0xd2511f5304087825 */ /* 0x000fe800078e00ff */
[--C-:B------:R-:W-:Y:S01]  /*12060*/  FFMA.FTZ R189, R6, UR4, -R193.reuse ;  /* 0x0000000406bd7c23 */ /* 0x100fe200080108c1 */
[----:B------:R-:W-:Y:S01]  /*12070*/  MUFU.EX2 R188, R188 ;  /* 0x000000bc00bc7308 */ /* 0x000fe20000000800 */
[----:B------:R-:W-:Y:S01]  /*12080*/  FFMA.FTZ R190, R168, UR4, -R193 ;  /* 0x00000004a8be7c23 */ /* 0x000fe200080108c1 */
[----:B------:R-:W-:Y:S04]  /*12090*/  IMAD.WIDE.U32 R202, R202, -0x2daee0ad, RZ ;  /* 0xd2511f53caca7825 */ /* 0x000fe800078e00ff */
[--C-:B------:R-:W-:Y:S01]  /*120a0*/  FFMA.FTZ R186, R10, UR4, -R177.reuse ;  /* 0x000000040aba7c23 */ /* 0x100fe200080108b1 */
[--C-:B------:R-:W-:Y:S01]  /*120b0*/  FFMA.FTZ R185, R11, UR4, -R177.reuse ;  /* 0x000000040bb97c23 */ /* 0x100fe200080108b1 */
[----:B------:R-:W-:Y:S01]  /*120c0*/  FFMA.FTZ R191, R5, UR4, -R177 ;  /* 0x0000000405bf7c23 */ /* 0x000fe200080108b1 */
[----:B------:R-:W-:Y:S01]  /*120d0*/  LOP3.LUT R10, R8, UR13, R203, 0x96, !PT ;  /* 0x0000000d080a7c12 */ /* 0x000fe2000f8e96cb */
[----:B------:R-:W-:Y:S01]  /*120e0*/  FFMA.FTZ R192, R176, UR4, -R177 ;  /* 0x00000004b0c07c23 */ /* 0x000fe200080108b1 */
[----:B------:R-:W-:Y:S01]  /*120f0*/  FSEL R5, R164, RZ, P1 ;  /* 0x000000ffa4057208 */ /* 0x000fe20000800000 */
[----:B------:R-:W-:Y:S01]  /*12100*/  MUFU.EX2 R187, R187 ;  /* 0x000000bb00bb7308 */ /* 0x000fe20000000800 */
[----:B------:R-:W-:Y:S01]  /*12110*/  LOP3.LUT R204, R204, UR14, R9, 0x96, !PT ;  /* 0x0000000ecccc7c12 */ /* 0x000fe2000f8e9609 */
[----:B------:R-:W-:Y:S01]  /*12120*/  IMAD.WIDE.U32 R10, R10, -0x326172a9, RZ ;  /* 0xcd9e8d570a0a7825 */ /* 0x000fe200078e00ff */
[----:B---3--:R-:W-:Y:S03]  /*12130*/  LOP3.LUT R7, R7, 0xff, RZ, 0xc0, !PT ;  /* 0x000000ff07077812 */ /* 0x008fe600078ec0ff */
[----:B------:R-:W-:Y:S01]  /*12140*/  FADD.FTZ R0, -R5, R0 ;  /* 0x0000000005007221 */ /* 0x000fe20000010100 */
[----:B------:R-:W-:Y:S01]  /*12150*/  IMAD.WIDE.U32 R204, R204, -0x326172a9, RZ ;  /* 0xcd9e8d57cccc7825 */ /* 0x000fe200078e00ff */
[C---:B------:R-:W-:Y:S02]  /*12160*/  PRMT R4, R10.reuse, 0x7773, RZ ;  /* 0x000077730a047816 */ /* 0x040fe400000000ff */
[----:B------:R-:W-:Y:S01]  /*12170*/  MUFU.EX2 R186, R186 ;  /* 0x000000ba00ba7308 */ /* 0x000fe20000000800 */
[----:B------:R-:W-:Y:S01]  /*12180*/  PRMT R6, R10, 0x7772, RZ ;  /* 0x000077720a067816 */ /* 0x000fe200000000ff */
[----:B------:R-:W-:Y:S01]  /*12190*/  FMUL.FTZ R0, R0, UR4 ;  /* 0x0000000400007c20 */ /* 0x000fe20008410000 */
[----:B------:R-:W-:Y:S01]  /*121a0*/  IMAD.MOV.U32 R9, RZ, RZ, R10 ;  /* 0x000000ffff097224 */ /* 0x000fe200078e000a */
[----:B------:R-:W-:Y:S01]  /*121b0*/  LOP3.LUT R8, R204, UR6, R11, 0x96, !PT ;  /* 0x00000006cc087c12 */ /* 0x000fe2000f8e960b */
[----:B------:R-:W-:Y:S01]  /*121c0*/  IMAD R176, R7, 0x10000, R7 ;  /* 0x0001000007b07824 */ /* 0x000fe200078e0207 */
[----:B------:R-:W-:Y:S01]  /*121d0*/  PRMT R6, R6, 0x5410, R4 ;  /* 0x0000541006067816 */ /* 0x000fe20000000004 */
[--C-:B------:R-:W-:Y:S01]  /*121e0*/  FFMA.FTZ R203, R174, UR4, -R193.reuse ;  /* 0x00000004aecb7c23 */ /* 0x100fe200080108c1 */
[----:B------:R-:W-:Y:S02]  /*121f0*/  FSEL R4, R3, RZ, P0 ;  /* 0x000000ff03047208 */ /* 0x000fe40000000000 */
[----:B------:R-:W-:Y:S01]  /*12200*/  MUFU.EX2 R185, R185 ;  /* 0x000000b900b97308 */ /* 0x000fe20000000800 */
[----:B------:R-:W-:Y:S01]  /*12210*/  PRMT R170, R10, 0x7771, RZ ;  /* 0x000077710aaa7816 */ /* 0x000fe200000000ff */
[--C-:B------:R-:W-:Y:S01]  /*12220*/  FFMA.FTZ R199, R199, UR4, -R193.reuse ;  /* 0x00000004c7c77c23 */ /* 0x100fe200080108c1 */
[----:B------:R-:W-:Y:S01]  /*12230*/  LOP3.LUT R9, R9, 0xff, RZ, 0xc0, !PT ;  /* 0x000000ff09097812 */ /* 0x000fe200078ec0ff */
[----:B------:R-:W-:Y:S01]  /*12240*/  FADD.FTZ R4, -R4, R2 ;  /* 0x0000000204047221 */ /* 0x000fe20000010100 */
[----:B------:R-:W-:Y:S01]  /*12250*/  LOP3.LUT R168, R8, 0xffff, RZ, 0xc0, !PT ;  /* 0x0000ffff08a87812 */ /* 0x000fe200078ec0ff */
[----:B------:R-:W-:Y:S01]  /*12260*/  FFMA.FTZ R198, R198, UR4, -R193 ;  /* 0x00000004c6c67c23 */ /* 0x000fe200080108c1 */
[C---:B------:R-:W-:Y:S03]  /*12270*/  PRMT R5, R8.reuse, 0x7632, R5 ;  /* 0x0000763208057816 */ /* 0x040fe60000000005 */
[----:B------:R2:W3:Y:S01]  /*12280*/  MUFU.EX2 R2, R0 ;  /* 0x0000000000027308 */ /* 0x0004e20000000800 */
[----:B------:R-:W-:Y:S01]  /*12290*/  PRMT R170, R9, 0x5410, R170 ;  /* 0x0000541009aa7816 */ /* 0x000fe200000000aa */
[--C-:B------:R-:W-:Y:S01]  /*122a0*/  FFMA.FTZ R201, R201, UR4, -R177.reuse ;  /* 0x00000004c9c97c23 */ /* 0x100fe200080108b1 */
[----:B------:R-:W-:Y:S01]  /*122b0*/  LOP3.LUT R9, R8, 0xff, RZ, 0xc0, !PT ;  /* 0x000000ff08097812 */ /* 0x000fe200078ec0ff */
[--C-:B------:R-:W-:Y:S01]  /*122c0*/  FFMA.FTZ R200, R200, UR4, -R177.reuse ;  /* 0x00000004c8c87c23 */ /* 0x100fe200080108b1 */
[----:B------:R-:W-:Y:S01]  /*122d0*/  SHF.R.U32.HI R168, RZ, 0x8, R168 ;  /* 0x00000008ffa87819 */ /* 0x000fe200000116a8 */
[----:B------:R-:W-:Y:S01]  /*122e0*/  FFMA.FTZ R204, R172, UR4, -R177 ;  /* 0x00000004accc7c23 */ /* 0x000fe200080108b1 */
[----:B------:R-:W-:Y:S03]  /*122f0*/  SHF.R.U32.HI R8, RZ, 0x18, R8 ;  /* 0x00000018ff087819 */ /* 0x000fe60000011608 */
[----:B------:R-:W-:Y:S01]  /*12300*/  MUFU.EX2 R190, R190 ;  /* 0x000000be00be7308 */ /* 0x000fe20000000800 */
[----:B------:R-:W-:Y:S01]  /*12310*/  LOP3.LUT R5, R5, 0xff, RZ, 0xc0, !PT ;  /* 0x000000ff05057812 */ /* 0x000fe200078ec0ff */
[--C-:B------:R-:W-:Y:S01]  /*12320*/  FFMA.FTZ R220, R222, UR4, -R193.reuse ;  /* 0x00000004dedc7c23 */ /* 0x100fe200080108c1 */
[----:B------:R-:W-:Y:S01]  /*12330*/  PRMT R168, R9, 0x5410, R168 ;  /* 0x0000541009a87816 */ /* 0x000fe200000000a8 */
[----:B------:R-:W-:Y:S01]  /*12340*/  FFMA.FTZ R221, R221, UR4, -R193 ;  /* 0x00000004dddd7c23 */ /* 0x000fe200080108c1 */
[----:B------:R-:W-:Y:S01]  /*12350*/  LOP3.LUT R6, R6, 0xff00ff, RZ, 0xc0, !PT ;  /* 0x00ff00ff06067812 */ /* 0x000fe200078ec0ff */
[----:B------:R-:W-:Y:S01]  /*12360*/  FFMA.FTZ R211, R211, UR4, -R177 ;  /* 0x00000004d3d37c23 */ /* 0x000fe200080108b1 */
[----:B------:R-:W-:Y:S03]  /*12370*/  PRMT R5, R5, 0x5410, R8 ;  /* 0x0000541005057816 */ /* 0x000fe60000000008 */
[----:B------:R-:W4:Y:S01]  /*12380*/  MUFU.EX2 R189, R189 ;  /* 0x000000bd00bd7308 */ /* 0x000f220000000800 */
[----:B--2---:R-:W-:Y:S01]  /*12390*/  FMUL.FTZ R0, R4, UR4 ;  /* 0x0000000404007c20 */ /* 0x004fe20008410000 */
[----:B------:R-:W-:Y:S01]  /*123a0*/  VIADD R8, R180, 0x18000 ;  /* 0x00018000b4087836 */ /* 0x000fe20000000000 */
[--C-:B------:R-:W-:Y:S01]  /*123b0*/  HSET2.LE.AND R170, R170, R176.reuse, PT ;  /* 0x000000b0aaaa7233 */ /* 0x100fe20003803000 */
[----:B---3--:R-:W-:Y:S01]  /*123c0*/  FMUL.FTZ R9, R2, R157 ;  /* 0x0000009d02097220 */ /* 0x008fe20000410000 */
[--C-:B------:R-:W-:Y:S01]  /*123d0*/  HSET2.LE.AND R171, R6, R176.reuse, PT ;  /* 0x000000b006ab7233 */ /* 0x100fe20003803000 */
[----:B------:R-:W-:Y:S01]  /*123e0*/  @P2 VIADD R167, R8, 0xffffffc0 ;  /* 0xffffffc008a72836 */ /* 0x000fe20000000000 */
[--C-:B------:R-:W-:Y:S03]  /*123f0*/  HSET2.LE.AND R168, R168, R176.reuse, PT ;  /* 0x000000b0a8a87233 */ /* 0x100fe60003803000 */
[----:B------:R-:W-:Y:S01]  /*12400*/  MUFU.EX2 R191, R191 ;  /* 0x000000bf00bf7308 */ /* 0x000fe20000000800 */
[--C-:B------:R-:W-:Y:S01]  /*12410*/  HSET2.LE.AND R169, R5, R176.reuse, PT ;  /* 0x000000b005a97233 */ /* 0x100fe20003803000 */
[----:B------:R-:W-:Y:S01]  /*12420*/  FMUL.FTZ R8, R2, R156 ;  /* 0x0000009c02087220 */ /* 0x000fe20000410000 */
[----:B------:R-:W-:Y:S01]  /*12430*/  F2FP.F16.F32.PACK_AB R7, R187, R188 ;  /* 0x000000bcbb07723e */ /* 0x000fe200000000ff */
[----:B------:R-:W2:Y:S01]  /*12440*/  LDSM.16.MT88.4 R28, [R167] ;  /* 0x00000000a71c783b */ /* 0x000ea20000004200 */
[----:B------:R-:W-:Y:S01]  /*12450*/  F2FP.F16.F32.PACK_AB R6, R185, R186 ;  /* 0x000000bab906723e */ /* 0x000fe200000000ff */
[----:B------:R-:W-:Y:S01]  /*12460*/  IMAD.IADD R182, R212, 0x1, R167 ;  /* 0x00000001d4b67824 */ /* 0x000fe200078e02a7 */
[----:B------:R-:W-:Y:S03]  /*12470*/  LOP3.LUT R170, R7, R170, RZ, 0xc0, !PT ;  /* 0x000000aa07aa7212 */ /* 0x000fe600078ec0ff */
[----:B------:R-:W3:Y:S01]  /*12480*/  MUFU.EX2 R192, R192 ;  /* 0x000000c000c07308 */ /* 0x000ee20000000800 */
[----:B----4-:R-:W-:Y:S01]  /*12490*/  F2FP.F16.F32.PACK_AB R5, R189, R190 ;  /* 0x000000bebd05723e */ /* 0x010fe200000000ff */
[----:B------:R-:W-:Y:S01]  /*124a0*/  FMUL.FTZ R16, R2, R148 ;  /* 0x0000009402107220 */ /* 0x000fe20000410000 */
[----:B------:R-:W-:Y:S01]  /*124b0*/  LOP3.LUT R171, R6, R171, RZ, 0xc0, !PT ;  /* 0x000000ab06ab7212 */ /* 0x000fe200078ec0ff */
[C---:B------:R-:W-:Y:S01]  /*124c0*/  FMUL.FTZ R17, R2.reuse, R149 ;  /* 0x0000009502117220 */ /* 0x040fe20000410000 */
[----:B------:R-:W-:Y:S01]  /*124d0*/  LOP3.LUT R168, R5, R168, RZ, 0xc0, !PT ;  /* 0x000000a805a87212 */ /* 0x000fe200078ec0ff */
        /* <DEDUP_REMOVED lines=11> */
[----:B---3--:R-:W-:Y:S01]  /*12590*/  F2FP.F16.F32.PACK_AB R4, R192, R191 ;  /* 0x000000bfc004723e */ /* 0x008fe200000000ff */
[C---:B------:R-:W-:Y:S01]  /*125a0*/  FMUL.FTZ R45, R2.reuse, R45 ;  /* 0x0000002d022d7220 */ /* 0x040fe20000410000 */
[C---:B------:R-:W-:Y:S01]  /*125b0*/  FMUL.FTZ R48, R2.reuse, R48 ;  /* 0x0000003002307220 */ /* 0x040fe20000410000 */
        /* <DEDUP_REMOVED lines=14> */
[----:B------:R-:W-:Y:S02]  /*126a0*/  MUFU.EX2 R201, R201 ;  /* 0x000000c900c97308 */ /* 0x000fe40000000800 */
[----:B------:R-:W-:Y:S02]  /*126b0*/  LDSM.16.MT88.4 R140, [R182+0x2000] ;  /* 0x00200000b68c783b */ /* 0x000fe40000004200 */
[C---:B------:R-:W-:Y:S01]  /*126c0*/  FMUL.FTZ R12, R2.reuse, R152 ;  /* 0x00000098020c7220 */ /* 0x040fe20000410000 */
[----:B------:R-:W-:Y:S01]  /*126d0*/  FMUL.FTZ R13, R2, R153 ;  /* 0x00000099020d7220 */ /* 0x000fe20000410000 */
[C---:B------:R-:W-:Y:S01]  /*126e0*/  FMUL.FTZ R34, R0.reuse, R134 ;  /* 0x0000008600227220 */ /* 0x040fe20000410000 */
[C---:B------:R-:W-:Y:S03]  /*126f0*/  HMMA.16816.F32 R8, R168.reuse, R14, R8 ;  /* 0x0000000ea808723c */ /* 0x040fe60000001808 */
[----:B------:R-:W1:Y:S01]  /*12700*/  MUFU.EX2 R200, R200 ;  /* 0x000000c800c87308 */ /* 0x000e620000000800 */
[C---:B------:R-:W-:Y:S01]  /*12710*/  FMUL.FTZ R14, R0.reuse, R154 ;  /* 0x0000009a000e7220 */ /* 0x040fe20000410000 */
[C---:B------:R-:W-:Y:S01]  /*12720*/  FMUL.FTZ R15, R0.reuse, R155 ;  /* 0x0000009b000f7220 */ /* 0x040fe20000410000 */
[----:B------:R-:W-:Y:S01]  /*12730*/  LDSM.16.MT88.4 R156, [R180+0x1a800] ;  /* 0x01a80000b49c783b */ /* 0x000fe20000004200 */
[C---:B------:R-:W-:Y:S01]  /*12740*/  FMUL.FTZ R35, R0.reuse, R135 ;  /* 0x0000008700237220 */ /* 0x040fe20000410000 */
[C---:B------:R-:W-:Y:S01]  /*12750*/  FMUL.FTZ R18, R0.reuse, R150 ;  /* 0x0000009600127220 */ /* 0x040fe20000410000 */
[C---:B------:R-:W-:Y:S01]  /*12760*/  FMUL.FTZ R38, R0.reuse, R38 ;  /* 0x0000002600267220 */ /* 0x040fe20000410000 */
[C---:B------:R-:W-:Y:S01]  /*12770*/  FMUL.FTZ R39, R0.reuse, R39 ;  /* 0x0000002700277220 */ /* 0x040fe20000410000 */
[----:B------:R-:W-:Y:S01]  /*12780*/  FMUL.FTZ R42, R0, R42 ;  /* 0x0000002a002a7220 */ /* 0x000fe20000410000 */
[C---:B------:R-:W-:Y:S01]  /*12790*/  HMMA.16816.F32 R12, R168.reuse, R20, R12 ;  /* 0x00000014a80c723c */ /* 0x040fe2000000180c */
[----:B------:R-:W-:Y:S01]  /*127a0*/  MUFU.EX2 R203, R203 ;  /* 0x000000cb00cb7308 */ /* 0x000fe20000000800 */
[----:B------:R-:W3:Y:S01]  /*127b0*/  LDSM.16.MT88.4 R152, [R182] ;  /* 0x00000000b698783b */ /* 0x000ee20000004200 */
[C---:B------:R-:W-:Y:S01]  /*127c0*/  FMUL.FTZ R20, R2.reuse, R144 ;  /* 0x0000009002147220 */ /* 0x040fe20000410000 */
[----:B------:R-:W-:Y:S01]  /*127d0*/  FMUL.FTZ R21, R2, R145 ;  /* 0x0000009102157220 */ /* 0x000fe20000410000 */
[C---:B------:R-:W-:Y:S01]  /*127e0*/  FMUL.FTZ R43, R0.reuse, R43 ;  /* 0x0000002b002b7220 */ /* 0x040fe20000410000 */
[----:B------:R-:W-:Y:S01]  /*127f0*/  FMUL.FTZ R46, R0, R46 ;  /* 0x0000002e002e7220 */ /* 0x000fe20000410000 */
[----:B-1----:R-:W-:Y:S01]  /*12800*/  F2FP.F16.F32.PACK_AB R172, R200, R201 ;  /* 0x000000c9c8ac723e */ /* 0x002fe200000000ff */
[C---:B------:R-:W-:Y:S03]  /*12810*/  HMMA.16816.F32 R16, R168.reuse, R22, R16 ;  /* 0x00000016a810723c */ /* 0x040fe60000001810 */
[----:B------:R-:W-:Y:S01]  /*12820*/  MUFU.EX2 R204, R204 ;  /* 0x000000cc00cc7308 */ /* 0x000fe20000000800 */
[----:B------:R-:W-:Y:S01]  /*12830*/  LDSM.16.MT88.4 R132, [R167+0x2000] ;  /* 0x00200000a784783b */ /* 0x000fe20000004200 */
[C---:B------:R-:W-:Y:S01]  /*12840*/  FMUL.FTZ R22, R0.reuse, R146 ;  /* 0x0000009200167220 */ /* 0x040fe20000410000 */
[C---:B------:R-:W-:Y:S01]  /*12850*/  FMUL.FTZ R23, R0.reuse, R147 ;  /* 0x0000009300177220 */ /* 0x040fe20000410000 */
[C---:B------:R-:W-:Y:S01]  /*12860*/  FMUL.FTZ R47, R0.reuse, R47 ;  /* 0x0000002f002f7220 */ /* 0x040fe20000410000 */
[C---:B------:R-:W-:Y:S01]  /*12870*/  FMUL.FTZ R50, R0.reuse, R50 ;  /* 0x0000003200327220 */ /* 0x040fe20000410000 */
[C---:B------:R-:W-:Y:S01]  /*12880*/  FMUL.FTZ R51, R0.reuse, R51 ;  /* 0x0000003300337220 */ /* 0x040fe20000410000 */
[C---:B------:R-:W-:Y:S01]  /*12890*/  FMUL.FTZ R54, R0.reuse, R54 ;  /* 0x0000003600367220 */ /* 0x040fe20000410000 */
[----:B------:R-:W-:Y:S01]  /*128a0*/  FMUL.FTZ R55, R0, R55 ;  /* 0x0000003700377220 */ /* 0x000fe20000410000 */
[----:B------:R-:W1:Y:S01]  /*128b0*/  LDSM.16.MT88.4 R144, [R180+0x1a000] ;  /* 0x01a00000b490783b */ /* 0x000e620000004200 */
[C---:B--2---:R-:W-:Y:S01]  /*128c0*/  HMMA.16816.F32 R20, R168.reuse, R28, R20 ;  /* 0x0000001ca814723c */ /* 0x044fe20000001814 */
        /* <DEDUP_REMOVED lines=21> */
[----:B------:R-:W3:Y:S02]  /*12a20*/  MUFU.EX2 R198, R198 ;  /* 0x000000c600c67308 */ /* 0x000ee40000000800 */
        /* <DEDUP_REMOVED lines=20> */
[C---:B------:R-:W-:Y:S03]  /*12b70*/  HMMA.16816.F32 R40, R168.reuse, R146, R40 ;  /* 0x00000092a828723c */ /* 0x040fe60000001828 */
        /* <DEDUP_REMOVED lines=42> */
[----:B------:R-:W-:Y:S01]  /*12e20*/  LOP3.LUT R144, R250, UR10, R205, 0x96, !PT ;  /* 0x0000000afa907c12 */ /* 0x000fe2000f8e96cd */
[--C-:B------:R-:W-:Y:S01]  /*12e30*/  FFMA.FTZ R205, R173, UR4, -R177.reuse ;  /* 0x00000004adcd7c23 */ /* 0x100fe200080108b1 */
[----:B------:R-:W-:Y:S01]  /*12e40*/  FMUL.FTZ R116, R2, R116 ;  /* 0x0000007402747220 */ /* 0x000fe20000410000 */
[C---:B-1----:R-:W-:Y:S03]  /*12e50*/  HMMA.16816.F32 R68, R168.reuse, R136, R68 ;  /* 0x00000088a844723c */ /* 0x042fe60000001844 */
[----:B------:R-:W-:Y:S04]  /*12e60*/  IMAD.WIDE.U32 R144, R144, -0x2daee0ad, RZ ;  /* 0xd2511f5390907825 */ /* 0x000fe800078e00ff */
[----:B------:R-:W-:Y:S01]  /*12e70*/  FMUL.FTZ R117, R2, R117 ;  /* 0x0000007502757220 */ /* 0x000fe20000410000 */
[----:B------:R-:W-:Y:S01]  /*12e80*/  MUFU.EX2 R205, R205 ;  /* 0x000000cd00cd7308 */ /* 0x000fe20000000800 */
[C---:B------:R-:W-:Y:S01]  /*12e90*/  FMUL.FTZ R118, R0.reuse, R118 ;  /* 0x0000007600767220 */ /* 0x040fe20000410000 */
[----:B------:R-:W-:Y:S01]  /*12ea0*/  FMUL.FTZ R119, R0, R119 ;  /* 0x0000007700777220 */ /* 0x000fe20000410000 */
[C---:B------:R-:W-:Y:S01]  /*12eb0*/  HMMA.16816.F32 R72, R168.reuse, R138, R72 ;  /* 0x0000008aa848723c */ /* 0x040fe20000001848 */
[----:B------:R-:W1:Y:S02]  /*12ec0*/  LDSM.16.MT88.4 R136, [R182+0x4000] ;  /* 0x00400000b688783b */ /* 0x000e640000004200 */
[----:B------:R-:W-:Y:S01]  /*12ed0*/  PRMT R148, R144, 0x7772, RZ ;  /* 0x0000777290947816 */ /* 0x000fe200000000ff */
        /* <DEDUP_REMOVED lines=15> */
[----:B------:R-:W-:Y:S01]  /*12fd0*/  FFMA.FTZ R210, R210, UR4, -R177 ;  /* 0x00000004d2d27c23 */ /* 0x000fe200080108b1 */
[--C-:B------:R-:W-:Y:S01]  /*12fe0*/  FFMA.FTZ R209, R209, UR4, -R193.reuse ;  /* 0x00000004d1d17c23 */ /* 0x100fe200080108c1 */
[C---:B----4-:R-:W-:Y:S03]  /*12ff0*/  HMMA.16816.F32 R84, R168.reuse, R140, R84 ;  /* 0x0000008ca854723c */ /* 0x050fe60000001854 */
[----:B------:R-:W-:Y:S01]  /*13000*/  FFMA.FTZ R208, R208, UR4, -R193 ;  /* 0x00000004d0d07c23 */ /* 0x000fe200080108c1 */
[--C-:B------:R-:W-:Y:S01]  /*13010*/  FFMA.FTZ R207, R207, UR4, -R177.reuse ;  /* 0x00000004cfcf7c23 */ /* 0x100fe200080108b1 */
[----:B------:R-:W-:Y:S01]  /*13020*/  FFMA.FTZ R206, R206, UR4, -R177 ;  /* 0x00000004cece7c23 */ /* 0x000fe200080108b1 */
[----:B------:R-:W-:Y:S01]  /*13030*/  MUFU.EX2 R210, R210 ;  /* 0x000000d200d27308 */ /* 0x000fe20000000800 */
[--C-:B------:R-:W-:Y:S01]  /*13040*/  FFMA.FTZ R197, R197, UR4, -R193.reuse ;  /* 0x00000004c5c57c23 */ /* 0x100fe200080108c1 */
[C---:B------:R-:W-:Y:S01]  /*13050*/  HMMA.16816.F32 R88, R168.reuse, R142, R88 ;  /* 0x0000008ea858723c */ /* 0x040fe20000001858 */
[----:B------:R-:W4:Y:S02]  /*13060*/  LDSM.16.MT88.4 R140, [R181+0x1e000] ;  /* 0x01e00000b58c783b */ /* 0x000f240000004200 */
[----:B------:R-:W-:Y:S01]  /*13070*/  FFMA.FTZ R196, R196, UR4, -R193 ;  /* 0x00000004c4c47c23 */ /* 0x000fe200080108c1 */
[--C-:B------:R-:W-:Y:S01]  /*13080*/  FFMA.FTZ R195, R195, UR4, -R177.reuse ;  /* 0x00000004c3c37c23 */ /* 0x100fe200080108b1 */
[--C-:B------:R-:W-:Y:S03]  /*13090*/  FFMA.FTZ R194, R194, UR4, -R177.reuse ;  /* 0x00000004c2c27c23 */ /* 0x100fe600080108b1 */
[----:B------:R-:W-:Y:S01]  /*130a0*/  MUFU.EX2 R209, R209 ;  /* 0x000000d100d17308 */ /* 0x000fe20000000800 */
[--C-:B------:R-:W-:Y:S01]  /*130b0*/  FFMA.FTZ R166, R166, UR4, -R177.reuse ;  /* 0x00000004a6a67c23 */ /* 0x100fe200080108b1 */
[----:B------:R-:W-:Y:S01]  /*130c0*/  FFMA.FTZ R177, R165, UR4, -R177 ;  /* 0x00000004a5b17c23 */ /* 0x000fe200080108b1 */
[C---:B-1----:R-:W-:Y:S03]  /*130d0*/  HMMA.16816.F32 R92, R168.reuse, R136, R92 ;  /* 0x00000088a85c723c */ /* 0x042fe6000000185c */
[----:B------:R-:W-:Y:S01]  /*130e0*/  FFMA.FTZ R190, R2, R247, R190 ;  /* 0x000000f702be7223 */ /* 0x000fe200000100be */
[----:B------:R-:W-:Y:S03]  /*130f0*/  IMAD.MOV.U32 R2, RZ, RZ, R3 ;  /* 0x000000ffff027224 */ /* 0x000fe600078e0003 */
[----:B------:R-:W-:Y:S01]  /*13100*/  MUFU.EX2 R165, R177 ;  /* 0x000000b100a57308 */ /* 0x000fe20000000800 */
[----:B------:R-:W-:Y:S01]  /*13110*/  FFMA.FTZ R191, R0, R246, R191 ;  /* 0x000000f600bf7223 */ /* 0x000fe200000100bf */
[----:B------:R-:W-:Y:S01]  /*13120*/  FADD.FTZ R190, R189, R190 ;  /* 0x000000bebdbe7221 */ /* 0x000fe20000010000 */
[C---:B------:R-:W-:Y:S01]  /*13130*/  HMMA.16816.F32 R96, R168.reuse, R138, R96 ;  /* 0x0000008aa860723c */ /* 0x040fe20000001860 */
[----:B------:R-:W1:Y:S02]  /*13140*/  LDSM.16.MT88.4 R136, [R167+0x6000] ;  /* 0x00600000a788783b */ /* 0x000e640000004200 */
[----:B------:R-:W-:Y:S01]  /*13150*/  FADD.FTZ R191, R192, R191 ;  /* 0x000000bfc0bf7221 */ /* 0x000fe20000010000 */
[----:B------:R-:W-:Y:S03]  /*13160*/  FADD.FTZ R188, R188, R190 ;  /* 0x000000bebcbc7221 */ /* 0x000fe60000010000 */
[----:B------:R-:W-:Y:S01]  /*13170*/  MUFU.EX2 R208, R208 ;  /* 0x000000d000d07308 */ /* 0x000fe20000000800 */
[----:B------:R-:W-:Y:S02]  /*13180*/  IMAD.MOV.U32 R0, RZ, RZ, R164 ;  /* 0x000000ffff007224 */ /* 0x000fe400078e00a4 */
[----:B------:R-:W-:Y:S01]  /*13190*/  FADD.FTZ R186, R186, R191 ;  /* 0x000000bfbaba7221 */ /* 0x000fe20000010000 */
[C---:B--2---:R-:W-:Y:S03]  /*131a0*/  HMMA.16816.F32 R100, R168.reuse, R132, R100 ;  /* 0x00000084a864723c */ /* 0x044fe60000001864 */
[----:B------:R-:W-:Y:S01]  /*131b0*/  FADD.FTZ R188, R187, R188 ;  /* 0x000000bcbbbc7221 */ /* 0x000fe20000010000 */
[----:B------:R-:W-:Y:S02]  /*131c0*/  FADD.FTZ R186, R185, R186 ;  /* 0x000000bab9ba7221 */ /* 0x000fe40000010000 */
[----:B------:R-:W-:Y:S02]  /*131d0*/  MUFU.EX2 R207, R207 ;  /* 0x000000cf00cf7308 */ /* 0x000fe40000000800 */
[C---:B------:R-:W-:Y:S01]  /*131e0*/  HMMA.16816.F32 R104, R168.reuse, R134, R104 ;  /* 0x00000086a868723c */ /* 0x040fe20000001868 */
[----:B------:R-:W2:Y:S07]  /*131f0*/  LDSM.16.MT88.4 R132, [R182+0x6000] ;  /* 0x00600000b684783b */ /* 0x000eae0000004200 */
[----:B------:R-:W-:Y:S01]  /*13200*/  MUFU.EX2 R206, R206 ;  /* 0x000000ce00ce7308 */ /* 0x000fe20000000800 */
[C---:B----4-:R-:W-:Y:S03]  /*13210*/  HMMA.16816.F32 R108, R168.reuse, R140, R108 ;  /* 0x0000008ca86c723c */ /* 0x050fe6000000186c */
[----:B------:R-:W-:Y:S01]  /*13220*/  LOP3.LUT R140, R202, UR12, R145, 0x96, !PT ;  /* 0x0000000cca8c7c12 */ /* 0x000fe2000f8e9691 */
[----:B------:R-:W-:Y:S01]  /*13230*/  FFMA.FTZ R202, R175, UR4, -R193 ;  /* 0x00000004afca7c23 */ /* 0x000fe200080108c1 */
[----:B------:R-:W-:Y:S04]  /*13240*/  PRMT R141, R144, 0x7771, RZ ;  /* 0x00007771908d7816 */ /* 0x000fe800000000ff */
[----:B------:R-:W-:Y:S01]  /*13250*/  MUFU.EX2 R195, R195 ;  /* 0x000000c300c37308 */ /* 0x000fe20000000800 */
[----:B------:R-:W-:Y:S01]  /*13260*/  PRMT R150, R140, 0x7632, R150 ;  /* 0x000076328c967816 */ /* 0x000fe20000000096 */
[C---:B------:R-:W-:Y:S03]  /*13270*/  HMMA.16816.F32 R112, R168.reuse, R142, R112 ;  /* 0x0000008ea870723c */ /* 0x040fe60000001870 */
[----:B------:R-:W-:Y:S01]  /*13280*/  IMAD.MOV.U32 R143, RZ, RZ, R144 ;  /* 0x000000ffff8f7224 */ /* 0x000fe200078e0090 */
[----:B------:R-:W-:Y:S02]  /*13290*/  PRMT R142, R144, 0x7773, RZ ;  /* 0x00007773908e7816 */ /* 0x000fe400000000ff */
[----:B------:R-:W-:Y:S01]  /*132a0*/  LDSM.16.MT88.4 R144, [R181+0x18800] ;  /* 0x01880000b590783b */ /* 0x000fe20000004200 */
[----:B------:R-:W-:Y:S01]  /*132b0*/  LOP3.LUT R150, R150, 0xff, RZ, 0xc0, !PT ;  /* 0x000000ff96967812 */ /* 0x000fe200078ec0ff */
[----:B------:R-:W4:Y:S01]  /*132c0*/  MUFU.EX2 R202, R202 ;  /* 0x000000ca00ca7308 */ /* 0x000f220000000800 */
[C---:B-1----:R-:W-:Y:S03]  /*132d0*/  HMMA.16816.F32 R116, R168.reuse, R136, R116 ;  /* 0x00000088a874723c */ /* 0x042fe60000001874 */
[----:B------:R-:W-:Y:S02]  /*132e0*/  LOP3.LUT R136, R143, 0xff, RZ, 0xc0, !PT ;  /* 0x000000ff8f887812 */ /* 0x000fe400078ec0ff */
[C---:B------:R-:W-:Y:S02]  /*132f0*/  LOP3.LUT R143, R140.reuse, 0xffff, RZ, 0xc0, !PT ;  /* 0x0000ffff8c8f7812 */ /* 0x040fe400078ec0ff */
[----:B------:R-:W-:Y:S01]  /*13300*/  LOP3.LUT R137, R140, 0xff, RZ, 0xc0, !PT ;  /* 0x000000ff8c897812 */ /* 0x000fe200078ec0ff */
[C---:B------:R-:W-:Y:S01]  /*13310*/  HMMA.16816.F32 R120, R168.reuse, R138, R120 ;  /* 0x0000008aa878723c */ /* 0x040fe20000001878 */
[----:B------:R-:W-:Y:S02]  /*13320*/  MUFU.EX2 R194, R194 ;  /* 0x000000c200c27308 */ /* 0x000fe40000000800 */
[----:B------:R-:W-:Y:S02]  /*13330*/  SHF.R.U32.HI R143, RZ, 0x8, R143 ;  /* 0x00000008ff8f7819 */ /* 0x000fe4000001168f */
[----:B------:R-:W-:Y:S02]  /*13340*/  PRMT R148, R148, 0x5410, R142 ;  /* 0x0000541094947816 */ /* 0x000fe4000000008e */
[----:B------:R-:W-:Y:S01]  /*13350*/  PRMT R136, R136, 0x5410, R141 ;  /* 0x0000541088887816 */ /* 0x000fe2000000008d */
[C---:B--2---:R-:W-:Y:S03]  /*13360*/  HMMA.16816.F32 R124, R168.reuse, R132, R124 ;  /* 0x00000084a87c723c */ /* 0x044fe6000000187c */
[----:B------:R-:W-:Y:S01]  /*13370*/  MUFU.EX2 R166, R166 ;  /* 0x000000a600a67308 */ /* 0x000fe20000000800 */
[----:B------:R-:W-:Y:S02]  /*13380*/  PRMT R137, R137, 0x5410, R143 ;  /* 0x0000541089897816 */ /* 0x000fe4000000008f */
[----:B------:R-:W-:Y:S02]  /*13390*/  SHF.R.U32.HI R139, RZ, 0x18, R140 ;  /* 0x00000018ff8b7819 */ /* 0x000fe4000001168c */
[----:B------:R-:W1:Y:S01]  /*133a0*/  LDSM.16.MT88.4 R140, [R180+0x18800] ;  /* 0x01880000b48c783b */ /* 0x000e620000004200 */
[----:B------:R-:W-:Y:S04]  /*133b0*/  HMMA.16816.F32 R128, R168, R134, R128 ;  /* 0x00000086a880723c */ /* 0x000fe80000001880 */
[----:B------:R-:W-:Y:S01]  /*133c0*/  MUFU.EX2 R197, R197 ;  /* 0x000000c500c57308 */ /* 0x000fe20000000800 */
[--C-:B------:R-:W-:Y:S02]  /*133d0*/  HSET2.LE.AND R138, R136, R176.reuse, PT ;  /* 0x000000b0888a7233 */ /* 0x100fe40003803000 */
[----:B------:R-:W-:Y:S02]  /*133e0*/  LOP3.LUT R149, R148, 0xff00ff, RZ, 0xc0, !PT ;  /* 0x00ff00ff94957812 */ /* 0x000fe400078ec0ff */
[----:B---3--:R-:W-:Y:S01]  /*133f0*/  F2FP.F16.F32.PACK_AB R136, R198, R199 ;  /* 0x000000c7c688723e */ /* 0x008fe200000000ff */
[----:B------:R-:W-:Y:S01]  /*13400*/  LDSM.16.MT88.4 R168, [R182+0x2800] ;  /* 0x00280000b6a8783b */ /* 0x000fe20000004200 */
[----:B------:R-:W-:Y:S03]  /*13410*/  PRMT R148, R150, 0x5410, R139 ;  /* 0x0000541096947816 */ /* 0x000fe6000000008b */
[----:B------:R-:W2:Y:S01]  /*13420*/  MUFU.EX2 R196, R196 ;  /* 0x000000c400c47308 */ /* 0x000ea20000000800 */
[----:B------:R-:W-:Y:S02]  /*13430*/  LOP3.LUT R138, R136, R138, RZ, 0xc0, !PT ;  /* 0x0000008a888a7212 */ /* 0x000fe400078ec0ff */
[--C-:B------:R-:W-:Y:S02]  /*13440*/  HSET2.LE.AND R136, R137, R176.reuse, PT ;  /* 0x000000b089887233 */ /* 0x100fe40003803000 */
[--C-:B------:R-:W-:Y:S02]  /*13450*/  HSET2.LE.AND R139, R149, R176.reuse, PT ;  /* 0x000000b0958b7233 */ /* 0x100fe40003803000 */
[--C-:B------:R-:W-:Y:S02]  /*13460*/  HSET2.LE.AND R137, R148, R176.reuse, PT ;  /* 0x000000b094897233 */ /* 0x100fe40003803000 */
[----:B----4-:R-:W-:Y:S01]  /*13470*/  F2FP.F16.F32.PACK_AB R133, R203, R202 ;  /* 0x000000cacb85723e */ /* 0x010fe200000000ff */
[----:B------:R-:W3:Y:S01]  /*13480*/  LDSM.16.MT88.4 R148, [R167+0x800] ;  /* 0x00080000a794783b */ /* 0x000ee20000004200 */
[----:B------:R-:W-:Y:S01]  /*13490*/  F2FP.F16.F32.PACK_AB R132, R204, R205 ;  /* 0x000000cdcc84723e */ /* 0x000fe200000000ff */
[----:B------:R-:W-:Y:S01]  /*134a0*/  FADD.FTZ R202, R202, R188 ;  /* 0x000000bccaca7221 */ /* 0x000fe20000010000 */
[----:B------:R-:W-:Y:S01]  /*134b0*/  LOP3.LUT R139, R172, R139, RZ, 0xc0, !PT ;  /* 0x0000008bac8b7212 */ /* 0x000fe200078ec0ff */
[----:B------:R-:W-:Y:S01]  /*134c0*/  FADD.FTZ R205, R205, R186 ;  /* 0x000000bacdcd7221 */ /* 0x000fe20000010000 */
[----:B------:R-:W-:Y:S01]  /*134d0*/  LOP3.LUT R136, R133, R136, RZ, 0xc0, !PT ;  /* 0x0000008885887212 */ /* 0x000fe200078ec0ff */
[----:B------:R-:W-:Y:S01]  /*134e0*/  FADD.FTZ R202, R203, R202 ;  /* 0x000000cacbca7221 */ /* 0x000fe20000010000 */
[----:B------:R-:W-:Y:S01]  /*134f0*/  LOP3.LUT R137, R132, R137, RZ, 0xc0, !PT ;  /* 0x0000008984897212 */ /* 0x000fe200078ec0ff */
[----:B------:R-:W-:Y:S01]  /*13500*/  LDSM.16.MT88.4 R172, [R181+0x1c800] ;  /* 0x01c80000b5ac783b */ /* 0x000fe20000004200 */
[----:B------:R-:W-:Y:S01]  /*13510*/  FADD.FTZ R205, R204, R205 ;  /* 0x000000cdcccd7221 */ /* 0x000fe20000010000 */
[----:B------:R-:W-:Y:S03]  /*13520*/  FADD.FTZ R199, R199, R202 ;  /* 0x000000cac7c77221 */ /* 0x000fe60000010000 */
[----:B------:R-:W-:Y:S01]  /*13530*/  FADD.FTZ R201, R201, R205 ;  /* 0x000000cdc9c97221 */ /* 0x000fe20000010000 */
[----:B------:R-:W-:Y:S02]  /*13540*/  FADD.FTZ R199, R198, R199 ;  /* 0x000000c7c6c77221 */ /* 0x000fe40000010000 */
[----:B------:R-:W4:Y:S01]  /*13550*/  LDSM.16.MT88.4 R132, [R167+0x2800] ;  /* 0x00280000a784783b */ /* 0x000f220000004200 */
[----:B------:R-:W-:Y:S01]  /*13560*/  FADD.FTZ R201, R200, R201 ;  /* 0x000000c9c8c97221 */ /* 0x000fe20000010000 */
[C---:B-1----:R-:W-:Y:S08]  /*13570*/  HMMA.16816.F32 R4, R136.reuse, R140, R4 ;  /* 0x0000008c8804723c */ /* 0x042ff00000001804 */
        /* <DEDUP_REMOVED lines=12> */
[C---:B------:R-:W-:Y:S08]  /*13640*/  HMMA.16816.F32 R40, R136.reuse, R158, R40 ;  /* 0x0000009e8828723c */ /* 0x040ff00000001828 */
[C---:B------:R-:W-:Y:S08]  /*13650*/  HMMA.16816.F32 R44, R136.reuse, R160, R44 ;  /* 0x000000a0882c723c */ /* 0x040ff0000000182c */
[C---:B------:R-:W-:Y:S08]  /*13660*/  HMMA.16816.F32 R48, R136.reuse, R162, R48 ;  /* 0x000000a28830723c */ /* 0x040ff00000001830 */
[C---:B----4-:R-:W-:Y:S08]  /*13670*/  HMMA.16816.F32 R52, R136.reuse, R132, R52 ;  /* 0x000000848834723c */ /* 0x050ff00000001834 */
        /* <DEDUP_REMOVED lines=10> */
[C---:B-----5:R-:W-:Y:S01]  /*13720*/  HMMA.16816.F32 R84, R136.reuse, R144, R84 ;  /* 0x000000908854723c */ /* 0x060fe20000001854 */
[----:B------:R-:W-:Y:S05]  /*13730*/  IMAD.U32 R144, RZ, RZ, UR22 ;  /* 0x00000016ff907e24 */ /* 0x000fea000f8e00ff */
[----:B------:R-:W-:Y:S02]  /*13740*/  LOP3.LUT R144, R245, UR31, R144, 0x96, !PT ;  /* 0x0000001ff5907c12 */ /* 0x000fe4000f8e9690 */
[C---:B------:R-:W-:Y:S08]  /*13750*/  HMMA.16816.F32 R88, R136.reuse, R146, R88 ;  /* 0x000000928858723c */ /* 0x040ff00000001858 */
[C---:B---3--:R-:W-:Y:S03]  /*13760*/  HMMA.16816.F32 R92, R136.reuse, R148, R92 ;  /* 0x00000094885c723c */ /* 0x048fe6000000185c */
[----:B------:R-:W-:Y:S02]  /*13770*/  IMAD.WIDE.U32 R148, R144, -0x326172a9, RZ ;  /* 0xcd9e8d5790947825 */ /* 0x000fe400078e00ff */
[----:B------:R-:W3:Y:S03]  /*13780*/  LDSM.16.MT88.4 R144, [R167+0x6800] ;  /* 0x00680000a790783b */ /* 0x000ee60000004200 */
[C---:B------:R-:W-:Y:S03]  /*13790*/  HMMA.16816.F32 R96, R136.reuse, R150, R96 ;  /* 0x000000968860723c */ /* 0x040fe60000001860 */
[----:B------:R-:W-:Y:S02]  /*137a0*/  LOP3.LUT R174, R248, UR9, R149, 0x96, !PT ;  /* 0x00000009f8ae7c12 */ /* 0x000fe4000f8e9695 */
[----:B------:R-:W-:Y:S03]  /*137b0*/  LOP3.LUT R148, R237, UR11, R148, 0x96, !PT ;  /* 0x0000000bed947c12 */ /* 0x000fe6000f8e9694 */
[C---:B----4-:R-:W-:Y:S03]  /*137c0*/  HMMA.16816.F32 R100, R136.reuse, R132, R100 ;  /* 0x000000848864723c */ /* 0x050fe60000001864 */
[----:B------:R-:W-:Y:S04]  /*137d0*/  IMAD.WIDE.U32 R174, R174, -0x2daee0ad, RZ ;  /* 0xd2511f53aeae7825 */ /* 0x000fe800078e00ff */
[----:B------:R-:W-:Y:S01]  /*137e0*/  IMAD.WIDE.U32 R148, R148, -0x2daee0ad, RZ ;  /* 0xd2511f5394947825 */ /* 0x000fe200078e00ff */
        /* <DEDUP_REMOVED lines=16> */
[----:B------:R-:W3:Y:S01]  /*138f0*/  LDSM.16.MT88.4 R148, [R180+0x19000] ;  /* 0x01900000b494783b */ /* 0x000ee20000004200 */
[----:B------:R-:W-:Y:S04]  /*13900*/  IMAD.WIDE.U32 R140, R140, -0x326172a9, RZ ;  /* 0xcd9e8d578c8c7825 */ /* 0x000fe800078e00ff */
[----:B------:R-:W-:Y:S01]  /*13910*/  IMAD.WIDE.U32 R222, R222, -0x326172a9, RZ ;  /* 0xcd9e8d57dede7825 */ /* 0x000fe200078e00ff */
[C---:B------:R-:W-:Y:S02]  /*13920*/  PRMT R144, R140.reuse, 0x7773, RZ ;  /* 0x000077738c907816 */ /* 0x040fe400000000ff */
[----:B------:R-:W-:Y:S01]  /*13930*/  PRMT R143, R140, 0x7772, RZ ;  /* 0x000077728c8f7816 */ /* 0x000fe200000000ff */
[----:B------:R-:W-:Y:S01]  /*13940*/  IMAD.MOV.U32 R145, RZ, RZ, R140 ;  /* 0x000000ffff917224 */ /* 0x000fe200078e008c */
[----:B------:R-:W-:Y:S01]  /*13950*/  LOP3.LUT R141, R222, UR6, R141, 0x96, !PT ;  /* 0x00000006de8d7c12 */ /* 0x000fe2000f8e968d */
[--C-:B------:R-:W-:Y:S01]  /*13960*/  FFMA.FTZ R222, R179, UR4, -R193.reuse ;  /* 0x00000004b3de7c23 */ /* 0x100fe200080108c1 */
[----:B------:R-:W-:Y:S01]  /*13970*/  PRMT R142, R140, 0x7771, RZ ;  /* 0x000077718c8e7816 */ /* 0x000fe200000000ff */
[----:B------:R-:W-:Y:S01]  /*13980*/  FFMA.FTZ R193, R178, UR4, -R193 ;  /* 0x00000004b2c17c23 */ /* 0x000fe200080108c1 */
[----:B------:R-:W-:Y:S02]  /*13990*/  LOP3.LUT R140, R145, 0xff, RZ, 0xc0, !PT ;  /* 0x000000ff918c7812 */ /* 0x000fe400078ec0ff */
[----:B------:R-:W-:Y:S01]  /*139a0*/  PRMT R143, R143, 0x5410, R144 ;  /* 0x000054108f8f7816 */ /* 0x000fe20000000090 */
[----:B------:R-:W-:Y:S01]  /*139b0*/  MUFU.EX2 R222, R222 ;  /* 0x000000de00de7308 */ /* 0x000fe20000000800 */
[C---:B------:R-:W-:Y:S01]  /*139c0*/  PRMT R156, R141.reuse, 0x7632, R156 ;  /* 0x000076328d9c7816 */ /* 0x040fe2000000009c */
[----:B------:R-:W4:Y:S01]  /*139d0*/  LDSM.16.MT88.4 R144, [R181+0x19000] ;  /* 0x01900000b590783b */ /* 0x000f220000004200 */
[C---:B------:R-:W-:Y:S02]  /*139e0*/  LOP3.LUT R160, R141.reuse, 0xffff, RZ, 0xc0, !PT ;  /* 0x0000ffff8da07812 */ /* 0x040fe400078ec0ff */
[----:B------:R-:W-:Y:S02]  /*139f0*/  PRMT R142, R140, 0x5410, R142 ;  /* 0x000054108c8e7816 */ /* 0x000fe4000000008e */
[----:B------:R-:W-:Y:S03]  /*13a00*/  LOP3.LUT R157, R141, 0xff, RZ, 0xc0, !PT ;  /* 0x000000ff8d9d7812 */ /* 0x000fe600078ec0ff */
[----:B------:R-:W5:Y:S01]  /*13a10*/  MUFU.EX2 R193, R193 ;  /* 0x000000c100c17308 */ /* 0x000f620000000800 */
[----:B------:R-:W-:Y:S02]  /*13a20*/  LOP3.LUT R156, R156, 0xff, RZ, 0xc0, !PT ;  /* 0x000000ff9c9c7812 */ /* 0x000fe400078ec0ff */
[----:B------:R-:W-:Y:S01]  /*13a30*/  SHF.R.U32.HI R141, RZ, 0x18, R141 ;  /* 0x00000018ff8d7819 */ /* 0x000fe2000001168d */
[C---:B-1----:R-:W-:Y:S03]  /*13a40*/  HMMA.16816.F32 R124, R136.reuse, R132, R124 ;  /* 0x00000084887c723c */ /* 0x042fe6000000187c */
[----:B------:R-:W-:Y:S02]  /*13a50*/  SHF.R.U32.HI R160, RZ, 0x8, R160 ;  /* 0x00000008ffa07819 */ /* 0x000fe400000116a0 */
[--C-:B------:R-:W-:Y:S02]  /*13a60*/  HSET2.LE.AND R142, R142, R176.reuse, PT ;  /* 0x000000b08e8e7233 */ /* 0x100fe40003803000 */
[----:B------:R-:W-:Y:S01]  /*13a70*/  PRMT R160, R157, 0x5410, R160 ;  /* 0x000054109da07816 */ /* 0x000fe200000000a0 */
[----:B------:R-:W-:Y:S01]  /*13a80*/  HMMA.16816.F32 R128, R136, R134, R128 ;  /* 0x000000868880723c */ /* 0x000fe20000001880 */
[----:B------:R-:W-:Y:S02]  /*13a90*/  LDSM.16.MT88.4 R136, [R181+0x1b000] ;  /* 0x01b00000b588783b */ /* 0x000fe40000004200 */
[----:B------:R-:W-:Y:S02]  /*13aa0*/  PRMT R141, R156, 0x5410, R141 ;  /* 0x000054109c8d7816 */ /* 0x000fe4000000008d */
[----:B------:R-:W-:Y:S02]  /*13ab0*/  F2FP.F16.F32.PACK_AB R140, R221, R220 ;  /* 0x000000dcdd8c723e */ /* 0x000fe400000000ff */
[----:B------:R-:W-:Y:S02]  /*13ac0*/  LOP3.LUT R143, R143, 0xff00ff, RZ, 0xc0, !PT ;  /* 0x00ff00ff8f8f7812 */ /* 0x000fe400078ec0ff */
[----:B------:R-:W-:Y:S01]  /*13ad0*/  LOP3.LUT R142, R140, R142, RZ, 0xc0, !PT ;  /* 0x0000008e8c8e7212 */ /* 0x000fe200078ec0ff */
[----:B------:R-:W1:Y:S01]  /*13ae0*/  LDSM.16.MT88.4 R156, [R182+0x1000] ;  /* 0x00100000b69c783b */ /* 0x000e620000004200 */
[--C-:B------:R-:W-:Y:S02]  /*13af0*/  HSET2.LE.AND R140, R160, R176.reuse, PT ;  /* 0x000000b0a08c7233 */ /* 0x100fe40003803000 */
[--C-:B------:R-:W-:Y:S02]  /*13b00*/  HSET2.LE.AND R143, R143, R176.reuse, PT ;  /* 0x000000b08f8f7233 */ /* 0x100fe40003803000 */
[--C-:B------:R-:W-:Y:S02]  /*13b10*/  HSET2.LE.AND R141, R141, R176.reuse, PT ;  /* 0x000000b08d8d7233 */ /* 0x100fe40003803000 */
        /* <DEDUP_REMOVED lines=14> */
[C---:B---3--:R-:W-:Y:S01]  /*13c00*/  HMMA.16816.F32 R4, R140.reuse, R148, R4 ;  /* 0x000000948c04723c */ /* 0x048fe20000001804 */
[----:B------:R-:W3:Y:S04]  /*13c10*/  LDSM.16.MT88.4 R132, [R180+0x1b000] ;  /* 0x01b00000b484783b */ /* 0x000ee80000004200 */
[----:B------:R-:W-:Y:S01]  /*13c20*/  FADD.FTZ R220, R221, R220 ;  /* 0x000000dcdddc7221 */ /* 0x000fe20000010000 */
[----:B------:R-:W-:Y:S02]  /*13c30*/  FADD.FTZ R211, R210, R211 ;  /* 0x000000d3d2d37221 */ /* 0x000fe40000010000 */
[C---:B------:R-:W-:Y:S01]  /*13c40*/  HMMA.16816.F32 R8, R140.reuse, R150, R8 ;  /* 0x000000968c08723c */ /* 0x040fe20000001808 */
[----:B------:R-:W-:Y:S07]  /*13c50*/  LDSM.16.MT88.4 R148, [R182+0x3000] ;  /* 0x00300000b694783b */ /* 0x000fee0000004200 */
[C---:B----4-:R-:W-:Y:S08]  /*13c60*/  HMMA.16816.F32 R12, R140.reuse, R144, R12 ;  /* 0x000000908c0c723c */ /* 0x050ff0000000180c */
        /* <DEDUP_REMOVED lines=19> */
[----:B------:R-:W-:Y:S07]  /*13da0*/  LDSM.16.MT88.4 R148, [R181+0x19800] ;  /* 0x01980000b594783b */ /* 0x000fee0000004200 */
[C---:B--2---:R-:W-:Y:S08]  /*13db0*/  HMMA.16816.F32 R68, R140.reuse, R152, R68 ;  /* 0x000000988c44723c */ /* 0x044ff00000001844 */
[C---:B------:R-:W-:Y:S08]  /*13dc0*/  HMMA.16816.F32 R72, R140.reuse, R154, R72 ;  /* 0x0000009a8c48723c */ /* 0x040ff00000001848 */
[C---:B------:R-:W-:Y:S08]  /*13dd0*/  HMMA.16816.F32 R76, R140.reuse, R160, R76 ;  /* 0x000000a08c4c723c */ /* 0x040ff0000000184c */
[C---:B------:R-:W-:Y:S08]  /*13de0*/  HMMA.16816.F32 R80, R140.reuse, R162, R80 ;  /* 0x000000a28c50723c */ /* 0x040ff00000001850 */
[C---:B------:R-:W-:Y:S08]  /*13df0*/  HMMA.16816.F32 R84, R140.reuse, R168, R84 ;  /* 0x000000a88c54723c */ /* 0x040ff00000001854 */
[C---:B------:R-:W-:Y:S08]  /*13e00*/  HMMA.16816.F32 R88, R140.reuse, R170, R88 ;  /* 0x000000aa8c58723c */ /* 0x040ff00000001858 */
[C---:B-1----:R-:W-:Y:S08]  /*13e10*/  HMMA.16816.F32 R92, R140.reuse, R156, R92 ;  /* 0x0000009c8c5c723c */ /* 0x042ff0000000185c */
[C---:B------:R-:W-:Y:S01]  /*13e20*/  HMMA.16816.F32 R96, R140.reuse, R158, R96 ;  /* 0x0000009e8c60723c */ /* 0x040fe20000001860 */
[----:B------:R-:W-:Y:S07]  /*13e30*/  LDSM.16.MT88.4 R156, [R180+0x19800] ;  /* 0x01980000b49c783b */ /* 0x000fee0000004200 */
[C---:B---3--:R-:W-:Y:S08]  /*13e40*/  HMMA.16816.F32 R100, R140.reuse, R132, R100 ;  /* 0x000000848c64723c */ /* 0x048ff00000001864 */
[C---:B------:R-:W-:Y:S01]  /*13e50*/  HMMA.16816.F32 R104, R140.reuse, R134, R104 ;  /* 0x000000868c68723c */ /* 0x040fe20000001868 */
[----:B------:R-:W1:Y:S07]  /*13e60*/  LDSM.16.MT88.4 R132, [R182+0x7000] ;  /* 0x00700000b684783b */ /* 0x000e6e0000004200 */
[C---:B-----5:R-:W-:Y:S03]  /*13e70*/  HMMA.16816.F32 R108, R140.reuse, R136, R108 ;  /* 0x000000888c6c723c */ /* 0x060fe6000000186c */
[----:B------:R-:W-:Y:S05]  /*13e80*/  IMAD.WIDE.U32 R136, R174, -0x2daee0ad, RZ ;  /* 0xd2511f53ae887825 */ /* 0x000fea00078e00ff */
[C---:B------:R-:W-:Y:S03]  /*13e90*/  HMMA.16816.F32 R112, R140.reuse, R138, R112 ;  /* 0x0000008a8c70723c */ /* 0x040fe60000001870 */
[----:B------:R-:W-:Y:S01]  /*13ea0*/  LOP3.LUT R172, R172, UR12, R137, 0x96, !PT ;  /* 0x0000000cacac7c12 */ /* 0x000fe2000f8e9689 */
[----:B------:R-:W-:Y:S01]  /*13eb0*/  IMAD.MOV.U32 R138, RZ, RZ, R136 ;  /* 0x000000ffff8a7224 */ /* 0x000fe200078e0088 */
[C---:B------:R-:W-:Y:S02]  /*13ec0*/  PRMT R139, R136.reuse, 0x7773, RZ ;  /* 0x00007773888b7816 */ /* 0x040fe400000000ff */
[C---:B------:R-:W-:Y:S01]  /*13ed0*/  PRMT R137, R136.reuse, 0x7772, RZ ;  /* 0x0000777288897816 */ /* 0x040fe200000000ff */
[C---:B----4-:R-:W-:Y:S03]  /*13ee0*/  HMMA.16816.F32 R116, R140.reuse, R144, R116 ;  /* 0x000000908c74723c */ /* 0x050fe60000001874 */
[----:B------:R-:W-:Y:S02]  /*13ef0*/  PRMT R170, R136, 0x7771, RZ ;  /* 0x0000777188aa7816 */ /* 0x000fe400000000ff */
[----:B------:R-:W-:Y:S02]  /*13f00*/  PRMT R136, R137, 0x5410, R139 ;  /* 0x0000541089887816 */ /* 0x000fe4000000008b */
[C---:B------:R-:W-:Y:S01]  /*13f10*/  LOP3.LUT R139, R172.reuse, 0xffff, RZ, 0xc0, !PT ;  /* 0x0000ffffac8b7812 */ /* 0x040fe200078ec0ff */
[C---:B------:R-:W-:Y:S03]  /*13f20*/  HMMA.16816.F32 R120, R140.reuse, R146, R120 ;  /* 0x000000928c78723c */ /* 0x040fe60000001878 */
[C---:B------:R-:W-:Y:S02]  /*13f30*/  LOP3.LUT R168, R172.reuse, 0xff, RZ, 0xc0, !PT ;  /* 0x000000ffaca87812 */ /* 0x040fe400078ec0ff */
[----:B------:R-:W-:Y:S02]  /*13f40*/  SHF.R.U32.HI R139, RZ, 0x8, R139 ;  /* 0x00000008ff8b7819 */ /* 0x000fe4000001168b */
[----:B------:R-:W-:Y:S01]  /*13f50*/  PRMT R137, R172, 0x7632, R137 ;  /* 0x00007632ac897816 */ /* 0x000fe20000000089 */
[C---:B-1----:R-:W-:Y:S03]  /*13f60*/  HMMA.16816.F32 R124, R140.reuse, R132, R124 ;  /* 0x000000848c7c723c */ /* 0x042fe6000000187c */
        /* <DEDUP_REMOVED lines=19> */
[----:B------:R-:W-:Y:S01]  /*140a0*/  F2FP.F16.F32.PACK_AB R144, R194, R195 ;  /* 0x000000c3c290723e */ /* 0x000fe200000000ff */
        /* <DEDUP_REMOVED lines=56> */
.L_x_1617:
        /* <DEDUP_REMOVED lines=9> */
[----:B------:R-:W-:Y:S02]  /*144c0*/  LOP3.LUT P2, RZ, R216, 0x8, RZ, 0xc0, !PT ;  /* 0x00000008d8ff7812 */ /* 0x000fe4000784c0ff */
[----:B------:R-:W-:Y:S01]  /*144d0*/  LOP3.LUT R5, R5, 0x38, R184, 0xf8, !PT ;  /* 0x0000003805057812 */ /* 0x000fe200078ef8b8 */
[----:B------:R-:W2:Y:S01]  /*144e0*/  LDCU.U8 UR11, c[0x0][0x548] ;  /* 0x0000a900ff0b77ac */ /* 0x000ea20008000000 */
[----:B------:R-:W-:-:S02]  /*144f0*/  MOV R7, 0x20 ;  /* 0x0000002000077802 */ /* 0x000fc40000000f00 */
[----:B------:R-:W-:Y:S01]  /*14500*/  LOP3.LUT R5, R5, R183, R218, 0xfe, !PT ;  /* 0x000000b705057212 */ /* 0x000fe200078efeda */
[----:B------:R-:W-:Y:S01]  /*14510*/  UISETP.NE.AND UP2, UPT, UR20, -0x1, UPT ;  /* 0xffffffff1400788c */ /* 0x000fe2000bf45270 */
[----:B------:R-:W-:Y:S01]  /*14520*/  LOP3.LUT P0, RZ, R216, 0x4, RZ, 0xc0, !PT ;  /* 0x00000004d8ff7812 */ /* 0x000fe2000780c0ff */
[----:B------:R-:W3:Y:S01]  /*14530*/  @!UP3 LDCU.64 UR8, c[0x0][0x400] ;  /* 0x00008000ff08b7ac */ /* 0x000ee20008000a00 */
[----:B------:R-:W-:Y:S02]  /*14540*/  MOV R8, 0x10 ;  /* 0x0000001000087802 */ /* 0x000fe40000000f00 */
[----:B------:R-:W-:Y:S01]  /*14550*/  LEA R5, R5, UR5, 0x1 ;  /* 0x0000000505057c11 */ /* 0x000fe2000f8e08ff */
[----:B------:R-:W5:Y:S01]  /*14560*/  @UP3 LDCU.64 UR6, c[0x0][0x408] ;  /* 0x00008100ff0637ac */ /* 0x000f620008000a00 */
[----:B------:R-:W-:Y:S01]  /*14570*/  SEL R7, R7, 0xffffffe0, !P2 ;  /* 0xffffffe007077807 */ /* 0x000fe20005000000 */
[----:B-1----:R-:W-:Y:S01]  /*14580*/  FADD.FTZ R246, R0, R246 ;  /* 0x000000f600f67221 */ /* 0x002fe20000010000 */
[----:B------:R-:W-:Y:S01]  /*14590*/  SEL R8, R8, 0xfffffff0, !P0 ;  /* 0xfffffff008087807 */ /* 0x000fe20004000000 */
[----:B------:R-:W1:Y:S01]  /*145a0*/  LDCU UR13, c[0x0][0x434] ;  /* 0x00008680ff0d77ac */ /* 0x000e620008000800 */
[C---:B------:R-:W-:Y:S01]  /*145b0*/  IADD3 R10, PT, PT, R5.reuse, 0x40, RZ ;  /* 0x00000040050a7810 */ /* 0x040fe20007ffe0ff */
[----:B----4-:R-:W-:Y:S01]  /*145c0*/  FADD.FTZ R4, R4, R247 ;  /* 0x000000f704047221 */ /* 0x010fe20000010000 */
[----:B------:R-:W4:Y:S01]  /*145d0*/  SHFL.BFLY PT, R2, R246, 0x1, 0x1f ;  /* 0x0c201f00f6027f89 */ /* 0x000f2200000e0000 */
[----:B------:R-:W-:-:S02]  /*145e0*/  IADD3 R9, PT, PT, R5, R7, RZ ;  /* 0x0000000705097210 */ /* 0x000fc40007ffe0ff */
[----:B------:R-:W-:Y:S01]  /*145f0*/  @P1 IADD3 R10, PT, PT, R5, -0x40, RZ ;  /* 0xffffffc0050a1810 */ /* 0x000fe20007ffe0ff */
[----:B------:R-:W2:Y:S01]  /*14600*/  SHFL.BFLY PT, R0, R4, 0x1, 0x1f ;  /* 0x0c201f0004007f89 */ /* 0x000ea200000e0000 */
[C---:B------:R-:W-:Y:S02]  /*14610*/  IADD3 R11, PT, PT, R8.reuse, R9, RZ ;  /* 0x00000009080b7210 */ /* 0x040fe40007ffe0ff */
[-C--:B------:R-:W-:Y:S01]  /*14620*/  IADD3 R7, PT, PT, R7, R10.reuse, RZ ;  /* 0x0000000a07077210 */ /* 0x080fe20007ffe0ff */
[----:B---3--:R-:W-:Y:S01]  /*14630*/  @!UP3 UIMAD.WIDE.U32 UR14, UR12, UR8, URZ ;  /* 0x000000080c0eb2a5 */ /* 0x008fe2000f8e00ff */
[----:B------:R-:W-:Y:S01]  /*14640*/  IADD3 R12, PT, PT, R8, R10, RZ ;  /* 0x0000000a080c7210 */ /* 0x000fe20007ffe0ff */
[----:B------:R-:W3:Y:S01]  /*14650*/  S2UR UR8, SR_CTAID.X ;  /* 0x00000000000879c3 */ /* 0x000ee20000002500 */
[----:B-----5:R-:W-:Y:S02]  /*14660*/  @UP3 UIMAD.WIDE.U32 UR16, UR20, UR6, URZ ;  /* 0x00000006141032a5 */ /* 0x020fe4000f8e00ff */
[----:B------:R-:W-:-:S02]  /*14670*/  @!UP3 UIMAD UR9, UR12, UR9, UR15 ;  /* 0x000000090c09b2a4 */ /* 0x000fc4000f8e020f */
[----:B------:R-:W-:Y:S02]  /*14680*/  @UP3 UIMAD UR9, UR20, UR7, UR17 ;  /* 0x00000007140932a4 */ /* 0x000fe4000f8e0211 */
[----:B------:R-:W-:Y:S01]  /*14690*/  @!UP2 UIMAD UR20, UR12, UR10, URZ ;  /* 0x0000000a0c14a2a4 */ /* 0x000fe2000f8e02ff */
[----:B------:R-:W1:Y:S01]  /*146a0*/  S2UR UR6, SR_CTAID.Z ;  /* 0x00000000000679c3 */ /* 0x000e620000002700 */
[----:B------:R-:W-:Y:S01]  /*146b0*/  @UP3 UMOV UR14, UR16 ;  /* 0x00000010000e3c82 */ /* 0x000fe20008000000 */
[----:B----4-:R-:W-:Y:S01]  /*146c0*/  FADD.FTZ R2, R246, R2 ;  /* 0x00000002f6027221 */ /* 0x010fe20000010000 */
[----:B--2---:R-:W-:-:S03]  /*146d0*/  FADD.FTZ R4, R4, R0 ;  /* 0x0000000004047221 */ /* 0x004fc60000010000 */
[----:B------:R-:W2:Y:S01]  /*146e0*/  MUFU.RCP R6, R2 ;  /* 0x0000000200067308 */ /* 0x000ea20000001000 */
[----:B------:R-:W-:Y:S02]  /*146f0*/  FSETP.NE.FTZ.AND P3, PT, R2, RZ, PT ;  /* 0x000000ff0200720b */ /* 0x000fe40003f75000 */
[----:B------:R-:W-:-:S05]  /*14700*/  FSETP.NE.FTZ.AND P4, PT, R4, RZ, PT ;  /* 0x000000ff0400720b */ /* 0x000fca0003f95000 */
[----:B------:R-:W4:Y:S01]  /*14710*/  MUFU.RCP R0, R4 ;  /* 0x0000000400007308 */ /* 0x000f220000001000 */
[----:B--2---:R-:W-:-:S05]  /*14720*/  FSEL R6, R6, 1, P3 ;  /* 0x3f80000006067808 */ /* 0x004fca0001800000 */
        /* <DEDUP_REMOVED lines=138> */
[----:B------:R-:W2:Y:S01]  /*14fd0*/  LDCU.U8 UR4, c[0x0][0x549] ;  /* 0x0000a920ff0477ac */ /* 0x000ea20008000000 */
[C---:B------:R-:W-:Y:S01]  /*14fe0*/  FMUL.FTZ R72, R0.reuse, R72 ;  /* 0x0000004800487220 */ /* 0x040fe20000410000 */
        /* <DEDUP_REMOVED lines=74> */
[----:B--2---:R-:W-:Y:S01]  /*15490*/  UISETP.NE.AND UP1, UPT, UR4, URZ, UPT ;  /* 0x000000ff0400728c */ /* 0x004fe2000bf25270 */
        /* <DEDUP_REMOVED lines=11> */
[----:B------:R-:W1:Y:S01]  /*15550*/  @UP1 LDCU UR4, c[0x0][0x430] ;  /* 0x00008600ff0417ac */ /* 0x000e620008000800 */
[----:B------:R-:W-:Y:S01]  /*15560*/  F2FP.F16.F32.PACK_AB R120, R121, R120 ;  /* 0x000000787978723e */ /* 0x000fe200000000ff */
[----:B------:R-:W-:Y:S01]  /*15570*/  STS [R5+0x8000], R68 ;  /* 0x0080004405007388 */ /* 0x000fe20000000800 */
[----:B------:R-:W-:Y:S01]  /*15580*/  F2FP.F16.F32.PACK_AB R122, R123, R122 ;  /* 0x0000007a7b7a723e */ /* 0x000fe200000000ff */
[----:B------:R-:W-:Y:S01]  /*15590*/  UISETP.NE.AND UP0, UPT, UR11, URZ, !UP1 ;  /* 0x000000ff0b00728c */ /* 0x000fe2000cf05270 */
[----:B------:R-:W-:Y:S01]  /*155a0*/  F2FP.F16.F32.PACK_AB R124, R125, R124 ;  /* 0x0000007c7d7c723e */ /* 0x000fe200000000ff */
[----:B------:R-:W-:Y:S01]  /*155b0*/  STS [R5+0x8400], R70 ;  /* 0x0084004605007388 */ /* 0x000fe20000000800 */
[----:B------:R-:W-:Y:S01]  /*155c0*/  F2FP.F16.F32.PACK_AB R126, R127, R126 ;  /* 0x0000007e7f7e723e */ /* 0x000fe200000000ff */
[----:B------:R-:W2:Y:S01]  /*155d0*/  @UP1 LDCU UR15, c[0x0][0x430] ;  /* 0x00008600ff0f17ac */ /* 0x000ea20008000800 */
[----:B------:R-:W-:Y:S01]  /*155e0*/  F2FP.F16.F32.PACK_AB R0, R0, R128 ;  /* 0x000000800000723e */ /* 0x000fe200000000ff */
[----:B------:R-:W-:Y:S01]  /*155f0*/  STS [R6+0x8000], R72 ;  /* 0x0080004806007388 */ /* 0x000fe20000000800 */
[----:B------:R-:W-:-:S03]  /*15600*/  @UP1 UMOV UR7, 0x1 ;  /* 0x0000000100071882 */ /* 0x000fc60000000000 */
[----:B------:R-:W-:Y:S04]  /*15610*/  STS [R6+0x8400], R74 ;  /* 0x0084004a06007388 */ /* 0x000fe80000000800 */
[----:B------:R-:W-:Y:S01]  /*15620*/  STS [R9+0x8000], R76 ;  /* 0x0080004c09007388 */ /* 0x000fe20000000800 */
[----:B-1----:R-:W-:Y:S02]  /*15630*/  @UP1 UIMAD UR13, UR4, UR10, URZ ;  /* 0x0000000a040d12a4 */ /* 0x002fe4000f8e02ff */
        /* <DEDUP_REMOVED lines=28> */
[----:B-1----:R-:W-:-:S04]  /*15800*/  LOP3.LUT R0, R241, 0x1f8, RZ, 0xc0, !PT ;  /* 0x000001f8f1007812 */ /* 0x002fc800078ec0ff */
[----:B------:R-:W-:-:S04]  /*15810*/  LOP3.LUT R0, R0, 0x38, R216, 0x78, !PT ;  /* 0x0000003800007812 */ /* 0x000fc800078e78d8 */
[----:B------:R-:W-:-:S04]  /*15820*/  LOP3.LUT R0, R0, 0x1e00, R241, 0xf8, !PT ;  /* 0x00001e0000007812 */ /* 0x000fc800078ef8f1 */
[----:B------:R-:W-:Y:S01]  /*15830*/  LEA R0, R0, UR5, 0x1 ;  /* 0x0000000500007c11 */ /* 0x000fe2000f8e08ff */
[----:B--23--:R-:W-:Y:S06]  /*15840*/  BRA.U UP1, `(.L_x_1621) ;  /* 0x0000000101207547 */ /* 0x00cfec000b800000 */
        /* <DEDUP_REMOVED lines=8> */
.L_x_1621:
        /* <DEDUP_REMOVED lines=8> */
[----:B------:R-:W-:Y:S01]  /*15950*/  @!UP0 UIMAD UR13, UR12, UR7, UR13 ;  /* 0x000000070c0d82a4 */ /* 0x000fe2000f8e020d */
[----:B------:R-:W-:Y:S01]  /*15960*/  SHF.R.U32.HI R13, RZ, 0x2, R216 ;  /* 0x00000002ff0d7819 */ /* 0x000fe200000116d8 */
[----:B------:R-:W-:Y:S01]  /*15970*/  USHF.L.U32 UR10, UR10, 0x7, URZ ;  /* 0x000000070a0a7899 */ /* 0x000fe200080006ff */
[----:B------:R-:W-:Y:S01]  /*15980*/  BSSY.RECONVERGENT B0, `(.L_x_1622) ;  /* 0x0000022000007945 */ /* 0x000fe20003800200 */
[----:B------:R-:W-:Y:S01]  /*15990*/  USEL UR4, UR4, URZ, UP0 ;  /* 0x000000ff04047287 */ /* 0x000fe20008000000 */
[----:B------:R-:W-:Y:S01]  /*159a0*/  MOV R12, 0x7f800000 ;  /* 0x7f800000000c7802 */ /* 0x000fe20000000f00 */
[----:B------:R-:W4:Y:S01]  /*159b0*/  @P3 MUFU.LG2 R2, R2 ;  /* 0x0000000200023308 */ /* 0x000f220000000c00 */
[----:B------:R-:W-:Y:S01]  /*159c0*/  USHF.R.S32.HI UR7, URZ, 0x1f, UR13 ;  /* 0x0000001fff077899 */ /* 0x000fe2000801140d */
[----:B------:R-:W-:Y:S01]  /*159d0*/  MOV R7, 0x7f800000 ;  /* 0x7f80000000077802 */ /* 0x000fe20000000f00 */
[----:B------:R-:W-:-:S02]  /*159e0*/  USHF.R.S32.HI UR5, URZ, 0x1f, UR10 ;  /* 0x0000001fff057899 */ /* 0x000fc4000801140a */
[----:B------:R-:W-:Y:S01]  /*159f0*/  UIADD3 UR20, UP1, UP0, UR10, UR20, UR13 ;  /* 0x000000140a147290 */ /* 0x000fe2000f83e00d */
[----:B-1----:R-:W1:Y:S01]  /*15a00*/  @P3 LDC R4, c[0x0][0x458] ;  /* 0x00011600ff043b82 */ /* 0x002e620000000800 */
[----:B------:R1:W1:Y:S01]  /*15a10*/  LDS.128 R8, [R0+0x3000] ;  /* 0x0030000000087984 */ /* 0x0002620000000c00 */
[----:B--2---:R-:W-:Y:S01]  /*15a20*/  @P4 FMUL.FTZ R14, R6, 0.69314718246459960938 ;  /* 0x3f317218060e4820 */ /* 0x004fe20000410000 */
[----:B------:R-:W-:Y:S01]  /*15a30*/  UIADD3.X UR4, UPT, UPT, UR5, UR4, UR7, UP1, UP0 ;  /* 0x0000000405047290 */ /* 0x000fe20008fe0407 */
[----:B------:R-:W-:Y:S01]  /*15a40*/  LOP3.LUT R6, R219, 0x7, R13, 0xf8, !PT ;  /* 0x00000007db067812 */ /* 0x000fe200078ef80d */
[----:B----4-:R-:W-:Y:S01]  /*15a50*/  @P3 FMUL.FTZ R2, R2, 0.69314718246459960938 ;  /* 0x3f31721802023820 */ /* 0x010fe20000410000 */
[----:B---3--:R-:W-:-:S03]  /*15a60*/  @P4 FFMA.FTZ R12, R164, R5, R14 ;  /* 0x00000005a40c4223 */ /* 0x008fc6000001000e */
[----:B-1----:R-:W-:Y:S01]  /*15a70*/  @P3 FFMA.FTZ R7, R3, R4, R2 ;  /* 0x0000000403073223 */ /* 0x002fe20000010002 */
        /* <DEDUP_REMOVED lines=18> */
.L_x_1623:
[----:B------:R-:W-:Y:S05]  /*15ba0*/  BSYNC.RECONVERGENT B0 ;  /* 0x0000000000007941 */ /* 0x000fea0003800200 */
.L_x_1622:
        /* <DEDUP_REMOVED lines=42> */
.L_x_1625:
[----:B------:R-:W-:Y:S05]  /*15e50*/  BSYNC.RECONVERGENT B0 ;  /* 0x0000000000007941 */ /* 0x000fea0003800200 */
.L_x_1624:
        /* <DEDUP_REMOVED lines=27> */
.L_x_1627:
[----:B------:R-:W-:Y:S05]  /*16010*/  BSYNC.RECONVERGENT B0 ;  /* 0x0000000000007941 */ /* 0x000fea0003800200 */
.L_x_1626:
        /* <DEDUP_REMOVED lines=27> */
.L_x_1629:
[----:B------:R-:W-:Y:S05]  /*161d0*/  BSYNC.RECONVERGENT B0 ;  /* 0x0000000000007941 */ /* 0x000fea0003800200 */
.L_x_1628:
[----:B-12---:R1:W2:Y:S04]  /*161e0*/  LDS.128 R12, [R0+0x7000] ;  /* 0x00700000000c7984 */ /* 0x0062a80000000c00 */
[----:B------:R1:W1:Y:S01]  /*161f0*/  LDS.128 R4, [R0+0xb000] ;  /* 0x00b0000000047984 */ /* 0x0002620000000c00 */
[----:B------:R-:W-:Y:S05]  /*16200*/  @P0 EXIT ;  /* 0x000000000000094d */ /* 0x000fea0003800000 */
[----:B------:R-:W5:Y:S01]  /*16210*/  LDCU.64 UR6, c[0x0][0x408] ;  /* 0x00008100ff0677ac */ /* 0x000f620008000a00 */
[----:B------:R-:W-:Y:S01]  /*16220*/  IADD3 R2, P0, PT, R2, 0x60, RZ ;  /* 0x0000006002027810 */ /* 0x000fe20007f1e0ff */
[----:B----4-:R1:W4:Y:S01]  /*16230*/  LDS.128 R16, [R0+0xf000] ;  /* 0x00f0000000107984 */ /* 0x0103220000000c00 */
[----:B---3--:R-:W-:Y:S01]  /*16240*/  IMAD.MOV.U32 R20, RZ, RZ, R24 ;  /* 0x000000ffff147224 */ /* 0x008fe200078e0018 */
[----:B------:R-:W3:Y:S01]  /*16250*/  LDCU.64 UR4, c[0x0][0x3f0] ;  /* 0x00007e00ff0477ac */ /* 0x000ee20008000a00 */
[----:B------:R-:W-:Y:S01]  /*16260*/  IMAD.MOV.U32 R21, RZ, RZ, R27 ;  /* 0x000000ffff157224 */ /* 0x000fe200078e001b */
[----:B------:R-:W3:Y:S01]  /*16270*/  LDCU UR10, c[0x0][0x440] ;  /* 0x00008800ff0a77ac */ /* 0x000ee20008000800 */
[----:B-----5:R-:W-:-:S04]  /*16280*/  IMAD.WIDE.U32 R20, R2, UR6, R20 ;  /* 0x0000000602147c25 */ /* 0x020fc8000f8e0014 */
[----:B-1----:R-:W-:Y:S01]  /*16290*/  IMAD.X R0, RZ, RZ, UR9, P0 ;  /* 0x00000009ff007e24 */ /* 0x002fe200080e06ff */
[----:B---3--:R-:W-:Y:S02]  /*162a0*/  ISETP.GE.AND P3, PT, R215, UR10, PT ;  /* 0x0000000ad7007c0c */ /* 0x008fe4000bf66270 */
[----:B------:R-:W-:Y:S01]  /*162b0*/  ISETP.GE.AND P2, PT, R240, UR10, PT ;  /* 0x0000000af0007c0c */ /* 0x000fe2000bf46270 */
        /* <DEDUP_REMOVED lines=13> */
.L_x_1630:
        /* <DEDUP_REMOVED lines=15> */
.L_x_2362:


//--------------------- .text._ZN5flash16flash_fwd_kernelI23Flash_fwd_kernel_traitsILi256ELi128ELi64ELi8ELb0ELb0EN7cutlass6half_tE19Flash_kernel_traitsILi256ELi128ELi64ELi8ES3_EELb1ELb0ELb0ELb0ELb0ELb1ELb0ELb0EEEvNS_16Flash_fwd_paramsE --------------------------
	.section	.text._ZN5flash16flash_fwd_kernelI23Flash_fwd_kernel_traitsILi256ELi128ELi64ELi8ELb0ELb0EN7cutlass6half_tE19Flash_kernel_traitsILi256ELi128ELi64ELi8ES3_EELb1ELb0ELb0ELb0ELb0ELb1ELb0ELb0EEEvNS_16Flash_fwd_paramsE,"ax",@progbits
	.align	128
        .global         _ZN5flash16flash_fwd_kernelI23Flash_fwd_kernel_traitsILi256ELi128ELi64ELi8ELb0ELb0EN7cutlass6half_tE19Flash_kernel_traitsILi256ELi128ELi64ELi8ES3_EELb1ELb0ELb0ELb0ELb0ELb1ELb0ELb0EEEvNS_16Flash_fwd_paramsE
        .type           _ZN5flash16flash_fwd_kernelI23Flash_fwd_kernel_traitsILi256ELi128ELi64ELi8ELb0ELb0EN7cutlass6half_tE19Flash_kernel_traitsILi256ELi128ELi64ELi8ES3_EELb1ELb0ELb0ELb0ELb0ELb1ELb0ELb0EEEvNS_16Flash_fwd_paramsE,@function
        .size           _ZN5flash16flash_fwd_kernelI23Flash_fwd_kernel_traitsILi256ELi128ELi64ELi8ELb0ELb0EN7cutlass6half_tE19Flash_kernel_traitsILi256ELi128ELi64ELi8ES3_EELb1ELb0ELb0ELb0ELb0ELb1ELb0ELb0EEEvNS_16Flash_fwd_paramsE,(.L_x_2363 - _ZN5flash16flash_fwd_kernelI23Flash_fwd_kernel_traitsILi256ELi128ELi64ELi8ELb0ELb0EN7cutlass6half_tE19Flash_kernel_traitsILi256ELi128ELi64ELi8ES3_EELb1ELb0ELb0ELb0ELb0ELb1ELb0ELb0EEEvNS_16Flash_fwd_paramsE)
        .other          _ZN5flash16flash_fwd_kernelI23Flash_fwd_kernel_traitsILi256ELi128ELi64ELi8ELb0ELb0EN7cutlass6half_tE19Flash_kernel_traitsILi256ELi128ELi64ELi8ES3_EELb1ELb0ELb0ELb0ELb0ELb1ELb0ELb0EEEvNS_16Flash_fwd_paramsE,@"STO_CUDA_ENTRY STV_DEFAULT"
_ZN5flash16flash_fwd_kernelI23Flash_fwd_kernel_traitsILi256ELi128ELi64ELi8ELb0ELb0EN7cutlass6half_tE19Flash_kernel_traitsILi256ELi128ELi64ELi8ES3_EELb1ELb0ELb0ELb0ELb0ELb1ELb0ELb0EEEvNS_16Flash_fwd_paramsE:
.text._ZN5flash16flash_fwd_kernelI23Flash_fwd_kernel_traitsILi256ELi128ELi64ELi8ELb0ELb0EN7cutlass6half_tE19Flash_kernel_traitsILi256ELi128ELi64ELi8ES3_EELb1ELb0ELb0ELb0ELb0ELb1ELb0ELb0EEEvNS_16Flash_fwd_paramsE:
        /* <DEDUP_REMOVED lines=76> */
[----:B------:R-:W-:Y:S01]  /*04c0*/  UMOV UR12, URZ ;  /* 0x000000ff000c7c82 */ /* 0x000fe20008000000 */
[----:B------:R-:W-:Y:S01]  /*04d0*/  USHF.L.U32 UR25, UR21, 0x7, URZ ;  /* 0x0000000715197899 */ /* 0x000fe200080006ff */
[----:B------:R-:W-:Y:S01]  /*04e0*/  UMOV UR13, 0xffffffff ;  /* 0xffffffff000d7882 */ /* 0x000fe20000000000 */
[----:B-1----:R-:W-:-:S04]  /*04f0*/  @!UP3 UISETP.NE.U32.AND UP2, UPT, UR6, URZ, UPT ;  /* 0x000000ff0600b28c */ /* 0x002fc8000bf45070 */
[----:B------:R-:W-:-:S04]  /*0500*/  @!UP3 UISETP.NE.AND.EX UP2, UPT, UR7, URZ, UPT, UP2 ;  /* 0x000000ff0700b28c */ /* 0x000fc8000bf45320 */
        /* <DEDUP_REMOVED lines=20> */
.L_x_1631:
        /* <DEDUP_REMOVED lines=34> */
.L_x_1633:
[----:B------:R-:W1:Y:S01]  /*0870*/  LDCU.64 UR4, c[0x0][0x410] ;  /* 0x00008200ff0477ac */ /* 0x000e620008000a00 */
[C---:B------:R-:W-:Y:S01]  /*0880*/  IMAD.SHL.U32 R2, R192.reuse, 0x8, RZ ;  /* 0x00000008c0027824 */ /* 0x040fe200078e00ff */
[----:B------:R-:W-:Y:S01]  /*0890*/  SHF.R.U32.HI R0, RZ, 0x3, R192 ;  /* 0x00000003ff007819 */ /* 0x000fe200000116c0 */
[----:B------:R-:W-:Y:S01]  /*08a0*/  BSSY.RECONVERGENT B0, `(.L_x_1634) ;  /* 0x0000033000007945 */ /* 0x000fe20003800200 */
[----:B------:R-:W2:Y:S01]  /*08b0*/  LDCU UR6, c[0x0][0x434] ;  /* 0x00008680ff0677ac */ /* 0x000ea20008000800 */
        /* <DEDUP_REMOVED lines=9> */
[----:B-1----:R-:W-:Y:S01]  /*0950*/  IMAD.U32 R8, RZ, RZ, UR4 ;  /* 0x00000004ff087e24 */ /* 0x002fe2000f8e00ff */
[----:B------:R-:W-:Y:S01]  /*0960*/  UIMAD UR4, UR25, UR8, URZ ;  /* 0x00000008190472a4 */ /* 0x000fe2000f8e02ff */
[----:B------:R-:W-:Y:S01]  /*0970*/  IMAD.U32 R11, RZ, RZ, UR5 ;  /* 0x00000005ff0b7e24 */ /* 0x000fe2000f8e00ff */
[----:B------:R-:W-:Y:S01]  /*0980*/  UIADD3 UR25, UPT, UPT, -UR25, UR27, URZ ;  /* 0x0000001b19197290 */ /* 0x000fe2000fffe1ff */
[----:B------:R-:W-:Y:S01]  /*0990*/  IMAD.WIDE.U32 R8, R8, UR16, R2 ;  /* 0x0000001008087c25 */ /* 0x000fe2000f8e0002 */
[----:B--2---:R-:W-:Y:S02]  /*09a0*/  UIMAD UR6, UR17, UR6, URZ ;  /* 0x00000006110672a4 */ /* 0x004fe4000f8e02ff */
[----:B---3--:R-:W-:Y:S01]  /*09b0*/  UIMAD UR5, UR16, UR11, URZ ;  /* 0x0000000b100572a4 */ /* 0x008fe2000f8e02ff */
        /* <DEDUP_REMOVED lines=19> */
[----:B------:R-:W1:Y:S01]  /*0af0*/  LDCU.64 UR4, c[0x0][0x408] ;  /* 0x00008100ff0477ac */ /* 0x000e620008000a00 */
[----:B------:R-:W-:Y:S01]  /*0b00*/  MOV R10, R8 ;  /* 0x00000008000a7202 */ /* 0x000fe20000000f00 */
[----:B------:R-:W2:Y:S01]  /*0b10*/  LDCU.64 UR6, c[0x0][0x3f0] ;  /* 0x00007e00ff0677ac */ /* 0x000ea20008000a00 */
[----:B-1----:R-:W-:-:S03]  /*0b20*/  UIMAD UR13, UR11, UR4, URZ ;  /* 0x000000040b0d72a4 */ /* 0x002fc6000f8e02ff */
[----:B------:R-:W-:-:S03]  /*0b30*/  IMAD.WIDE.U32 R12, R3, UR4, R10 ;  /* 0x00000004030c7c25 */ /* 0x000fc6000f8e000a */
[----:B------:R-:W-:Y:S02]  /*0b40*/  MOV R2, UR13 ;  /* 0x0000000d00027c02 */ /* 0x000fe40008000f00 */
[----:B--2---:R-:W-:-:S03]  /*0b50*/  LEA R14, P3, R12, UR6, 0x1 ;  /* 0x000000060c0e7c11 */ /* 0x004fc6000f8608ff */
[----:B------:R-:W-:-:S05]  /*0b60*/  IMAD R2, R3, UR5, R2 ;  /* 0x0000000503027c24 */ /* 0x000fca000f8e0202 */
[----:B------:R-:W-:-:S04]  /*0b70*/  IADD3 R2, PT, PT, R13, R2, RZ ;  /* 0x000000020d027210 */ /* 0x000fc80007ffe0ff */
[----:B------:R-:W-:-:S05]  /*0b80*/  LEA.HI.X R15, R12, UR7, R2, 0x1, P3 ;  /* 0x000000070c0f7c11 */ /* 0x000fca00098f0c02 */
[----:B------:R1:W-:Y:S04]  /*0b90*/  STG.E.128 desc[UR18][R14.64], RZ ;  /* 0x000000ff0e007986 */ /* 0x0003e8000c101d12 */
[----:B------:R1:W-:Y:S04]  /*0ba0*/  STG.E.128 desc[UR18][R14.64+0x80], RZ ;  /* 0x000080ff0e007986 */ /* 0x0003e8000c101d12 */
[----:B------:R1:W-:Y:S04]  /*0bb0*/  STG.E.128 desc[UR18][R14.64+0x100], RZ ;  /* 0x000100ff0e007986 */ /* 0x0003e8000c101d12 */
[----:B------:R1:W-:Y:S02]  /*0bc0*/  STG.E.128 desc[UR18][R14.64+0x180], RZ ;  /* 0x000180ff0e007986 */ /* 0x0003e4000c101d12 */
.L_x_1635:
[----:B------:R-:W-:Y:S05]  /*0bd0*/  BSYNC.RECONVERGENT B0 ;  /* 0x0000000000007941 */ /* 0x000fea0003800200 */
.L_x_1634:
        /* <DEDUP_REMOVED lines=20> */
.L_x_1637:
[----:B------:R-:W-:Y:S05]  /*0d20*/  BSYNC.RECONVERGENT B0 ;  /* 0x0000000000007941 */ /* 0x000fea0003800200 */
.L_x_1636:
[----:B------:R-:W-:Y:S04]  /*0d30*/  BSSY.RECONVERGENT B0, `(.L_x_1638) ;  /* 0x0000012000007945 */ /* 0x000fe80003800200 */
[----:B------:R-:W-:Y:S05]  /*0d40*/  @P2 BRA `(.L_x_1639) ;  /* 0x0000000000402947 */ /* 0x000fea0003800000 */
[----:B------:R-:W3:Y:S01]  /*0d50*/  LDCU.64 UR6, c[0x0][0x408] ;  /* 0x00008100ff0677ac */ /* 0x000ee20008000a00 */
[----:B------:R-:W-:Y:S01]  /*0d60*/  IADD3 R7, P0, PT, R3, 0x40, RZ ;  /* 0x0000004003077810 */ /* 0x000fe20007f1e0ff */
[----:B------:R-:W-:Y:S01]  /*0d70*/  IMAD.MOV.U32 R12, RZ, RZ, R8 ;  /* 0x000000ffff0c7224 */ /* 0x000fe200078e0008 */
[----:B------:R-:W-:Y:S01]  /*0d80*/  MOV R13, R11 ;  /* 0x0000000b000d7202 */ /* 0x000fe20000000f00 */
[----:B------:R-:W1:Y:S02]  /*0d90*/  LDCU.64 UR4, c[0x0][0x3f0] ;  /* 0x00007e00ff0477ac */ /* 0x000e640008000a00 */
[----:B------:R-:W-:-:S04]  /*0da0*/  IMAD.X R2, RZ, RZ, UR11, P0 ;  /* 0x0000000bff027e24 */ /* 0x000fc800080e06ff */
        /* <DEDUP_REMOVED lines=10> */
.L_x_1639:
[----:B------:R-:W-:Y:S05]  /*0e50*/  BSYNC.RECONVERGENT B0 ;  /* 0x0000000000007941 */ /* 0x000fea0003800200 */
.L_x_1638:
[----:B------:R-:W-:Y:S04]  /*0e60*/  BSSY.RECONVERGENT B0, `(.L_x_1640) ;  /* 0x0000011000007945 */ /* 0x000fe80003800200 */
[----:B------:R-:W-:Y:S05]  /*0e70*/  @P1 BRA `(.L_x_1641) ;  /* 0x00000000003c1947 */ /* 0x000fea0003800000 */
[----:B------:R-:W4:Y:S01]  /*0e80*/  LDCU.64 UR6, c[0x0][0x408] ;  /* 0x00008100ff0677ac */ /* 0x000f220008000a00 */
[----:B------:R-:W-:Y:S02]  /*0e90*/  IADD3 R3, P0, PT, R3, 0x60, RZ ;  /* 0x0000006003037810 */ /* 0x000fe40007f1e0ff */
[----:B------:R-:W-:Y:S01]  /*0ea0*/  MOV R9, R11 ;  /* 0x0000000b00097202 */ /* 0x000fe20000000f00 */
[----:B------:R-:W5:Y:S01]  /*0eb0*/  LDCU.64 UR4, c[0x0][0x3f0] ;  /* 0x00007e00ff0477ac */ /* 0x000f620008000a00 */
[----:B------:R-:W-:-:S05]  /*0ec0*/  IADD3.X R2, PT, PT, RZ, UR11, RZ, P0, !PT ;  /* 0x0000000bff027c10 */ /* 0x000fca00087fe4ff */
        /* <DEDUP_REMOVED lines=10> */
.L_x_1641:
[----:B------:R-:W-:Y:S05]  /*0f70*/  BSYNC.RECONVERGENT B0 ;  /* 0x0000000000007941 */ /* 0x000fea0003800200 */
.L_x_1640:
        /* <DEDUP_REMOVED lines=10> */
.L_x_1643:
[----:B------:R-:W-:Y:S05]  /*1020*/  BSYNC.RECONVERGENT B0 ;  /* 0x0000000000007941 */ /* 0x000fea0003800200 */
.L_x_1642:
        /* <DEDUP_REMOVED lines=10> */
.L_x_1645:
[----:B------:R-:W-:Y:S05]  /*10d0*/  BSYNC.RECONVERGENT B0 ;  /* 0x0000000000007941 */ /* 0x000fea0003800200 */
.L_x_1644:
        /* <DEDUP_REMOVED lines=10> */
.L_x_1647:
[----:B------:R-:W-:Y:S05]  /*1180*/  BSYNC.RECONVERGENT B0 ;  /* 0x0000000000007941 */ /* 0x000fea0003800200 */
.L_x_1646:
        /* <DEDUP_REMOVED lines=10> */
.L_x_1632:
        /* <DEDUP_REMOVED lines=22> */
.L_x_1648:
[----:B------:R-:W1:Y:S01]  /*1390*/  LDCU.64 UR10, c[0x0][0x3b8] ;  /* 0x00007700ff0a77ac */ /* 0x000e620008000a00 */
[----:B------:R-:W-:-:S04]  /*13a0*/  UIADD3 UR29, UPT, UPT, UR12, UR13, URZ ;  /* 0x0000000d0c1d7290 */ /* 0x000fc8000fffe0ff */
[----:B-1----:R-:W-:Y:S02]  /*13b0*/  UIMAD.WIDE.U32 UR32, UR29, UR10, URZ ;  /* 0x0000000a1d2072a5 */ /* 0x002fe4000f8e00ff */
[----:B------:R-:W-:-:S04]  /*13c0*/  UIMAD UR29, UR29, UR11, URZ ;  /* 0x0000000b1d1d72a4 */ /* 0x000fc8000f8e02ff */
[----:B------:R-:W-:Y:S02]  /*13d0*/  UIADD3 UR29, UPT, UPT, UR33, UR29, URZ ;  /* 0x0000001d211d7290 */ /* 0x000fe4000fffe0ff */
.L_x_1649:
        /* <DEDUP_REMOVED lines=39> */
.L_x_1650:
[----:B------:R-:W1:Y:S01]  /*1650*/  LDCU.64 UR8, c[0x0][0x3c0] ;  /* 0x00007800ff0877ac */ /* 0x000e620008000a00 */
[----:B------:R-:W-:-:S04]  /*1660*/  UIADD3 UR12, UPT, UPT, UR12, UR13, URZ ;  /* 0x0000000d0c0c7290 */ /* 0x000fc8000fffe0ff */
[----:B-1----:R-:W-:Y:S02]  /*1670*/  UIMAD.WIDE.U32 UR30, UR12, UR8, URZ ;  /* 0x000000080c1e72a5 */ /* 0x002fe4000f8e00ff */
[----:B------:R-:W-:-:S04]  /*1680*/  UIMAD UR12, UR12, UR9, URZ ;  /* 0x000000090c0c72a4 */ /* 0x000fc8000f8e02ff */
[----:B------:R-:W-:-:S12]  /*1690*/  UIADD3 UR28, UPT, UPT, UR31, UR12, URZ ;  /* 0x0000000c1f1c7290 */ /* 0x000fd8000fffe0ff */
.L_x_1651:
[----:B------:R-:W1:Y:S01]  /*16a0*/  LDCU.64 UR12, c[0x0][0x3c8] ;  /* 0x00007900ff0c77ac */ /* 0x000e620008000a00 */
[--C-:B------:R-:W-:Y:S01]  /*16b0*/  SHF.R.U32.HI R12, RZ, 0x3, R192.reuse ;  /* 0x00000003ff0c7819 */ /* 0x100fe200000116c0 */
[C---:B------:R-:W-:Y:S01]  /*16c0*/  IMAD.SHL.U32 R198, R192.reuse, 0x8, RZ ;  /* 0x00000008c0c67824 */ /* 0x040fe200078e00ff */
[----:B------:R-:W-:Y:S01]  /*16d0*/  SHF.R.U32.HI R193, RZ, 0x1, R192 ;  /* 0x00000001ffc17819 */ /* 0x000fe200000116c0 */
[----:B------:R-:W-:Y:S01]  /*16e0*/  UIADD3 UR25, UPT, UPT, -UR25, UR27, URZ ;  /* 0x0000001b19197290 */ /* 0x000fe2000fffe1ff */
[----:B------:R-:W-:Y:S01]  /*16f0*/  IMAD.SHL.U32 R165, R192, 0x40, RZ ;  /* 0x00000040c0a57824 */ /* 0x000fe200078e00ff */
[----:B------:R-:W2:Y:S01]  /*1700*/  LDCU.128 UR4, c[0x0][0x3d0] ;  /* 0x00007a00ff0477ac */ /* 0x000ea20008000c00 */
[----:B------:R-:W-:Y:S01]  /*1710*/  VIADD R13, R12, 0x20 ;  /* 0x000000200c0d7836 */ /* 0x000fe20000000000 */
[----:B------:R-:W-:Y:S01]  /*1720*/  LOP3.LUT R194, R198, 0x38, RZ, 0xc0, !PT ;  /* 0x00000038c6c27812 */ /* 0x000fe200078ec0ff */
[C---:B------:R-:W-:Y:S01]  /*1730*/  VIADD R2, R12.reuse, 0x60 ;  /* 0x000000600c027836 */ /* 0x040fe20000000000 */
[C---:B------:R-:W-:Y:S01]  /*1740*/  ISETP.GE.AND P2, PT, R12.reuse, UR25, PT ;  /* 0x000000190c007c0c */ /* 0x040fe2000bf46270 */
[----:B------:R-:W-:Y:S01]  /*1750*/  VIADD R4, R12, 0x40 ;  /* 0x000000400c047836 */ /* 0x000fe20000000000 */
[----:B------:R-:W-:Y:S01]  /*1760*/  ISETP.GE.AND P1, PT, R13, UR25, PT ;  /* 0x000000190d007c0c */ /* 0x000fe2000bf26270 */
[----:B------:R-:W-:Y:S01]  /*1770*/  IMAD.MOV.U32 R210, RZ, RZ, 0x20 ;  /* 0x00000020ffd27424 */ /* 0x000fe200078e00ff */
[C---:B------:R-:W-:Y:S01]  /*1780*/  IADD3 R6, P0, PT, R194.reuse, UR26, RZ ;  /* 0x0000001ac2067c10 */ /* 0x040fe2000ff1e0ff */
[----:B------:R-:W-:Y:S01]  /*1790*/  UIMAD.WIDE.U32 UR26, UR21, 0x80, URZ ;  /* 0x00000080151a78a5 */ /* 0x000fe2000f8e00ff */
[----:B------:R-:W-:Y:S01]  /*17a0*/  IADD3 R20, P3, PT, R194, UR32, RZ ;  /* 0x00000020c2147c10 */ /* 0x000fe2000ff7e0ff */
[----:B------:R-:W3:Y:S01]  /*17b0*/  S2UR UR21, SR_CgaCtaId ;  /* 0x00000000001579c3 */ /* 0x000ee20000008800 */
[----:B-1----:R-:W-:Y:S01]  /*17c0*/  IMAD.U32 R14, RZ, RZ, UR12 ;  /* 0x0000000cff0e7e24 */ /* 0x002fe2000f8e00ff */
[----:B------:R-:W-:Y:S01]  /*17d0*/  LOP3.LUT R5, R198, 0x1f8, RZ, 0xc0, !PT ;  /* 0x000001f8c6057812 */ /* 0x000fe200078ec0ff */
[----:B------:R-:W-:Y:S01]  /*17e0*/  IMAD.X R7, RZ, RZ, UR24, P0 ;  /* 0x00000018ff077e24 */ /* 0x000fe200080e06ff */
[----:B------:R-:W-:Y:S01]  /*17f0*/  ISETP.GE.AND P5, PT, R2, UR25, PT ;  /* 0x0000001902007c0c */ /* 0x000fe2000bfa6270 */
[----:B------:R-:W-:Y:S01]  /*1800*/  IMAD.U32 R23, RZ, RZ, UR13 ;  /* 0x0000000dff177e24 */ /* 0x000fe2000f8e00ff */
[----:B------:R-:W1:Y:S01]  /*1810*/  LDCU.64 UR12, c[0x0][0x388] ;  /* 0x00007100ff0c77ac */ /* 0x000e620008000a00 */
[----:B------:R-:W-:Y:S01]  /*1820*/  IMAD.WIDE.U32 R14, R14, UR16, R6 ;  /* 0x000000100e0e7c25 */ /* 0x000fe2000f8e0006 */
[----:B------:R-:W4:Y:S01]  /*1830*/  @!P2 LDC.64 R10, c[0x0][0x3b0] ;  /* 0x0000ec00ff0aab82 */ /* 0x000f220000000a00 */
[----:B------:R-:W-:-:S02]  /*1840*/  SHF.R.S32.HI R2, RZ, 0x1f, R0 ;  /* 0x0000001fff027819 */ /* 0x000fc40000011400 */
[----:B------:R-:W-:Y:S01]  /*1850*/  IMAD.X R21, RZ, RZ, UR29, P3 ;  /* 0x0000001dff157e24 */ /* 0x000fe200098e06ff */
[----:B------:R-:W-:Y:S01]  /*1860*/  LOP3.LUT R17, R12, UR26, RZ, 0xfc, !PT ;  /* 0x0000001a0c117c12 */ /* 0x000fe2000f8efcff */
[----:B------:R-:W-:Y:S01]  /*1870*/  IMAD R15, R23, UR16, R15 ;  /* 0x00000010170f7c24 */ /* 0x000fe2000f8e020f */
[----:B------:R-:W-:Y:S01]  /*1880*/  ISETP.GE.AND P6, PT, R4, UR25, PT ;  /* 0x0000001904007c0c */ /* 0x000fe2000bfc6270 */
[----:B------:R-:W-:Y:S01]  /*1890*/  IMAD.WIDE.U32 R20, R12, UR10, R20 ;  /* 0x0000000a0c147c25 */ /* 0x000fe2000f8e0014 */
[----:B------:R-:W5:Y:S01]  /*18a0*/  @!P1 LDC.64 R6, c[0x0][0x3b0] ;  /* 0x0000ec00ff069b82 */ /* 0x000f620000000a00 */
[----:B------:R-:W-:Y:S02]  /*18b0*/  LOP3.LUT R220, R5, 0x38, R192, 0x78, !PT ;  /* 0x0000003805dc7812 */ /* 0x000fe400078e78c0 */
[----:B------:R-:W-:Y:S01]  /*18c0*/  LOP3.LUT R19, R198, 0x1e00, RZ, 0xc0, !PT ;  /* 0x00001e00c6137812 */ /* 0x000fe200078ec0ff */
[----:B------:R-:W-:Y:S01]  /*18d0*/  IMAD R21, R12, UR11, R21 ;  /* 0x0000000b0c157c24 */ /* 0x000fe2000f8e0215 */
[----:B------:R-:W-:Y:S01]  /*18e0*/  @!P1 IADD3 R16, P0, PT, R17, 0x20, RZ ;  /* 0x0000002011109810 */ /* 0x000fe20007f1e0ff */
[----:B--2---:R-:W-:Y:S01]  /*18f0*/  IMAD R25, R2, UR4, RZ ;  /* 0x0000000402197c24 */ /* 0x004fe2000f8e02ff */
[----:B------:R-:W-:Y:S01]  /*1900*/  LOP3.LUT R220, R220, R19, RZ, 0xfc, !PT ;  /* 0x00000013dcdc7212 */ /* 0x000fe200078efcff */
[----:B------:R-:W2:Y:S01]  /*1910*/  @!P2 LDC.64 R8, c[0x0][0x380] ;  /* 0x0000e000ff08ab82 */ /* 0x000ea20000000a00 */
[----:B------:R-:W-:Y:S01]  /*1920*/  IMAD.WIDE.U32 R20, R0, UR4, R20 ;  /* 0x0000000400147c25 */ /* 0x000fe2000f8e0014 */
[----:B------:R-:W-:-:S02]  /*1930*/  LOP3.LUT R76, R193, 0x8, RZ, 0xc0, !PT ;  /* 0x00000008c14c7812 */ /* 0x000fc400078ec0ff */
[----:B------:R-:W-:Y:S01]  /*1940*/  LOP3.LUT R84, R192, 0x8, RZ, 0xc0, !PT ;  /* 0x00000008c0547812 */ /* 0x000fe200078ec0ff */
[----:B------:R-:W-:Y:S01]  /*1950*/  IMAD R218, R0, UR5, R25 ;  /* 0x0000000500da7c24 */ /* 0x000fe2000f8e0219 */
[----:B------:R-:W-:Y:S01]  /*1960*/  UMOV UR5, 0x400 ;  /* 0x0000040000057882 */ /* 0x000fe20000000000 */
[----:B------:R-:W-:Y:S01]  /*1970*/  @!P1 IMAD.X R19, RZ, RZ, UR27, P0 ;  /* 0x0000001bff139e24 */ /* 0x000fe200080e06ff */
[----:B------:R-:W2:Y:S01]  /*1980*/  @!P1 LDC.64 R4, c[0x0][0x380] ;  /* 0x0000e000ff049b82 */ /* 0x000ea20000000a00 */
[----:B----4-:R-:W-:Y:S01]  /*1990*/  @!P2 IMAD R18, R10, UR27, RZ ;  /* 0x0000001b0a12ac24 */ /* 0x010fe2000f8e02ff */
[C---:B-1----:R-:W-:Y:S01]  /*19a0*/  LEA R219, P0, R20.reuse, UR12, 0x1 ;  /* 0x0000000c14db7c11 */ /* 0x042fe2000f8008ff */
[----:B------:R-:W-:Y:S01]  /*19b0*/  IMAD.IADD R218, R21, 0x1, R218 ;  /* 0x0000000115da7824 */ /* 0x000fe200078e02da */
[----:B---3--:R-:W-:Y:S01]  /*19c0*/  ULEA UR5, UR21, UR5, 0x18 ;  /* 0x0000000515057291 */ /* 0x008fe2000f8ec0ff */
[C---:B------:R-:W-:Y:S01]  /*19d0*/  @!P2 IMAD R11, R17.reuse, R11, R18 ;  /* 0x0000000b110ba224 */ /* 0x040fe200078e0212 */
[----:B------:R-:W-:Y:S01]  /*19e0*/  UIADD3 UR12, UPT, UPT, UR15, -0x1, URZ ;  /* 0xffffffff0f0c7890 */ /* 0x000fe2000fffe0ff */
[----:B------:R-:W-:Y:S01]  /*19f0*/  @!P2 IMAD.WIDE.U32 R22, R17, R10, R14 ;  /* 0x0000000a1116a225 */ /* 0x000fe200078e000e */
[----:B------:R-:W-:Y:S01]  /*1a00*/  LEA.HI.X R218, R20, UR13, R218, 0x1, P0 ;  /* 0x0000000d14da7c11 */ /* 0x000fe200080f0cda */
[----:B------:R-:W-:Y:S01]  /*1a10*/  USHF.L.U64.HI UR13, UR10, 0x6, UR11 ;  /* 0x000000060a0d7899 */ /* 0x000fe2000801020b */
[----:B------:R-:W-:Y:S01]  /*1a20*/  LEA R220, R220, UR5, 0x1 ;  /* 0x00000005dcdc7c11 */ /* 0x000fe2000f8e08ff */
[----:B-----5:R-:W-:Y:S01]  /*1a30*/  @!P1 IMAD R19, R19, R6, RZ ;  /* 0x0000000613139224 */ /* 0x020fe200078e02ff */
[----:B------:R-:W-:Y:S01]  /*1a40*/  UIMAD UR24, UR12, -0x40, UR20 ;  /* 0xffffffc00c1878a4 */ /* 0x000fe2000f8e0214 */
[----:B------:R-:W-:Y:S01]  /*1a50*/  @!P2 IMAD.IADD R11, R23, 0x1, R11 ;  /* 0x00000001170ba824 */ /* 0x000fe200078e020b */
[----:B------:R-:W-:Y:S01]  /*1a60*/  USHF.L.U32 UR21, UR10, 0x6, URZ ;  /* 0x000000060a157899 */ /* 0x000fe200080006ff */
[----:B------:R-:W-:Y:S01]  /*1a70*/  @!P1 IMAD R7, R16, R7, R19 ;  /* 0x0000000710079224 */ /* 0x000fe200078e0213 */
[----:B--2---:R-:W-:Y:S01]  /*1a80*/  @!P2 LEA R8, P0, R22, R8, 0x1 ;  /* 0x000000081608a211 */ /* 0x004fe200078008ff */
[----:B------:R-:W-:Y:S01]  /*1a90*/  @!P1 IMAD.MOV.U32 R18, RZ, RZ, R14 ;  /* 0x000000ffff129224 */ /* 0x000fe200078e000e */
[----:B------:R-:W-:Y:S01]  /*1aa0*/  ISETP.GE.AND P4, PT, R12, UR24, PT ;  /* 0x000000180c007c0c */ /* 0x000fe2000bf86270 */
[----:B------:R-:W-:Y:S01]  /*1ab0*/  @!P1 IMAD.MOV.U32 R19, RZ, RZ, R15 ;  /* 0x000000ffff139224 */ /* 0x000fe200078e000f */
[----:B------:R-:W-:Y:S01]  /*1ac0*/  @!P2 LEA.HI.X R9, R22, R9, R11, 0x1, P0 ;  /* 0x000000091609a211 */ /* 0x000fe200000f0c0b */
[----:B------:R-:W-:Y:S01]  /*1ad0*/  USHF.R.S32.HI UR4, URZ, 0x1f, UR12 ;  /* 0x0000001fff047899 */ /* 0x000fe2000801140c */
[----:B------:R-:W1:Y:S01]  /*1ae0*/  @!P6 LDC.64 R10, c[0x0][0x3b0] ;  /* 0x0000ec00ff0aeb82 */ /* 0x000e620000000a00 */
[----:B------:R-:W-:Y:S01]  /*1af0*/  @!P1 IMAD.WIDE.U32 R18, R16, R6, R18 ;  /* 0x0000000610129225 */ /* 0x000fe200078e0012 */
[----:B------:R-:W-:Y:S01]  /*1b00*/  UIMAD UR26, UR13, UR12, URZ ;  /* 0x0000000c0d1a72a4 */ /* 0x000fe2000f8e02ff */
[----:B------:R-:W-:Y:S01]  /*1b10*/  @!PT LDS RZ, [RZ] ;  /* 0x00000000fffff984 */ /* 0x000fe20000000800 */
[----:B------:R-:W-:Y:S01]  /*1b20*/  @!PT LDS RZ, [RZ] ;  /* 0x00000000fffff984 */ /* 0x000fe20000000800 */
[----:B------:R-:W-:Y:S01]  /*1b30*/  @!PT LDS RZ, [RZ] ;  /* 0x00000000fffff984 */ /* 0x000fe20000000800 */
[----:B------:R-:W-:Y:S01]  /*1b40*/  @!P2 LDGSTS.E.BYPASS.LTC128B.128 [R220], desc[UR18][R8.64] ;  /* 0x0000000008dcafae */ /* 0x000fe2000b981a12 */
[----:B------:R-:W-:Y:S01]  /*1b50*/  UIMAD.WIDE.U32 UR32, UR21, UR12, URZ ;  /* 0x0000000c152072a5 */ /* 0x000fe2000f8e00ff */
[----:B------:R-:W-:Y:S01]  /*1b60*/  @!P1 IMAD.IADD R7, R19, 0x1, R7 ;  /* 0x0000000113079824 */ /* 0x000fe200078e0207 */
[----:B------:R-:W-:Y:S01]  /*1b70*/  @!P1 LEA R20, P0, R18, R4, 0x1 ;  /* 0x0000000412149211 */ /* 0x000fe200078008ff */
[----:B------:R-:W-:Y:S01]  /*1b80*/  @!P2 LDGSTS.E.BYPASS.LTC128B.128 [R220+0x4000], desc[UR18][R8.64+0x80] ;  /* 0x0400008008dcafae */ /* 0x000fe2000b981a12 */
[----:B------:R-:W-:Y:S01]  /*1b90*/  IMAD.SHL.U32 R4, R192, 0x20, RZ ;  /* 0x00000020c0047824 */ /* 0x000fe200078e00ff */
[----:B------:R-:W-:Y:S01]  /*1ba0*/  UIMAD UR26, UR4, UR21, UR26 ;  /* 0x00000015041a72a4 */ /* 0x000fe2000f8e021a */
[----:B------:R-:W-:Y:S01]  /*1bb0*/  @!P1 LEA.HI.X R21, R18, R5, R7, 0x1, P0 ;  /* 0x0000000512159211 */ /* 0x000fe200000f0c07 */
[----:B------:R-:W-:Y:S01]  /*1bc0*/  @!P2 LDGSTS.E.BYPASS.LTC128B.128 [R220+0x8000], desc[UR18][R8.64+0x100] ;  /* 0x0800010008dcafae */ /* 0x000fe2000b981a12 */
[----:B------:R-:W-:Y:S01]  /*1bd0*/  @!P6 IADD3 R18, P3, PT, R17, 0x40, RZ ;  /* 0x000000401112e810 */ /* 0x000fe20007f7e0ff */
[----:B------:R-:W-:Y:S01]  /*1be0*/  UIADD3 UR26, UPT, UPT, UR33, UR26, URZ ;  /* 0x0000001a211a7290 */ /* 0x000fe2000fffe0ff */
[----:B------:R-:W-:Y:S01]  /*1bf0*/  LOP3.LUT R7, R165, 0x200, RZ, 0xc0, !PT ;  /* 0x00000200a5077812 */ /* 0x000fe200078ec0ff */
[----:B------:R2:W-:Y:S01]  /*1c00*/  @!P2 LDGSTS.E.BYPASS.LTC128B.128 [R220+0xc000], desc[UR18][R8.64+0x180] ;  /* 0x0c00018008dcafae */ /* 0x0005e2000b981a12 */
[----:B------:R-:W-:Y:S01]  /*1c10*/  IADD3 R24, P2, PT, R194, UR30, RZ ;  /* 0x0000001ec2187c10 */ /* 0x000fe2000ff5e0ff */
[----:B------:R-:W-:Y:S01]  /*1c20*/  @!P6 IMAD.X R5, RZ, RZ, UR27, P3 ;  /* 0x0000001bff05ee24 */ /* 0x000fe200098e06ff */
[----:B------:R-:W-:Y:S01]  /*1c30*/  ISETP.GE.AND P3, PT, R13, UR24, PT ;  /* 0x000000180d007c0c */ /* 0x000fe2000bf66270 */
[----:B------:R-:W-:Y:S01]  /*1c40*/  IMAD.U32 R22, RZ, RZ, UR32 ;  /* 0x00000020ff167e24 */ /* 0x000fe2000f8e00ff */
[----:B------:R-:W-:Y:S01]  /*1c50*/  @!P5 IADD3 R16, P0, PT, R17, 0x60, RZ ;  /* 0x000000601110d810 */ /* 0x000fe20007f1e0ff */
[----:B------:R-:W-:Y:S01]  /*1c60*/  IMAD.X R25, RZ, RZ, UR28, P2 ;  /* 0x0000001cff197e24 */ /* 0x000fe200090e06ff */
[----:B------:R-:W-:Y:S01]  /*1c70*/  ISETP.GE.AND P2, PT, R13, UR24, PT ;  /* 0x000000180d007c0c */ /* 0x000fe2000bf46270 */
[----:B------:R-:W-:Y:S01]  /*1c80*/  @!P6 IMAD.MOV.U32 R28, RZ, RZ, R14 ;  /* 0x000000ffff1ce224 */ /* 0x000fe200078e000e */
[----:B------:R-:W-:Y:S01]  /*1c90*/  LOP3.LUT R13, R7, 0x7c00, R4, 0xf8, !PT ;  /* 0x00007c00070d7812 */ /* 0x000fe200078ef804 */
[C---:B------:R-:W-:Y:S01]  /*1ca0*/  IMAD.WIDE.U32 R24, R12.reuse, UR8, R24 ;  /* 0x000000080c187c25 */ /* 0x040fe2000f8e0018 */
[----:B------:R-:W3:Y:S01]  /*1cb0*/  @!P5 LDC.64 R6, c[0x0][0x3b0] ;  /* 0x0000ec00ff06db82 */ /* 0x000ee20000000a00 */
[----:B------:R-:W-:Y:S01]  /*1cc0*/  USHF.L.U64.HI UR11, UR10, 0x5, UR11 ;  /* 0x000000050a0b7899 */ /* 0x000fe2000801020b */
[----:B------:R-:W-:Y:S01]  /*1cd0*/  @!P1 LDGSTS.E.BYPASS.LTC128B.128 [R220+0x1000], desc[UR18][R20.64] ;  /* 0x0100000014dc9fae */ /* 0x000fe2000b981a12 */
[----:B------:R-:W-:Y:S01]  /*1ce0*/  IMAD R25, R12, UR9, R25 ;  /* 0x000000090c197c24 */ /* 0x000fe2000f8e0219 */
[----:B------:R-:W-:Y:S01]  /*1cf0*/  USHF.L.U32 UR10, UR10, 0x5, URZ ;  /* 0x000000050a0a7899 */ /* 0x000fe200080006ff */
[-C--:B-1----:R-:W-:Y:S01]  /*1d00*/  @!P6 IMAD R12, R5, R10.reuse, RZ ;  /* 0x0000000a050ce224 */ /* 0x082fe200078e02ff */
[----:B------:R-:W-:Y:S01]  /*1d10*/  VOTEU.ALL UP0, P3 ;  /* 0x0000000000ff7886 */ /* 0x000fe20001800000 */
[----:B------:R-:W-:Y:S01]  /*1d20*/  @!P5 IMAD.X R17, RZ, RZ, UR27, P0 ;  /* 0x0000001bff11de24 */ /* 0x000fe200080e06ff */
[----:B------:R-:W1:Y:S01]  /*1d30*/  @!P5 LDC.64 R4, c[0x0][0x380] ;  /* 0x0000e000ff04db82 */ /* 0x000e620000000a00 */
[----:B------:R-:W-:Y:S01]  /*1d40*/  @!P6 IMAD.MOV.U32 R29, RZ, RZ, R15 ;  /* 0x000000ffff1de224 */ /* 0x000fe200078e000f */
[----:B------:R-:W-:Y:S01]  /*1d50*/  @!P4 LEA R26, P0, R22, R219, 0x1 ;  /* 0x000000db161ac211 */ /* 0x000fe200078008ff */
[----:B------:R-:W-:Y:S01]  /*1d60*/  IMAD.U32 R19, RZ, RZ, UR26 ;  /* 0x0000001aff137e24 */ /* 0x000fe2000f8e00ff */
[----:B------:R-:W-:Y:S01]  /*1d70*/  @!P1 LDGSTS.E.BYPASS.LTC128B.128 [R220+0x5000], desc[UR18][R20.64+0x80] ;  /* 0x0500008014dc9fae */ /* 0x000fe2000b981a12 */
[C---:B------:R-:W-:Y:S01]  /*1d80*/  @!P6 IMAD R11, R18.reuse, R11, R12 ;  /* 0x0000000b120be224 */ /* 0x040fe200078e020c */
[----:B------:R-:W-:Y:S01]  /*1d90*/  @!UP0 UIADD3 UR32, UP1, UPT, UR10, UR32, URZ ;  /* 0x000000200a208290 */ /* 0x000fe2000ff3e0ff */
[----:B------:R-:W-:Y:S01]  /*1da0*/  @!P6 IMAD.WIDE.U32 R28, R18, R10, R28 ;  /* 0x0000000a121ce225 */ /* 0x000fe200078e001c */
[----:B--2---:R-:W2:Y:S01]  /*1db0*/  @!P6 LDC.64 R8, c[0x0][0x380] ;  /* 0x0000e000ff08eb82 */ /* 0x004ea20000000a00 */
[----:B------:R-:W-:Y:S01]  /*1dc0*/  @!P4 LEA.HI.X R27, R22, R218, R19, 0x1, P0 ;  /* 0x000000da161bc211 */ /* 0x000fe200000f0c13 */
[----:B------:R-:W-:Y:S01]  /*1dd0*/  @!P1 LDGSTS.E.BYPASS.LTC128B.128 [R220+0x9000], desc[UR18][R20.64+0x100] ;  /* 0x0900010014dc9fae */ /* 0x000fe2000b981a12 */
[----:B------:R-:W-:Y:S01]  /*1de0*/  @!P6 IMAD.IADD R10, R29, 0x1, R11 ;  /* 0x000000011d0ae824 */ /* 0x000fe200078e020b */
[----:B------:R-:W-:Y:S01]  /*1df0*/  @!UP0 UIADD3.X UR26, UPT, UPT, UR11, UR26, URZ, UP1, !UPT ;  /* 0x0000001a0b1a8290 */ /* 0x000fe20008ffe4ff */
[----:B------:R-:W-:Y:S01]  /*1e00*/  IMAD.WIDE.U32 R24, R0, UR6, R24 ;  /* 0x0000000600187c25 */ /* 0x000fe2000f8e0018 */
[----:B------:R-:W-:Y:S01]  /*1e10*/  @!P1 LDGSTS.E.BYPASS.LTC128B.128 [R220+0xd000], desc[UR18][R20.64+0x180] ;  /* 0x0d00018014dc9fae */ /* 0x000fe2000b981a12 */
[----:B------:R-:W-:-:S02]  /*1e20*/  USHF.L.U64.HI UR24, UR8, 0x6, UR9 ;  /* 0x0000000608187899 */ /* 0x000fc40008010209 */
[-C--:B---3--:R-:W-:Y:S01]  /*1e30*/  @!P5 IMAD R17, R17, R6.reuse, RZ ;  /* 0x000000061111d224 */ /* 0x088fe200078e02ff */
[----:B------:R-:W-:Y:S01]  /*1e40*/  UISETP.GE.U32.AND UP1, UPT, UR20, 0x41, UPT ;  /* 0x000000411400788c */ /* 0x000fe2000bf26070 */
[----:B------:R-:W-:Y:S01]  /*1e50*/  @!P5 IMAD.WIDE.U32 R14, R16, R6, R14 ;  /* 0x00000006100ed225 */ /* 0x000fe200078e000e */
[----:B------:R-:W-:-:S03]  /*1e60*/  UIMAD UR24, UR24, UR12, URZ ;  /* 0x0000000c181872a4 */ /* 0x000fc6000f8e02ff */
[----:B------:R-:W-:Y:S01]  /*1e70*/  @!P5 IMAD R7, R16, R7, R17 ;  /* 0x000000071007d224 */ /* 0x000fe200078e0211 */
[----:B-1----:R-:W-:Y:S01]  /*1e80*/  @!P5 LEA R4, P1, R14, R4, 0x1 ;  /* 0x000000040e04d211 */ /* 0x002fe200078208ff */
[----:B------:R-:W-:Y:S02]  /*1e90*/  IMAD.U32 R6, RZ, RZ, UR32 ;  /* 0x00000020ff067e24 */ /* 0x000fe4000f8e00ff */
[----:B------:R-:W-:Y:S02]  /*1ea0*/  @!P5 IMAD.IADD R7, R15, 0x1, R7 ;  /* 0x000000010f07d824 */ /* 0x000fe400078e0207 */
[----:B------:R-:W-:Y:S01]  /*1eb0*/  IMAD.U32 R11, RZ, RZ, UR26 ;  /* 0x0000001aff0b7e24 */ /* 0x000fe2000f8e00ff */
[----:B------:R-:W-:Y:S01]  /*1ec0*/  USHF.L.U32 UR26, UR8, 0x6, URZ ;  /* 0x00000006081a7899 */ /* 0x000fe200080006ff */
[----:B------:R-:W-:Y:S01]  /*1ed0*/  IMAD R17, R2, UR6, RZ ;  /* 0x0000000602117c24 */ /* 0x000fe2000f8e02ff */
[----:B--2---:R-:W-:Y:S01]  /*1ee0*/  @!P6 LEA R8, P0, R28, R8, 0x1 ;  /* 0x000000081c08e211 */ /* 0x004fe200078008ff */
[----:B------:R-:W-:Y:S01]  /*1ef0*/  IMAD.U32 R23, RZ, RZ, UR33 ;  /* 0x00000021ff177e24 */ /* 0x000fe2000f8e00ff */
[----:B------:R-:W-:Y:S01]  /*1f00*/  @!P5 LEA.HI.X R5, R14, R5, R7, 0x1, P1 ;  /* 0x000000050e05d211 */ /* 0x000fe200008f0c07 */
[----:B------:R-:W-:Y:S01]  /*1f10*/  IMAD R2, R0, UR7, R17 ;  /* 0x0000000700027c24 */ /* 0x000fe2000f8e0211 */
[----:B------:R-:W-:Y:S01]  /*1f20*/  @!P6 LEA.HI.X R9, R28, R9, R10, 0x1, P0 ;  /* 0x000000091c09e211 */ /* 0x000fe200000f0c0a */
[----:B------:R-:W1:Y:S01]  /*1f30*/  LDCU.64 UR6, c[0x0][0x390] ;  /* 0x00007200ff0677ac */ /* 0x000e620008000a00 */
[----:B------:R-:W-:Y:S01]  /*1f40*/  @!P3 LEA R10, P0, R6, R219, 0x1 ;  /* 0x000000db060ab211 */ /* 0x000fe200078008ff */
[----:B------:R-:W-:-:S02]  /*1f50*/  IMAD.U32 R0, RZ, RZ, UR8 ;  /* 0x00000008ff007e24 */ /* 0x000fc4000f8e00ff */
[----:B------:R-:W-:Y:S01]  /*1f60*/  @!P6 LDGSTS.E.BYPASS.LTC128B.128 [R220+0x2000], desc[UR18][R8.64] ;  /* 0x0200000008dcefae */ /* 0x000fe2000b981a12 */
[----:B------:R-:W-:Y:S01]  /*1f70*/  @!P3 LEA.HI.X R11, R6, R218, R11, 0x1, P0 ;  /* 0x000000da060bb211 */ /* 0x000fe200000f0c0b */
[----:B------:R-:W-:Y:S02]  /*1f80*/  UIMAD.WIDE.U32 UR28, UR26, UR12, URZ ;  /* 0x0000000c1a1c72a5 */ /* 0x000fe4000f8e00ff */
[----:B------:R-:W-:Y:S01]  /*1f90*/  @!P6 LDGSTS.E.BYPASS.LTC128B.128 [R220+0x6000], desc[UR18][R8.64+0x80] ;  /* 0x0600008008dcefae */ /* 0x000fe2000b981a12 */
[----:B------:R-:W-:-:S03]  /*1fa0*/  UIMAD UR24, UR4, UR26, UR24 ;  /* 0x0000001a041872a4 */ /* 0x000fc6000f8e0218 */
[----:B------:R-:W-:Y:S01]  /*1fb0*/  @!P6 LDGSTS.E.BYPASS.LTC128B.128 [R220+0xa000], desc[UR18][R8.64+0x100] ;  /* 0x0a00010008dcefae */ /* 0x000fe2000b981a12 */
[----:B------:R-:W-:Y:S01]  /*1fc0*/  UIADD3 UR24, UPT, UPT, UR29, UR24, URZ ;  /* 0x000000181d187290 */ /* 0x000fe2000fffe0ff */
[----:B------:R-:W-:Y:S02]  /*1fd0*/  IMAD.U32 R6, RZ, RZ, UR28 ;  /* 0x0000001cff067e24 */ /* 0x000fe4000f8e00ff */
[----:B------:R2:W-:Y:S01]  /*1fe0*/  @!P6 LDGSTS.E.BYPASS.LTC128B.128 [R220+0xe000], desc[UR18][R8.64+0x180] ;  /* 0x0e00018008dcefae */ /* 0x0005e2000b981a12 */
[----:B------:R-:W-:Y:S01]  /*1ff0*/  IMAD.U32 R7, RZ, RZ, UR29 ;  /* 0x0000001dff077e24 */ /* 0x000fe2000f8e00ff */
[----:B-1----:R-:W-:Y:S01]  /*2000*/  LEA R217, P1, R24, UR6, 0x1 ;  /* 0x0000000618d97c11 */ /* 0x002fe2000f8208ff */
[----:B------:R-:W-:Y:S01]  /*2010*/  IMAD.U32 R7, RZ, RZ, UR24 ;  /* 0x00000018ff077e24 */ /* 0x000fe2000f8e00ff */
[----:B------:R-:W-:Y:S01]  /*2020*/  @!P5 LDGSTS.E.BYPASS.LTC128B.128 [R220+0x3000], desc[UR18][R4.64] ;  /* 0x0300000004dcdfae */ /* 0x000fe2000b981a12 */
[----:B------:R-:W-:-:S03]  /*2030*/  LOP3.LUT P6, RZ, R192, 0x2, RZ, 0xc0, !PT ;  /* 0x00000002c0ff7812 */ /* 0x000fc600078cc0ff */
[----:B------:R-:W-:Y:S04]  /*2040*/  @!P5 LDGSTS.E.BYPASS.LTC128B.128 [R220+0x7000], desc[UR18][R4.64+0x80] ;  /* 0x0700008004dcdfae */ /* 0x000fe8000b981a12 */
[----:B------:R-:W-:Y:S04]  /*2050*/  @!P5 LDGSTS.E.BYPASS.LTC128B.128 [R220+0xb000], desc[UR18][R4.64+0x100] ;  /* 0x0b00010004dcdfae */ /* 0x000fe8000b981a12 */
[----:B------:R1:W-:Y:S01]  /*2060*/  @!P5 LDGSTS.E.BYPASS.LTC128B.128 [R220+0xf000], desc[UR18][R4.64+0x180] ;  /* 0x0f00018004dcdfae */ /* 0x0003e2000b981a12 */
[----:B------:R-:W-:-:S03]  /*2070*/  LOP3.LUT P5, RZ, R192, 0x4, RZ, 0xc0, !PT ;  /* 0x00000004c0ff7812 */ /* 0x000fc600078ac0ff */
[----:B------:R-:W-:Y:S04]  /*2080*/  @!P4 LDGSTS.E.BYPASS.LTC128B.128 [R220+0x10000], desc[UR18][R26.64] ;  /* 0x100000001adccfae */ /* 0x000fe8000b981a12 */
[----:B------:R-:W-:Y:S01]  /*2090*/  @!P4 LDGSTS.E.BYPASS.LTC128B.128 [R220+0x12000], desc[UR18][R26.64+0x80] ;  /* 0x120000801adccfae */ /* 0x000fe2000b981a12 */
[----:B--2---:R-:W-:-:S03]  /*20a0*/  IMAD.IADD R9, R25, 0x1, R2 ;  /* 0x0000000119097824 */ /* 0x004fc600078e0202 */
[----:B------:R-:W-:Y:S01]  /*20b0*/  @!P4 LDGSTS.E.BYPASS.LTC128B.128 [R220+0x14000], desc[UR18][R26.64+0x100] ;  /* 0x140001001adccfae */ /* 0x000fe2000b981a12 */
[----:B------:R-:W-:-:S03]  /*20c0*/  @!P2 LEA R2, P0, R0, UR28, 0x5 ;  /* 0x0000001c0002ac11 */ /* 0x000fc6000f8028ff */
[----:B------:R-:W-:Y:S01]  /*20d0*/  @!P4 LDGSTS.E.BYPASS.LTC128B.128 [R220+0x16000], desc[UR18][R26.64+0x180] ;  /* 0x160001801adccfae */ /* 0x000fe2000b981a12 */
[----:B------:R-:W-:Y:S02]  /*20e0*/  LEA.HI.X R216, R24, UR7, R9, 0x1, P1 ;  /* 0x0000000718d87c11 */ /* 0x000fe400088f0c09 */
[C---:B------:R-:W-:Y:S01]  /*20f0*/  @!P4 LEA R8, P1, R6.reuse, R217, 0x1 ;  /* 0x000000d90608c211 */ /* 0x040fe200078208ff */
[----:B------:R-:W-:Y:S03]  /*2100*/  @!P3 LDGSTS.E.BYPASS.LTC128B.128 [R220+0x11000], desc[UR18][R10.64] ;  /* 0x110000000adcbfae */ /* 0x000fe6000b981a12 */
[----:B------:R-:W-:Y:S01]  /*2110*/  @!P4 LEA.HI.X R9, R6, R216, R7, 0x1, P1 ;  /* 0x000000d80609c211 */ /* 0x000fe200008f0c07 */
[----:B------:R-:W-:Y:S01]  /*2120*/  @!P3 LDGSTS.E.BYPASS.LTC128B.128 [R220+0x13000], desc[UR18][R10.64+0x80] ;  /* 0x130000800adcbfae */ /* 0x000fe2000b981a12 */
[----:B-1----:R-:W-:-:S03]  /*2130*/  LOP3.LUT R5, R194, 0x1c0, R165, 0xf8, !PT ;  /* 0x000001c0c2057812 */ /* 0x002fc600078ef8a5 */
[----:B------:R-:W-:Y:S01]  /*2140*/  @!P3 LDGSTS.E.BYPASS.LTC128B.128 [R220+0x15000], desc[UR18][R10.64+0x100] ;  /* 0x150001000adcbfae */ /* 0x000fe2000b981a12 */
[----:B------:R-:W-:-:S03]  /*2150*/  LOP3.LUT R76, R5, R76, RZ, 0x3c, !PT ;  /* 0x0000004c054c7212 */ /* 0x000fc600078e3cff */
[----:B------:R1:W-:Y:S01]  /*2160*/  @!P3 LDGSTS.E.BYPASS.LTC128B.128 [R220+0x17000], desc[UR18][R10.64+0x180] ;  /* 0x170001800adcbfae */ /* 0x0003e2000b981a12 */
[----:B------:R-:W-:Y:S01]  /*2170*/  LOP3.LUT R84, R5, R84, RZ, 0x3c, !PT ;  /* 0x0000005405547212 */ /* 0x000fe200078e3cff */
[----:B------:R-:W-:Y:S02]  /*2180*/  IMAD.U32 R5, RZ, RZ, UR9 ;  /* 0x00000009ff057e24 */ /* 0x000fe4000f8e00ff */
[----:B------:R-:W0:Y:S01]  /*2190*/  LDGDEPBAR ;  /* 0x00000000000079af */ /* 0x000e220000000000 */
[----:B------:R-:W-:Y:S02]  /*21a0*/  IMAD.IADD R13, R76, 0x1, R13 ;  /* 0x000000014c0d7824 */ /* 0x000fe400078e020d */
[----:B------:R-:W-:Y:S02]  /*21b0*/  @!P2 LEA.HI.X R5, R0, UR24, R5, 0x5, P0 ;  /* 0x000000180005ac11 */ /* 0x000fe400080f2c05 */
[----:B------:R-:W-:Y:S02]  /*21c0*/  @!P2 LEA R4, P0, R2, R217, 0x1 ;  /* 0x000000d90204a211 */ /* 0x000fe400078008ff */
[----:B------:R-:W-:-:S02]  /*21d0*/  LEA R85, R13, UR5, 0x1 ;  /* 0x000000050d557c11 */ /* 0x000fc4000f8e08ff */
[----:B------:R-:W-:Y:S01]  /*21e0*/  @!P2 LEA.HI.X R5, R2, R216, R5, 0x1, P0 ;  /* 0x000000d80205a211 */ /* 0x000fe200000f0c05 */
[----:B------:R-:W-:Y:S01]  /*21f0*/  IMAD.MOV.U32 R2, RZ, RZ, 0x40 ;  /* 0x00000040ff027424 */ /* 0x000fe200078e00ff */
[----:B------:R-:W-:-:S04]  /*2200*/  SEL R0, R210, 0xffffffe0, !P6 ;  /* 0xffffffe0d2007807 */ /* 0x000fc80007000000 */
[----:B------:R-:W-:Y:S01]  /*2210*/  SEL R2, R2, 0xffffffc0, !P5 ;  /* 0xffffffc002027807 */ /* 0x000fe20006800000 */
[----:B------:R-:W-:-:S04]  /*2220*/  IMAD.IADD R82, R85, 0x1, R0 ;  /* 0x0000000155527824 */ /* 0x000fc800078e0200 */
[----:B------:R-:W-:Y:S01]  /*2230*/  IMAD.IADD R83, R85, 0x1, R2 ;  /* 0x0000000155537824 */ /* 0x000fe200078e0202 */
[----:B-1----:R-:W-:Y:S01]  /*2240*/  LOP3.LUT R11, R165, 0x400, RZ, 0xc0, !PT ;  /* 0x00000400a50b7812 */ /* 0x002fe200078ec0ff */
[----:B------:R-:W-:-:S04]  /*2250*/  DEPBAR.LE SB0, 0x0 ;  /* 0x000080000000791a */ /* 0x000fc80000000000 */
[----:B------:R-:W-:Y:S01]  /*2260*/  BAR.SYNC.DEFER_BLOCKING 0x0 ;  /* 0x0000000000007b1d */ /* 0x000fe20000010000 */
[----:B------:R-:W-:Y:S02]  /*2270*/  IMAD R84, R84, 0x2, R11 ;  /* 0x0000000254547824 */ /* 0x000fe400078e020b */
[----:B------:R-:W-:Y:S02]  /*2280*/  IMAD.IADD R81, R0, 0x1, R83 ;  /* 0x0000000100517824 */ /* 0x000fe400078e0253 */
[----:B------:R-:W-:-:S04]  /*2290*/  VIADD R79, R84, UR5 ;  /* 0x00000005544f7c36 */ /* 0x000fc80008000000 */
[C---:B------:R-:W-:Y:S02]  /*22a0*/  IMAD.IADD R80, R79.reuse, 0x1, R0 ;  /* 0x000000014f507824 */ /* 0x040fe400078e0200 */
[----:B------:R-:W-:-:S04]  /*22b0*/  IMAD.IADD R79, R79, 0x1, R2 ;  /* 0x000000014f4f7824 */ /* 0x000fc800078e0202 */
        /* <DEDUP_REMOVED lines=36> */
[----:B------:R-:W-:Y:S01]  /*2500*/  LDSM.16.M88.4 R68, [R79+0x11800] ;  /* 0x011800004f44783b */ /* 0x000fe20000000200 */
[C---:B----4-:R-:W-:Y:S03]  /*2510*/  HMMA.16816.F32 R32, R64.reuse, R28, RZ ;  /* 0x0000001c4020723c */ /* 0x050fe600000018ff */
[----:B------:R-:W-:Y:S04]  /*2520*/  LDSM.16.M88.4 R72, [R84+UR5+0x13000] ;  /* 0x013000055448783b */ /* 0x000fe80008000200 */
[----:B------:R-:W0:Y:S01]  /*2530*/  LDGDEPBAR ;  /* 0x00000000000079af */ /* 0x000e220000000000 */
[C---:B-----5:R-:W-:Y:S08]  /*2540*/  HMMA.16816.F32 R24, R64.reuse, R20, RZ ;  /* 0x000000144018723c */ /* 0x060ff000000018ff */
[C---:B------:R-:W-:Y:S08]  /*2550*/  HMMA.16816.F32 R36, R64.reuse, R38, RZ ;  /* 0x000000264024723c */ /* 0x040ff000000018ff */
[C---:B------:R-:W-:Y:S08]  /*2560*/  HMMA.16816.F32 R28, R64.reuse, R30, RZ ;  /* 0x0000001e401c723c */ /* 0x040ff000000018ff */
[C---:B------:R-:W-:Y:S08]  /*2570*/  HMMA.16816.F32 R20, R64.reuse, R22, RZ ;  /* 0x000000164014723c */ /* 0x040ff000000018ff */
[C---:B-1----:R-:W-:Y:S08]  /*2580*/  HMMA.16816.F32 R16, R64.reuse, R8, RZ ;  /* 0x000000084010723c */ /* 0x042ff000000018ff */
[----:B------:R-:W-:Y:S01]  /*2590*/  HMMA.16816.F32 R64, R64, R10, RZ ;  /* 0x0000000a4040723c */ /* 0x000fe200000018ff */
[----:B------:R-:W1:Y:S07]  /*25a0*/  LDSM.16.M88.4 R8, [R83] ;  /* 0x000000005308783b */ /* 0x000e6e0000000200 */
[C---:B--2---:R-:W-:Y:S08]  /*25b0*/  HMMA.16816.F32 R40, R48.reuse, R4, R40 ;  /* 0x000000043028723c */ /* 0x044ff00000001828 */
        /* <DEDUP_REMOVED lines=150> */
[----:B------:R-:W4:Y:S07]  /*2f20*/  LDSM.16.M88.4 R44, [R80+0x17800] ;  /* 0x01780000502c783b */ /* 0x000f2e0000000200 */
        /* <DEDUP_REMOVED lines=11> */
[----:B------:R-:W-:Y:S01]  /*2fe0*/  HMMA.16816.F32 R20, R72, R14, R20 ;  /* 0x0000000e4814723c */ /* 0x000fe20000001814 */
[----:B------:R-:W3:Y:S07]  /*2ff0*/  LDSM.16.M88.4 R12, [R77+0x16800] ;  /* 0x016800004d0c783b */ /* 0x000eee0000000200 */
[C---:B------:R-:W-:Y:S08]  /*3000*/  HMMA.16816.F32 R40, R52.reuse, R48, R40 ;  /* 0x000000303428723c */ /* 0x040ff00000001828 */
[----:B------:R-:W-:Y:S08]  /*3010*/  HMMA.16816.F32 R36, R52, R50, R36 ;  /* 0x000000323424723c */ /* 0x000ff00000001824 */
[----:B----4-:R-:W-:Y:S01]  /*3020*/  HMMA.16816.F32 R16, R72, R44, R16 ;  /* 0x0000002c4810723c */ /* 0x010fe20000001810 */
[----:B------:R-:W-:-:S05]  /*3030*/  IMAD.SHL.U32 R44, R192, 0x2, RZ ;  /* 0x00000002c02c7824 */ /* 0x000fca00078e00ff */
[----:B------:R-:W-:Y:S02]  /*3040*/  LOP3.LUT R44, R44, 0x6, RZ, 0xc0, !PT ;  /* 0x000000062c2c7812 */ /* 0x000fe400078ec0ff */
[----:B------:R-:W-:Y:S01]  /*3050*/  HMMA.16816.F32 R64, R72, R46, R64 ;  /* 0x0000002e4840723c */ /* 0x000fe20000001840 */
[----:B------:R-:W-:-:S04]  /*3060*/  IMAD.U32 R47, RZ, RZ, UR12 ;  /* 0x0000000cff2f7e24 */ /* 0x000fc8000f8e00ff */
[----:B------:R-:W-:-:S03]  /*3070*/  IMAD R47, R47, 0x40, R44 ;  /* 0x000000402f2f7824 */ /* 0x000fc600078e022c */
[----:B-1----:R-:W-:Y:S01]  /*3080*/  HMMA.16816.F32 R24, R52, R8, R24 ;  /* 0x000000083418723c */ /* 0x002fe20000001818 */
[C---:B------:R-:W-:Y:S01]  /*3090*/  VIADD R44, R47.reuse, 0x1 ;  /* 0x000000012f2c7836 */ /* 0x040fe20000000000 */
[----:B------:R-:W-:-:S04]  /*30a0*/  ISETP.GE.AND P0, PT, R47, UR20, PT ;  /* 0x000000142f007c0c */ /* 0x000fc8000bf06270 */
[----:B------:R-:W-:Y:S01]  /*30b0*/  ISETP.GE.AND P4, PT, R44, UR20, PT ;  /* 0x000000142c007c0c */ /* 0x000fe2000bf86270 */
[----:B------:R-:W-:Y:S01]  /*30c0*/  VIADD R44, R47, 0x10 ;  /* 0x000000102f2c7836 */ /* 0x000fe20000000000 */
[----:B------:R-:W-:Y:S01]  /*30d0*/  HMMA.16816.F32 R20, R52, R10, R20 ;  /* 0x0000000a3414723c */ /* 0x000fe20000001814 */
[----:B------:R-:W1:Y:S03]  /*30e0*/  LDSM.16.M88.4 R8, [R77+0x17000] ;  /* 0x017000004d08783b */ /* 0x000e660000000200 */
[----:B------:R-:W-:-:S04]  /*30f0*/  ISETP.GE.AND P1, PT, R44, UR20, PT ;  /* 0x000000142c007c0c */ /* 0x000fc8000bf26270 */
[C---:B--2---:R-:W-:Y:S08]  /*3100*/  HMMA.16816.F32 R40, R4.reuse, R68, R40 ;  /* 0x000000440428723c */ /* 0x044ff00000001828 */
[----:B------:R-:W-:Y:S01]  /*3110*/  HMMA.16816.F32 R68, R4, R70, R36 ;  /* 0x000000460444723c */ /* 0x000fe20000001824 */
[C---:B------:R-:W-:Y:S02]  /*3120*/  VIADD R37, R47.reuse, 0x8 ;  /* 0x000000082f257836 */ /* 0x040fe40000000000 */
[----:B------:R-:W-:-:S03]  /*3130*/  VIADD R36, R47, 0x9 ;  /* 0x000000092f247836 */ /* 0x000fc60000000000 */
[----:B------:R-:W-:Y:S02]  /*3140*/  ISETP.GE.AND P3, PT, R37, UR20, PT ;  /* 0x0000001425007c0c */ /* 0x000fe4000bf66270 */
[----:B------:R-:W-:Y:S01]  /*3150*/  ISETP.GE.AND P2, PT, R36, UR20, PT ;  /* 0x0000001424007c0c */ /* 0x000fe2000bf46270 */
[----:B------:R-:W-:Y:S01]  /*3160*/  HMMA.16816.F32 R32, R52, R56, R32 ;  /* 0x000000383420723c */ /* 0x000fe20000001820 */
[----:B------:R-:W2:Y:S01]  /*3170*/  LDSM.16.M88.4 R36, [R77+0x17800] ;  /* 0x017800004d24783b */ /* 0x000ea20000000200 */
[----:B------:R-:W-:Y:S01]  /*3180*/  FSEL R44, R43, -INF , !P4 ;  /* 0xff8000002b2c7808 */ /* 0x000fe20006000000 */
[----:B------:R-:W-:-:S04]  /*3190*/  DEPBAR.LE SB0, 0x0 ;  /* 0x000080000000791a */ /* 0x000fc80000000000 */
[----:B------:R-:W-:Y:S01]  /*31a0*/  FSEL R41, R41, -INF , !P4 ;  /* 0xff80000029297808 */ /* 0x000fe20006000000 */
[C---:B------:R-:W-:Y:S01]  /*31b0*/  HMMA.16816.F32 R28, R52.reuse, R58, R28 ;  /* 0x0000003a341c723c */ /* 0x040fe2000000181c */
[----:B------:R-:W-:Y:S02]  /*31c0*/  FSEL R42, R42, -INF , !P0 ;  /* 0xff8000002a2a7808 */ /* 0x000fe40004000000 */
[----:B------:R-:W-:Y:S02]  /*31d0*/  FSEL R45, R40, -INF , !P0 ;  /* 0xff800000282d7808 */ /* 0x000fe40004000000 */
[----:B------:R-:W-:Y:S02]  /*31e0*/  FSEL R46, R71, -INF , !P2 ;  /* 0xff800000472e7808 */ /* 0x000fe40005000000 */
[----:B------:R-:W-:Y:S01]  /*31f0*/  FSEL R69, R69, -INF , !P2 ;  /* 0xff80000045457808 */ /* 0x000fe20005000000 */
[----:B------:R-:W-:Y:S01]  /*3200*/  HMMA.16816.F32 R16, R52, R60, R16 ;  /* 0x0000003c3410723c */ /* 0x000fe20000001810 */
[----:B------:R-:W-:-:S02]  /*3210*/  FSEL R70, R70, -INF , !P3 ;  /* 0xff80000046467808 */ /* 0x000fc40005800000 */
[----:B------:R-:W-:-:S05]  /*3220*/  FSEL R43, R68, -INF , !P3 ;  /* 0xff800000442b7808 */ /* 0x000fca0005800000 */
[C---:B---3--:R-:W-:Y:S01]  /*3230*/  HMMA.16816.F32 R32, R4.reuse, R12, R32 ;  /* 0x0000000c0420723c */ /* 0x048fe20000001820 */
[C---:B------:R-:W-:Y:S02]  /*3240*/  VIADD R12, R47.reuse, 0x18 ;  /* 0x000000182f0c7836 */ /* 0x040fe40000000000 */
[C---:B------:R-:W-:Y:S01]  /*3250*/  VIADD R13, R47.reuse, 0x11 ;  /* 0x000000112f0d7836 */ /* 0x040fe20000000000 */
[----:B------:R-:W-:Y:S02]  /*3260*/  BAR.SYNC.DEFER_BLOCKING 0x0 ;  /* 0x0000000000007b1d */ /* 0x000fe40000010000 */
[----:B------:R-:W-:Y:S01]  /*3270*/  ISETP.GE.AND P4, PT, R12, UR20, PT ;  /* 0x000000140c007c0c */ /* 0x000fe2000bf86270 */
[----:B------:R-:W-:Y:S01]  /*3280*/  VIADD R12, R47, 0x20 ;  /* 0x000000202f0c7836 */ /* 0x000fe20000000000 */
[----:B-1----:R-:W-:Y:S01]  /*3290*/  HMMA.16816.F32 R24, R4, R8, R24 ;  /* 0x000000080418723c */ /* 0x002fe20000001818 */
[----:B------:R-:W-:Y:S01]  /*32a0*/  ISETP.GE.AND P0, PT, R13, UR20, PT ;  /* 0x000000140d007c0c */ /* 0x000fe2000bf06270 */
[----:B------:R-:W-:-:S02]  /*32b0*/  VIADD R13, R47, 0x19 ;  /* 0x000000192f0d7836 */ /* 0x000fc40000000000 */
[C---:B------:R-:W-:Y:S01]  /*32c0*/  VIADD R8, R47.reuse, 0x21 ;  /* 0x000000212f087836 */ /* 0x040fe20000000000 */
[----:B------:R-:W-:Y:S01]  /*32d0*/  ISETP.GE.AND P2, PT, R12, UR20, PT ;  /* 0x000000140c007c0c */ /* 0x000fe2000bf46270 */
[----:B------:R-:W-:Y:S01]  /*32e0*/  VIADD R9, R47, 0x28 ;  /* 0x000000282f097836 */ /* 0x000fe20000000000 */
[----:B------:R-:W-:Y:S01]  /*32f0*/  ISETP.GE.AND P3, PT, R13, UR20, PT ;  /* 0x000000140d007c0c */ /* 0x000fe2000bf66270 */
[----:B------:R-:W-:Y:S03]  /*3300*/  HMMA.16816.F32 R64, R52, R62, R64 ;  /* 0x0000003e3440723c */ /* 0x000fe60000001840 */
[----:B------:R-:W-:Y:S02]  /*3310*/  FSEL R12, R34, -INF , !P1 ;  /* 0xff800000220c7808 */ /* 0x000fe40004800000 */
[----:B------:R-:W-:-:S03]  /*3320*/  FSEL R13, R33, -INF , !P0 ;  /* 0xff800000210d7808 */ /* 0x000fc60004000000 */
[C---:B------:R-:W-:Y:S01]  /*3330*/  HMMA.16816.F32 R28, R4.reuse, R14, R28 ;  /* 0x0000000e041c723c */ /* 0x040fe2000000181c */
[----:B------:R-:W-:Y:S01]  /*3340*/  FSEL R15, R32, -INF , !P1 ;  /* 0xff800000200f7808 */ /* 0x000fe20004800000 */
[----:B------:R-:W-:Y:S01]  /*3350*/  VIADD R32, R47, 0x30 ;  /* 0x000000302f207836 */ /* 0x000fe20000000000 */
[----:B------:R-:W-:Y:S02]  /*3360*/  ISETP.GE.AND P1, PT, R8, UR20, PT ;  /* 0x0000001408007c0c */ /* 0x000fe4000bf26270 */
[----:B------:R-:W-:Y:S02]  /*3370*/  FSEL R8, R35, -INF , !P0 ;  /* 0xff80000023087808 */ /* 0x000fe40004000000 */
[----:B------:R-:W-:Y:S01]  /*3380*/  ISETP.GE.AND P0, PT, R9, UR20, PT ;  /* 0x0000001409007c0c */ /* 0x000fe2000bf06270 */
[----:B------:R-:W-:Y:S01]  /*3390*/  HMMA.16816.F32 R20, R4, R10, R20 ;  /* 0x0000000a0414723c */ /* 0x000fe20000001814 */
[----:B------:R-:W-:Y:S01]  /*33a0*/  FSEL R195, R24, -INF , !P2 ;  /* 0xff80000018c37808 */ /* 0x000fe20005000000 */
[----:B------:R-:W-:Y:S01]  /*33b0*/  VIADD R9, R47, 0x29 ;  /* 0x000000292f097836 */ /* 0x000fe20000000000 */
[----:B------:R-:W-:-:S02]  /*33c0*/  FMNMX3.FTZ R24, R45, R41, R43, !PT ;  /* 0x000000292d187276 */ /* 0x000fc4000781002b */
[----:B------:R-:W-:Y:S02]  /*33d0*/  FSEL R234, R26, -INF , !P2 ;  /* 0xff8000001aea7808 */ /* 0x000fe40005000000 */
[----:B------:R-:W-:Y:S01]  /*33e0*/  FSEL R212, R27, -INF , !P1 ;  /* 0xff8000001bd47808 */ /* 0x000fe20004800000 */
[C---:B--2---:R-:W-:Y:S01]  /*33f0*/  HMMA.16816.F32 R16, R4.reuse, R36, R16 ;  /* 0x000000240410723c */ /* 0x044fe20000001810 */
[----:B------:R-:W-:Y:S02]  /*3400*/  FSEL R203, R25, -INF , !P1 ;  /* 0xff80000019cb7808 */ /* 0x000fe40004800000 */
[----:B------:R-:W-:Y:S02]  /*3410*/  FSEL R14, R30, -INF , !P4 ;  /* 0xff8000001e0e7808 */ /* 0x000fe40006000000 */
[----:B------:R-:W-:Y:S01]  /*3420*/  FSEL R11, R28, -INF , !P4 ;  /* 0xff8000001c0b7808 */ /* 0x000fe20006000000 */
[----:B------:R-:W-:Y:S01]  /*3430*/  VIADD R28, R47, 0x38 ;  /* 0x000000382f1c7836 */ /* 0x000fe20000000000 */
[----:B------:R-:W-:Y:S01]  /*3440*/  ISETP.GE.AND P4, PT, R9, UR20, PT ;  /* 0x0000001409007c0c */ /* 0x000fe2000bf86270 */
[----:B------:R-:W-:Y:S01]  /*3450*/  HMMA.16816.F32 R64, R4, R38, R64 ;  /* 0x000000260440723c */ /* 0x000fe20000001840 */
[----:B------:R-:W-:-:S02]  /*3460*/  FMNMX3.FTZ R6, R24, R69, R15, !PT ;  /* 0x0000004518067276 */ /* 0x000fc4000781000f */
[----:B------:R-:W-:Y:S01]  /*3470*/  FSEL R9, R29, -INF , !P3 ;  /* 0xff8000001d097808 */ /* 0x000fe20005800000 */
[----:B------:R-:W-:Y:S01]  /*3480*/  VIADD R29, R47, 0x31 ;  /* 0x000000312f1d7836 */ /* 0x000fe20000000000 */
[----:B------:R-:W-:Y:S01]  /*3490*/  FSEL R10, R31, -INF , !P3 ;  /* 0xff8000001f0a7808 */ /* 0x000fe20005800000 */
[----:B------:R-:W-:Y:S01]  /*34a0*/  VIADD R47, R47, 0x39 ;  /* 0x000000392f2f7836 */ /* 0x000fe20000000000 */
[----:B------:R-:W-:Y:S02]  /*34b0*/  ISETP.GE.AND P3, PT, R32, UR20, PT ;  /* 0x0000001420007c0c */ /* 0x000fe4000bf66270 */
[----:B------:R-:W-:Y:S02]  /*34c0*/  FMNMX3.FTZ R6, R6, R13, R11, !PT ;  /* 0x0000000d06067276 */ /* 0x000fe4000781000b */
[----:B------:R-:W-:Y:S02]  /*34d0*/  ISETP.GE.AND P2, PT, R29, UR20, PT ;  /* 0x000000141d007c0c */ /* 0x000fe4000bf46270 */
[----:B------:R-:W-:-:S02]  /*34e0*/  ISETP.GE.AND P1, PT, R28, UR20, PT ;  /* 0x000000141c007c0c */ /* 0x000fc4000bf26270 */
[----:B------:R-:W-:Y:S02]  /*34f0*/  FSEL R204, R22, -INF , !P0 ;  /* 0xff80000016cc7808 */ /* 0x000fe40004000000 */
[----:B------:R-:W-:Y:S02]  /*3500*/  FSEL R199, R20, -INF , !P0 ;  /* 0xff80000014c77808 */ /* 0x000fe40004000000 */
        /* <DEDUP_REMOVED lines=31> */
.L_x_1652:
[----:B------:R-:W-:Y:S01]  /*3700*/  FMNMX3.FTZ R6, R6, R203, R199, !PT ;  /* 0x000000cb06067276 */ /* 0x000fe200078100c7 */
[----:B------:R-:W2:Y:S01]  /*3710*/  S2R R4, SR_CTAID.X ;  /* 0x0000000000047919 */ /* 0x000ea20000002500 */
[----:B------:R-:W-:Y:S01]  /*3720*/  FMNMX3.FTZ R7, R42, R44, R70, !PT ;  /* 0x0000002c2a077276 */ /* 0x000fe20007810046 */
[----:B------:R-:W3:Y:S01]  /*3730*/  LDCU UR4, c[0x0][0x3e0] ;  /* 0x00007c00ff0477ac */ /* 0x000ee20008000800 */
[----:B------:R-:W-:Y:S02]  /*3740*/  ISETP.GE.AND P0, PT, R47, UR20, PT ;  /* 0x000000142f007c0c */ /* 0x000fe4000bf06270 */
[----:B------:R-:W-:Y:S01]  /*3750*/  FSEL R213, R17, -INF , !P2 ;  /* 0xff80000011d57808 */ /* 0x000fe20005000000 */
[----:B------:R-:W-:Y:S01]  /*3760*/  USHF.L.U32 UR12, UR15, 0x1, URZ ;  /* 0x000000010f0c7899 */ /* 0x000fe200080006ff */
[----:B------:R-:W-:Y:S01]  /*3770*/  FSEL R211, R64, -INF , !P1 ;  /* 0xff80000040d37808 */ /* 0x000fe20004800000 */
[----:B------:R-:W-:Y:S01]  /*3780*/  UIADD3 UR10, UPT, UPT, UR22, -0x61c88647, URZ ;  /* 0x9e3779b9160a7890 */ /* 0x000fe2000fffe0ff */
[----:B------:R-:W-:Y:S01]  /*3790*/  FMNMX3.FTZ R6, R6, R201, R215, !PT ;  /* 0x000000c906067276 */ /* 0x000fe200078100d7 */
[----:B------:R-:W-:Y:S01]  /*37a0*/  UIADD3 UR9, UPT, UPT, UR22, 0x3c6ef372, URZ ;  /* 0x3c6ef37216097890 */ /* 0x000fe2000fffe0ff */
[----:B------:R-:W-:Y:S01]  /*37b0*/  FMNMX3.FTZ R7, R7, R46, R12, !PT ;  /* 0x0000002e07077276 */ /* 0x000fe2000781000c */
[----:B------:R-:W-:Y:S01]  /*37c0*/  UIADD3 UR21, UPT, UPT, UR23, 0x76cf5d0a, URZ ;  /* 0x76cf5d0a17157890 */ /* 0x000fe2000fffe0ff */
[----:B------:R-:W-:Y:S01]  /*37d0*/  FSEL R209, R65, -INF , !P0 ;  /* 0xff80000041d17808 */ /* 0x000fe20004000000 */
[----:B------:R-:W-:Y:S01]  /*37e0*/  UIADD3 UR20, UPT, UPT, UR23, 0x32370b8f, URZ ;  /* 0x32370b8f17147890 */ /* 0x000fe2000fffe0ff */
[----:B------:R-:W-:Y:S01]  /*37f0*/  FMNMX3.FTZ R6, R6, R213, R211, !PT ;  /* 0x000000d506067276 */ /* 0x000fe200078100d3 */
[----:B------:R-:W4:Y:S01]  /*3800*/  LDCU UR11, c[0x0][0x45c] ;  /* 0x00008b80ff0b77ac */ /* 0x000f220008000800 */
[----:B------:R-:W-:-:S02]  /*3810*/  FMNMX3.FTZ R7, R7, R8, R14, !PT ;  /* 0x0000000807077276 */ /* 0x000fc4000781000e */
[----:B------:R-:W-:Y:S01]  /*3820*/  FMNMX.FTZ R6, R209, R6, !PT ;  /* 0x00000006d1067209 */ /* 0x000fe20007810000 */
[----:B---3--:R-:W-:Y:S01]  /*3830*/  UIMAD UR4, UR17, UR4, UR16 ;  /* 0x00000004110472a4 */ /* 0x008fe2000f8e0210 */
[----:B------:R-:W-:Y:S01]  /*3840*/  FMNMX3.FTZ R7, R7, R10, R234, !PT ;  /* 0x0000000a07077276 */ /* 0x000fe200078100ea */
[----:B------:R-:W-:Y:S01]  /*3850*/  UIADD3 UR7, UPT, UPT, UR22, 0x78dde6e4, URZ ;  /* 0x78dde6e416077890 */ /* 0x000fe2000fffe0ff */
[----:B------:R-:W-:Y:S01]  /*3860*/  FSEL R232, R23, -INF , !P4 ;  /* 0xff80000017e87808 */ /* 0x000fe20006000000 */
[----:B------:R-:W3:Y:S01]  /*3870*/  SHFL.BFLY PT, R5, R6, 0x2, 0x1f ;  /* 0x0c401f0006057f89 */ /* 0x000ee200000e0000 */
[----:B------:R-:W-:Y:S01]  /*3880*/  FSEL R214, R18, -INF , !P3 ;  /* 0xff80000012d67808 */ /* 0x000fe20005800000 */
[----:B------:R-:W-:Y:S01]  /*3890*/  USHF.L.U32 UR6, UR4, 0x5, URZ ;  /* 0x0000000504067899 */ /* 0x000fe200080006ff */
[----:B------:R-:W-:Y:S01]  /*38a0*/  FMNMX3.FTZ R7, R7, R212, R204, !PT ;  /* 0x000000d407077276 */ /* 0x000fe200078100cc */
[----:B------:R-:W-:Y:S01]  /*38b0*/  UIADD3 UR8, UPT, UPT, UR22, -0x255992d5, URZ ;  /* 0xdaa66d2b16087890 */ /* 0x000fe2000fffe0ff */
[----:B------:R-:W-:Y:S01]  /*38c0*/  FSEL R208, R19, -INF , !P2 ;  /* 0xff80000013d07808 */ /* 0x000fe20005000000 */
[----:B------:R-:W-:Y:S01]  /*38d0*/  USHF.R.S32.HI UR4, URZ, 0x1f, UR6 ;  /* 0x0000001fff047899 */ /* 0x000fe20008011406 */
[----:B------:R-:W-:Y:S01]  /*38e0*/  FSEL R206, R66, -INF , !P1 ;  /* 0xff80000042ce7808 */ /* 0x000fe20004800000 */
[----:B------:R-:W-:Y:S01]  /*38f0*/  UIADD3 UR16, UPT, UPT, UR23, -0x56f99767, URZ ;  /* 0xa906689917107890 */ /* 0x000fe2000fffe0ff */
[----:B------:R-:W-:Y:S01]  /*3900*/  FMNMX3.FTZ R7, R7, R232, R214, !PT ;  /* 0x000000e807077276 */ /* 0x000fe200078100d6 */
[----:B------:R-:W-:Y:S01]  /*3910*/  UIADD3 UR17, UPT, UPT, UR23, -0x126145ec, URZ ;  /* 0xed9eba1417117890 */ /* 0x000fe2000fffe0ff */
[----:B------:R-:W-:Y:S01]  /*3920*/  FSEL R205, R67, -INF , !P0 ;  /* 0xff80000043cd7808 */ /* 0x000fe20004000000 */
[----:B------:R-:W-:Y:S01]  /*3930*/  UIADD3 UR13, UPT, UPT, UR23, 0x646e171e, URZ ;  /* 0x646e171e170d7890 */ /* 0x000fe2000fffe0ff */
[----:B------:R-:W-:-:S02]  /*3940*/  FMNMX3.FTZ R16, R7, R208, R206, !PT ;  /* 0x000000d007107276 */ /* 0x000fc400078100ce */
[----:B------:R-:W-:Y:S02]  /*3950*/  SHF.R.U32.HI R19, RZ, 0x5, R192 ;  /* 0x00000005ff137819 */ /* 0x000fe400000116c0 */
[----:B------:R-:W-:Y:S02]  /*3960*/  FMNMX.FTZ R7, R205, R16, !PT ;  /* 0x00000010cd077209 */ /* 0x000fe40007810000 */
[----:B------:R-:W-:Y:S01]  /*3970*/  LOP3.LUT R17, R192, 0x1f, RZ, 0xc0, !PT ;  /* 0x0000001fc0117812 */ /* 0x000fe200078ec0ff */
[----:B--2---:R-:W-:Y:S01]  /*3980*/  IMAD R4, R4, 0x8, R19 ;  /* 0x0000000804047824 */ /* 0x004fe200078e0213 */
[----:B------:R-:W-:Y:S01]  /*3990*/  LOP3.LUT R191, R76, 0x200, R165, 0xf8, !PT ;  /* 0x000002004cbf7812 */ /* 0x000fe200078ef8a5 */
[----:B------:R-:W2:Y:S01]  /*39a0*/  SHFL.BFLY PT, R16, R7, 0x2, 0x1f ;  /* 0x0c401f0007107f89 */ /* 0x000ea200000e0000 */
[----:B------:R-:W-:Y:S01]  /*39b0*/  IADD3 R226, P1, P0, R78, UR6, R17 ;  /* 0x000000064ee27c10 */ /* 0x000fe2000f83e011 */
[----:B------:R-:W-:Y:S01]  /*39c0*/  IMAD.WIDE.U32 R230, R4, -0x326172a9, RZ ;  /* 0xcd9e8d5704e67825 */ /* 0x000fe200078e00ff */
[----:B---3--:R-:W-:Y:S01]  /*39d0*/  FMNMX.FTZ R5, R6, R5, !PT ;  /* 0x0000000506057209 */ /* 0x008fe20007810000 */
[----:B------:R-:W-:Y:S01]  /*39e0*/  UIADD3 UR6, UPT, UPT, UR12, -0x2, URZ ;  /* 0xfffffffe0c067890 */ /* 0x000fe2000fffe0ff */
[----:B------:R-:W-:Y:S01]  /*39f0*/  IADD3.X R3, PT, PT, R3, UR4, RZ, P1, P0 ;  /* 0x0000000403037c10 */ /* 0x000fe20008fe04ff */
[----:B------:R-:W-:Y:S01]  /*3a00*/  IMAD.WIDE.U32 R226, R226, -0x2daee0ad, RZ ;  /* 0xd2511f53e2e27825 */ /* 0x000fe200078e00ff */
[----:B------:R-:W-:Y:S01]  /*3a10*/  UIADD3 UR4, UPT, UPT, UR23, -0x4498517b, URZ ;  /* 0xbb67ae8517047890 */ /* 0x000fe2000fffe0ff */
[----:B------:R-:W3:Y:S01]  /*3a20*/  SHFL.BFLY PT, R164, R5, 0x1, 0x1f ;  /* 0x0c201f0005a47f89 */ /* 0x000ee200000e0000 */
[----:B------:R-:W-:Y:S01]  /*3a30*/  LOP3.LUT R224, R3, UR22, R231, 0x96, !PT ;  /* 0x0000001603e07c12 */ /* 0x000fe2000f8e96e7 */
[----:B------:R-:W-:Y:S01]  /*3a40*/  IMAD.U32 R3, RZ, RZ, UR6 ;  /* 0x00000006ff037e24 */ /* 0x000fe2000f8e00ff */
[----:B------:R-:W-:Y:S01]  /*3a50*/  LEA R191, R191, UR5, 0x1 ;  /* 0x00000005bfbf7c11 */ /* 0x000fe2000f8e08ff */
[----:B------:R-:W-:-:S02]  /*3a60*/  UIADD3 UR6, UPT, UPT, UR22, 0x1715609d, URZ ;  /* 0x1715609d16067890 */ /* 0x000fc4000fffe0ff */
[----:B------:R-:W-:Y:S01]  /*3a70*/  IMAD.WIDE.U32 R224, R224, -0x2daee0ad, RZ ;  /* 0xd2511f53e0e07825 */ /* 0x000fe200078e00ff */
[----:B------:R-:W-:Y:S01]  /*3a80*/  LOP3.LUT R6, R3, UR23, R227, 0x96, !PT ;  /* 0x0000001703067c12 */ /* 0x000fe2000f8e96e3 */
[----:B------:R-:W-:Y:S01]  /*3a90*/  LDSM.16.MT88.4 R156, [R191+0x18000] ;  /* 0x01800000bf9c783b */ /* 0x000fe20000004200 */
[----:B------:R-:W-:Y:S01]  /*3aa0*/  UIADD3 UR12, UPT, UPT, UR12, -0x1, URZ ;  /* 0xffffffff0c0c7890 */ /* 0x000fe2000fffe0ff */
[----:B------:R-:W-:Y:S01]  /*3ab0*/  IMAD.IADD R190, R2, 0x1, R191 ;  /* 0x0000000102be7824 */ /* 0x000fe200078e02bf */
[----:B------:R-:W-:Y:S01]  /*3ac0*/  LOP3.LUT R222, R226, UR4, R225, 0x96, !PT ;  /* 0x00000004e2de7c12 */ /* 0x000fe2000f8e96e1 */
[----:B------:R-:W-:Y:S01]  /*3ad0*/  UIADD3 UR4, UPT, UPT, UR22, -0x4ab325aa, URZ ;  /* 0xb54cda5616047890 */ /* 0x000fe2000fffe0ff */
[C---:B------:R-:W-:Y:S01]  /*3ae0*/  IMAD.IADD R197, R0.reuse, 0x1, R191 ;  /* 0x0000000100c57824 */ /* 0x040fe200078e02bf */
[----:B------:R-:W-:Y:S01]  /*3af0*/  LDSM.16.MT88.4 R64, [R191+0x1a000] ;  /* 0x01a00000bf40783b */ /* 0x000fe20000004200 */
[----:B------:R-:W-:Y:S01]  /*3b00*/  IMAD.IADD R188, R0, 0x1, R190 ;  /* 0x0000000100bc7824 */ /* 0x000fe200078e02be */
[----:B--2---:R-:W-:Y:S01]  /*3b10*/  FMNMX.FTZ R16, R7, R16, !PT ;  /* 0x0000001007107209 */ /* 0x004fe20007810000 */
[----:B------:R-:W-:Y:S01]  /*3b20*/  IMAD.WIDE.U32 R6, R6, -0x326172a9, RZ ;  /* 0xcd9e8d5706067825 */ /* 0x000fe200078e00ff */
[----:B------:R-:W-:Y:S03]  /*3b30*/  LDSM.16.MT88.4 R72, [R197+0x1a000] ;  /* 0x01a00000c548783b */ /* 0x000fe60000004200 */
[----:B------:R-:W-:Y:S01]  /*3b40*/  IMAD.WIDE.U32 R222, R222, -0x326172a9, RZ ;  /* 0xcd9e8d57dede7825 */ /* 0x000fe200078e00ff */
[----:B------:R-:W2:Y:S01]  /*3b50*/  SHFL.BFLY PT, R3, R16, 0x1, 0x1f ;  /* 0x0c201f0010037f89 */ /* 0x000ea200000e0000 */
[----:B------:R-:W-:-:S02]  /*3b60*/  LOP3.LUT R4, R230, UR10, R7, 0x96, !PT ;  /* 0x0000000ae6047c12 */ /* 0x000fc4000f8e9607 */
[----:B---3--:R-:W-:Y:S01]  /*3b70*/  FMNMX.FTZ R164, R5, R164, !PT ;  /* 0x000000a405a47209 */ /* 0x008fe20007810000 */
[----:B------:R-:W-:Y:S01]  /*3b80*/  LDSM.16.MT88.4 R104, [R197+0x1c000] ;  /* 0x01c00000c568783b */ /* 0x000fe20000004200 */
[----:B------:R-:W-:Y:S01]  /*3b90*/  LOP3.LUT R6, R6, UR9, R223, 0x96, !PT ;  /* 0x0000000906067c12 */ /* 0x000fe2000f8e96df */
[----:B------:R-:W-:Y:S01]  /*3ba0*/  IMAD.WIDE.U32 R4, R4, -0x2daee0ad, RZ ;  /* 0xd2511f5304047825 */ /* 0x000fe200078e00ff */
[----:B------:R-:W-:-:S03]  /*3bb0*/  FSETP.NEU.FTZ.AND P0, PT, R164, -INF , PT ;  /* 0xff800000a400780b */ /* 0x000fc60003f1d000 */
[----:B----4-:R-:W-:Y:S01]  /*3bc0*/  FMUL.FTZ R228, R164, UR11 ;  /* 0x0000000ba4e47c20 */ /* 0x010fe20008410000 */
[----:B------:R-:W-:Y:S01]  /*3bd0*/  LDSM.16.MT88.4 R136, [R197+0x1e000] ;  /* 0x01e00000c588783b */ /* 0x000fe20000004200 */
[----:B------:R-:W-:Y:S01]  /*3be0*/  IMAD.WIDE.U32 R6, R6, -0x2daee0ad, RZ ;  /* 0xd2511f5306067825 */ /* 0x000fe200078e00ff */
[----:B------:R-:W-:Y:S02]  /*3bf0*/  LOP3.LUT R5, R224, UR21, R5, 0x96, !PT ;  /* 0x00000015e0057c12 */ /* 0x000fe4000f8e9605 */
[----:B------:R-:W-:Y:S01]  /*3c00*/  FSEL R228, R228, RZ, P0 ;  /* 0x000000ffe4e47208 */ /* 0x000fe20000000000 */
[----:B------:R-:W-:Y:S01]  /*3c10*/  LDSM.16.MT88.4 R48, [R190+0x18000] ;  /* 0x01800000be30783b */ /* 0x000fe20000004200 */
[----:B------:R-:W-:Y:S01]  /*3c20*/  LOP3.LUT R4, R4, UR20, R7, 0x96, !PT ;  /* 0x0000001404047c12 */ /* 0x000fe2000f8e9607 */
[----:B-1----:R-:W-:-:S04]  /*3c30*/  IMAD.WIDE.U32 R20, R5, -0x326172a9, RZ ;  /* 0xcd9e8d5705147825 */ /* 0x002fc800078e00ff */
[--C-:B------:R-:W-:Y:S01]  /*3c40*/  FFMA.FTZ R189, R45, UR11, -R228.reuse ;  /* 0x0000000b2dbd7c23 */ /* 0x100fe200080108e4 */
[----:B------:R-:W-:Y:S01]  /*3c50*/  FFMA.FTZ R186, R41, UR11, -R228 ;  /* 0x0000000b29ba7c23 */ /* 0x000fe200080108e4 */
[----:B------:R-:W-:Y:S01]  /*3c60*/  IMAD.WIDE.U32 R4, R4, -0x326172a9, RZ ;  /* 0xcd9e8d5704047825 */ /* 0x000fe200078e00ff */
[----:B------:R-:W-:-:S03]  /*3c70*/  LOP3.LUT R18, R222, UR8, R21, 0x96, !PT ;  /* 0x00000008de127c12 */ /* 0x000fc6000f8e9615 */
[--C-:B------:R-:W-:Y:S01]  /*3c80*/  FFMA.FTZ R187, R43, UR11, -R228.reuse ;  /* 0x0000000b2bbb7c23 */ /* 0x100fe200080108e4 */
[----:B------:R-:W-:Y:S01]  /*3c90*/  FFMA.FTZ R182, R69, UR11, -R228 ;  /* 0x0000000b45b67c23 */ /* 0x000fe200080108e4 */
[----:B--2---:R-:W-:Y:S01]  /*3ca0*/  FMNMX.FTZ R3, R16, R3, !PT ;  /* 0x0000000310037209 */ /* 0x004fe20007810000 */
[----:B------:R-:W-:Y:S01]  /*3cb0*/  MUFU.EX2 R189, R189 ;  /* 0x000000bd00bd7308 */ /* 0x000fe20000000800 */
[----:B------:R-:W-:Y:S01]  /*3cc0*/  LOP3.LUT R16, R20, UR7, R5, 0x96, !PT ;  /* 0x0000000714107c12 */ /* 0x000fe2000f8e9605 */
[----:B------:R-:W-:Y:S01]  /*3cd0*/  IMAD.WIDE.U32 R18, R18, -0x2daee0ad, RZ ;  /* 0xd2511f5312127825 */ /* 0x000fe200078e00ff */
[----:B------:R-:W1:Y:S03]  /*3ce0*/  LDC R5, c[0x0][0x4f8] ;  /* 0x00013e00ff057b82 */ /* 0x000e660000000800 */
[C---:B------:R-:W-:Y:S01]  /*3cf0*/  FMUL.FTZ R207, R3.reuse, UR11 ;  /* 0x0000000b03cf7c20 */ /* 0x040fe20008410000 */
[----:B------:R-:W-:Y:S01]  /*3d00*/  FSETP.NEU.FTZ.AND P0, PT, R3, -INF , PT ;  /* 0xff8000000300780b */ /* 0x000fe20003f1d000 */
[----:B------:R-:W-:Y:S01]  /*3d10*/  IMAD.WIDE.U32 R16, R16, -0x2daee0ad, RZ ;  /* 0xd2511f5310107825 */ /* 0x000fe200078e00ff */
[----:B------:R-:W-:Y:S01]  /*3d20*/  LOP3.LUT R6, R6, UR17, R19, 0x96, !PT ;  /* 0x0000001106067c12 */ /* 0x000fe2000f8e9613 */
[----:B------:R-:W-:Y:S01]  /*3d30*/  MUFU.EX2 R186, R186 ;  /* 0x000000ba00ba7308 */ /* 0x000fe20000000800 */
[----:B------:R-:W-:Y:S01]  /*3d40*/  FSEL R207, R207, RZ, P0 ;  /* 0x000000ffcfcf7208 */ /* 0x000fe20000000000 */
[----:B------:R-:W-:Y:S01]  /*3d50*/  LDSM.16.MT88.4 R56, [R188+0x18000] ;  /* 0x01800000bc38783b */ /* 0x000fe20000004200 */
        /* <DEDUP_REMOVED lines=8> */
[----:B------:R-:W-:Y:S01]  /*3de0*/  MUFU.EX2 R187, R187 ;  /* 0x000000bb00bb7308 */ /* 0x000fe20000000800 */
[----:B------:R-:W-:Y:S01]  /*3df0*/  IMAD.MOV.U32 R18, RZ, RZ, R22 ;  /* 0x000000ffff127224 */ /* 0x000fe200078e0016 */
[----:B------:R-:W-:Y:S01]  /*3e00*/  LOP3.LUT R145, R6, UR4, R23, 0x96, !PT ;  /* 0x0000000406917c12 */ /* 0x000fe2000f8e9617 */
[----:B------:R-:W2:Y:S01]  /*3e10*/  LDSM.16.MT88.4 R40, [R197+0x18000] ;  /* 0x01800000c528783b */ /* 0x000ea20000004200 */
[----:B------:R-:W-:Y:S01]  /*3e20*/  PRMT R17, R22, 0x7771, RZ ;  /* 0x0000777116117816 */ /* 0x000fe200000000ff */
[----:B------:R-:W-:Y:S01]  /*3e30*/  FFMA.FTZ R166, R9, UR11, -R228 ;  /* 0x0000000b09a67c23 */ /* 0x000fe200080108e4 */
[----:B------:R-:W-:Y:S01]  /*3e40*/  LOP3.LUT R18, R18, 0xff, RZ, 0xc0, !PT ;  /* 0x000000ff12127812 */ /* 0x000fe200078ec0ff */
[----:B------:R-:W-:Y:S01]  /*3e50*/  LDSM.16.MT88.4 R80, [R190+0x1a000] ;  /* 0x01a00000be50783b */ /* 0x000fe20000004200 */
[----:B-1----:R-:W-:Y:S01]  /*3e60*/  LOP3.LUT R5, R5, 0xff, RZ, 0xc0, !PT ;  /* 0x000000ff05057812 */ /* 0x002fe200078ec0ff */
[----:B------:R-:W-:Y:S01]  /*3e70*/  MUFU.EX2 R185, R185 ;  /* 0x000000b900b97308 */ /* 0x000fe20000000800 */
[C---:B------:R-:W-:Y:S01]  /*3e80*/  PRMT R20, R22.reuse, 0x7773, RZ ;  /* 0x0000777316147816 */ /* 0x040fe200000000ff */
[----:B------:R-:W-:Y:S01]  /*3e90*/  LDSM.16.MT88.4 R88, [R188+0x1a000] ;  /* 0x01a00000bc58783b */ /* 0x000fe20000004200 */
[----:B------:R-:W-:Y:S01]  /*3ea0*/  PRMT R147, R22, 0x7772, RZ ;  /* 0x0000777216937816 */ /* 0x000fe200000000ff */
[----:B------:R-:W-:Y:S01]  /*3eb0*/  IMAD R200, R5, 0x10000, R5 ;  /* 0x0001000005c87824 */ /* 0x000fe200078e0205 */
[C---:B------:R-:W-:Y:S01]  /*3ec0*/  LOP3.LUT R5, R145.reuse, 0xffff, RZ, 0xc0, !PT ;  /* 0x0000ffff91057812 */ /* 0x040fe200078ec0ff */
[----:B------:R-:W-:Y:S01]  /*3ed0*/  LDSM.16.MT88.4 R96, [R191+0x1c000] ;  /* 0x01c00000bf60783b */ /* 0x000fe20000004200 */
[----:B------:R-:W-:Y:S01]  /*3ee0*/  PRMT R6, R145, 0x7632, R6 ;  /* 0x0000763291067816 */ /* 0x000fe20000000006 */
[----:B------:R-:W-:Y:S01]  /*3ef0*/  MUFU.EX2 R181, R181 ;  /* 0x000000b500b57308 */ /* 0x000fe20000000800 */
[----:B------:R-:W-:Y:S01]  /*3f00*/  PRMT R17, R18, 0x5410, R17 ;  /* 0x0000541012117816 */ /* 0x000fe20000000011 */
[----:B------:R-:W-:Y:S01]  /*3f10*/  LDSM.16.MT88.4 R112, [R190+0x1c000] ;  /* 0x01c00000be70783b */ /* 0x000fe20000004200 */
[----:B------:R-:W-:Y:S01]  /*3f20*/  PRMT R147, R147, 0x5410, R20 ;  /* 0x0000541093937816 */ /* 0x000fe20000000014 */
[--C-:B------:R-:W-:Y:S01]  /*3f30*/  FFMA.FTZ R183, R15, UR11, -R228.reuse ;  /* 0x0000000b0fb77c23 */ /* 0x100fe200080108e4 */
[----:B------:R-:W-:Y:S01]  /*3f40*/  LOP3.LUT R18, R145, 0xff, RZ, 0xc0, !PT ;  /* 0x000000ff91127812 */ /* 0x000fe200078ec0ff */
[----:B------:R-:W-:Y:S01]  /*3f50*/  LDSM.16.MT88.4 R120, [R188+0x1c000] ;  /* 0x01c00000bc78783b */ /* 0x000fe20000004200 */
[----:B------:R-:W-:Y:S01]  /*3f60*/  SHF.R.U32.HI R5, RZ, 0x8, R5 ;  /* 0x00000008ff057819 */ /* 0x000fe20000011605 */
[----:B------:R-:W1:Y:S01]  /*3f70*/  MUFU.EX2 R180, R180 ;  /* 0x000000b400b47308 */ /* 0x000e620000000800 */
[----:B------:R-:W-:Y:S01]  /*3f80*/  SHF.R.U32.HI R145, RZ, 0x18, R145 ;  /* 0x00000018ff917819 */ /* 0x000fe20000011691 */
[----:B------:R-:W-:Y:S01]  /*3f90*/  LDSM.16.MT88.4 R128, [R191+0x1e000] ;  /* 0x01e00000bf80783b */ /* 0x000fe20000004200 */
[----:B------:R-:W-:Y:S01]  /*3fa0*/  LOP3.LUT R6, R6, 0xff, RZ, 0xc0, !PT ;  /* 0x000000ff06067812 */ /* 0x000fe200078ec0ff */
[----:B------:R-:W-:Y:S01]  /*3fb0*/  FFMA.FTZ R177, R12, UR11, -R207 ;  /* 0x0000000b0cb17c23 */ /* 0x000fe200080108cf */
[----:B------:R-:W-:Y:S01]  /*3fc0*/  LOP3.LUT R147, R147, 0xff00ff, RZ, 0xc0, !PT ;  /* 0x00ff00ff93937812 */ /* 0x000fe200078ec0ff */
[----:B------:R-:W-:Y:S01]  /*3fd0*/  LDSM.16.MT88.4 R140, [R190+0x1e000] ;  /* 0x01e00000be8c783b */ /* 0x000fe20000004200 */
[----:B------:R-:W-:Y:S01]  /*3fe0*/  PRMT R5, R18, 0x5410, R5 ;  /* 0x0000541012057816 */ /* 0x000fe20000000005 */
[----:B------:R-:W3:Y:S01]  /*3ff0*/  MUFU.EX2 R184, R184 ;  /* 0x000000b800b87308 */ /* 0x000ee20000000800 */
[----:B------:R-:W-:Y:S01]  /*4000*/  PRMT R145, R6, 0x5410, R145 ;  /* 0x0000541006917816 */ /* 0x000fe20000000091 */
[--C-:B------:R-:W-:Y:S01]  /*4010*/  FFMA.FTZ R178, R13, UR11, -R228.reuse ;  /* 0x0000000b0db27c23 */ /* 0x100fe200080108e4 */
[--C-:B------:R-:W-:Y:S01]  /*4020*/  HSET2.LE.AND R147, R147, R200.reuse, PT ;  /* 0x000000c893937233 */ /* 0x100fe20003803000 */
[--C-:B------:R-:W-:Y:S01]  /*4030*/  FFMA.FTZ R176, R8, UR11, -R207.reuse ;  /* 0x0000000b08b07c23 */ /* 0x100fe200080108cf */
[--C-:B------:R-:W-:Y:S01]  /*4040*/  HSET2.LE.AND R144, R5, R200.reuse, PT ;  /* 0x000000c805907233 */ /* 0x100fe20003803000 */
[----:B------:R-:W-:Y:S01]  /*4050*/  FFMA.FTZ R167, R14, UR11, -R207 ;  /* 0x0000000b0ea77c23 */ /* 0x000fe200080108cf */
[--C-:B------:R-:W-:Y:S01]  /*4060*/  HSET2.LE.AND R145, R145, R200.reuse, PT ;  /* 0x000000c891917233 */ /* 0x100fe20003803000 */
[----:B------:R-:W4:Y:S01]  /*4070*/  MUFU.EX2 R182, R182 ;  /* 0x000000b600b67308 */ /* 0x000f220000000800 */
[----:B-1----:R-:W-:Y:S01]  /*4080*/  F2FP.F16.F32.PACK_AB R18, R180, R181 ;  /* 0x000000b5b412723e */ /* 0x002fe200000000ff */
[----:B------:R-:W-:Y:S01]  /*4090*/  LDSM.16.MT88.4 R20, [R197+0x18800] ;  /* 0x01880000c514783b */ /* 0x000fe20000004200 */
[----:B------:R-:W-:Y:S01]  /*40a0*/  F2FP.F16.F32.PACK_AB R5, R186, R189 ;  /* 0x000000bdba05723e */ /* 0x000fe200000000ff */
[--C-:B------:R-:W-:Y:S01]  /*40b0*/  FFMA.FTZ R199, R199, UR11, -R228.reuse ;  /* 0x0000000bc7c77c23 */ /* 0x100fe200080108e4 */
[----:B------:R-:W-:Y:S01]  /*40c0*/  LOP3.LUT R147, R18, R147, RZ, 0xc0, !PT ;  /* 0x0000009312937212 */ /* 0x000fe200078ec0ff */
[----:B------:R-:W-:Y:S01]  /*40d0*/  LDSM.16.MT88.4 R28, [R188+0x18800] ;  /* 0x01880000bc1c783b */ /* 0x000fe20000004200 */
[----:B------:R-:W-:Y:S01]  /*40e0*/  LOP3.LUT R144, R5, R144, RZ, 0xc0, !PT ;  /* 0x0000009005907212 */ /* 0x000fe200078ec0ff */
[----:B------:R-:W-:Y:S01]  /*40f0*/  MUFU.EX2 R179, R179 ;  /* 0x000000b300b37308 */ /* 0x000fe20000000800 */
[----:B---3--:R-:W-:Y:S01]  /*4100*/  F2FP.F16.F32.PACK_AB R6, R184, R185 ;  /* 0x000000b9b806723e */ /* 0x008fe200000000ff */
[----:B------:R-:W-:Y:S01]  /*4110*/  FFMA.FTZ R202, R201, UR11, -R228 ;  /* 0x0000000bc9ca7c23 */ /* 0x000fe200080108e4 */
[----:B------:R-:W-:Y:S01]  /*4120*/  LOP3.LUT R18, R4, UR6, R7, 0x96, !PT ;  /* 0x0000000604127c12 */ /* 0x000fe2000f8e9607 */
[----:B------:R-:W-:Y:S01]  /*4130*/  FFMA.FTZ R201, R234, UR11, -R207 ;  /* 0x0000000beac97c23 */ /* 0x000fe200080108cf */
[----:B------:R-:W-:Y:S01]  /*4140*/  LOP3.LUT R145, R6, R145, RZ, 0xc0, !PT ;  /* 0x0000009106917212 */ /* 0x000fe200078ec0ff */
[----:B------:R-:W-:Y:S01]  /*4150*/  LDSM.16.MT88.4 R172, [R197+0x1c800] ;  /* 0x01c80000c5ac783b */ /* 0x000fe20000004200 */
[--C-:B------:R-:W-:Y:S01]  /*4160*/  HSET2.LE.AND R146, R17, R200.reuse, PT ;  /* 0x000000c811927233 */ /* 0x100fe20003803000 */
[----:B------:R-:W-:Y:S01]  /*4170*/  IMAD.WIDE.U32 R18, R18, -0x2daee0ad, RZ ;  /* 0xd2511f5312127825 */ /* 0x000fe200078e00ff */
[----:B------:R-:W1:Y:S01]  /*4180*/  MUFU.EX2 R166, R166 ;  /* 0x000000a600a67308 */ /* 0x000e620000000800 */
[----:B------:R-:W3:Y:S01]  /*4190*/  LDSM.16.MT88.4 R4, [R188+0x1e000] ;  /* 0x01e00000bc04783b */ /* 0x000ee20000004200 */
[----:B----4-:R-:W-:Y:S01]  /*41a0*/  F2FP.F16.F32.PACK_AB R17, R182, R187 ;  /* 0x000000bbb611723e */ /* 0x010fe200000000ff */
[----:B------:R-:W-:Y:S01]  /*41b0*/  IMAD.MOV.U32 R0, RZ, RZ, R18 ;  /* 0x000000ffff007224 */ /* 0x000fe200078e0012 */
[C---:B------:R-:W-:Y:S01]  /*41c0*/  PRMT R12, R18.reuse, 0x7773, RZ ;  /* 0x00007773120c7816 */ /* 0x040fe200000000ff */
[--C-:B------:R-:W-:Y:S01]  /*41d0*/  FFMA.FTZ R196, R203, UR11, -R228.reuse ;  /* 0x0000000bcbc47c23 */ /* 0x100fe200080108e4 */
[----:B------:R-:W-:Y:S01]  /*41e0*/  PRMT R15, R18, 0x7772, RZ ;  /* 0x00007772120f7816 */ /* 0x000fe200000000ff */
[----:B------:R-:W-:Y:S01]  /*41f0*/  FFMA.FTZ R195, R195, UR11, -R228 ;  /* 0x0000000bc3c37c23 */ /* 0x000fe200080108e4 */
[----:B------:R-:W-:Y:S01]  /*4200*/  LOP3.LUT R9, R16, UR13, R19, 0x96, !PT ;  /* 0x0000000d10097c12 */ /* 0x000fe2000f8e9613 */
[----:B------:R-:W-:Y:S01]  /*4210*/  MUFU.EX2 R183, R183 ;  /* 0x000000b700b77308 */ /* 0x000fe20000000800 */
[----:B------:R-:W-:Y:S01]  /*4220*/  PRMT R11, R18, 0x7771, RZ ;  /* 0x00007771120b7816 */ /* 0x000fe200000000ff */
[--C-:B------:R-:W-:Y:S01]  /*4230*/  FFMA.FTZ R204, R204, UR11, -R207.reuse ;  /* 0x0000000bcccc7c23 */ /* 0x100fe200080108cf */
[----:B------:R-:W-:Y:S01]  /*4240*/  LOP3.LUT R0, R0, 0xff, RZ, 0xc0, !PT ;  /* 0x000000ff00007812 */ /* 0x000fe200078ec0ff */
[--C-:B------:R-:W-:Y:S01]  /*4250*/  FFMA.FTZ R203, R232, UR11, -R207.reuse ;  /* 0x0000000be8cb7c23 */ /* 0x100fe200080108cf */
[--C-:B------:R-:W-:Y:S01]  /*4260*/  PRMT R15, R15, 0x5410, R12.reuse ;  /* 0x000054100f0f7816 */ /* 0x100fe2000000000c */
[----:B------:R-:W-:Y:S01]  /*4270*/  FFMA.FTZ R212, R212, UR11, -R207 ;  /* 0x0000000bd4d47c23 */ /* 0x000fe200080108cf */
[C---:B------:R-:W-:Y:S01]  /*4280*/  LOP3.LUT R25, R9.reuse, 0xffff, RZ, 0xc0, !PT ;  /* 0x0000ffff09197812 */ /* 0x040fe200078ec0ff */
[----:B------:R-:W4:Y:S01]  /*4290*/  MUFU.EX2 R178, R178 ;  /* 0x000000b200b27308 */ /* 0x000f220000000800 */
[----:B------:R-:W-:Y:S01]  /*42a0*/  PRMT R12, R9, 0x7632, R12 ;  /* 0x00007632090c7816 */ /* 0x000fe2000000000c */
[----:B------:R-:W-:Y:S01]  /*42b0*/  LDSM.16.MT88.4 R168, [R197+0x1e800] ;  /* 0x01e80000c5a8783b */ /* 0x000fe20000004200 */
[----:B------:R-:W-:Y:S01]  /*42c0*/  PRMT R11, R0, 0x5410, R11 ;  /* 0x00005410000b7816 */ /* 0x000fe2000000000b */
[----:B------:R-:W-:Y:S01]  /*42d0*/  FFMA.FTZ R0, R10, UR11, -R207 ;  /* 0x0000000b0a007c23 */ /* 0x000fe200080108cf */
[----:B------:R-:W-:Y:S01]  /*42e0*/  LOP3.LUT R146, R17, R146, RZ, 0xc0, !PT ;  /* 0x0000009211927212 */ /* 0x000fe200078ec0ff */
[----:B------:R-:W-:Y:S01]  /*42f0*/  LDSM.16.MT88.4 R32, [R190+0x18800] ;  /* 0x01880000be20783b */ /* 0x000fe20000004200 */
[----:B------:R-:W-:Y:S01]  /*4300*/  LOP3.LUT R10, R9, 0xff, RZ, 0xc0, !PT ;  /* 0x000000ff090a7812 */ /* 0x000fe200078ec0ff */
[----:B------:R-:W-:Y:S01]  /*4310*/  MUFU.EX2 R177, R177 ;  /* 0x000000b100b17308 */ /* 0x000fe20000000800 */
[----:B------:R-:W-:Y:S01]  /*4320*/  SHF.R.U32.HI R9, RZ, 0x18, R9 ;  /* 0x00000018ff097819 */ /* 0x000fe20000011609 */
[----:B------:R-:W5:Y:S01]  /*4330*/  LDSM.16.MT88.4 R16, [R197+0x1a800] ;  /* 0x01a80000c510783b */ /* 0x000f620000004200 */
[----:B------:R-:W-:Y:S01]  /*4340*/  SHF.R.U32.HI R25, RZ, 0x8, R25 ;  /* 0x00000008ff197819 */ /* 0x000fe20000011619 */
[C---:B--2---:R-:W-:Y:S01]  /*4350*/  HMMA.16816.F32 R36, R144.reuse, R40, RZ ;  /* 0x000000289024723c */ /* 0x044fe200000018ff */
[----:B------:R-:W-:Y:S01]  /*4360*/  LOP3.LUT R8, R12, 0xff, RZ, 0xc0, !PT ;  /* 0x000000ff0c087812 */ /* 0x000fe200078ec0ff */
[--C-:B------:R-:W-:Y:S01]  /*4370*/  FFMA.FTZ R215, R215, UR11, -R228.reuse ;  /* 0x0000000bd7d77c23 */ /* 0x100fe200080108e4 */
[--C-:B------:R-:W-:Y:S01]  /*4380*/  HSET2.LE.AND R14, R11, R200.reuse, PT ;  /* 0x000000c80b0e7233 */ /* 0x100fe20003803000 */
[----:B------:R-:W2:Y:S01]  /*4390*/  MUFU.EX2 R176, R176 ;  /* 0x000000b000b07308 */ /* 0x000ea20000000800 */
[----:B-1----:R-:W-:Y:S01]  /*43a0*/  F2FP.F16.F32.PACK_AB R13, R166, R179 ;  /* 0x000000b3a60d723e */ /* 0x002fe200000000ff */
[--C-:B------:R-:W-:Y:S01]  /*43b0*/  FFMA.FTZ R232, R213, UR11, -R228.reuse ;  /* 0x0000000bd5e87c23 */ /* 0x100fe200080108e4 */
[----:B------:R-:W-:Y:S01]  /*43c0*/  PRMT R11, R10, 0x5410, R25 ;  /* 0x000054100a0b7816 */ /* 0x000fe20000000019 */
[C---:B------:R-:W-:Y:S01]  /*43d0*/  HMMA.16816.F32 R68, R144.reuse, R72, RZ ;  /* 0x000000489044723c */ /* 0x040fe200000018ff */
[----:B------:R-:W-:Y:S01]  /*43e0*/  PRMT R9, R8, 0x5410, R9 ;  /* 0x0000541008097816 */ /* 0x000fe20000000009 */
[--C-:B------:R-:W-:Y:S01]  /*43f0*/  FFMA.FTZ R211, R211, UR11, -R228.reuse ;  /* 0x0000000bd3d37c23 */ /* 0x100fe200080108e4 */
[----:B------:R-:W-:Y:S01]  /*4400*/  LOP3.LUT R14, R13, R14, RZ, 0xc0, !PT ;  /* 0x0000000e0d0e7212 */ /* 0x000fe200078ec0ff */
[----:B------:R-:W-:Y:S01]  /*4410*/  MUFU.EX2 R167, R167 ;  /* 0x000000a700a77308 */ /* 0x000fe20000000800 */
[--C-:B------:R-:W-:Y:S01]  /*4420*/  HSET2.LE.AND R12, R11, R200.reuse, PT ;  /* 0x000000c80b0c7233 */ /* 0x100fe20003803000 */
[----:B------:R-:W-:Y:S01]  /*4430*/  FFMA.FTZ R228, R209, UR11, -R228 ;  /* 0x0000000bd1e47c23 */ /* 0x000fe200080108e4 */
[----:B------:R-:W-:Y:S01]  /*4440*/  HSET2.LE.AND R13, R9, R200, PT ;  /* 0x000000c8090d7233 */ /* 0x000fe20003803000 */
[C---:B---3--:R-:W-:Y:S01]  /*4450*/  HMMA.16816.F32 R148, R144.reuse, R4, RZ ;  /* 0x000000049094723c */ /* 0x048fe200000018ff */
[----:B------:R-:W1:Y:S01]  /*4460*/  LDSM.16.MT88.4 R8, [R191+0x18800] ;  /* 0x01880000bf08783b */ /* 0x000e620000004200 */
[----:B----4-:R-:W-:Y:S01]  /*4470*/  F2FP.F16.F32.PACK_AB R5, R178, R183 ;  /* 0x000000b7b205723e */ /* 0x010fe200000000ff */
[--C-:B------:R-:W-:Y:S01]  /*4480*/  FFMA.FTZ R209, R214, UR11, -R207.reuse ;  /* 0x0000000bd6d17c23 */ /* 0x100fe200080108cf */
[----:B------:R-:W3:Y:S01]  /*4490*/  MUFU.EX2 R0, R0 ;  /* 0x0000000000007308 */ /* 0x000ee20000000800 */
[----:B--2---:R-:W-:Y:S01]  /*44a0*/  F2FP.F16.F32.PACK_AB R4, R176, R177 ;  /* 0x000000b1b004723e */ /* 0x004fe200000000ff */
[----:B------:R-:W-:Y:S01]  /*44b0*/  FFMA.FTZ R208, R208, UR11, -R207 ;  /* 0x0000000bd0d07c23 */ /* 0x000fe200080108cf */
[----:B------:R-:W-:Y:S01]  /*44c0*/  LOP3.LUT R12, R5, R12, RZ, 0xc0, !PT ;  /* 0x0000000c050c7212 */ /* 0x000fe200078ec0ff */
[----:B------:R-:W-:Y:S01]  /*44d0*/  HMMA.16816.F32 R100, R144, R104, RZ ;  /* 0x000000689064723c */ /* 0x000fe200000018ff */
[----:B------:R-:W-:Y:S01]  /*44e0*/  LOP3.LUT R13, R4, R13, RZ, 0xc0, !PT ;  /* 0x0000000d040d7212 */ /* 0x000fe200078ec0ff */
[----:B------:R-:W-:Y:S01]  /*44f0*/  FADD.FTZ R186, R189, R186 ;  /* 0x000000babdba7221 */ /* 0x000fe20000010000 */
[----:B------:R-:W-:Y:S01]  /*4500*/  LOP3.LUT R15, R15, 0xff00ff, RZ, 0xc0, !PT ;  /* 0x00ff00ff0f0f7812 */ /* 0x000fe200078ec0ff */
[----:B------:R-:W-:Y:S01]  /*4510*/  MUFU.EX2 R199, R199 ;  /* 0x000000c700c77308 */ /* 0x000fe20000000800 */
[----:B------:R-:W-:Y:S01]  /*4520*/  FADD.FTZ R184, R185, R184 ;  /* 0x000000b8b9b87221 */ /* 0x000fe20000010000 */
[----:B------:R-:W-:-:S02]  /*4530*/  FADD.FTZ R187, R187, R186 ;  /* 0x000000babbbb7221 */ /* 0x000fc40000010000 */
[C---:B------:R-:W-:Y:S01]  /*4540*/  HMMA.16816.F32 R132, R144.reuse, R136, RZ ;  /* 0x000000889084723c */ /* 0x040fe200000018ff */
[----:B------:R-:W-:Y:S01]  /*4550*/  HSET2.LE.AND R15, R15, R200, PT ;  /* 0x000000c80f0f7233 */ /* 0x000fe20003803000 */
[----:B------:R-:W-:Y:S01]  /*4560*/  FADD.FTZ R181, R181, R184 ;  /* 0x000000b8b5b57221 */ /* 0x000fe20000010000 */
[----:B------:R-:W-:Y:S01]  /*4570*/  FADD.FTZ R182, R182, R187 ;  /* 0x000000bbb6b67221 */ /* 0x000fe20000010000 */
[----:B------:R-:W2:Y:S01]  /*4580*/  MUFU.EX2 R202, R202 ;  /* 0x000000ca00ca7308 */ /* 0x000ea20000000800 */
[----:B---3--:R-:W-:Y:S01]  /*4590*/  F2FP.F16.F32.PACK_AB R24, R0, R167 ;  /* 0x000000a70018723e */ /* 0x008fe200000000ff */
[----:B------:R-:W-:Y:S01]  /*45a0*/  FADD.FTZ R180, R180, R181 ;  /* 0x000000b5b4b47221 */ /* 0x000fe20000010000 */
[----:B------:R-:W-:Y:S01]  /*45b0*/  FADD.FTZ R183, R183, R182 ;  /* 0x000000b6b7b77221 */ /* 0x000fe20000010000 */
[----:B------:R-:W-:Y:S01]  /*45c0*/  HMMA.16816.F32 R160, R144, R156, RZ ;  /* 0x0000009c90a0723c */ /* 0x000fe200000018ff */
[----:B------:R-:W-:Y:S01]  /*45d0*/  LOP3.LUT R15, R24, R15, RZ, 0xc0, !PT ;  /* 0x0000000f180f7212 */ /* 0x000fe200078ec0ff */
[----:B------:R-:W-:Y:S01]  /*45e0*/  FADD.FTZ R177, R177, R180 ;  /* 0x000000b4b1b17221 */ /* 0x000fe20000010000 */
[----:B------:R-:W-:Y:S01]  /*45f0*/  LDSM.16.MT88.4 R24, [R190+0x1a800] ;  /* 0x01a80000be18783b */ /* 0x000fe20000004200 */
[----:B------:R-:W-:Y:S01]  /*4600*/  MUFU.EX2 R195, R195 ;  /* 0x000000c300c37308 */ /* 0x000fe20000000800 */
[----:B------:R-:W-:Y:S01]  /*4610*/  FADD.FTZ R178, R178, R183 ;  /* 0x000000b7b2b27221 */ /* 0x000fe20000010000 */
[----:B------:R-:W-:-:S02]  /*4620*/  FADD.FTZ R176, R176, R177 ;  /* 0x000000b1b0b07221 */ /* 0x000fc40000010000 */
[C---:B------:R-:W-:Y:S01]  /*4630*/  HMMA.16816.F32 R44, R144.reuse, R48, RZ ;  /* 0x00000030902c723c */ /* 0x040fe200000018ff */
[----:B------:R-:W-:Y:S01]  /*4640*/  FADD.FTZ R179, R179, R178 ;  /* 0x000000b2b3b37221 */ /* 0x000fe20000010000 */
[----:B------:R-:W-:Y:S02]  /*4650*/  FADD.FTZ R167, R167, R176 ;  /* 0x000000b0a7a77221 */ /* 0x000fe40000010000 */
[----:B------:R-:W-:Y:S01]  /*4660*/  MUFU.EX2 R196, R196 ;  /* 0x000000c400c47308 */ /* 0x000fe20000000800 */
[----:B------:R-:W-:Y:S01]  /*4670*/  FADD.FTZ R166, R166, R179 ;  /* 0x000000b3a6a67221 */ /* 0x000fe20000010000 */
[----:B------:R-:W-:Y:S02]  /*4680*/  FADD.FTZ R0, R0, R167 ;  /* 0x000000a700007221 */ /* 0x000fe40000010000 */
[C---:B------:R-:W-:Y:S04]  /*4690*/  HMMA.16816.F32 R52, R144.reuse, R56, RZ ;  /* 0x000000389034723c */ /* 0x040fe800000018ff */
[----:B------:R-:W-:Y:S04]  /*46a0*/  MUFU.EX2 R201, R201 ;  /* 0x000000c900c97308 */ /* 0x000fe80000000800 */
[C---:B------:R-:W-:Y:S04]  /*46b0*/  HMMA.16816.F32 R60, R144.reuse, R64, RZ ;  /* 0x00000040903c723c */ /* 0x040fe800000018ff */
[----:B------:R-:W-:Y:S04]  /*46c0*/  MUFU.EX2 R204, R204 ;  /* 0x000000cc00cc7308 */ /* 0x000fe80000000800 */
[C---:B------:R-:W-:Y:S04]  /*46d0*/  HMMA.16816.F32 R76, R144.reuse, R80, RZ ;  /* 0x00000050904c723c */ /* 0x040fe800000018ff */
[----:B------:R-:W3:Y:S04]  /*46e0*/  MUFU.EX2 R203, R203 ;  /* 0x000000cb00cb7308 */ /* 0x000ee80000000800 */
[C---:B------:R-:W-:Y:S04]  /*46f0*/  HMMA.16816.F32 R84, R144.reuse, R88, RZ ;  /* 0x000000589054723c */ /* 0x040fe800000018ff */
[----:B------:R-:W4:Y:S04]  /*4700*/  MUFU.EX2 R212, R212 ;  /* 0x000000d400d47308 */ /* 0x000f280000000800 */
[C---:B------:R-:W-:Y:S04]  /*4710*/  HMMA.16816.F32 R92, R144.reuse, R96, RZ ;  /* 0x00000060905c723c */ /* 0x040fe800000018ff */
[----:B------:R-:W-:Y:S04]  /*4720*/  MUFU.EX2 R215, R215 ;  /* 0x000000d700d77308 */ /* 0x000fe80000000800 */
[C---:B------:R-:W-:Y:S04]  /*4730*/  HMMA.16816.F32 R108, R144.reuse, R112, RZ ;  /* 0x00000070906c723c */ /* 0x040fe800000018ff */
[----:B------:R-:W4:Y:S04]  /*4740*/  MUFU.EX2 R232, R232 ;  /* 0x000000e800e87308 */ /* 0x000f280000000800 */
[C---:B------:R-:W-:Y:S04]  /*4750*/  HMMA.16816.F32 R116, R144.reuse, R120, RZ ;  /* 0x000000789074723c */ /* 0x040fe800000018ff */
[----:B------:R-:W-:Y:S04]  /*4760*/  MUFU.EX2 R211, R211 ;  /* 0x000000d300d37308 */ /* 0x000fe80000000800 */
[C---:B------:R-:W-:Y:S04]  /*4770*/  HMMA.16816.F32 R124, R144.reuse, R128, RZ ;  /* 0x00000080907c723c */ /* 0x040fe800000018ff */
[----:B------:R-:W-:Y:S04]  /*4780*/  MUFU.EX2 R228, R228 ;  /* 0x000000e400e47308 */ /* 0x000fe80000000800 */
[C---:B------:R-:W-:Y:S04]  /*4790*/  HMMA.16816.F32 R152, R144.reuse, R140, RZ ;  /* 0x0000008c9098723c */ /* 0x040fe800000018ff */
[----:B------:R-:W-:Y:S04]  /*47a0*/  MUFU.EX2 R209, R209 ;  /* 0x000000d100d17308 */ /* 0x000fe80000000800 */
[C---:B------:R-:W-:Y:S04]  /*47b0*/  HMMA.16816.F32 R40, R144.reuse, R42, RZ ;  /* 0x0000002a9028723c */ /* 0x040fe800000018ff */
[----:B------:R-:W4:Y:S04]  /*47c0*/  MUFU.EX2 R208, R208 ;  /* 0x000000d000d07308 */ /* 0x000f280000000800 */
        /* <DEDUP_REMOVED lines=28> */
[----:B-----5:R-:W-:Y:S01]  /*4990*/  HMMA.16816.F32 R92, R12, R16, R92 ;  /* 0x000000100c5c723c */ /* 0x020fe2000000185c */
[----:B------:R-:W-:-:S05]  /*49a0*/  IMAD.U32 R17, RZ, RZ, UR12 ;  /* 0x0000000cff117e24 */ /* 0x000fca000f8e00ff */
[----:B------:R-:W-:Y:S02]  /*49b0*/  LOP3.LUT R16, R17, UR23, R227, 0x96, !PT ;  /* 0x0000001711107c12 */ /* 0x000fe4000f8e96e3 */
[C---:B---3--:R-:W-:Y:S08]  /*49c0*/  HMMA.16816.F32 R84, R12.reuse, R20, R84 ;  /* 0x000000140c54723c */ /* 0x048ff00000001854 */
[C---:B------:R-:W-:Y:S01]  /*49d0*/  HMMA.16816.F32 R88, R12.reuse, R22, R88 ;  /* 0x000000160c58723c */ /* 0x040fe20000001858 */
[----:B------:R-:W3:Y:S07]  /*49e0*/  LDSM.16.MT88.4 R20, [R191+0x1e800] ;  /* 0x01e80000bf14783b */ /* 0x000eee0000004200 */
[----:B-1----:R-:W-:Y:S01]  /*49f0*/  HMMA.16816.F32 R108, R12, R8, R108 ;  /* 0x000000080c6c723c */ /* 0x002fe2000000186c */
[----:B------:R-:W-:-:S05]  /*4a00*/  IMAD.WIDE.U32 R8, R16, -0x326172a9, RZ ;  /* 0xcd9e8d5710087825 */ /* 0x000fca00078e00ff */
[----:B------:R-:W-:Y:S02]  /*4a10*/  LOP3.LUT R238, R230, UR10, R9, 0x96, !PT ;  /* 0x0000000ae6ee7c12 */ /* 0x000fe4000f8e9609 */
[----:B------:R-:W-:Y:S01]  /*4a20*/  LOP3.LUT R8, R8, UR9, R223, 0x96, !PT ;  /* 0x0000000908087c12 */ /* 0x000fe2000f8e96df */
[----:B------:R-:W-:Y:S01]  /*4a30*/  HMMA.16816.F32 R96, R12, R18, R96 ;  /* 0x000000120c60723c */ /* 0x000fe20000001860 */
[----:B------:R-:W1:Y:S01]  /*4a40*/  LDSM.16.MT88.4 R16, [R190+0x1e800] ;  /* 0x01e80000be10783b */ /* 0x000e620000004200 */
[----:B------:R-:W-:-:S06]  /*4a50*/  IMAD.WIDE.U32 R238, R238, -0x2daee0ad, RZ ;  /* 0xd2511f53eeee7825 */ /* 0x000fcc00078e00ff */
[----:B--2---:R-:W-:Y:S01]  /*4a60*/  HMMA.16816.F32 R116, R12, R4, R116 ;  /* 0x000000040c74723c */ /* 0x004fe20000001874 */
[----:B------:R-:W-:Y:S01]  /*4a70*/  IMAD.WIDE.U32 R4, R8, -0x2daee0ad, RZ ;  /* 0xd2511f5308047825 */ /* 0x000fe200078e00ff */
[----:B------:R-:W-:-:S04]  /*4a80*/  LOP3.LUT R8, R224, UR21, R239, 0x96, !PT ;  /* 0x00000015e0087c12 */ /* 0x000fc8000f8e96ef */
[----:B------:R-:W-:Y:S01]  /*4a90*/  LOP3.LUT R238, R238, UR20, R5, 0x96, !PT ;  /* 0x00000014eeee7c12 */ /* 0x000fe2000f8e9605 */
[----:B------:R-:W-:Y:S01]  /*4aa0*/  IMAD.WIDE.U32 R8, R8, -0x326172a9, RZ ;  /* 0xcd9e8d5708087825 */ /* 0x000fe200078e00ff */
[----:B------:R-:W-:Y:S03]  /*4ab0*/  HMMA.16816.F32 R120, R12, R6, R120 ;  /* 0x000000060c78723c */ /* 0x000fe60000001878 */
[----:B------:R-:W-:Y:S01]  /*4ac0*/  IMAD.WIDE.U32 R238, R238, -0x326172a9, RZ ;  /* 0xcd9e8d57eeee7825 */ /* 0x000fe200078e00ff */
[----:B------:R-:W-:-:S04]  /*4ad0*/  LOP3.LUT R5, R222, UR8, R9, 0x96, !PT ;  /* 0x00000008de057c12 */ /* 0x000fc8000f8e9609 */
[----:B------:R-:W-:Y:S01]  /*4ae0*/  LOP3.LUT R236, R8, UR7, R239, 0x96, !PT ;  /* 0x0000000708ec7c12 */ /* 0x000fe2000f8e96ef */
[----:B------:R-:W-:Y:S01]  /*4af0*/  IMAD.WIDE.U32 R6, R5, -0x2daee0ad, RZ ;  /* 0xd2511f5305067825 */ /* 0x000fe200078e00ff */
[----:B---3--:R-:W-:Y:S03]  /*4b00*/  HMMA.16816.F32 R124, R12, R20, R124 ;  /* 0x000000140c7c723c */ /* 0x008fe6000000187c */
[----:B------:R-:W-:Y:S01]  /*4b10*/  IMAD.WIDE.U32 R236, R236, -0x2daee0ad, RZ ;  /* 0xd2511f53ecec7825 */ /* 0x000fe200078e00ff */
[----:B------:R-:W-:-:S04]  /*4b20*/  LOP3.LUT R234, R4, UR17, R7, 0x96, !PT ;  /* 0x0000001104ea7c12 */ /* 0x000fc8000f8e9607 */
[----:B------:R-:W-:Y:S01]  /*4b30*/  LOP3.LUT R6, R6, UR16, R237, 0x96, !PT ;  /* 0x0000001006067c12 */ /* 0x000fe2000f8e96ed */
[----:B------:R-:W-:Y:S01]  /*4b40*/  HMMA.16816.F32 R128, R12, R22, R128 ;  /* 0x000000160c80723c */ /* 0x000fe20000001880 */
[----:B------:R-:W2:Y:S01]  /*4b50*/  LDSM.16.MT88.4 R20, [R188+0x1e800] ;  /* 0x01e80000bc14783b */ /* 0x000ea20000004200 */
[----:B------:R-:W-:-:S04]  /*4b60*/  IMAD.WIDE.U32 R234, R234, -0x326172a9, RZ ;  /* 0xcd9e8d57eaea7825 */ /* 0x000fc800078e00ff */
[----:B------:R-:W-:Y:S02]  /*4b70*/  IMAD.WIDE.U32 R6, R6, -0x326172a9, RZ ;  /* 0xcd9e8d5706067825 */ /* 0x000fe400078e00ff */
[----:B------:R-:W-:Y:S01]  /*4b80*/  HMMA.16816.F32 R80, R12, R26, R80 ;  /* 0x0000001a0c50723c */ /* 0x000fe20000001850 */
[----:B------:R-:W-:Y:S01]  /*4b90*/  F2FP.F16.F32.PACK_AB R26, R202, R199 ;  /* 0x000000c7ca1a723e */ /* 0x000fe200000000ff */
[----:B------:R-:W-:Y:S01]  /*4ba0*/  IMAD.MOV.U32 R4, RZ, RZ, R6 ;  /* 0x000000ffff047224 */ /* 0x000fe200078e0006 */
[C---:B------:R-:W-:Y:S02]  /*4bb0*/  PRMT R5, R6.reuse, 0x7771, RZ ;  /* 0x0000777106057816 */ /* 0x040fe400000000ff */
[----:B------:R-:W-:-:S03]  /*4bc0*/  PRMT R27, R6, 0x7772, RZ ;  /* 0x00007772061b7816 */ /* 0x000fc600000000ff */
[C---:B-1----:R-:W-:Y:S01]  /*4bd0*/  HMMA.16816.F32 R152, R12.reuse, R16, R152 ;  /* 0x000000100c98723c */ /* 0x042fe20000001898 */
[----:B------:R-:W-:Y:S02]  /*4be0*/  PRMT R16, R6, 0x7773, RZ ;  /* 0x0000777306107816 */ /* 0x000fe400000000ff */
[----:B------:R-:W-:Y:S02]  /*4bf0*/  LOP3.LUT R6, R4, 0xff, RZ, 0xc0, !PT ;  /* 0x000000ff04067812 */ /* 0x000fe400078ec0ff */
[----:B------:R-:W-:Y:S02]  /*4c00*/  LOP3.LUT R4, R234, UR4, R7, 0x96, !PT ;  /* 0x00000004ea047c12 */ /* 0x000fe4000f8e9607 */
[----:B------:R-:W-:Y:S01]  /*4c10*/  PRMT R5, R6, 0x5410, R5 ;  /* 0x0000541006057816 */ /* 0x000fe20000000005 */
[----:B------:R-:W-:Y:S01]  /*4c20*/  HMMA.16816.F32 R112, R12, R10, R112 ;  /* 0x0000000a0c70723c */ /* 0x000fe20000001870 */
[----:B------:R-:W1:Y:S01]  /*4c30*/  LDSM.16.MT88.4 R8, [R197+0x19000] ;  /* 0x01900000c508783b */ /* 0x000e620000004200 */
[----:B------:R-:W-:-:S02]  /*4c40*/  LOP3.LUT R6, R4, 0xffff, RZ, 0xc0, !PT ;  /* 0x0000ffff04067812 */ /* 0x000fc400078ec0ff */
[C---:B------:R-:W-:Y:S02]  /*4c50*/  PRMT R7, R4.reuse, 0x7632, R7 ;  /* 0x0000763204077816 */ /* 0x040fe40000000007 */
[----:B------:R-:W-:Y:S02]  /*4c60*/  SHF.R.U32.HI R6, RZ, 0x8, R6 ;  /* 0x00000008ff067819 */ /* 0x000fe40000011606 */
[C---:B------:R-:W-:Y:S01]  /*4c70*/  HMMA.16816.F32 R52, R12.reuse, R28, R52 ;  /* 0x0000001c0c34723c */ /* 0x040fe20000001834 */
[----:B------:R-:W-:Y:S02]  /*4c80*/  LOP3.LUT R29, R4, 0xff, RZ, 0xc0, !PT ;  /* 0x000000ff041d7812 */ /* 0x000fe400078ec0ff */
[----:B------:R-:W-:Y:S02]  /*4c90*/  HSET2.LE.AND R5, R5, R200, PT ;  /* 0x000000c805057233 */ /* 0x000fe40003803000 */
[----:B------:R-:W-:Y:S02]  /*4ca0*/  PRMT R29, R29, 0x5410, R6 ;  /* 0x000054101d1d7816 */ /* 0x000fe40000000006 */
[----:B------:R-:W-:Y:S01]  /*4cb0*/  PRMT R27, R27, 0x5410, R16 ;  /* 0x000054101b1b7816 */ /* 0x000fe20000000010 */
[----:B------:R-:W-:Y:S01]  /*4cc0*/  HMMA.16816.F32 R76, R12, R24, R76 ;  /* 0x000000180c4c723c */ /* 0x000fe2000000184c */
[----:B------:R-:W-:-:S02]  /*4cd0*/  SHF.R.U32.HI R25, RZ, 0x18, R4 ;  /* 0x00000018ff197819 */ /* 0x000fc40000011604 */
[----:B------:R-:W-:Y:S02]  /*4ce0*/  LOP3.LUT R4, R7, 0xff, RZ, 0xc0, !PT ;  /* 0x000000ff07047812 */ /* 0x000fe400078ec0ff */
[----:B------:R-:W-:Y:S02]  /*4cf0*/  LOP3.LUT R26, R26, R5, RZ, 0xc0, !PT ;  /* 0x000000051a1a7212 */ /* 0x000fe400078ec0ff */
[----:B------:R-:W-:Y:S01]  /*4d00*/  PRMT R25, R4, 0x5410, R25 ;  /* 0x0000541004197816 */ /* 0x000fe20000000019 */
[----:B--2---:R-:W-:Y:S01]  /*4d10*/  HMMA.16816.F32 R148, R12, R20, R148 ;  /* 0x000000140c94723c */ /* 0x004fe20000001894 */
[----:B------:R-:W2:Y:S01]  /*4d20*/  LDSM.16.MT88.4 R4, [R197+0x1d000] ;  /* 0x01d00000c504783b */ /* 0x000ea20000004200 */
[----:B------:R-:W-:Y:S02]  /*4d30*/  LOP3.LUT R27, R27, 0xff00ff, RZ, 0xc0, !PT ;  /* 0x00ff00ff1b1b7812 */ /* 0x000fe400078ec0ff */
[--C-:B------:R-:W-:Y:S02]  /*4d40*/  HSET2.LE.AND R24, R29, R200.reuse, PT ;  /* 0x000000c81d187233 */ /* 0x100fe40003803000 */
[----:B------:R-:W-:-:S02]  /*4d50*/  HSET2.LE.AND R25, R25, R200, PT ;  /* 0x000000c819197233 */ /* 0x000fc40003803000 */
[----:B------:R-:W-:Y:S01]  /*4d60*/  HSET2.LE.AND R27, R27, R200, PT ;  /* 0x000000c81b1b7233 */ /* 0x000fe20003803000 */
[C---:B------:R-:W-:Y:S01]  /*4d70*/  HMMA.16816.F32 R100, R12.reuse, R172, R100 ;  /* 0x000000ac0c64723c */ /* 0x040fe20000001864 */
[----:B------:R-:W-:Y:S02]  /*4d80*/  F2FP.F16.F32.PACK_AB R28, R203, R204 ;  /* 0x000000cccb1c723e */ /* 0x000fe400000000ff */
[----:B------:R-:W-:Y:S01]  /*4d90*/  F2FP.F16.F32.PACK_AB R21, R196, R195 ;  /* 0x000000c3c415723e */ /* 0x000fe200000000ff */
[----:B------:R-:W-:Y:S01]  /*4da0*/  FADD.FTZ R195, R195, R166 ;  /* 0x000000a6c3c37221 */ /* 0x000fe20000010000 */
[----:B----4-:R-:W-:Y:S02]  /*4db0*/  F2FP.F16.F32.PACK_AB R20, R212, R201 ;  /* 0x000000c9d414723e */ /* 0x010fe400000000ff */
[----:B------:R-:W-:Y:S01]  /*4dc0*/  LOP3.LUT R27, R28, R27, RZ, 0xc0, !PT ;  /* 0x0000001b1c1b7212 */ /* 0x000fe200078ec0ff */
[----:B------:R-:W-:Y:S01]  /*4dd0*/  HMMA.16816.F32 R104, R12, R174, R104 ;  /* 0x000000ae0c68723c */ /* 0x000fe20000001868 */
[----:B------:R-:W-:Y:S01]  /*4de0*/  LOP3.LUT R24, R21, R24, RZ, 0xc0, !PT ;  /* 0x0000001815187212 */ /* 0x000fe200078ec0ff */
[----:B------:R-:W-:Y:S01]  /*4df0*/  LDSM.16.MT88.4 R172, [R197+0x1f000] ;  /* 0x01f00000c5ac783b */ /* 0x000fe20000004200 */
[----:B------:R-:W-:Y:S01]  /*4e00*/  LOP3.LUT R25, R20, R25, RZ, 0xc0, !PT ;  /* 0x0000001914197212 */ /* 0x000fe200078ec0ff */
[----:B------:R-:W-:Y:S01]  /*4e10*/  FADD.FTZ R196, R196, R195 ;  /* 0x000000c3c4c47221 */ /* 0x000fe20000010000 */
[----:B------:R-:W-:-:S03]  /*4e20*/  LOP3.LUT R234, R238, UR6, R235, 0x96, !PT ;  /* 0x00000006eeea7c12 */ /* 0x000fc6000f8e96eb */
[----:B------:R-:W-:Y:S01]  /*4e30*/  HMMA.16816.F32 R140, R12, R18, R140 ;  /* 0x000000120c8c723c */ /* 0x000fe2000000188c */
[----:B------:R-:W-:Y:S01]  /*4e40*/  LDSM.16.MT88.4 R16, [R197+0x1b000] ;  /* 0x01b00000c510783b */ /* 0x000fe20000004200 */
[----:B------:R-:W-:-:S04]  /*4e50*/  IMAD.WIDE.U32 R234, R234, -0x2daee0ad, RZ ;  /* 0xd2511f53eaea7825 */ /* 0x000fc800078e00ff */
[----:B------:R-:W-:Y:S01]  /*4e60*/  FADD.FTZ R199, R199, R196 ;  /* 0x000000c4c7c77221 */ /* 0x000fe20000010000 */
[----:B------:R-:W-:Y:S01]  /*4e70*/  LOP3.LUT R236, R236, UR13, R235, 0x96, !PT ;  /* 0x0000000decec7c12 */ /* 0x000fe2000f8e96eb */
[----:B-1----:R-:W-:Y:S02]  /*4e80*/  HMMA.16816.F32 R36, R24, R8, R36 ;  /* 0x000000081824723c */ /* 0x002fe40000001824 */
[----:B------:R-:W-:-:S06]  /*4e90*/  FADD.FTZ R202, R202, R199 ;  /* 0x000000c7caca7221 */ /* 0x000fcc0000010000 */
[C---:B------:R-:W-:Y:S01]  /*4ea0*/  HMMA.16816.F32 R40, R24.reuse, R10, R40 ;  /* 0x0000000a1828723c */ /* 0x040fe20000001828 */
[----:B------:R-:W1:Y:S07]  /*4eb0*/  LDSM.16.MT88.4 R8, [R188+0x19000] ;  /* 0x01900000bc08783b */ /* 0x000e6e0000004200 */
        /* <DEDUP_REMOVED lines=11> */
[----:B------:R-:W-:Y:S01]  /*4f70*/  HMMA.16816.F32 R144, R12, R22, R144 ;  /* 0x000000160c90723c */ /* 0x000fe20000001890 */
[----:B------:R-:W3:Y:S04]  /*4f80*/  LDSM.16.MT88.4 R12, [R191+0x19000] ;  /* 0x01900000bf0c783b */ /* 0x000ee80000004200 */
[----:B------:R-:W-:Y:S03]  /*4f90*/  LDSM.16.MT88.4 R20, [R188+0x1b000] ;  /* 0x01b00000bc14783b */ /* 0x000fe60000004200 */
        /* <DEDUP_REMOVED lines=19> */
[C---:B----4-:R-:W-:Y:S01]  /*50d0*/  HMMA.16816.F32 R92, R24.reuse, R16, R92 ;  /* 0x00000010185c723c */ /* 0x050fe2000000185c */
[C---:B------:R-:W-:Y:S02]  /*50e0*/  PRMT R17, R234.reuse, 0x7771, RZ ;  /* 0x00007771ea117816 */ /* 0x040fe400000000ff */
[----:B------:R-:W-:Y:S02]  /*50f0*/  PRMT R16, R234, 0x7772, RZ ;  /* 0x00007772ea107816 */ /* 0x000fe400000000ff */
[----:B------:R-:W-:Y:S02]  /*5100*/  PRMT R17, R8, 0x5410, R17 ;  /* 0x0000541008117816 */ /* 0x000fe40000000011 */
[----:B------:R-:W-:Y:S01]  /*5110*/  PRMT R16, R16, 0x5410, R9 ;  /* 0x0000541010107816 */ /* 0x000fe20000000009 */
[----:B------:R-:W-:Y:S01]  /*5120*/  HMMA.16816.F32 R96, R24, R18, R96 ;  /* 0x000000121860723c */ /* 0x000fe20000001860 */
[----:B------:R-:W-:-:S02]  /*5130*/  LOP3.LUT R18, R236, 0xffff, RZ, 0xc0, !PT ;  /* 0x0000ffffec127812 */ /* 0x000fc400078ec0ff */
[----:B------:R-:W-:Y:S02]  /*5140*/  LOP3.LUT R19, R236, 0xff, RZ, 0xc0, !PT ;  /* 0x000000ffec137812 */ /* 0x000fe400078ec0ff */
[----:B------:R-:W-:-:S03]  /*5150*/  SHF.R.U32.HI R18, RZ, 0x8, R18 ;  /* 0x00000008ff127819 */ /* 0x000fc60000011612 */
[----:B------:R-:W-:Y:S01]  /*5160*/  HMMA.16816.F32 R128, R24, R10, R128 ;  /* 0x0000000a1880723c */ /* 0x000fe20000001880 */
[----:B------:R-:W1:Y:S01]  /*5170*/  LDSM.16.MT88.4 R8, [R197+0x1b800] ;  /* 0x01b80000c508783b */ /* 0x000e620000004200 */
[----:B------:R-:W-:-:S06]  /*5180*/  PRMT R19, R19, 0x5410, R18 ;  /* 0x0000541013137816 */ /* 0x000fcc0000000012 */
[----:B--2---:R-:W-:Y:S01]  /*5190*/  HMMA.16816.F32 R152, R24, R4, R152 ;  /* 0x000000041898723c */ /* 0x004fe20000001898 */
[----:B------:R-:W-:Y:S02]  /*51a0*/  PRMT R5, R236, 0x7632, R5 ;  /* 0x00007632ec057816 */ /* 0x000fe40000000005 */
[----:B------:R-:W-:Y:S02]  /*51b0*/  SHF.R.U32.HI R4, RZ, 0x18, R236 ;  /* 0x00000018ff047819 */ /* 0x000fe400000116ec */
[----:B------:R-:W-:-:S03]  /*51c0*/  LOP3.LUT R5, R5, 0xff, RZ, 0xc0, !PT ;  /* 0x000000ff05057812 */ /* 0x000fc600078ec0ff */
[C---:B------:R-:W-:Y:S01]  /*51d0*/  HMMA.16816.F32 R84, R24.reuse, R20, R84 ;  /* 0x000000141854723c */ /* 0x040fe20000001854 */
[--C-:B------:R-:W-:Y:S01]  /*51e0*/  FFMA.FTZ R20, R206, UR11, -R207.reuse ;  /* 0x0000000bce147c23 */ /* 0x100fe200080108cf */
[----:B------:R-:W-:Y:S01]  /*51f0*/  FFMA.FTZ R206, R205, UR11, -R207 ;  /* 0x0000000bcdce7c23 */ /* 0x000fe200080108cf */
[----:B------:R-:W-:Y:S02]  /*5200*/  PRMT R5, R5, 0x5410, R4 ;  /* 0x0000541005057816 */ /* 0x000fe40000000004 */
[--C-:B------:R-:W-:Y:S01]  /*5210*/  HSET2.LE.AND R4, R19, R200.reuse, PT ;  /* 0x000000c813047233 */ /* 0x100fe20003803000 */
[----:B------:R-:W-:Y:S02]  /*5220*/  MUFU.EX2 R205, R20 ;  /* 0x0000001400cd7308 */ /* 0x000fe40000000800 */
[----:B------:R-:W-:Y:S01]  /*5230*/  HMMA.16816.F32 R140, R24, R6, R140 ;  /* 0x00000006188c723c */ /* 0x000fe2000000188c */
[----:B------:R-:W-:Y:S02]  /*5240*/  LOP3.LUT R7, R16, 0xff00ff, RZ, 0xc0, !PT ;  /* 0x00ff00ff10077812 */ /* 0x000fe400078ec0ff */
[----:B------:R-:W-:-:S02]  /*5250*/  HSET2.LE.AND R6, R17, R200, PT ;  /* 0x000000c811067233 */ /* 0x000fc40003803000 */
[----:B------:R-:W-:Y:S01]  /*5260*/  LDSM.16.MT88.4 R16, [R197+0x1f800] ;  /* 0x01f80000c510783b */ /* 0x000fe20000004200 */
[----:B------:R-:W2:Y:S01]  /*5270*/  MUFU.EX2 R206, R206 ;  /* 0x000000ce00ce7308 */ /* 0x000ea20000000800 */
[--C-:B------:R-:W-:Y:S01]  /*5280*/  HSET2.LE.AND R7, R7, R200.reuse, PT ;  /* 0x000000c807077233 */ /* 0x100fe20003803000 */
[----:B---3--:R-:W-:Y:S01]  /*5290*/  HMMA.16816.F32 R116, R24, R12, R116 ;  /* 0x0000000c1874723c */ /* 0x008fe20000001874 */
[----:B------:R-:W-:-:S07]  /*52a0*/  HSET2.LE.AND R5, R5, R200, PT ;  /* 0x000000c805057233 */ /* 0x000fce0003803000 */
[C---:B------:R-:W-:Y:S01]  /*52b0*/  HMMA.16816.F32 R120, R24.reuse, R14, R120 ;  /* 0x0000000e1878723c */ /* 0x040fe20000001878 */
[----:B------:R-:W3:Y:S07]  /*52c0*/  LDSM.16.MT88.4 R12, [R197+0x19800] ;  /* 0x01980000c50c783b */ /* 0x000eee0000004200 */
        /* <DEDUP_REMOVED lines=10> */
[----:B--2---:R-:W-:Y:S02]  /*5370*/  F2FP.F16.F32.PACK_AB R28, R206, R205 ;  /* 0x000000cdce1c723e */ /* 0x004fe400000000ff */
[----:B------:R-:W-:Y:S01]  /*5380*/  LOP3.LUT R6, R29, R6, RZ, 0xc0, !PT ;  /* 0x000000061d067212 */ /* 0x000fe200078ec0ff */
[----:B------:R-:W-:Y:S01]  /*5390*/  FADD.FTZ R229, R228, R211 ;  /* 0x000000d3e4e57221 */ /* 0x000fe20000010000 */
[----:B------:R-:W-:Y:S01]  /*53a0*/  LOP3.LUT R7, R28, R7, RZ, 0xc0, !PT ;  /* 0x000000071c077212 */ /* 0x000fe200078ec0ff */
[C---:B------:R-:W-:Y:S08]  /*53b0*/  HMMA.16816.F32 R132, R24.reuse, R172, R132 ;  /* 0x000000ac1884723c */ /* 0x040ff00000001884 */
[----:B------:R-:W-:Y:S01]  /*53c0*/  HMMA.16816.F32 R136, R24, R174, R136 ;  /* 0x000000ae1888723c */ /* 0x000fe20000001888 */
[----:B------:R-:W-:Y:S07]  /*53d0*/  LDSM.16.MT88.4 R172, [R191+0x1b800] ;  /* 0x01b80000bfac783b */ /* 0x000fee0000004200 */
[C---:B-1----:R-:W-:Y:S08]  /*53e0*/  HMMA.16816.F32 R68, R4.reuse, R8, R68 ;  /* 0x000000080444723c */ /* 0x042ff00000001844 */
[----:B------:R-:W-:Y:S01]  /*53f0*/  HMMA.16816.F32 R72, R4, R10, R72 ;  /* 0x0000000a0448723c */ /* 0x000fe20000001848 */
[----:B------:R-:W1:Y:S07]  /*5400*/  LDSM.16.MT88.4 R8, [R190+0x19800] ;  /* 0x01980000be08783b */ /* 0x000e6e0000004200 */
[----:B------:R-:W-:Y:S01]  /*5410*/  HMMA.16816.F32 R88, R24, R22, R88 ;  /* 0x000000161858723c */ /* 0x000fe20000001858 */
[----:B------:R-:W2:Y:S07]  /*5420*/  LDSM.16.MT88.4 R20, [R197+0x1d800] ;  /* 0x01d80000c514783b */ /* 0x000eae0000004200 */
[C---:B---3--:R-:W-:Y:S08]  /*5430*/  HMMA.16816.F32 R36, R4.reuse, R12, R36 ;  /* 0x0000000c0424723c */ /* 0x048ff00000001824 */
[C---:B------:R-:W-:Y:S01]  /*5440*/  HMMA.16816.F32 R40, R4.reuse, R14, R40 ;  /* 0x0000000e0428723c */ /* 0x040fe20000001828 */
[----:B------:R-:W3:Y:S07]  /*5450*/  LDSM.16.MT88.4 R12, [R191+0x19800] ;  /* 0x01980000bf0c783b */ /* 0x000eee0000004200 */
[C---:B------:R-:W-:Y:S08]  /*5460*/  HMMA.16816.F32 R132, R4.reuse, R16, R132 ;  /* 0x000000100484723c */ /* 0x040ff00000001884 */
[----:B------:R-:W-:Y:S01]  /*5470*/  HMMA.16816.F32 R136, R4, R18, R136 ;  /* 0x000000120488723c */ /* 0x000fe20000001888 */
[----:B------:R-:W4:Y:S07]  /*5480*/  LDSM.16.MT88.4 R16, [R188+0x19800] ;  /* 0x01980000bc10783b */ /* 0x000f2e0000004200 */
[C---:B------:R-:W-:Y:S08]  /*5490*/  HMMA.16816.F32 R44, R24.reuse, R168, R44 ;  /* 0x000000a8182c723c */ /* 0x040ff0000000182c */
[C---:B------:R-:W-:Y:S01]  /*54a0*/  HMMA.16816.F32 R48, R24.reuse, R170, R48 ;  /* 0x000000aa1830723c */ /* 0x040fe20000001830 */
[----:B------:R-:W-:Y:S07]  /*54b0*/  LDSM.16.MT88.4 R168, [R191+0x1d800] ;  /* 0x01d80000bfa8783b */ /* 0x000fee0000004200 */
[----:B------:R-:W-:Y:S01]  /*54c0*/  HMMA.16816.F32 R64, R24, R34, R64 ;  /* 0x000000221840723c */ /* 0x000fe20000001840 */
[----:B------:R-:W-:Y:S07]  /*54d0*/  LDSM.16.MT88.4 R32, [R191+0x1f800] ;  /* 0x01f80000bf20783b */ /* 0x000fee0000004200 */
[C---:B-1----:R-:W-:Y:S08]  /*54e0*/  HMMA.16816.F32 R44, R4.reuse, R8, R44 ;  /* 0x00000008042c723c */ /* 0x042ff0000000182c */
[----:B------:R-:W-:Y:S01]  /*54f0*/  HMMA.16816.F32 R48, R4, R10, R48 ;  /* 0x0000000a0430723c */ /* 0x000fe20000001830 */
[----:B------:R-:W1:Y:S07]  /*5500*/  LDSM.16.MT88.4 R8, [R188+0x1d800] ;  /* 0x01d80000bc08783b */ /* 0x000e6e0000004200 */
[----:B------:R-:W-:Y:S01]  /*5510*/  HMMA.16816.F32 R144, R24, R30, R144 ;  /* 0x0000001e1890723c */ /* 0x000fe20000001890 */
[----:B------:R-:W5:Y:S04]  /*5520*/  LDSM.16.MT88.4 R28, [R190+0x1b800] ;  /* 0x01b80000be1c783b */ /* 0x000f680000004200 */
[----:B------:R-:W5:Y:S03]  /*5530*/  LDSM.16.MT88.4 R24, [R190+0x1d800] ;  /* 0x01d80000be18783b */ /* 0x000f660000004200 */
        /* <DEDUP_REMOVED lines=24> */
[C---:B-----5:R-:W-:Y:S08]  /*56c0*/  HMMA.16816.F32 R76, R4.reuse, R28, R76 ;  /* 0x0000001c044c723c */ /* 0x060ff0000000184c */
        /* <DEDUP_REMOVED lines=12> */
[----:B------:R-:W-:Y:S01]  /*5790*/  IMAD.SHL.U32 R214, R192, 0x20, RZ ;  /* 0x00000020c0d67824 */ /* 0x000fe200078e00ff */
[----:B------:R-:W-:Y:S01]  /*57a0*/  LOP3.LUT R5, R165, 0x200, RZ, 0xc0, !PT ;  /* 0x00000200a5057812 */ /* 0x000fe200078ec0ff */
[----:B------:R-:W1:Y:S01]  /*57b0*/  S2UR UR10, SR_CgaCtaId ;  /* 0x00000000000a79c3 */ /* 0x000e620000008800 */
[----:B------:R-:W-:Y:S01]  /*57c0*/  SHF.R.U32.HI R0, RZ, 0x1, R192 ;  /* 0x00000001ff007819 */ /* 0x000fe200000116c0 */
[----:B------:R-:W2:Y:S01]  /*57d0*/  S2R R215, SR_TID.X ;  /* 0x0000000000d77919 */ /* 0x000ea20000002100 */
[----:B------:R-:W-:Y:S01]  /*57e0*/  LOP3.LUT R214, R5, 0x7c00, R214, 0xf8, !PT ;  /* 0x00007c0005d67812 */ /* 0x000fe200078ef8d6 */
[----:B------:R-:W3:Y:S01]  /*57f0*/  LDCU.64 UR6, c[0x0][0x3c0] ;  /* 0x00007800ff0677ac */ /* 0x000ee20008000a00 */
[----:B------:R-:W-:Y:S01]  /*5800*/  LOP3.LUT R5, R194, 0x1c0, R165, 0xf8, !PT ;  /* 0x000001c0c2057812 */ /* 0x000fe200078ef8a5 */
[----:B------:R-:W-:Y:S01]  /*5810*/  IMAD.MOV.U32 R212, RZ, RZ, 0x20 ;  /* 0x00000020ffd47424 */ /* 0x000fe200078e00ff */
[----:B------:R-:W-:Y:S01]  /*5820*/  LOP3.LUT R209, R165, 0x400, RZ, 0xc0, !PT ;  /* 0x00000400a5d17812 */ /* 0x000fe200078ec0ff */
[----:B------:R-:W-:Y:S01]  /*5830*/  IMAD.MOV.U32 R165, RZ, RZ, R164 ;  /* 0x000000ffffa57224 */ /* 0x000fe200078e00a4 */
[C---:B------:R-:W-:Y:S01]  /*5840*/  LOP3.LUT R4, R5.reuse, 0x8, R192, 0x78, !PT ;  /* 0x0000000805047812 */ /* 0x040fe200078e78c0 */
[----:B------:R-:W-:Y:S01]  /*5850*/  UMOV UR11, 0x400 ;  /* 0x00000400000b7882 */ /* 0x000fe20000000000 */
[----:B------:R-:W-:Y:S01]  /*5860*/  LOP3.LUT R5, R5, 0x8, R0, 0x78, !PT ;  /* 0x0000000805057812 */ /* 0x000fe200078e7800 */
[----:B------:R-:W-:Y:S01]  /*5870*/  IMAD.MOV.U32 R0, RZ, RZ, R3 ;  /* 0x000000ffff007224 */ /* 0x000fe200078e0003 */
[----:B------:R-:W-:Y:S01]  /*5880*/  SEL R212, R212, 0xffffffe0, !P6 ;  /* 0xffffffe0d4d47807 */ /* 0x000fe20007000000 */
[----:B------:R-:W-:Y:S01]  /*5890*/  IMAD R209, R4, 0x2, R209 ;  /* 0x0000000204d17824 */ /* 0x000fe200078e02d1 */
[----:B------:R-:W-:Y:S01]  /*58a0*/  LOP3.LUT R214, R214, R5, RZ, 0xfc, !PT ;  /* 0x00000005d6d67212 */ /* 0x000fe200078efcff */
[----:B------:R-:W-:-:S02]  /*58b0*/  UIADD3 UR28, UPT, UPT, UR15, -0x2, URZ ;  /* 0xfffffffe0f1c7890 */ /* 0x000fc4000fffe0ff */
[----:B------:R-:W-:Y:S01]  /*58c0*/  VIADD R209, R209, UR5 ;  /* 0x00000005d1d17c36 */ /* 0x000fe20008000000 */
[----:B------:R-:W-:Y:S01]  /*58d0*/  LEA R214, R214, UR5, 0x1 ;  /* 0x00000005d6d67c11 */ /* 0x000fe2000f8e08ff */
[----:B------:R-:W4:Y:S02]  /*58e0*/  LDCU UR4, c[0x0][0x45c] ;  /* 0x00008b80ff0477ac */ /* 0x000f240008000800 */
[C---:B------:R-:W-:Y:S01]  /*58f0*/  IMAD.IADD R166, R209.reuse, 0x1, R212 ;  /* 0x00000001d1a67824 */ /* 0x040fe200078e02d4 */
[----:B------:R-:W-:Y:S01]  /*5900*/  IADD3 R208, PT, PT, R209, R2, RZ ;  /* 0x00000002d1d07210 */ /* 0x000fe20007ffe0ff */
[--C-:B------:R-:W-:Y:S01]  /*5910*/  IMAD.IADD R213, R2, 0x1, R214.reuse ;  /* 0x0000000102d57824 */ /* 0x100fe200078e02d6 */
[----:B---3--:R-:W-:Y:S01]  /*5920*/  USHF.L.U64.HI UR8, UR6, 0x5, UR7 ;  /* 0x0000000506087899 */ /* 0x008fe20008010207 */
[C---:B------:R-:W-:Y:S01]  /*5930*/  IMAD.IADD R211, R212.reuse, 0x1, R214 ;  /* 0x00000001d4d37824 */ /* 0x040fe200078e02d6 */
[C---:B------:R-:W-:Y:S01]  /*5940*/  IADD3 R167, PT, PT, R212.reuse, R208, RZ ;  /* 0x000000d0d4a77210 */ /* 0x040fe20007ffe0ff */
[----:B------:R-:W-:Y:S01]  /*5950*/  IMAD.IADD R212, R212, 0x1, R213 ;  /* 0x00000001d4d47824 */ /* 0x000fe200078e02d5 */
[----:B------:R-:W-:Y:S01]  /*5960*/  USHF.L.U32 UR9, UR6, 0x5, URZ ;  /* 0x0000000506097899 */ /* 0x000fe200080006ff */
[----:B------:R-:W3:Y:S01]  /*5970*/  LDCU.64 UR6, c[0x0][0x3c0] ;  /* 0x00007800ff0677ac */ /* 0x000ee20008000a00 */
[----:B-1----:R-:W-:Y:S01]  /*5980*/  ULEA UR5, UR10, UR11, 0x18 ;  /* 0x0000000b0a057291 */ /* 0x002fe2000f8ec0ff */
[----:B------:R-:W-:Y:S11]  /*5990*/  BRA `(.L_x_1654) ;  /* 0x0000000000647947 */ /* 0x000ff60003800000 */
.L_x_1656:
        /* <DEDUP_REMOVED lines=25> */
.L_x_1654:
[----:B------:R-:W-:Y:S04]  /*5b30*/  DEPBAR.LE SB0, 0x0 ;  /* 0x000080000000791a */ /* 0x000fe80000000000 */
[----:B------:R-:W-:Y:S01]  /*5b40*/  BAR.SYNC.DEFER_BLOCKING 0x0 ;  /* 0x0000000000007b1d */ /* 0x000fe20000010000 */
[----:B---3--:R-:W-:Y:S04]  /*5b50*/  UIMAD.WIDE.U32 UR16, UR28, UR6, URZ ;  /* 0x000000061c1072a5 */ /* 0x008fe8000f8e00ff */
[----:B------:R-:W-:Y:S02]  /*5b60*/  UIMAD UR10, UR28, UR7, UR17 ;  /* 0x000000071c0a72a4 */ /* 0x000fe4000f8e0211 */
[----:B------:R-:W-:Y:S01]  /*5b70*/  IMAD.U32 R204, RZ, RZ, UR16 ;  /* 0x00000010ffcc7e24 */ /* 0x000fe2000f8e00ff */
[----:B------:R-:W-:Y:S01]  /*5b80*/  ULEA UR12, UP0, UR16, UR9, 0x6 ;  /* 0x00000009100c7291 */ /* 0x000fe2000f8030ff */
[----:B------:R-:W-:Y:S02]  /*5b90*/  IMAD.U32 R205, RZ, RZ, UR17 ;  /* 0x00000011ffcd7e24 */ /* 0x000fe4000f8e00ff */
[----:B------:R-:W-:Y:S01]  /*5ba0*/  IMAD.U32 R205, RZ, RZ, UR10 ;  /* 0x0000000affcd7e24 */ /* 0x000fe2000f8e00ff */
[CC--:B------:R-:W-:Y:S01]  /*5bb0*/  LEA R232, P1, R204.reuse, R217.reuse, 0x7 ;  /* 0x000000d9cce87211 */ /* 0x0c0fe200078238ff */
[----:B------:R-:W-:Y:S01]  /*5bc0*/  ULEA.HI.X UR11, UR16, UR8, UR10, 0x6, UP0 ;  /* 0x00000008100b7291 */ /* 0x000fe200080f340a */
[----:B------:R-:W-:Y:S01]  /*5bd0*/  IMAD.U32 R2, RZ, RZ, UR12 ;  /* 0x0000000cff027e24 */ /* 0x000fe2000f8e00ff */
[----:B------:R-:W-:Y:S01]  /*5be0*/  UISETP.NE.AND UP0, UPT, UR28, URZ, UPT ;  /* 0x000000ff1c00728c */ /* 0x000fe2000bf05270 */
[-C--:B------:R-:W-:Y:S03]  /*5bf0*/  LEA.HI.X R233, R204, R216.reuse, R205, 0x7, P1 ;  /* 0x000000d8cce97211 */ /* 0x080fe600008f3ccd */
[----:B------:R-:W-:Y:S01]  /*5c00*/  IMAD.U32 R3, RZ, RZ, UR11 ;  /* 0x0000000bff037e24 */ /* 0x000fe2000f8e00ff */
[C---:B------:R-:W-:Y:S01]  /*5c10*/  LEA R206, P0, R2.reuse, R217, 0x1 ;  /* 0x000000d902ce7211 */ /* 0x040fe200078008ff */
[----:B------:R-:W-:Y:S01]  /*5c20*/  @!PT LDS RZ, [RZ] ;  /* 0x00000000fffff984 */ /* 0x000fe20000000800 */
[----:B------:R-:W-:Y:S01]  /*5c30*/  @!PT LDS RZ, [RZ] ;  /* 0x00000000fffff984 */ /* 0x000fe20000000800 */
[----:B------:R-:W-:Y:S01]  /*5c40*/  @!PT LDS RZ, [RZ] ;  /* 0x00000000fffff984 */ /* 0x000fe20000000800 */
[----:B------:R-:W-:Y:S03]  /*5c50*/  LDGSTS.E.BYPASS.LTC128B.128 [R220+0x18000], desc[UR18][R232.64] ;  /* 0x18000000e8dc7fae */ /* 0x000fe6000b981a12 */
[----:B------:R-:W-:Y:S02]  /*5c60*/  LEA.HI.X R207, R2, R216, R3, 0x1, P0 ;  /* 0x000000d802cf7211 */ /* 0x000fe400000f0c03 */
        /* <DEDUP_REMOVED lines=8> */
[----:B------:R-:W3:Y:S05]  /*5cf0*/  LDSM.16.M88.4 R172, [R209+0x10000] ;  /* 0x01000000d1ac783b */ /* 0x000eea0000000200 */
[----:B------:R-:W5:Y:S05]  /*5d00*/  LDSM.16.M88.4 R176, [R209+0x10800] ;  /* 0x01080000d1b0783b */ /* 0x000f6a0000000200 */
[----:B------:R-:W2:Y:S05]  /*5d10*/  LDSM.16.M88.4 R180, [R209+0x11000] ;  /* 0x01100000d1b4783b */ /* 0x000eaa0000000200 */
[----:B------:R-:W0:Y:S05]  /*5d20*/  LDGDEPBAR ;  /* 0x00000000000079af */ /* 0x000e2a0000000000 */
[----:B------:R-:W4:Y:S05]  /*5d30*/  LDSM.16.M88.4 R184, [R209+0x11800] ;  /* 0x01180000d1b8783b */ /* 0x000f2a0000000200 */
[----:B------:R-:W-:Y:S05]  /*5d40*/  LDSM.16.M88.4 R188, [R211] ;  /* 0x00000000d3bc783b */ /* 0x000fea0000000200 */
[----:B------:R-:W4:Y:S05]  /*5d50*/  LDSM.16.M88.4 R192, [R166+0x10000] ;  /* 0x01000000a6c0783b */ /* 0x000f2a0000000200 */
[----:B------:R-:W-:Y:S05]  /*5d60*/  LDSM.16.M88.4 R196, [R166+0x11000] ;  /* 0x01100000a6c4783b */ /* 0x000fea0000000200 */
[----:B------:R-:W-:Y:S01]  /*5d70*/  LDSM.16.M88.4 R200, [R166+0x11800] ;  /* 0x01180000a6c8783b */ /* 0x000fe20000000200 */
[C---:B---3--:R-:W-:Y:S04]  /*5d80*/  HMMA.16816.F32 R4, R168.reuse, R172, RZ ;  /* 0x000000aca804723c */ /* 0x048fe800000018ff */
[----:B-1----:R-:W-:Y:S04]  /*5d90*/  LDSM.16.M88.4 R204, [R209+0x12000] ;  /* 0x01200000d1cc783b */ /* 0x002fe80000000200 */
[C---:B------:R-:W-:Y:S01]  /*5da0*/  HMMA.16816.F32 R8, R168.reuse, R174, RZ ;  /* 0x000000aea808723c */ /* 0x040fe200000018ff */
[----:B------:R-:W1:Y:S07]  /*5db0*/  LDSM.16.M88.4 R172, [R166+0x10800] ;  /* 0x01080000a6ac783b */ /* 0x000e6e0000000200 */
[C---:B-----5:R-:W-:Y:S08]  /*5dc0*/  HMMA.16816.F32 R12, R168.reuse, R176, RZ ;  /* 0x000000b0a80c723c */ /* 0x060ff000000018ff */
[C---:B------:R-:W-:Y:S01]  /*5dd0*/  HMMA.16816.F32 R16, R168.reuse, R178, RZ ;  /* 0x000000b2a810723c */ /* 0x040fe200000018ff */
[----:B------:R-:W-:Y:S07]  /*5de0*/  LDSM.16.M88.4 R176, [R213] ;  /* 0x00000000d5b0783b */ /* 0x000fee0000000200 */
[C---:B--2---:R-:W-:Y:S08]  /*5df0*/  HMMA.16816.F32 R20, R168.reuse, R180, RZ ;  /* 0x000000b4a814723c */ /* 0x044ff000000018ff */
[C---:B------:R-:W-:Y:S01]  /*5e00*/  HMMA.16816.F32 R24, R168.reuse, R182, RZ ;  /* 0x000000b6a818723c */ /* 0x040fe200000018ff */
[----:B------:R-:W2:Y:S07]  /*5e10*/  LDSM.16.M88.4 R180, [R208+0x10000] ;  /* 0x01000000d0b4783b */ /* 0x000eae0000000200 */
[C---:B----4-:R-:W-:Y:S08]  /*5e20*/  HMMA.16816.F32 R28, R168.reuse, R184, RZ ;  /* 0x000000b8a81c723c */ /* 0x050ff000000018ff */
        /* <DEDUP_REMOVED lines=24> */
[----:B------:R-:W-:Y:S07]  /*5fb0*/  LDSM.16.M88.4 R184, [R209+0x13800] ;  /* 0x01380000d1b8783b */ /* 0x000fee0000000200 */
[C---:B-1----:R-:W-:Y:S08]  /*5fc0*/  HMMA.16816.F32 R28, R176.reuse, R172, R28 ;  /* 0x000000acb01c723c */ /* 0x042ff0000000181c */
[----:B------:R-:W-:Y:S01]  /*5fd0*/  HMMA.16816.F32 R32, R176, R174, R32 ;  /* 0x000000aeb020723c */ /* 0x000fe20000001820 */
[----:B------:R-:W1:Y:S05]  /*5fe0*/  LDSM.16.M88.4 R172, [R209+0x12800] ;  /* 0x01280000d1ac783b */ /* 0x000e6a0000000200 */
[----:B------:R-:W3:Y:S02]  /*5ff0*/  LDSM.16.M88.4 R176, [R209+0x13000] ;  /* 0x01300000d1b0783b */ /* 0x000ee40000000200 */
        /* <DEDUP_REMOVED lines=44> */
[----:B------:R-:W-:Y:S07]  /*62c0*/  LDSM.16.M88.4 R180, [R209+0x14000] ;  /* 0x01400000d1b4783b */ /* 0x000fee0000000200 */
[C---:B-1----:R-:W-:Y:S08]  /*62d0*/  HMMA.16816.F32 R20, R184.reuse, R172, R20 ;  /* 0x000000acb814723c */ /* 0x042ff00000001814 */
[C---:B------:R-:W-:Y:S01]  /*62e0*/  HMMA.16816.F32 R24, R184.reuse, R174, R24 ;  /* 0x000000aeb818723c */ /* 0x040fe20000001818 */
[----:B------:R-:W1:Y:S07]  /*62f0*/  LDSM.16.M88.4 R172, [R214+0x8000] ;  /* 0x00800000d6ac783b */ /* 0x000e6e0000000200 */
[C---:B-----5:R-:W-:Y:S08]  /*6300*/  HMMA.16816.F32 R28, R184.reuse, R188, R28 ;  /* 0x000000bcb81c723c */ /* 0x060ff0000000181c */
[----:B------:R-:W-:Y:S01]  /*6310*/  HMMA.16816.F32 R32, R184, R190, R32 ;  /* 0x000000beb820723c */ /* 0x000fe20000001820 */
[----:B------:R-:W2:Y:S05]  /*6320*/  LDSM.16.M88.4 R184, [R209+0x14800] ;  /* 0x01480000d1b8783b */ /* 0x000eaa0000000200 */
[----:B------:R-:W4:Y:S02]  /*6330*/  LDSM.16.M88.4 R188, [R209+0x15000] ;  /* 0x01500000d1bc783b */ /* 0x000f240000000200 */
        /* <DEDUP_REMOVED lines=50> */
[----:B------:R-:W1:Y:S05]  /*6660*/  LDSM.16.M88.4 R168, [R214+0xc000] ;  /* 0x00c00000d6a8783b */ /* 0x000e6a0000000200 */
[----:B------:R-:W-:Y:S02]  /*6670*/  LDSM.16.M88.4 R184, [R209+0x17000] ;  /* 0x01700000d1b8783b */ /* 0x000fe40000000200 */
[C---:B------:R-:W-:Y:S08]  /*6680*/  HMMA.16816.F32 R4, R196.reuse, R200, R4 ;  /* 0x000000c8c404723c */ /* 0x040ff00000001804 */
        /* <DEDUP_REMOVED lines=70> */
.L_x_1655:
[----:B------:R-:W-:Y:S01]  /*6af0*/  FMNMX3.FTZ R3, R205, R26, R27, !PT ;  /* 0x0000001acd037276 */ /* 0x000fe2000781001b */
[----:B------:R-:W-:Y:S01]  /*6b00*/  SHFL.BFLY PT, R169, R204, 0x2, 0x1f ;  /* 0x0c401f00cca97f89 */ /* 0x000fe200000e0000 */
[----:B------:R-:W-:Y:S01]  /*6b10*/  USHF.L.U32 UR27, UR28, 0x1, URZ ;  /* 0x000000011c1b7899 */ /* 0x000fe200080006ff */
        /* <DEDUP_REMOVED lines=16> */
[----:B------:R-:W-:Y:S02]  /*6c20*/  UIADD3 UR10, UPT, UPT, UR22, -0x4ab325aa, URZ ;  /* 0xb54cda56160a7890 */ /* 0x000fe4000fffe0ff */
[----:B------:R-:W-:Y:S02]  /*6c30*/  UIADD3 UR11, UPT, UPT, UR22, 0x1715609d, URZ ;  /* 0x1715609d160b7890 */ /* 0x000fe4000fffe0ff */
[----:B------:R-:W-:Y:S02]  /*6c40*/  UIADD3 UR17, UPT, UPT, UR23, 0x646e171e, URZ ;  /* 0x646e171e17117890 */ /* 0x000fe4000fffe0ff */
[----:B------:R-:W-:Y:S01]  /*6c50*/  UISETP.GT.AND UP0, UPT, UR28, URZ, UPT ;  /* 0x000000ff1c00728c */ /* 0x000fe2000bf04270 */
[----:B--2---:R-:W-:Y:S02]  /*6c60*/  FMNMX.FTZ R2, R164, R3, !PT ;  /* 0x00000003a4027209 */ /* 0x004fe40007810000 */
[----:B------:R-:W-:Y:S02]  /*6c70*/  FMNMX.FTZ R171, R204, R169, !PT ;  /* 0x000000a9ccab7209 */ /* 0x000fe40007810000 */
[----:B------:R-:W-:Y:S01]  /*6c80*/  MOV R169, UR27 ;  /* 0x0000001b00a97c02 */ /* 0x000fe20008000f00 */
[----:B------:R-:W2:Y:S01]  /*6c90*/  SHFL.BFLY PT, R3, R2, 0x1, 0x1f ;  /* 0x0c201f0002037f89 */ /* 0x000ea200000e0000 */
[----:B------:R-:W-:Y:S02]  /*6ca0*/  UIADD3 UR27, UPT, UPT, UR27, 0x1, URZ ;  /* 0x000000011b1b7890 */ /* 0x000fe4000fffe0ff */
[----:B------:R-:W-:Y:S05]  /*6cb0*/  LOP3.LUT R169, R169, UR23, R227, 0x96, !PT ;  /* 0x00000017a9a97c12 */ /* 0x000fea000f8e96e3 */
[----:B------:R-:W3:Y:S01]  /*6cc0*/  SHFL.BFLY PT, R168, R171, 0x1, 0x1f ;  /* 0x0c201f00aba87f89 */ /* 0x000ee200000e0000 */
[----:B------:R-:W-:Y:S05]  /*6cd0*/  IMAD.WIDE.U32 R180, R169, -0x326172a9, RZ ;  /* 0xcd9e8d57a9b47825 */ /* 0x000fea00078e00ff */
        /* <DEDUP_REMOVED lines=26> */
[----:B------:R-:W2:Y:S01]  /*6e80*/  LDC R8, c[0x0][0x4f8] ;  /* 0x00013e00ff087b82 */ /* 0x000ea20000000800 */
        /* <DEDUP_REMOVED lines=14> */
[----:B------:R-:W3:Y:S01]  /*6f70*/  MUFU.EX2 R201, R201 ;  /* 0x000000c900c97308 */ /* 0x000ee20000000800 */
[----:B------:R-:W-:Y:S01]  /*6f80*/  LOP3.LUT R169, R4, 0xff, RZ, 0xc0, !PT ;  /* 0x000000ff04a97812 */ /* 0x000fe200078ec0ff */
[--C-:B------:R-:W-:Y:S01]  /*6f90*/  FFMA.FTZ R206, R5, UR4, -R232.reuse ;  /* 0x0000000405ce7c23 */ /* 0x100fe200080108e8 */
[----:B------:R-:W-:Y:S01]  /*6fa0*/  LOP3.LUT R4, R180, UR10, R171, 0x96, !PT ;  /* 0x0000000ab4047c12 */ /* 0x000fe2000f8e96ab */
[----:B-1----:R-:W1:Y:S01]  /*6fb0*/  LDSM.16.MT88.4 R172, [R195+0x18000] ;  /* 0x01800000c3ac783b */ /* 0x002e620000004200 */
        /* <DEDUP_REMOVED lines=16> */
[----:B--2---:R-:W-:Y:S01]  /*70c0*/  LOP3.LUT R8, R8, 0xff, RZ, 0xc0, !PT ;  /* 0x000000ff08087812 */ /* 0x004fe200078ec0ff */
        /* <DEDUP_REMOVED lines=8> */
[----:B------:R-:W2:Y:S01]  /*7150*/  LDSM.16.MT88.4 R176, [R196+0x18000] ;  /* 0x01800000c4b0783b */ /* 0x000ea20000004200 */
[----:B------:R-:W-:Y:S03]  /*7160*/  SHF.R.U32.HI R168, RZ, 0x8, R168 ;  /* 0x00000008ffa87819 */ /* 0x000fe600000116a8 */
[----:B------:R-:W5:Y:S01]  /*7170*/  MUFU.EX2 R206, R206 ;  /* 0x000000ce00ce7308 */ /* 0x000f620000000800 */
[----:B------:R-:W-:Y:S01]  /*7180*/  LOP3.LUT R7, R7, 0xff, RZ, 0xc0, !PT ;  /* 0x000000ff07077812 */ /* 0x000fe200078ec0ff */
[--C-:B------:R-:W-:Y:S01]  /*7190*/  FFMA.FTZ R239, R14, UR4, -R228.reuse ;  /* 0x000000040eef7c23 */ /* 0x100fe200080108e4 */
[----:B------:R-:W-:Y:S01]  /*71a0*/  PRMT R170, R170, 0x7771, RZ ;  /* 0x00007771aaaa7816 */ /* 0x000fe200000000ff */
[----:B------:R-:W-:Y:S01]  /*71b0*/  FFMA.FTZ R240, R15, UR4, -R228 ;  /* 0x000000040ff07c23 */ /* 0x000fe200080108e4 */
[--C-:B------:R-:W-:Y:S02]  /*71c0*/  HSET2.LE.AND R171, R8, R207.reuse, PT ;  /* 0x000000cf08ab7233 */ /* 0x100fe40003803000 */
[----:B---3--:R-:W-:Y:S03]  /*71d0*/  F2FP.F16.F32.PACK_AB R8, R202, R201 ;  /* 0x000000c9ca08723e */ /* 0x008fe600000000ff */
[----:B------:R-:W-:Y:S01]  /*71e0*/  MUFU.EX2 R205, R205 ;  /* 0x000000cd00cd7308 */ /* 0x000fe20000000800 */
[----:B------:R-:W-:Y:S02]  /*71f0*/  PRMT R168, R9, 0x5410, R168 ;  /* 0x0000541009a87816 */ /* 0x000fe400000000a8 */
[----:B------:R-:W-:Y:S02]  /*7200*/  PRMT R170, R169, 0x5410, R170 ;  /* 0x00005410a9aa7816 */ /* 0x000fe400000000aa */
[----:B------:R-:W-:Y:S02]  /*7210*/  PRMT R6, R7, 0x5410, R6 ;  /* 0x0000541007067816 */ /* 0x000fe40000000006 */
[----:B------:R-:W-:Y:S03]  /*7220*/  LOP3.LUT R171, R8, R171, RZ, 0xc0, !PT ;  /* 0x000000ab08ab7212 */ /* 0x000fe600078ec0ff */
[----:B------:R-:W3:Y:S01]  /*7230*/  MUFU.EX2 R204, R204 ;  /* 0x000000cc00cc7308 */ /* 0x000ee20000000800 */
[C---:B------:R-:W-:Y:S02]  /*7240*/  IADD3 R8, PT, PT, R195.reuse, 0x18000, RZ ;  /* 0x00018000c3087810 */ /* 0x040fe40007ffe0ff */
[--C-:B------:R-:W-:Y:S02]  /*7250*/  HSET2.LE.AND R170, R170, R207.reuse, PT ;  /* 0x000000cfaaaa7233 */ /* 0x100fe40003803000 */
[--C-:B------:R-:W-:Y:S02]  /*7260*/  HSET2.LE.AND R168, R168, R207.reuse, PT ;  /* 0x000000cfa8a87233 */ /* 0x100fe40003803000 */
[--C-:B------:R-:W-:Y:S03]  /*7270*/  HSET2.LE.AND R169, R6, R207.reuse, PT ;  /* 0x000000cf06a97233 */ /* 0x100fe60003803000 */
[----:B------:R-:W1:Y:S01]  /*7280*/  MUFU.EX2 R2, R2 ;  /* 0x0000000200027308 */ /* 0x000e620000000800 */
[----:B----4-:R-:W-:Y:S02]  /*7290*/  F2FP.F16.F32.PACK_AB R7, R200, R199 ;  /* 0x000000c7c807723e */ /* 0x010fe400000000ff */
[----:B-----5:R-:W-:Y:S02]  /*72a0*/  F2FP.F16.F32.PACK_AB R5, R206, R203 ;  /* 0x000000cbce05723e */ /* 0x020fe400000000ff */
[----:B------:R-:W-:Y:S02]  /*72b0*/  IADD3 R165, PT, PT, R195, 0x18040, RZ ;  /* 0x00018040c3a57810 */ /* 0x000fe40007ffe0ff */
[----:B------:R-:W-:Y:S03]  /*72c0*/  @P5 IADD3 R165, PT, PT, R8, -0x40, RZ ;  /* 0xffffffc008a55810 */ /* 0x000fe60007ffe0ff */
[----:B------:R4:W5:Y:S01]  /*72d0*/  MUFU.EX2 R0, R4 ;  /* 0x0000000400007308 */ /* 0x0009620000000800 */
[----:B---3--:R-:W-:Y:S02]  /*72e0*/  F2FP.F16.F32.PACK_AB R6, R204, R205 ;  /* 0x000000cdcc06723e */ /* 0x008fe400000000ff */
[----:B------:R-:W-:Y:S01]  /*72f0*/  LOP3.LUT R170, R7, R170, RZ, 0xc0, !PT ;  /* 0x000000aa07aa7212 */ /* 0x000fe200078ec0ff */
[----:B------:R-:W-:Y:S01]  /*7300*/  LDSM.16.MT88.4 R188, [R165+0x2800] ;  /* 0x00280000a5bc783b */ /* 0x000fe20000004200 */
[----:B------:R-:W-:Y:S02]  /*7310*/  LOP3.LUT R168, R5, R168, RZ, 0xc0, !PT ;  /* 0x000000a805a87212 */ /* 0x000fe400078ec0ff */
[----:B------:R-:W-:Y:S03]  /*7320*/  LOP3.LUT R169, R6, R169, RZ, 0xc0, !PT ;  /* 0x000000a906a97212 */ /* 0x000fe600078ec0ff */
[----:B------:R-:W-:Y:S01]  /*7330*/  MUFU.EX2 R237, R237 ;  /* 0x000000ed00ed7308 */ /* 0x000fe20000000800 */
[C---:B-1----:R-:W-:Y:S01]  /*7340*/  FMUL.FTZ R5, R2.reuse, R161 ;  /* 0x000000a102057220 */ /* 0x042fe20000410000 */
        /* <DEDUP_REMOVED lines=172> */
[----:B------:R-:W-:Y:S01]  /*7e10*/  MOV R0, R3 ;  /* 0x0000000300007202 */ /* 0x000fe20000000f00 */
[----:B------:R-:W-:Y:S02]  /*7e20*/  FADD.FTZ R204, R204, R205 ;  /* 0x000000cdcccc7221 */ /* 0x000fe40000010000 */
        /* <DEDUP_REMOVED lines=55> */
[----:B------:R-:W-:Y:S04]  /*81a0*/  FADD.FTZ R240, R240, R239 ;  /* 0x000000eff0f07221 */ /* 0x000fe80000010000 */
[----:B------:R-:W5:Y:S01]  /*81b0*/  LDSM.16.MT88.4 R184, [R196+0x1a800] ;  /* 0x01a80000c4b8783b */ /* 0x000f620000004200 */
[C---:B---3--:R-:W-:Y:S05]  /*81c0*/  HMMA.16816.F32 R4, R148.reuse, R152, R4 ;  /* 0x000000989404723c */ /* 0x048fea0000001804 */
[----:B------:R-:W-:Y:S02]  /*81d0*/  FADD.FTZ R235, R235, R240 ;  /* 0x000000f0ebeb7221 */ /* 0x000fe40000010000 */
        /* <DEDUP_REMOVED lines=84> */
[----:B------:R-:W-:Y:S01]  /*8720*/  UIADD3 UR10, UPT, UPT, UR28, -0x1, URZ ;  /* 0xffffffff1c0a7890 */ /* 0x000fe2000fffe0ff */
[----:B------:R-:W-:Y:S02]  /*8730*/  LOP3.LUT R172, R172, 0xff00ff, RZ, 0xc0, !PT ;  /* 0x00ff00ffacac7812 */ /* 0x000fe400078ec0ff */
[C---:B------:R-:W-:Y:S01]  /*8740*/  LOP3.LUT R23, R21.reuse, 0xff, RZ, 0xc0, !PT ;  /* 0x000000ff15177812 */ /* 0x040fe200078ec0ff */
[C---:B------:R-:W-:Y:S01]  /*8750*/  HMMA.16816.F32 R136, R148.reuse, R158, R136 ;  /* 0x0000009e9488723c */ /* 0x040fe20000001888 */
[----:B------:R-:W3:Y:S02]  /*8760*/  LDSM.16.MT88.4 R156, [R196+0x19000] ;  /* 0x01900000c49c783b */ /* 0x000ee40000004200 */
[C---:B------:R-:W-:Y:S01]  /*8770*/  PRMT R22, R21.reuse, 0x7632, R22 ;  /* 0x0000763215167816 */ /* 0x040fe20000000016 */
[----:B------:R-:W-:Y:S01]  /*8780*/  UMOV UR28, UR10 ;  /* 0x0000000a001c7c82 */ /* 0x000fe20008000000 */
        /* <DEDUP_REMOVED lines=18> */
[----:B------:R-:W-:Y:S02]  /*88b0*/  LOP3.LUT R20, R21, R20, RZ, 0xc0, !PT ;  /* 0x0000001415147212 */ /* 0x000fe400078ec0ff */
[--C-:B------:R-:W-:Y:S02]  /*88c0*/  HSET2.LE.AND R23, R172, R207.reuse, PT ;  /* 0x000000cfac177233 */ /* 0x100fe40003803000 */
[--C-:B------:R-:W-:Y:S02]  /*88d0*/  HSET2.LE.AND R21, R162, R207.reuse, PT ;  /* 0x000000cfa2157233 */ /* 0x100fe40003803000 */
[----:B------:R-:W-:Y:S01]  /*88e0*/  F2FP.F16.F32.PACK_AB R160, R187, R186 ;  /* 0x000000babba0723e */ /* 0x000fe200000000ff */
[----:B------:R-:W-:Y:S01]  /*88f0*/  LDSM.16.MT88.4 R172, [R195+0x1b000] ;  /* 0x01b00000c3ac783b */ /* 0x000fe20000004200 */
[----:B------:R-:W-:Y:S01]  /*8900*/  LOP3.LUT R22, R161, R22, RZ, 0xc0, !PT ;  /* 0x00000016a1167212 */ /* 0x000fe200078ec0ff */
[----:B------:R-:W-:Y:S01]  /*8910*/  FADD.FTZ R186, R186, R191 ;  /* 0x000000bfbaba7221 */ /* 0x000fe20000010000 */
[----:B------:R-:W-:Y:S02]  /*8920*/  LOP3.LUT R23, R160, R23, RZ, 0xc0, !PT ;  /* 0x00000017a0177212 */ /* 0x000fe400078ec0ff */
[----:B------:R-:W-:Y:S01]  /*8930*/  LOP3.LUT R21, R176, R21, RZ, 0xc0, !PT ;  /* 0x00000015b0157212 */ /* 0x000fe200078ec0ff */
[----:B------:R-:W-:Y:S01]  /*8940*/  FADD.FTZ R187, R187, R186 ;  /* 0x000000babbbb7221 */ /* 0x000fe20000010000 */
[----:B------:R-:W-:Y:S01]  /*8950*/  LOP3.LUT R244, R244, UR17, R243, 0x96, !PT ;  /* 0x00000011f4f47c12 */ /* 0x000fe2000f8e96f3 */
[----:B------:R-:W1:Y:S04]  /*8960*/  LDSM.16.MT88.4 R160, [R197+0x1000] ;  /* 0x00100000c5a0783b */ /* 0x000e680000004200 */
        /* <DEDUP_REMOVED lines=58> */
[----:B------:R-:W-:Y:S01]  /*8d10*/  MUFU.EX2 R178, R178 ;  /* 0x000000b200b27308 */ /* 0x000fe20000000800 */
[C---:B------:R-:W-:Y:S09]  /*8d20*/  HMMA.16816.F32 R132, R20.reuse, R24, R132 ;  /* 0x000000181484723c */ /* 0x040ff20000001884 */
[----:B------:R-:W1:Y:S01]  /*8d30*/  MUFU.EX2 R179, R179 ;  /* 0x000000b300b37308 */ /* 0x000e620000000800 */
[C---:B------:R-:W-:Y:S02]  /*8d40*/  PRMT R24, R242.reuse, 0x7772, RZ ;  /* 0x00007772f2187816 */ /* 0x040fe400000000ff */
[----:B------:R-:W-:Y:S01]  /*8d50*/  PRMT R25, R242, 0x7773, RZ ;  /* 0x00007773f2197816 */ /* 0x000fe200000000ff */
[C---:B------:R-:W-:Y:S03]  /*8d60*/  HMMA.16816.F32 R136, R20.reuse, R26, R136 ;  /* 0x0000001a1488723c */ /* 0x040fe60000001888 */
[----:B------:R-:W-:Y:S02]  /*8d70*/  PRMT R25, R24, 0x5410, R25 ;  /* 0x0000541018197816 */ /* 0x000fe40000000019 */
[----:B------:R-:W-:Y:S02]  /*8d80*/  PRMT R24, R32, 0x5410, R35 ;  /* 0x0000541020187816 */ /* 0x000fe40000000023 */
[----:B------:R-:W-:Y:S01]  /*8d90*/  PRMT R26, R242, 0x7771, RZ ;  /* 0x00007771f21a7816 */ /* 0x000fe200000000ff */
[C---:B--2---:R-:W-:Y:S03]  /*8da0*/  HMMA.16816.F32 R16, R20.reuse, R148, R16 ;  /* 0x000000941410723c */ /* 0x044fe60000001810 */
[----:B------:R-:W-:Y:S02]  /*8db0*/  PRMT R27, R244, 0x7632, R27 ;  /* 0x00007632f41b7816 */ /* 0x000fe4000000001b */
[----:B------:R-:W-:Y:S02]  /*8dc0*/  SHF.R.U32.HI R148, RZ, 0x18, R244 ;  /* 0x00000018ff947819 */ /* 0x000fe400000116f4 */
[----:B------:R-:W-:Y:S01]  /*8dd0*/  LOP3.LUT R27, R27, 0xff, RZ, 0xc0, !PT ;  /* 0x000000ff1b1b7812 */ /* 0x000fe200078ec0ff */
[C---:B------:R-:W-:Y:S03]  /*8de0*/  HMMA.16816.F32 R140, R20.reuse, R150, R140 ;  /* 0x00000096148c723c */ /* 0x040fe6000000188c */
[----:B------:R-:W-:Y:S02]  /*8df0*/  PRMT R148, R27, 0x5410, R148 ;  /* 0x000054101b947816 */ /* 0x000fe40000000094 */
[----:B------:R-:W-:Y:S02]  /*8e00*/  LOP3.LUT R150, R25, 0xff00ff, RZ, 0xc0, !PT ;  /* 0x00ff00ff19967812 */ /* 0x000fe400078ec0ff */
[----:B------:R-:W-:Y:S01]  /*8e10*/  PRMT R26, R33, 0x5410, R26 ;  /* 0x00005410211a7816 */ /* 0x000fe2000000001a */
[C---:B----4-:R-:W-:Y:S01]  /*8e20*/  HMMA.16816.F32 R12, R20.reuse, R152, R12 ;  /* 0x00000098140c723c */ /* 0x050fe2000000180c */
[----:B------:R-:W2:Y:S02]  /*8e30*/  LDSM.16.MT88.4 R32, [R165+0x1800] ;  /* 0x00180000a520783b */ /* 0x000ea40000004200 */
[--C-:B------:R-:W-:Y:S02]  /*8e40*/  HSET2.LE.AND R25, R148, R207.reuse, PT ;  /* 0x000000cf94197233 */ /* 0x100fe40003803000 */
[C---:B-1----:R-:W-:Y:S01]  /*8e50*/  F2FP.F16.F32.PACK_AB R148, R179.reuse, R178 ;  /* 0x000000b2b394723e */ /* 0x042fe200000000ff */
[----:B------:R-:W-:Y:S01]  /*8e60*/  FADD.FTZ R178, R178, R187 ;  /* 0x000000bbb2b27221 */ /* 0x000fe20000010000 */
[--C-:B------:R-:W-:Y:S01]  /*8e70*/  HSET2.LE.AND R27, R150, R207.reuse, PT ;  /* 0x000000cf961b7233 */ /* 0x100fe20003803000 */
[----:B------:R-:W-:Y:S01]  /*8e80*/  HMMA.16816.F32 R144, R20, R154, R144 ;  /* 0x0000009a1490723c */ /* 0x000fe20000001890 */
[----:B------:R-:W1:Y:S02]  /*8e90*/  LDSM.16.MT88.4 R20, [R197+0x1800] ;  /* 0x00180000c514783b */ /* 0x000e640000004200 */
[--C-:B------:R-:W-:Y:S01]  /*8ea0*/  HSET2.LE.AND R26, R26, R207.reuse, PT ;  /* 0x000000cf1a1a7233 */ /* 0x100fe20003803000 */
[----:B------:R-:W-:Y:S01]  /*8eb0*/  FADD.FTZ R178, R179, R178 ;  /* 0x000000b2b3b27221 */ /* 0x000fe20000010000 */
[----:B------:R-:W-:Y:S02]  /*8ec0*/  HSET2.LE.AND R24, R24, R207, PT ;  /* 0x000000cf18187233 */ /* 0x000fe40003803000 */
[----:B------:R-:W-:Y:S02]  /*8ed0*/  LOP3.LUT R25, R148, R25, RZ, 0xc0, !PT ;  /* 0x0000001994197212 */ /* 0x000fe400078ec0ff */
[----:B------:R-:W-:Y:S01]  /*8ee0*/  F2FP.F16.F32.PACK_AB R151, R177, R176 ;  /* 0x000000b0b197723e */ /* 0x000fe200000000ff */
[----:B------:R-:W-:Y:S01]  /*8ef0*/  LDSM.16.MT88.4 R152, [R197+0x3800] ;  /* 0x00380000c598783b */ /* 0x000fe20000004200 */
[----:B------:R-:W-:Y:S02]  /*8f00*/  F2FP.F16.F32.PACK_AB R149, R181, R180 ;  /* 0x000000b4b595723e */ /* 0x000fe400000000ff */
[C---:B------:R-:W-:Y:S01]  /*8f10*/  F2FP.F16.F32.PACK_AB R148, R228.reuse, R183 ;  /* 0x000000b7e494723e */ /* 0x040fe200000000ff */
[----:B------:R-:W-:Y:S01]  /*8f20*/  FADD.FTZ R183, R183, R178 ;  /* 0x000000b2b7b77221 */ /* 0x000fe20000010000 */
[----:B------:R-:W-:Y:S02]  /*8f30*/  LOP3.LUT R24, R151, R24, RZ, 0xc0, !PT ;  /* 0x0000001897187212 */ /* 0x000fe400078ec0ff */
[----:B------:R-:W-:Y:S01]  /*8f40*/  LOP3.LUT R26, R149, R26, RZ, 0xc0, !PT ;  /* 0x0000001a951a7212 */ /* 0x000fe200078ec0ff */
[----:B------:R-:W-:Y:S01]  /*8f50*/  FADD.FTZ R221, R228, R183 ;  /* 0x000000b7e4dd7221 */ /* 0x000fe20000010000 */
[----:B------:R-:W-:Y:S02]  /*8f60*/  LOP3.LUT R27, R148, R27, RZ, 0xc0, !PT ;  /* 0x0000001b941b7212 */ /* 0x000fe400078ec0ff */
[----:B------:R-:W-:Y:S05]  /*8f70*/  LDSM.16.MT88.4 R148, [R165+0x3800] ;  /* 0x00380000a594783b */ /* 0x000fea0000004200 */
[C---:B---3--:R-:W-:Y:S03]  /*8f80*/  HMMA.16816.F32 R160, R24.reuse, R156, R4 ;  /* 0x0000009c18a0723c */ /* 0x048fe60000001804 */
[----:B------:R-:W3:Y:S05]  /*8f90*/  LDSM.16.MT88.4 R4, [R195+0x1b800] ;  /* 0x01b80000c304783b */ /* 0x000eea0000004200 */
[C---:B------:R-:W-:Y:S03]  /*8fa0*/  HMMA.16816.F32 R156, R24.reuse, R158, R8 ;  /* 0x0000009e189c723c */ /* 0x040fe60000001808 */
[----:B------:R-:W4:Y:S05]  /*8fb0*/  LDSM.16.MT88.4 R8, [R196+0x1b800] ;  /* 0x01b80000c408783b */ /* 0x000f2a0000004200 */
[C---:B------:R-:W-:Y:S08]  /*8fc0*/  HMMA.16816.F32 R36, R24.reuse, R28, R36 ;  /* 0x0000001c1824723c */ /* 0x040ff00000001824 */
        /* <DEDUP_REMOVED lines=20> */
[C---:B------:R-:W-:Y:S08]  /*9110*/  HMMA.16816.F32 R96, R24.reuse, R30, R96 ;  /* 0x0000001e1860723c */ /* 0x040ff00000001860 */
[C---:B------:R-:W-:Y:S08]  /*9120*/  HMMA.16816.F32 R100, R24.reuse, R168, R100 ;  /* 0x000000a81864723c */ /* 0x040ff00000001864 */
[C---:B------:R-:W-:Y:S08]  /*9130*/  HMMA.16816.F32 R104, R24.reuse, R170, R104 ;  /* 0x000000aa1868723c */ /* 0x040ff00000001868 */
[C---:B------:R-:W-:Y:S08]  /*9140*/  HMMA.16816.F32 R108, R24.reuse, R172, R108 ;  /* 0x000000ac186c723c */ /* 0x040ff0000000186c */
[C---:B------:R-:W-:Y:S08]  /*9150*/  HMMA.16816.F32 R112, R24.reuse, R174, R112 ;  /* 0x000000ae1870723c */ /* 0x040ff00000001870 */
[C---:B--2---:R-:W-:Y:S08]  /*9160*/  HMMA.16816.F32 R116, R24.reuse, R32, R116 ;  /* 0x000000201874723c */ /* 0x044ff00000001874 */
[C---:B------:R-:W-:Y:S08]  /*9170*/  HMMA.16816.F32 R120, R24.reuse, R34, R120 ;  /* 0x000000221878723c */ /* 0x040ff00000001878 */
[C---:B-1----:R-:W-:Y:S08]  /*9180*/  HMMA.16816.F32 R124, R24.reuse, R20, R124 ;  /* 0x00000014187c723c */ /* 0x042ff0000000187c */
[C---:B------:R-:W-:Y:S01]  /*9190*/  HMMA.16816.F32 R128, R24.reuse, R22, R128 ;  /* 0x000000161880723c */ /* 0x040fe20000001880 */
[----:B------:R-:W1:Y:S07]  /*91a0*/  LDSM.16.MT88.4 R20, [R197+0x7800] ;  /* 0x00780000c514783b */ /* 0x000e6e0000004200 */
        /* <DEDUP_REMOVED lines=18> */
.L_x_1653:
[----:B------:R-:W1:Y:S01]  /*92d0*/  SHFL.BFLY PT, R0, R229, 0x2, 0x1f ;  /* 0x0c401f00e5007f89 */ /* 0x000e6200000e0000 */
[----:B------:R-:W2:Y:S01]  /*92e0*/  LDCU UR4, c[0x0][0x4fc] ;  /* 0x00009f80ff0477ac */ /* 0x000ea20008000800 */
[C---:B------:R-:W-:Y:S02]  /*92f0*/  SHF.L.U32 R9, R192.reuse, 0x4, RZ ;  /* 0x00000004c0097819 */ /* 0x040fe400000006ff */
[----:B------:R-:W3:Y:S01]  /*9300*/  SHFL.BFLY PT, R10, R221, 0x2, 0x1f ;  /* 0x0c401f00dd0a7f89 */ /* 0x000ee200000e0000 */
[C---:B------:R-:W-:Y:S01]  /*9310*/  SHF.L.U32 R2, R192.reuse, 0x1, RZ ;  /* 0x00000001c0027819 */ /* 0x040fe200000006ff */
[----:B------:R-:W-:Y:S01]  /*9320*/  UISETP.NE.AND UP3, UPT, UR14, -0x1, UPT ;  /* 0xffffffff0e00788c */ /* 0x000fe2000bf65270 */
[----:B------:R-:W-:Y:S01]  /*9330*/  LOP3.LUT R9, R9, 0x1c0, RZ, 0xc0, !PT ;  /* 0x000001c009097812 */ /* 0x000fe200078ec0ff */
[----:B------:R-:W4:Y:S01]  /*9340*/  LDCU.U8 UR11, c[0x0][0x549] ;  /* 0x0000a920ff0b77ac */ /* 0x000f220008000000 */
[C---:B------:R-:W-:Y:S02]  /*9350*/  LOP3.LUT P0, RZ, R192.reuse, 0x10, RZ, 0xc0, !PT ;  /* 0x00000010c0ff7812 */ /* 0x040fe4000780c0ff */
[----:B------:R-:W-:Y:S01]  /*9360*/  LOP3.LUT R9, R9, 0x38, R2, 0xf8, !PT ;  /* 0x0000003809097812 */ /* 0x000fe200078ef802 */
[----:B------:R-:W5:Y:S01]  /*9370*/  LDCU.U8 UR10, c[0x0][0x548] ;  /* 0x0000a900ff0a77ac */ /* 0x000f620008000000 */
[----:B------:R-:W-:Y:S01]  /*9380*/  LOP3.LUT P1, RZ, R192, 0x8, RZ, 0xc0, !PT ;  /* 0x00000008c0ff7812 */ /* 0x000fe2000782c0ff */
[----:B------:R-:W-:-:S03]  /*9390*/  UISETP.NE.AND UP2, UPT, UR14, -0x1, UPT ;  /* 0xffffffff0e00788c */ /* 0x000fc6000bf45270 */
[----:B------:R-:W-:Y:S01]  /*93a0*/  SEL R210, R210, 0xffffffe0, !P1 ;  /* 0xffffffe0d2d27807 */ /* 0x000fe20004800000 */
[----:B------:R-:W2:Y:S01]  /*93b0*/  @!UP3 LDCU.64 UR8, c[0x0][0x400] ;  /* 0x00008000ff08b7ac */ /* 0x000ea20008000a00 */
[----:B------:R-:W2:Y:S01]  /*93c0*/  @UP3 LDCU.64 UR6, c[0x0][0x408] ;  /* 0x00008100ff0637ac */ /* 0x000ea20008000a00 */
[----:B-1----:R-:W-:Y:S01]  /*93d0*/  FADD.FTZ R5, R0, R229 ;  /* 0x000000e500057221 */ /* 0x002fe20000010000 */
[----:B------:R-:W-:Y:S01]  /*93e0*/  SHF.L.U32 R0, R192, 0x5, RZ ;  /* 0x00000005c0007819 */ /* 0x000fe200000006ff */
[----:B----4-:R-:W-:Y:S01]  /*93f0*/  UISETP.NE.AND UP1, UPT, UR11, URZ, UPT ;  /* 0x000000ff0b00728c */ /* 0x010fe2000bf25270 */
[----:B---3--:R-:W-:Y:S02]  /*9400*/  FADD.FTZ R10, R10, R221 ;  /* 0x000000dd0a0a7221 */ /* 0x008fe40000010000 */
[----:B------:R-:W1:Y:S01]  /*9410*/  SHFL.BFLY PT, R8, R5, 0x1, 0x1f ;  /* 0x0c201f0005087f89 */ /* 0x000e6200000e0000 */
[----:B------:R-:W3:Y:S03]  /*9420*/  LDCU UR11, c[0x0][0x434] ;  /* 0x00008680ff0b77ac */ /* 0x000ee60008000800 */
[----:B------:R-:W4:Y:S01]  /*9430*/  SHFL.BFLY PT, R7, R10, 0x1, 0x1f ;  /* 0x0c201f000a077f89 */ /* 0x000f2200000e0000 */
[----:B-----5:R-:W-:-:S02]  /*9440*/  UISETP.NE.AND UP0, UPT, UR10, URZ, !UP1 ;  /* 0x000000ff0a00728c */ /* 0x020fc4000cf05270 */
[----:B--2---:R-:W-:Y:S01]  /*9450*/  @UP3 UIMAD.WIDE.U32 UR16, UR14, UR6, URZ ;  /* 0x000000060e1032a5 */ /* 0x004fe2000f8e00ff */
[----:B------:R-:W3:Y:S01]  /*9460*/  @UP1 LDCU UR6, c[0x0][0x430] ;  /* 0x00008600ff0617ac */ /* 0x000ee20008000800 */
[----:B-1----:R-:W-:Y:S01]  /*9470*/  FADD.FTZ R8, R5, R8 ;  /* 0x0000000805087221 */ /* 0x002fe20000010000 */
[----:B------:R-:W-:Y:S02]  /*9480*/  LOP3.LUT R5, R2, 0x6, RZ, 0xc0, !PT ;  /* 0x0000000602057812 */ /* 0x000fe400078ec0ff */
[----:B------:R-:W-:Y:S01]  /*9490*/  MOV R2, 0x10 ;  /* 0x0000001000027802 */ /* 0x000fe20000000f00 */
[----:B----4-:R-:W-:Y:S01]  /*94a0*/  FADD.FTZ R7, R10, R7 ;  /* 0x000000070a077221 */ /* 0x010fe20000010000 */
[----:B------:R-:W1:Y:S01]  /*94b0*/  MUFU.RCP R6, R8 ;  /* 0x0000000800067308 */ /* 0x000e620000001000 */
[----:B------:R-:W-:Y:S02]  /*94c0*/  FSETP.NE.FTZ.AND P3, PT, R8, RZ, PT ;  /* 0x000000ff0800720b */ /* 0x000fe40003f75000 */
[----:B------:R-:W-:-:S02]  /*94d0*/  LOP3.LUT R0, R5, 0x7c00, R0, 0xf8, !PT ;  /* 0x00007c0005007812 */ /* 0x000fc400078ef800 */
[----:B------:R-:W-:Y:S02]  /*94e0*/  FSETP.NE.FTZ.AND P2, PT, R7, RZ, PT ;  /* 0x000000ff0700720b */ /* 0x000fe40003f55000 */
[----:B------:R-:W-:Y:S01]  /*94f0*/  LOP3.LUT R0, R0, R9, RZ, 0xfc, !PT ;  /* 0x0000000900007212 */ /* 0x000fe200078efcff */
[----:B------:R-:W2:Y:S01]  /*9500*/  MUFU.RCP R4, R7 ;  /* 0x0000000700047308 */ /* 0x000ea20000001000 */
[----:B------:R-:W-:Y:S02]  /*9510*/  SEL R2, R2, 0xfffffff0, !P5 ;  /* 0xfffffff002027807 */ /* 0x000fe40006800000 */
[----:B------:R-:W-:-:S04]  /*9520*/  LEA R5, R0, UR5, 0x1 ;  /* 0x0000000500057c11 */ /* 0x000fc8000f8e08ff */
[C---:B------:R-:W-:Y:S02]  /*9530*/  IADD3 R13, PT, PT, R5.reuse, 0x40, RZ ;  /* 0x00000040050d7810 */ /* 0x040fe40007ffe0ff */
[----:B-1----:R-:W-:Y:S02]  /*9540*/  FSEL R6, R6, 1, P3 ;  /* 0x3f80000006067808 */ /* 0x002fe40001800000 */
[C---:B------:R-:W-:Y:S02]  /*9550*/  IADD3 R11, PT, PT, R5.reuse, R210, RZ ;  /* 0x000000d2050b7210 */ /* 0x040fe40007ffe0ff */
[C---:B------:R-:W-:Y:S01]  /*9560*/  @P0 IADD3 R13, PT, PT, R5.reuse, -0x40, RZ ;  /* 0xffffffc0050d0810 */ /* 0x040fe20007ffe0ff */
[----:B------:R-:W-:Y:S01]  /*9570*/  FMUL.FTZ R6, R6, UR4 ;  /* 0x0000000406067c20 */ /* 0x000fe20008410000 */
[----:B------:R-:W-:Y:S02]  /*9580*/  IADD3 R9, PT, PT, R5, R2, RZ ;  /* 0x0000000205097210 */ /* 0x000fe40007ffe0ff */
[----:B--2---:R-:W-:Y:S01]  /*9590*/  FSEL R4, R4, 1, P2 ;  /* 0x3f80000004047808 */ /* 0x004fe20001000000 */
[C---:B------:R-:W-:Y:S01]  /*95a0*/  FMUL.FTZ R160, R6.reuse, R160 ;  /* 0x000000a006a07220 */ /* 0x040fe20000410000 */
[C---:B------:R-:W-:Y:S01]  /*95b0*/  FMUL.FTZ R161, R6.reuse, R161 ;  /* 0x000000a106a17220 */ /* 0x040fe20000410000 */
[C---:B------:R-:W-:Y:S01]  /*95c0*/  FMUL.FTZ R156, R6.reuse, R156 ;  /* 0x0000009c069c7220 */ /* 0x040fe20000410000 */
[----:B------:R-:W-:Y:S01]  /*95d0*/  FMUL.FTZ R157, R6, R157 ;  /* 0x0000009d069d7220 */ /* 0x000fe20000410000 */
[----:B------:R-:W-:Y:S01]  /*95e0*/  FMUL.FTZ R4, R4, UR4 ;  /* 0x0000000404047c20 */ /* 0x000fe20008410000 */
[----:B------:R-:W1:Y:S01]  /*95f0*/  S2UR UR4, SR_CTAID.Y ;  /* 0x00000000000479c3 */ /* 0x000e620000002600 */
        /* <DEDUP_REMOVED lines=137> */
[----:B-1----:R-:W-:Y:S01]  /*9e90*/  @!UP3 UIMAD.WIDE.U32 UR12, UR4, UR8, URZ ;  /* 0x00000008040cb2a5 */ /* 0x002fe2000f8e00ff */
        /* <DEDUP_REMOVED lines=8> */
[----:B------:R-:W3:Y:S01]  /*9f20*/  LDCU UR8, c[0x0][0x434] ;  /* 0x00008680ff0877ac */ /* 0x000ee20008000800 */
        /* <DEDUP_REMOVED lines=72> */
[----:B---3--:R-:W-:Y:S01]  /*a3b0*/  @UP1 UIMAD UR11, UR6, UR8, URZ ;  /* 0x00000008060b12a4 */ /* 0x008fe2000f8e02ff */
        /* <DEDUP_REMOVED lines=20> */
[----:B------:R-:W-:Y:S01]  /*a500*/  @!UP3 UIMAD UR9, UR4, UR9, UR13 ;  /* 0x000000090409b2a4 */ /* 0x000fe2000f8e020d */
[----:B------:R-:W-:Y:S01]  /*a510*/  STS [R21+0x8000], R120 ;  /* 0x0080007815007388 */ /* 0x000fe20000000800 */
[----:B------:R-:W-:Y:S01]  /*a520*/  @UP3 UIMAD UR9, UR14, UR7, UR17 ;  /* 0x000000070e0932a4 */ /* 0x000fe2000f8e0211 */
[----:B------:R-:W-:Y:S01]  /*a530*/  F2FP.F16.F32.PACK_AB R144, R145, R144 ;  /* 0x000000909190723e */ /* 0x000fe200000000ff */
[----:B------:R-:W-:Y:S01]  /*a540*/  @!UP2 UIMAD UR14, UR4, UR8, URZ ;  /* 0x00000008040ea2a4 */ /* 0x000fe2000f8e02ff */
[----:B------:R-:W-:Y:S01]  /*a550*/  STS [R21+0x8400], R122 ;  /* 0x0084007a15007388 */ /* 0x000fe20000000800 */
[----:B------:R-:W-:Y:S01]  /*a560*/  F2FP.F16.F32.PACK_AB R146, R147, R146 ;  /* 0x000000929392723e */ /* 0x000fe200000000ff */
[----:B------:R-:W2:Y:S02]  /*a570*/  @UP1 LDCU UR13, c[0x0][0x430] ;  /* 0x00008600ff0d17ac */ /* 0x000ea40008000800 */
[----:B------:R-:W-:Y:S01]  /*a580*/  STS [R5+0xc000], R124 ;  /* 0x00c0007c05007388 */ /* 0x000fe20000000800 */
[----:B------:R-:W-:Y:S01]  /*a590*/  @UP1 UMOV UR7, 0x1 ;  /* 0x0000000100071882 */ /* 0x000fe20000000000 */
[----:B------:R-:W-:-:S02]  /*a5a0*/  @UP3 UMOV UR12, UR16 ;  /* 0x00000010000c3c82 */ /* 0x000fc40008000000 */
[----:B------:R3:W-:Y:S01]  /*a5b0*/  STS [R5+0xc400], R126 ;  /* 0x00c4007e05007388 */ /* 0x0007e20000000800 */
[----:B------:R-:W-:-:S03]  /*a5c0*/  USHF.R.S32.HI UR15, URZ, 0x1f, UR14 ;  /* 0x0000001fff0f7899 */ /* 0x000fc6000801140e */
        /* <DEDUP_REMOVED lines=24> */
.L_x_1657:
        /* <DEDUP_REMOVED lines=13> */
[----:B------:R-:W-:-:S03]  /*a820*/  IMAD.MOV.U32 R9, RZ, RZ, 0x7f800000 ;  /* 0x7f800000ff097424 */ /* 0x000fc600078e00ff */
[----:B------:R-:W4:Y:S01]  /*a830*/  @P3 LDC R5, c[0x0][0x458] ;  /* 0x00011600ff053b82 */ /* 0x000f220000000800 */
[----:B------:R-:W5:Y:S01]  /*a840*/  @P2 MUFU.LG2 R7, R7 ;  /* 0x0000000700072308 */ /* 0x000f620000000c00 */
[----:B------:R-:W-:Y:S01]  /*a850*/  BSSY.RECONVERGENT B0, `(.L_x_1658) ;  /* 0x0000021000007945 */ /* 0x000fe20003800200 */
[----:B------:R-:W-:Y:S01]  /*a860*/  LOP3.LUT R6, R6, 0x7, R11, 0xf8, !PT ;  /* 0x0000000706067812 */ /* 0x000fe200078ef80b */
[----:B---3--:R-:W-:Y:S01]  /*a870*/  @P3 FMUL.FTZ R17, R4, 0.69314718246459960938 ;  /* 0x3f31721804113820 */ /* 0x008fe20000410000 */
[----:B------:R-:W-:-:S03]  /*a880*/  MOV R8, 0x7f800000 ;  /* 0x7f80000000087802 */ /* 0x000fc60000000f00 */
[----:B------:R-:W3:Y:S01]  /*a890*/  @P2 LDC R2, c[0x0][0x458] ;  /* 0x00011600ff022b82 */ /* 0x000ee20000000800 */
[----:B--2---:R-:W-:-:S04]  /*a8a0*/  UIMAD UR5, UR8, UR13, URZ ;  /* 0x0000000d080572a4 */ /* 0x004fc8000f8e02ff */
[----:B------:R-:W-:Y:S01]  /*a8b0*/  USHF.L.U32 UR7, UR5, 0x7, URZ ;  /* 0x0000000705077899 */ /* 0x000fe200080006ff */
[----:B------:R1:W2:Y:S01]  /*a8c0*/  LDS.128 R12, [R0+0x3000] ;  /* 0x00300000000c7984 */ /* 0x0002a20000000c00 */
[----:B------:R-:W-:Y:S01]  /*a8d0*/  USHF.R.S32.HI UR5, URZ, 0x1f, UR11 ;  /* 0x0000001fff057899 */ /* 0x000fe2000801140b */
[----:B-----5:R-:W-:Y:S01]  /*a8e0*/  @P2 FMUL.FTZ R4, R7, 0.69314718246459960938 ;  /* 0x3f31721807042820 */ /* 0x020fe20000410000 */
        /* <DEDUP_REMOVED lines=23> */
.L_x_1659:
[----:B------:R-:W-:Y:S05]  /*aa60*/  BSYNC.RECONVERGENT B0 ;  /* 0x0000000000007941 */ /* 0x000fea0003800200 */
.L_x_1658:
[----:B------:R2:W3:Y:S01]  /*aa70*/  LDS.128 R20, [R0] ;  /* 0x0000000000147984 */ /* 0x0004e20000000c00 */
[----:B------:R-:W4:Y:S01]  /*aa80*/  LDCU.64 UR4, c[0x0][0x410] ;  /* 0x00008200ff0477ac */ /* 0x000f220008000a00 */
[----:B------:R-:W-:Y:S01]  /*aa90*/  SHF.R.U32.HI R24, RZ, 0x3, R192 ;  /* 0x00000003ff187819 */ /* 0x000fe200000116c0 */
[----:B------:R-:W-:Y:S01]  /*aaa0*/  BSSY.RECONVERGENT B0, `(.L_x_1660) ;  /* 0x0000022000007945 */ /* 0x000fe20003800200 */
[----:B------:R2:W2:Y:S01]  /*aab0*/  LDS.128 R16, [R0+0x4000] ;  /* 0x0040000000107984 */ /* 0x0004a20000000c00 */
[----:B------:R-:W-:Y:S02]  /*aac0*/  IADD3 R194, P0, PT, R194, UR12, RZ ;  /* 0x0000000cc2c27c10 */ /* 0x000fe4000ff1e0ff */
[C---:B------:R-:W-:Y:S01]  /*aad0*/  ISETP.GE.AND P3, PT, R24.reuse, UR25, PT ;  /* 0x0000001918007c0c */ /* 0x040fe2000bf66270 */
[----:B-1----:R1:W1:Y:S01]  /*aae0*/  LDS.128 R8, [R0+0x8000] ;  /* 0x0080000000087984 */ /* 0x0022620000000c00 */
[C---:B------:R-:W-:Y:S01]  /*aaf0*/  VIADD R2, R24.reuse, 0x40 ;  /* 0x0000004018027836 */ /* 0x040fe20000000000 */
[----:B------:R-:W-:Y:S01]  /*ab00*/  IADD3.X R195, PT, PT, RZ, UR9, RZ, P0, !PT ;  /* 0x00000009ffc37c10 */ /* 0x000fe200087fe4ff */
[----:B------:R-:W-:Y:S01]  /*ab10*/  UIMAD.WIDE.U32 UR8, UR8, 0x80, URZ ;  /* 0x00000080080878a5 */ /* 0x000fe2000f8e00ff */
[----:B------:R1:W1:Y:S01]  /*ab20*/  LDS.128 R4, [R0+0xc000] ;  /* 0x00c0000000047984 */ /* 0x0002620000000c00 */
[----:B------:R-:W-:Y:S01]  /*ab30*/  VIADD R3, R24, 0x20 ;  /* 0x0000002018037836 */ /* 0x000fe20000000000 */
[----:B------:R-:W-:Y:S01]  /*ab40*/  ISETP.GE.AND P1, PT, R2, UR25, PT ;  /* 0x0000001902007c0c */ /* 0x000fe2000bf26270 */
[----:B------:R-:W-:-:S02]  /*ab50*/  VIADD R2, R24, 0x60 ;  /* 0x0000006018027836 */ /* 0x000fc40000000000 */
[----:B------:R-:W-:Y:S01]  /*ab60*/  LOP3.LUT R24, R24, UR8, RZ, 0xfc, !PT ;  /* 0x0000000818187c12 */ /* 0x000fe2000f8efcff */
[----:B----4-:R-:W-:Y:S01]  /*ab70*/  IMAD.U32 R26, RZ, RZ, UR4 ;  /* 0x00000004ff1a7e24 */ /* 0x010fe2000f8e00ff */
[----:B------:R-:W-:Y:S02]  /*ab80*/  MOV R29, UR5 ;  /* 0x00000005001d7c02 */ /* 0x000fe40008000f00 */
[----:B------:R-:W-:Y:S01]  /*ab90*/  ISETP.GE.AND P2, PT, R3, UR25, PT ;  /* 0x0000001903007c0c */ /* 0x000fe2000bf46270 */
[----:B------:R-:W-:Y:S01]  /*aba0*/  IMAD.WIDE.U32 R26, R26, UR6, R194 ;  /* 0x000000061a1a7c25 */ /* 0x000fe2000f8e00c2 */
[----:B------:R-:W-:-:S03]  /*abb0*/  ISETP.GE.AND P0, PT, R2, UR25, PT ;  /* 0x0000001902007c0c */ /* 0x000fc6000bf06270 */
[----:B------:R-:W-:Y:S01]  /*abc0*/  IMAD R29, R29, UR6, R27 ;  /* 0x000000061d1d7c24 */ /* 0x000fe2000f8e021b */
[----:B------:R-:W-:Y:S09]  /*abd0*/  @P3 BRA `(.L_x_1661) ;  /* 0x0000000000383947 */ /* 0x000ff20003800000 */
[----:B------:R-:W4:Y:S01]  /*abe0*/  LDCU.64 UR6, c[0x0][0x408] ;  /* 0x00008100ff0677ac */ /* 0x000f220008000a00 */
[----:B------:R-:W-:Y:S01]  /*abf0*/  MOV R28, R26 ;  /* 0x0000001a001c7202 */ /* 0x000fe20000000f00 */
[----:B------:R-:W5:Y:S01]  /*ac00*/  LDCU.64 UR4, c[0x0][0x3f0] ;  /* 0x00007e00ff0477ac */ /* 0x000f620008000a00 */
[----:B----4-:R-:W-:-:S03]  /*ac10*/  UIMAD UR10, UR9, UR6, URZ ;  /* 0x00000006090a72a4 */ /* 0x010fc6000f8e02ff */
[----:B------:R-:W-:-:S03]  /*ac20*/  IMAD.WIDE.U32 R30, R24, UR6, R28 ;  /* 0x00000006181e7c25 */ /* 0x000fc6000f8e001c */
[----:B------:R-:W-:Y:S02]  /*ac30*/  MOV R3, UR10 ;  /* 0x0000000a00037c02 */ /* 0x000fe40008000f00 */
[----:B-----5:R-:W-:-:S03]  /*ac40*/  LEA R2, P3, R30, UR4, 0x1 ;  /* 0x000000041e027c11 */ /* 0x020fc6000f8608ff */
[----:B------:R-:W-:-:S05]  /*ac50*/  IMAD R3, R24, UR7, R3 ;  /* 0x0000000718037c24 */ /* 0x000fca000f8e0203 */
[----:B------:R-:W-:-:S04]  /*ac60*/  IADD3 R3, PT, PT, R3, R31, RZ ;  /* 0x0000001f03037210 */ /* 0x000fc80007ffe0ff */
[----:B------:R-:W-:-:S05]  /*ac70*/  LEA.HI.X R3, R30, UR5, R3, 0x1, P3 ;  /* 0x000000051e037c11 */ /* 0x000fca00098f0c03 */
[----:B---3--:R4:W-:Y:S04]  /*ac80*/  STG.E.128 desc[UR18][R2.64], R20 ;  /* 0x0000001402007986 */ /* 0x0089e8000c101d12 */
[----:B--2---:R4:W-:Y:S04]  /*ac90*/  STG.E.128 desc[UR18][R2.64+0x80], R16 ;  /* 0x0000801002007986 */ /* 0x0049e8000c101d12 */
[----:B-1----:R4:W-:Y:S04]  /*aca0*/  STG.E.128 desc[UR18][R2.64+0x100], R8 ;  /* 0x0001000802007986 */ /* 0x0029e8000c101d12 */
[----:B------:R4:W-:Y:S02]  /*acb0*/  STG.E.128 desc[UR18][R2.64+0x180], R4 ;  /* 0x0001800402007986 */ /* 0x0009e4000c101d12 */
.L_x_1661:
[----:B------:R-:W-:Y:S05]  /*acc0*/  BSYNC.RECONVERGENT B0 ;  /* 0x0000000000007941 */ /* 0x000fea0003800200 */
.L_x_1660:
        /* <DEDUP_REMOVED lines=11> */
[----:B------:R-:W-:-:S04]  /*ad80*/  IMAD.X R2, RZ, RZ, UR9, P2 ;  /* 0x00000009ff027e24 */ /* 0x000fc800090e06ff */
[----:B-----5:R-:W-:Y:S02]  /*ad90*/  IMAD R2, R2, UR6, RZ ;  /* 0x0000000602027c24 */ /* 0x020fe4000f8e02ff */
[----:B------:R-:W-:-:S04]  /*ada0*/  IMAD.WIDE.U32 R30, R3, UR6, R30 ;  /* 0x00000006031e7c25 */ /* 0x000fc8000f8e001e */
[----:B------:R-:W-:Y:S01]  /*adb0*/  IMAD R2, R3, UR7, R2 ;  /* 0x0000000703027c24 */ /* 0x000fe2000f8e0202 */
[----:B---3--:R-:W-:-:S04]  /*adc0*/  LEA R32, P2, R30, UR4, 0x1 ;  /* 0x000000041e207c11 */ /* 0x008fc8000f8408ff */
[----:B------:R-:W-:-:S04]  /*add0*/  IADD3 R2, PT, PT, R2, R31, RZ ;  /* 0x0000001f02027210 */ /* 0x000fc80007ffe0ff */
[----:B------:R-:W-:-:S05]  /*ade0*/  LEA.HI.X R33, R30, UR5, R2, 0x1, P2 ;  /* 0x000000051e217c11 */ /* 0x000fca00090f0c02 */
[----:B----4-:R3:W-:Y:S04]  /*adf0*/  STG.E.128 desc[UR18][R32.64], R20 ;  /* 0x0000001420007986 */ /* 0x0107e8000c101d12 */
[----:B--2---:R3:W-:Y:S04]  /*ae00*/  STG.E.128 desc[UR18][R32.64+0x80], R16 ;  /* 0x0000801020007986 */ /* 0x0047e8000c101d12 */
[----:B-1----:R3:W-:Y:S04]  /*ae10*/  STG.E.128 desc[UR18][R32.64+0x100], R8 ;  /* 0x0001000820007986 */ /* 0x0027e8000c101d12 */
[----:B------:R3:W-:Y:S02]  /*ae20*/  STG.E.128 desc[UR18][R32.64+0x180], R4 ;  /* 0x0001800420007986 */ /* 0x0007e4000c101d12 */
.L_x_1663:
[----:B------:R-:W-:Y:S05]  /*ae30*/  BSYNC.RECONVERGENT B0 ;  /* 0x0000000000007941 */ /* 0x000fea0003800200 */
.L_x_1662:
        /* <DEDUP_REMOVED lines=22> */
.L_x_1665:
[----:B------:R-:W-:Y:S05]  /*afa0*/  BSYNC.RECONVERGENT B0 ;  /* 0x0000000000007941 */ /* 0x000fea0003800200 */
.L_x_1664:
[----:B-1-3--:R1:W3:Y:S04]  /*afb0*/  LDS.128 R8, [R0+0x7000] ;  /* 0x0070000000087984 */ /* 0x00a2e80000000c00 */
[----:B------:R1:W1:Y:S04]  /*afc0*/  LDS.128 R4, [R0+0xb000] ;  /* 0x00b0000000047984 */ /* 0x0002680000000c00 */
[----:B--2---:R2:W1:Y:S01]  /*afd0*/  LDS.128 R16, [R0+0xf000] ;  /* 0x00f0000000107984 */ /* 0x0044620000000c00 */
[----:B------:R-:W-:Y:S05]  /*afe0*/  @P0 EXIT ;  /* 0x000000000000094d */ /* 0x000fea0003800000 */
[----:B------:R-:W5:Y:S01]  /*aff0*/  LDCU.64 UR6, c[0x0][0x408] ;  /* 0x00008100ff0677ac */ /* 0x000f620008000a00 */
[----:B------:R-:W-:Y:S01]  /*b000*/  IADD3 R3, P0, PT, R24, 0x60, RZ ;  /* 0x0000006018037810 */ /* 0x000fe20007f1e0ff */
[----:B----4-:R-:W-:Y:S01]  /*b010*/  IMAD.MOV.U32 R20, RZ, RZ, R26 ;  /* 0x000000ffff147224 */ /* 0x010fe200078e001a */
[----:B------:R-:W-:Y:S01]  /*b020*/  MOV R21, R29 ;  /* 0x0000001d00157202 */ /* 0x000fe20000000f00 */
[----:B------:R-:W4:Y:S02]  /*b030*/  LDCU.64 UR4, c[0x0][0x3f0] ;  /* 0x00007e00ff0477ac */ /* 0x000f240008000a00 */
[----:B-12---:R-:W-:-:S04]  /*b040*/  IMAD.X R0, RZ, RZ, UR9, P0 ;  /* 0x00000009ff007e24 */ /* 0x006fc800080e06ff */
[----:B-----5:R-:W-:Y:S02]  /*b050*/  IMAD R0, R0, UR6, RZ ;  /* 0x0000000600007c24 */ /* 0x020fe4000f8e02ff */
[----:B------:R-:W-:-:S04]  /*b060*/  IMAD.WIDE.U32 R20, R3, UR6, R20 ;  /* 0x0000000603147c25 */ /* 0x000fc8000f8e0014 */
[----:B------:R-:W-:Y:S01]  /*b070*/  IMAD R0, R3, UR7, R0 ;  /* 0x0000000703007c24 */ /* 0x000fe2000f8e0200 */
[----:B----4-:R-:W-:-:S04]  /*b080*/  LEA R2, P0, R20, UR4, 0x1 ;  /* 0x0000000414027c11 */ /* 0x010fc8000f8008ff */
[----:B------:R-:W-:-:S04]  /*b090*/  IADD3 R0, PT, PT, R0, R21, RZ ;  /* 0x0000001500007210 */ /* 0x000fc80007ffe0ff */
[----:B------:R-:W-:-:S05]  /*b0a0*/  LEA.HI.X R3, R20, UR5, R0, 0x1, P0 ;  /* 0x0000000514037c11 */ /* 0x000fca00080f0c00 */
[----:B------:R-:W-:Y:S04]  /*b0b0*/  STG.E.128 desc[UR18][R2.64], R12 ;  /* 0x0000000c02007986 */ /* 0x000fe8000c101d12 */
[----:B---3--:R-:W-:Y:S04]  /*b0c0*/  STG.E.128 desc[UR18][R2.64+0x80], R8 ;  /* 0x0000800802007986 */ /* 0x008fe8000c101d12 */
[----:B------:R-:W-:Y:S04]  /*b0d0*/  STG.E.128 desc[UR18][R2.64+0x100], R4 ;  /* 0x0001000402007986 */ /* 0x000fe8000c101d12 */
[----:B------:R-:W-:Y:S01]  /*b0e0*/  STG.E.128 desc[UR18][R2.64+0x180], R16 ;  /* 0x0001801002007986 */ /* 0x000fe2000c101d12 */
[----:B------:R-:W-:Y:S05]  /*b0f0*/  EXIT ;  /* 0x000000000000794d */ /* 0x000fea0003800000 */
.L_x_1666:
        /* <DEDUP_REMOVED lines=16> */
.L_x_2363:


//--------------------- .text._ZN5flash16flash_fwd_kernelI23Flash_fwd_kernel_traitsILi256ELi128ELi64ELi8ELb0ELb0EN7cutlass6half_tE19Flash_kernel_traitsILi256ELi128ELi64ELi8ES3_EELb0ELb0ELb0ELb0ELb0ELb1ELb1ELb0EEEvNS_16Flash_fwd_paramsE --------------------------
	.section	.text._ZN5flash16flash_fwd_kernelI23Flash_fwd_kernel_traitsILi256ELi128ELi64ELi8ELb0ELb0EN7cutlass6half_tE19Flash_kernel_traitsILi256ELi128ELi64ELi8ES3_EELb0ELb0ELb0ELb0ELb0ELb1ELb1ELb0EEEvNS_16Flash_fwd_paramsE,"ax",@progbits
	.align	128
        .global         _ZN5flash16flash_fwd_kernelI23Flash_fwd_kernel_traitsILi256ELi128ELi64ELi8ELb0ELb0EN7cutlass6half_tE19Flash_kernel_traitsILi256ELi128ELi64ELi8ES3_EELb0ELb0ELb0ELb0ELb0ELb1ELb1ELb0EEEvNS_16Flash_fwd_paramsE
        .type           _ZN5flash16flash_fwd_kernelI23Flash_fwd_kernel_traitsILi256ELi128ELi64ELi8ELb0ELb0EN7cutlass6half_tE19Flash_kernel_traitsILi256ELi128ELi64ELi8ES3_EELb0ELb0ELb0ELb0ELb0ELb1ELb1ELb0EEEvNS_16Flash_fwd_paramsE,@function
        .size           _ZN5flash16flash_fwd_kernelI23Flash_fwd_kernel_traitsILi256ELi128ELi64ELi8ELb0ELb0EN7cutlass6half_tE19Flash_kernel_traitsILi256ELi128ELi64ELi8ES3_EELb0ELb0ELb0ELb0ELb0ELb1ELb1ELb0EEEvNS_16Flash_fwd_paramsE,(.L_x_2364 - _ZN5flash16flash_fwd_kernelI23Flash_fwd_kernel_traitsILi256ELi128ELi64ELi8ELb0ELb0EN7cutlass6half_tE19Flash_kernel_traitsILi256ELi128ELi64ELi8ES3_EELb0ELb0ELb0ELb0ELb0ELb1ELb1ELb0EEEvNS_16Flash_fwd_paramsE)
        .other          _ZN5flash16flash_fwd_kernelI23Flash_fwd_kernel_traitsILi256ELi128ELi64ELi8ELb0ELb0EN7cutlass6half_tE19Flash_kernel_traitsILi256ELi128ELi64ELi8ES3_EELb0ELb0ELb0ELb0ELb0ELb1ELb1ELb0EEEvNS_16Flash_fwd_paramsE,@"STO_CUDA_ENTRY STV_DEFAULT"
_ZN5flash16flash_fwd_kernelI23Flash_fwd_kernel_traitsILi256ELi128ELi64ELi8ELb0ELb0EN7cutlass6half_tE19Flash_kernel_traitsILi256ELi128ELi64ELi8ES3_EELb0ELb0ELb0ELb0ELb0ELb1ELb1ELb0EEEvNS_16Flash_fwd_paramsE:
.text._ZN5flash16flash_fwd_kernelI23Flash_fwd_kernel_traitsILi256ELi128ELi64ELi8ELb0ELb0EN7cutlass6half_tE19Flash_kernel_traitsILi256ELi128ELi64ELi8ES3_EELb0ELb0ELb0ELb0ELb0ELb1ELb1ELb0EEEvNS_16Flash_fwd_paramsE:
        /* <DEDUP_REMOVED lines=57> */
.L_x_1667:
        /* <DEDUP_REMOVED lines=36> */
.L_x_1669:
        /* <DEDUP_REMOVED lines=45> */
.L_x_1671:
[----:B------:R-:W-:Y:S05]  /*08a0*/  BSYNC.RECONVERGENT B0 ;  /* 0x0000000000007941 */ /* 0x000fea0003800200 */
.L_x_1670:
        /* <DEDUP_REMOVED lines=19> */
.L_x_1673:
[----:B------:R-:W-:Y:S05]  /*09e0*/  BSYNC.RECONVERGENT B0 ;  /* 0x0000000000007941 */ /* 0x000fea0003800200 */
.L_x_1672:
        /* <DEDUP_REMOVED lines=18> */
.L_x_1675:
[----:B------:R-:W-:Y:S05]  /*0b10*/  BSYNC.RECONVERGENT B0 ;  /* 0x0000000000007941 */ /* 0x000fea0003800200 */
.L_x_1674:
        /* <DEDUP_REMOVED lines=20> */
.L_x_1677:
[----:B------:R-:W-:Y:S05]  /*0c60*/  BSYNC.RECONVERGENT B0 ;  /* 0x0000000000007941 */ /* 0x000fea0003800200 */
.L_x_1676:
        /* <DEDUP_REMOVED lines=11> */
.L_x_1679:
[----:B------:R-:W-:Y:S05]  /*0d20*/  BSYNC.RECONVERGENT B0 ;  /* 0x0000000000007941 */ /* 0x000fea0003800200 */
.L_x_1678:
        /* <DEDUP_REMOVED lines=10> */
.L_x_1681:
[----:B------:R-:W-:Y:S05]  /*0dd0*/  BSYNC.RECONVERGENT B0 ;  /* 0x0000000000007941 */ /* 0x000fea0003800200 */
.L_x_1680:
        /* <DEDUP_REMOVED lines=10> */
.L_x_1683:
[----:B------:R-:W-:Y:S05]  /*0e80*/  BSYNC.RECONVERGENT B0 ;  /* 0x0000000000007941 */ /* 0x000fea0003800200 */
.L_x_1682:
        /* <DEDUP_REMOVED lines=10> */
.L_x_1668:
        /* <DEDUP_REMOVED lines=20> */
.L_x_1684:
[----:B------:R-:W2:Y:S01]  /*1070*/  LDCU.64 UR6, c[0x0][0x3b8] ;  /* 0x00007700ff0677ac */ /* 0x000ea20008000a00 */
[----:B------:R-:W-:-:S05]  /*1080*/  IADD3 R22, PT, PT, R8, R9, RZ ;  /* 0x0000000908167210 */ /* 0x000fca0007ffe0ff */
[C---:B--2---:R-:W-:Y:S02]  /*1090*/  IMAD R19, R22.reuse, UR7, RZ ;  /* 0x0000000716137c24 */ /* 0x044fe4000f8e02ff */
[----:B------:R-:W-:-:S05]  /*10a0*/  IMAD.WIDE.U32 R22, R22, UR6, RZ ;  /* 0x0000000616167c25 */ /* 0x000fca000f8e00ff */
[----:B------:R-:W-:Y:S02]  /*10b0*/  IADD3 R19, PT, PT, R23, R19, RZ ;  /* 0x0000001317137210 */ /* 0x000fe40007ffe0ff */
.L_x_1685:
        /* <DEDUP_REMOVED lines=39> */
.L_x_1686:
[----:B------:R-:W2:Y:S01]  /*1330*/  LDC.64 R4, c[0x0][0x3c0] ;  /* 0x0000f000ff047b82 */ /* 0x000ea20000000a00 */
[----:B------:R-:W-:-:S05]  /*1340*/  IADD3 R8, PT, PT, R8, R9, RZ ;  /* 0x0000000908087210 */ /* 0x000fca0007ffe0ff */
[C---:B--2---:R-:W-:Y:S02]  /*1350*/  IMAD R12, R8.reuse, R5, RZ ;  /* 0x00000005080c7224 */ /* 0x044fe400078e02ff */
[----:B------:R-:W-:-:S05]  /*1360*/  IMAD.WIDE.U32 R24, R8, R4, RZ ;  /* 0x0000000408187225 */ /* 0x000fca00078e00ff */
[----:B------:R-:W-:-:S07]  /*1370*/  IADD3 R12, PT, PT, R25, R12, RZ ;  /* 0x0000000c190c7210 */ /* 0x000fce0007ffe0ff */
.L_x_1687:
        /* <DEDUP_REMOVED lines=66> */
[----:B------:R-:W-:Y:S01]  /*17a0*/  IMAD R10, R88, -0x40, R3 ;  /* 0xffffffc0580a7824 */ /* 0x000fe200078e0203 */
[----:B------:R-:W-:Y:S01]  /*17b0*/  @!P1 IADD3 R20, PT, PT, R25, R20, RZ ;  /* 0x0000001419149210 */ /* 0x000fe20007ffe0ff */
[----:B------:R-:W-:Y:S01]  /*17c0*/  IMAD.SHL.U32 R21, R4, 0x40, RZ ;  /* 0x0000004004157824 */ /* 0x000fe200078e00ff */
[----:B------:R-:W-:Y:S01]  /*17d0*/  @!P3 LDGSTS.E.BYPASS.LTC128B.128 [R233+0x4000], desc[UR16][R28.64+0x80] ;  /* 0x040000801ce9bfae */ /* 0x000fe2000b981a10 */
[----:B------:R-:W-:Y:S01]  /*17e0*/  IMAD.MOV.U32 R84, RZ, RZ, 0x20 ;  /* 0x00000020ff547424 */ /* 0x000fe200078e00ff */
[CC--:B------:R-:W-:Y:S02]  /*17f0*/  ISETP.GE.AND P2, PT, R15.reuse, R10.reuse, PT ;  /* 0x0000000a0f00720c */ /* 0x0c0fe40003f46270 */
[----:B------:R-:W-:Y:S04]  /*1800*/  @!P3 LDGSTS.E.BYPASS.LTC128B.128 [R233+0x8000], desc[UR16][R28.64+0x100] ;  /* 0x080001001ce9bfae */ /* 0x000fe8000b981a10 */
[----:B------:R1:W-:Y:S01]  /*1810*/  @!P3 LDGSTS.E.BYPASS.LTC128B.128 [R233+0xc000], desc[UR16][R28.64+0x180] ;  /* 0x0c0001801ce9bfae */ /* 0x0003e2000b981a10 */
[----:B------:R-:W-:Y:S01]  /*1820*/  ISETP.GE.AND P3, PT, R15, R10, PT ;  /* 0x0000000a0f00720c */ /* 0x000fe20003f66270 */
[----:B------:R-:W-:-:S02]  /*1830*/  IMAD.X R15, RZ, RZ, R12, P0 ;  /* 0x000000ffff0f7224 */ /* 0x000fc400000e060c */
        /* <DEDUP_REMOVED lines=28> */
[----:B------:R-:W-:Y:S01]  /*1a00*/  @!P6 IADD3 R12, PT, PT, R27, R23, RZ ;  /* 0x000000171b0ce210 */ /* 0x000fe20007ffe0ff */
[----:B------:R-:W-:Y:S01]  /*1a10*/  USHF.L.U64.HI UR9, UR6, 0x5, UR7 ;  /* 0x0000000506097899 */ /* 0x000fe20008010207 */
        /* <DEDUP_REMOVED lines=32> */
[----:B------:R-:W-:Y:S01]  /*1c20*/  @!P5 LDGSTS.E.BYPASS.LTC128B.128 [R233+0x7000], desc[UR16][R6.64+0x80] ;  /* 0x0700008006e9dfae */ /* 0x000fe2000b981a10 */
[----:B------:R-:W2:Y:S01]  /*1c30*/  LDCU UR6, c[0x0][0x50c] ;  /* 0x0000a180ff0677ac */ /* 0x000ea20008000800 */
        /* <DEDUP_REMOVED lines=19> */
[----:B---3--:R-:W-:-:S03]  /*1d70*/  LOP3.LUT R7, R176, 0x38, R167, 0xf8, !PT ;  /* 0x00000038b0077812 */ /* 0x008fc600078ef8a7 */
        /* <DEDUP_REMOVED lines=10> */
[----:B------:R-:W-:-:S03]  /*1e20*/  VIADD R87, R93, UR5 ;  /* 0x000000055d577c36 */ /* 0x000fc60008000000 */
[----:B------:R-:W-:Y:S01]  /*1e30*/  IADD3 R92, PT, PT, R95, R84, RZ ;  /* 0x000000545f5c7210 */ /* 0x000fe20007ffe0ff */
        /* <DEDUP_REMOVED lines=32> */
[----:B------:R-:W2:Y:S04]  /*2040*/  LDSM.16.M88.4 R28, [R93+UR5+0x11000] ;  /* 0x011000055d1c783b */ /* 0x000ea80008000200 */
[----:B------:R-:W2:Y:S04]  /*2050*/  LDSM.16.M88.4 R52, [R93+UR5+0x11800] ;  /* 0x011800055d34783b */ /* 0x000ea80008000200 */
[----:B------:R-:W-:Y:S04]  /*2060*/  LDSM.16.M88.4 R56, [R92] ;  /* 0x000000005c38783b */ /* 0x000fe80000000200 */
[----:B------:R-:W2:Y:S04]  /*2070*/  LDSM.16.M88.4 R20, [R89+0x10000] ;  /* 0x010000005914783b */ /* 0x000ea80000000200 */
[----:B-1----:R-:W1:Y:S04]  /*2080*/  LDSM.16.M88.4 R12, [R89+0x10800] ;  /* 0x01080000590c783b */ /* 0x002e680000000200 */
[----:B------:R-:W-:Y:S04]  /*2090*/  LDSM.16.M88.4 R16, [R91] ;  /* 0x000000005b10783b */ /* 0x000fe80000000200 */
[----:B---3--:R-:W3:Y:S04]  /*20a0*/  LDSM.16.M88.4 R8, [R87+0x10000] ;  /* 0x010000005708783b */ /* 0x008ee80000000200 */
[----:B------:R-:W3:Y:S01]  /*20b0*/  LDSM.16.M88.4 R4, [R87+0x10800] ;  /* 0x010800005704783b */ /* 0x000ee20000000200 */
[C---:B----4-:R-:W-:Y:S03]  /*20c0*/  HMMA.16816.F32 R48, R72.reuse, R44, RZ ;  /* 0x0000002c4830723c */ /* 0x050fe600000018ff */
[----:B------:R-:W4:Y:S04]  /*20d0*/  LDSM.16.M88.4 R64, [R89+0x11000] ;  /* 0x011000005940783b */ /* 0x000f280000000200 */
[----:B------:R-:W4:Y:S01]  /*20e0*/  LDSM.16.M88.4 R60, [R89+0x11800] ;  /* 0x01180000593c783b */ /* 0x000f220000000200 */
[C---:B------:R-:W-:Y:S03]  /*20f0*/  HMMA.16816.F32 R44, R72.reuse, R46, RZ ;  /* 0x0000002e482c723c */ /* 0x040fe600000018ff */
[----:B------:R-:W-:Y:S04]  /*2100*/  LDSM.16.M88.4 R76, [R90] ;  /* 0x000000005a4c783b */ /* 0x000fe80000000200 */
[----:B------:R-:W-:Y:S01]  /*2110*/  LDSM.16.M88.4 R80, [R85+0x11800] ;  /* 0x011800005550783b */ /* 0x000fe20000000200 */
[C---:B-----5:R-:W-:Y:S03]  /*2120*/  HMMA.16816.F32 R40, R72.reuse, R36, RZ ;  /* 0x000000244828723c */ /* 0x060fe600000018ff */
[----:B------:R-:W-:Y:S04]  /*2130*/  LDSM.16.M88.4 R68, [R95+0x4000] ;  /* 0x004000005f44783b */ /* 0x000fe80000000200 */
[----:B------:R-:W0:Y:S01]  /*2140*/  LDGDEPBAR ;  /* 0x00000000000079af */ /* 0x000e220000000000 */
[C---:B------:R-:W-:Y:S08]  /*2150*/  HMMA.16816.F32 R36, R72.reuse, R38, RZ ;  /* 0x000000264824723c */ /* 0x040ff000000018ff */
[C---:B--2---:R-:W-:Y:S08]  /*2160*/  HMMA.16816.F32 R32, R72.reuse, R28, RZ ;  /* 0x0000001c4820723c */ /* 0x044ff000000018ff */
[C---:B------:R-:W-:Y:S08]  /*2170*/  HMMA.16816.F32 R28, R72.reuse, R30, RZ ;  /* 0x0000001e481c723c */ /* 0x040ff000000018ff */
[----:B------:R-:W-:Y:S08]  /*2180*/  HMMA.16816.F32 R24, R72, R52, RZ ;  /* 0x000000344818723c */ /* 0x000ff000000018ff */
[C---:B------:R-:W-:Y:S08]  /*2190*/  HMMA.16816.F32 R48, R56.reuse, R20, R48 ;  /* 0x000000143830723c */ /* 0x040ff00000001830 */
[----:B------:R-:W-:Y:S01]  /*21a0*/  HMMA.16816.F32 R44, R56, R22, R44 ;  /* 0x00000016382c723c */ /* 0x000fe2000000182c */
[----:B------:R-:W-:Y:S07]  /*21b0*/  LDSM.16.M88.4 R20, [R87+0x11800] ;  /* 0x011800005714783b */ /* 0x000fee0000000200 */
[----:B------:R-:W-:Y:S01]  /*21c0*/  HMMA.16816.F32 R72, R72, R54, RZ ;  /* 0x000000364848723c */ /* 0x000fe200000018ff */
[----:B------:R-:W2:Y:S07]  /*21d0*/  LDSM.16.M88.4 R52, [R87+0x11000] ;  /* 0x011000005734783b */ /* 0x000eae0000000200 */
[C---:B-1----:R-:W-:Y:S08]  /*21e0*/  HMMA.16816.F32 R40, R56.reuse, R12, R40 ;  /* 0x0000000c3828723c */ /* 0x042ff00000001828 */
[----:B------:R-:W-:Y:S01]  /*21f0*/  HMMA.16816.F32 R36, R56, R14, R36 ;  /* 0x0000000e3824723c */ /* 0x000fe20000001824 */
[----:B------:R-:W-:Y:S07]  /*2200*/  LDSM.16.M88.4 R12, [R85+0x10000] ;  /* 0x01000000550c783b */ /* 0x000fee0000000200 */
[C---:B---3--:R-:W-:Y:S08]  /*2210*/  HMMA.16816.F32 R48, R16.reuse, R8, R48 ;  /* 0x000000081030723c */ /* 0x048ff00000001830 */
[C---:B------:R-:W-:Y:S01]  /*2220*/  HMMA.16816.F32 R44, R16.reuse, R10, R44 ;  /* 0x0000000a102c723c */ /* 0x040fe2000000182c */
[----:B------:R-:W1:Y:S07]  /*2230*/  LDSM.16.M88.4 R8, [R85+0x10800] ;  /* 0x010800005508783b */ /* 0x000e6e0000000200 */
[C---:B------:R-:W-:Y:S08]  /*2240*/  HMMA.16816.F32 R40, R16.reuse, R4, R40 ;  /* 0x000000041028723c */ /* 0x040ff00000001828 */
[----:B------:R-:W-:Y:S01]  /*2250*/  HMMA.16816.F32 R36, R16, R6, R36 ;  /* 0x000000061024723c */ /* 0x000fe20000001824 */
[----:B------:R-:W3:Y:S07]  /*2260*/  LDSM.16.M88.4 R4, [R85+0x11000] ;  /* 0x011000005504783b */ /* 0x000eee0000000200 */
[C---:B----4-:R-:W-:Y:S08]  /*2270*/  HMMA.16816.F32 R32, R56.reuse, R64, R32 ;  /* 0x000000403820723c */ /* 0x050ff00000001820 */
[C---:B------:R-:W-:Y:S01]  /*2280*/  HMMA.16816.F32 R28, R56.reuse, R66, R28 ;  /* 0x00000042381c723c */ /* 0x040fe2000000181c */
[----:B------:R-:W-:Y:S07]  /*2290*/  LDSM.16.M88.4 R64, [R93+UR5+0x12000] ;  /* 0x012000055d40783b */ /* 0x000fee0008000200 */
[C---:B------:R-:W-:Y:S08]  /*22a0*/  HMMA.16816.F32 R24, R56.reuse, R60, R24 ;  /* 0x0000003c3818723c */ /* 0x040ff00000001818 */
[----:B------:R-:W-:Y:S01]  /*22b0*/  HMMA.16816.F32 R72, R56, R62, R72 ;  /* 0x0000003e3848723c */ /* 0x000fe20000001848 */
[----:B------:R-:W4:Y:S04]  /*22c0*/  LDSM.16.M88.4 R60, [R93+UR5+0x12800] ;  /* 0x012800055d3c783b */ /* 0x000f280008000200 */
[----:B------:R-:W5:Y:S03]  /*22d0*/  LDSM.16.M88.4 R56, [R93+UR5+0x13000] ;  /* 0x013000055d38783b */ /* 0x000f660008000200 */
[C---:B--2---:R-:W-:Y:S08]  /*22e0*/  HMMA.16816.F32 R32, R16.reuse, R52, R32 ;  /* 0x000000341020723c */ /* 0x044ff00000001820 */
[C---:B------:R-:W-:Y:S01]  /*22f0*/  HMMA.16816.F32 R28, R16.reuse, R54, R28 ;  /* 0x00000036101c723c */ /* 0x040fe2000000181c */
[----:B------:R-:W2:Y:S07]  /*2300*/  LDSM.16.M88.4 R52, [R93+UR5+0x13800] ;  /* 0x013800055d34783b */ /* 0x000eae0008000200 */
[C---:B------:R-:W-:Y:S08]  /*2310*/  HMMA.16816.F32 R24, R16.reuse, R20, R24 ;  /* 0x000000141018723c */ /* 0x040ff00000001818 */
        /* <DEDUP_REMOVED lines=11> */
[----:B------:R-:W3:Y:S07]  /*23d0*/  LDSM.16.M88.4 R4, [R89+0x13800] ;  /* 0x013800005904783b */ /* 0x000eee0000000200 */
[C---:B------:R-:W-:Y:S08]  /*23e0*/  HMMA.16816.F32 R24, R76.reuse, R80, R24 ;  /* 0x000000504c18723c */ /* 0x040ff00000001818 */
[----:B------:R-:W-:Y:S01]  /*23f0*/  HMMA.16816.F32 R72, R76, R82, R72 ;  /* 0x000000524c48723c */ /* 0x000fe20000001848 */
[----:B------:R-:W-:Y:S07]  /*2400*/  LDSM.16.M88.4 R76, [R85+0x15000] ;  /* 0x01500000554c783b */ /* 0x000fee0000000200 */
[C---:B----4-:R-:W-:Y:S08]  /*2410*/  HMMA.16816.F32 R40, R68.reuse, R60, R40 ;  /* 0x0000003c4428723c */ /* 0x050ff00000001828 */
[C---:B------:R-:W-:Y:S08]  /*2420*/  HMMA.16816.F32 R36, R68.reuse, R62, R36 ;  /* 0x0000003e4424723c */ /* 0x040ff00000001824 */
[C---:B------:R-:W-:Y:S08]  /*2430*/  HMMA.16816.F32 R48, R68.reuse, R64, R48 ;  /* 0x000000404430723c */ /* 0x040ff00000001830 */
[C---:B------:R-:W-:Y:S08]  /*2440*/  HMMA.16816.F32 R44, R68.reuse, R66, R44 ;  /* 0x00000042442c723c */ /* 0x040ff0000000182c */
[C---:B-----5:R-:W-:Y:S08]  /*2450*/  HMMA.16816.F32 R32, R68.reuse, R56, R32 ;  /* 0x000000384420723c */ /* 0x060ff00000001820 */
[C---:B------:R-:W-:Y:S01]  /*2460*/  HMMA.16816.F32 R60, R68.reuse, R58, R28 ;  /* 0x0000003a443c723c */ /* 0x040fe2000000181c */
[----:B------:R-:W-:Y:S04]  /*2470*/  LDSM.16.M88.4 R56, [R91+0x4000] ;  /* 0x004000005b38783b */ /* 0x000fe80000000200 */
[----:B------:R-:W4:Y:S03]  /*2480*/  LDSM.16.M88.4 R28, [R87+0x12000] ;  /* 0x01200000571c783b */ /* 0x000f260000000200 */
[C---:B--2---:R-:W-:Y:S01]  /*2490*/  HMMA.16816.F32 R64, R68.reuse, R52, R24 ;  /* 0x000000344440723c */ /* 0x044fe20000001818 */
[----:B------:R-:W2:Y:S07]  /*24a0*/  LDSM.16.M88.4 R24, [R87+0x12800] ;  /* 0x012800005718783b */ /* 0x000eae0000000200 */
[----:B------:R-:W-:Y:S01]  /*24b0*/  HMMA.16816.F32 R72, R68, R54, R72 ;  /* 0x000000364448723c */ /* 0x000fe20000001848 */
[----:B------:R-:W-:Y:S07]  /*24c0*/  LDSM.16.M88.4 R68, [R85+0x13800] ;  /* 0x013800005544783b */ /* 0x000fee0000000200 */
[C---:B------:R-:W-:Y:S08]  /*24d0*/  HMMA.16816.F32 R48, R20.reuse, R16, R48 ;  /* 0x000000101430723c */ /* 0x040ff00000001830 */
[C---:B------:R-:W-:Y:S01]  /*24e0*/  HMMA.16816.F32 R44, R20.reuse, R18, R44 ;  /* 0x00000012142c723c */ /* 0x040fe2000000182c */
[----:B------:R-:W-:Y:S07]  /*24f0*/  LDSM.16.M88.4 R16, [R90+0x4000] ;  /* 0x004000005a10783b */ /* 0x000fee0000000200 */
[C---:B-1----:R-:W-:Y:S08]  /*2500*/  HMMA.16816.F32 R40, R20.reuse, R12, R40 ;  /* 0x0000000c1428723c */ /* 0x042ff00000001828 */
[C---:B------:R-:W-:Y:S01]  /*2510*/  HMMA.16816.F32 R36, R20.reuse, R14, R36 ;  /* 0x0000000e1424723c */ /* 0x040fe20000001824 */
[----:B------:R-:W-:Y:S07]  /*2520*/  LDSM.16.M88.4 R12, [R87+0x13800] ;  /* 0x01380000570c783b */ /* 0x000fee0000000200 */
[C---:B------:R-:W-:Y:S08]  /*2530*/  HMMA.16816.F32 R32, R20.reuse, R8, R32 ;  /* 0x000000081420723c */ /* 0x040ff00000001820 */
[C---:B------:R-:W-:Y:S01]  /*2540*/  HMMA.16816.F32 R60, R20.reuse, R10, R60 ;  /* 0x0000000a143c723c */ /* 0x040fe2000000183c */
[----:B------:R-:W1:Y:S07]  /*2550*/  LDSM.16.M88.4 R8, [R87+0x13000] ;  /* 0x013000005708783b */ /* 0x000e6e0000000200 */
[C---:B---3--:R-:W-:Y:S08]  /*2560*/  HMMA.16816.F32 R64, R20.reuse, R4, R64 ;  /* 0x000000041440723c */ /* 0x048ff00000001840 */
[----:B------:R-:W-:Y:S01]  /*2570*/  HMMA.16816.F32 R72, R20, R6, R72 ;  /* 0x000000061448723c */ /* 0x000fe20000001848 */
[----:B------:R-:W3:Y:S04]  /*2580*/  LDSM.16.M88.4 R4, [R85+0x12000] ;  /* 0x012000005504783b */ /* 0x000ee80000000200 */
[----:B------:R-:W-:Y:S03]  /*2590*/  LDSM.16.M88.4 R20, [R85+0x13000] ;  /* 0x013000005514783b */ /* 0x000fe60000000200 */
[C---:B----4-:R-:W-:Y:S08]  /*25a0*/  HMMA.16816.F32 R48, R56.reuse, R28, R48 ;  /* 0x0000001c3830723c */ /* 0x050ff00000001830 */
[C---:B------:R-:W-:Y:S01]  /*25b0*/  HMMA.16816.F32 R44, R56.reuse, R30, R44 ;  /* 0x0000001e382c723c */ /* 0x040fe2000000182c */
[----:B------:R-:W4:Y:S07]  /*25c0*/  LDSM.16.M88.4 R28, [R85+0x12800] ;  /* 0x01280000551c783b */ /* 0x000f2e0000000200 */
[C---:B--2---:R-:W-:Y:S08]  /*25d0*/  HMMA.16816.F32 R40, R56.reuse, R24, R40 ;  /* 0x000000183828723c */ /* 0x044ff00000001828 */
[C---:B------:R-:W-:Y:S01]  /*25e0*/  HMMA.16816.F32 R52, R56.reuse, R26, R36 ;  /* 0x0000001a3834723c */ /* 0x040fe20000001824 */
[----:B------:R-:W-:Y:S04]  /*25f0*/  LDSM.16.M88.4 R36, [R95+0x8000] ;  /* 0x008000005f24783b */ /* 0x000fe80000000200 */
[----:B------:R-:W2:Y:S03]  /*2600*/  LDSM.16.M88.4 R24, [R93+UR5+0x14000] ;  /* 0x014000055d18783b */ /* 0x000ea60008000200 */
[C---:B-1----:R-:W-:Y:S08]  /*2610*/  HMMA.16816.F32 R32, R56.reuse, R8, R32 ;  /* 0x000000083820723c */ /* 0x042ff00000001820 */
[C---:B------:R-:W-:Y:S01]  /*2620*/  HMMA.16816.F32 R60, R56.reuse, R10, R60 ;  /* 0x0000000a383c723c */ /* 0x040fe2000000183c */
[----:B------:R-:W1:Y:S07]  /*2630*/  LDSM.16.M88.4 R8, [R93+UR5+0x14800] ;  /* 0x014800055d08783b */ /* 0x000e6e0008000200 */
[C---:B------:R-:W-:Y:S08]  /*2640*/  HMMA.16816.F32 R64, R56.reuse, R12, R64 ;  /* 0x0000000c3840723c */ /* 0x040ff00000001840 */
[----:B------:R-:W-:Y:S01]  /*2650*/  HMMA.16816.F32 R72, R56, R14, R72 ;  /* 0x0000000e3848723c */ /* 0x000fe20000001848 */
[----:B------:R-:W5:Y:S07]  /*2660*/  LDSM.16.M88.4 R12, [R93+UR5+0x15000] ;  /* 0x015000055d0c783b */ /* 0x000f6e0008000200 */
        /* <DEDUP_REMOVED lines=19> */
[C---:B-----5:R-:W-:Y:S08]  /*27a0*/  HMMA.16816.F32 R32, R36.reuse, R12, R32 ;  /* 0x0000000c2420723c */ /* 0x060ff00000001820 */
        /* <DEDUP_REMOVED lines=11> */
[----:B------:R-:W2:Y:S07]  /*2860*/  LDSM.16.M88.4 R24, [R87+0x14800] ;  /* 0x014800005718783b */ /* 0x000eae0000000200 */
[C---:B------:R-:W-:Y:S01]  /*2870*/  HMMA.16816.F32 R56, R20.reuse, R28, R32 ;  /* 0x0000001c1438723c */ /* 0x040fe20000001820 */
[----:B------:R-:W5:Y:S07]  /*2880*/  LDSM.16.M88.4 R32, [R85+0x14000] ;  /* 0x014000005520783b */ /* 0x000f6e0000000200 */
[C---:B------:R-:W-:Y:S01]  /*2890*/  HMMA.16816.F32 R60, R20.reuse, R30, R60 ;  /* 0x0000001e143c723c */ /* 0x040fe2000000183c */
[----:B------:R-:W-:Y:S07]  /*28a0*/  LDSM.16.M88.4 R28, [R95+0xc000] ;  /* 0x00c000005f1c783b */ /* 0x000fee0000000200 */
[C---:B-1----:R-:W-:Y:S08]  /*28b0*/  HMMA.16816.F32 R64, R20.reuse, R8, R64 ;  /* 0x000000081440723c */ /* 0x042ff00000001840 */
[----:B------:R-:W-:Y:S01]  /*28c0*/  HMMA.16816.F32 R72, R20, R10, R72 ;  /* 0x0000000a1448723c */ /* 0x000fe20000001848 */
[----:B------:R-:W1:Y:S04]  /*28d0*/  LDSM.16.M88.4 R8, [R85+0x14800] ;  /* 0x014800005508783b */ /* 0x000e680000000200 */
[----:B------:R-:W1:Y:S03]  /*28e0*/  LDSM.16.M88.4 R20, [R93+UR5+0x16000] ;  /* 0x016000055d14783b */ /* 0x000e660008000200 */
[C---:B---3--:R-:W-:Y:S08]  /*28f0*/  HMMA.16816.F32 R48, R12.reuse, R4, R48 ;  /* 0x000000040c30723c */ /* 0x048ff00000001830 */
[C---:B------:R-:W-:Y:S01]  /*2900*/  HMMA.16816.F32 R44, R12.reuse, R6, R44 ;  /* 0x000000060c2c723c */ /* 0x040fe2000000182c */
[----:B------:R-:W-:Y:S07]  /*2910*/  LDSM.16.M88.4 R4, [R89+0x16000] ;  /* 0x016000005904783b */ /* 0x000fee0000000200 */
[C---:B----4-:R-:W-:Y:S08]  /*2920*/  HMMA.16816.F32 R56, R12.reuse, R16, R56 ;  /* 0x000000100c38723c */ /* 0x050ff00000001838 */
        /* <DEDUP_REMOVED lines=8> */
[----:B------:R-:W-:Y:S03]  /*29b0*/  LDSM.16.M88.4 R68, [R90+0xc000] ;  /* 0x00c000005a44783b */ /* 0x000fe60000000200 */
[C---:B-----5:R-:W-:Y:S08]  /*29c0*/  HMMA.16816.F32 R48, R36.reuse, R32, R48 ;  /* 0x000000202430723c */ /* 0x060ff00000001830 */
[C---:B------:R-:W-:Y:S01]  /*29d0*/  HMMA.16816.F32 R44, R36.reuse, R34, R44 ;  /* 0x00000022242c723c */ /* 0x040fe2000000182c */
[----:B------:R-:W4:Y:S07]  /*29e0*/  LDSM.16.M88.4 R32, [R93+UR5+0x16800] ;  /* 0x016800055d20783b */ /* 0x000f2e0008000200 */
[C---:B-1----:R-:W-:Y:S08]  /*29f0*/  HMMA.16816.F32 R40, R36.reuse, R8, R40 ;  /* 0x000000082428723c */ /* 0x042ff00000001828 */
[----:B------:R-:W-:Y:S01]  /*2a00*/  HMMA.16816.F32 R52, R36, R10, R52 ;  /* 0x0000000a2434723c */ /* 0x000fe20000001834 */
[----:B------:R-:W1:Y:S07]  /*2a10*/  LDSM.16.M88.4 R8, [R87+0x16000] ;  /* 0x016000005708783b */ /* 0x000e6e0000000200 */
[C---:B------:R-:W-:Y:S08]  /*2a20*/  HMMA.16816.F32 R48, R28.reuse, R20, R48 ;  /* 0x000000141c30723c */ /* 0x040ff00000001830 */
[----:B------:R-:W-:Y:S01]  /*2a30*/  HMMA.16816.F32 R44, R28, R22, R44 ;  /* 0x000000161c2c723c */ /* 0x000fe2000000182c */
[----:B------:R-:W-:Y:S07]  /*2a40*/  LDSM.16.M88.4 R20, [R85+0x16000] ;  /* 0x016000005514783b */ /* 0x000fee0000000200 */
[C---:B------:R-:W-:Y:S08]  /*2a50*/  HMMA.16816.F32 R56, R36.reuse, R76, R56 ;  /* 0x0000004c2438723c */ /* 0x040ff00000001838 */
[C---:B------:R-:W-:Y:S08]  /*2a60*/  HMMA.16816.F32 R60, R36.reuse, R78, R60 ;  /* 0x0000004e243c723c */ /* 0x040ff0000000183c */
[----:B---3--:R-:W-:Y:S01]  /*2a70*/  HMMA.16816.F32 R76, R36, R16, R64 ;  /* 0x00000010244c723c */ /* 0x008fe20000001840 */
[----:B------:R-:W3:Y:S07]  /*2a80*/  LDSM.16.M88.4 R64, [R89+0x16800] ;  /* 0x016800005940783b */ /* 0x000eee0000000200 */
[C---:B--2---:R-:W-:Y:S08]  /*2a90*/  HMMA.16816.F32 R48, R12.reuse, R4, R48 ;  /* 0x000000040c30723c */ /* 0x044ff00000001830 */
[----:B------:R-:W-:Y:S01]  /*2aa0*/  HMMA.16816.F32 R44, R12, R6, R44 ;  /* 0x000000060c2c723c */ /* 0x000fe2000000182c */
[----:B------:R-:W2:Y:S07]  /*2ab0*/  LDSM.16.M88.4 R4, [R87+0x16800] ;  /* 0x016800005704783b */ /* 0x000eae0000000200 */
[----:B----4-:R-:W-:Y:S08]  /*2ac0*/  HMMA.16816.F32 R40, R28, R32, R40 ;  /* 0x000000201c28723c */ /* 0x010ff00000001828 */
[----:B-1----:R-:W-:Y:S08]  /*2ad0*/  HMMA.16816.F32 R48, R24, R8, R48 ;  /* 0x000000081830723c */ /* 0x002ff00000001830 */
[----:B------:R-:W-:Y:S01]  /*2ae0*/  HMMA.16816.F32 R52, R28, R34, R52 ;  /* 0x000000221c34723c */ /* 0x000fe20000001834 */
[----:B------:R-:W-:Y:S07]  /*2af0*/  LDSM.16.M88.4 R32, [R85+0x16800] ;  /* 0x016800005520783b */ /* 0x000fee0000000200 */
[----:B------:R-:W-:Y:S01]  /*2b00*/  HMMA.16816.F32 R44, R24, R10, R44 ;  /* 0x0000000a182c723c */ /* 0x000fe2000000182c */
[----:B------:R-:W1:Y:S04]  /*2b10*/  LDSM.16.M88.4 R8, [R93+UR5+0x17000] ;  /* 0x017000055d08783b */ /* 0x000e680008000200 */
[----:B------:R-:W-:Y:S03]  /*2b20*/  LDSM.16.M88.4 R92, [R93+UR5+0x17800] ;  /* 0x017800055d5c783b */ /* 0x000fe60008000200 */
[C---:B---3--:R-:W-:Y:S08]  /*2b30*/  HMMA.16816.F32 R40, R12.reuse, R64, R40 ;  /* 0x000000400c28723c */ /* 0x048ff00000001828 */
[----:B------:R-:W-:Y:S01]  /*2b40*/  HMMA.16816.F32 R52, R12, R66, R52 ;  /* 0x000000420c34723c */ /* 0x000fe20000001834 */
[----:B------:R-:W3:Y:S07]  /*2b50*/  LDSM.16.M88.4 R64, [R89+0x17000] ;  /* 0x017000005940783b */ /* 0x000eee0000000200 */
[C---:B------:R-:W-:Y:S08]  /*2b60*/  HMMA.16816.F32 R48, R68.reuse, R20, R48 ;  /* 0x000000144430723c */ /* 0x040ff00000001830 */
[----:B------:R-:W-:Y:S01]  /*2b70*/  HMMA.16816.F32 R44, R68, R22, R44 ;  /* 0x00000016442c723c */ /* 0x000fe2000000182c */
[----:B------:R-:W4:Y:S07]  /*2b80*/  LDSM.16.M88.4 R20, [R87+0x17000] ;  /* 0x017000005714783b */ /* 0x000f2e0000000200 */
[----:B--2---:R-:W-:Y:S03]  /*2b90*/  HMMA.16816.F32 R40, R24, R4, R40 ;  /* 0x000000041828723c */ /* 0x004fe60000001828 */
[----:B------:R-:W-:Y:S01]  /*2ba0*/  FMUL.FTZ R48, R48, UR6 ;  /* 0x0000000630307c20 */ /* 0x000fe20008410000 */
[----:B------:R-:W-:Y:S01]  /*2bb0*/  FMUL.FTZ R50, R50, UR6 ;  /* 0x0000000632327c20 */ /* 0x000fe20008410000 */
[----:B------:R-:W-:Y:S01]  /*2bc0*/  FMUL.FTZ R49, R49, UR6 ;  /* 0x0000000631317c20 */ /* 0x000fe20008410000 */
[----:B------:R-:W-:-:S02]  /*2bd0*/  FMUL.FTZ R51, R51, UR6 ;  /* 0x0000000633337c20 */ /* 0x000fc40008410000 */
[C---:B-1----:R-:W-:Y:S01]  /*2be0*/  HMMA.16816.F32 R60, R28.reuse, R10, R60 ;  /* 0x0000000a1c3c723c */ /* 0x042fe2000000183c */
[----:B------:R-:W-:Y:S02]  /*2bf0*/  MUFU.TANH R48, R48 ;  /* 0x0000003000307308 */ /* 0x000fe40000002400 */
[----:B------:R-:W-:Y:S01]  /*2c00*/  FMUL.FTZ R44, R44, UR6 ;  /* 0x000000062c2c7c20 */ /* 0x000fe20008410000 */
[----:B------:R-:W-:Y:S01]  /*2c10*/  FMUL.FTZ R46, R46, UR6 ;  /* 0x000000062e2e7c20 */ /* 0x000fe20008410000 */
[----:B------:R-:W-:Y:S01]  /*2c20*/  FMUL.FTZ R45, R45, UR6 ;  /* 0x000000062d2d7c20 */ /* 0x000fe20008410000 */
[----:B------:R-:W-:Y:S02]  /*2c30*/  FMUL.FTZ R47, R47, UR6 ;  /* 0x000000062f2f7c20 */ /* 0x000fe40008410000 */
[----:B------:R-:W-:Y:S01]  /*2c40*/  HMMA.16816.F32 R56, R28, R8, R56 ;  /* 0x000000081c38723c */ /* 0x000fe20000001838 */
[----:B------:R-:W1:Y:S01]  /*2c50*/  LDSM.16.M88.4 R8, [R89+0x17800] ;  /* 0x017800005908783b */ /* 0x000e620000000200 */
[----:B------:R-:W2:Y:S06]  /*2c60*/  MUFU.TANH R50, R50 ;  /* 0x0000003200327308 */ /* 0x000eac0000002400 */
[----:B------:R-:W-:Y:S01]  /*2c70*/  HMMA.16816.F32 R52, R24, R6, R52 ;  /* 0x000000061834723c */ /* 0x000fe20000001834 */
[----:B------:R-:W5:Y:S01]  /*2c80*/  LDSM.16.M88.4 R4, [R85+0x17000] ;  /* 0x017000005504783b */ /* 0x000f620000000200 */
[----:B------:R-:W2:Y:S06]  /*2c90*/  MUFU.TANH R49, R49 ;  /* 0x0000003100317308 */ /* 0x000eac0000002400 */
[----:B---3--:R-:W-:Y:S02]  /*2ca0*/  HMMA.16816.F32 R60, R12, R66, R60 ;  /* 0x000000420c3c723c */ /* 0x008fe4000000183c */
[----:B------:R-:W-:Y:S06]  /*2cb0*/  MUFU.TANH R51, R51 ;  /* 0x0000003300337308 */ /* 0x000fec0000002400 */
[----:B------:R-:W-:Y:S01]  /*2cc0*/  HMMA.16816.F32 R72, R36, R18, R72 ;  /* 0x000000122448723c */ /* 0x000fe20000001848 */
[----:B------:R-:W-:Y:S01]  /*2cd0*/  LDSM.16.M88.4 R16, [R85+0x17800] ;  /* 0x017800005510783b */ /* 0x000fe20000000200 */
[----:B------:R-:W-:Y:S06]  /*2ce0*/  MUFU.TANH R44, R44 ;  /* 0x0000002c002c7308 */ /* 0x000fec0000002400 */
[C---:B------:R-:W-:Y:S02]  /*2cf0*/  HMMA.16816.F32 R40, R68.reuse, R32, R40 ;  /* 0x000000204428723c */ /* 0x040fe40000001828 */
[----:B------:R-:W3:Y:S06]  /*2d00*/  MUFU.TANH R46, R46 ;  /* 0x0000002e002e7308 */ /* 0x000eec0000002400 */
[----:B------:R-:W-:Y:S01]  /*2d10*/  HMMA.16816.F32 R52, R68, R34, R52 ;  /* 0x000000224434723c */ /* 0x000fe20000001834 */
[----:B------:R-:W3:Y:S01]  /*2d20*/  LDSM.16.M88.4 R32, [R87+0x17800] ;  /* 0x017800005720783b */ /* 0x000ee20000000200 */
[----:B------:R-:W3:Y:S01]  /*2d30*/  MUFU.TANH R45, R45 ;  /* 0x0000002d002d7308 */ /* 0x000ee20000002400 */
[----:B------:R-:W-:-:S05]  /*2d40*/  DEPBAR.LE SB0, 0x0 ;  /* 0x000080000000791a */ /* 0x000fca0000000000 */
[----:B------:R-:W-:Y:S02]  /*2d50*/  HMMA.16816.F32 R76, R28, R92, R76 ;  /* 0x0000005c1c4c723c */ /* 0x000fe4000000184c */
[----:B------:R-:W3:Y:S01]  /*2d60*/  MUFU.TANH R47, R47 ;  /* 0x0000002f002f7308 */ /* 0x000ee20000002400 */
[----:B------:R-:W-:Y:S01]  /*2d70*/  FMUL.FTZ R40, R40, UR6 ;  /* 0x0000000628287c20 */ /* 0x000fe20008410000 */
[----:B------:R-:W-:-:S04]  /*2d80*/  FMUL.FTZ R41, R41, UR6 ;  /* 0x0000000629297c20 */ /* 0x000fc80008410000 */
[----:B----4-:R-:W-:Y:S02]  /*2d90*/  HMMA.16816.F32 R60, R24, R22, R60 ;  /* 0x00000016183c723c */ /* 0x010fe4000000183c */
[----:B------:R-:W-:Y:S01]  /*2da0*/  MUFU.TANH R40, R40 ;  /* 0x0000002800287308 */ /* 0x000fe20000002400 */
[----:B------:R-:W-:-:S05]  /*2db0*/  FMUL.FTZ R22, R55, UR6 ;  /* 0x0000000637167c20 */ /* 0x000fca0008410000 */
[----:B------:R-:W-:Y:S02]  /*2dc0*/  HMMA.16816.F32 R56, R12, R64, R56 ;  /* 0x000000400c38723c */ /* 0x000fe40000001838 */
[----:B------:R-:W-:Y:S06]  /*2dd0*/  MUFU.TANH R41, R41 ;  /* 0x0000002900297308 */ /* 0x000fec0000002400 */
[----:B------:R-:W-:Y:S02]  /*2de0*/  HMMA.16816.F32 R72, R28, R94, R72 ;  /* 0x0000005e1c48723c */ /* 0x000fe40000001848 */
[----:B------:R-:W-:Y:S06]  /*2df0*/  MUFU.TANH R22, R22 ;  /* 0x0000001600167308 */ /* 0x000fec0000002400 */
[----:B-1----:R-:W-:Y:S08]  /*2e00*/  HMMA.16816.F32 R76, R12, R8, R76 ;  /* 0x000000080c4c723c */ /* 0x002ff0000000184c */
[----:B-----5:R-:W-:Y:S01]  /*2e10*/  HMMA.16816.F32 R60, R68, R6, R60 ;  /* 0x00000006443c723c */ /* 0x020fe2000000183c */
[----:B------:R-:W-:-:S05]  /*2e20*/  IMAD.SHL.U32 R7, R166, 0x2, RZ ;  /* 0x00000002a6077824 */ /* 0x000fca00078e00ff */
[----:B------:R-:W-:Y:S02]  /*2e30*/  LOP3.LUT R7, R7, 0x6, RZ, 0xc0, !PT ;  /* 0x0000000607077812 */ /* 0x000fe400078ec0ff */
[----:B------:R-:W-:Y:S01]  /*2e40*/  HMMA.16816.F32 R56, R24, R20, R56 ;  /* 0x000000141838723c */ /* 0x000fe20000001838 */
[----:B------:R-:W-:Y:S01]  /*2e50*/  FMUL.FTZ R20, R42, UR6 ;  /* 0x000000062a147c20 */ /* 0x000fe20008410000 */
[----:B------:R-:W-:Y:S01]  /*2e60*/  FMUL.FTZ R21, R43, UR6 ;  /* 0x000000062b157c20 */ /* 0x000fe20008410000 */
[----:B------:R-:W-:Y:S02]  /*2e70*/  IMAD R88, R88, 0x40, R7 ;  /* 0x0000004058587824 */ /* 0x000fe400078e0207 */
[----:B------:R-:W-:Y:S02]  /*2e80*/  FMUL.FTZ R42, R52, UR6 ;  /* 0x00000006342a7c20 */ /* 0x000fe40008410000 */
[----:B------:R-:W1:Y:S01]  /*2e90*/  MUFU.TANH R20, R20 ;  /* 0x0000001400147308 */ /* 0x000e620000002400 */
[----:B------:R-:W-:Y:S01]  /*2ea0*/  HMMA.16816.F32 R72, R12, R10, R72 ;  /* 0x0000000a0c48723c */ /* 0x000fe20000001848 */
[C---:B------:R-:W-:Y:S01]  /*2eb0*/  IADD3 R6, PT, PT, R88.reuse, 0x1, RZ ;  /* 0x0000000158067810 */ /* 0x040fe20007ffe0ff */
[C---:B------:R-:W-:Y:S01]  /*2ec0*/  VIADD R10, R88.reuse, 0x8 ;  /* 0x00000008580a7836 */ /* 0x040fe20000000000 */
[CC--:B------:R-:W-:Y:S01]  /*2ed0*/  ISETP.GE.AND P2, PT, R88.reuse, R3.reuse, PT ;  /* 0x000000035800720c */ /* 0x0c0fe20003f46270 */
[----:B------:R-:W-:Y:S01]  /*2ee0*/  VIADD R8, R88, 0x9 ;  /* 0x0000000958087836 */ /* 0x000fe20000000000 */
[-C--:B------:R-:W-:Y:S01]  /*2ef0*/  ISETP.GE.AND P1, PT, R6, R3.reuse, PT ;  /* 0x000000030600720c */ /* 0x080fe20003f26270 */
[----:B------:R-:W-:Y:S01]  /*2f00*/  VIADD R6, R88, 0x10 ;  /* 0x0000001058067836 */ /* 0x000fe20000000000 */
[----:B--2---:R-:W-:Y:S01]  /*2f10*/  FSEL R50, R50, -INF , !P2 ;  /* 0xff80000032327808 */ /* 0x004fe20005000000 */
[----:B---3--:R-:W-:Y:S01]  /*2f20*/  HMMA.16816.F32 R76, R24, R32, R76 ;  /* 0x00000020184c723c */ /* 0x008fe2000000184c */
[----:B------:R-:W-:Y:S01]  /*2f30*/  FSEL R13, R48, -INF , !P2 ;  /* 0xff800000300d7808 */ /* 0x000fe20005000000 */
[----:B------:R-:W2:Y:S01]  /*2f40*/  MUFU.TANH R21, R21 ;  /* 0x0000001500157308 */ /* 0x000ea20000002400 */
[-C--:B------:R-:W-:Y:S01]  /*2f50*/  ISETP.GE.AND P3, PT, R6, R3.reuse, PT ;  /* 0x000000030600720c */ /* 0x080fe20003f66270 */
[----:B------:R-:W-:Y:S01]  /*2f60*/  VIADD R6, R88, 0x11 ;  /* 0x0000001158067836 */ /* 0x000fe20000000000 */
[----:B------:R-:W-:Y:S01]  /*2f70*/  FSEL R49, R49, -INF , !P1 ;  /* 0xff80000031317808 */ /* 0x000fe20004800000 */
[----:B------:R-:W-:Y:S01]  /*2f80*/  FMUL.FTZ R60, R60, UR6 ;  /* 0x000000063c3c7c20 */ /* 0x000fe20008410000 */
[-C--:B------:R-:W-:Y:S01]  /*2f90*/  ISETP.GE.AND P5, PT, R10, R3.reuse, PT ;  /* 0x000000030a00720c */ /* 0x080fe20003fa6270 */
[----:B------:R-:W-:Y:S01]  /*2fa0*/  HMMA.16816.F32 R56, R68, R4, R56 ;  /* 0x000000044438723c */ /* 0x000fe20000001838 */
[----:B------:R-:W-:Y:S01]  /*2fb0*/  ISETP.GE.AND P2, PT, R6, R3, PT ;  /* 0x000000030600720c */ /* 0x000fe20003f46270 */
[----:B------:R-:W-:-:S02]  /*2fc0*/  VIADD R6, R88, 0x18 ;  /* 0x0000001858067836 */ /* 0x000fc40000000000 */
[----:B------:R-:W-:Y:S01]  /*2fd0*/  FMUL.FTZ R4, R53, UR6 ;  /* 0x0000000635047c20 */ /* 0x000fe20008410000 */
[----:B------:R-:W-:Y:S01]  /*2fe0*/  FMUL.FTZ R5, R54, UR6 ;  /* 0x0000000636057c20 */ /* 0x000fe20008410000 */
[----:B------:R-:W-:Y:S01]  /*2ff0*/  ISETP.GE.AND P4, PT, R8, R3, PT ;  /* 0x000000030800720c */ /* 0x000fe20003f86270 */
[----:B------:R-:W-:Y:S01]  /*3000*/  FMUL.FTZ R62, R62, UR6 ;  /* 0x000000063e3e7c20 */ /* 0x000fe20008410000 */
[----:B------:R-:W-:Y:S01]  /*3010*/  VIADD R8, R88, 0x20 ;  /* 0x0000002058087836 */ /* 0x000fe20000000000 */
[----:B------:R-:W-:Y:S01]  /*3020*/  HMMA.16816.F32 R72, R24, R34, R72 ;  /* 0x000000221848723c */ /* 0x000fe20000001848 */
[----:B------:R-:W3:Y:S01]  /*3030*/  MUFU.TANH R4, R4 ;  /* 0x0000000400047308 */ /* 0x000ee20000002400 */
[----:B------:R-:W-:Y:S01]  /*3040*/  FSEL R46, R46, -INF , !P5 ;  /* 0xff8000002e2e7808 */ /* 0x000fe20006800000 */
[----:B------:R-:W-:Y:S01]  /*3050*/  FMUL.FTZ R61, R61, UR6 ;  /* 0x000000063d3d7c20 */ /* 0x000fe20008410000 */
[----:B------:R-:W-:Y:S01]  /*3060*/  FSEL R15, R44, -INF , !P5 ;  /* 0xff8000002c0f7808 */ /* 0x000fe20006800000 */
[----:B------:R-:W-:Y:S01]  /*3070*/  FMUL.FTZ R63, R63, UR6 ;  /* 0x000000063f3f7c20 */ /* 0x000fe20008410000 */
[----:B------:R-:W-:-:S02]  /*3080*/  FSEL R45, R45, -INF , !P4 ;  /* 0xff8000002d2d7808 */ /* 0x000fc40006000000 */
[C---:B------:R-:W-:Y:S01]  /*3090*/  HMMA.16816.F32 R76, R68.reuse, R16, R76 ;  /* 0x00000010444c723c */ /* 0x040fe2000000184c */
[----:B------:R-:W-:Y:S01]  /*30a0*/  FSEL R16, R51, -INF , !P1 ;  /* 0xff80000033107808 */ /* 0x000fe20004800000 */
[----:B------:R-:W4:Y:S01]  /*30b0*/  MUFU.TANH R5, R5 ;  /* 0x0000000500057308 */ /* 0x000f220000002400 */
[-C--:B------:R-:W-:Y:S01]  /*30c0*/  ISETP.GE.AND P1, PT, R6, R3.reuse, PT ;  /* 0x000000030600720c */ /* 0x080fe20003f26270 */
[----:B------:R-:W-:Y:S02]  /*30d0*/  VIADD R6, R88, 0x19 ;  /* 0x0000001958067836 */ /* 0x000fe40000000000 */
[----:B------:R-:W-:Y:S01]  /*30e0*/  FMUL.FTZ R56, R56, UR6 ;  /* 0x0000000638387c20 */ /* 0x000fe20008410000 */
[----:B------:R-:W-:Y:S01]  /*30f0*/  FMUL.FTZ R58, R58, UR6 ;  /* 0x000000063a3a7c20 */ /* 0x000fe20008410000 */
[----:B------:R-:W-:Y:S01]  /*3100*/  FMUL.FTZ R57, R57, UR6 ;  /* 0x0000000639397c20 */ /* 0x000fe20008410000 */
[----:B------:R-:W-:Y:S01]  /*3110*/  FMUL.FTZ R59, R59, UR6 ;  /* 0x000000063b3b7c20 */ /* 0x000fe20008410000 */
[-C--:B------:R-:W-:Y:S01]  /*3120*/  ISETP.GE.AND P5, PT, R6, R3.reuse, PT ;  /* 0x000000030600720c */ /* 0x080fe20003fa6270 */
[----:B------:R-:W5:Y:S01]  /*3130*/  MUFU.TANH R42, R42 ;  /* 0x0000002a002a7308 */ /* 0x000f620000002400 */
[----:B------:R-:W-:Y:S01]  /*3140*/  FSEL R6, R47, -INF , !P4 ;  /* 0xff8000002f067808 */ /* 0x000fe20006000000 */
[----:B------:R-:W-:Y:S01]  /*3150*/  HMMA.16816.F32 R72, R68, R18, R72 ;  /* 0x000000124448723c */ /* 0x000fe20000001848 */
[----:B------:R-:W-:Y:S01]  /*3160*/  ISETP.GE.AND P4, PT, R8, R3, PT ;  /* 0x000000030800720c */ /* 0x000fe20003f86270 */
[C---:B------:R-:W-:Y:S01]  /*3170*/  VIADD R18, R88.reuse, 0x30 ;  /* 0x0000003058127836 */ /* 0x040fe20000000000 */
[----:B------:R-:W-:-:S02]  /*3180*/  IADD3 R8, PT, PT, R88, 0x21, RZ ;  /* 0x0000002158087810 */ /* 0x000fc40007ffe0ff */
[----:B-1----:R-:W-:Y:S01]  /*3190*/  FSEL R14, R20, -INF , !P3 ;  /* 0xff800000140e7808 */ /* 0x002fe20005800000 */
[----:B------:R-:W1:Y:S01]  /*31a0*/  MUFU.TANH R203, R56 ;  /* 0x0000003800cb7308 */ /* 0x000e620000002400 */
[----:B------:R-:W-:Y:S01]  /*31b0*/  FSEL R11, R40, -INF , !P3 ;  /* 0xff800000280b7808 */ /* 0x000fe20005800000 */
[----:B------:R-:W-:Y:S01]  /*31c0*/  FMUL.FTZ R76, R76, UR6 ;  /* 0x000000064c4c7c20 */ /* 0x000fe20008410000 */
[-C--:B------:R-:W-:Y:S01]  /*31d0*/  ISETP.GE.AND P3, PT, R8, R3.reuse, PT ;  /* 0x000000030800720c */ /* 0x080fe20003f66270 */
[----:B------:R-:W-:Y:S01]  /*31e0*/  VIADD R8, R88, 0x28 ;  /* 0x0000002858087836 */ /* 0x000fe20000000000 */
[----:B--2---:R-:W-:Y:S01]  /*31f0*/  FSEL R12, R21, -INF , !P2 ;  /* 0xff800000150c7808 */ /* 0x004fe20005000000 */
[----:B------:R-:W-:Y:S01]  /*3200*/  FMUL.FTZ R77, R77, UR6 ;  /* 0x000000064d4d7c20 */ /* 0x000fe20008410000 */
[----:B------:R-:W-:Y:S01]  /*3210*/  FSEL R7, R41, -INF , !P2 ;  /* 0xff80000029077808 */ /* 0x000fe20005000000 */
[----:B------:R-:W2:Y:S01]  /*3220*/  MUFU.TANH R218, R58 ;  /* 0x0000003a00da7308 */ /* 0x000ea20000002400 */
[-C--:B------:R-:W-:Y:S01]  /*3230*/  ISETP.GE.AND P2, PT, R8, R3.reuse, PT ;  /* 0x000000030800720c */ /* 0x080fe20003f46270 */
[----:B------:R-:W-:Y:S01]  /*3240*/  VIADD R8, R88, 0x29 ;  /* 0x0000002958087836 */ /* 0x000fe20000000000 */
[----:B---3--:R-:W-:Y:S01]  /*3250*/  FSEL R9, R4, -INF , !P5 ;  /* 0xff80000004097808 */ /* 0x008fe20006800000 */
[----:B------:R-:W-:Y:S01]  /*3260*/  VIADD R4, R88, 0x31 ;  /* 0x0000003158047836 */ /* 0x000fe20000000000 */
[----:B----4-:R-:W-:Y:S01]  /*3270*/  FSEL R10, R5, -INF , !P1 ;  /* 0xff800000050a7808 */ /* 0x010fe20004800000 */
[----:B------:R-:W-:Y:S01]  /*3280*/  FMUL.FTZ R78, R78, UR6 ;  /* 0x000000064e4e7c20 */ /* 0x000fe20008410000 */
[----:B------:R-:W-:Y:S01]  /*3290*/  FMUL.FTZ R79, R79, UR6 ;  /* 0x000000064f4f7c20 */ /* 0x000fe20008410000 */
[----:B------:R-:W3:Y:S01]  /*32a0*/  MUFU.TANH R201, R60 ;  /* 0x0000003c00c97308 */ /* 0x000ee20000002400 */
[----:B-----5:R-:W-:Y:S01]  /*32b0*/  FSEL R5, R42, -INF , !P1 ;  /* 0xff8000002a057808 */ /* 0x020fe20004800000 */
[----:B------:R-:W-:Y:S01]  /*32c0*/  FMUL.FTZ R72, R72, UR6 ;  /* 0x0000000648487c20 */ /* 0x000fe20008410000 */
[----:B-1----:R-:W-:Y:S01]  /*32d0*/  FSEL R203, R203, -INF , !P4 ;  /* 0xff800000cbcb7808 */ /* 0x002fe20006000000 */
[----:B------:R-:W-:Y:S01]  /*32e0*/  FMUL.FTZ R73, R73, UR6 ;  /* 0x0000000649497c20 */ /* 0x000fe20008410000 */
[----:B------:R-:W-:-:S02]  /*32f0*/  ISETP.GE.AND P1, PT, R8, R3, PT ;  /* 0x000000030800720c */ /* 0x000fc40003f26270 */
[----:B------:R-:W-:Y:S01]  /*3300*/  FSEL R8, R22, -INF , !P5 ;  /* 0xff80000016087808 */ /* 0x000fe20006800000 */
[----:B------:R-:W1:Y:S01]  /*3310*/  MUFU.TANH R216, R62 ;  /* 0x0000003e00d87308 */ /* 0x000e620000002400 */
[----:B--2---:R-:W-:Y:S02]  /*3320*/  FSEL R218, R218, -INF , !P4 ;  /* 0xff800000dada7808 */ /* 0x004fe40006000000 */
[-C--:B------:R-:W-:Y:S01]  /*3330*/  ISETP.GE.AND P4, PT, R4, R3.reuse, PT ;  /* 0x000000030400720c */ /* 0x080fe20003f86270 */
[----:B------:R-:W-:Y:S01]  /*3340*/  VIADD R4, R88, 0x38 ;  /* 0x0000003858047836 */ /* 0x000fe20000000000 */
[----:B------:R-:W-:Y:S01]  /*3350*/  ISETP.GE.AND P5, PT, R18, R3, PT ;  /* 0x000000031200720c */ /* 0x000fe20003fa6270 */
[----:B------:R-:W-:Y:S01]  /*3360*/  VIADD R88, R88, 0x39 ;  /* 0x0000003958587836 */ /* 0x000fe20000000000 */
[----:B------:R-:W-:Y:S01]  /*3370*/  FMNMX3.FTZ R18, R13, R49, R15, !PT ;  /* 0x000000310d127276 */ /* 0x000fe2000781000f */
[----:B------:R-:W2:Y:S01]  /*3380*/  MUFU.TANH R197, R57 ;  /* 0x0000003900c57308 */ /* 0x000ea20000002400 */
[----:B---3--:R-:W-:-:S07]  /*3390*/  FSEL R201, R201, -INF , !P2 ;  /* 0xff800000c9c97808 */ /* 0x008fce0005000000 */
[----:B------:R-:W3:Y:S01]  /*33a0*/  MUFU.TANH R202, R59 ;  /* 0x0000003b00ca7308 */ /* 0x000ee20000002400 */
[----:B-1----:R-:W-:Y:S02]  /*33b0*/  FSEL R216, R216, -INF , !P2 ;  /* 0xff800000d8d87808 */ /* 0x002fe40005000000 */
[----:B------:R-:W-:-:S05]  /*33c0*/  ISETP.GE.U32.AND P2, PT, R3, 0x41, PT ;  /* 0x000000410300780c */ /* 0x000fca0003f46070 */
[----:B------:R-:W1:Y:S01]  /*33d0*/  MUFU.TANH R199, R61 ;  /* 0x0000003d00c77308 */ /* 0x000e620000002400 */
[----:B--2---:R-:W-:-:S07]  /*33e0*/  FSEL R197, R197, -INF , !P3 ;  /* 0xff800000c5c57808 */ /* 0x004fce0005800000 */
[----:B------:R-:W2:Y:S01]  /*33f0*/  MUFU.TANH R206, R63 ;  /* 0x0000003f00ce7308 */ /* 0x000ea20000002400 */
[----:B---3--:R-:W-:Y:S02]  /*3400*/  FSEL R202, R202, -INF , !P3 ;  /* 0xff800000caca7808 */ /* 0x008fe40005800000 */
[----:B------:R-:W-:Y:S02]  /*3410*/  ISETP.GE.AND P3, PT, R4, R3, PT ;  /* 0x000000030400720c */ /* 0x000fe40003f66270 */
[----:B------:R-:W-:-:S03]  /*3420*/  FMNMX3.FTZ R4, R18, R45, R11, !PT ;  /* 0x0000002d12047276 */ /* 0x000fc6000781000b */
[----:B------:R3:W4:Y:S01]  /*3430*/  MUFU.TANH R213, R76 ;  /* 0x0000004c00d57308 */ /* 0x0007220000002400 */
[----:B------:R-:W-:Y:S02]  /*3440*/  FMNMX3.FTZ R4, R4, R7, R5, !PT ;  /* 0x0000000704047276 */ /* 0x000fe40007810005 */
[----:B-1----:R-:W-:Y:S02]  /*3450*/  FSEL R199, R199, -INF , !P1 ;  /* 0xff800000c7c77808 */ /* 0x002fe40004800000 */
[----:B------:R-:W-:-:S03]  /*3460*/  FMNMX3.FTZ R4, R4, R9, R203, !PT ;  /* 0x0000000904047276 */ /* 0x000fc600078100cb */
[----:B------:R3:W1:Y:S01]  /*3470*/  MUFU.TANH R211, R77 ;  /* 0x0000004d00d37308 */ /* 0x0006620000002400 */
[----:B--2---:R-:W-:-:S07]  /*3480*/  FSEL R206, R206, -INF , !P1 ;  /* 0xff800000cece7808 */ /* 0x004fce0004800000 */
[----:B------:R3:W2:Y:S08]  /*3490*/  MUFU.TANH R212, R78 ;  /* 0x0000004e00d47308 */ /* 0x0006b00000002400 */
[----:B------:R3:W1:Y:S08]  /*34a0*/  MUFU.TANH R210, R79 ;  /* 0x0000004f00d27308 */ /* 0x0006700000002400 */
[----:B------:R3:W1:Y:S08]  /*34b0*/  MUFU.TANH R209, R72 ;  /* 0x0000004800d17308 */ /* 0x0006700000002400 */
[----:B------:R3:W1:Y:S01]  /*34c0*/  MUFU.TANH R207, R73 ;  /* 0x0000004900cf7308 */ /* 0x0006620000002400 */
[----:B------:R-:W-:Y:S06]  /*34d0*/  BAR.SYNC.DEFER_BLOCKING 0x0 ;  /* 0x0000000000007b1d */ /* 0x000fec0000010000 */
[----:B--2-4-:R-:W-:Y:S05]  /*34e0*/  @!P2 BRA `(.L_x_1688) ;  /* 0x000000000058a947 */ /* 0x014fea0003800000 */
        /* <DEDUP_REMOVED lines=22> */
.L_x_1688:
[----:B------:R-:W-:Y:S01]  /*3650*/  FSEL R213, R213, -INF , !P5 ;  /* 0xff800000d5d57808 */ /* 0x000fe20006800000 */
[----:B------:R-:W-:Y:S01]  /*3660*/  FMUL.FTZ R74, R74, UR6 ;  /* 0x000000064a4a7c20 */ /* 0x000fe20008410000 */
[----:B------:R-:W-:Y:S01]  /*3670*/  FMNMX3.FTZ R4, R4, R197, R201, !PT ;  /* 0x000000c504047276 */ /* 0x000fe200078100c9 */
[----:B------:R-:W-:Y:S01]  /*3680*/  FMUL.FTZ R75, R75, UR6 ;  /* 0x000000064b4b7c20 */ /* 0x000fe20008410000 */
[----:B------:R-:W-:Y:S01]  /*3690*/  ISETP.GE.AND P1, PT, R88, R3, PT ;  /* 0x000000035800720c */ /* 0x000fe20003f26270 */
[----:B------:R-:W4:Y:S01]  /*36a0*/  MUFU.TANH R208, R74 ;  /* 0x0000004a00d07308 */ /* 0x000f220000002400 */
[----:B-1----:R-:W-:Y:S01]  /*36b0*/  FSEL R211, R211, -INF , !P4 ;  /* 0xff800000d3d37808 */ /* 0x002fe20006000000 */
[----:B------:R-:W1:Y:S01]  /*36c0*/  LDCU UR4, c[0x0][0x45c] ;  /* 0x00008b80ff0477ac */ /* 0x000e620008000800 */
[----:B------:R-:W-:Y:S02]  /*36d0*/  FSEL R209, R209, -INF , !P3 ;  /* 0xff800000d1d17808 */ /* 0x000fe40005800000 */
[----:B------:R-:W-:-:S02]  /*36e0*/  FMNMX3.FTZ R4, R4, R199, R213, !PT ;  /* 0x000000c704047276 */ /* 0x000fc400078100d5 */
[----:B------:R-:W-:Y:S01]  /*36f0*/  FMNMX3.FTZ R3, R50, R16, R46, !PT ;  /* 0x0000001032037276 */ /* 0x000fe2000781002e */
[----:B------:R-:W5:Y:S01]  /*3700*/  MUFU.TANH R204, R75 ;  /* 0x0000004b00cc7308 */ /* 0x000f620000002400 */
[----:B------:R-:W-:Y:S02]  /*3710*/  FSEL R207, R207, -INF , !P1 ;  /* 0xff800000cfcf7808 */ /* 0x000fe40004800000 */
[----:B------:R-:W-:Y:S02]  /*3720*/  FMNMX3.FTZ R4, R4, R211, R209, !PT ;  /* 0x000000d304047276 */ /* 0x000fe400078100d1 */
[----:B------:R-:W-:Y:S02]  /*3730*/  FMNMX3.FTZ R3, R3, R6, R14, !PT ;  /* 0x0000000603037276 */ /* 0x000fe4000781000e */
[----:B------:R-:W-:Y:S02]  /*3740*/  FMNMX.FTZ R4, R207, R4, !PT ;  /* 0x00000004cf047209 */ /* 0x000fe40007810000 */
[----:B------:R-:W-:-:S02]  /*3750*/  FMNMX3.FTZ R17, R3, R12, R10, !PT ;  /* 0x0000000c03117276 */ /* 0x000fc4000781000a */
[----:B------:R-:W-:Y:S01]  /*3760*/  FSEL R212, R212, -INF , !P5 ;  /* 0xff800000d4d47808 */ /* 0x000fe20006800000 */
[----:B------:R-:W3:Y:S01]  /*3770*/  SHFL.BFLY PT, R3, R4, 0x2, 0x1f ;  /* 0x0c401f0004037f89 */ /* 0x000ee200000e0000 */
[----:B------:R-:W-:Y:S02]  /*3780*/  FMNMX3.FTZ R17, R17, R8, R218, !PT ;  /* 0x0000000811117276 */ /* 0x000fe400078100da */
[----:B------:R-:W-:Y:S02]  /*3790*/  FSEL R210, R210, -INF , !P4 ;  /* 0xff800000d2d27808 */ /* 0x000fe40006000000 */
[----:B------:R-:W-:Y:S02]  /*37a0*/  FMNMX3.FTZ R17, R17, R202, R216, !PT ;  /* 0x000000ca11117276 */ /* 0x000fe400078100d8 */
[----:B----4-:R-:W-:Y:S02]  /*37b0*/  FSEL R208, R208, -INF , !P3 ;  /* 0xff800000d0d07808 */ /* 0x010fe40005800000 */
[----:B------:R-:W-:-:S02]  /*37c0*/  FMNMX3.FTZ R17, R17, R206, R212, !PT ;  /* 0x000000ce11117276 */ /* 0x000fc400078100d4 */
[----:B-----5:R-:W-:Y:S02]  /*37d0*/  FSEL R204, R204, -INF , !P1 ;  /* 0xff800000cccc7808 */ /* 0x020fe40004800000 */
[----:B------:R-:W-:Y:S02]  /*37e0*/  FMNMX3.FTZ R17, R17, R210, R208, !PT ;  /* 0x000000d211117276 */ /* 0x000fe400078100d0 */
[----:B------:R-:W-:Y:S02]  /*37f0*/  LOP3.LUT R195, R86, 0x200, R165, 0xf8, !PT ;  /* 0x0000020056c37812 */ /* 0x000fe400078ef8a5 */
[----:B------:R-:W-:Y:S02]  /*3800*/  FMNMX.FTZ R17, R204, R17, !PT ;  /* 0x00000011cc117209 */ /* 0x000fe40007810000 */
[----:B------:R-:W-:-:S04]  /*3810*/  LEA R195, R195, UR5, 0x1 ;  /* 0x00000005c3c37c11 */ /* 0x000fc8000f8e08ff */
[----:B------:R-:W-:Y:S01]  /*3820*/  IADD3 R200, PT, PT, R84, R195, RZ ;  /* 0x000000c354c87210 */ /* 0x000fe20007ffe0ff */
[----:B------:R-:W-:Y:S01]  /*3830*/  LDSM.16.MT88.4 R156, [R195+0x18000] ;  /* 0x01800000c39c783b */ /* 0x000fe20000004200 */
[----:B---3--:R-:W-:Y:S02]  /*3840*/  FMNMX.FTZ R19, R4, R3, !PT ;  /* 0x0000000304137209 */ /* 0x008fe40007810000 */
[----:B------:R-:W-:Y:S01]  /*3850*/  IADD3 R194, PT, PT, R2, R195, RZ ;  /* 0x000000c302c27210 */ /* 0x000fe20007ffe0ff */
[----:B------:R-:W3:Y:S03]  /*3860*/  SHFL.BFLY PT, R4, R17, 0x2, 0x1f ;  /* 0x0c401f0011047f89 */ /* 0x000ee600000e0000 */
[----:B------:R-:W-:Y:S01]  /*3870*/  IADD3 R193, PT, PT, R84, R194, RZ ;  /* 0x000000c254c17210 */ /* 0x000fe20007ffe0ff */
        /* <DEDUP_REMOVED lines=10> */
[----:B-1----:R-:W-:Y:S02]  /*3920*/  FMUL.FTZ R214, R164, UR4 ;  /* 0x00000004a4d67c20 */ /* 0x002fe40008410000 */
        /* <DEDUP_REMOVED lines=13> */
[----:B---3--:R-:W-:Y:S01]  /*3a00*/  FMNMX.FTZ R3, R4, R3, !PT ;  /* 0x0000000304037209 */ /* 0x008fe20007810000 */
        /* <DEDUP_REMOVED lines=36> */
[----:B------:R-:W-:Y:S01]  /*3c50*/  FFMA.FTZ R214, R207, UR4, -R214 ;  /* 0x00000004cfd67c23 */ /* 0x000fe200080108d6 */
[--C-:B------:R-:W-:Y:S01]  /*3c60*/  FFMA.FTZ R207, R212, UR4, -R205.reuse ;  /* 0x00000004d4cf7c23 */ /* 0x100fe200080108cd */
[----:B------:R-:W1:Y:S01]  /*3c70*/  LDSM.16.MT88.4 R12, [R200+0x1a800] ;  /* 0x01a80000c80c783b */ /* 0x000e620000004200 */
[--C-:B------:R-:W-:Y:S01]  /*3c80*/  FFMA.FTZ R210, R210, UR4, -R205.reuse ;  /* 0x00000004d2d27c23 */ /* 0x100fe200080108cd */
[--C-:B------:R-:W-:Y:S01]  /*3c90*/  FFMA.FTZ R208, R208, UR4, -R205.reuse ;  /* 0x00000004d0d07c23 */ /* 0x100fe200080108cd */
[----:B------:R-:W-:Y:S01]  /*3ca0*/  FFMA.FTZ R235, R204, UR4, -R205 ;  /* 0x00000004cceb7c23 */ /* 0x000fe200080108cd */
[----:B--2---:R-:W2:Y:S01]  /*3cb0*/  LDSM.16.MT88.4 R20, [R194+0x18800] ;  /* 0x01880000c214783b */ /* 0x004ea20000004200 */
[----:B------:R-:W3:Y:S01]  /*3cc0*/  MUFU.EX2 R189, R189 ;  /* 0x000000bd00bd7308 */ /* 0x000ee20000000800 */
[C---:B-----5:R-:W-:Y:S01]  /*3cd0*/  F2FP.F16.F32.PACK_AB R130, R187.reuse, R188 ;  /* 0x000000bcbb82723e */ /* 0x060fe200000000ff */
        /* <DEDUP_REMOVED lines=8> */
[----:B------:R-:W5:Y:S01]  /*3d60*/  MUFU.EX2 R185, R185 ;  /* 0x000000b900b97308 */ /* 0x000f620000000800 */
[----:B---3--:R-:W-:Y:S01]  /*3d70*/  F2FP.F16.F32.PACK_AB R129, R189, R190 ;  /* 0x000000bebd81723e */ /* 0x008fe200000000ff */
[----:B------:R-:W-:Y:S01]  /*3d80*/  FADD.FTZ R189, R190, R189 ;  /* 0x000000bdbebd7221 */ /* 0x000fe20000010000 */
[----:B------:R-:W-:Y:S05]  /*3d90*/  LDSM.16.MT88.4 R24, [R193+0x1a800] ;  /* 0x01a80000c118783b */ /* 0x000fea0000004200 */
        /* <DEDUP_REMOVED lines=36> */
[C---:B----4-:R-:W-:Y:S07]  /*3fe0*/  HMMA.16816.F32 R116, R128.reuse, R120, RZ ;  /* 0x000000788074723c */ /* 0x050fee00000018ff */
        /* <DEDUP_REMOVED lines=29> */
[----:B--2---:R-:W-:Y:S01]  /*41c0*/  F2FP.F16.F32.PACK_AB R7, R177, R178 ;  /* 0x000000b2b107723e */ /* 0x004fe200000000ff */
        /* <DEDUP_REMOVED lines=41> */
[C---:B-----5:R-:W-:Y:S08]  /*4460*/  HMMA.16816.F32 R92, R4.reuse, R20, R92 ;  /* 0x00000014045c723c */ /* 0x060ff0000000185c */
[C---:B------:R-:W-:Y:S01]  /*4470*/  HMMA.16816.F32 R96, R4.reuse, R22, R96 ;  /* 0x000000160460723c */ /* 0x040fe20000001860 */
[----:B------:R-:W-:Y:S07]  /*4480*/  LDSM.16.MT88.4 R20, [R200+0x1d000] ;  /* 0x01d00000c814783b */ /* 0x000fee0000004200 */
[C---:B--2---:R-:W-:Y:S08]  /*4490*/  HMMA.16816.F32 R100, R4.reuse, R16, R100 ;  /* 0x000000100464723c */ /* 0x044ff00000001864 */
[C---:B------:R-:W-:Y:S01]  /*44a0*/  HMMA.16816.F32 R104, R4.reuse, R18, R104 ;  /* 0x000000120468723c */ /* 0x040fe20000001868 */
[----:B------:R-:W-:Y:S07]  /*44b0*/  LDSM.16.MT88.4 R16, [R195+0x19000] ;  /* 0x01900000c310783b */ /* 0x000fee0000004200 */
[C---:B---3--:R-:W-:Y:S08]  /*44c0*/  HMMA.16816.F32 R116, R4.reuse, R12, R116 ;  /* 0x0000000c0474723c */ /* 0x048ff00000001874 */
        /* <DEDUP_REMOVED lines=117> */
[----:B------:R-:W-:Y:S01]  /*4c20*/  IMAD.SHL.U32 R227, R166, 0x20, RZ ;  /* 0x00000020a6e37824 */ /* 0x000fe200078e00ff */
[C---:B------:R-:W-:Y:S01]  /*4c30*/  LOP3.LUT R4, R165.reuse, 0x200, RZ, 0xc0, !PT ;  /* 0x00000200a5047812 */ /* 0x040fe200078ec0ff */
[----:B------:R-:W1:Y:S01]  /*4c40*/  LDCU.64 UR6, c[0x0][0x3c0] ;  /* 0x00007800ff0677ac */ /* 0x000e620008000a00 */
[----:B------:R-:W-:Y:S01]  /*4c50*/  LOP3.LUT R167, R176, 0x38, R167, 0xf8, !PT ;  /* 0x00000038b0a77812 */ /* 0x000fe200078ef8a7 */
[----:B------:R-:W-:Y:S01]  /*4c60*/  IMAD.MOV.U32 R222, RZ, RZ, 0x20 ;  /* 0x00000020ffde7424 */ /* 0x000fe200078e00ff */
[----:B------:R-:W-:Y:S01]  /*4c70*/  LOP3.LUT R227, R4, 0x7c00, R227, 0xf8, !PT ;  /* 0x00007c0004e37812 */ /* 0x000fe200078ef8e3 */
[----:B------:R-:W-:Y:S01]  /*4c80*/  IMAD.MOV.U32 R169, RZ, RZ, R164 ;  /* 0x000000ffffa97224 */ /* 0x000fe200078e00a4 */
[--C-:B------:R-:W-:Y:S01]  /*4c90*/  SHF.R.U32.HI R4, RZ, 0x1, R166.reuse ;  /* 0x00000001ff047819 */ /* 0x100fe200000116a6 */
[----:B------:R-:W2:Y:S01]  /*4ca0*/  LDCU UR9, c[0x0][0x50c] ;  /* 0x0000a180ff0977ac */ /* 0x000ea20008000800 */
[----:B------:R-:W-:Y:S02]  /*4cb0*/  LOP3.LUT R224, R165, 0x400, RZ, 0xc0, !PT ;  /* 0x00000400a5e07812 */ /* 0x000fe400078ec0ff */
[C---:B------:R-:W-:Y:S01]  /*4cc0*/  LOP3.LUT R5, R167.reuse, 0x8, R166, 0x78, !PT ;  /* 0x00000008a7057812 */ /* 0x040fe200078e78a6 */
[----:B------:R-:W3:Y:S01]  /*4cd0*/  LDCU UR4, c[0x0][0x45c] ;  /* 0x00008b80ff0477ac */ /* 0x000ee20008000800 */
[----:B------:R-:W-:-:S02]  /*4ce0*/  LOP3.LUT R4, R167, 0x8, R4, 0x78, !PT ;  /* 0x00000008a7047812 */ /* 0x000fc400078e7804 */
[----:B------:R-:W-:Y:S01]  /*4cf0*/  LEA.HI.SX32 R234, R0, 0xfffffffe, 0x1a ;  /* 0xfffffffe00ea7811 */ /* 0x000fe200078fd2ff */
[----:B------:R-:W-:Y:S01]  /*4d00*/  IMAD R224, R5, 0x2, R224 ;  /* 0x0000000205e07824 */ /* 0x000fe200078e02e0 */
[----:B------:R-:W-:Y:S01]  /*4d10*/  LOP3.LUT R227, R227, R4, RZ, 0xfc, !PT ;  /* 0x00000004e3e37212 */ /* 0x000fe200078efcff */
[----:B------:R-:W-:Y:S01]  /*4d20*/  IMAD.MOV.U32 R0, RZ, RZ, R3 ;  /* 0x000000ffff007224 */ /* 0x000fe200078e0003 */
[----:B------:R-:W-:Y:S01]  /*4d30*/  LOP3.LUT R221, R4, 0x200, R165, 0xf8, !PT ;  /* 0x0000020004dd7812 */ /* 0x000fe200078ef8a5 */
[----:B------:R-:W-:Y:S01]  /*4d40*/  VIADD R3, R224, UR5 ;  /* 0x00000005e0037c36 */ /* 0x000fe20008000000 */
        /* <DEDUP_REMOVED lines=15> */
[----:B--23--:R-:W-:Y:S06]  /*4e40*/  BRA `(.L_x_1690) ;  /* 0x0000000000647947 */ /* 0x00cfec0003800000 */
.L_x_1692:
        /* <DEDUP_REMOVED lines=25> */
.L_x_1690:
        /* <DEDUP_REMOVED lines=31> */
[----:B------:R-:W2:Y:S06]  /*51d0*/  LDSM.16.M88.4 R200, [R216+0x10800] ;  /* 0x01080000d8c8783b */ /* 0x000eac0000000200 */
[----:B-1----:R-:W-:Y:S01]  /*51e0*/  LDSM.16.M88.4 R164, [R223+0x11000] ;  /* 0x01100000dfa4783b */ /* 0x002fe20000000200 */
[C---:B------:R-:W-:Y:S05]  /*51f0*/  HMMA.16816.F32 R8, R172.reuse, R178, RZ ;  /* 0x000000b2ac08723c */ /* 0x040fea00000018ff */
[----:B------:R-:W1:Y:S03]  /*5200*/  LDSM.16.M88.4 R176, [R216+0x11000] ;  /* 0x01100000d8b0783b */ /* 0x000e660000000200 */
[C---:B---3--:R-:W-:Y:S03]  /*5210*/  HMMA.16816.F32 R12, R172.reuse, R180, RZ ;  /* 0x000000b4ac0c723c */ /* 0x048fe600000018ff */
[----:B------:R-:W-:Y:S05]  /*5220*/  LDSM.16.M88.4 R204, [R219+0x10000] ;  /* 0x01000000dbcc783b */ /* 0x000fea0000000200 */
[C---:B------:R-:W-:Y:S01]  /*5230*/  HMMA.16816.F32 R16, R172.reuse, R182, RZ ;  /* 0x000000b6ac10723c */ /* 0x040fe200000018ff */
[----:B------:R-:W-:Y:S06]  /*5240*/  LDSM.16.M88.4 R180, [R225] ;  /* 0x00000000e1b4783b */ /* 0x000fec0000000200 */
[----:B------:R-:W-:Y:S01]  /*5250*/  LDSM.16.M88.4 R208, [R223+0x12000] ;  /* 0x01200000dfd0783b */ /* 0x000fe20000000200 */
[C---:B----4-:R-:W-:Y:S05]  /*5260*/  HMMA.16816.F32 R20, R172.reuse, R184, RZ ;  /* 0x000000b8ac14723c */ /* 0x050fea00000018ff */
[----:B------:R-:W-:Y:S03]  /*5270*/  LDSM.16.M88.4 R212, [R216+0x14000] ;  /* 0x01400000d8d4783b */ /* 0x000fe60000000200 */
[C---:B------:R-:W-:Y:S03]  /*5280*/  HMMA.16816.F32 R24, R172.reuse, R186, RZ ;  /* 0x000000baac18723c */ /* 0x040fe600000018ff */
[----:B------:R-:W-:Y:S05]  /*5290*/  LDSM.16.M88.4 R184, [R223+0x10000] ;  /* 0x01000000dfb8783b */ /* 0x000fea0000000200 */
[C---:B-----5:R-:W-:Y:S08]  /*52a0*/  HMMA.16816.F32 R28, R172.reuse, R188, RZ ;  /* 0x000000bcac1c723c */ /* 0x060ff000000018ff */
[----:B------:R-:W-:Y:S01]  /*52b0*/  HMMA.16816.F32 R32, R172, R190, RZ ;  /* 0x000000beac20723c */ /* 0x000fe200000018ff */
[----:B------:R-:W3:Y:S06]  /*52c0*/  LDSM.16.M88.4 R172, [R216+0x11800] ;  /* 0x01180000d8ac783b */ /* 0x000eec0000000200 */
[----:B------:R-:W4:Y:S01]  /*52d0*/  LDSM.16.M88.4 R188, [R223+0x10800] ;  /* 0x01080000dfbc783b */ /* 0x000f220000000200 */
[C---:B------:R-:W-:Y:S08]  /*52e0*/  HMMA.16816.F32 R4, R192.reuse, R196, R4 ;  /* 0x000000c4c004723c */ /* 0x040ff00000001804 */
[C---:B------:R-:W-:Y:S01]  /*52f0*/  HMMA.16816.F32 R8, R192.reuse, R198, R8 ;  /* 0x000000c6c008723c */ /* 0x040fe20000001808 */
[----:B------:R-:W5:Y:S07]  /*5300*/  LDSM.16.M88.4 R196, [R223+0x11800] ;  /* 0x01180000dfc4783b */ /* 0x000f6e0000000200 */
[C---:B--2---:R-:W-:Y:S08]  /*5310*/  HMMA.16816.F32 R12, R192.reuse, R200, R12 ;  /* 0x000000c8c00c723c */ /* 0x044ff0000000180c */
[C---:B------:R-:W-:Y:S01]  /*5320*/  HMMA.16816.F32 R16, R192.reuse, R202, R16 ;  /* 0x000000cac010723c */ /* 0x040fe20000001810 */
[----:B------:R-:W2:Y:S07]  /*5330*/  LDSM.16.M88.4 R200, [R218] ;  /* 0x00000000dac8783b */ /* 0x000eae0000000200 */
[C---:B-1----:R-:W-:Y:S08]  /*5340*/  HMMA.16816.F32 R20, R192.reuse, R176, R20 ;  /* 0x000000b0c014723c */ /* 0x042ff00000001814 */
[C---:B------:R-:W-:Y:S01]  /*5350*/  HMMA.16816.F32 R24, R192.reuse, R178, R24 ;  /* 0x000000b2c018723c */ /* 0x040fe20000001818 */
[----:B------:R-:W-:Y:S07]  /*5360*/  LDSM.16.M88.4 R176, [R219+0x11800] ;  /* 0x01180000dbb0783b */ /* 0x000fee0000000200 */
[C---:B---3--:R-:W-:Y:S08]  /*5370*/  HMMA.16816.F32 R28, R192.reuse, R172, R28 ;  /* 0x000000acc01c723c */ /* 0x048ff0000000181c */
[----:B------:R-:W-:Y:S01]  /*5380*/  HMMA.16816.F32 R32, R192, R174, R32 ;  /* 0x000000aec020723c */ /* 0x000fe20000001820 */
[----:B------:R-:W1:Y:S06]  /*5390*/  LDSM.16.M88.4 R172, [R219+0x10800] ;  /* 0x01080000dbac783b */ /* 0x000e6c0000000200 */
[----:B------:R-:W-:Y:S01]  /*53a0*/  LDSM.16.M88.4 R192, [R224+UR5+0x13000] ;  /* 0x01300005e0c0783b */ /* 0x000fe20008000200 */
[C---:B------:R-:W-:Y:S08]  /*53b0*/  HMMA.16816.F32 R4, R180.reuse, R184, R4 ;  /* 0x000000b8b404723c */ /* 0x040ff00000001804 */
[C---:B------:R-:W-:Y:S01]  /*53c0*/  HMMA.16816.F32 R8, R180.reuse, R186, R8 ;  /* 0x000000bab408723c */ /* 0x040fe20000001808 */
[----:B------:R-:W-:Y:S07]  /*53d0*/  LDSM.16.M88.4 R184, [R224+UR5+0x12000] ;  /* 0x01200005e0b8783b */ /* 0x000fee0008000200 */
[C---:B----4-:R-:W-:Y:S08]  /*53e0*/  HMMA.16816.F32 R12, R180.reuse, R188, R12 ;  /* 0x000000bcb40c723c */ /* 0x050ff0000000180c */
[C---:B------:R-:W-:Y:S01]  /*53f0*/  HMMA.16816.F32 R16, R180.reuse, R190, R16 ;  /* 0x000000beb410723c */ /* 0x040fe20000001810 */
[----:B------:R-:W-:Y:S07]  /*5400*/  LDSM.16.M88.4 R188, [R224+UR5+0x12800] ;  /* 0x01280005e0bc783b */ /* 0x000fee0008000200 */
[C---:B------:R-:W-:Y:S08]  /*5410*/  HMMA.16816.F32 R20, R180.reuse, R164, R20 ;  /* 0x000000a4b414723c */ /* 0x040ff00000001814 */
[C---:B------:R-:W-:Y:S01]  /*5420*/  HMMA.16816.F32 R24, R180.reuse, R166, R24 ;  /* 0x000000a6b418723c */ /* 0x040fe20000001818 */
[----:B------:R-:W3:Y:S07]  /*5430*/  LDSM.16.M88.4 R164, [R219+0x11000] ;  /* 0x01100000dba4783b */ /* 0x000eee0000000200 */
[C---:B-----5:R-:W-:Y:S08]  /*5440*/  HMMA.16816.F32 R28, R180.reuse, R196, R28 ;  /* 0x000000c4b41c723c */ /* 0x060ff0000000181c */
[----:B------:R-:W-:Y:S01]  /*5450*/  HMMA.16816.F32 R32, R180, R198, R32 ;  /* 0x000000c6b420723c */ /* 0x000fe20000001820 */
[----:B------:R-:W4:Y:S06]  /*5460*/  LDSM.16.M88.4 R180, [R227+0x4000] ;  /* 0x00400000e3b4783b */ /* 0x000f2c0000000200 */
[----:B------:R-:W-:Y:S01]  /*5470*/  LDSM.16.M88.4 R196, [R217+0x4000] ;  /* 0x00400000d9c4783b */ /* 0x000fe20000000200 */
[C---:B--2---:R-:W-:Y:S08]  /*5480*/  HMMA.16816.F32 R4, R200.reuse, R204, R4 ;  /* 0x000000ccc804723c */ /* 0x044ff00000001804 */
[C---:B------:R-:W-:Y:S01]  /*5490*/  HMMA.16816.F32 R8, R200.reuse, R206, R8 ;  /* 0x000000cec808723c */ /* 0x040fe20000001808 */
[----:B------:R-:W-:Y:S07]  /*54a0*/  LDSM.16.M88.4 R204, [R216+0x12000] ;  /* 0x01200000d8cc783b */ /* 0x000fee0000000200 */
[C---:B-1----:R-:W-:Y:S08]  /*54b0*/  HMMA.16816.F32 R12, R200.reuse, R172, R12 ;  /* 0x000000acc80c723c */ /* 0x042ff0000000180c */
[C---:B------:R-:W-:Y:S01]  /*54c0*/  HMMA.16816.F32 R16, R200.reuse, R174, R16 ;  /* 0x000000aec810723c */ /* 0x040fe20000001810 */
[----:B------:R-:W1:Y:S07]  /*54d0*/  LDSM.16.M88.4 R172, [R224+UR5+0x13800] ;  /* 0x01380005e0ac783b */ /* 0x000e6e0008000200 */
[C---:B---3--:R-:W-:Y:S08]  /*54e0*/  HMMA.16816.F32 R20, R200.reuse, R164, R20 ;  /* 0x000000a4c814723c */ /* 0x048ff00000001814 */
[C---:B------:R-:W-:Y:S01]  /*54f0*/  HMMA.16816.F32 R24, R200.reuse, R166, R24 ;  /* 0x000000a6c818723c */ /* 0x040fe20000001818 */
[----:B------:R-:W2:Y:S07]  /*5500*/  LDSM.16.M88.4 R164, [R216+0x12800] ;  /* 0x01280000d8a4783b */ /* 0x000eae0000000200 */
[C---:B------:R-:W-:Y:S08]  /*5510*/  HMMA.16816.F32 R28, R200.reuse, R176, R28 ;  /* 0x000000b0c81c723c */ /* 0x040ff0000000181c */
        /* <DEDUP_REMOVED lines=121> */
[C---:B------:R-:W-:Y:S08]  /*5cb0*/  HMMA.16816.F32 R8, R192.reuse, R210, R8 ;  /* 0x000000d2c008723c */ /* 0x040ff00000001808 */
[C---:B--2---:R-:W-:Y:S08]  /*5cc0*/  HMMA.16816.F32 R12, R192.reuse, R164, R12 ;  /* 0x000000a4c00c723c */ /* 0x044ff0000000180c */
[C---:B------:R-:W-:Y:S01]  /*5cd0*/  HMMA.16816.F32 R16, R192.reuse, R166, R16 ;  /* 0x000000a6c010723c */ /* 0x040fe20000001810 */
[----:B------:R-:W2:Y:S07]  /*5ce0*/  LDSM.16.M88.4 R164, [R219+0x16800] ;  /* 0x01680000dba4783b */ /* 0x000eae0000000200 */
[C---:B---3--:R-:W-:Y:S08]  /*5cf0*/  HMMA.16816.F32 R20, R192.reuse, R176, R20 ;  /* 0x000000b0c014723c */ /* 0x048ff00000001814 */
        /* <DEDUP_REMOVED lines=102> */
[----:B------:R-:W-:Y:S06]  /*6360*/  @P0 BRA `(.L_x_1692) ;  /* 0xffffffe800b80947 */ /* 0x000fec000383ffff */
.L_x_1691:
[----:B------:R-:W5:Y:S01]  /*6370*/  SHFL.BFLY PT, R6, R13, 0x2, 0x1f ;  /* 0x0c401f000d067f89 */ /* 0x000f6200000e0000 */
[----:B---34-:R-:W-:Y:S02]  /*6380*/  FMNMX3.FTZ R7, R7, R166, R165, !PT ;  /* 0x000000a607077276 */ /* 0x018fe400078100a5 */
[----:B------:R-:W-:Y:S05]  /*6390*/  MOV R181, R238 ;  /* 0x000000ee00b57202 */ /* 0x000fea0000000f00 */
[----:B------:R-:W-:Y:S01]  /*63a0*/  LDSM.16.MT88.4 R20, [R220+0x18000] ;  /* 0x01800000dc14783b */ /* 0x000fe20000004200 */
[----:B------:R-:W-:Y:S04]  /*63b0*/  @P6 IADD3 R181, PT, PT, R236, -0x40, RZ ;  /* 0xffffffc0ecb56810 */ /* 0x000fe80007ffe0ff */
[----:B------:R-:W-:Y:S03]  /*63c0*/  IADD3 R180, PT, PT, R222, R181, RZ ;  /* 0x000000b5deb47210 */ /* 0x000fe60007ffe0ff */
[----:B------:R-:W3:Y:S08]  /*63d0*/  SHFL.BFLY PT, R2, R7, 0x2, 0x1f ;  /* 0x0c401f0007027f89 */ /* 0x000ef000000e0000 */
[----:B------:R-:W-:Y:S08]  /*63e0*/  LDSM.16.MT88.4 R28, [R181] ;  /* 0x00000000b51c783b */ /* 0x000ff00000004200 */
[----:B------:R-:W-:Y:S08]  /*63f0*/  LDSM.16.MT88.4 R172, [R220+0x1c800] ;  /* 0x01c80000dcac783b */ /* 0x000ff00000004200 */
[----:B------:R-:W-:Y:S01]  /*6400*/  LDSM.16.MT88.4 R176, [R181+0x4800] ;  /* 0x00480000b5b0783b */ /* 0x000fe20000004200 */
[----:B-----5:R-:W-:Y:S02]  /*6410*/  FMNMX.FTZ R9, R13, R6, !PT ;  /* 0x000000060d097209 */ /* 0x020fe40007810000 */
[----:B---3--:R-:W-:Y:S05]  /*6420*/  FMNMX.FTZ R4, R7, R2, !PT ;  /* 0x0000000207047209 */ /* 0x008fea0007810000 */
[----:B------:R-:W3:Y:S08]  /*6430*/  SHFL.BFLY PT, R164, R9, 0x1, 0x1f ;  /* 0x0c201f0009a47f89 */ /* 0x000ef000000e0000 */
[----:B------:R-:W4:Y:S08]  /*6440*/  SHFL.BFLY PT, R3, R4, 0x1, 0x1f ;  /* 0x0c201f0004037f89 */ /* 0x000f3000000e0000 */
[----:B-1----:R-:W1:Y:S01]  /*6450*/  LDSM.16.MT88.4 R12, [R221+0x18000] ;  /* 0x01800000dd0c783b */ /* 0x002e620000004200 */
[----:B---3--:R-:W-:Y:S02]  /*6460*/  FMNMX.FTZ R164, R9, R164, !PT ;  /* 0x000000a409a47209 */ /* 0x008fe40007810000 */
[----:B----4-:R-:W-:Y:S03]  /*6470*/  FMNMX.FTZ R3, R4, R3, !PT ;  /* 0x0000000304037209 */ /* 0x010fe60007810000 */
        /* <DEDUP_REMOVED lines=35> */
[C---:B---3--:R-:W-:Y:S01]  /*66b0*/  FMUL.FTZ R4, R2.reuse, R160 ;  /* 0x000000a002047220 */ /* 0x048fe20000410000 */
[C---:B------:R-:W-:Y:S01]  /*66c0*/  FMUL.FTZ R5, R2.reuse, R161 ;  /* 0x000000a102057220 */ /* 0x040fe20000410000 */
[C---:B------:R-:W-:Y:S01]  /*66d0*/  FMUL.FTZ R8, R2.reuse, R156 ;  /* 0x0000009c02087220 */ /* 0x040fe20000410000 */
[C---:B------:R-:W-:Y:S01]  /*66e0*/  FMUL.FTZ R9, R2.reuse, R157 ;  /* 0x0000009d02097220 */ /* 0x040fe20000410000 */
[C---:B------:R-:W-:Y:S01]  /*66f0*/  FMUL.FTZ R16, R2.reuse, R148 ;  /* 0x0000009402107220 */ /* 0x040fe20000410000 */
[C---:B------:R-:W-:Y:S01]  /*6700*/  FMUL.FTZ R17, R2.reuse, R149 ;  /* 0x0000009502117220 */ /* 0x040fe20000410000 */
[----:B------:R-:W-:Y:S03]  /*6710*/  FMUL.FTZ R24, R2, R140 ;  /* 0x0000008c02187220 */ /* 0x000fe60000410000 */
[----:B------:R-:W3:Y:S01]  /*6720*/  MUFU.EX2 R188, R188 ;  /* 0x000000bc00bc7308 */ /* 0x000ee20000000800 */
[C---:B----4-:R-:W-:Y:S01]  /*6730*/  FMUL.FTZ R6, R0.reuse, R162 ;  /* 0x000000a200067220 */ /* 0x050fe20000410000 */
        /* <DEDUP_REMOVED lines=15> */
[----:B---3--:R-:W-:Y:S01]  /*6830*/  F2FP.F16.F32.PACK_AB R160, R188, R189 ;  /* 0x000000bdbca0723e */ /* 0x008fe200000000ff */
        /* <DEDUP_REMOVED lines=14> */
[----:B------:R-:W3:Y:S01]  /*6920*/  MUFU.EX2 R185, R185 ;  /* 0x000000b900b97308 */ /* 0x000ee20000000800 */
        /* <DEDUP_REMOVED lines=16> */
[----:B---3--:R-:W-:Y:S01]  /*6a30*/  F2FP.F16.F32.PACK_AB R162, R185, R186 ;  /* 0x000000bab9a2723e */ /* 0x008fe200000000ff */
        /* <DEDUP_REMOVED lines=132> */
[----:B------:R-:W-:Y:S01]  /*7280*/  ISETP.GT.AND P0, PT, R234, RZ, PT ;  /* 0x000000ffea00720c */ /* 0x000fe20003f04270 */
[----:B------:R-:W-:Y:S01]  /*7290*/  FFMA.FTZ R187, R0, R235, R187 ;  /* 0x000000eb00bb7223 */ /* 0x000fe200000100bb */
[C---:B------:R-:W-:Y:S04]  /*72a0*/  HMMA.16816.F32 R60, R160.reuse, R140, R60 ;  /* 0x0000008ca03c723c */ /* 0x040fe8000000183c */
        /* <DEDUP_REMOVED lines=209> */
[----:B------:R-:W-:Y:S03]  /*7fc0*/  IADD3 R0, PT, PT, R234, -0x1, RZ ;  /* 0xffffffffea007810 */ /* 0x000fe60007ffe0ff */
[----:B------:R-:W-:Y:S01]  /*7fd0*/  FADD.FTZ R237, R190, R167 ;  /* 0x000000a7beed7221 */ /* 0x000fe20000010000 */
[C---:B------:R-:W-:Y:S03]  /*7fe0*/  HMMA.16816.F32 R120, R168.reuse, R10, R120 ;  /* 0x0000000aa878723c */ /* 0x040fe60000001878 */
[----:B------:R-:W-:Y:S02]  /*7ff0*/  MOV R234, R0 ;  /* 0x0000000000ea7202 */ /* 0x000fe40000000f00 */
[----:B------:R-:W-:Y:S03]  /*8000*/  MOV R0, R3 ;  /* 0x0000000300007202 */ /* 0x000fe60000000f00 */
[C---:B---3--:R-:W-:Y:S08]  /*8010*/  HMMA.16816.F32 R124, R168.reuse, R12, R124 ;  /* 0x0000000ca87c723c */ /* 0x048ff0000000187c */
[----:B------:R-:W-:Y:S03]  /*8020*/  HMMA.16816.F32 R128, R168, R14, R128 ;  /* 0x0000000ea880723c */ /* 0x000fe60000001880 */
[----:B------:R-:W-:Y:S05]  /*8030*/  MOV R169, R164 ;  /* 0x000000a400a97202 */ /* 0x000fea0000000f00 */
[----:B------:R-:W-:Y:S01]  /*8040*/  @!UPT UIADD3 URZ, UPT, UPT, URZ, URZ, URZ ;  /* 0x000000fffffff290 */ /* 0x000fe2000fffe0ff */
[----:B------:R-:W-:Y:S11]  /*8050*/  @P0 BRA `(.L_x_1690) ;  /* 0xffffffcc00e00947 */ /* 0x000ff6000383ffff */
.L_x_1689:
        /* <DEDUP_REMOVED lines=324> */
.L_x_1693:
        /* <DEDUP_REMOVED lines=57> */
.L_x_1695:
[----:B------:R-:W-:Y:S05]  /*9830*/  BSYNC.RECONVERGENT B0 ;  /* 0x0000000000007941 */ /* 0x000fea0003800200 */
.L_x_1694:
        /* <DEDUP_REMOVED lines=36> */
.L_x_1697:
[----:B------:R-:W-:Y:S05]  /*9a80*/  BSYNC.RECONVERGENT B0 ;  /* 0x0000000000007941 */ /* 0x000fea0003800200 */
.L_x_1696:
        /* <DEDUP_REMOVED lines=22> */
.L_x_1699:
[----:B------:R-:W-:Y:S05]  /*9bf0*/  BSYNC.RECONVERGENT B0 ;  /* 0x0000000000007941 */ /* 0x000fea0003800200 */
.L_x_1698:
        /* <DEDUP_REMOVED lines=22> */
.L_x_1701:
[----:B------:R-:W-:Y:S05]  /*9d60*/  BSYNC.RECONVERGENT B0 ;  /* 0x0000000000007941 */ /* 0x000fea0003800200 */
.L_x_1700:
        /* <DEDUP_REMOVED lines=21> */
.L_x_1702:
        /* <DEDUP_REMOVED lines=12> */
.L_x_2364:


//--------------------- .text._ZN5flash16flash_fwd_kernelI23Flash_fwd_kernel_traitsILi256ELi128ELi64ELi8ELb0ELb0EN7cutlass6half_tE19Flash_kernel_traitsILi256ELi128ELi64ELi8ES3_EELb1ELb0ELb0ELb1ELb0ELb0ELb0ELb0EEEvNS_16Flash_fwd_paramsE --------------------------
	.section	.text._ZN5flash16flash_fwd_kernelI23Flash_fwd_kernel_traitsILi256ELi128ELi64ELi8ELb0ELb0EN7cutlass6half_tE19Flash_kernel_traitsILi256ELi128ELi64ELi8ES3_EELb1ELb0ELb0ELb1ELb0ELb0ELb0ELb0EEEvNS_16Flash_fwd_paramsE,"ax",@progbits
	.align	128
        .global         _ZN5flash16flash_fwd_kernelI23Flash_fwd_kernel_traitsILi256ELi128ELi64ELi8ELb0ELb0EN7cutlass6half_tE19Flash_kernel_traitsILi256ELi128ELi64ELi8ES3_EELb1ELb0ELb0ELb1ELb0ELb0ELb0ELb0EEEvNS_16Flash_fwd_paramsE
        .type           _ZN5flash16flash_fwd_kernelI23Flash_fwd_kernel_traitsILi256ELi128ELi64ELi8ELb0ELb0EN7cutlass6half_tE19Flash_kernel_traitsILi256ELi128ELi64ELi8ES3_EELb1ELb0ELb0ELb1ELb0ELb0ELb0ELb0EEEvNS_16Flash_fwd_paramsE,@function
        .size           _ZN5flash16flash_fwd_kernelI23Flash_fwd_kernel_traitsILi256ELi128ELi64ELi8ELb0ELb0EN7cutlass6half_tE19Flash_kernel_traitsILi256ELi128ELi64ELi8ES3_EELb1ELb0ELb0ELb1ELb0ELb0ELb0ELb0EEEvNS_16Flash_fwd_paramsE,(.L_x_2365 - _ZN5flash16flash_fwd_kernelI23Flash_fwd_kernel_traitsILi256ELi128ELi64ELi8ELb0ELb0EN7cutlass6half_tE19Flash_kernel_traitsILi256ELi128ELi64ELi8ES3_EELb1ELb0ELb0ELb1ELb0ELb0ELb0ELb0EEEvNS_16Flash_fwd_paramsE)
        .other          _ZN5flash16flash_fwd_kernelI23Flash_fwd_kernel_traitsILi256ELi128ELi64ELi8ELb0ELb0EN7cutlass6half_tE19Flash_kernel_traitsILi256ELi128ELi64ELi8ES3_EELb1ELb0ELb0ELb1ELb0ELb0ELb0ELb0EEEvNS_16Flash_fwd_paramsE,@"STO_CUDA_ENTRY STV_DEFAULT"
_ZN5flash16flash_fwd_kernelI23Flash_fwd_kernel_traitsILi256ELi128ELi64ELi8ELb0ELb0EN7cutlass6half_tE19Flash_kernel_traitsILi256ELi128ELi64ELi8ES3_EELb1ELb0ELb0ELb1ELb0ELb0ELb0ELb0EEEvNS_16Flash_fwd_paramsE:
.text._ZN5flash16flash_fwd_kernelI23Flash_fwd_kernel_traitsILi256ELi128ELi64ELi8ELb0ELb0EN7cutlass6half_tE19Flash_kernel_traitsILi256ELi128ELi64ELi8ES3_EELb1ELb0ELb0ELb1ELb0ELb0ELb0ELb0EEEvNS_16Flash_fwd_paramsE:
        /* <DEDUP_REMOVED lines=66> */
[----:B------:R-:W5:Y:S01]  /*0420*/  @P4 LDG.E R7, desc[UR24][R14.64] ;  /* 0x000000180e074981 */ /* 0x000f62000c1e1900 */
[----:B------:R-:W-:Y:S01]  /*0430*/  PLOP3.LUT P3, PT, PT, PT, UP2, 0x80, 0x8 ;  /* 0x000000000008781c */ /* 0x000fe20003f6f028 */
[----:B------:R-:W-:Y:S01]  /*0440*/  IMAD.U32 R11, RZ, RZ, UR7 ;  /* 0x00000007ff0b7e24 */ /* 0x000fe2000f8e00ff */
[----:B------:R-:W1:Y:S07]  /*0450*/  @!UP3 LDCU.64 UR6, c[0x0][0x488] ;  /* 0x00009100ff06b7ac */ /* 0x000e6e0008000a00 */
[----:B------:R-:W5:Y:S04]  /*0460*/  @P0 LDG.E R0, desc[UR24][R10.64] ;  /* 0x000000180a000981 */ /* 0x000f68000c1e1900 */
[----:B---3--:R-:W3:Y:S01]  /*0470*/  @P2 LDG.E R4, desc[UR24][R14.64+0x4] ;  /* 0x000004180e042981 */ /* 0x008ee2000c1e1900 */
[----:B----4-:R-:W-:-:S03]  /*0480*/  IMAD.U32 R8, RZ, RZ, UR11 ;  /* 0x0000000bff087e24 */ /* 0x010fc6000f8e00ff */
[----:B------:R-:W4:Y:S01]  /*0490*/  @P1 LDG.E R5, desc[UR24][R12.64] ;  /* 0x000000180c051981 */ /* 0x000f22000c1e1900 */
[----:B------:R-:W-:-:S05]  /*04a0*/  IMAD.U32 R9, RZ, RZ, UR10 ;  /* 0x0000000aff097e24 */ /* 0x000fca000f8e00ff */
        /* <DEDUP_REMOVED lines=8> */
[----:B---3--:R-:W-:Y:S02]  /*0530*/  @P2 R2UR UR9, R4 ;  /* 0x00000000040922ca */ /* 0x008fe400000e0000 */
[----:B------:R-:W-:Y:S02]  /*0540*/  @P0 R2UR UR20, R0 ;  /* 0x00000000001402ca */ /* 0x000fe400000e0000 */
[----:B----4-:R-:W-:-:S09]  /*0550*/  @P1 R2UR UR12, R5 ;  /* 0x00000000050c12ca */ /* 0x010fd200000e0000 */
        /* <DEDUP_REMOVED lines=15> */
.L_x_1703:
[----:B-1----:R-:W-:Y:S01]  /*0650*/  @!UP3 UIADD3 UR20, UPT, UPT, UR8, UR4, -UR12 ;  /* 0x000000040814b290 */ /* 0x002fe2000fffe80c */
[----:B------:R-:W-:Y:S11]  /*0660*/  @!P0 EXIT ;  /* 0x000000000000894d */ /* 0x000ff60003800000 */
[----:B------:R-:W-:-:S09]  /*0670*/  UISETP.GT.AND UP0, UPT, UR20, URZ, UPT ;  /* 0x000000ff1400728c */ /* 0x000fd2000bf04270 */
        /* <DEDUP_REMOVED lines=27> */
.L_x_1705:
        /* <DEDUP_REMOVED lines=11> */
[C---:B------:R-:W-:Y:S01]  /*08e0*/  LOP3.LUT R12, R0.reuse, 0x40, RZ, 0xfc, !PT ;  /* 0x00000040000c7812 */ /* 0x040fe200078efcff */
        /* <DEDUP_REMOVED lines=16> */
[----:B------:R-:W-:Y:S01]  /*09f0*/  LOP3.LUT R10, R0, 0xc0, RZ, 0xfc, !PT ;  /* 0x000000c0000a7812 */ /* 0x000fe200078efcff */
[----:B------:R-:W-:Y:S01]  /*0a00*/  USEL UR4, UR4, URZ, UP1 ;  /* 0x000000ff04047287 */ /* 0x000fe20008800000 */
[----:B------:R-:W-:Y:S01]  /*0a10*/  VIADD R6, R13, 0x60 ;  /* 0x000000600d067836 */ /* 0x000fe20000000000 */
[----:B------:R-:W-:Y:S01]  /*0a20*/  USHF.R.S32.HI UR12, URZ, 0x1f, UR26 ;  /* 0x0000001fff0c7899 */ /* 0x000fe2000801141a */
        /* <DEDUP_REMOVED lines=26> */
.L_x_1707:
[----:B------:R-:W-:Y:S05]  /*0bd0*/  BSYNC.RECONVERGENT B0 ;  /* 0x0000000000007941 */ /* 0x000fea0003800200 */
.L_x_1706:
        /* <DEDUP_REMOVED lines=24> */
.L_x_1709:
[----:B------:R-:W-:Y:S05]  /*0d60*/  BSYNC.RECONVERGENT B0 ;  /* 0x0000000000007941 */ /* 0x000fea0003800200 */
.L_x_1708:
        /* <DEDUP_REMOVED lines=24> */
.L_x_1711:
[----:B------:R-:W-:Y:S05]  /*0ef0*/  BSYNC.RECONVERGENT B0 ;  /* 0x0000000000007941 */ /* 0x000fea0003800200 */
.L_x_1710:
        /* <DEDUP_REMOVED lines=26> */
.L_x_1713:
[----:B------:R-:W-:Y:S05]  /*10a0*/  BSYNC.RECONVERGENT B0 ;  /* 0x0000000000007941 */ /* 0x000fea0003800200 */
.L_x_1712:
        /* <DEDUP_REMOVED lines=10> */
.L_x_1715:
[----:B------:R-:W-:Y:S05]  /*1150*/  BSYNC.RECONVERGENT B0 ;  /* 0x0000000000007941 */ /* 0x000fea0003800200 */
.L_x_1714:
        /* <DEDUP_REMOVED lines=10> */
.L_x_1717:
[----:B------:R-:W-:Y:S05]  /*1200*/  BSYNC.RECONVERGENT B0 ;  /* 0x0000000000007941 */ /* 0x000fea0003800200 */
.L_x_1716:
        /* <DEDUP_REMOVED lines=10> */
.L_x_1719:
[----:B------:R-:W-:Y:S05]  /*12b0*/  BSYNC.RECONVERGENT B0 ;  /* 0x0000000000007941 */ /* 0x000fea0003800200 */
.L_x_1718:
        /* <DEDUP_REMOVED lines=10> */
.L_x_1704:
        /* <DEDUP_REMOVED lines=21> */
.L_x_1720:
[----:B------:R-:W1:Y:S01]  /*14b0*/  LDCU.64 UR10, c[0x0][0x3b8] ;  /* 0x00007700ff0a77ac */ /* 0x000e620008000a00 */
[----:B------:R-:W-:-:S04]  /*14c0*/  UIADD3 UR13, UPT, UPT, UR12, UR14, URZ ;  /* 0x0000000e0c0d7290 */ /* 0x000fc8000fffe0ff */
[----:B-1----:R-:W-:Y:S02]  /*14d0*/  UIMAD.WIDE.U32 UR6, UR13, UR10, URZ ;  /* 0x0000000a0d0672a5 */ /* 0x002fe4000f8e00ff */
[----:B------:R-:W-:-:S04]  /*14e0*/  UIMAD UR13, UR13, UR11, URZ ;  /* 0x0000000b0d0d72a4 */ /* 0x000fc8000f8e02ff */
[----:B------:R-:W-:Y:S02]  /*14f0*/  UIADD3 UR13, UPT, UPT, UR7, UR13, URZ ;  /* 0x0000000d070d7290 */ /* 0x000fe4000fffe0ff */
.L_x_1721:
        /* <DEDUP_REMOVED lines=38> */
.L_x_1722:
[----:B------:R-:W1:Y:S01]  /*1760*/  LDCU.64 UR8, c[0x0][0x3c0] ;  /* 0x00007800ff0877ac */ /* 0x000e620008000a00 */
[----:B------:R-:W-:-:S04]  /*1770*/  UIADD3 UR12, UPT, UPT, UR12, UR14, URZ ;  /* 0x0000000e0c0c7290 */ /* 0x000fc8000fffe0ff */
[----:B-1----:R-:W-:Y:S02]  /*1780*/  UIMAD.WIDE.U32 UR4, UR12, UR8, URZ ;  /* 0x000000080c0472a5 */ /* 0x002fe4000f8e00ff */
[----:B------:R-:W-:-:S04]  /*1790*/  UIMAD UR12, UR12, UR9, URZ ;  /* 0x000000090c0c72a4 */ /* 0x000fc8000f8e02ff */
[----:B------:R-:W-:-:S12]  /*17a0*/  UIADD3 UR12, UPT, UPT, UR5, UR12, URZ ;  /* 0x0000000c050c7290 */ /* 0x000fd8000fffe0ff */
.L_x_1723:
[----:B------:R-:W-:Y:S01]  /*17b0*/  IMAD.SHL.U32 R166, R2, 0x8, RZ ;  /* 0x0000000802a67824 */ /* 0x000fe200078e00ff */
[----:B------:R-:W-:Y:S01]  /*17c0*/  SHF.R.U32.HI R6, RZ, 0x3, R2 ;  /* 0x00000003ff067819 */ /* 0x000fe20000011602 */
[----:B------:R-:W1:Y:S01]  /*17d0*/  LDCU.64 UR14, c[0x0][0x390] ;  /* 0x00007200ff0e77ac */ /* 0x000e620008000a00 */
[----:B------:R-:W-:Y:S01]  /*17e0*/  SHF.R.S32.HI R233, RZ, 0x1f, R4 ;  /* 0x0000001fffe97819 */ /* 0x000fe20000011404 */
[----:B------:R-:W2:Y:S01]  /*17f0*/  S2UR UR31, SR_CgaCtaId ;  /* 0x00000000001f79c3 */ /* 0x000ea20000008800 */
[----:B------:R-:W-:Y:S01]  /*1800*/  LOP3.LUT R169, R166, 0x38, RZ, 0xc0, !PT ;  /* 0x00000038a6a97812 */ /* 0x000fe200078ec0ff */
[----:B------:R-:W3:Y:S01]  /*1810*/  LDCU.64 UR16, c[0x0][0x388] ;  /* 0x00007100ff1077ac */ /* 0x000ee20008000a00 */
[----:B------:R-:W-:Y:S01]  /*1820*/  VIADD R0, R6, 0x40 ;  /* 0x0000004006007836 */ /* 0x000fe20000000000 */
[----:B------:R-:W-:Y:S01]  /*1830*/  LOP3.LUT R167, R166, 0x1f8, RZ, 0xc0, !PT ;  /* 0x000001f8a6a77812 */ /* 0x000fe200078ec0ff */
[----:B------:R-:W-:Y:S01]  /*1840*/  BSSY.RECONVERGENT B0, `(.L_x_1724) ;  /* 0x0000051000007945 */ /* 0x000fe20003800200 */
[C---:B------:R-:W-:Y:S01]  /*1850*/  IADD3 R10, P1, PT, R169.reuse, UR6, RZ ;  /* 0x00000006a90a7c10 */ /* 0x040fe2000ff3e0ff */
[----:B------:R-:W-:Y:S01]  /*1860*/  UIADD3 UR27, UPT, UPT, -UR26, UR21, URZ ;  /* 0x000000151a1b7290 */ /* 0x000fe2000fffe1ff */
[----:B------:R-:W-:Y:S01]  /*1870*/  IADD3 R14, P0, PT, R169, UR4, RZ ;  /* 0x00000004a90e7c10 */ /* 0x000fe2000ff1e0ff */
[----:B------:R-:W4:Y:S01]  /*1880*/  LDCU.128 UR4, c[0x0][0x3d0] ;  /* 0x00007a00ff0477ac */ /* 0x000f220008000c00 */
[----:B------:R-:W-:Y:S01]  /*1890*/  LOP3.LUT R167, R167, 0x38, R2, 0x78, !PT ;  /* 0x00000038a7a77812 */ /* 0x000fe200078e7802 */
[----:B------:R-:W-:Y:S01]  /*18a0*/  IMAD.X R11, RZ, RZ, UR13, P1 ;  /* 0x0000000dff0b7e24 */ /* 0x000fe200088e06ff */
[C---:B------:R-:W-:Y:S01]  /*18b0*/  LOP3.LUT R229, R169.reuse, 0x40, RZ, 0xfc, !PT ;  /* 0x00000040a9e57812 */ /* 0x040fe200078efcff */
[----:B------:R-:W-:Y:S01]  /*18c0*/  IMAD.X R15, RZ, RZ, UR12, P0 ;  /* 0x0000000cff0f7e24 */ /* 0x000fe200080e06ff */
[----:B------:R-:W5:Y:S01]  /*18d0*/  LDCU.64 UR12, c[0x0][0x3c8] ;  /* 0x00007900ff0c77ac */ /* 0x000f620008000a00 */
[----:B------:R-:W-:Y:S01]  /*18e0*/  IMAD.WIDE.U32 R10, R6, UR10, R10 ;  /* 0x0000000a060a7c25 */ /* 0x000fe2000f8e000a */
[----:B------:R-:W-:-:S02]  /*18f0*/  IADD3 R12, P0, PT, R169, UR32, RZ ;  /* 0x00000020a90c7c10 */ /* 0x000fc4000ff1e0ff */
[----:B------:R-:W-:Y:S01]  /*1900*/  ISETP.GE.AND P5, PT, R0, UR27, PT ;  /* 0x0000001b00007c0c */ /* 0x000fe2000bfa6270 */
[----:B------:R-:W-:Y:S01]  /*1910*/  IMAD.WIDE.U32 R14, R6, UR8, R14 ;  /* 0x00000008060e7c25 */ /* 0x000fe2000f8e000e */
[----:B------:R-:W-:Y:S02]  /*1920*/  LOP3.LUT R0, R166, 0x1e00, RZ, 0xc0, !PT ;  /* 0x00001e00a6007812 */ /* 0x000fe400078ec0ff */
[----:B------:R-:W-:Y:S01]  /*1930*/  LOP3.LUT R228, R169, 0x80, RZ, 0xfc, !PT ;  /* 0x00000080a9e47812 */ /* 0x000fe200078efcff */
[C---:B------:R-:W-:Y:S01]  /*1940*/  IMAD R11, R6.reuse, UR11, R11 ;  /* 0x0000000b060b7c24 */ /* 0x040fe2000f8e020b */
[----:B------:R-:W-:Y:S01]  /*1950*/  LOP3.LUT R167, R167, R0, RZ, 0xfc, !PT ;  /* 0x00000000a7a77212 */ /* 0x000fe200078efcff */
[----:B------:R-:W-:Y:S01]  /*1960*/  IMAD R15, R6, UR9, R15 ;  /* 0x00000009060f7c24 */ /* 0x000fe2000f8e020f */
[----:B------:R-:W-:Y:S01]  /*1970*/  LOP3.LUT R227, R169, 0xc0, RZ, 0xfc, !PT ;  /* 0x000000c0a9e37812 */ /* 0x000fe200078efcff */
[C---:B----4-:R-:W-:Y:S02]  /*1980*/  IMAD R235, R233.reuse, UR4, RZ ;  /* 0x00000004e9eb7c24 */ /* 0x050fe4000f8e02ff */
[----:B------:R-:W-:-:S02]  /*1990*/  IMAD R233, R233, UR6, RZ ;  /* 0x00000006e9e97c24 */ /* 0x000fc4000f8e02ff */
[C---:B------:R-:W-:Y:S02]  /*19a0*/  IMAD R235, R4.reuse, UR5, R235 ;  /* 0x0000000504eb7c24 */ /* 0x040fe4000f8e02eb */
[----:B------:R-:W-:-:S04]  /*19b0*/  IMAD.WIDE.U32 R10, R4, UR4, R10 ;  /* 0x00000004040a7c25 */ /* 0x000fc8000f8e000a */
[----:B------:R-:W-:Y:S01]  /*19c0*/  IMAD R233, R4, UR7, R233 ;  /* 0x0000000704e97c24 */ /* 0x000fe2000f8e02e9 */
[----:B---3--:R-:W-:Y:S01]  /*19d0*/  LEA R236, P1, R10, UR16, 0x1 ;  /* 0x000000100aec7c11 */ /* 0x008fe2000f8208ff */
[----:B------:R-:W-:Y:S01]  /*19e0*/  IMAD.WIDE.U32 R4, R4, UR6, R14 ;  /* 0x0000000604047c25 */ /* 0x000fe2000f8e000e */
[----:B------:R-:W-:Y:S02]  /*19f0*/  UMOV UR6, 0x400 ;  /* 0x0000040000067882 */ /* 0x000fe40000000000 */
[----:B--2---:R-:W-:Y:S01]  /*1a00*/  ULEA UR6, UR31, UR6, 0x18 ;  /* 0x000000061f067291 */ /* 0x004fe2000f8ec0ff */
[----:B------:R-:W-:Y:S01]  /*1a10*/  IMAD.X R13, RZ, RZ, UR30, P0 ;  /* 0x0000001eff0d7e24 */ /* 0x000fe200080e06ff */
[C---:B-1----:R-:W-:Y:S01]  /*1a20*/  LEA R234, P0, R4.reuse, UR14, 0x1 ;  /* 0x0000000e04ea7c11 */ /* 0x042fe2000f8008ff */
[----:B------:R-:W-:Y:S02]  /*1a30*/  IMAD.IADD R233, R5, 0x1, R233 ;  /* 0x0000000105e97824 */ /* 0x000fe400078e02e9 */
[----:B------:R-:W-:Y:S01]  /*1a40*/  IMAD.IADD R235, R11, 0x1, R235 ;  /* 0x000000010beb7824 */ /* 0x000fe200078e02eb */
[----:B------:R-:W-:Y:S01]  /*1a50*/  LEA R79, R167, UR6, 0x1 ;  /* 0x00000006a74f7c11 */ /* 0x000fe2000f8e08ff */
[----:B-----5:R-:W-:Y:S01]  /*1a60*/  IMAD.U32 R8, RZ, RZ, UR12 ;  /* 0x0000000cff087e24 */ /* 0x020fe2000f8e00ff */
[----:B------:R-:W-:Y:S01]  /*1a70*/  LEA.HI.X R233, R4, UR15, R233, 0x1, P0 ;  /* 0x0000000f04e97c11 */ /* 0x000fe200080f0ce9 */
[C---:B------:R-:W-:Y:S01]  /*1a80*/  VIADD R0, R6.reuse, 0x20 ;  /* 0x0000002006007836 */ /* 0x040fe20000000000 */
[----:B------:R-:W-:Y:S01]  /*1a90*/  ISETP.GE.AND P0, PT, R6, UR27, PT ;  /* 0x0000001b06007c0c */ /* 0x000fe2000bf06270 */
[----:B------:R-:W-:Y:S01]  /*1aa0*/  IMAD.WIDE.U32 R8, R8, UR22, R12 ;  /* 0x0000001608087c25 */ /* 0x000fe2000f8e000c */
[----:B------:R-:W-:Y:S01]  /*1ab0*/  LEA.HI.X R235, R10, UR17, R235, 0x1, P1 ;  /* 0x000000110aeb7c11 */ /* 0x000fe200088f0ceb */
[----:B------:R-:W-:Y:S01]  /*1ac0*/  UIMAD.WIDE.U32 UR16, UR19, 0x80, URZ ;  /* 0x00000080131078a5 */ /* 0x000fe2000f8e00ff */
[----:B------:R-:W-:Y:S01]  /*1ad0*/  ISETP.GE.AND P6, PT, R0, UR27, PT ;  /* 0x0000001b00007c0c */ /* 0x000fe2000bfc6270 */
[----:B------:R-:W-:-:S04]  /*1ae0*/  IMAD.U32 R13, RZ, RZ, UR13 ;  /* 0x0000000dff0d7e24 */ /* 0x000fc8000f8e00ff */
[----:B------:R-:W-:Y:S01]  /*1af0*/  LOP3.LUT R5, R6, UR16, RZ, 0xfc, !PT ;  /* 0x0000001006057c12 */ /* 0x000fe2000f8efcff */
[----:B------:R-:W-:-:S03]  /*1b00*/  IMAD R13, R13, UR22, R9 ;  /* 0x000000160d0d7c24 */ /* 0x000fc6000f8e0209 */
[----:B------:R-:W-:Y:S05]  /*1b10*/  @P0 BRA `(.L_x_1725) ;  /* 0x00000000008c0947 */ /* 0x000fea0003800000 */
        /* <DEDUP_REMOVED lines=35> */
.L_x_1725:
[----:B------:R-:W-:Y:S05]  /*1d50*/  BSYNC.RECONVERGENT B0 ;  /* 0x0000000000007941 */ /* 0x000fea0003800200 */
.L_x_1724:
[----:B------:R-:W-:Y:S04]  /*1d60*/  BSSY.RECONVERGENT B0, `(.L_x_1726) ;  /* 0x0000027000007945 */ /* 0x000fe80003800200 */
[----:B------:R-:W-:Y:S05]  /*1d70*/  @P6 BRA `(.L_x_1727) ;  /* 0x0000000000946947 */ /* 0x000fea0003800000 */
        /* <DEDUP_REMOVED lines=37> */
.L_x_1727:
[----:B------:R-:W-:Y:S05]  /*1fd0*/  BSYNC.RECONVERGENT B0 ;  /* 0x0000000000007941 */ /* 0x000fea0003800200 */
.L_x_1726:
        /* <DEDUP_REMOVED lines=39> */
.L_x_1729:
[----:B------:R-:W-:Y:S05]  /*2250*/  BSYNC.RECONVERGENT B0 ;  /* 0x0000000000007941 */ /* 0x000fea0003800200 */
.L_x_1728:
[----:B------:R-:W-:Y:S01]  /*2260*/  UIADD3 UR4, UPT, UPT, UR20, 0x3f, URZ ;  /* 0x0000003f14047890 */ /* 0x000fe2000fffe0ff */
[----:B------:R-:W-:Y:S01]  /*2270*/  IADD3 R4, PT, PT, R6, 0x60, RZ ;  /* 0x0000006006047810 */ /* 0x000fe20007ffe0ff */
[----:B------:R-:W-:Y:S01]  /*2280*/  USHF.L.U64.HI UR15, UR10, 0x6, UR11 ;  /* 0x000000060a0f7899 */ /* 0x000fe2000801020b */
[----:B------:R-:W-:Y:S01]  /*2290*/  BSSY.RECONVERGENT B0, `(.L_x_1730) ;  /* 0x000002f000007945 */ /* 0x000fe20003800200 */
[----:B------:R-:W-:Y:S01]  /*22a0*/  USHF.R.S32.HI UR14, URZ, 0x1f, UR4 ;  /* 0x0000001fff0e7899 */ /* 0x000fe20008011404 */
[----:B------:R-:W-:Y:S01]  /*22b0*/  ISETP.GE.AND P0, PT, R4, UR27, PT ;  /* 0x0000001b04007c0c */ /* 0x000fe2000bf06270 */
[----:B------:R-:W-:Y:S02]  /*22c0*/  USHF.L.U32 UR30, UR10, 0x6, URZ ;  /* 0x000000060a1e7899 */ /* 0x000fe400080006ff */
[----:B------:R-:W-:Y:S02]  /*22d0*/  ULEA.HI UR14, UR14, UR4, URZ, 0x6 ;  /* 0x000000040e0e7291 */ /* 0x000fe4000f8f30ff */
[----:B------:R-:W-:-:S02]  /*22e0*/  USHF.L.U64.HI UR31, UR10, 0x5, UR11 ;  /* 0x000000050a1f7899 */ /* 0x000fc4000801020b */
[----:B------:R-:W-:Y:S02]  /*22f0*/  USHF.R.S32.HI UR14, URZ, 0x6, UR14 ;  /* 0x00000006ff0e7899 */ /* 0x000fe4000801140e */
[----:B------:R-:W-:Y:S02]  /*2300*/  USHF.L.U32 UR32, UR10, 0x5, URZ ;  /* 0x000000050a207899 */ /* 0x000fe400080006ff */
[----:B------:R-:W-:-:S04]  /*2310*/  UIADD3 UR7, UPT, UPT, UR14, -0x1, URZ ;  /* 0xffffffff0e077890 */ /* 0x000fc8000fffe0ff */
[----:B------:R-:W-:Y:S01]  /*2320*/  UIMAD UR27, UR7, -0x40, UR20 ;  /* 0xffffffc0071b78a4 */ /* 0x000fe2000f8e0214 */
        /* <DEDUP_REMOVED lines=37> */
.L_x_1731:
[----:B------:R-:W-:Y:S05]  /*2580*/  BSYNC.RECONVERGENT B0 ;  /* 0x0000000000007941 */ /* 0x000fea0003800200 */
.L_x_1730:
        /* <DEDUP_REMOVED lines=39> */
.L_x_1733:
[----:B------:R-:W-:Y:S05]  /*2800*/  BSYNC.RECONVERGENT B0 ;  /* 0x0000000000007941 */ /* 0x000fea0003800200 */
.L_x_1732:
        /* <DEDUP_REMOVED lines=33> */
.L_x_1735:
[----:B------:R-:W-:Y:S05]  /*2a20*/  BSYNC.RECONVERGENT B0 ;  /* 0x0000000000007941 */ /* 0x000fea0003800200 */
.L_x_1734:
        /* <DEDUP_REMOVED lines=29> */
[----:B----4-:R-:W-:-:S05]  /*2c00*/  @P0 FMUL.FTZ R4, R5, R4 ;  /* 0x0000000405040220 */ /* 0x010fca0000410000 */
        /* <DEDUP_REMOVED lines=35> */
.L_x_1737:
[----:B------:R4:W-:Y:S04]  /*2e40*/  STS.128 [R79+0x18000], RZ ;  /* 0x018000ff4f007388 */ /* 0x0009e80000000c00 */
[----:B------:R4:W-:Y:S04]  /*2e50*/  STS.128 [R79+0x1a000], RZ ;  /* 0x01a000ff4f007388 */ /* 0x0009e80000000c00 */
[----:B------:R4:W-:Y:S04]  /*2e60*/  STS.128 [R79+0x1c000], RZ ;  /* 0x01c000ff4f007388 */ /* 0x0009e80000000c00 */
[----:B------:R4:W-:Y:S02]  /*2e70*/  STS.128 [R79+0x1e000], RZ ;  /* 0x01e000ff4f007388 */ /* 0x0009e40000000c00 */
.L_x_1738:
[----:B------:R-:W-:Y:S05]  /*2e80*/  BSYNC.RECONVERGENT B0 ;  /* 0x0000000000007941 */ /* 0x000fea0003800200 */
.L_x_1736:
[----:B------:R-:W-:Y:S01]  /*2e90*/  ISETP.GE.AND P0, PT, R0, UR27, PT ;  /* 0x0000001b00007c0c */ /* 0x000fe2000bf06270 */
[C---:B------:R-:W-:Y:S01]  /*2ea0*/  IMAD.SHL.U32 R214, R2.reuse, 0x20, RZ ;  /* 0x0000002002d67824 */ /* 0x040fe200078e00ff */
[----:B------:R-:W-:Y:S01]  /*2eb0*/  LOP3.LUT R5, R2, 0x8, RZ, 0xc0, !PT ;  /* 0x0000000802057812 */ /* 0x000fe200078ec0ff */
[----:B------:R-:W-:Y:S01]  /*2ec0*/  BSSY.RECONVERGENT B0, `(.L_x_1739) ;  /* 0x000002d000007945 */ /* 0x000fe20003800200 */
[----:B------:R-:W-:Y:S02]  /*2ed0*/  LOP3.LUT R77, R4, 0x8, R215, 0x78, !PT ;  /* 0x00000008044d7812 */ /* 0x000fe400078e78d7 */
[----:B------:R-:W-:Y:S02]  /*2ee0*/  LOP3.LUT R214, R214, 0x7c00, RZ, 0xc0, !PT ;  /* 0x00007c00d6d67812 */ /* 0x000fe400078ec0ff */
[----:B------:R-:W-:Y:S02]  /*2ef0*/  LOP3.LUT R86, R4, R5, RZ, 0x3c, !PT ;  /* 0x0000000504567212 */ /* 0x000fe400078e3cff */
[----:B------:R-:W-:-:S02]  /*2f00*/  LOP3.LUT R0, R214, 0x200, R78, 0xf8, !PT ;  /* 0x00000200d6007812 */ /* 0x000fc400078ef84e */
[----:B------:R-:W-:Y:S01]  /*2f10*/  LOP3.LUT R5, R78, 0x400, RZ, 0xc0, !PT ;  /* 0x000004004e057812 */ /* 0x000fe200078ec0ff */
[----:B------:R1:W-:Y:S02]  /*2f20*/  @P0 STS.128 [R79+0x19000], RZ ;  /* 0x019000ff4f000388 */ /* 0x0003e40000000c00 */
[----:B------:R-:W-:Y:S02]  /*2f30*/  IMAD.IADD R87, R77, 0x1, R0 ;  /* 0x000000014d577824 */ /* 0x000fe400078e0200 */
[----:B------:R1:W-:Y:S01]  /*2f40*/  @P0 STS.128 [R79+0x1b000], RZ ;  /* 0x01b000ff4f000388 */ /* 0x0003e20000000c00 */
[----:B------:R-:W-:Y:S02]  /*2f50*/  IMAD R86, R86, 0x2, R5 ;  /* 0x0000000256567824 */ /* 0x000fe400078e0205 */
[----:B------:R-:W-:Y:S01]  /*2f60*/  LEA R87, R87, UR6, 0x1 ;  /* 0x0000000657577c11 */ /* 0x000fe2000f8e08ff */
        /* <DEDUP_REMOVED lines=34> */
.L_x_1740:
[----:B------:R-:W-:Y:S05]  /*3190*/  BSYNC.RECONVERGENT B0 ;  /* 0x0000000000007941 */ /* 0x000fea0003800200 */
.L_x_1739:
[----:B------:R-:W-:Y:S01]  /*31a0*/  LDSM.16.M88.4 R32, [R86+UR6+0x10000] ;  /* 0x010000065620783b */ /* 0x000fe20008000200 */
[----:B------:R-:W-:Y:S01]  /*31b0*/  R2P PR, R2, 0x6 ;  /* 0x0000000602007804 */ /* 0x000fe20000000000 */
[----:B------:R-:W-:Y:S01]  /*31c0*/  IMAD.MOV.U32 R76, RZ, RZ, 0x20 ;  /* 0x00000020ff4c7424 */ /* 0x000fe200078e00ff */
[----:B------:R-:W-:Y:S01]  /*31d0*/  SHF.R.U32.HI R165, RZ, 0x2, R2 ;  /* 0x00000002ffa57819 */ /* 0x000fe20000011602 */
[----:B------:R-:W5:Y:S01]  /*31e0*/  LDSM.16.M88.4 R60, [R87] ;  /* 0x00000000573c783b */ /* 0x000f620000000200 */
[----:B------:R-:W-:Y:S01]  /*31f0*/  VIADD R83, R86, UR6 ;  /* 0x0000000656537c36 */ /* 0x000fe20008000000 */
[----:B------:R-:W-:Y:S01]  /*3200*/  LOP3.LUT R168, R215, 0x1f0, RZ, 0xc0, !PT ;  /* 0x000001f0d7a87812 */ /* 0x000fe200078ec0ff */
[----:B------:R-:W-:Y:S01]  /*3210*/  IMAD.MOV.U32 R44, RZ, RZ, 0x40 ;  /* 0x00000040ff2c7424 */ /* 0x000fe200078e00ff */
[----:B------:R-:W-:Y:S01]  /*3220*/  SEL R76, R76, 0xffffffe0, !P1 ;  /* 0xffffffe04c4c7807 */ /* 0x000fe20004800000 */
[----:B------:R-:W5:Y:S01]  /*3230*/  LDSM.16.M88.4 R24, [R86+UR6+0x10800] ;  /* 0x010800065618783b */ /* 0x000f620008000200 */
[----:B------:R-:W-:Y:S01]  /*3240*/  LOP3.LUT R165, R165, 0x7, RZ, 0xc0, !PT ;  /* 0x00000007a5a57812 */ /* 0x000fe200078ec0ff */
[----:B------:R-:W-:Y:S01]  /*3250*/  UISETP.GE.U32.AND UP1, UPT, UR20, 0x41, UPT ;  /* 0x000000411400788c */ /* 0x000fe2000bf26070 */
[----:B------:R-:W-:Y:S01]  /*3260*/  SEL R44, R44, 0xffffffc0, !P2 ;  /* 0xffffffc02c2c7807 */ /* 0x000fe20005000000 */
[--C-:B------:R-:W-:Y:S01]  /*3270*/  IMAD.IADD R84, R87, 0x1, R76.reuse ;  /* 0x0000000157547824 */ /* 0x100fe200078e024c */
[----:B------:R-:W5:Y:S01]  /*3280*/  LDSM.16.M88.4 R16, [R86+UR6+0x11000] ;  /* 0x011000065610783b */ /* 0x000f620008000200 */
[----:B------:R-:W-:-:S02]  /*3290*/  IMAD.IADD R0, R83, 0x1, R76 ;  /* 0x0000000153007824 */ /* 0x000fc400078e024c */
[--C-:B------:R-:W-:Y:S01]  /*32a0*/  IMAD.IADD R85, R87, 0x1, R44.reuse ;  /* 0x0000000157557824 */ /* 0x100fe200078e022c */
[----:B-123--:R-:W1:Y:S01]  /*32b0*/  LDSM.16.M88.4 R12, [R86+UR6+0x11800] ;  /* 0x01180006560c783b */ /* 0x00ee620008000200 */
[----:B------:R-:W-:Y:S02]  /*32c0*/  IMAD.IADD R83, R83, 0x1, R44 ;  /* 0x0000000153537824 */ /* 0x000fe400078e022c */
[C---:B------:R-:W-:Y:S01]  /*32d0*/  IMAD.IADD R82, R76.reuse, 0x1, R85 ;  /* 0x000000014c527824 */ /* 0x040fe200078e0255 */
[----:B----4-:R-:W-:Y:S01]  /*32e0*/  LDSM.16.M88.4 R8, [R84] ;  /* 0x000000005408783b */ /* 0x010fe20000000200 */
[----:B------:R-:W-:-:S03]  /*32f0*/  IMAD.IADD R81, R76, 0x1, R83 ;  /* 0x000000014c517824 */ /* 0x000fc600078e0253 */
[----:B------:R-:W2:Y:S04]  /*3300*/  LDSM.16.M88.4 R40, [R0+0x10000] ;  /* 0x010000000028783b */ /* 0x000ea80000000200 */
[----:B------:R-:W3:Y:S04]  /*3310*/  LDSM.16.M88.4 R4, [R0+0x10800] ;  /* 0x010800000004783b */ /* 0x000ee80000000200 */
        /* <DEDUP_REMOVED lines=9> */
[C---:B------:R-:W-:Y:S08]  /*33b0*/  HMMA.16816.F32 R28, R60.reuse, R24, RZ ;  /* 0x000000183c1c723c */ /* 0x040ff000000018ff */
        /* <DEDUP_REMOVED lines=12> */
[C---:B----4-:R-:W-:Y:S08]  /*3480*/  HMMA.16816.F32 R20, R8.reuse, R56, R20 ;  /* 0x000000380814723c */ /* 0x050ff00000001814 */
        /* <DEDUP_REMOVED lines=57> */
[----:B------:R-:W-:Y:S03]  /*3820*/  LDSM.16.M88.4 R52, [R81+0x13800] ;  /* 0x013800005134783b */ /* 0x000fe60000000200 */
[C---:B-----5:R-:W-:Y:S08]  /*3830*/  HMMA.16816.F32 R36, R40.reuse, R44, R36 ;  /* 0x0000002c2824723c */ /* 0x060ff00000001824 */
[C---:B------:R-:W-:Y:S01]  /*3840*/  HMMA.16816.F32 R32, R40.reuse, R46, R32 ;  /* 0x0000002e2820723c */ /* 0x040fe20000001820 */
[----:B------:R-:W2:Y:S07]  /*3850*/  LDSM.16.M88.4 R44, [R81+0x13000] ;  /* 0x01300000512c783b */ /* 0x000eae0000000200 */
        /* <DEDUP_REMOVED lines=15> */
[----:B------:R-:W3:Y:S07]  /*3950*/  LDSM.16.M88.4 R8, [R86+UR6+0x14000] ;  /* 0x014000065608783b */ /* 0x000eee0008000200 */
[C---:B--2---:R-:W-:Y:S08]  /*3960*/  HMMA.16816.F32 R20, R12.reuse, R44, R20 ;  /* 0x0000002c0c14723c */ /* 0x044ff00000001814 */
[C---:B------:R-:W-:Y:S01]  /*3970*/  HMMA.16816.F32 R16, R12.reuse, R46, R16 ;  /* 0x0000002e0c10723c */ /* 0x040fe20000001810 */
[----:B------:R-:W2:Y:S07]  /*3980*/  LDSM.16.M88.4 R44, [R86+UR6+0x15800] ;  /* 0x01580006562c783b */ /* 0x000eae0008000200 */
[C---:B------:R-:W-:Y:S08]  /*3990*/  HMMA.16816.F32 R64, R12.reuse, R52, R64 ;  /* 0x000000340c40723c */ /* 0x040ff00000001840 */
[----:B------:R-:W-:Y:S01]  /*39a0*/  HMMA.16816.F32 R60, R12, R54, R60 ;  /* 0x000000360c3c723c */ /* 0x000fe2000000183c */
[----:B------:R-:W4:Y:S04]  /*39b0*/  LDSM.16.M88.4 R12, [R0+0x14000] ;  /* 0x01400000000c783b */ /* 0x000f280000000200 */
        /* <DEDUP_REMOVED lines=13> */
[----:B------:R-:W-:Y:S03]  /*3a90*/  LDSM.16.M88.4 R40, [R83+0x15800] ;  /* 0x015800005328783b */ /* 0x000fe60000000200 */
[C---:B----4-:R-:W-:Y:S08]  /*3aa0*/  HMMA.16816.F32 R36, R72.reuse, R12, R36 ;  /* 0x0000000c4824723c */ /* 0x050ff00000001824 */
[C---:B------:R-:W-:Y:S01]  /*3ab0*/  HMMA.16816.F32 R32, R72.reuse, R14, R32 ;  /* 0x0000000e4820723c */ /* 0x040fe20000001820 */
[----:B------:R-:W-:Y:S07]  /*3ac0*/  LDSM.16.M88.4 R12, [R82+0x8000] ;  /* 0x00800000520c783b */ /* 0x000fee0000000200 */
[C---:B-1----:R-:W-:Y:S08]  /*3ad0*/  HMMA.16816.F32 R20, R72.reuse, R4, R20 ;  /* 0x000000044814723c */ /* 0x042ff00000001814 */
[C---:B------:R-:W-:Y:S01]  /*3ae0*/  HMMA.16816.F32 R16, R72.reuse, R6, R16 ;  /* 0x000000064810723c */ /* 0x040fe20000001810 */
[----:B------:R-:W1:Y:S07]  /*3af0*/  LDSM.16.M88.4 R4, [R81+0x14800] ;  /* 0x014800005104783b */ /* 0x000e6e0000000200 */
[C---:B---3--:R-:W-:Y:S08]  /*3b00*/  HMMA.16816.F32 R28, R72.reuse, R8, R28 ;  /* 0x00000008481c723c */ /* 0x048ff0000000181c */
[----:B------:R-:W-:Y:S01]  /*3b10*/  HMMA.16816.F32 R24, R72, R10, R24 ;  /* 0x0000000a4818723c */ /* 0x000fe20000001818 */
[----:B------:R-:W3:Y:S07]  /*3b20*/  LDSM.16.M88.4 R8, [R81+0x14000] ;  /* 0x014000005108783b */ /* 0x000eee0000000200 */
[C---:B--2---:R-:W-:Y:S08]  /*3b30*/  HMMA.16816.F32 R20, R56.reuse, R44, R20 ;  /* 0x0000002c3814723c */ /* 0x044ff00000001814 */
[C---:B------:R-:W-:Y:S08]  /*3b40*/  HMMA.16816.F32 R28, R56.reuse, R48, R28 ;  /* 0x00000030381c723c */ /* 0x040ff0000000181c */
[C---:B------:R-:W-:Y:S01]  /*3b50*/  HMMA.16816.F32 R24, R56.reuse, R50, R24 ;  /* 0x000000323818723c */ /* 0x040fe20000001818 */
[----:B------:R-:W-:Y:S07]  /*3b60*/  LDSM.16.M88.4 R48, [R81+0x15000] ;  /* 0x015000005130783b */ /* 0x000fee0000000200 */
[----:B------:R-:W-:Y:S01]  /*3b70*/  HMMA.16816.F32 R16, R56, R46, R16 ;  /* 0x0000002e3810723c */ /* 0x000fe20000001810 */
[----:B------:R-:W2:Y:S07]  /*3b80*/  LDSM.16.M88.4 R44, [R81+0x15800] ;  /* 0x01580000512c783b */ /* 0x000eae0000000200 */
[C---:B------:R-:W-:Y:S08]  /*3b90*/  HMMA.16816.F32 R64, R72.reuse, R68, R64 ;  /* 0x000000444840723c */ /* 0x040ff00000001840 */
[----:B------:R-:W-:Y:S01]  /*3ba0*/  HMMA.16816.F32 R60, R72, R70, R60 ;  /* 0x00000046483c723c */ /* 0x000fe2000000183c */
[----:B------:R-:W-:Y:S04]  /*3bb0*/  LDSM.16.M88.4 R68, [R87+0xc000] ;  /* 0x00c000005744783b */ /* 0x000fe80000000200 */
[----:B------:R-:W-:Y:S03]  /*3bc0*/  LDSM.16.M88.4 R72, [R84+0xc000] ;  /* 0x00c000005448783b */ /* 0x000fe60000000200 */
[C---:B------:R-:W-:Y:S08]  /*3bd0*/  HMMA.16816.F32 R36, R56.reuse, R52, R36 ;  /* 0x000000343824723c */ /* 0x040ff00000001824 */
[----:B------:R-:W-:Y:S01]  /*3be0*/  HMMA.16816.F32 R32, R56, R54, R32 ;  /* 0x000000363820723c */ /* 0x000fe20000001820 */
[----:B------:R-:W-:Y:S07]  /*3bf0*/  LDSM.16.M88.4 R52, [R86+UR6+0x16000] ;  /* 0x016000065634783b */ /* 0x000fee0008000200 */
[C---:B-1----:R-:W-:Y:S08]  /*3c00*/  HMMA.16816.F32 R28, R12.reuse, R4, R28 ;  /* 0x000000040c1c723c */ /* 0x042ff0000000181c */
[----:B------:R-:W-:Y:S01]  /*3c10*/  HMMA.16816.F32 R24, R12, R6, R24 ;  /* 0x000000060c18723c */ /* 0x000fe20000001818 */
[----:B------:R-:W1:Y:S07]  /*3c20*/  LDSM.16.M88.4 R4, [R86+UR6+0x17800] ;  /* 0x017800065604783b */ /* 0x000e6e0008000200 */
[C---:B------:R-:W-:Y:S08]  /*3c30*/  HMMA.16816.F32 R64, R56.reuse, R40, R64 ;  /* 0x000000283840723c */ /* 0x040ff00000001840 */
[----:B------:R-:W-:Y:S01]  /*3c40*/  HMMA.16816.F32 R60, R56, R42, R60 ;  /* 0x0000002a383c723c */ /* 0x000fe2000000183c */
[----:B------:R-:W4:Y:S04]  /*3c50*/  LDSM.16.M88.4 R40, [R86+UR6+0x16800] ;  /* 0x016800065628783b */ /* 0x000f280008000200 */
[----:B------:R-:W-:Y:S03]  /*3c60*/  LDSM.16.M88.4 R56, [R0+0x16000] ;  /* 0x016000000038783b */ /* 0x000fe60000000200 */
[C---:B---3--:R-:W-:Y:S08]  /*3c70*/  HMMA.16816.F32 R36, R12.reuse, R8, R36 ;  /* 0x000000080c24723c */ /* 0x048ff00000001824 */
[C---:B------:R-:W-:Y:S01]  /*3c80*/  HMMA.16816.F32 R32, R12.reuse, R10, R32 ;  /* 0x0000000a0c20723c */ /* 0x040fe20000001820 */
[----:B------:R-:W3:Y:S04]  /*3c90*/  LDSM.16.M88.4 R8, [R86+UR6+0x17000] ;  /* 0x017000065608783b */ /* 0x000ee80008000200 */
[----:B------:R-:W-:Y:S03]  /*3ca0*/  LDSM.16.M88.4 R84, [R85+0xc000] ;  /* 0x00c000005554783b */ /* 0x000fe60000000200 */
[C---:B--2---:R-:W-:Y:S08]  /*3cb0*/  HMMA.16816.F32 R64, R12.reuse, R44, R64 ;  /* 0x0000002c0c40723c */ /* 0x044ff00000001840 */
[C---:B------:R-:W-:Y:S01]  /*3cc0*/  HMMA.16816.F32 R60, R12.reuse, R46, R60 ;  /* 0x0000002e0c3c723c */ /* 0x040fe2000000183c */
[----:B------:R-:W-:Y:S07]  /*3cd0*/  LDSM.16.M88.4 R44, [R0+0x17000] ;  /* 0x01700000002c783b */ /* 0x000fee0000000200 */
[C---:B------:R-:W-:Y:S08]  /*3ce0*/  HMMA.16816.F32 R20, R12.reuse, R48, R20 ;  /* 0x000000300c14723c */ /* 0x040ff00000001814 */
[----:B------:R-:W-:Y:S01]  /*3cf0*/  HMMA.16816.F32 R16, R12, R50, R16 ;  /* 0x000000320c10723c */ /* 0x000fe20000001810 */
[----:B------:R-:W2:Y:S04]  /*3d00*/  LDSM.16.M88.4 R12, [R0+0x16800] ;  /* 0x01680000000c783b */ /* 0x000ea80000000200 */
[----:B------:R-:W-:Y:S03]  /*3d10*/  LDSM.16.M88.4 R48, [R83+0x17000] ;  /* 0x017000005330783b */ /* 0x000fe60000000200 */
[C---:B-1----:R-:W-:Y:S08]  /*3d20*/  HMMA.16816.F32 R64, R68.reuse, R4, R64 ;  /* 0x000000044440723c */ /* 0x042ff00000001840 */
[C---:B------:R-:W-:Y:S01]  /*3d30*/  HMMA.16816.F32 R60, R68.reuse, R6, R60 ;  /* 0x00000006443c723c */ /* 0x040fe2000000183c */
[----:B------:R1:W5:Y:S07]  /*3d40*/  LDSM.16.M88.4 R4, [R0+0x17800] ;  /* 0x017800000004783b */ /* 0x00036e0000000200 */
[C---:B------:R-:W-:Y:S08]  /*3d50*/  HMMA.16816.F32 R36, R68.reuse, R52, R36 ;  /* 0x000000344424723c */ /* 0x040ff00000001824 */
[C---:B------:R-:W-:Y:S01]  /*3d60*/  HMMA.16816.F32 R32, R68.reuse, R54, R32 ;  /* 0x000000364420723c */ /* 0x040fe20000001820 */
[----:B------:R-:W-:Y:S07]  /*3d70*/  LDSM.16.M88.4 R52, [R83+0x17800] ;  /* 0x017800005334783b */ /* 0x000fee0000000200 */
[----:B----4-:R-:W-:Y:S01]  /*3d80*/  HMMA.16816.F32 R28, R68, R40, R28 ;  /* 0x00000028441c723c */ /* 0x010fe2000000181c */
[----:B-1----:R-:W-:-:S05]  /*3d90*/  IMAD.SHL.U32 R0, R2, 0x2, RZ ;  /* 0x0000000202007824 */ /* 0x002fca00078e00ff */
[----:B------:R-:W-:Y:S02]  /*3da0*/  LOP3.LUT R0, R0, 0x6, RZ, 0xc0, !PT ;  /* 0x0000000600007812 */ /* 0x000fe400078ec0ff */
[C---:B------:R-:W-:Y:S01]  /*3db0*/  HMMA.16816.F32 R24, R68.reuse, R42, R24 ;  /* 0x0000002a4418723c */ /* 0x040fe20000001818 */
[----:B------:R-:W-:Y:S07]  /*3dc0*/  LDSM.16.M88.4 R40, [R83+0x16800] ;  /* 0x016800005328783b */ /* 0x000fee0000000200 */
[C---:B---3--:R-:W-:Y:S08]  /*3dd0*/  HMMA.16816.F32 R20, R68.reuse, R8, R20 ;  /* 0x000000084414723c */ /* 0x048ff00000001814 */
[----:B------:R-:W-:Y:S01]  /*3de0*/  HMMA.16816.F32 R16, R68, R10, R16 ;  /* 0x0000000a4410723c */ /* 0x000fe20000001810 */
[----:B------:R-:W1:Y:S07]  /*3df0*/  LDSM.16.M88.4 R8, [R83+0x16000] ;  /* 0x016000005308783b */ /* 0x000e6e0000000200 */
[C---:B------:R-:W-:Y:S08]  /*3e00*/  HMMA.16816.F32 R36, R72.reuse, R56, R36 ;  /* 0x000000384824723c */ /* 0x040ff00000001824 */
[C---:B------:R-:W-:Y:S01]  /*3e10*/  HMMA.16816.F32 R32, R72.reuse, R58, R32 ;  /* 0x0000003a4820723c */ /* 0x040fe20000001820 */
[----:B------:R-:W-:Y:S07]  /*3e20*/  LDSM.16.M88.4 R56, [R81+0x16000] ;  /* 0x016000005138783b */ /* 0x000fee0000000200 */
[C---:B--2---:R-:W-:Y:S08]  /*3e30*/  HMMA.16816.F32 R28, R72.reuse, R12, R28 ;  /* 0x0000000c481c723c */ /* 0x044ff0000000181c */
[C---:B------:R-:W-:Y:S01]  /*3e40*/  HMMA.16816.F32 R24, R72.reuse, R14, R24 ;  /* 0x0000000e4818723c */ /* 0x040fe20000001818 */
[----:B------:R-:W2:Y:S07]  /*3e50*/  LDSM.16.M88.4 R12, [R82+0xc000] ;  /* 0x00c00000520c783b */ /* 0x000eae0000000200 */
[C---:B------:R-:W-:Y:S01]  /*3e60*/  HMMA.16816.F32 R68, R72.reuse, R44, R20 ;  /* 0x0000002c4844723c */ /* 0x040fe20000001814 */
[----:B------:R-:W3:Y:S07]  /*3e70*/  LDSM.16.M88.4 R20, [R81+0x16800] ;  /* 0x016800005114783b */ /* 0x000eee0000000200 */
[C---:B------:R-:W-:Y:S01]  /*3e80*/  HMMA.16816.F32 R44, R72.reuse, R46, R16 ;  /* 0x0000002e482c723c */ /* 0x040fe20000001810 */
[----:B------:R-:W4:Y:S07]  /*3e90*/  LDSM.16.M88.4 R16, [R81+0x17000] ;  /* 0x017000005110783b */ /* 0x000f2e0000000200 */
[C---:B-----5:R-:W-:Y:S08]  /*3ea0*/  HMMA.16816.F32 R64, R72.reuse, R4, R64 ;  /* 0x000000044840723c */ /* 0x060ff00000001840 */
[----:B------:R-:W-:Y:S01]  /*3eb0*/  HMMA.16816.F32 R60, R72, R6, R60 ;  /* 0x00000006483c723c */ /* 0x000fe2000000183c */
[----:B------:R-:W5:Y:S01]  /*3ec0*/  LDSM.16.M88.4 R4, [R81+0x17800] ;  /* 0x017800005104783b */ /* 0x000f620000000200 */
[----:B------:R-:W-:-:S06]  /*3ed0*/  DEPBAR.LE SB0, 0x0 ;  /* 0x000080000000791a */ /* 0x000fcc0000000000 */
[----:B-1----:R-:W-:Y:S01]  /*3ee0*/  HMMA.16816.F32 R32, R84, R10, R32 ;  /* 0x0000000a5420723c */ /* 0x002fe20000001820 */
[----:B------:R-:W-:-:S07]  /*3ef0*/  IADD3 R11, PT, PT, R165, UR26, R168 ;  /* 0x0000001aa50b7c10 */ /* 0x000fce000fffe0a8 */
[C---:B------:R-:W-:Y:S08]  /*3f00*/  HMMA.16816.F32 R28, R84.reuse, R40, R28 ;  /* 0x00000028541c723c */ /* 0x040ff0000000181c */
[----:B------:R-:W-:Y:S01]  /*3f10*/  HMMA.16816.F32 R36, R84, R8, R36 ;  /* 0x000000085424723c */ /* 0x000fe20000001824 */
[----:B------:R-:W-:Y:S02]  /*3f20*/  IMAD.U32 R9, RZ, RZ, UR7 ;  /* 0x00000007ff097e24 */ /* 0x000fe4000f8e00ff */
[----:B------:R-:W-:-:S02]  /*3f30*/  IMAD.U32 R8, RZ, RZ, UR20 ;  /* 0x00000014ff087e24 */ /* 0x000fc4000f8e00ff */
[----:B------:R-:W-:-:S03]  /*3f40*/  IMAD R9, R9, 0x40, R0 ;  /* 0x0000004009097824 */ /* 0x000fc600078e0200 */
[----:B------:R-:W-:Y:S01]  /*3f50*/  HMMA.16816.F32 R44, R84, R50, R44 ;  /* 0x00000032542c723c */ /* 0x000fe2000000182c */
[----:B------:R-:W-:Y:S01]  /*3f60*/  IADD3 R8, PT, PT, R8, -UR21, R11 ;  /* 0x8000001508087c10 */ /* 0x000fe2000fffe00b */
[C---:B------:R-:W-:Y:S01]  /*3f70*/  VIADD R11, R9.reuse, 0x8 ;  /* 0x00000008090b7836 */ /* 0x040fe20000000000 */
[C---:B------:R-:W-:Y:S01]  /*3f80*/  ISETP.GE.AND P4, PT, R9.reuse, UR20, PT ;  /* 0x0000001409007c0c */ /* 0x040fe2000bf86270 */
[----:B------:R-:W-:-:S03]  /*3f90*/  VIADD R41, R9, 0x19 ;  /* 0x0000001909297836 */ /* 0x000fc60000000000 */
[----:B------:R-:W-:Y:S01]  /*3fa0*/  ISETP.GE.AND P1, PT, R11, UR20, PT ;  /* 0x000000140b007c0c */ /* 0x000fe2000bf26270 */
[----:B------:R-:W-:Y:S01]  /*3fb0*/  HMMA.16816.F32 R64, R84, R52, R64 ;  /* 0x000000345440723c */ /* 0x000fe20000001840 */
[----:B------:R-:W-:-:S05]  /*3fc0*/  IMAD.IADD R11, R8, 0x1, -R11 ;  /* 0x00000001080b7824 */ /* 0x000fca00078e0a0b */
[----:B------:R-:W-:Y:S02]  /*3fd0*/  IABS R11, R11 ;  /* 0x0000000b000b7213 */ /* 0x000fe40000000000 */
[----:B------:R-:W-:Y:S01]  /*3fe0*/  HMMA.16816.F32 R24, R84, R42, R24 ;  /* 0x0000002a5418723c */ /* 0x000fe20000001818 */
[----:B------:R-:W-:Y:S01]  /*3ff0*/  VIADD R43, R9, 0x18 ;  /* 0x00000018092b7836 */ /* 0x000fe20000000000 */
[----:B------:R-:W-:-:S06]  /*4000*/  I2FP.F32.S32 R11, R11 ;  /* 0x0000000b000b7245 */ /* 0x000fcc0000201400 */
[----:B------:R-:W-:Y:S01]  /*4010*/  HMMA.16816.F32 R68, R84, R48, R68 ;  /* 0x000000305444723c */ /* 0x000fe20000001844 */
[----:B------:R-:W-:-:S05]  /*4020*/  VIADD R49, R9, 0x11 ;  /* 0x0000001109317836 */ /* 0x000fca0000000000 */
[----:B------:R-:W-:Y:S02]  /*4030*/  ISETP.GE.AND P5, PT, R49, UR20, PT ;  /* 0x0000001431007c0c */ /* 0x000fe4000bfa6270 */
[C---:B--2---:R-:W-:Y:S08]  /*4040*/  HMMA.16816.F32 R32, R12.reuse, R58, R32 ;  /* 0x0000003a0c20723c */ /* 0x044ff00000001820 */
[----:B---3--:R-:W-:Y:S01]  /*4050*/  HMMA.16816.F32 R28, R12, R20, R28 ;  /* 0x000000140c1c723c */ /* 0x008fe2000000181c */
[----:B------:R-:W-:-:S02]  /*4060*/  VIADD R21, R9, 0x9 ;  /* 0x0000000909157836 */ /* 0x000fc40000000000 */
[C---:B------:R-:W-:Y:S02]  /*4070*/  IMAD.IADD R20, R8.reuse, 0x1, -R41 ;  /* 0x0000000108147824 */ /* 0x040fe400078e0a29 */
[----:B------:R-:W-:Y:S01]  /*4080*/  IMAD.IADD R10, R8, 0x1, -R21 ;  /* 0x00000001080a7824 */ /* 0x000fe200078e0a15 */
[----:B------:R-:W-:Y:S02]  /*4090*/  ISETP.GE.AND P0, PT, R21, UR20, PT ;  /* 0x0000001415007c0c */ /* 0x000fe4000bf06270 */
[----:B----4-:R-:W-:Y:S01]  /*40a0*/  HMMA.16816.F32 R44, R12, R18, R44 ;  /* 0x000000120c2c723c */ /* 0x010fe2000000182c */
[----:B------:R-:W-:Y:S01]  /*40b0*/  VIADD R19, R9, 0x10 ;  /* 0x0000001009137836 */ /* 0x000fe20000000000 */
[----:B------:R-:W-:Y:S01]  /*40c0*/  IABS R10, R10 ;  /* 0x0000000a000a7213 */ /* 0x000fe20000000000 */
[----:B------:R-:W-:Y:S01]  /*40d0*/  FFMA.FTZ R32, R11, -UR5, R32 ;  /* 0x800000050b207c23 */ /* 0x000fe20008010020 */
[----:B------:R-:W-:Y:S02]  /*40e0*/  IABS R20, R20 ;  /* 0x0000001400147213 */ /* 0x000fe40000000000 */
[----:B------:R-:W-:-:S02]  /*40f0*/  I2FP.F32.S32 R10, R10 ;  /* 0x0000000a000a7245 */ /* 0x000fc40000201400 */
[C---:B-----5:R-:W-:Y:S01]  /*4100*/  HMMA.16816.F32 R64, R12.reuse, R4, R64 ;  /* 0x000000040c40723c */ /* 0x060fe20000001840 */
[----:B------:R-:W-:Y:S01]  /*4110*/  IMAD.IADD R5, R8, 0x1, -R43 ;  /* 0x0000000108057824 */ /* 0x000fe200078e0a2b */
[----:B------:R-:W-:Y:S01]  /*4120*/  I2FP.F32.S32 R20, R20 ;  /* 0x0000001400147245 */ /* 0x000fe20000201400 */
[----:B------:R-:W-:Y:S01]  /*4130*/  FFMA.FTZ R4, R10, -UR5, R33 ;  /* 0x800000050a047c23 */ /* 0x000fe20008010021 */
[C---:B------:R-:W-:Y:S01]  /*4140*/  VIADD R33, R9.reuse, 0x21 ;  /* 0x0000002109217836 */ /* 0x040fe20000000000 */
[----:B------:R-:W-:Y:S01]  /*4150*/  BAR.SYNC.DEFER_BLOCKING 0x0 ;  /* 0x0000000000007b1d */ /* 0x000fe20000010000 */
[----:B------:R-:W-:Y:S01]  /*4160*/  IMAD.IADD R10, R8, 0x1, -R49 ;  /* 0x00000001080a7824 */ /* 0x000fe200078e0a31 */
[----:B------:R-:W-:Y:S01]  /*4170*/  IABS R5, R5 ;  /* 0x0000000500057213 */ /* 0x000fe20000000000 */
[----:B------:R-:W-:Y:S01]  /*4180*/  HMMA.16816.F32 R24, R12, R22, R24 ;  /* 0x000000160c18723c */ /* 0x000fe20000001818 */
[----:B------:R-:W-:Y:S01]  /*4190*/  VIADD R23, R9, 0x1 ;  /* 0x0000000109177836 */ /* 0x000fe20000000000 */
[----:B------:R-:W-:-:S02]  /*41a0*/  ISETP.GE.AND P6, PT, R19, UR20, PT ;  /* 0x0000001413007c0c */ /* 0x000fc4000bfc6270 */
[----:B------:R-:W-:Y:S01]  /*41b0*/  IABS R10, R10 ;  /* 0x0000000a000a7213 */ /* 0x000fe20000000000 */
[C---:B------:R-:W-:Y:S01]  /*41c0*/  IMAD.IADD R18, R8.reuse, 0x1, -R23 ;  /* 0x0000000108127824 */ /* 0x040fe200078e0a17 */
[----:B------:R-:W-:Y:S02]  /*41d0*/  I2FP.F32.S32 R5, R5 ;  /* 0x0000000500057245 */ /* 0x000fe40000201400 */
[C---:B------:R-:W-:Y:S01]  /*41e0*/  HMMA.16816.F32 R68, R12.reuse, R16, R68 ;  /* 0x000000100c44723c */ /* 0x040fe20000001844 */
[C---:B------:R-:W-:Y:S01]  /*41f0*/  IMAD.IADD R17, R8.reuse, 0x1, -R19 ;  /* 0x0000000108117824 */ /* 0x040fe200078e0a13 */
[----:B------:R-:W-:Y:S01]  /*4200*/  I2FP.F32.S32 R10, R10 ;  /* 0x0000000a000a7245 */ /* 0x000fe20000201400 */
[----:B------:R-:W-:Y:S01]  /*4210*/  IMAD.IADD R16, R8, 0x1, -R33 ;  /* 0x0000000108107824 */ /* 0x000fe200078e0a21 */
[----:B------:R-:W-:Y:S02]  /*4220*/  ISETP.GE.AND P3, PT, R23, UR20, PT ;  /* 0x0000001417007c0c */ /* 0x000fe4000bf66270 */
[----:B------:R-:W-:Y:S01]  /*4230*/  IABS R17, R17 ;  /* 0x0000001100117213 */ /* 0x000fe20000000000 */
[----:B------:R-:W-:Y:S01]  /*4240*/  FFMA.FTZ R11, R10, -UR5, R29 ;  /* 0x800000050a0b7c23 */ /* 0x000fe2000801001d */
[----:B------:R-:W-:Y:S01]  /*4250*/  IABS R16, R16 ;  /* 0x0000001000107213 */ /* 0x000fe20000000000 */
[----:B------:R-:W-:Y:S01]  /*4260*/  HMMA.16816.F32 R36, R12, R56, R36 ;  /* 0x000000380c24723c */ /* 0x000fe20000001824 */
[----:B------:R-:W-:Y:S01]  /*4270*/  I2FP.F32.S32 R17, R17 ;  /* 0x0000001100117245 */ /* 0x000fe20000201400 */
[----:B------:R-:W-:Y:S01]  /*4280*/  FFMA.FTZ R10, R5, -UR5, R24 ;  /* 0x80000005050a7c23 */ /* 0x000fe20008010018 */
[----:B------:R-:W-:Y:S01]  /*4290*/  I2FP.F32.S32 R16, R16 ;  /* 0x0000001000107245 */ /* 0x000fe20000201400 */
[----:B------:R-:W-:Y:S01]  /*42a0*/  FFMA.FTZ R5, R20, -UR5, R25 ;  /* 0x8000000514057c23 */ /* 0x000fe20008010019 */
[----:B------:R-:W-:Y:S01]  /*42b0*/  IABS R18, R18 ;  /* 0x0000001200127213 */ /* 0x000fe20000000000 */
[----:B------:R-:W-:Y:S01]  /*42c0*/  FFMA.FTZ R17, R17, -UR5, R28 ;  /* 0x8000000511117c23 */ /* 0x000fe2000801001c */
[----:B------:R-:W-:Y:S01]  /*42d0*/  VIADD R28, R8, 0x8 ;  /* 0x00000008081c7836 */ /* 0x000fe20000000000 */
[----:B------:R-:W-:Y:S01]  /*42e0*/  HMMA.16816.F32 R60, R84, R54, R60 ;  /* 0x00000036543c723c */ /* 0x000fe2000000183c */
[----:B------:R-:W-:Y:S01]  /*42f0*/  I2FP.F32.S32 R18, R18 ;  /* 0x0000001200127245 */ /* 0x000fe20000201400 */
[----:B------:R-:W-:Y:S01]  /*4300*/  FFMA.FTZ R69, R16, -UR5, R69 ;  /* 0x8000000510457c23 */ /* 0x000fe20008010045 */
[--C-:B------:R-:W-:Y:S01]  /*4310*/  IMAD.IADD R16, R8, 0x1, -R9.reuse ;  /* 0x0000000108107824 */ /* 0x100fe200078e0a09 */
[----:B------:R-:W-:Y:S01]  /*4320*/  FSEL R17, R17, -INF , !P6 ;  /* 0xff80000011117808 */ /* 0x000fe20007000000 */
[C---:B------:R-:W-:Y:S01]  /*4330*/  IMAD.IADD R24, R28.reuse, 0x1, -R9 ;  /* 0x000000011c187824 */ /* 0x040fe200078e0a09 */
[----:B------:R-:W-:Y:S01]  /*4340*/  FSEL R11, R11, -INF , !P5 ;  /* 0xff8000000b0b7808 */ /* 0x000fe20006800000 */
[C---:B------:R-:W-:Y:S01]  /*4350*/  IMAD.IADD R22, R28.reuse, 0x1, -R21 ;  /* 0x000000011c167824 */ /* 0x040fe200078e0a15 */
[----:B------:R-:W-:Y:S01]  /*4360*/  IABS R16, R16 ;  /* 0x0000001000107213 */ /* 0x000fe20000000000 */
[C---:B------:R-:W-:Y:S01]  /*4370*/  IMAD.IADD R20, R28.reuse, 0x1, -R23 ;  /* 0x000000011c147824 */ /* 0x040fe200078e0a17 */
[----:B------:R-:W-:Y:S01]  /*4380*/  IABS R21, R24 ;  /* 0x0000001800157213 */ /* 0x000fe20000000000 */
[----:B------:R-:W-:Y:S01]  /*4390*/  IMAD.IADD R19, R28, 0x1, -R19 ;  /* 0x000000011c137824 */ /* 0x000fe200078e0a13 */
[----:B------:R-:W-:Y:S01]  /*43a0*/  I2FP.F32.S32 R23, R16 ;  /* 0x0000001000177245 */ /* 0x000fe20000201400 */
[----:B------:R-:W-:Y:S01]  /*43b0*/  FFMA.FTZ R18, R18, -UR5, R37 ;  /* 0x8000000512127c23 */ /* 0x000fe20008010025 */
[----:B------:R-:W-:Y:S01]  /*43c0*/  I2FP.F32.S32 R21, R21 ;  /* 0x0000001500157245 */ /* 0x000fe20000201400 */
[----:B------:R-:W-:Y:S01]  /*43d0*/  VIADD R37, R9, 0x20 ;  /* 0x0000002009257836 */ /* 0x000fe20000000000 */
[----:B------:R-:W-:Y:S01]  /*43e0*/  IABS R22, R22 ;  /* 0x0000001600167213 */ /* 0x000fe20000000000 */
[----:B------:R-:W-:Y:S01]  /*43f0*/  FFMA.FTZ R25, R23, -UR5, R36 ;  /* 0x8000000517197c23 */ /* 0x000fe20008010024 */
[----:B------:R-:W-:Y:S01]  /*4400*/  IABS R19, R19 ;  /* 0x0000001300137213 */ /* 0x000fe20000000000 */
[----:B------:R-:W-:Y:S01]  /*4410*/  FFMA.FTZ R21, R21, -UR5, R38 ;  /* 0x8000000515157c23 */ /* 0x000fe20008010026 */
[----:B------:R-:W-:Y:S01]  /*4420*/  I2FP.F32.S32 R22, R22 ;  /* 0x0000001600167245 */ /* 0x000fe20000201400 */
[----:B------:R-:W-:Y:S01]  /*4430*/  FFMA.FTZ R34, R23, -UR5, R34 ;  /* 0x8000000517227c23 */ /* 0x000fe20008010022 */
[----:B------:R-:W-:Y:S01]  /*4440*/  I2FP.F32.S32 R19, R19 ;  /* 0x0000001300137245 */ /* 0x000fe20000201400 */
[----:B------:R-:W-:Y:S01]  /*4450*/  IMAD.IADD R38, R28, 0x1, -R41 ;  /* 0x000000011c267824 */ /* 0x000fe200078e0a29 */
[----:B------:R-:W-:Y:S01]  /*4460*/  IABS R20, R20 ;  /* 0x0000001400147213 */ /* 0x000fe20000000000 */
[----:B------:R-:W-:Y:S01]  /*4470*/  FFMA.FTZ R35, R22, -UR5, R35 ;  /* 0x8000000516237c23 */ /* 0x000fe20008010023 */
[----:B------:R-:W-:Y:S01]  /*4480*/  FSEL R25, R25, -INF , !P4 ;  /* 0xff80000019197808 */ /* 0x000fe20006000000 */
[----:B------:R-:W-:Y:S01]  /*4490*/  FFMA.FTZ R16, R19, -UR5, R30 ;  /* 0x8000000513107c23 */ /* 0x000fe2000801001e */
[----:B------:R-:W-:Y:S01]  /*44a0*/  FSEL R24, R21, -INF , !P4 ;  /* 0xff80000015187808 */ /* 0x000fe20006000000 */
[C---:B------:R-:W-:Y:S01]  /*44b0*/  IMAD.IADD R29, R28.reuse, 0x1, -R37 ;  /* 0x000000011c1d7824 */ /* 0x040fe200078e0a25 */
[----:B------:R-:W-:Y:S01]  /*44c0*/  ISETP.GE.AND P4, PT, R43, UR20, PT ;  /* 0x000000142b007c0c */ /* 0x000fe2000bf86270 */
[C---:B------:R-:W-:Y:S01]  /*44d0*/  IMAD.IADD R43, R28.reuse, 0x1, -R43 ;  /* 0x000000011c2b7824 */ /* 0x040fe200078e0a2b */
[----:B------:R-:W-:Y:S01]  /*44e0*/  I2FP.F32.S32 R20, R20 ;  /* 0x0000001400147245 */ /* 0x000fe20000201400 */
[----:B------:R-:W-:Y:S01]  /*44f0*/  IMAD.IADD R30, R28, 0x1, -R33 ;  /* 0x000000011c1e7824 */ /* 0x000fe200078e0a21 */
[----:B------:R-:W-:Y:S01]  /*4500*/  FSEL R23, R18, -INF , !P3 ;  /* 0xff80000012177808 */ /* 0x000fe20005800000 */
[----:B------:R-:W-:Y:S01]  /*4510*/  IMAD.IADD R51, R8, 0x1, -R37 ;  /* 0x0000000108337824 */ /* 0x000fe200078e0a25 */
[----:B------:R-:W-:Y:S01]  /*4520*/  FSEL R19, R4, -INF , !P0 ;  /* 0xff80000004137808 */ /* 0x000fe20004000000 */
[----:B------:R-:W-:Y:S01]  /*4530*/  FFMA.FTZ R20, R20, -UR5, R39 ;  /* 0x8000000514147c23 */ /* 0x000fe20008010027 */
[----:B------:R-:W-:Y:S01]  /*4540*/  FSEL R18, R35, -INF , !P0 ;  /* 0xff80000023127808 */ /* 0x000fe20004000000 */
[----:B------:R-:W-:Y:S01]  /*4550*/  IMAD.IADD R4, R28, 0x1, -R49 ;  /* 0x000000011c047824 */ /* 0x000fe200078e0a31 */
[----:B------:R-:W-:Y:S01]  /*4560*/  ISETP.GE.AND P0, PT, R33, UR20, PT ;  /* 0x0000001421007c0c */ /* 0x000fe2000bf06270 */
[----:B------:R-:W-:Y:S01]  /*4570*/  HMMA.16816.F32 R60, R12, R6, R60 ;  /* 0x000000060c3c723c */ /* 0x000fe2000000183c */
[----:B------:R-:W-:Y:S01]  /*4580*/  IABS R33, R43 ;  /* 0x0000002b00217213 */ /* 0x000fe20000000000 */
[C---:B------:R-:W-:Y:S01]  /*4590*/  VIADD R39, R9.reuse, 0x29 ;  /* 0x0000002909277836 */ /* 0x040fe20000000000 */
[----:B------:R-:W-:Y:S01]  /*45a0*/  IABS R38, R38 ;  /* 0x0000002600267213 */ /* 0x000fe20000000000 */
[C---:B------:R-:W-:Y:S01]  /*45b0*/  VIADD R35, R9.reuse, 0x31 ;  /* 0x0000003109237836 */ /* 0x040fe20000000000 */
[----:B------:R-:W-:Y:S01]  /*45c0*/  IABS R29, R29 ;  /* 0x0000001d001d7213 */ /* 0x000fe20000000000 */
[----:B------:R-:W-:Y:S01]  /*45d0*/  VIADD R43, R9, 0x39 ;  /* 0x00000039092b7836 */ /* 0x000fe20000000000 */
[----:B------:R-:W-:-:S02]  /*45e0*/  IABS R30, R30 ;  /* 0x0000001e001e7213 */ /* 0x000fc40000000000 */
[----:B------:R-:W-:Y:S02]  /*45f0*/  I2FP.F32.S32 R33, R33 ;  /* 0x0000002100217245 */ /* 0x000fe40000201400 */
[----:B------:R-:W-:Y:S02]  /*4600*/  FSEL R22, R20, -INF , !P3 ;  /* 0xff80000014167808 */ /* 0x000fe40005800000 */
[----:B------:R-:W-:Y:S01]  /*4610*/  FSEL R21, R32, -INF , !P1 ;  /* 0xff80000020157808 */ /* 0x000fe20004800000 */
[----:B------:R-:W-:Y:S01]  /*4620*/  FFMA.FTZ R36, R33, -UR5, R26 ;  /* 0x8000000521247c23 */ /* 0x000fe2000801001a */
[----:B------:R-:W-:Y:S01]  /*4630*/  FSEL R20, R34, -INF , !P1 ;  /* 0xff80000022147808 */ /* 0x000fe20004800000 */
[----:B------:R-:W-:Y:S01]  /*4640*/  VIADD R33, R9, 0x38 ;  /* 0x0000003809217836 */ /* 0x000fe20000000000 */
[----:B------:R-:W-:Y:S02]  /*4650*/  IABS R4, R4 ;  /* 0x0000000400047213 */ /* 0x000fe40000000000 */
[----:B------:R-:W-:Y:S01]  /*4660*/  I2FP.F32.S32 R38, R38 ;  /* 0x0000002600267245 */ /* 0x000fe20000201400 */
[----:B------:R-:W-:Y:S01]  /*4670*/  IMAD.IADD R26, R8, 0x1, -R33 ;  /* 0x00000001081a7824 */ /* 0x000fe200078e0a21 */
[----:B------:R-:W-:-:S02]  /*4680*/  I2FP.F32.S32 R29, R29 ;  /* 0x0000001d001d7245 */ /* 0x000fc40000201400 */
[----:B------:R-:W-:Y:S01]  /*4690*/  I2FP.F32.S32 R30, R30 ;  /* 0x0000001e001e7245 */ /* 0x000fe20000201400 */
[----:B------:R-:W-:Y:S01]  /*46a0*/  FFMA.FTZ R38, R38, -UR5, R27 ;  /* 0x8000000526267c23 */ /* 0x000fe2000801001b */
[----:B------:R-:W-:Y:S01]  /*46b0*/  ISETP.GE.AND P3, PT, R41, UR20, PT ;  /* 0x0000001429007c0c */ /* 0x000fe2000bf66270 */
[----:B------:R-:W-:Y:S01]  /*46c0*/  VIADD R41, R9, 0x28 ;  /* 0x0000002809297836 */ /* 0x000fe20000000000 */
[----:B------:R-:W-:Y:S01]  /*46d0*/  ISETP.GE.AND P1, PT, R37, UR20, PT ;  /* 0x0000001425007c0c */ /* 0x000fe2000bf26270 */
[----:B------:R-:W-:Y:S01]  /*46e0*/  VIADD R37, R9, 0x30 ;  /* 0x0000003009257836 */ /* 0x000fe20000000000 */
[----:B------:R-:W-:Y:S01]  /*46f0*/  I2FP.F32.S32 R4, R4 ;  /* 0x0000000400047245 */ /* 0x000fe20000201400 */
[----:B------:R-:W-:Y:S01]  /*4700*/  FFMA.FTZ R70, R29, -UR5, R70 ;  /* 0x800000051d467c23 */ /* 0x000fe20008010046 */
[----:B------:R-:W-:Y:S01]  /*4710*/  FFMA.FTZ R71, R30, -UR5, R71 ;  /* 0x800000051e477c23 */ /* 0x000fe20008010047 */
[----:B------:R-:W-:Y:S01]  /*4720*/  IABS R51, R51 ;  /* 0x0000003300337213 */ /* 0x000fe20000000000 */
[----:B------:R-:W-:-:S02]  /*4730*/  IMAD.IADD R34, R8, 0x1, -R41 ;  /* 0x0000000108227824 */ /* 0x000fc400078e0a29 */
[----:B------:R-:W-:Y:S01]  /*4740*/  FFMA.FTZ R4, R4, -UR5, R31 ;  /* 0x8000000504047c23 */ /* 0x000fe2000801001f */
[C---:B------:R-:W-:Y:S01]  /*4750*/  IMAD.IADD R30, R8.reuse, 0x1, -R39 ;  /* 0x00000001081e7824 */ /* 0x040fe200078e0a27 */
[----:B------:R-:W-:Y:S01]  /*4760*/  I2FP.F32.S32 R51, R51 ;  /* 0x0000003300337245 */ /* 0x000fe20000201400 */
[C---:B------:R-:W-:Y:S01]  /*4770*/  IMAD.IADD R29, R8.reuse, 0x1, -R37 ;  /* 0x00000001081d7824 */ /* 0x040fe200078e0a25 */
[----:B------:R-:W-:Y:S01]  /*4780*/  IABS R34, R34 ;  /* 0x0000002200227213 */ /* 0x000fe20000000000 */
[C---:B------:R-:W-:Y:S01]  /*4790*/  IMAD.IADD R27, R8.reuse, 0x1, -R35 ;  /* 0x00000001081b7824 */ /* 0x040fe200078e0a23 */
[----:B------:R-:W-:Y:S01]  /*47a0*/  IABS R30, R30 ;  /* 0x0000001e001e7213 */ /* 0x000fe20000000000 */
[----:B------:R-:W-:Y:S01]  /*47b0*/  IMAD.IADD R31, R8, 0x1, -R43 ;  /* 0x00000001081f7824 */ /* 0x000fe200078e0a2b */
[----:B------:R-:W-:Y:S01]  /*47c0*/  IABS R29, R29 ;  /* 0x0000001d001d7213 */ /* 0x000fe20000000000 */
[----:B------:R-:W-:Y:S01]  /*47d0*/  FFMA.FTZ R68, R51, -UR5, R68 ;  /* 0x8000000533447c23 */ /* 0x000fe20008010044 */
[----:B------:R-:W-:-:S02]  /*47e0*/  IABS R27, R27 ;  /* 0x0000001b001b7213 */ /* 0x000fc40000000000 */
[----:B------:R-:W-:Y:S02]  /*47f0*/  IABS R26, R26 ;  /* 0x0000001a001a7213 */ /* 0x000fe40000000000 */
[----:B------:R-:W-:Y:S02]  /*4800*/  FSEL R16, R16, -INF , !P6 ;  /* 0xff80000010107808 */ /* 0x000fe40007000000 */
[----:B------:R-:W-:Y:S01]  /*4810*/  ISETP.GE.AND P6, PT, R41, UR20, PT ;  /* 0x0000001429007c0c */ /* 0x000fe2000bfc6270 */
[----:B------:R-:W-:Y:S01]  /*4820*/  IMAD.IADD R41, R28, 0x1, -R41 ;  /* 0x000000011c297824 */ /* 0x000fe200078e0a29 */
[----:B------:R-:W-:Y:S02]  /*4830*/  FSEL R4, R4, -INF , !P5 ;  /* 0xff80000004047808 */ /* 0x000fe40006800000 */
[----:B------:R-:W-:Y:S02]  /*4840*/  FSEL R9, R10, -INF , !P4 ;  /* 0xff8000000a097808 */ /* 0x000fe40006000000 */
[----:B------:R-:W-:Y:S01]  /*4850*/  ISETP.GE.AND P5, PT, R39, UR20, PT ;  /* 0x0000001427007c0c */ /* 0x000fe2000bfa6270 */
[----:B------:R-:W-:Y:S01]  /*4860*/  IMAD.IADD R39, R28, 0x1, -R39 ;  /* 0x000000011c277824 */ /* 0x000fe200078e0a27 */
[----:B------:R-:W-:-:S02]  /*4870*/  FSEL R10, R36, -INF , !P4 ;  /* 0xff800000240a7808 */ /* 0x000fc40006000000 */
[----:B------:R-:W-:Y:S02]  /*4880*/  FSEL R5, R5, -INF , !P3 ;  /* 0xff80000005057808 */ /* 0x000fe40005800000 */
[----:B------:R-:W-:Y:S02]  /*4890*/  FSEL R8, R38, -INF , !P3 ;  /* 0xff80000026087808 */ /* 0x000fe40005800000 */
        /* <DEDUP_REMOVED lines=9> */
[C---:B------:R-:W-:Y:S01]  /*4930*/  IMAD.IADD R37, R28.reuse, 0x1, -R37 ;  /* 0x000000011c257824 */ /* 0x040fe200078e0a25 */
[----:B------:R-:W-:Y:S01]  /*4940*/  ISETP.GE.AND P3, PT, R35, UR20, PT ;  /* 0x0000001423007c0c */ /* 0x000fe2000bf66270 */
[----:B------:R-:W-:Y:S01]  /*4950*/  IMAD.IADD R35, R28, 0x1, -R35 ;  /* 0x000000011c237824 */ /* 0x000fe200078e0a23 */
[----:B------:R-:W-:Y:S01]  /*4960*/  IABS R31, R31 ;  /* 0x0000001f001f7213 */ /* 0x000fe20000000000 */
[----:B------:R-:W-:Y:S01]  /*4970*/  FFMA.FTZ R6, R6, -UR5, R65 ;  /* 0x8000000506067c23 */ /* 0x000fe20008010041 */
[----:B------:R-:W-:Y:S01]  /*4980*/  P2R R32, PR, RZ, 0x40 ;  /* 0x00000040ff207803 */ /* 0x000fe20000000000 */
[----:B------:R-:W-:Y:S01]  /*4990*/  FFMA.FTZ R13, R13, -UR5, R60 ;  /* 0x800000050d0d7c23 */ /* 0x000fe2000801003c */
[----:B------:R-:W-:Y:S01]  /*49a0*/  ISETP.GE.AND P6, PT, R33, UR20, PT ;  /* 0x0000001421007c0c */ /* 0x000fe2000bfc6270 */
[C---:B------:R-:W-:Y:S01]  /*49b0*/  IMAD.IADD R33, R28.reuse, 0x1, -R33 ;  /* 0x000000011c217824 */ /* 0x040fe200078e0a21 */
[----:B------:R-:W-:Y:S01]  /*49c0*/  P2R R36, PR, RZ, 0x20 ;  /* 0x00000020ff247803 */ /* 0x000fe20000000000 */
[----:B------:R-:W-:Y:S01]  /*49d0*/  IMAD.IADD R28, R28, 0x1, -R43 ;  /* 0x000000011c1c7824 */ /* 0x000fe200078e0a2b */
[----:B------:R-:W-:-:S02]  /*49e0*/  P2R R38, PR, RZ, 0x10 ;  /* 0x00000010ff267803 */ /* 0x000fc40000000000 */
[----:B------:R-:W-:Y:S02]  /*49f0*/  FSEL R197, R68, -INF , !P1 ;  /* 0xff80000044c57808 */ /* 0x000fe40004800000 */
[----:B------:R-:W-:Y:S02]  /*4a00*/  FSEL R220, R70, -INF , !P1 ;  /* 0xff80000046dc7808 */ /* 0x000fe40004800000 */
[----:B------:R-:W-:Y:S02]  /*4a10*/  P2R R40, PR, RZ, 0x8 ;  /* 0x00000008ff287803 */ /* 0x000fe40000000000 */
[----:B------:R-:W-:Y:S02]  /*4a20*/  FSEL R205, R69, -INF , !P0 ;  /* 0xff80000045cd7808 */ /* 0x000fe40004000000 */
[----:B------:R-:W-:Y:S02]  /*4a30*/  FSEL R206, R71, -INF , !P0 ;  /* 0xff80000047ce7808 */ /* 0x000fe40004000000 */
[----:B------:R-:W-:-:S02]  /*4a40*/  ISETP.GE.AND P5, PT, R43, UR20, PT ;  /* 0x000000142b007c0c */ /* 0x000fc4000bfa6270 */
[----:B------:R-:W-:Y:S02]  /*4a50*/  IABS R14, R41 ;  /* 0x00000029000e7213 */ /* 0x000fe40000000000 */
[----:B------:R-:W-:Y:S01]  /*4a60*/  I2FP.F32.S32 R26, R31 ;  /* 0x0000001f001a7245 */ /* 0x000fe20000201400 */
        /* <DEDUP_REMOVED lines=62> */
.L_x_1741:
[----:B------:R-:W-:Y:S01]  /*4e50*/  FMNMX3.FTZ R12, R25, R23, R21, !PT ;  /* 0x00000017190c7276 */ /* 0x000fe20007810015 */
[----:B------:R-:W-:Y:S01]  /*4e60*/  FFMA.FTZ R26, R26, -UR5, R61 ;  /* 0x800000051a1a7c23 */ /* 0x000fe2000801003d */
[----:B------:R-:W-:Y:S01]  /*4e70*/  I2FP.F32.S32 R15, R14 ;  /* 0x0000000e000f7245 */ /* 0x000fe20000201400 */
[----:B------:R-:W2:Y:S01]  /*4e80*/  LDCU UR4, c[0x0][0x3e0] ;  /* 0x00007c00ff0477ac */ /* 0x000ea20008000800 */
[----:B------:R-:W-:Y:S01]  /*4e90*/  FMNMX3.FTZ R12, R12, R19, R17, !PT ;  /* 0x000000130c0c7276 */ /* 0x000fe20007810011 */
[----:B------:R-:W-:Y:S01]  /*4ea0*/  IMAD.U32 R246, RZ, RZ, UR19 ;  /* 0x00000013fff67e24 */ /* 0x000fe2000f8e00ff */
[----:B------:R-:W-:Y:S01]  /*4eb0*/  ISETP.NE.AND P4, PT, R32, RZ, PT ;  /* 0x000000ff2000720c */ /* 0x000fe20003f85270 */
[----:B------:R-:W-:Y:S01]  /*4ec0*/  FFMA.FTZ R46, R15, -UR5, R46 ;  /* 0x800000050f2e7c23 */ /* 0x000fe2000801002e */
[----:B------:R-:W-:Y:S01]  /*4ed0*/  FMNMX3.FTZ R14, R12, R11, R9, !PT ;  /* 0x0000000b0c0e7276 */ /* 0x000fe20007810009 */
[----:B------:R-:W-:Y:S01]  /*4ee0*/  USHF.L.U32 UR13, UR14, 0x1, URZ ;  /* 0x000000010e0d7899 */ /* 0x000fe200080006ff */
[----:B------:R-:W-:Y:S01]  /*4ef0*/  ISETP.NE.AND P3, PT, R36, RZ, PT ;  /* 0x000000ff2400720c */ /* 0x000fe20003f65270 */
[----:B------:R-:W-:Y:S01]  /*4f00*/  UIADD3 UR12, UPT, UPT, UR28, -0x61c88647, URZ ;  /* 0x9e3779b91c0c7890 */ /* 0x000fe2000fffe0ff */
[----:B------:R-:W-:Y:S01]  /*4f10*/  ISETP.NE.AND P1, PT, R38, RZ, PT ;  /* 0x000000ff2600720c */ /* 0x000fe20003f25270 */
[----:B------:R-:W-:Y:S01]  /*4f20*/  UIADD3 UR11, UPT, UPT, UR28, 0x3c6ef372, URZ ;  /* 0x3c6ef3721c0b7890 */ /* 0x000fe2000fffe0ff */
[----:B------:R-:W-:Y:S01]  /*4f30*/  FSEL R199, R7, -INF , !P4 ;  /* 0xff80000007c77808 */ /* 0x000fe20006000000 */
[----:B------:R-:W-:Y:S01]  /*4f40*/  UIADD3 UR17, UPT, UPT, UR29, 0x32370b8f, URZ ;  /* 0x32370b8f1d117890 */ /* 0x000fe2000fffe0ff */
[----:B------:R-:W-:Y:S01]  /*4f50*/  FMNMX3.FTZ R14, R14, R5, R197, !PT ;  /* 0x000000050e0e7276 */ /* 0x000fe200078100c5 */
[----:B------:R-:W-:Y:S01]  /*4f60*/  UIADD3 UR10, UPT, UPT, UR28, -0x255992d5, URZ ;  /* 0xdaa66d2b1c0a7890 */ /* 0x000fe2000fffe0ff */
[----:B------:R-:W-:Y:S01]  /*4f70*/  ISETP.NE.AND P0, PT, R40, RZ, PT ;  /* 0x000000ff2800720c */ /* 0x000fe20003f05270 */
[----:B------:R-:W-:Y:S01]  /*4f80*/  UIADD3 UR9, UPT, UPT, UR28, 0x78dde6e4, URZ ;  /* 0x78dde6e41c097890 */ /* 0x000fe2000fffe0ff */
[----:B------:R-:W-:Y:S01]  /*4f90*/  FSEL R203, R30, -INF , !P3 ;  /* 0xff8000001ecb7808 */ /* 0x000fe20005800000 */
[----:B--2---:R-:W-:Y:S01]  /*4fa0*/  UIMAD UR4, UR23, UR4, UR22 ;  /* 0x00000004170472a4 */ /* 0x004fe2000f8e0216 */
[----:B------:R-:W-:Y:S01]  /*4fb0*/  FSEL R219, R29, -INF , !P1 ;  /* 0xff8000001ddb7808 */ /* 0x000fe20004800000 */
[----:B------:R-:W-:Y:S01]  /*4fc0*/  UIADD3 UR22, UPT, UPT, UR29, 0x76cf5d0a, URZ ;  /* 0x76cf5d0a1d167890 */ /* 0x000fe2000fffe0ff */
[----:B------:R-:W-:Y:S01]  /*4fd0*/  FMNMX3.FTZ R14, R14, R205, R199, !PT ;  /* 0x000000cd0e0e7276 */ /* 0x000fe200078100c7 */
[----:B------:R-:W-:Y:S01]  /*4fe0*/  USHF.L.U32 UR8, UR4, 0x5, URZ ;  /* 0x0000000504087899 */ /* 0x000fe200080006ff */
[----:B------:R-:W-:Y:S01]  /*4ff0*/  IABS R37, R37 ;  /* 0x0000002500257213 */ /* 0x000fe20000000000 */
[----:B------:R-:W2:Y:S01]  /*5000*/  LDC R202, c[0x0][0x4f8] ;  /* 0x00013e00ffca7b82 */ /* 0x000ea20000000800 */
[----:B------:R-:W-:Y:S01]  /*5010*/  FSEL R217, R6, -INF , !P0 ;  /* 0xff80000006d97808 */ /* 0x000fe20004000000 */
[----:B------:R-:W-:Y:S01]  /*5020*/  USHF.R.S32.HI UR7, URZ, 0x1f, UR8 ;  /* 0x0000001fff077899 */ /* 0x000fe20008011408 */
[----:B------:R-:W-:Y:S01]  /*5030*/  FSEL R213, R13, -INF , !P6 ;  /* 0xff8000000dd57808 */ /* 0x000fe20007000000 */
[----:B------:R-:W-:Y:S01]  /*5040*/  UIADD3 UR16, UPT, UPT, UR29, -0x126145ec, URZ ;  /* 0xed9eba141d107890 */ /* 0x000fe2000fffe0ff */
[----:B------:R-:W-:Y:S01]  /*5050*/  FMNMX3.FTZ R14, R14, R203, R219, !PT ;  /* 0x000000cb0e0e7276 */ /* 0x000fe200078100db */
[----:B------:R-:W3:Y:S01]  /*5060*/  LDCU UR4, c[0x0][0x45c] ;  /* 0x00008b80ff0477ac */ /* 0x000ee20008000800 */
[----:B------:R-:W-:-:S02]  /*5070*/  I2FP.F32.S32 R7, R37 ;  /* 0x0000002500077245 */ /* 0x000fc40000201400 */
[----:B------:R-:W-:Y:S01]  /*5080*/  FSEL R211, R26, -INF , !P5 ;  /* 0xff8000001ad37808 */ /* 0x000fe20006800000 */
[----:B------:R-:W-:Y:S01]  /*5090*/  UIADD3 UR15, UPT, UPT, UR29, -0x56f99767, URZ ;  /* 0xa90668991d0f7890 */ /* 0x000fe2000fffe0ff */
[----:B------:R-:W-:Y:S01]  /*50a0*/  FMNMX3.FTZ R14, R14, R217, R213, !PT ;  /* 0x000000d90e0e7276 */ /* 0x000fe200078100d5 */
[----:B------:R-:W-:Y:S01]  /*50b0*/  FFMA.FTZ R66, R7, -UR5, R66 ;  /* 0x8000000507427c23 */ /* 0x000fe20008010042 */
[----:B------:R-:W-:Y:S01]  /*50c0*/  IABS R35, R35 ;  /* 0x0000002300237213 */ /* 0x000fe20000000000 */
[----:B------:R-:W-:Y:S01]  /*50d0*/  UIADD3 UR14, UPT, UPT, UR29, 0x646e171e, URZ ;  /* 0x646e171e1d0e7890 */ /* 0x000fe2000fffe0ff */
[----:B------:R-:W-:Y:S02]  /*50e0*/  FMNMX.FTZ R7, R211, R14, !PT ;  /* 0x0000000ed3077209 */ /* 0x000fe40007810000 */
[----:B------:R-:W-:Y:S01]  /*50f0*/  FMNMX3.FTZ R13, R24, R22, R20, !PT ;  /* 0x00000016180d7276 */ /* 0x000fe20007810014 */
[----:B------:R-:W-:Y:S01]  /*5100*/  IMAD.MOV.U32 R26, RZ, RZ, R35 ;  /* 0x000000ffff1a7224 */ /* 0x000fe200078e0023 */
[----:B------:R-:W-:Y:S01]  /*5110*/  IABS R39, R39 ;  /* 0x0000002700277213 */ /* 0x000fe20000000000 */
[----:B------:R-:W4:Y:S01]  /*5120*/  SHFL.BFLY PT, R6, R7, 0x2, 0x1f ;  /* 0x0c401f0007067f89 */ /* 0x000f2200000e0000 */
[----:B------:R-:W-:-:S02]  /*5130*/  FMNMX3.FTZ R13, R13, R18, R16, !PT ;  /* 0x000000120d0d7276 */ /* 0x000fc40007810010 */
[----:B------:R-:W-:Y:S02]  /*5140*/  I2FP.F32.S32 R12, R39 ;  /* 0x00000027000c7245 */ /* 0x000fe40000201400 */
[----:B------:R-:W-:Y:S02]  /*5150*/  IABS R15, R33 ;  /* 0x00000021000f7213 */ /* 0x000fe40000000000 */
[----:B------:R-:W-:Y:S01]  /*5160*/  FMNMX3.FTZ R13, R13, R4, R10, !PT ;  /* 0x000000040d0d7276 */ /* 0x000fe2000781000a */
[----:B------:R-:W-:Y:S01]  /*5170*/  FFMA.FTZ R12, R12, -UR5, R47 ;  /* 0x800000050c0c7c23 */ /* 0x000fe2000801002f */
[----:B------:R-:W-:Y:S02]  /*5180*/  IABS R14, R28 ;  /* 0x0000001c000e7213 */ /* 0x000fe40000000000 */
[----:B------:R-:W-:Y:S02]  /*5190*/  I2FP.F32.S32 R26, R26 ;  /* 0x0000001a001a7245 */ /* 0x000fe40000201400 */
[----:B------:R-:W-:-:S02]  /*51a0*/  I2FP.F32.S32 R15, R15 ;  /* 0x0000000f000f7245 */ /* 0x000fc40000201400 */
[----:B------:R-:W-:Y:S01]  /*51b0*/  FSEL R218, R46, -INF , !P4 ;  /* 0xff8000002eda7808 */ /* 0x000fe20006000000 */
[----:B------:R-:W-:Y:S01]  /*51c0*/  FFMA.FTZ R67, R26, -UR5, R67 ;  /* 0x800000051a437c23 */ /* 0x000fe20008010043 */
[----:B------:R-:W-:Y:S01]  /*51d0*/  FMNMX3.FTZ R13, R13, R8, R220, !PT ;  /* 0x000000080d0d7276 */ /* 0x000fe200078100dc */
[----:B------:R-:W-:Y:S01]  /*51e0*/  FFMA.FTZ R15, R15, -UR5, R62 ;  /* 0x800000050f0f7c23 */ /* 0x000fe2000801003e */
[----:B------:R-:W-:Y:S02]  /*51f0*/  I2FP.F32.S32 R14, R14 ;  /* 0x0000000e000e7245 */ /* 0x000fe40000201400 */
[----:B------:R-:W-:Y:S02]  /*5200*/  FSEL R204, R12, -INF , !P3 ;  /* 0xff8000000ccc7808 */ /* 0x000fe40005800000 */
        /* <DEDUP_REMOVED lines=8> */
[----:B----4-:R-:W-:-:S02]  /*5290*/  FMNMX.FTZ R7, R7, R6, !PT ;  /* 0x0000000607077209 */ /* 0x010fc40007810000 */
[----:B------:R-:W-:Y:S02]  /*52a0*/  FMNMX.FTZ R13, R207, R12, !PT ;  /* 0x0000000ccf0d7209 */ /* 0x000fe40007810000 */
[----:B------:R-:W-:Y:S01]  /*52b0*/  SHF.R.U32.HI R27, RZ, 0x5, R2 ;  /* 0x00000005ff1b7819 */ /* 0x000fe20000011602 */
[----:B------:R-:W4:Y:S01]  /*52c0*/  SHFL.BFLY PT, R164, R7, 0x1, 0x1f ;  /* 0x0c201f0007a47f89 */ /* 0x000f2200000e0000 */
[----:B------:R-:W-:Y:S02]  /*52d0*/  LOP3.LUT R15, R2, 0x1f, RZ, 0xc0, !PT ;  /* 0x0000001f020f7812 */ /* 0x000fe400078ec0ff */
[----:B------:R-:W-:Y:S01]  /*52e0*/  LOP3.LUT R196, R77, 0x200, R78, 0xf8, !PT ;  /* 0x000002004dc47812 */ /* 0x000fe200078ef84e */
[----:B------:R-:W5:Y:S01]  /*52f0*/  SHFL.BFLY PT, R6, R13, 0x2, 0x1f ;  /* 0x0c401f000d067f89 */ /* 0x000f6200000e0000 */
[----:B------:R-:W-:Y:S01]  /*5300*/  IMAD R246, R246, 0x8, R27 ;  /* 0x00000008f6f67824 */ /* 0x000fe200078e021b */
[----:B------:R-:W-:Y:S01]  /*5310*/  IADD3 R242, P1, P0, R80, UR8, R15 ;  /* 0x0000000850f27c10 */ /* 0x000fe2000f83e00f */
[----:B------:R-:W-:Y:S01]  /*5320*/  UIADD3 UR8, UPT, UPT, UR13, -0x2, URZ ;  /* 0xfffffffe0d087890 */ /* 0x000fe2000fffe0ff */
[----:B------:R-:W-:Y:S01]  /*5330*/  LEA R196, R196, UR6, 0x1 ;  /* 0x00000006c4c47c11 */ /* 0x000fe2000f8e08ff */
[----:B------:R-:W-:Y:S01]  /*5340*/  IMAD.WIDE.U32 R246, R246, -0x326172a9, RZ ;  /* 0xcd9e8d57f6f67825 */ /* 0x000fe200078e00ff */
[----:B------:R-:W-:Y:S01]  /*5350*/  IADD3.X R3, PT, PT, R3, UR7, RZ, P1, P0 ;  /* 0x0000000703037c10 */ /* 0x000fe20008fe04ff */
[----:B------:R-:W-:Y:S01]  /*5360*/  UIADD3 UR7, UPT, UPT, UR29, -0x4498517b, URZ ;  /* 0xbb67ae851d077890 */ /* 0x000fe2000fffe0ff */
[----:B--2---:R-:W-:Y:S01]  /*5370*/  LOP3.LUT R202, R202, 0xff, RZ, 0xc0, !PT ;  /* 0x000000ffcaca7812 */ /* 0x004fe200078ec0ff */
[----:B------:R-:W-:Y:S01]  /*5380*/  IMAD.WIDE.U32 R242, R242, -0x2daee0ad, RZ ;  /* 0xd2511f53f2f27825 */ /* 0x000fe200078e00ff */
[----:B------:R-:W-:Y:S01]  /*5390*/  LOP3.LUT R240, R3, UR28, R247, 0x96, !PT ;  /* 0x0000001c03f07c12 */ /* 0x000fe2000f8e96f7 */
[----:B------:R-:W-:Y:S01]  /*53a0*/  LDSM.16.MT88.4 R156, [R196+0x18000] ;  /* 0x01800000c49c783b */ /* 0x000fe20000004200 */
[----:B------:R-:W-:Y:S01]  /*53b0*/  UIADD3 UR13, UPT, UPT, UR13, -0x1, URZ ;  /* 0xffffffff0d0d7890 */ /* 0x000fe2000fffe0ff */
[----:B------:R-:W-:-:S02]  /*53c0*/  IMAD R202, R202, 0x10000, R202 ;  /* 0x00010000caca7824 */ /* 0x000fc400078e02ca */
[----:B------:R-:W-:Y:S01]  /*53d0*/  IMAD.WIDE.U32 R240, R240, -0x2daee0ad, RZ ;  /* 0xd2511f53f0f07825 */ /* 0x000fe200078e00ff */
[----:B------:R-:W-:Y:S03]  /*53e0*/  LDSM.16.MT88.4 R64, [R196+0x1a000] ;  /* 0x01a00000c440783b */ /* 0x000fe60000004200 */
[----:B------:R-:W-:Y:S01]  /*53f0*/  VIADD R195, R196, 0x18040 ;  /* 0x00018040c4c37836 */ /* 0x000fe20000000000 */
[----:B----4-:R-:W-:Y:S01]  /*5400*/  FMNMX.FTZ R164, R7, R164, !PT ;  /* 0x000000a407a47209 */ /* 0x010fe20007810000 */
[----:B------:R-:W-:Y:S01]  /*5410*/  IMAD.U32 R7, RZ, RZ, UR8 ;  /* 0x00000008ff077e24 */ /* 0x000fe2000f8e00ff */
[----:B------:R-:W-:Y:S01]  /*5420*/  LOP3.LUT R238, R242, UR7, R241, 0x96, !PT ;  /* 0x00000007f2ee7c12 */ /* 0x000fe2000f8e96f1 */
[----:B------:R-:W-:Y:S01]  /*5430*/  UIADD3 UR7, UPT, UPT, UR28, -0x4ab325aa, URZ ;  /* 0xb54cda561c077890 */ /* 0x000fe2000fffe0ff */
[----:B-----5:R-:W-:Y:S01]  /*5440*/  FMNMX.FTZ R6, R13, R6, !PT ;  /* 0x000000060d067209 */ /* 0x020fe20007810000 */
[----:B---3--:R-:W-:Y:S01]  /*5450*/  FMUL.FTZ R216, R164, UR4 ;  /* 0x00000004a4d87c20 */ /* 0x008fe20008410000 */
[----:B------:R-:W-:Y:S01]  /*5460*/  LOP3.LUT R14, R7, UR29, R243, 0x96, !PT ;  /* 0x0000001d070e7c12 */ /* 0x000fe2000f8e96f3 */
[----:B------:R-:W-:Y:S01]  /*5470*/  IMAD.WIDE.U32 R238, R238, -0x326172a9, RZ ;  /* 0xcd9e8d57eeee7825 */ /* 0x000fe200078e00ff */
[----:B------:R-:W-:Y:S01]  /*5480*/  FSETP.NEU.FTZ.AND P0, PT, R164, -INF , PT ;  /* 0xff800000a400780b */ /* 0x000fe20003f1d000 */
[----:B------:R-:W2:Y:S01]  /*5490*/  SHFL.BFLY PT, R3, R6, 0x1, 0x1f ;  /* 0x0c201f0006037f89 */ /* 0x000ea200000e0000 */
[----:B------:R-:W-:Y:S01]  /*54a0*/  UIADD3 UR8, UPT, UPT, UR28, 0x1715609d, URZ ;  /* 0x1715609d1c087890 */ /* 0x000fe2000fffe0ff */
[----:B------:R-:W-:Y:S01]  /*54b0*/  IMAD.WIDE.U32 R14, R14, -0x326172a9, RZ ;  /* 0xcd9e8d570e0e7825 */ /* 0x000fe200078e00ff */
[----:B------:R-:W-:Y:S01]  /*54c0*/  FSEL R216, R216, RZ, P0 ;  /* 0x000000ffd8d87208 */ /* 0x000fe20000000000 */
[----:B------:R-:W-:Y:S02]  /*54d0*/  LDSM.16.MT88.4 R96, [R196+0x1c000] ;  /* 0x01c00000c460783b */ /* 0x000fe40000004200 */
[----:B------:R-:W-:Y:S01]  /*54e0*/  IMAD.IADD R201, R76, 0x1, R196 ;  /* 0x000000014cc97824 */ /* 0x000fe200078e02c4 */
[----:B------:R-:W-:Y:S01]  /*54f0*/  LOP3.LUT R12, R246, UR12, R15, 0x96, !PT ;  /* 0x0000000cf60c7c12 */ /* 0x000fe2000f8e960f */
[--C-:B------:R-:W-:Y:S01]  /*5500*/  FFMA.FTZ R193, R25, UR4, -R216.reuse ;  /* 0x0000000419c17c23 */ /* 0x100fe200080108d8 */
[----:B------:R-:W-:Y:S01]  /*5510*/  LOP3.LUT R14, R14, UR11, R239, 0x96, !PT ;  /* 0x0000000b0e0e7c12 */ /* 0x000fe2000f8e96ef */
[--C-:B------:R-:W-:Y:S01]  /*5520*/  FFMA.FTZ R191, R21, UR4, -R216.reuse ;  /* 0x0000000415bf7c23 */ /* 0x100fe200080108d8 */
[----:B------:R-:W-:Y:S01]  /*5530*/  FFMA.FTZ R188, R19, UR4, -R216 ;  /* 0x0000000413bc7c23 */ /* 0x000fe200080108d8 */
[----:B------:R-:W-:-:S04]  /*5540*/  IMAD.WIDE.U32 R12, R12, -0x2daee0ad, RZ ;  /* 0xd2511f530c0c7825 */ /* 0x000fc800078e00ff */
[----:B------:R-:W-:Y:S01]  /*5550*/  FFMA.FTZ R192, R23, UR4, -R216 ;  /* 0x0000000417c07c23 */ /* 0x000fe200080108d8 */
[----:B------:R-:W-:Y:S01]  /*5560*/  MUFU.EX2 R193, R193 ;  /* 0x000000c100c17308 */ /* 0x000fe20000000800 */
[----:B-1----:R-:W1:Y:S01]  /*5570*/  LDSM.16.MT88.4 R40, [R201+0x18000] ;  /* 0x01800000c928783b */ /* 0x002e620000004200 */
[----:B------:R-:W-:Y:S01]  /*5580*/  IMAD.WIDE.U32 R14, R14, -0x2daee0ad, RZ ;  /* 0xd2511f530e0e7825 */ /* 0x000fe200078e00ff */
[----:B------:R-:W-:-:S03]  /*5590*/  LOP3.LUT R26, R240, UR22, R13, 0x96, !PT ;  /* 0x00000016f01a7c12 */ /* 0x000fc6000f8e960d */
[--C-:B------:R-:W-:Y:S01]  /*55a0*/  FFMA.FTZ R187, R17, UR4, -R216.reuse ;  /* 0x0000000411bb7c23 */ /* 0x100fe200080108d8 */
[--C-:B------:R-:W-:Y:S01]  /*55b0*/  FFMA.FTZ R183, R9, UR4, -R216.reuse ;  /* 0x0000000409b77c23 */ /* 0x100fe200080108d8 */
[----:B------:R-:W-:Y:S01]  /*55c0*/  FFMA.FTZ R180, R5, UR4, -R216 ;  /* 0x0000000405b47c23 */ /* 0x000fe200080108d8 */
[----:B------:R-:W-:Y:S01]  /*55d0*/  LOP3.LUT R12, R12, UR17, R15, 0x96, !PT ;  /* 0x000000110c0c7c12 */ /* 0x000fe2000f8e960f */
[----:B------:R-:W-:Y:S01]  /*55e0*/  IMAD.WIDE.U32 R26, R26, -0x326172a9, RZ ;  /* 0xcd9e8d571a1a7825 */ /* 0x000fe200078e00ff */
[----:B------:R-:W-:Y:S01]  /*55f0*/  MUFU.EX2 R191, R191 ;  /* 0x000000bf00bf7308 */ /* 0x000fe20000000800 */
[----:B--2---:R-:W-:Y:S01]  /*5600*/  FMNMX.FTZ R3, R6, R3, !PT ;  /* 0x0000000306037209 */ /* 0x004fe20007810000 */
[----:B------:R-:W-:Y:S01]  /*5610*/  LDSM.16.MT88.4 R72, [R201+0x1a000] ;  /* 0x01a00000c948783b */ /* 0x000fe20000004200 */
[----:B------:R-:W-:Y:S01]  /*5620*/  IMAD.WIDE.U32 R12, R12, -0x326172a9, RZ ;  /* 0xcd9e8d570c0c7825 */ /* 0x000fe200078e00ff */
[----:B------:R-:W-:-:S03]  /*5630*/  LOP3.LUT R6, R238, UR10, R27, 0x96, !PT ;  /* 0x0000000aee067c12 */ /* 0x000fc6000f8e961b */
[--C-:B------:R-:W-:Y:S01]  /*5640*/  FFMA.FTZ R184, R11, UR4, -R216.reuse ;  /* 0x000000040bb87c23 */ /* 0x100fe200080108d8 */
[C---:B------:R-:W-:Y:S01]  /*5650*/  FMUL.FTZ R209, R3.reuse, UR4 ;  /* 0x0000000403d17c20 */ /* 0x040fe20008410000 */
[----:B------:R-:W-:Y:S01]  /*5660*/  FSETP.NEU.FTZ.AND P0, PT, R3, -INF , PT ;  /* 0xff8000000300780b */ /* 0x000fe20003f1d000 */
[----:B------:R-:W2:Y:S01]  /*5670*/  MUFU.EX2 R188, R188 ;  /* 0x000000bc00bc7308 */ /* 0x000ea20000000800 */
[----:B------:R-:W-:Y:S01]  /*5680*/  LOP3.LUT R7, R26, UR9, R13, 0x96, !PT ;  /* 0x000000091a077c12 */ /* 0x000fe2000f8e960d */
[----:B------:R-:W-:Y:S01]  /*5690*/  IMAD.WIDE.U32 R26, R6, -0x2daee0ad, RZ ;  /* 0xd2511f53061a7825 */ /* 0x000fe200078e00ff */
[----:B------:R-:W-:Y:S01]  /*56a0*/  FSEL R209, R209, RZ, P0 ;  /* 0x000000ffd1d17208 */ /* 0x000fe20000000000 */
[----:B------:R-:W-:Y:S02]  /*56b0*/  LDSM.16.MT88.4 R104, [R201+0x1c000] ;  /* 0x01c00000c968783b */ /* 0x000fe40000004200 */
[----:B------:R-:W-:Y:S01]  /*56c0*/  FFMA.FTZ R200, R203, UR4, -R216 ;  /* 0x00000004cbc87c23 */ /* 0x000fe200080108d8 */
[----:B------:R-:W-:Y:S01]  /*56d0*/  IMAD.WIDE.U32 R6, R7, -0x2daee0ad, RZ ;  /* 0xd2511f5307067825 */ /* 0x000fe200078e00ff */
[----:B------:R-:W-:-:S03]  /*56e0*/  LOP3.LUT R14, R14, UR16, R27, 0x96, !PT ;  /* 0x000000100e0e7c12 */ /* 0x000fc6000f8e961b */
[--C-:B------:R-:W-:Y:S01]  /*56f0*/  FFMA.FTZ R190, R24, UR4, -R209.reuse ;  /* 0x0000000418be7c23 */ /* 0x100fe200080108d1 */
[--C-:B------:R-:W-:Y:S01]  /*5700*/  FFMA.FTZ R186, R20, UR4, -R209.reuse ;  /* 0x0000000414ba7c23 */ /* 0x100fe200080108d1 */
[----:B------:R-:W-:Y:S01]  /*5710*/  FFMA.FTZ R185, R18, UR4, -R209 ;  /* 0x0000000412b97c23 */ /* 0x000fe200080108d1 */
[----:B------:R-:W-:Y:S01]  /*5720*/  LOP3.LUT R24, R26, UR15, R7, 0x96, !PT ;  /* 0x0000000f1a187c12 */ /* 0x000fe2000f8e9607 */
[----:B------:R-:W-:-:S04]  /*5730*/  IMAD.WIDE.U32 R14, R14, -0x326172a9, RZ ;  /* 0xcd9e8d570e0e7825 */ /* 0x000fc800078e00ff */
[--C-:B------:R-:W-:Y:S01]  /*5740*/  FFMA.FTZ R189, R22, UR4, -R209.reuse ;  /* 0x0000000416bd7c23 */ /* 0x100fe200080108d1 */
[----:B------:R-:W-:Y:S01]  /*5750*/  MUFU.EX2 R192, R192 ;  /* 0x000000c000c07308 */ /* 0x000fe20000000800 */
[----:B------:R-:W-:Y:S01]  /*5760*/  FFMA.FTZ R182, R16, UR4, -R209 ;  /* 0x0000000410b67c23 */ /* 0x000fe200080108d1 */
[----:B------:R-:W-:Y:S01]  /*5770*/  IMAD.WIDE.U32 R24, R24, -0x326172a9, RZ ;  /* 0xcd9e8d5718187825 */ /* 0x000fe200078e00ff */
[----:B--2---:R-:W-:-:S03]  /*5780*/  F2FP.F16.F32.PACK_AB R13, R188, R191 ;  /* 0x000000bfbc0d723e */ /* 0x004fc600000000ff */
[----:B------:R-:W-:Y:S01]  /*5790*/  FFMA.FTZ R171, R10, UR4, -R209 ;  /* 0x000000040aab7c23 */ /* 0x000fe200080108d1 */
[----:B------:R-:W-:Y:S01]  /*57a0*/  LOP3.LUT R12, R12, UR8, R15, 0x96, !PT ;  /* 0x000000080c0c7c12 */ /* 0x000fe2000f8e960f */
[----:B------:R-:W-:Y:S01]  /*57b0*/  VIADD R7, R196, 0x18000 ;  /* 0x00018000c4077836 */ /* 0x000fe20000000000 */
[----:B------:R-:W-:Y:S01]  /*57c0*/  LOP3.LUT R145, R14, UR7, R25, 0x96, !PT ;  /* 0x000000070e917c12 */ /* 0x000fe2000f8e9619 */
[----:B------:R-:W-:Y:S01]  /*57d0*/  MUFU.EX2 R186, R186 ;  /* 0x000000ba00ba7308 */ /* 0x000fe20000000800 */
[C---:B------:R-:W-:Y:S01]  /*57e0*/  PRMT R22, R24.reuse, 0x7773, RZ ;  /* 0x0000777318167816 */ /* 0x040fe200000000ff */
[----:B------:R-:W-:Y:S01]  /*57f0*/  IMAD.MOV.U32 R20, RZ, RZ, R24 ;  /* 0x000000ffff147224 */ /* 0x000fe200078e0018 */
[----:B------:R-:W-:Y:S01]  /*5800*/  PRMT R147, R24, 0x7772, RZ ;  /* 0x0000777218937816 */ /* 0x000fe200000000ff */
[----:B------:R-:W-:Y:S01]  /*5810*/  @P2 VIADD R195, R7, 0xffffffc0 ;  /* 0xffffffc007c32836 */ /* 0x000fe20000000000 */
[----:B------:R-:W-:Y:S01]  /*5820*/  LOP3.LUT R19, R145, 0xffff, RZ, 0xc0, !PT ;  /* 0x0000ffff91137812 */ /* 0x000fe200078ec0ff */
[----:B------:R-:W-:Y:S01]  /*5830*/  FFMA.FTZ R170, R8, UR4, -R209 ;  /* 0x0000000408aa7c23 */ /* 0x000fe200080108d1 */
[----:B------:R-:W-:Y:S01]  /*5840*/  PRMT R147, R147, 0x5410, R22 ;  /* 0x0000541093937816 */ /* 0x000fe20000000016 */
[----:B------:R-:W2:Y:S01]  /*5850*/  MUFU.EX2 R185, R185 ;  /* 0x000000b900b97308 */ /* 0x000ea20000000800 */
[----:B------:R-:W-:Y:S01]  /*5860*/  LOP3.LUT R18, R145, 0xff, RZ, 0xc0, !PT ;  /* 0x000000ff91127812 */ /* 0x000fe200078ec0ff */
[----:B------:R-:W-:Y:S01]  /*5870*/  IMAD.IADD R194, R76, 0x1, R195 ;  /* 0x000000014cc27824 */ /* 0x000fe200078e02c3 */
[----:B------:R-:W-:Y:S01]  /*5880*/  SHF.R.U32.HI R19, RZ, 0x8, R19 ;  /* 0x00000008ff137819 */ /* 0x000fe20000011613 */
[----:B------:R-:W-:Y:S01]  /*5890*/  LDSM.16.MT88.4 R136, [R201+0x1e000] ;  /* 0x01e00000c988783b */ /* 0x000fe20000004200 */
[----:B------:R-:W-:Y:S01]  /*58a0*/  LOP3.LUT R147, R147, 0xff00ff, RZ, 0xc0, !PT ;  /* 0x00ff00ff93937812 */ /* 0x000fe200078ec0ff */
[----:B------:R-:W-:Y:S01]  /*58b0*/  FFMA.FTZ R181, R4, UR4, -R209 ;  /* 0x0000000404b57c23 */ /* 0x000fe200080108d1 */
[----:B------:R-:W-:Y:S01]  /*58c0*/  PRMT R21, R24, 0x7771, RZ ;  /* 0x0000777118157816 */ /* 0x000fe200000000ff */
[----:B------:R-:W-:Y:S01]  /*58d0*/  MUFU.EX2 R190, R190 ;  /* 0x000000be00be7308 */ /* 0x000fe20000000800 */
[----:B------:R-:W-:Y:S01]  /*58e0*/  LOP3.LUT R20, R20, 0xff, RZ, 0xc0, !PT ;  /* 0x000000ff14147812 */ /* 0x000fe200078ec0ff */
[----:B------:R-:W-:Y:S01]  /*58f0*/  LDSM.16.MT88.4 R48, [R195] ;  /* 0x00000000c330783b */ /* 0x000fe20000004200 */
[----:B------:R-:W-:Y:S01]  /*5900*/  PRMT R19, R18, 0x5410, R19 ;  /* 0x0000541012137816 */ /* 0x000fe20000000013 */
[----:B------:R-:W-:Y:S01]  /*5910*/  FFMA.FTZ R203, R220, UR4, -R209 ;  /* 0x00000004dccb7c23 */ /* 0x000fe200080108d1 */
[--C-:B------:R-:W-:Y:S01]  /*5920*/  HSET2.LE.AND R147, R147, R202.reuse, PT ;  /* 0x000000ca93937233 */ /* 0x100fe20003803000 */
[----:B------:R-:W-:Y:S01]  /*5930*/  LDSM.16.MT88.4 R56, [R194] ;  /* 0x00000000c238783b */ /* 0x000fe20000004200 */
[----:B------:R-:W-:Y:S01]  /*5940*/  PRMT R21, R20, 0x5410, R21 ;  /* 0x0000541014157816 */ /* 0x000fe20000000015 */
[----:B------:R-:W3:Y:S01]  /*5950*/  MUFU.EX2 R189, R189 ;  /* 0x000000bd00bd7308 */ /* 0x000ee20000000800 */
[----:B--2---:R-:W-:Y:S01]  /*5960*/  F2FP.F16.F32.PACK_AB R18, R185, R186 ;  /* 0x000000bab912723e */ /* 0x004fe200000000ff */
[----:B------:R-:W-:Y:S01]  /*5970*/  LDSM.16.MT88.4 R80, [R195+0x2000] ;  /* 0x00200000c350783b */ /* 0x000fe20000004200 */
[----:B------:R-:W-:Y:S01]  /*5980*/  PRMT R14, R145, 0x7632, R14 ;  /* 0x00007632910e7816 */ /* 0x000fe2000000000e */
[----:B------:R-:W-:Y:S01]  /*5990*/  FFMA.FTZ R198, R205, UR4, -R216 ;  /* 0x00000004cdc67c23 */ /* 0x000fe200080108d8 */
[--C-:B------:R-:W-:Y:S01]  /*59a0*/  HSET2.LE.AND R144, R19, R202.reuse, PT ;  /* 0x000000ca13907233 */ /* 0x100fe20003803000 */
[----:B------:R-:W-:Y:S01]  /*59b0*/  LDSM.16.MT88.4 R88, [R194+0x2000] ;  /* 0x00200000c258783b */ /* 0x000fe20000004200 */
[----:B------:R-:W-:Y:S01]  /*59c0*/  LOP3.LUT R147, R18, R147, RZ, 0xc0, !PT ;  /* 0x0000009312937212 */ /* 0x000fe200078ec0ff */
[----:B------:R-:W-:Y:S01]  /*59d0*/  MUFU.EX2 R171, R171 ;  /* 0x000000ab00ab7308 */ /* 0x000fe20000000800 */
[----:B------:R-:W-:Y:S01]  /*59e0*/  SHF.R.U32.HI R145, RZ, 0x18, R145 ;  /* 0x00000018ff917819 */ /* 0x000fe20000011691 */
[----:B------:R-:W2:Y:S01]  /*59f0*/  LDSM.16.MT88.4 R16, [R194+0x6000] ;  /* 0x00600000c210783b */ /* 0x000ea20000004200 */
[----:B------:R-:W-:Y:S01]  /*5a00*/  LOP3.LUT R14, R14, 0xff, RZ, 0xc0, !PT ;  /* 0x000000ff0e0e7812 */ /* 0x000fe200078ec0ff */
[----:B------:R-:W-:Y:S01]  /*5a10*/  FFMA.FTZ R205, R218, UR4, -R209 ;  /* 0x00000004dacd7c23 */ /* 0x000fe200080108d1 */
[--C-:B------:R-:W-:Y:S01]  /*5a20*/  HSET2.LE.AND R146, R21, R202.reuse, PT ;  /* 0x000000ca15927233 */ /* 0x100fe20003803000 */
[----:B------:R-:W4:Y:S01]  /*5a30*/  LDSM.16.MT88.4 R112, [R195+0x4000] ;  /* 0x00400000c370783b */ /* 0x000f220000004200 */
[----:B------:R-:W-:Y:S01]  /*5a40*/  PRMT R145, R14, 0x5410, R145 ;  /* 0x000054100e917816 */ /* 0x000fe20000000091 */
[----:B------:R-:W5:Y:S01]  /*5a50*/  MUFU.EX2 R170, R170 ;  /* 0x000000aa00aa7308 */ /* 0x000f620000000800 */
[----:B------:R-:W-:Y:S01]  /*5a60*/  F2FP.F16.F32.PACK_AB R7, R192, R193 ;  /* 0x000000c1c007723e */ /* 0x000fe200000000ff */
[----:B------:R-:W4:Y:S01]  /*5a70*/  LDSM.16.MT88.4 R120, [R194+0x4000] ;  /* 0x00400000c278783b */ /* 0x000f220000004200 */
[----:B------:R-:W-:Y:S01]  /*5a80*/  LOP3.LUT R146, R13, R146, RZ, 0xc0, !PT ;  /* 0x000000920d927212 */ /* 0x000fe200078ec0ff */
[----:B------:R-:W-:Y:S01]  /*5a90*/  IMAD.WIDE.U32 R12, R12, -0x2daee0ad, RZ ;  /* 0xd2511f530c0c7825 */ /* 0x000fe200078e00ff */
[--C-:B------:R-:W-:Y:S01]  /*5aa0*/  HSET2.LE.AND R145, R145, R202.reuse, PT ;  /* 0x000000ca91917233 */ /* 0x100fe20003803000 */
[----:B------:R-:W4:Y:S01]  /*5ab0*/  LDSM.16.MT88.4 R128, [R196+0x1e000] ;  /* 0x01e00000c480783b */ /* 0x000f220000004200 */
[----:B---3--:R-:W-:Y:S01]  /*5ac0*/  F2FP.F16.F32.PACK_AB R14, R189, R190 ;  /* 0x000000bebd0e723e */ /* 0x008fe200000000ff */
[----:B------:R-:W-:Y:S01]  /*5ad0*/  MUFU.EX2 R183, R183 ;  /* 0x000000b700b77308 */ /* 0x000fe20000000800 */
[----:B------:R-:W-:Y:S01]  /*5ae0*/  IMAD.MOV.U32 R8, RZ, RZ, R12 ;  /* 0x000000ffff087224 */ /* 0x000fe200078e000c */
[----:B------:R-:W3:Y:S01]  /*5af0*/  LDSM.16.MT88.4 R152, [R195+0x6000] ;  /* 0x00600000c398783b */ /* 0x000ee20000004200 */
[----:B------:R-:W-:Y:S01]  /*5b00*/  PRMT R10, R12, 0x7773, RZ ;  /* 0x000077730c0a7816 */ /* 0x000fe200000000ff */
[----:B------:R-:W-:Y:S01]  /*5b10*/  FFMA.FTZ R204, R204, UR4, -R209 ;  /* 0x00000004cccc7c23 */ /* 0x000fe200080108d1 */
[----:B------:R-:W-:Y:S01]  /*5b20*/  PRMT R31, R12, 0x7772, RZ ;  /* 0x000077720c1f7816 */ /* 0x000fe200000000ff */
[----:B------:R-:W-:Y:S01]  /*5b30*/  LDSM.16.MT88.4 R176, [R201+0x1c800] ;  /* 0x01c80000c9b0783b */ /* 0x000fe20000004200 */
[----:B------:R-:W-:Y:S01]  /*5b40*/  LOP3.LUT R6, R6, UR14, R13, 0x96, !PT ;  /* 0x0000000e06067c12 */ /* 0x000fe2000f8e960d */
[----:B------:R-:W5:Y:S01]  /*5b50*/  MUFU.EX2 R180, R180 ;  /* 0x000000b400b47308 */ /* 0x000f620000000800 */
[----:B------:R-:W-:Y:S01]  /*5b60*/  LOP3.LUT R144, R7, R144, RZ, 0xc0, !PT ;  /* 0x0000009007907212 */ /* 0x000fe200078ec0ff */
[----:B------:R-:W-:Y:S01]  /*5b70*/  LDSM.16.MT88.4 R32, [R195+0x800] ;  /* 0x00080000c320783b */ /* 0x000fe20000004200 */
[----:B------:R-:W-:Y:S01]  /*5b80*/  LOP3.LUT R145, R14, R145, RZ, 0xc0, !PT ;  /* 0x000000910e917212 */ /* 0x000fe200078ec0ff */
[----:B------:R-:W-:Y:S01]  /*5b90*/  FFMA.FTZ R199, R199, UR4, -R216 ;  /* 0x00000004c7c77c23 */ /* 0x000fe200080108d8 */
[----:B------:R-:W-:Y:S01]  /*5ba0*/  PRMT R7, R12, 0x7771, RZ ;  /* 0x000077710c077816 */ /* 0x000fe200000000ff */
[----:B------:R-:W-:Y:S01]  /*5bb0*/  LDSM.16.MT88.4 R24, [R194+0x800] ;  /* 0x00080000c218783b */ /* 0x000fe20000004200 */
[----:B------:R-:W-:Y:S01]  /*5bc0*/  LOP3.LUT R8, R8, 0xff, RZ, 0xc0, !PT ;  /* 0x000000ff08087812 */ /* 0x000fe200078ec0ff */
[----:B------:R-:W-:Y:S01]  /*5bd0*/  MUFU.EX2 R187, R187 ;  /* 0x000000bb00bb7308 */ /* 0x000fe20000000800 */
[----:B------:R-:W-:Y:S01]  /*5be0*/  PRMT R31, R31, 0x5410, R10 ;  /* 0x000054101f1f7816 */ /* 0x000fe2000000000a */
[----:B------:R-:W3:Y:S01]  /*5bf0*/  LDSM.16.MT88.4 R12, [R201+0x18800] ;  /* 0x01880000c90c783b */ /* 0x000ee20000004200 */
[----:B------:R-:W-:Y:S01]  /*5c00*/  LOP3.LUT R20, R6, 0xffff, RZ, 0xc0, !PT ;  /* 0x0000ffff06147812 */ /* 0x000fe200078ec0ff */
[C---:B-1----:R-:W-:Y:S01]  /*5c10*/  HMMA.16816.F32 R36, R144.reuse, R40, RZ ;  /* 0x000000289024723c */ /* 0x042fe200000018ff */
[----:B------:R-:W-:Y:S01]  /*5c20*/  PRMT R7, R8, 0x5410, R7 ;  /* 0x0000541008077816 */ /* 0x000fe20000000007 */
[----:B------:R-:W-:Y:S01]  /*5c30*/  LDSM.16.MT88.4 R172, [R201+0x1e800] ;  /* 0x01e80000c9ac783b */ /* 0x000fe20000004200 */
[----:B------:R-:W-:Y:S01]  /*5c40*/  LOP3.LUT R31, R31, 0xff00ff, RZ, 0xc0, !PT ;  /* 0x00ff00ff1f1f7812 */ /* 0x000fe200078ec0ff */
[----:B------:R-:W1:Y:S01]  /*5c50*/  MUFU.EX2 R184, R184 ;  /* 0x000000b800b87308 */ /* 0x000e620000000800 */
[C---:B------:R-:W-:Y:S01]  /*5c60*/  LOP3.LUT R5, R6.reuse, 0xff, RZ, 0xc0, !PT ;  /* 0x000000ff06057812 */ /* 0x040fe200078ec0ff */
[----:B------:R-:W-:Y:S01]  /*5c70*/  LDSM.16.MT88.4 R8, [R201+0x1a800] ;  /* 0x01a80000c908783b */ /* 0x000fe20000004200 */
[----:B------:R-:W-:Y:S01]  /*5c80*/  PRMT R4, R6, 0x7632, R4 ;  /* 0x0000763206047816 */ /* 0x000fe20000000004 */
[C---:B------:R-:W-:Y:S01]  /*5c90*/  HMMA.16816.F32 R40, R144.reuse, R42, RZ ;  /* 0x0000002a9028723c */ /* 0x040fe200000018ff */
[----:B------:R-:W-:Y:S01]  /*5ca0*/  SHF.R.U32.HI R20, RZ, 0x8, R20 ;  /* 0x00000008ff147819 */ /* 0x000fe20000011614 */
[----:B------:R-:W-:Y:S01]  /*5cb0*/  FFMA.FTZ R197, R197, UR4, -R216 ;  /* 0x00000004c5c57c23 */ /* 0x000fe200080108d8 */
[----:B------:R-:W-:Y:S01]  /*5cc0*/  SHF.R.U32.HI R29, RZ, 0x18, R6 ;  /* 0x00000018ff1d7819 */ /* 0x000fe20000011606 */
[----:B------:R-:W-:Y:S01]  /*5cd0*/  MUFU.EX2 R182, R182 ;  /* 0x000000b600b67308 */ /* 0x000fe20000000800 */
[----:B------:R-:W-:Y:S01]  /*5ce0*/  LOP3.LUT R4, R4, 0xff, RZ, 0xc0, !PT ;  /* 0x000000ff04047812 */ /* 0x000fe200078ec0ff */
[----:B------:R-:W-:Y:S01]  /*5cf0*/  FFMA.FTZ R206, R206, UR4, -R209 ;  /* 0x00000004cece7c23 */ /* 0x000fe200080108d1 */
[--C-:B------:R-:W-:Y:S01]  /*5d00*/  HSET2.LE.AND R7, R7, R202.reuse, PT ;  /* 0x000000ca07077233 */ /* 0x100fe20003803000 */
[C---:B--2---:R-:W-:Y:S01]  /*5d10*/  HMMA.16816.F32 R148, R144.reuse, R16, RZ ;  /* 0x000000109094723c */ /* 0x044fe200000018ff */
[--C-:B------:R-:W-:Y:S01]  /*5d20*/  HSET2.LE.AND R31, R31, R202.reuse, PT ;  /* 0x000000ca1f1f7233 */ /* 0x100fe20003803000 */
[----:B------:R-:W-:Y:S01]  /*5d30*/  FFMA.FTZ R218, R219, UR4, -R216 ;  /* 0x00000004dbda7c23 */ /* 0x000fe200080108d8 */
[----:B-----5:R-:W-:Y:S01]  /*5d40*/  F2FP.F16.F32.PACK_AB R6, R170, R171 ;  /* 0x000000abaa06723e */ /* 0x020fe200000000ff */
[----:B------:R-:W2:Y:S01]  /*5d50*/  MUFU.EX2 R181, R181 ;  /* 0x000000b500b57308 */ /* 0x000ea20000000800 */
[----:B------:R-:W-:Y:S01]  /*5d60*/  PRMT R5, R5, 0x5410, R20 ;  /* 0x0000541005057816 */ /* 0x000fe20000000014 */
[--C-:B------:R-:W-:Y:S01]  /*5d70*/  FFMA.FTZ R217, R217, UR4, -R216.reuse ;  /* 0x00000004d9d97c23 */ /* 0x100fe200080108d8 */
[----:B------:R-:W-:Y:S01]  /*5d80*/  F2FP.F16.F32.PACK_AB R30, R180, R183 ;  /* 0x000000b7b41e723e */ /* 0x000fe200000000ff */
[C---:B------:R-:W-:Y:S01]  /*5d90*/  HMMA.16816.F32 R68, R144.reuse, R72, RZ ;  /* 0x000000489044723c */ /* 0x040fe200000018ff */
[----:B------:R-:W-:Y:S01]  /*5da0*/  PRMT R29, R4, 0x5410, R29 ;  /* 0x00005410041d7816 */ /* 0x000fe2000000001d */
[----:B------:R-:W-:Y:S01]  /*5db0*/  LDSM.16.MT88.4 R20, [R196+0x1a800] ;  /* 0x01a80000c414783b */ /* 0x000fe20000004200 */
[----:B------:R-:W-:Y:S01]  /*5dc0*/  LOP3.LUT R30, R30, R7, RZ, 0xc0, !PT ;  /* 0x000000071e1e7212 */ /* 0x000fe200078ec0ff */
[----:B------:R-:W-:Y:S01]  /*5dd0*/  MUFU.EX2 R205, R205 ;  /* 0x000000cd00cd7308 */ /* 0x000fe20000000800 */
[----:B------:R-:W-:Y:S01]  /*5de0*/  LOP3.LUT R31, R6, R31, RZ, 0xc0, !PT ;  /* 0x0000001f061f7212 */ /* 0x000fe200078ec0ff */
[--C-:B------:R-:W-:Y:S01]  /*5df0*/  FFMA.FTZ R213, R213, UR4, -R216.reuse ;  /* 0x00000004d5d57c23 */ /* 0x100fe200080108d8 */
[--C-:B------:R-:W-:Y:S01]  /*5e00*/  HSET2.LE.AND R28, R5, R202.reuse, PT ;  /* 0x000000ca051c7233 */ /* 0x100fe20003803000 */
[C---:B------:R-:W-:Y:S01]  /*5e10*/  HMMA.16816.F32 R100, R144.reuse, R104, RZ ;  /* 0x000000689064723c */ /* 0x040fe200000018ff */
[----:B------:R-:W5:Y:S01]  /*5e20*/  LDSM.16.MT88.4 R4, [R196+0x18800] ;  /* 0x01880000c404783b */ /* 0x000f620000004200 */
[----:B-1----:R-:W-:Y:S01]  /*5e30*/  F2FP.F16.F32.PACK_AB R17, R184, R187 ;  /* 0x000000bbb811723e */ /* 0x002fe200000000ff */
[----:B------:R-:W-:Y:S01]  /*5e40*/  FFMA.FTZ R216, R211, UR4, -R216 ;  /* 0x00000004d3d87c23 */ /* 0x000fe200080108d8 */
[----:B------:R-:W-:Y:S01]  /*5e50*/  HSET2.LE.AND R29, R29, R202, PT ;  /* 0x000000ca1d1d7233 */ /* 0x000fe20003803000 */
[----:B------:R-:W1:Y:S01]  /*5e60*/  MUFU.EX2 R204, R204 ;  /* 0x000000cc00cc7308 */ /* 0x000e620000000800 */
[----:B--2---:R-:W-:Y:S01]  /*5e70*/  F2FP.F16.F32.PACK_AB R16, R181, R182 ;  /* 0x000000b6b510723e */ /* 0x004fe200000000ff */
[--C-:B------:R-:W-:Y:S01]  /*5e80*/  FFMA.FTZ R211, R212, UR4, -R209.reuse ;  /* 0x00000004d4d37c23 */ /* 0x100fe200080108d1 */
[C---:B------:R-:W-:Y:S01]  /*5e90*/  HMMA.16816.F32 R132, R144.reuse, R136, RZ ;  /* 0x000000889084723c */ /* 0x040fe200000018ff */
[----:B------:R-:W-:Y:S01]  /*5ea0*/  LOP3.LUT R28, R17, R28, RZ, 0xc0, !PT ;  /* 0x0000001c111c7212 */ /* 0x000fe200078ec0ff */
[--C-:B------:R-:W-:Y:S01]  /*5eb0*/  FFMA.FTZ R210, R210, UR4, -R209.reuse ;  /* 0x00000004d2d27c23 */ /* 0x100fe200080108d1 */
[----:B------:R-:W-:Y:S01]  /*5ec0*/  LOP3.LUT R29, R16, R29, RZ, 0xc0, !PT ;  /* 0x0000001d101d7212 */ /* 0x000fe200078ec0ff */
[--C-:B------:R-:W-:Y:S01]  /*5ed0*/  FFMA.FTZ R208, R208, UR4, -R209.reuse ;  /* 0x00000004d0d07c23 */ /* 0x100fe200080108d1 */
[----:B------:R-:W-:Y:S01]  /*5ee0*/  MUFU.EX2 R199, R199 ;  /* 0x000000c700c77308 */ /* 0x000fe20000000800 */
[----:B------:R-:W-:Y:S01]  /*5ef0*/  FFMA.FTZ R237, R207, UR4, -R209 ;  /* 0x00000004cfed7c23 */ /* 0x000fe200080108d1 */
[----:B------:R-:W-:Y:S01]  /*5f00*/  FADD.FTZ R192, R193, R192 ;  /* 0x000000c0c1c07221 */ /* 0x000fe20000010000 */
[----:B------:R-:W-:Y:S01]  /*5f10*/  HMMA.16816.F32 R160, R144, R156, RZ ;  /* 0x0000009c90a0723c */ /* 0x000fe200000018ff */
[----:B------:R-:W-:-:S02]  /*5f20*/  FADD.FTZ R189, R190, R189 ;  /* 0x000000bdbebd7221 */ /* 0x000fc40000010000 */
[----:B------:R-:W-:Y:S02]  /*5f30*/  FADD.FTZ R191, R191, R192 ;  /* 0x000000c0bfbf7221 */ /* 0x000fe40000010000 */
[----:B------:R-:W2:Y:S01]  /*5f40*/  MUFU.EX2 R200, R200 ;  /* 0x000000c800c87308 */ /* 0x000ea20000000800 */
[----:B------:R-:W-:Y:S01]  /*5f50*/  FADD.FTZ R186, R186, R189 ;  /* 0x000000bdbaba7221 */ /* 0x000fe20000010000 */
[----:B------:R-:W-:Y:S01]  /*5f60*/  FADD.FTZ R188, R188, R191 ;  /* 0x000000bfbcbc7221 */ /* 0x000fe20000010000 */
[C---:B------:R-:W-:Y:S02]  /*5f70*/  HMMA.16816.F32 R44, R144.reuse, R48, RZ ;  /* 0x00000030902c723c */ /* 0x040fe400000018ff */
[----:B------:R-:W-:Y:S01]  /*5f80*/  FADD.FTZ R185, R185, R186 ;  /* 0x000000bab9b97221 */ /* 0x000fe20000010000 */
[----:B------:R-:W-:Y:S02]  /*5f90*/  FADD.FTZ R187, R187, R188 ;  /* 0x000000bcbbbb7221 */ /* 0x000fe40000010000 */
[----:B------:R-:W-:Y:S02]  /*5fa0*/  MUFU.EX2 R197, R197 ;  /* 0x000000c500c57308 */ /* 0x000fe40000000800 */
[----:B------:R-:W-:Y:S01]  /*5fb0*/  FADD.FTZ R184, R184, R187 ;  /* 0x000000bbb8b87221 */ /* 0x000fe20000010000 */
[----:B------:R-:W-:Y:S03]  /*5fc0*/  HMMA.16816.F32 R52, R144, R56, RZ ;  /* 0x000000389034723c */ /* 0x000fe600000018ff */
[----:B------:R-:W-:-:S02]  /*5fd0*/  FADD.FTZ R183, R183, R184 ;  /* 0x000000b8b7b77221 */ /* 0x000fc40000010000 */
[----:B------:R-:W2:Y:S02]  /*5fe0*/  MUFU.EX2 R198, R198 ;  /* 0x000000c600c67308 */ /* 0x000ea40000000800 */
[----:B------:R-:W-:Y:S01]  /*5ff0*/  FADD.FTZ R180, R180, R183 ;  /* 0x000000b7b4b47221 */ /* 0x000fe20000010000 */
[C---:B------:R-:W-:Y:S05]  /*6000*/  HMMA.16816.F32 R60, R144.reuse, R64, RZ ;  /* 0x00000040903c723c */ /* 0x040fea00000018ff */
[----:B------:R-:W-:Y:S03]  /*6010*/  MUFU.EX2 R203, R203 ;  /* 0x000000cb00cb7308 */ /* 0x000fe60000000800 */
[C---:B------:R-:W-:Y:S05]  /*6020*/  HMMA.16816.F32 R76, R144.reuse, R80, RZ ;  /* 0x00000050904c723c */ /* 0x040fea00000018ff */
[----:B------:R-:W2:Y:S03]  /*6030*/  MUFU.EX2 R206, R206 ;  /* 0x000000ce00ce7308 */ /* 0x000ea60000000800 */
[C---:B------:R-:W-:Y:S05]  /*6040*/  HMMA.16816.F32 R84, R144.reuse, R88, RZ ;  /* 0x000000589054723c */ /* 0x040fea00000018ff */
[----:B------:R-:W-:Y:S03]  /*6050*/  MUFU.EX2 R218, R218 ;  /* 0x000000da00da7308 */ /* 0x000fe60000000800 */
[C---:B------:R-:W-:Y:S05]  /*6060*/  HMMA.16816.F32 R92, R144.reuse, R96, RZ ;  /* 0x00000060905c723c */ /* 0x040fea00000018ff */
[----:B------:R-:W-:Y:S03]  /*6070*/  MUFU.EX2 R217, R217 ;  /* 0x000000d900d97308 */ /* 0x000fe60000000800 */
[C---:B----4-:R-:W-:Y:S05]  /*6080*/  HMMA.16816.F32 R108, R144.reuse, R112, RZ ;  /* 0x00000070906c723c */ /* 0x050fea00000018ff */
[----:B------:R-:W-:Y:S03]  /*6090*/  MUFU.EX2 R213, R213 ;  /* 0x000000d500d57308 */ /* 0x000fe60000000800 */
[C---:B------:R-:W-:Y:S05]  /*60a0*/  HMMA.16816.F32 R116, R144.reuse, R120, RZ ;  /* 0x000000789074723c */ /* 0x040fea00000018ff */
[----:B------:R-:W4:Y:S03]  /*60b0*/  MUFU.EX2 R216, R216 ;  /* 0x000000d800d87308 */ /* 0x000f260000000800 */
[C---:B------:R-:W-:Y:S05]  /*60c0*/  HMMA.16816.F32 R124, R144.reuse, R128, RZ ;  /* 0x00000080907c723c */ /* 0x040fea00000018ff */
[----:B------:R-:W-:Y:S03]  /*60d0*/  MUFU.EX2 R211, R211 ;  /* 0x000000d300d37308 */ /* 0x000fe60000000800 */
[C---:B---3--:R-:W-:Y:S05]  /*60e0*/  HMMA.16816.F32 R140, R144.reuse, R152, RZ ;  /* 0x00000098908c723c */ /* 0x048fea00000018ff */
[----:B------:R-:W-:Y:S03]  /*60f0*/  MUFU.EX2 R210, R210 ;  /* 0x000000d200d27308 */ /* 0x000fe60000000800 */
[C---:B------:R-:W-:Y:S05]  /*6100*/  HMMA.16816.F32 R72, R144.reuse, R74, RZ ;  /* 0x0000004a9048723c */ /* 0x040fea00000018ff */
[----:B------:R-:W-:Y:S03]  /*6110*/  MUFU.EX2 R208, R208 ;  /* 0x000000d000d07308 */ /* 0x000fe60000000800 */
[C---:B------:R-:W-:Y:S05]  /*6120*/  HMMA.16816.F32 R104, R144.reuse, R106, RZ ;  /* 0x0000006a9068723c */ /* 0x040fea00000018ff */
[----:B------:R-:W3:Y:S03]  /*6130*/  MUFU.EX2 R237, R237 ;  /* 0x000000ed00ed7308 */ /* 0x000ee60000000800 */
        /* <DEDUP_REMOVED lines=23> */
[----:B-1----:R-:W-:Y:S01]  /*62b0*/  HMMA.16816.F32 R76, R28, R16, R76 ;  /* 0x000000101c4c723c */ /* 0x002fe2000000184c */
[----:B------:R-:W-:-:S05]  /*62c0*/  IMAD.U32 R17, RZ, RZ, UR13 ;  /* 0x0000000dff117e24 */ /* 0x000fca000f8e00ff */
[----:B------:R-:W-:Y:S02]  /*62d0*/  LOP3.LUT R17, R17, UR29, R243, 0x96, !PT ;  /* 0x0000001d11117c12 */ /* 0x000fe4000f8e96f3 */
[----:B--2---:R-:W-:Y:S03]  /*62e0*/  HMMA.16816.F32 R84, R28, R12, R84 ;  /* 0x0000000c1c54723c */ /* 0x004fe60000001854 */
[----:B------:R-:W-:-:S05]  /*62f0*/  IMAD.WIDE.U32 R16, R17, -0x326172a9, RZ ;  /* 0xcd9e8d5711107825 */ /* 0x000fca00078e00ff */
[----:B------:R-:W-:Y:S01]  /*6300*/  HMMA.16816.F32 R88, R28, R14, R88 ;  /* 0x0000000e1c58723c */ /* 0x000fe20000001858 */
[----:B------:R-:W1:Y:S01]  /*6310*/  LDSM.16.MT88.4 R12, [R194+0x4800] ;  /* 0x00480000c20c783b */ /* 0x000e620000004200 */
[----:B------:R-:W-:Y:S02]  /*6320*/  LOP3.LUT R17, R246, UR12, R17, 0x96, !PT ;  /* 0x0000000cf6117c12 */ /* 0x000fe4000f8e9611 */
[----:B------:R-:W-:-:S04]  /*6330*/  LOP3.LUT R16, R16, UR11, R239, 0x96, !PT ;  /* 0x0000000b10107c12 */ /* 0x000fc8000f8e96ef */
[----:B------:R-:W-:Y:S01]  /*6340*/  HMMA.16816.F32 R104, R28, R178, R104 ;  /* 0x000000b21c68723c */ /* 0x000fe20000001868 */
[----:B------:R-:W-:-:S04]  /*6350*/  IMAD.WIDE.U32 R178, R17, -0x2daee0ad, RZ ;  /* 0xd2511f5311b27825 */ /* 0x000fc800078e00ff */
[----:B------:R-:W-:-:S03]  /*6360*/  IMAD.WIDE.U32 R16, R16, -0x2daee0ad, RZ ;  /* 0xd2511f5310107825 */ /* 0x000fc600078e00ff */
[----:B-----5:R-:W-:Y:S01]  /*6370*/  HMMA.16816.F32 R108, R28, R4, R108 ;  /* 0x000000041c6c723c */ /* 0x020fe2000000186c */
[----:B------:R-:W-:Y:S02]  /*6380*/  LOP3.LUT R4, R240, UR22, R179, 0x96, !PT ;  /* 0x00000016f0047c12 */ /* 0x000fe4000f8e96b3 */
[----:B------:R-:W-:-:S05]  /*6390*/  LOP3.LUT R178, R178, UR17, R17, 0x96, !PT ;  /* 0x00000011b2b27c12 */ /* 0x000fca000f8e9611 */
[----:B----4-:R-:W-:Y:S01]  /*63a0*/  HMMA.16816.F32 R92, R28, R8, R92 ;  /* 0x000000081c5c723c */ /* 0x010fe2000000185c */
[----:B------:R-:W-:-:S07]  /*63b0*/  IMAD.WIDE.U32 R178, R178, -0x326172a9, RZ ;  /* 0xcd9e8d57b2b27825 */ /* 0x000fce00078e00ff */
[C---:B------:R-:W-:Y:S01]  /*63c0*/  HMMA.16816.F32 R96, R28.reuse, R10, R96 ;  /* 0x0000000a1c60723c */ /* 0x040fe20000001860 */
[----:B------:R-:W2:Y:S07]  /*63d0*/  LDSM.16.MT88.4 R8, [R196+0x1e800] ;  /* 0x01e80000c408783b */ /* 0x000eae0000004200 */
[----:B------:R-:W-:Y:S01]  /*63e0*/  HMMA.16816.F32 R100, R28, R176, R100 ;  /* 0x000000b01c64723c */ /* 0x000fe20000001864 */
[----:B------:R-:W-:-:S05]  /*63f0*/  IMAD.WIDE.U32 R176, R4, -0x326172a9, RZ ;  /* 0xcd9e8d5704b07825 */ /* 0x000fca00078e00ff */
[----:B------:R-:W-:Y:S02]  /*6400*/  LOP3.LUT R17, R238, UR10, R177, 0x96, !PT ;  /* 0x0000000aee117c12 */ /* 0x000fe4000f8e96b1 */
[----:B------:R-:W-:Y:S01]  /*6410*/  HMMA.16816.F32 R112, R28, R6, R112 ;  /* 0x000000061c70723c */ /* 0x000fe20000001870 */
[----:B------:R-:W4:Y:S01]  /*6420*/  LDSM.16.MT88.4 R4, [R195+0x6800] ;  /* 0x00680000c304783b */ /* 0x000f220000004200 */
[----:B------:R-:W-:-:S05]  /*6430*/  LOP3.LUT R176, R176, UR9, R179, 0x96, !PT ;  /* 0x00000009b0b07c12 */ /* 0x000fca000f8e96b3 */
[----:B------:R-:W-:Y:S01]  /*6440*/  IMAD.WIDE.U32 R176, R176, -0x2daee0ad, RZ ;  /* 0xd2511f53b0b07825 */ /* 0x000fe200078e00ff */
[----:B-1----:R-:W-:Y:S03]  /*6450*/  HMMA.16816.F32 R116, R28, R12, R116 ;  /* 0x0000000c1c74723c */ /* 0x002fe60000001874 */
[----:B------:R-:W-:-:S05]  /*6460*/  IMAD.WIDE.U32 R12, R17, -0x2daee0ad, RZ ;  /* 0xd2511f53110c7825 */ /* 0x000fca00078e00ff */
[----:B------:R-:W-:Y:S01]  /*6470*/  HMMA.16816.F32 R120, R28, R14, R120 ;  /* 0x0000000e1c78723c */ /* 0x000fe20000001878 */
[----:B------:R-:W-:Y:S02]  /*6480*/  LOP3.LUT R221, R16, UR16, R13, 0x96, !PT ;  /* 0x0000001010dd7c12 */ /* 0x000fe4000f8e960d */
[----:B------:R-:W-:-:S03]  /*6490*/  LOP3.LUT R14, R12, UR15, R177, 0x96, !PT ;  /* 0x0000000f0c0e7c12 */ /* 0x000fc6000f8e96b1 */
[----:B------:R-:W-:Y:S02]  /*64a0*/  IMAD.WIDE.U32 R220, R221, -0x326172a9, RZ ;  /* 0xcd9e8d57dddc7825 */ /* 0x000fe400078e00ff */
[----:B------:R-:W-:Y:S02]  /*64b0*/  HMMA.16816.F32 R44, R28, R32, R44 ;  /* 0x000000201c2c723c */ /* 0x000fe4000000182c */
[----:B------:R-:W-:-:S05]  /*64c0*/  IMAD.WIDE.U32 R14, R14, -0x326172a9, RZ ;  /* 0xcd9e8d570e0e7825 */ /* 0x000fca00078e00ff */
[----:B------:R-:W-:Y:S01]  /*64d0*/  LOP3.LUT R12, R220, UR7, R15, 0x96, !PT ;  /* 0x00000007dc0c7c12 */ /* 0x000fe2000f8e960f */
[----:B------:R-:W-:Y:S01]  /*64e0*/  HMMA.16816.F32 R48, R28, R34, R48 ;  /* 0x000000221c30723c */ /* 0x000fe20000001830 */
[----:B------:R-:W1:Y:S01]  /*64f0*/  LDSM.16.MT88.4 R32, [R194+0x6800] ;  /* 0x00680000c220783b */ /* 0x000e620000004200 */
[----:B------:R-:W-:Y:S02]  /*6500*/  PRMT R15, R14, 0x7771, RZ ;  /* 0x000077710e0f7816 */ /* 0x000fe400000000ff */
[----:B------:R-:W-:-:S04]  /*6510*/  LOP3.LUT R13, R12, 0xffff, RZ, 0xc0, !PT ;  /* 0x0000ffff0c0d7812 */ /* 0x000fc800078ec0ff */
[C---:B--2---:R-:W-:Y:S01]  /*6520*/  HMMA.16816.F32 R124, R28.reuse, R8, R124 ;  /* 0x000000081c7c723c */ /* 0x044fe2000000187c */
[----:B------:R-:W-:Y:S01]  /*6530*/  IMAD.MOV.U32 R8, RZ, RZ, R14 ;  /* 0x000000ffff087224 */ /* 0x000fe200078e000e */
[C---:B------:R-:W-:Y:S02]  /*6540*/  PRMT R9, R14.reuse, 0x7773, RZ ;  /* 0x000077730e097816 */ /* 0x040fe400000000ff */
[----:B------:R-:W-:Y:S02]  /*6550*/  PRMT R14, R14, 0x7772, RZ ;  /* 0x000077720e0e7816 */ /* 0x000fe400000000ff */
[----:B------:R-:W-:Y:S02]  /*6560*/  SHF.R.U32.HI R13, RZ, 0x8, R13 ;  /* 0x00000008ff0d7819 */ /* 0x000fe4000001160d */
[----:B------:R-:W-:Y:S01]  /*6570*/  HMMA.16816.F32 R128, R28, R10, R128 ;  /* 0x0000000a1c80723c */ /* 0x000fe20000001880 */
[----:B------:R-:W-:Y:S02]  /*6580*/  LOP3.LUT R10, R8, 0xff, RZ, 0xc0, !PT ;  /* 0x000000ff080a7812 */ /* 0x000fe400078ec0ff */
[----:B------:R-:W-:-:S02]  /*6590*/  LOP3.LUT R8, R12, 0xff, RZ, 0xc0, !PT ;  /* 0x000000ff0c087812 */ /* 0x000fc400078ec0ff */
[----:B------:R-:W-:Y:S02]  /*65a0*/  PRMT R14, R14, 0x5410, R9 ;  /* 0x000054100e0e7816 */ /* 0x000fe40000000009 */
[----:B------:R-:W-:Y:S01]  /*65b0*/  PRMT R15, R10, 0x5410, R15 ;  /* 0x000054100a0f7816 */ /* 0x000fe2000000000f */
[C---:B----4-:R-:W-:Y:S01]  /*65c0*/  HMMA.16816.F32 R140, R28.reuse, R4, R140 ;  /* 0x000000041c8c723c */ /* 0x050fe2000000188c */
[----:B------:R-:W-:Y:S02]  /*65d0*/  PRMT R4, R12, 0x7632, R4 ;  /* 0x000076320c047816 */ /* 0x000fe40000000004 */
[----:B------:R-:W-:Y:S02]  /*65e0*/  PRMT R13, R8, 0x5410, R13 ;  /* 0x00005410080d7816 */ /* 0x000fe4000000000d */
[----:B------:R-:W-:Y:S01]  /*65f0*/  LOP3.LUT R4, R4, 0xff, RZ, 0xc0, !PT ;  /* 0x000000ff04047812 */ /* 0x000fe200078ec0ff */
[----:B------:R-:W2:Y:S01]  /*6600*/  LDSM.16.MT88.4 R8, [R201+0x1d000] ;  /* 0x01d00000c908783b */ /* 0x000ea20000004200 */
[----:B------:R-:W-:Y:S01]  /*6610*/  HSET2.LE.AND R15, R15, R202, PT ;  /* 0x000000ca0f0f7233 */ /* 0x000fe20003803000 */
[----:B------:R-:W-:Y:S01]  /*6620*/  HMMA.16816.F32 R52, R28, R24, R52 ;  /* 0x000000181c34723c */ /* 0x000fe20000001834 */
[----:B------:R-:W-:-:S02]  /*6630*/  SHF.R.U32.HI R25, RZ, 0x18, R12 ;  /* 0x00000018ff197819 */ /* 0x000fc4000001160c */
[----:B------:R-:W-:Y:S02]  /*6640*/  F2FP.F16.F32.PACK_AB R12, R204, R205 ;  /* 0x000000cdcc0c723e */ /* 0x000fe400000000ff */
[----:B------:R-:W-:Y:S02]  /*6650*/  PRMT R25, R4, 0x5410, R25 ;  /* 0x0000541004197816 */ /* 0x000fe40000000019 */
[--C-:B------:R-:W-:Y:S01]  /*6660*/  HSET2.LE.AND R24, R13, R202.reuse, PT ;  /* 0x000000ca0d187233 */ /* 0x100fe20003803000 */
[----:B------:R-:W-:Y:S01]  /*6670*/  HMMA.16816.F32 R152, R28, R6, R152 ;  /* 0x000000061c98723c */ /* 0x000fe20000001898 */
[----:B------:R-:W4:Y:S01]  /*6680*/  LDSM.16.MT88.4 R4, [R201+0x1f000] ;  /* 0x01f00000c904783b */ /* 0x000f220000004200 */
[----:B------:R-:W-:-:S06]  /*6690*/  HSET2.LE.AND R25, R25, R202, PT ;  /* 0x000000ca19197233 */ /* 0x000fcc0003803000 */
[----:B------:R-:W-:Y:S01]  /*66a0*/  HMMA.16816.F32 R56, R28, R26, R56 ;  /* 0x0000001a1c38723c */ /* 0x000fe20000001838 */
[----:B------:R-:W-:Y:S02]  /*66b0*/  LOP3.LUT R27, R14, 0xff00ff, RZ, 0xc0, !PT ;  /* 0x00ff00ff0e1b7812 */ /* 0x000fe400078ec0ff */
[----:B------:R-:W-:-:S03]  /*66c0*/  F2FP.F16.F32.PACK_AB R26, R200, R199 ;  /* 0x000000c7c81a723e */ /* 0x000fc600000000ff */
[----:B------:R-:W-:Y:S02]  /*66d0*/  HSET2.LE.AND R27, R27, R202, PT ;  /* 0x000000ca1b1b7233 */ /* 0x000fe40003803000 */
[C---:B------:R-:W-:Y:S01]  /*66e0*/  HMMA.16816.F32 R132, R28.reuse, R172, R132 ;  /* 0x000000ac1c84723c */ /* 0x040fe20000001884 */
[----:B------:R-:W-:Y:S02]  /*66f0*/  LOP3.LUT R26, R26, R15, RZ, 0xc0, !PT ;  /* 0x0000000f1a1a7212 */ /* 0x000fe400078ec0ff */
[----:B------:R-:W-:Y:S02]  /*6700*/  LOP3.LUT R27, R12, R27, RZ, 0xc0, !PT ;  /* 0x0000001b0c1b7212 */ /* 0x000fe400078ec0ff */
[----:B------:R-:W-:Y:S03]  /*6710*/  LDSM.16.MT88.4 R12, [R196+0x19000] ;  /* 0x01900000c40c783b */ /* 0x000fe60000004200 */
[C---:B------:R-:W-:Y:S01]  /*6720*/  HMMA.16816.F32 R136, R28.reuse, R174, R136 ;  /* 0x000000ae1c88723c */ /* 0x040fe20000001888 */
[----:B------:R-:W-:Y:S07]  /*6730*/  LDSM.16.MT88.4 R172, [R195+0x1000] ;  /* 0x00100000c3ac783b */ /* 0x000fee0000004200 */
[C---:B------:R-:W-:Y:S01]  /*6740*/  HMMA.16816.F32 R80, R28.reuse, R18, R80 ;  /* 0x000000121c50723c */ /* 0x040fe20000001850 */
[----:B------:R-:W5:Y:S07]  /*6750*/  LDSM.16.MT88.4 R16, [R201+0x1b000] ;  /* 0x01b00000c910783b */ /* 0x000f6e0000004200 */
[----:B-1----:R-:W-:Y:S01]  /*6760*/  HMMA.16816.F32 R148, R28, R32, R148 ;  /* 0x000000201c94723c */ /* 0x002fe20000001894 */
        /* <DEDUP_REMOVED lines=9> */
[C---:B--2---:R-:W-:Y:S08]  /*6800*/  HMMA.16816.F32 R100, R24.reuse, R8, R100 ;  /* 0x000000081864723c */ /* 0x044ff00000001864 */
[C---:B------:R-:W-:Y:S01]  /*6810*/  HMMA.16816.F32 R104, R24.reuse, R10, R104 ;  /* 0x0000000a1868723c */ /* 0x040fe20000001868 */
[----:B------:R-:W1:Y:S07]  /*6820*/  LDSM.16.MT88.4 R8, [R196+0x1b000] ;  /* 0x01b00000c408783b */ /* 0x000e6e0000004200 */
[C---:B----4-:R-:W-:Y:S08]  /*6830*/  HMMA.16816.F32 R132, R24.reuse, R4, R132 ;  /* 0x000000041884723c */ /* 0x050ff00000001884 */
[----:B------:R-:W-:Y:S01]  /*6840*/  HMMA.16816.F32 R136, R24, R6, R136 ;  /* 0x000000061888723c */ /* 0x000fe20000001888 */
[----:B------:R-:W2:Y:S07]  /*6850*/  LDSM.16.MT88.4 R4, [R195+0x5000] ;  /* 0x00500000c304783b */ /* 0x000eae0000004200 */
[C---:B------:R-:W-:Y:S01]  /*6860*/  HMMA.16816.F32 R64, R28.reuse, R22, R64 ;  /* 0x000000161c40723c */ /* 0x040fe20000001840 */
[----:B------:R-:W-:Y:S07]  /*6870*/  LDSM.16.MT88.4 R20, [R201+0x19000] ;  /* 0x01900000c914783b */ /* 0x000fee0000004200 */
[----:B------:R-:W-:Y:S01]  /*6880*/  HMMA.16816.F32 R144, R28, R34, R144 ;  /* 0x000000221c90723c */ /* 0x000fe20000001890 */
[----:B------:R-:W4:Y:S04]  /*6890*/  LDSM.16.MT88.4 R28, [R195+0x3000] ;  /* 0x00300000c31c783b */ /* 0x000f280000004200 */
[----:B------:R-:W-:Y:S03]  /*68a0*/  LDSM.16.MT88.4 R32, [R194+0x1000] ;  /* 0x00100000c220783b */ /* 0x000fe60000004200 */
        /* <DEDUP_REMOVED lines=15> */
[----:B-----5:R-:W-:Y:S01]  /*69a0*/  HMMA.16816.F32 R96, R24, R18, R96 ;  /* 0x000000121860723c */ /* 0x020fe20000001860 */
[----:B------:R-:W-:-:S05]  /*69b0*/  LOP3.LUT R18, R178, UR8, R221, 0x96, !PT ;  /* 0x00000008b2127c12 */ /* 0x000fca000f8e96dd */
[----:B------:R-:W-:Y:S02]  /*69c0*/  IMAD.WIDE.U32 R18, R18, -0x2daee0ad, RZ ;  /* 0xd2511f5312127825 */ /* 0x000fe400078e00ff */
[----:B---3--:R-:W-:Y:S03]  /*69d0*/  HMMA.16816.F32 R116, R24, R12, R116 ;  /* 0x0000000c1874723c */ /* 0x008fe60000001874 */
[----:B------:R-:W-:-:S04]  /*69e0*/  LOP3.LUT R176, R176, UR14, R19, 0x96, !PT ;  /* 0x0000000eb0b07c12 */ /* 0x000fc8000f8e9613 */
[----:B------:R-:W-:Y:S01]  /*69f0*/  LOP3.LUT R19, R176, 0xff, RZ, 0xc0, !PT ;  /* 0x000000ffb0137812 */ /* 0x000fe200078ec0ff */
[C---:B------:R-:W-:Y:S01]  /*6a00*/  HMMA.16816.F32 R120, R24.reuse, R14, R120 ;  /* 0x0000000e1878723c */ /* 0x040fe20000001878 */
[----:B------:R-:W3:Y:S07]  /*6a10*/  LDSM.16.MT88.4 R12, [R201+0x19800] ;  /* 0x01980000c90c783b */ /* 0x000eee0000004200 */
[----:B------:R-:W-:Y:S01]  /*6a20*/  HMMA.16816.F32 R92, R24, R16, R92 ;  /* 0x00000010185c723c */ /* 0x000fe2000000185c */
[----:B------:R-:W-:-:S02]  /*6a30*/  PRMT R17, R18, 0x7771, RZ ;  /* 0x0000777112117816 */ /* 0x000fc400000000ff */
[----:B------:R-:W-:-:S05]  /*6a40*/  PRMT R16, R18, 0x7772, RZ ;  /* 0x0000777212107816 */ /* 0x000fca00000000ff */
[C---:B-1----:R-:W-:Y:S01]  /*6a50*/  HMMA.16816.F32 R124, R24.reuse, R8, R124 ;  /* 0x00000008187c723c */ /* 0x042fe2000000187c */
[----:B------:R-:W-:Y:S01]  /*6a60*/  IMAD.MOV.U32 R8, RZ, RZ, R18 ;  /* 0x000000ffff087224 */ /* 0x000fe200078e0012 */
[----:B------:R-:W-:Y:S02]  /*6a70*/  PRMT R9, R18, 0x7773, RZ ;  /* 0x0000777312097816 */ /* 0x000fe400000000ff */
[----:B------:R-:W-:Y:S02]  /*6a80*/  LOP3.LUT R18, R176, 0xffff, RZ, 0xc0, !PT ;  /* 0x0000ffffb0127812 */ /* 0x000fe400078ec0ff */
[----:B------:R-:W-:Y:S02]  /*6a90*/  LOP3.LUT R8, R8, 0xff, RZ, 0xc0, !PT ;  /* 0x000000ff08087812 */ /* 0x000fe400078ec0ff */
[----:B--2---:R-:W-:Y:S01]  /*6aa0*/  HMMA.16816.F32 R140, R24, R4, R140 ;  /* 0x00000004188c723c */ /* 0x004fe2000000188c */
[----:B------:R-:W-:Y:S02]  /*6ab0*/  PRMT R5, R176, 0x7632, R5 ;  /* 0x00007632b0057816 */ /* 0x000fe40000000005 */
[----:B------:R-:W-:-:S02]  /*6ac0*/  SHF.R.U32.HI R18, RZ, 0x8, R18 ;  /* 0x00000008ff127819 */ /* 0x000fc40000011612 */
[----:B------:R-:W-:Y:S02]  /*6ad0*/  PRMT R16, R16, 0x5410, R9 ;  /* 0x0000541010107816 */ /* 0x000fe40000000009 */
[----:B------:R-:W-:Y:S01]  /*6ae0*/  SHF.R.U32.HI R4, RZ, 0x18, R176 ;  /* 0x00000018ff047819 */ /* 0x000fe200000116b0 */
[C---:B------:R-:W-:Y:S01]  /*6af0*/  HMMA.16816.F32 R36, R24.reuse, R20, R36 ;  /* 0x000000141824723c */ /* 0x040fe20000001824 */
[----:B------:R-:W-:Y:S01]  /*6b00*/  LOP3.LUT R5, R5, 0xff, RZ, 0xc0, !PT ;  /* 0x000000ff05057812 */ /* 0x000fe200078ec0ff */
[----:B------:R-:W-:Y:S01]  /*6b10*/  LDSM.16.MT88.4 R176, [R196+0x1b800] ;  /* 0x01b80000c4b0783b */ /* 0x000fe20000004200 */
[----:B------:R-:W-:Y:S02]  /*6b20*/  PRMT R17, R8, 0x5410, R17 ;  /* 0x0000541008117816 */ /* 0x000fe40000000011 */
[----:B------:R-:W-:Y:S02]  /*6b30*/  PRMT R19, R19, 0x5410, R18 ;  /* 0x0000541013137816 */ /* 0x000fe40000000012 */
[----:B------:R-:W-:Y:S01]  /*6b40*/  PRMT R5, R5, 0x5410, R4 ;  /* 0x0000541005057816 */ /* 0x000fe20000000004 */
[----:B------:R-:W-:Y:S01]  /*6b50*/  HMMA.16816.F32 R40, R24, R22, R40 ;  /* 0x000000161828723c */ /* 0x000fe20000001828 */
[----:B------:R-:W1:Y:S01]  /*6b60*/  LDSM.16.MT88.4 R20, [R194+0x3000] ;  /* 0x00300000c214783b */ /* 0x000e620000004200 */
[----:B------:R-:W-:-:S02]  /*6b70*/  HSET2.LE.AND R4, R19, R202, PT ;  /* 0x000000ca13047233 */ /* 0x000fc40003803000 */
[----:B------:R-:W-:-:S04]  /*6b80*/  HSET2.LE.AND R5, R5, R202, PT ;  /* 0x000000ca05057233 */ /* 0x000fc80003803000 */
[C---:B------:R-:W-:Y:S01]  /*6b90*/  HMMA.16816.F32 R152, R24.reuse, R6, R152 ;  /* 0x000000061898723c */ /* 0x040fe20000001898 */
[----:B------:R-:W-:Y:S02]  /*6ba0*/  LOP3.LUT R7, R16, 0xff00ff, RZ, 0xc0, !PT ;  /* 0x00ff00ff10077812 */ /* 0x000fe400078ec0ff */
[--C-:B------:R-:W-:Y:S02]  /*6bb0*/  HSET2.LE.AND R6, R17, R202.reuse, PT ;  /* 0x000000ca11067233 */ /* 0x100fe40003803000 */
[----:B------:R-:W-:Y:S01]  /*6bc0*/  LDSM.16.MT88.4 R16, [R201+0x1f800] ;  /* 0x01f80000c910783b */ /* 0x000fe20000004200 */
[----:B------:R-:W-:Y:S02]  /*6bd0*/  HSET2.LE.AND R7, R7, R202, PT ;  /* 0x000000ca07077233 */ /* 0x000fe40003803000 */
[C---:B------:R-:W-:Y:S01]  /*6be0*/  HMMA.16816.F32 R128, R24.reuse, R10, R128 ;  /* 0x0000000a1880723c */ /* 0x040fe20000001880 */
[----:B------:R-:W2:Y:S07]  /*6bf0*/  LDSM.16.MT88.4 R8, [R201+0x1b800] ;  /* 0x01b80000c908783b */ /* 0x000eae0000004200 */
[----:B------:R-:W-:Y:S01]  /*6c00*/  HMMA.16816.F32 R52, R24, R32, R52 ;  /* 0x000000201834723c */ /* 0x000fe20000001834 */
[----:B------:R-:W-:-:S02]  /*6c10*/  F2FP.F16.F32.PACK_AB R33, R216, R213 ;  /* 0x000000d5d821723e */ /* 0x000fc400000000ff */
[----:B------:R-:W-:Y:S02]  /*6c20*/  F2FP.F16.F32.PACK_AB R32, R237, R208 ;  /* 0x000000d0ed20723e */ /* 0x000fe400000000ff */
[----:B------:R-:W-:Y:S02]  /*6c30*/  LOP3.LUT R6, R33, R6, RZ, 0xc0, !PT ;  /* 0x0000000621067212 */ /* 0x000fe400078ec0ff */
[----:B------:R-:W-:Y:S01]  /*6c40*/  LOP3.LUT R7, R32, R7, RZ, 0xc0, !PT ;  /* 0x0000000720077212 */ /* 0x000fe200078ec0ff */
[C---:B----4-:R-:W-:Y:S01]  /*6c50*/  HMMA.16816.F32 R148, R24.reuse, R28, R148 ;  /* 0x0000001c1894723c */ /* 0x050fe20000001894 */
        /* <DEDUP_REMOVED lines=9> */
[C---:B---3--:R-:W-:Y:S08]  /*6cf0*/  HMMA.16816.F32 R36, R4.reuse, R12, R36 ;  /* 0x0000000c0424723c */ /* 0x048ff00000001824 */
[----:B------:R-:W-:Y:S01]  /*6d00*/  HMMA.16816.F32 R40, R4, R14, R40 ;  /* 0x0000000e0428723c */ /* 0x000fe20000001828 */
[----:B------:R-:W3:Y:S07]  /*6d10*/  LDSM.16.MT88.4 R12, [R196+0x19800] ;  /* 0x01980000c40c783b */ /* 0x000eee0000004200 */
[C---:B-1----:R-:W-:Y:S08]  /*6d20*/  HMMA.16816.F32 R84, R24.reuse, R20, R84 ;  /* 0x000000141854723c */ /* 0x042ff00000001854 */
[----:B------:R-:W-:Y:S01]  /*6d30*/  HMMA.16816.F32 R88, R24, R22, R88 ;  /* 0x000000161858723c */ /* 0x000fe20000001858 */
        /* <DEDUP_REMOVED lines=8> */
[----:B------:R-:W-:Y:S01]  /*6dc0*/  HMMA.16816.F32 R156, R4, R14, R156 ;  /* 0x0000000e049c723c */ /* 0x000fe2000000189c */
[----:B------:R-:W3:Y:S07]  /*6dd0*/  LDSM.16.MT88.4 R12, [R194+0x3800] ;  /* 0x00380000c20c783b */ /* 0x000eee0000004200 */
        /* <DEDUP_REMOVED lines=42> */
[C---:B--2---:R-:W-:Y:S08]  /*7080*/  HMMA.16816.F32 R116, R4.reuse, R8, R116 ;  /* 0x000000080474723c */ /* 0x044ff00000001874 */
[C---:B------:R-:W-:Y:S08]  /*7090*/  HMMA.16816.F32 R120, R4.reuse, R10, R120 ;  /* 0x0000000a0478723c */ /* 0x040ff00000001878 */
[C---:B----4-:R-:W-:Y:S08]  /*70a0*/  HMMA.16816.F32 R148, R4.reuse, R16, R148 ;  /* 0x000000100494723c */ /* 0x050ff00000001894 */
[----:B------:R-:W-:Y:S01]  /*70b0*/  HMMA.16816.F32 R144, R4, R18, R144 ;  /* 0x000000120490723c */ /* 0x000fe20000001890 */
[----:B------:R-:W-:-:S04]  /*70c0*/  NOP ;  /* 0x0000000000007918 */ /* 0x000fc80000000000 */
[----:B------:R-:W-:-:S15]  /*70d0*/  BRA.U !UP1, `(.L_x_1742) ;  /* 0x0000004909187547 */ /* 0x000fde000b800000 */
[----:B------:R-:W1:Y:S01]  /*70e0*/  S2UR UR7, SR_CgaCtaId ;  /* 0x00000000000779c3 */ /* 0x000e620000008800 */
[----:B------:R-:W2:Y:S01]  /*70f0*/  S2R R222, SR_TID.X ;  /* 0x0000000000de7919 */ /* 0x000ea20000002100 */
[----:B------:R-:W3:Y:S01]  /*7100*/  LDCU UR10, c[0x0][0x440] ;  /* 0x00008800ff0a77ac */ /* 0x000ee20008000800 */
[----:B------:R-:W-:Y:S01]  /*7110*/  IMAD.U32 R5, RZ, RZ, UR19 ;  /* 0x00000013ff057e24 */ /* 0x000fe2000f8e00ff */
[----:B------:R-:W-:Y:S01]  /*7120*/  LOP3.LUT R169, R166, 0x38, RZ, 0xc0, !PT ;  /* 0x00000038a6a97812 */ /* 0x000fe200078ec0ff */
[----:B------:R-:W-:Y:S01]  /*7130*/  IMAD.U32 R4, RZ, RZ, UR20 ;  /* 0x00000014ff047e24 */ /* 0x000fe2000f8e00ff */
[----:B------:R-:W-:Y:S01]  /*7140*/  UIADD3 UR4, UPT, UPT, UR20, 0x3f, URZ ;  /* 0x0000003f14047890 */ /* 0x000fe2000fffe0ff */
[----:B------:R-:W-:Y:S01]  /*7150*/  IMAD R168, R5, 0x80, R168 ;  /* 0x0000008005a87824 */ /* 0x000fe200078e02a8 */
[----:B------:R-:W4:Y:S01]  /*7160*/  LDC.64 R224, c[0x0][0x3c0] ;  /* 0x0000f000ffe07b82 */ /* 0x000f220000000a00 */
[----:B------:R-:W-:Y:S01]  /*7170*/  IMAD.U32 R230, RZ, RZ, UR21 ;  /* 0x00000015ffe67e24 */ /* 0x000fe2000f8e00ff */
[----:B------:R-:W-:Y:S01]  /*7180*/  USHF.R.S32.HI UR9, URZ, 0x1f, UR4 ;  /* 0x0000001fff097899 */ /* 0x000fe20008011404 */
[----:B------:R-:W-:Y:S01]  /*7190*/  IADD3 R232, PT, PT, R0, UR21, RZ ;  /* 0x0000001500e87c10 */ /* 0x000fe2000fffe0ff */
[----:B------:R-:W-:Y:S01]  /*71a0*/  IMAD.MOV.U32 R0, RZ, RZ, R3 ;  /* 0x000000ffff007224 */ /* 0x000fe200078e0003 */
[----:B------:R-:W-:Y:S01]  /*71b0*/  IADD3 R231, PT, PT, R165, R168, RZ ;  /* 0x000000a8a5e77210 */ /* 0x000fe20007ffe0ff */
[----:B------:R-:W-:Y:S01]  /*71c0*/  ULEA.HI UR9, UR9, UR4, URZ, 0x6 ;  /* 0x0000000409097291 */ /* 0x000fe2000f8f30ff */
[----:B------:R-:W-:Y:S01]  /*71d0*/  IMAD.MOV.U32 R165, RZ, RZ, R164 ;  /* 0x000000ffffa57224 */ /* 0x000fe200078e00a4 */
[----:B------:R-:W-:Y:S01]  /*71e0*/  LEA R226, R167, UR6, 0x1 ;  /* 0x00000006a7e27c11 */ /* 0x000fe2000f8e08ff */
[----:B------:R-:W-:Y:S01]  /*71f0*/  IMAD.MOV.U32 R212, RZ, RZ, 0x20 ;  /* 0x00000020ffd47424 */ /* 0x000fe200078e00ff */
[----:B------:R-:W-:Y:S01]  /*7200*/  IADD3 R5, PT, PT, R4, -UR21, R231 ;  /* 0x8000001504057c10 */ /* 0x000fe2000fffe0e7 */
[----:B------:R-:W-:Y:S01]  /*7210*/  USHF.R.S32.HI UR9, URZ, 0x6, UR9 ;  /* 0x00000006ff097899 */ /* 0x000fe20008011409 */
[----:B---3--:R-:W-:Y:S01]  /*7220*/  ISETP.GE.AND P5, PT, R169, UR10, PT ;  /* 0x0000000aa9007c0c */ /* 0x008fe2000bfa6270 */
[----:B------:R-:W-:Y:S01]  /*7230*/  UMOV UR11, 0x400 ;  /* 0x00000400000b7882 */ /* 0x000fe20000000000 */
[----:B------:R-:W-:Y:S01]  /*7240*/  IADD3 R230, PT, PT, R5, 0x8, R230 ;  /* 0x0000000805e67810 */ /* 0x000fe20007ffe0e6 */
[----:B------:R-:W3:Y:S01]  /*7250*/  LDCU UR8, c[0x0][0x440] ;  /* 0x00008800ff0877ac */ /* 0x000ee20008000800 */
[----:B------:R-:W-:-:S02]  /*7260*/  IADD3 R231, PT, PT, R231, UR20, RZ ;  /* 0x00000014e7e77c10 */ /* 0x000fc4000fffe0ff */
[----:B------:R-:W-:Y:S01]  /*7270*/  MOV R213, 0x40 ;  /* 0x0000004000d57802 */ /* 0x000fe20000000f00 */
[----:B------:R-:W2:Y:S01]  /*7280*/  LDCU UR4, c[0x0][0x45c] ;  /* 0x00008b80ff0477ac */ /* 0x000ea20008000800 */
[----:B-1----:R-:W-:Y:S02]  /*7290*/  ULEA UR7, UR7, UR11, 0x18 ;  /* 0x0000000b07077291 */ /* 0x002fe4000f8ec0ff */
[----:B------:R-:W-:Y:S01]  /*72a0*/  UIADD3 UR9, UPT, UPT, UR9, -0x2, URZ ;  /* 0xfffffffe09097890 */ /* 0x000fe2000fffe0ff */
[----:B------:R-:W-:Y:S11]  /*72b0*/  BRA `(.L_x_1743) ;  /* 0x0000000000f47947 */ /* 0x000ff60003800000 */
.L_x_1745:
[----:B------:R-:W1:Y:S01]  /*72c0*/  LDC.64 R2, c[0x0][0x3b8] ;  /* 0x0000ee00ff027b82 */ /* 0x000e620000000a00 */
[----:B------:R-:W-:Y:S06]  /*72d0*/  UIADD3 UR6, UPT, UPT, UR9, -0x1, URZ ;  /* 0xffffffff09067890 */ /* 0x000fec000fffe0ff */
[----:B-1----:R-:W-:Y:S04]  /*72e0*/  IMAD.WIDE.U32 R168, R2, UR6, RZ ;  /* 0x0000000602a87c25 */ /* 0x002fe8000f8e00ff */
[----:B------:R-:W-:Y:S02]  /*72f0*/  IMAD R164, R3, UR6, R169 ;  /* 0x0000000603a47c24 */ /* 0x000fe4000f8e02a9 */
[C---:B------:R-:W-:Y:S03]  /*7300*/  IMAD.SHL.U32 R169, R168.reuse, 0x40, RZ ;  /* 0x00000040a8a97824 */ /* 0x040fe600078e00ff */
[----:B------:R-:W-:Y:S02]  /*7310*/  SHF.L.U64.HI R164, R168, 0x6, R164 ;  /* 0x00000006a8a47819 */ /* 0x000fe400000102a4 */
[C---:B------:R-:W-:Y:S02]  /*7320*/  LEA R168, P0, R2.reuse, R169, 0x5 ;  /* 0x000000a902a87211 */ /* 0x040fe400078028ff */
[C---:B------:R-:W-:Y:S02]  /*7330*/  @!P5 LEA R166, P6, R169.reuse, R236, 0x1 ;  /* 0x000000eca9a6d211 */ /* 0x040fe400078c08ff */
[----:B------:R-:W-:Y:S02]  /*7340*/  LEA.HI.X R2, R2, R164, R3, 0x5, P0 ;  /* 0x000000a402027211 */ /* 0x000fe400000f2c03 */
[CCC-:B------:R-:W-:Y:S02]  /*7350*/  @!P5 LEA.HI.X R3, R169.reuse, R235.reuse, R164.reuse, 0x1, P6 ;  /* 0x000000eba903d211 */ /* 0x1c0fe400030f0ca4 */
[CC--:B------:R-:W-:Y:S02]  /*7360*/  @!P3 LEA R172, P6, R169.reuse, R236.reuse, 0x1 ;  /* 0x000000eca9acb211 */ /* 0x0c0fe400078c08ff */
[CC--:B------:R-:W-:Y:S02]  /*7370*/  @!P4 LEA R174, P0, R169.reuse, R236.reuse, 0x1 ;  /* 0x000000eca9aec211 */ /* 0x0c0fe400078008ff */
[CCC-:B------:R-:W-:Y:S02]  /*7380*/  @!P3 LEA.HI.X R173, R169.reuse, R235.reuse, R164.reuse, 0x1, P6 ;  /* 0x000000eba9adb211 */ /* 0x1c0fe400030f0ca4 */
[CC--:B------:R-:W-:Y:S02]  /*7390*/  LEA R176, P6, R168.reuse, R236.reuse, 0x1 ;  /* 0x000000eca8b07211 */ /* 0x0c0fe400078c08ff */
[CC--:B------:R-:W-:Y:S02]  /*73a0*/  @!P4 LEA.HI.X R175, R169.reuse, R235.reuse, R164, 0x1, P0 ;  /* 0x000000eba9afc211 */ /* 0x0c0fe400000f0ca4 */
[-C--:B------:R-:W-:Y:S01]  /*73b0*/  LEA.HI.X R177, R168, R235.reuse, R2, 0x1, P6 ;  /* 0x000000eba8b17211 */ /* 0x080fe200030f0c02 */
[----:B------:R-:W-:Y:S01]  /*73c0*/  @!P5 IMAD.MOV.U32 R2, RZ, RZ, R166 ;  /* 0x000000ffff02d224 */ /* 0x000fe200078e00a6 */
[C---:B------:R-:W-:Y:S04]  /*73d0*/  @!P1 LEA R170, P0, R169.reuse, R236, 0x1 ;  /* 0x000000eca9aa9211 */ /* 0x040fe800078008ff */
[----:B------:R-:W-:Y:S01]  /*73e0*/  @!PT LDS RZ, [RZ] ;  /* 0x00000000fffff984 */ /* 0x000fe20000000800 */
[----:B------:R-:W-:Y:S01]  /*73f0*/  @!PT LDS RZ, [RZ] ;  /* 0x00000000fffff984 */ /* 0x000fe20000000800 */
[----:B------:R-:W-:Y:S01]  /*7400*/  @!PT LDS RZ, [RZ] ;  /* 0x00000000fffff984 */ /* 0x000fe20000000800 */
[----:B------:R1:W-:Y:S01]  /*7410*/  @!P5 LDGSTS.E.BYPASS.LTC128B.128 [R226+0x10000], desc[UR24][R2.64] ;  /* 0x1000000002e2dfae */ /* 0x0003e2000b981a18 */
[----:B------:R-:W-:Y:S03]  /*7420*/  @!P1 LEA.HI.X R171, R169, R235, R164, 0x1, P0 ;  /* 0x000000eba9ab9211 */ /* 0x000fe600000f0ca4 */
        /* <DEDUP_REMOVED lines=38> */
.L_x_1743:
[----:B------:R-:W-:Y:S04]  /*7690*/  DEPBAR.LE SB0, 0x0 ;  /* 0x000080000000791a */ /* 0x000fe80000000000 */
[----:B------:R-:W-:Y:S01]  /*76a0*/  BAR.SYNC.DEFER_BLOCKING 0x0 ;  /* 0x0000000000007b1d */ /* 0x000fe20000010000 */
[----:B----4-:R-:W-:Y:S01]  /*76b0*/  IMAD.WIDE.U32 R24, R224, UR9, RZ ;  /* 0x00000009e0187c25 */ /* 0x010fe2000f8e00ff */
[C---:B------:R-:W-:Y:S01]  /*76c0*/  LOP3.LUT R229, R169.reuse, 0x40, RZ, 0xfc, !PT ;  /* 0x00000040a9e57812 */ /* 0x040fe200078efcff */
[----:B------:R-:W-:Y:S01]  /*76d0*/  UISETP.NE.AND UP0, UPT, UR9, URZ, UPT ;  /* 0x000000ff0900728c */ /* 0x000fe2000bf05270 */
[----:B------:R-:W-:Y:S01]  /*76e0*/  LOP3.LUT R228, R169, 0x80, RZ, 0xfc, !PT ;  /* 0x00000080a9e47812 */ /* 0x000fe200078efcff */
[----:B------:R-:W-:Y:S01]  /*76f0*/  IMAD R20, R225, UR9, R25 ;  /* 0x00000009e1147c24 */ /* 0x000fe2000f8e0219 */
[CC--:B------:R-:W-:Y:S01]  /*7700*/  LEA R22, P0, R24.reuse, R234.reuse, 0x7 ;  /* 0x000000ea18167211 */ /* 0x0c0fe200078038ff */
[----:B------:R-:W-:Y:S01]  /*7710*/  IMAD.SHL.U32 R25, R24, 0x40, RZ ;  /* 0x0000004018197824 */ /* 0x000fe200078e00ff */
[----:B---3--:R-:W-:Y:S01]  /*7720*/  ISETP.GE.AND P4, PT, R229, UR8, PT ;  /* 0x00000008e5007c0c */ /* 0x008fe2000bf86270 */
[----:B------:R-:W-:Y:S01]  /*7730*/  IMAD.SHL.U32 R218, R2, 0x40, RZ ;  /* 0x0000004002da7824 */ /* 0x000fe200078e00ff */
[----:B------:R-:W-:Y:S01]  /*7740*/  LEA.HI.X R23, R24, R233, R20, 0x7, P0 ;  /* 0x000000e918177211 */ /* 0x000fe200000f3c14 */
[----:B------:R-:W-:Y:S01]  /*7750*/  IMAD.U32 R167, RZ, RZ, UR9 ;  /* 0x00000009ffa77e24 */ /* 0x000fe2000f8e00ff */
[----:B------:R-:W-:Y:S02]  /*7760*/  ISETP.GE.AND P3, PT, R228, UR8, PT ;  /* 0x00000008e4007c0c */ /* 0x000fe4000bf66270 */
[----:B------:R-:W-:Y:S01]  /*7770*/  LOP3.LUT R227, R169, 0xc0, RZ, 0xfc, !PT ;  /* 0x000000c0a9e37812 */ /* 0x000fe200078efcff */
[----:B------:R-:W-:Y:S01]  /*7780*/  IMAD R167, R167, 0x40, R232 ;  /* 0x00000040a7a77824 */ /* 0x000fe200078e02e8 */
[----:B------:R-:W-:Y:S01]  /*7790*/  SHF.L.U64.HI R21, R24, 0x6, R20 ;  /* 0x0000000618157819 */ /* 0x000fe20000010214 */
[----:B------:R-:W-:Y:S01]  /*77a0*/  IMAD.SHL.U32 R20, R2, 0x20, RZ ;  /* 0x0000002002147824 */ /* 0x000fe200078e00ff */
[----:B------:R-:W-:Y:S02]  /*77b0*/  ISETP.GE.AND P1, PT, R227, UR8, PT ;  /* 0x00000008e3007c0c */ /* 0x000fe4000bf26270 */
[----:B------:R-:W-:Y:S02]  /*77c0*/  SHF.R.U32.HI R215, RZ, 0x1, R2 ;  /* 0x00000001ffd77819 */ /* 0x000fe40000011602 */
[----:B------:R-:W-:Y:S01]  /*77d0*/  LOP3.LUT R214, R20, 0x7c00, RZ, 0xc0, !PT ;  /* 0x00007c0014d67812 */ /* 0x000fe200078ec0ff */
[----:B------:R-:W-:Y:S01]  /*77e0*/  @!PT LDS RZ, [RZ] ;  /* 0x00000000fffff984 */ /* 0x000fe20000000800 */
[----:B------:R-:W-:Y:S01]  /*77f0*/  @!PT LDS RZ, [RZ] ;  /* 0x00000000fffff984 */ /* 0x000fe20000000800 */
[----:B------:R-:W-:Y:S01]  /*7800*/  @!PT LDS RZ, [RZ] ;  /* 0x00000000fffff984 */ /* 0x000fe20000000800 */
[----:B------:R-:W-:Y:S01]  /*7810*/  @!P5 LDGSTS.E.BYPASS.LTC128B.128 [R226+0x18000], desc[UR24][R22.64] ;  /* 0x1800000016e2dfae */ /* 0x000fe2000b981a18 */
[C---:B------:R-:W-:Y:S02]  /*7820*/  LEA R20, P0, R224.reuse, R25, 0x5 ;  /* 0x00000019e0147211 */ /* 0x040fe400078028ff */
[C-C-:B------:R-:W-:Y:S02]  /*7830*/  LOP3.LUT R3, R169.reuse, 0x1c0, R218.reuse, 0xf8, !PT ;  /* 0x000001c0a9037812 */ /* 0x140fe400078ef8da */
[----:B------:R-:W-:Y:S01]  /*7840*/  @P5 STS.128 [R226+0x18000], RZ ;  /* 0x018000ffe2005388 */ /* 0x000fe20000000c00 */
[----:B------:R-:W-:Y:S02]  /*7850*/  ISETP.GE.AND P5, PT, R169, UR8, PT ;  /* 0x00000008a9007c0c */ /* 0x000fe4000bfa6270 */
[----:B------:R-:W-:Y:S02]  /*7860*/  LEA.HI.X R21, R224, R21, R225, 0x5, P0 ;  /* 0x00000015e0157211 */ /* 0x000fe400000f2ce1 */
[----:B------:R-:W-:Y:S01]  /*7870*/  @!PT LDS RZ, [RZ] ;  /* 0x00000000fffff984 */ /* 0x000fe20000000800 */
[----:B------:R-:W-:Y:S01]  /*7880*/  @!PT LDS RZ, [RZ] ;  /* 0x00000000fffff984 */ /* 0x000fe20000000800 */
[----:B------:R-:W-:Y:S01]  /*7890*/  @!PT LDS RZ, [RZ] ;  /* 0x00000000fffff984 */ /* 0x000fe20000000800 */
[----:B------:R-:W-:Y:S01]  /*78a0*/  @!P4 LDGSTS.E.BYPASS.LTC128B.128 [R226+0x1a000], desc[UR24][R22.64+0x80] ;  /* 0x1a00008016e2cfae */ /* 0x000fe2000b981a18 */
[C---:B------:R-:W-:Y:S02]  /*78b0*/  LEA R24, P0, R20.reuse, R234, 0x1 ;  /* 0x000000ea14187211 */ /* 0x040fe400078008ff */
[----:B------:R-:W-:Y:S02]  /*78c0*/  LOP3.LUT R164, R215, 0x8, RZ, 0xc0, !PT ;  /* 0x00000008d7a47812 */ /* 0x000fe400078ec0ff */
[----:B------:R-:W-:Y:S01]  /*78d0*/  @P4 STS.128 [R226+0x1a000], RZ ;  /* 0x01a000ffe2004388 */ /* 0x000fe20000000c00 */
[----:B------:R-:W-:Y:S02]  /*78e0*/  LEA.HI.X R25, R20, R233, R21, 0x1, P0 ;  /* 0x000000e914197211 */ /* 0x000fe400000f0c15 */
[C---:B------:R-:W-:Y:S02]  /*78f0*/  LOP3.LUT R217, R3.reuse, R164, RZ, 0x3c, !PT ;  /* 0x000000a403d97212 */ /* 0x040fe400078e3cff */
[----:B------:R-:W-:Y:S01]  /*7900*/  @!PT LDS RZ, [RZ] ;  /* 0x00000000fffff984 */ /* 0x000fe20000000800 */
[----:B------:R-:W-:Y:S01]  /*7910*/  @!PT LDS RZ, [RZ] ;  /* 0x00000000fffff984 */ /* 0x000fe20000000800 */
[----:B------:R-:W-:Y:S01]  /*7920*/  @!PT LDS RZ, [RZ] ;  /* 0x00000000fffff984 */ /* 0x000fe20000000800 */
[----:B------:R-:W-:Y:S01]  /*7930*/  @!P3 LDGSTS.E.BYPASS.LTC128B.128 [R226+0x1c000], desc[UR24][R22.64+0x100] ;  /* 0x1c00010016e2bfae */ /* 0x000fe2000b981a18 */
[----:B------:R-:W-:Y:S02]  /*7940*/  LOP3.LUT R164, R214, 0x200, R218, 0xf8, !PT ;  /* 0x00000200d6a47812 */ /* 0x000fe400078ef8da */
[----:B------:R-:W-:Y:S02]  /*7950*/  LOP3.LUT R221, R218, 0x400, RZ, 0xc0, !PT ;  /* 0x00000400dadd7812 */ /* 0x000fe400078ec0ff */
[----:B------:R-:W-:Y:S01]  /*7960*/  @P3 STS.128 [R226+0x1c000], RZ ;  /* 0x01c000ffe2003388 */ /* 0x000fe20000000c00 */
[----:B------:R-:W-:Y:S02]  /*7970*/  LOP3.LUT R166, R3, 0x8, R2, 0x78, !PT ;  /* 0x0000000803a67812 */ /* 0x000fe400078e7802 */
[----:B------:R-:W-:Y:S02]  /*7980*/  LOP3.LUT R164, R164, R217, RZ, 0xfc, !PT ;  /* 0x000000d9a4a47212 */ /* 0x000fe400078efcff */
[----:B------:R-:W-:Y:S01]  /*7990*/  @!PT LDS RZ, [RZ] ;  /* 0x00000000fffff984 */ /* 0x000fe20000000800 */
[----:B------:R-:W-:Y:S01]  /*79a0*/  @!PT LDS RZ, [RZ] ;  /* 0x00000000fffff984 */ /* 0x000fe20000000800 */
[----:B------:R-:W-:Y:S01]  /*79b0*/  @!PT LDS RZ, [RZ] ;  /* 0x00000000fffff984 */ /* 0x000fe20000000800 */
[----:B------:R1:W-:Y:S01]  /*79c0*/  @!P1 LDGSTS.E.BYPASS.LTC128B.128 [R226+0x1e000], desc[UR24][R22.64+0x180] ;  /* 0x1e00018016e29fae */ /* 0x0003e2000b981a18 */
[----:B------:R-:W-:Y:S01]  /*79d0*/  LOP3.LUT P0, RZ, R2, 0x2, RZ, 0xc0, !PT ;  /* 0x0000000202ff7812 */ /* 0x000fe2000780c0ff */
[----:B------:R-:W-:Y:S01]  /*79e0*/  IMAD R221, R166, 0x2, R221 ;  /* 0x00000002a6dd7824 */ /* 0x000fe200078e02dd */
[----:B------:R-:W-:Y:S02]  /*79f0*/  LEA R223, R164, UR6, 0x1 ;  /* 0x00000006a4df7c11 */ /* 0x000fe4000f8e08ff */
[----:B------:R-:W-:Y:S01]  /*7a00*/  @P1 STS.128 [R226+0x1e000], RZ ;  /* 0x01e000ffe2001388 */ /* 0x000fe20000000c00 */
[----:B------:R-:W-:Y:S01]  /*7a10*/  SEL R216, R212, 0xffffffe0, !P0 ;  /* 0xffffffe0d4d87807 */ /* 0x000fe20004000000 */
[----:B------:R-:W-:Y:S01]  /*7a20*/  VIADD R3, R221, UR6 ;  /* 0x00000006dd037c36 */ /* 0x000fe20008000000 */
[----:B------:R-:W-:Y:S02]  /*7a30*/  LOP3.LUT P2, RZ, R2, 0x4, RZ, 0xc0, !PT ;  /* 0x0000000402ff7812 */ /* 0x000fe4000784c0ff */
[----:B------:R-:W-:Y:S01]  /*7a40*/  @!PT LDS RZ, [RZ] ;  /* 0x00000000fffff984 */ /* 0x000fe20000000800 */
[----:B------:R-:W-:Y:S01]  /*7a50*/  @!PT LDS RZ, [RZ] ;  /* 0x00000000fffff984 */ /* 0x000fe20000000800 */
[----:B------:R-:W-:Y:S01]  /*7a60*/  @!PT LDS RZ, [RZ] ;  /* 0x00000000fffff984 */ /* 0x000fe20000000800 */
[----:B------:R-:W-:Y:S01]  /*7a70*/  @!P5 LDGSTS.E.BYPASS.LTC128B.128 [R226+0x19000], desc[UR24][R24.64] ;  /* 0x1900000018e2dfae */ /* 0x000fe2000b981a18 */
[--C-:B------:R-:W-:Y:S01]  /*7a80*/  IMAD.IADD R220, R216, 0x1, R223.reuse ;  /* 0x00000001d8dc7824 */ /* 0x100fe200078e02df */
[----:B------:R-:W-:Y:S03]  /*7a90*/  SEL R2, R213, 0xffffffc0, !P2 ;  /* 0xffffffc0d5027807 */ /* 0x000fe60005000000 */
[----:B------:R-:W-:Y:S01]  /*7aa0*/  @P5 STS.128 [R226+0x19000], RZ ;  /* 0x019000ffe2005388 */ /* 0x000fe20000000c00 */
[C---:B------:R-:W-:Y:S04]  /*7ab0*/  IMAD.IADD R166, R3.reuse, 0x1, R216 ;  /* 0x0000000103a67824 */ /* 0x040fe800078e02d8 */
        /* <DEDUP_REMOVED lines=20> */
[----:B------:R-:W4:Y:S05]  /*7c00*/  LDSM.16.M88.4 R172, [R221+UR6+0x10000] ;  /* 0x01000006ddac783b */ /* 0x000f2a0008000200 */
[----:B------:R-:W5:Y:S05]  /*7c10*/  LDSM.16.M88.4 R176, [R221+UR6+0x10800] ;  /* 0x01080006ddb0783b */ /* 0x000f6a0008000200 */
[----:B------:R-:W1:Y:S05]  /*7c20*/  LDSM.16.M88.4 R180, [R221+UR6+0x11000] ;  /* 0x01100006ddb4783b */ /* 0x000e6a0008000200 */
[----:B------:R-:W0:Y:S05]  /*7c30*/  LDGDEPBAR ;  /* 0x00000000000079af */ /* 0x000e2a0000000000 */
[----:B------:R-:W2:Y:S05]  /*7c40*/  LDSM.16.M88.4 R184, [R221+UR6+0x11800] ;  /* 0x01180006ddb8783b */ /* 0x000eaa0008000200 */
[----:B------:R-:W-:Y:S05]  /*7c50*/  LDSM.16.M88.4 R188, [R220] ;  /* 0x00000000dcbc783b */ /* 0x000fea0000000200 */
[----:B------:R-:W-:Y:S05]  /*7c60*/  LDSM.16.M88.4 R192, [R166+0x10800] ;  /* 0x01080000a6c0783b */ /* 0x000fea0000000200 */
[----:B------:R-:W-:Y:S05]  /*7c70*/  LDSM.16.M88.4 R196, [R166+0x11800] ;  /* 0x01180000a6c4783b */ /* 0x000fea0000000200 */
[----:B------:R-:W-:Y:S01]  /*7c80*/  LDSM.16.M88.4 R200, [R219] ;  /* 0x00000000dbc8783b */ /* 0x000fe20000000200 */
[C---:B----4-:R-:W-:Y:S04]  /*7c90*/  HMMA.16816.F32 R4, R168.reuse, R172, RZ ;  /* 0x000000aca804723c */ /* 0x050fe800000018ff */
[----:B------:R-:W-:Y:S04]  /*7ca0*/  LDSM.16.M88.4 R204, [R3+0x10000] ;  /* 0x0100000003cc783b */ /* 0x000fe80000000200 */
[C---:B------:R-:W-:Y:S01]  /*7cb0*/  HMMA.16816.F32 R8, R168.reuse, R174, RZ ;  /* 0x000000aea808723c */ /* 0x040fe200000018ff */
[----:B------:R-:W4:Y:S05]  /*7cc0*/  LDSM.16.M88.4 R172, [R166+0x10000] ;  /* 0x01000000a6ac783b */ /* 0x000f2a0000000200 */
[----:B------:R-:W-:Y:S02]  /*7cd0*/  LDSM.16.M88.4 R208, [R2+0x10000] ;  /* 0x0100000002d0783b */ /* 0x000fe40000000200 */
[C---:B-----5:R-:W-:Y:S08]  /*7ce0*/  HMMA.16816.F32 R12, R168.reuse, R176, RZ ;  /* 0x000000b0a80c723c */ /* 0x060ff000000018ff */
[C---:B------:R-:W-:Y:S01]  /*7cf0*/  HMMA.16816.F32 R16, R168.reuse, R178, RZ ;  /* 0x000000b2a810723c */ /* 0x040fe200000018ff */
[----:B------:R-:W5:Y:S07]  /*7d00*/  LDSM.16.M88.4 R176, [R166+0x11000] ;  /* 0x01100000a6b0783b */ /* 0x000f6e0000000200 */
[C---:B-1----:R-:W-:Y:S08]  /*7d10*/  HMMA.16816.F32 R20, R168.reuse, R180, RZ ;  /* 0x000000b4a814723c */ /* 0x042ff000000018ff */
[C---:B---3--:R-:W-:Y:S01]  /*7d20*/  HMMA.16816.F32 R24, R168.reuse, R182, RZ ;  /* 0x000000b6a818723c */ /* 0x048fe200000018ff */
[----:B------:R-:W1:Y:S07]  /*7d30*/  LDSM.16.M88.4 R180, [R3+0x10800] ;  /* 0x0108000003b4783b */ /* 0x000e6e0000000200 */
[C---:B--2---:R-:W-:Y:S08]  /*7d40*/  HMMA.16816.F32 R28, R168.reuse, R184, RZ ;  /* 0x000000b8a81c723c */ /* 0x044ff000000018ff */
[----:B------:R-:W-:Y:S01]  /*7d50*/  HMMA.16816.F32 R32, R168, R186, RZ ;  /* 0x000000baa820723c */ /* 0x000fe200000018ff */
[----:B------:R-:W2:Y:S05]  /*7d60*/  LDSM.16.M88.4 R168, [R3+0x11000] ;  /* 0x0110000003a8783b */ /* 0x000eaa0000000200 */
[----:B------:R-:W-:Y:S02]  /*7d70*/  LDSM.16.M88.4 R184, [R164] ;  /* 0x00000000a4b8783b */ /* 0x000fe40000000200 */
[C---:B----4-:R-:W-:Y:S08]  /*7d80*/  HMMA.16816.F32 R4, R188.reuse, R172, R4 ;  /* 0x000000acbc04723c */ /* 0x050ff00000001804 */
[C---:B------:R-:W-:Y:S01]  /*7d90*/  HMMA.16816.F32 R8, R188.reuse, R174, R8 ;  /* 0x000000aebc08723c */ /* 0x040fe20000001808 */
[----:B------:R-:W3:Y:S07]  /*7da0*/  LDSM.16.M88.4 R172, [R3+0x11800] ;  /* 0x0118000003ac783b */ /* 0x000eee0000000200 */
[C---:B------:R-:W-:Y:S08]  /*7db0*/  HMMA.16816.F32 R12, R188.reuse, R192, R12 ;  /* 0x000000c0bc0c723c */ /* 0x040ff0000000180c */
[C---:B------:R-:W-:Y:S01]  /*7dc0*/  HMMA.16816.F32 R16, R188.reuse, R194, R16 ;  /* 0x000000c2bc10723c */ /* 0x040fe20000001810 */
[----:B------:R-:W4:Y:S07]  /*7dd0*/  LDSM.16.M88.4 R192, [R2+0x10800] ;  /* 0x0108000002c0783b */ /* 0x000f2e0000000200 */
[C---:B-----5:R-:W-:Y:S08]  /*7de0*/  HMMA.16816.F32 R20, R188.reuse, R176, R20 ;  /* 0x000000b0bc14723c */ /* 0x060ff00000001814 */
[C---:B------:R-:W-:Y:S01]  /*7df0*/  HMMA.16816.F32 R24, R188.reuse, R178, R24 ;  /* 0x000000b2bc18723c */ /* 0x040fe20000001818 */
[----:B------:R-:W5:Y:S07]  /*7e00*/  LDSM.16.M88.4 R176, [R2+0x11000] ;  /* 0x0110000002b0783b */ /* 0x000f6e0000000200 */
[C---:B------:R-:W-:Y:S08]  /*7e10*/  HMMA.16816.F32 R28, R188.reuse, R196, R28 ;  /* 0x000000c4bc1c723c */ /* 0x040ff0000000181c */
[----:B------:R-:W-:Y:S01]  /*7e20*/  HMMA.16816.F32 R32, R188, R198, R32 ;  /* 0x000000c6bc20723c */ /* 0x000fe20000001820 */
[----:B------:R-:W5:Y:S05]  /*7e30*/  LDSM.16.M88.4 R188, [R2+0x11800] ;  /* 0x0118000002bc783b */ /* 0x000f6a0000000200 */
[----:B------:R-:W-:Y:S02]  /*7e40*/  LDSM.16.M88.4 R196, [R220+0x4000] ;  /* 0x00400000dcc4783b */ /* 0x000fe40000000200 */
[C---:B------:R-:W-:Y:S08]  /*7e50*/  HMMA.16816.F32 R4, R200.reuse, R204, R4 ;  /* 0x000000ccc804723c */ /* 0x040ff00000001804 */
[C---:B------:R-:W-:Y:S01]  /*7e60*/  HMMA.16816.F32 R8, R200.reuse, R206, R8 ;  /* 0x000000cec808723c */ /* 0x040fe20000001808 */
[----:B------:R-:W-:Y:S07]  /*7e70*/  LDSM.16.M88.4 R204, [R2+0x12000] ;  /* 0x0120000002cc783b */ /* 0x000fee0000000200 */
[C---:B-1----:R-:W-:Y:S08]  /*7e80*/  HMMA.16816.F32 R12, R200.reuse, R180, R12 ;  /* 0x000000b4c80c723c */ /* 0x042ff0000000180c */
[C---:B------:R-:W-:Y:S01]  /*7e90*/  HMMA.16816.F32 R16, R200.reuse, R182, R16 ;  /* 0x000000b6c810723c */ /* 0x040fe20000001810 */
[----:B------:R-:W-:Y:S07]  /*7ea0*/  LDSM.16.M88.4 R180, [R221+UR6+0x12800] ;  /* 0x01280006ddb4783b */ /* 0x000fee0008000200 */
[C---:B--2---:R-:W-:Y:S08]  /*7eb0*/  HMMA.16816.F32 R20, R200.reuse, R168, R20 ;  /* 0x000000a8c814723c */ /* 0x044ff00000001814 */
        /* <DEDUP_REMOVED lines=8> */
[C---:B----4-:R-:W-:Y:S08]  /*7f40*/  HMMA.16816.F32 R12, R184.reuse, R192, R12 ;  /* 0x000000c0b80c723c */ /* 0x050ff0000000180c */
[C---:B------:R-:W-:Y:S01]  /*7f50*/  HMMA.16816.F32 R16, R184.reuse, R194, R16 ;  /* 0x000000c2b810723c */ /* 0x040fe20000001810 */
[----:B------:R-:W2:Y:S07]  /*7f60*/  LDSM.16.M88.4 R192, [R221+UR6+0x13000] ;  /* 0x01300006ddc0783b */ /* 0x000eae0008000200 */
[C---:B-----5:R-:W-:Y:S08]  /*7f70*/  HMMA.16816.F32 R20, R184.reuse, R176, R20 ;  /* 0x000000b0b814723c */ /* 0x060ff00000001814 */
        /* <DEDUP_REMOVED lines=87> */
[C---:B------:R-:W-:Y:S03]  /*84f0*/  HMMA.16816.F32 R12, R184.reuse, R204, R12 ;  /* 0x000000ccb80c723c */ /* 0x040fe6000000180c */
[----:B------:R-:W-:Y:S05]  /*8500*/  LOP3.LUT R204, RZ, R167, RZ, 0x33, !PT ;  /* 0x000000a7ffcc7212 */ /* 0x000fea00078e33ff */
[C---:B------:R-:W-:Y:S03]  /*8510*/  HMMA.16816.F32 R16, R184.reuse, R206, R16 ;  /* 0x000000ceb810723c */ /* 0x040fe60000001810 */
[C---:B------:R-:W-:Y:S05]  /*8520*/  IMAD.IADD R204, R231.reuse, 0x1, R204 ;  /* 0x00000001e7cc7824 */ /* 0x040fea00078e02cc */
        /* <DEDUP_REMOVED lines=45> */
[C---:B-----5:R-:W-:Y:S08]  /*8800*/  HMMA.16816.F32 R4, R168.reuse, R184, R4 ;  /* 0x000000b8a804723c */ /* 0x060ff00000001804 */
[C---:B------:R-:W-:Y:S08]  /*8810*/  HMMA.16816.F32 R8, R168.reuse, R186, R8 ;  /* 0x000000baa808723c */ /* 0x040ff00000001808 */
[C---:B----4-:R-:W-:Y:S08]  /*8820*/  HMMA.16816.F32 R12, R168.reuse, R192, R12 ;  /* 0x000000c0a80c723c */ /* 0x050ff0000000180c */
[C---:B------:R-:W-:Y:S08]  /*8830*/  HMMA.16816.F32 R16, R168.reuse, R194, R16 ;  /* 0x000000c2a810723c */ /* 0x040ff00000001810 */
[C---:B------:R-:W-:Y:S08]  /*8840*/  HMMA.16816.F32 R20, R168.reuse, R196, R20 ;  /* 0x000000c4a814723c */ /* 0x040ff00000001814 */
[C---:B------:R-:W-:Y:S08]  /*8850*/  HMMA.16816.F32 R24, R168.reuse, R198, R24 ;  /* 0x000000c6a818723c */ /* 0x040ff00000001818 */
[C---:B------:R-:W-:Y:S03]  /*8860*/  HMMA.16816.F32 R28, R168.reuse, R200, R28 ;  /* 0x000000c8a81c723c */ /* 0x040fe6000000181c */
[C-C-:B------:R-:W-:Y:S04]  /*8870*/  IMAD.IADD R200, R231.reuse, 0x1, -R167.reuse ;  /* 0x00000001e7c87824 */ /* 0x140fe800078e0aa7 */
[----:B------:R-:W-:Y:S01]  /*8880*/  VIADD R205, R200, 0xfffffff8 ;  /* 0xfffffff8c8cd7836 */ /* 0x000fe20000000000 */
[----:B------:R-:W-:Y:S01]  /*8890*/  IABS R201, R200 ;  /* 0x000000c800c97213 */ /* 0x000fe20000000000 */
[----:B------:R-:W-:Y:S01]  /*88a0*/  HMMA.16816.F32 R32, R168, R202, R32 ;  /* 0x000000caa820723c */ /* 0x000fe20000001820 */
[----:B------:R-:W3:Y:S02]  /*88b0*/  LDSM.16.M88.4 R168, [R2+0x17000] ;  /* 0x0170000002a8783b */ /* 0x000ee40000000200 */
[--C-:B------:R-:W-:Y:S01]  /*88c0*/  IADD3 R200, PT, PT, R231, -0x9, -R167.reuse ;  /* 0xfffffff7e7c87810 */ /* 0x100fe20007ffe8a7 */
[----:B------:R-:W-:Y:S01]  /*88d0*/  IMAD.IADD R203, R230, 0x1, -R167 ;  /* 0x00000001e6cb7824 */ /* 0x000fe200078e0aa7 */
[----:B------:R-:W-:Y:S01]  /*88e0*/  I2FP.F32.S32 R201, R201 ;  /* 0x000000c900c97245 */ /* 0x000fe20000201400 */
[----:B------:R-:W-:Y:S01]  /*88f0*/  VIADD R202, R204, 0x8 ;  /* 0x00000008ccca7836 */ /* 0x000fe20000000000 */
[----:B------:R-:W-:Y:S01]  /*8900*/  IABS R200, R200 ;  /* 0x000000c800c87213 */ /* 0x000fe20000000000 */
[C---:B-1----:R-:W-:Y:S05]  /*8910*/  HMMA.16816.F32 R4, R172.reuse, R180, R4 ;  /* 0x000000b4ac04723c */ /* 0x042fea0000001804 */
[----:B------:R-:W-:Y:S02]  /*8920*/  IABS R202, R202 ;  /* 0x000000ca00ca7213 */ /* 0x000fe40000000000 */
[----:B------:R-:W-:Y:S01]  /*8930*/  IABS R203, R203 ;  /* 0x000000cb00cb7213 */ /* 0x000fe20000000000 */
[C---:B------:R-:W-:Y:S03]  /*8940*/  HMMA.16816.F32 R8, R172.reuse, R182, R8 ;  /* 0x000000b6ac08723c */ /* 0x040fe60000001808 */
[----:B------:R-:W-:Y:S02]  /*8950*/  I2FP.F32.S32 R202, R202 ;  /* 0x000000ca00ca7245 */ /* 0x000fe40000201400 */
[----:B------:R-:W-:Y:S02]  /*8960*/  I2FP.F32.S32 R203, R203 ;  /* 0x000000cb00cb7245 */ /* 0x000fe40000201400 */
[----:B------:R-:W-:Y:S01]  /*8970*/  I2FP.F32.S32 R200, R200 ;  /* 0x000000c800c87245 */ /* 0x000fe20000201400 */
[C---:B--2---:R-:W-:Y:S03]  /*8980*/  HMMA.16816.F32 R12, R172.reuse, R176, R12 ;  /* 0x000000b0ac0c723c */ /* 0x044fe6000000180c */
[----:B------:R-:W-:Y:S01]  /*8990*/  IABS R204, R204 ;  /* 0x000000cc00cc7213 */ /* 0x000fe20000000000 */
[----:B------:R-:W-:Y:S01]  /*89a0*/  FFMA.FTZ R7, R202, -UR5, R7 ;  /* 0x80000005ca077c23 */ /* 0x000fe20008010007 */
[--C-:B------:R-:W-:Y:S01]  /*89b0*/  IADD3 R202, PT, PT, R230, -0x9, -R167.reuse ;  /* 0xfffffff7e6ca7810 */ /* 0x100fe20007ffe8a7 */
[----:B------:R-:W-:Y:S01]  /*89c0*/  FFMA.FTZ R6, R203, -UR5, R6 ;  /* 0x80000005cb067c23 */ /* 0x000fe20008010006 */
[--C-:B------:R-:W-:Y:S01]  /*89d0*/  IADD3 R203, PT, PT, R231, -0x10, -R167.reuse ;  /* 0xfffffff0e7cb7810 */ /* 0x100fe20007ffe8a7 */
[C---:B------:R-:W-:Y:S01]  /*89e0*/  HMMA.16816.F32 R16, R172.reuse, R178, R16 ;  /* 0x000000b2ac10723c */ /* 0x040fe20000001810 */
[----:B------:R-:W1:Y:S01]  /*89f0*/  LDSM.16.M88.4 R176, [R2+0x17800] ;  /* 0x0178000002b0783b */ /* 0x000e620000000200 */
[----:B------:R-:W-:Y:S04]  /*8a00*/  DEPBAR.LE SB0, 0x0 ;  /* 0x000080000000791a */ /* 0x000fe80000000000 */
[----:B------:R-:W-:Y:S01]  /*8a10*/  IABS R202, R202 ;  /* 0x000000ca00ca7213 */ /* 0x000fe20000000000 */
[----:B------:R-:W-:Y:S01]  /*8a20*/  BAR.SYNC.DEFER_BLOCKING 0x0 ;  /* 0x0000000000007b1d */ /* 0x000fe20000010000 */
[----:B------:R-:W-:Y:S01]  /*8a30*/  IABS R203, R203 ;  /* 0x000000cb00cb7213 */ /* 0x000fe20000000000 */
[C---:B---3--:R-:W-:Y:S05]  /*8a40*/  HMMA.16816.F32 R20, R172.reuse, R168, R20 ;  /* 0x000000a8ac14723c */ /* 0x048fea0000001814 */
[----:B------:R-:W-:Y:S01]  /*8a50*/  I2FP.F32.S32 R202, R202 ;  /* 0x000000ca00ca7245 */ /* 0x000fe20000201400 */
[C---:B------:R-:W-:Y:S01]  /*8a60*/  FFMA.FTZ R4, R201.reuse, -UR5, R4 ;  /* 0x80000005c9047c23 */ /* 0x040fe20008010004 */
[----:B------:R-:W-:Y:S01]  /*8a70*/  I2FP.F32.S32 R203, R203 ;  /* 0x000000cb00cb7245 */ /* 0x000fe20000201400 */
[----:B------:R-:W-:Y:S01]  /*8a80*/  FFMA.FTZ R10, R201, -UR5, R10 ;  /* 0x80000005c90a7c23 */ /* 0x000fe2000801000a */
[C---:B------:R-:W-:Y:S01]  /*8a90*/  IADD3 R201, PT, PT, R231.reuse, -0x18, -R167 ;  /* 0xffffffe8e7c97810 */ /* 0x040fe20007ffe8a7 */
[----:B------:R-:W-:Y:S01]  /*8aa0*/  FFMA.FTZ R9, R200, -UR5, R9 ;  /* 0x80000005c8097c23 */ /* 0x000fe20008010009 */
[----:B------:R-:W-:Y:S01]  /*8ab0*/  IADD3 R200, PT, PT, R231, -0x19, -R167 ;  /* 0xffffffe7e7c87810 */ /* 0x000fe20007ffe8a7 */
[----:B------:R-:W-:Y:S01]  /*8ac0*/  FFMA.FTZ R11, R202, -UR5, R11 ;  /* 0x80000005ca0b7c23 */ /* 0x000fe2000801000b */
[----:B------:R-:W-:Y:S01]  /*8ad0*/  IABS R201, R201 ;  /* 0x000000c900c97213 */ /* 0x000fe20000000000 */
[----:B------:R-:W-:Y:S01]  /*8ae0*/  FFMA.FTZ R12, R203, -UR5, R12 ;  /* 0x80000005cb0c7c23 */ /* 0x000fe2000801000c */
[----:B------:R-:W-:Y:S01]  /*8af0*/  IABS R200, R200 ;  /* 0x000000c800c87213 */ /* 0x000fe20000000000 */
[C---:B------:R-:W-:Y:S03]  /*8b00*/  HMMA.16816.F32 R24, R172.reuse, R170, R24 ;  /* 0x000000aaac18723c */ /* 0x040fe60000001818 */
[----:B------:R-:W-:Y:S02]  /*8b10*/  I2FP.F32.S32 R201, R201 ;  /* 0x000000c900c97245 */ /* 0x000fe40000201400 */
[C-C-:B------:R-:W-:Y:S02]  /*8b20*/  IADD3 R203, PT, PT, R230.reuse, -0x10, -R167.reuse ;  /* 0xfffffff0e6cb7810 */ /* 0x140fe40007ffe8a7 */
[----:B------:R-:W-:Y:S01]  /*8b30*/  IADD3 R202, PT, PT, R230, -0x11, -R167 ;  /* 0xffffffefe6ca7810 */ /* 0x000fe20007ffe8a7 */
[----:B------:R-:W-:Y:S01]  /*8b40*/  FFMA.FTZ R16, R201, -UR5, R16 ;  /* 0x80000005c9107c23 */ /* 0x000fe20008010010 */
[----:B------:R-:W-:Y:S02]  /*8b50*/  I2FP.F32.S32 R200, R200 ;  /* 0x000000c800c87245 */ /* 0x000fe40000201400 */
[----:B------:R-:W-:Y:S02]  /*8b60*/  IABS R203, R203 ;  /* 0x000000cb00cb7213 */ /* 0x000fe40000000000 */
[----:B------:R-:W-:Y:S01]  /*8b70*/  IABS R202, R202 ;  /* 0x000000ca00ca7213 */ /* 0x000fe20000000000 */
[----:B------:R-:W-:Y:S01]  /*8b80*/  FFMA.FTZ R17, R200, -UR5, R17 ;  /* 0x80000005c8117c23 */ /* 0x000fe20008010011 */
[--C-:B------:R-:W-:Y:S01]  /*8b90*/  IADD3 R201, PT, PT, R230, -0x20, -R167.reuse ;  /* 0xffffffe0e6c97810 */ /* 0x100fe20007ffe8a7 */
[C---:B-1----:R-:W-:Y:S03]  /*8ba0*/  HMMA.16816.F32 R28, R172.reuse, R176, R28 ;  /* 0x000000b0ac1c723c */ /* 0x042fe6000000181c */
[----:B------:R-:W-:Y:S02]  /*8bb0*/  I2FP.F32.S32 R203, R203 ;  /* 0x000000cb00cb7245 */ /* 0x000fe40000201400 */
[----:B------:R-:W-:Y:S02]  /*8bc0*/  I2FP.F32.S32 R202, R202 ;  /* 0x000000ca00ca7245 */ /* 0x000fe40000201400 */
[----:B------:R-:W-:Y:S01]  /*8bd0*/  IADD3 R200, PT, PT, R231, -0x21, -R167 ;  /* 0xffffffdfe7c87810 */ /* 0x000fe20007ffe8a7 */
[----:B------:R-:W-:Y:S01]  /*8be0*/  FFMA.FTZ R14, R203, -UR5, R14 ;  /* 0x80000005cb0e7c23 */ /* 0x000fe2000801000e */
[----:B------:R-:W-:Y:S01]  /*8bf0*/  IABS R201, R201 ;  /* 0x000000c900c97213 */ /* 0x000fe20000000000 */
[----:B------:R-:W-:Y:S01]  /*8c00*/  FFMA.FTZ R15, R202, -UR5, R15 ;  /* 0x80000005ca0f7c23 */ /* 0x000fe2000801000f */
[----:B------:R-:W-:Y:S01]  /*8c10*/  IABS R200, R200 ;  /* 0x000000c800c87213 */ /* 0x000fe20000000000 */
[----:B------:R-:W-:Y:S03]  /*8c20*/  HMMA.16816.F32 R32, R172, R178, R32 ;  /* 0x000000b2ac20723c */ /* 0x000fe60000001820 */
[----:B------:R-:W-:Y:S02]  /*8c30*/  I2FP.F32.S32 R201, R201 ;  /* 0x000000c900c97245 */ /* 0x000fe40000201400 */
[--C-:B------:R-:W-:Y:S02]  /*8c40*/  IADD3 R202, PT, PT, R230, -0x19, -R167.reuse ;  /* 0xffffffe7e6ca7810 */ /* 0x100fe40007ffe8a7 */
[----:B------:R-:W-:Y:S01]  /*8c50*/  IADD3 R203, PT, PT, R231, -0x20, -R167 ;  /* 0xffffffe0e7cb7810 */ /* 0x000fe20007ffe8a7 */
[----:B------:R-:W-:Y:S01]  /*8c60*/  FFMA.FTZ R22, R201, -UR5, R22 ;  /* 0x80000005c9167c23 */ /* 0x000fe20008010016 */
[----:B------:R-:W-:Y:S02]  /*8c70*/  I2FP.F32.S32 R200, R200 ;  /* 0x000000c800c87245 */ /* 0x000fe40000201400 */
[----:B------:R-:W-:Y:S02]  /*8c80*/  IABS R202, R202 ;  /* 0x000000ca00ca7213 */ /* 0x000fe40000000000 */
[----:B------:R-:W-:Y:S01]  /*8c90*/  IABS R203, R203 ;  /* 0x000000cb00cb7213 */ /* 0x000fe20000000000 */
[----:B------:R-:W-:Y:S01]  /*8ca0*/  FFMA.FTZ R21, R200, -UR5, R21 ;  /* 0x80000005c8157c23 */ /* 0x000fe20008010015 */
[C-C-:B------:R-:W-:Y:S02]  /*8cb0*/  IADD3 R201, PT, PT, R230.reuse, -0x28, -R167.reuse ;  /* 0xffffffd8e6c97810 */ /* 0x140fe40007ffe8a7 */
[----:B------:R-:W-:Y:S02]  /*8cc0*/  I2FP.F32.S32 R202, R202 ;  /* 0x000000ca00ca7245 */ /* 0x000fe40000201400 */
[----:B------:R-:W-:Y:S02]  /*8cd0*/  I2FP.F32.S32 R203, R203 ;  /* 0x000000cb00cb7245 */ /* 0x000fe40000201400 */
[----:B------:R-:W-:Y:S01]  /*8ce0*/  IADD3 R200, PT, PT, R230, -0x29, -R167 ;  /* 0xffffffd7e6c87810 */ /* 0x000fe20007ffe8a7 */
[----:B------:R-:W-:Y:S01]  /*8cf0*/  FFMA.FTZ R19, R202, -UR5, R19 ;  /* 0x80000005ca137c23 */ /* 0x000fe20008010013 */
[----:B------:R-:W-:Y:S01]  /*8d00*/  IABS R201, R201 ;  /* 0x000000c900c97213 */ /* 0x000fe20000000000 */
[----:B------:R-:W-:Y:S01]  /*8d10*/  FFMA.FTZ R20, R203, -UR5, R20 ;  /* 0x80000005cb147c23 */ /* 0x000fe20008010014 */
[----:B------:R-:W-:Y:S02]  /*8d20*/  IABS R200, R200 ;  /* 0x000000c800c87213 */ /* 0x000fe40000000000 */
[----:B------:R-:W-:Y:S02]  /*8d30*/  I2FP.F32.S32 R201, R201 ;  /* 0x000000c900c97245 */ /* 0x000fe40000201400 */
[----:B------:R-:W-:Y:S02]  /*8d40*/  IABS R205, R205 ;  /* 0x000000cd00cd7213 */ /* 0x000fe40000000000 */
[--C-:B------:R-:W-:Y:S01]  /*8d50*/  IADD3 R203, PT, PT, R231, -0x28, -R167.reuse ;  /* 0xffffffd8e7cb7810 */ /* 0x100fe20007ffe8a7 */
[----:B------:R-:W-:Y:S01]  /*8d60*/  FFMA.FTZ R26, R201, -UR5, R26 ;  /* 0x80000005c91a7c23 */ /* 0x000fe2000801001a */
[----:B------:R-:W-:Y:S02]  /*8d70*/  IADD3 R202, PT, PT, R231, -0x29, -R167 ;  /* 0xffffffd7e7ca7810 */ /* 0x000fe40007ffe8a7 */
        /* <DEDUP_REMOVED lines=8> */
[C-C-:B------:R-:W-:Y:S02]  /*8e00*/  IADD3 R201, PT, PT, R231.reuse, -0x38, -R167.reuse ;  /* 0xffffffc8e7c97810 */ /* 0x140fe40007ffe8a7 */
[C-C-:B------:R-:W-:Y:S02]  /*8e10*/  IADD3 R204, PT, PT, R231.reuse, -0x11, -R167.reuse ;  /* 0xffffffefe7cc7810 */ /* 0x140fe40007ffe8a7 */
[----:B------:R-:W-:Y:S02]  /*8e20*/  I2FP.F32.S32 R203, R203 ;  /* 0x000000cb00cb7245 */ /* 0x000fe40000201400 */
[----:B------:R-:W-:Y:S02]  /*8e30*/  I2FP.F32.S32 R202, R202 ;  /* 0x000000ca00ca7245 */ /* 0x000fe40000201400 */
[----:B------:R-:W-:Y:S01]  /*8e40*/  IADD3 R200, PT, PT, R231, -0x39, -R167 ;  /* 0xffffffc7e7c87810 */ /* 0x000fe20007ffe8a7 */
[----:B------:R-:W-:Y:S01]  /*8e50*/  FFMA.FTZ R24, R203, -UR5, R24 ;  /* 0x80000005cb187c23 */ /* 0x000fe20008010018 */
[----:B------:R-:W-:Y:S01]  /*8e60*/  IABS R201, R201 ;  /* 0x000000c900c97213 */ /* 0x000fe20000000000 */
[----:B------:R-:W-:Y:S01]  /*8e70*/  FFMA.FTZ R25, R202, -UR5, R25 ;  /* 0x80000005ca197c23 */ /* 0x000fe20008010019 */
[C-C-:B------:R-:W-:Y:S02]  /*8e80*/  IADD3 R205, PT, PT, R230.reuse, -0x18, -R167.reuse ;  /* 0xffffffe8e6cd7810 */ /* 0x140fe40007ffe8a7 */
[----:B------:R-:W-:Y:S02]  /*8e90*/  IABS R204, R204 ;  /* 0x000000cc00cc7213 */ /* 0x000fe40000000000 */
        /* <DEDUP_REMOVED lines=14> */
[----:B------:R-:W-:Y:S02]  /*8f80*/  FMNMX3.FTZ R201, R165, R4, R5, !PT ;  /* 0x00000004a5c97276 */ /* 0x000fe40007810005 */
[----:B------:R-:W-:Y:S02]  /*8f90*/  I2FP.F32.S32 R202, R202 ;  /* 0x000000ca00ca7245 */ /* 0x000fe40000201400 */
[----:B------:R-:W-:Y:S02]  /*8fa0*/  I2FP.F32.S32 R203, R203 ;  /* 0x000000cb00cb7245 */ /* 0x000fe40000201400 */
[----:B------:R-:W-:Y:S01]  /*8fb0*/  FMNMX3.FTZ R200, R201, R8, R9, !PT ;  /* 0x00000008c9c87276 */ /* 0x000fe20007810009 */
[----:B------:R-:W-:Y:S01]  /*8fc0*/  FFMA.FTZ R29, R202, -UR5, R29 ;  /* 0x80000005ca1d7c23 */ /* 0x000fe2000801001d */
[--C-:B------:R-:W-:Y:S01]  /*8fd0*/  IADD3 R205, PT, PT, R231, -0x30, -R167.reuse ;  /* 0xffffffd0e7cd7810 */ /* 0x100fe20007ffe8a7 */
[----:B------:R-:W-:Y:S01]  /*8fe0*/  FFMA.FTZ R30, R203, -UR5, R30 ;  /* 0x80000005cb1e7c23 */ /* 0x000fe2000801001e */
[----:B------:R-:W-:Y:S02]  /*8ff0*/  IADD3 R201, PT, PT, R230, -0x38, -R167 ;  /* 0xffffffc8e6c97810 */ /* 0x000fe40007ffe8a7 */
[----:B------:R-:W-:Y:S02]  /*9000*/  FMNMX3.FTZ R200, R200, R12, R13, !PT ;  /* 0x0000000cc8c87276 */ /* 0x000fe4000781000d */
[C-C-:B------:R-:W-:Y:S02]  /*9010*/  IADD3 R204, PT, PT, R230.reuse, -0x21, -R167.reuse ;  /* 0xffffffdfe6cc7810 */ /* 0x140fe40007ffe8a7 */
[----:B------:R-:W-:Y:S02]  /*9020*/  IABS R205, R205 ;  /* 0x000000cd00cd7213 */ /* 0x000fe40000000000 */
[C-C-:B------:R-:W-:Y:S02]  /*9030*/  IADD3 R202, PT, PT, R230.reuse, -0x31, -R167.reuse ;  /* 0xffffffcfe6ca7810 */ /* 0x140fe40007ffe8a7 */
[----:B------:R-:W-:Y:S02]  /*9040*/  IADD3 R203, PT, PT, R230, -0x39, -R167 ;  /* 0xffffffc7e6cb7810 */ /* 0x000fe40007ffe8a7 */
[----:B------:R-:W-:Y:S02]  /*9050*/  IABS R167, R201 ;  /* 0x000000c900a77213 */ /* 0x000fe40000000000 */
        /* <DEDUP_REMOVED lines=8> */
[----:B------:R-:W-:Y:S02]  /*90e0*/  FMNMX3.FTZ R201, R201, R14, R15, !PT ;  /* 0x0000000ec9c97276 */ /* 0x000fe4000781000f */
[----:B------:R-:W-:Y:S01]  /*90f0*/  FMNMX3.FTZ R200, R200, R24, R25, !PT ;  /* 0x00000018c8c87276 */ /* 0x000fe20007810019 */
[----:B------:R-:W-:Y:S01]  /*9100*/  FFMA.FTZ R23, R204, -UR5, R23 ;  /* 0x80000005cc177c23 */ /* 0x000fe20008010017 */
[----:B------:R-:W-:Y:S02]  /*9110*/  IABS R202, R202 ;  /* 0x000000ca00ca7213 */ /* 0x000fe40000000000 */
[----:B------:R-:W-:Y:S02]  /*9120*/  FMNMX3.FTZ R201, R201, R18, R19, !PT ;  /* 0x00000012c9c97276 */ /* 0x000fe40007810013 */
[----:B------:R-:W-:Y:S02]  /*9130*/  FMNMX3.FTZ R200, R200, R28, R29, !PT ;  /* 0x0000001cc8c87276 */ /* 0x000fe4000781001d */
[----:B------:R-:W-:Y:S02]  /*9140*/  IABS R203, R203 ;  /* 0x000000cb00cb7213 */ /* 0x000fe40000000000 */
[----:B------:R-:W-:Y:S02]  /*9150*/  I2FP.F32.S32 R202, R202 ;  /* 0x000000ca00ca7245 */ /* 0x000fe40000201400 */
[----:B------:R-:W-:Y:S02]  /*9160*/  I2FP.F32.S32 R167, R167 ;  /* 0x000000a700a77245 */ /* 0x000fe40000201400 */
[----:B------:R-:W-:Y:S02]  /*9170*/  FMNMX3.FTZ R201, R201, R22, R23, !PT ;  /* 0x00000016c9c97276 */ /* 0x000fe40007810017 */
[----:B------:R-:W-:Y:S01]  /*9180*/  FMNMX3.FTZ R200, R200, R32, R33, !PT ;  /* 0x00000020c8c87276 */ /* 0x000fe20007810021 */
[----:B------:R-:W-:Y:S06]  /*9190*/  BRA.U.ANY UP0, `(.L_x_1745) ;  /* 0xffffffe100487547 */ /* 0x000fec000b93ffff */
.L_x_1744:
[----:B-1----:R-:W-:Y:S01]  /*91a0*/  I2FP.F32.S32 R2, R203 ;  /* 0x000000cb00027245 */ /* 0x002fe20000201400 */
[----:B------:R-:W-:Y:S01]  /*91b0*/  FFMA.FTZ R31, R202, -UR5, R31 ;  /* 0x80000005ca1f7c23 */ /* 0x000fe2000801001f */
[----:B------:R-:W-:Y:S01]  /*91c0*/  FMNMX3.FTZ R3, R201, R26, R27, !PT ;  /* 0x0000001ac9037276 */ /* 0x000fe2000781001b */
[----:B------:R-:W-:Y:S01]  /*91d0*/  FFMA.FTZ R34, R167, -UR5, R34 ;  /* 0x80000005a7227c23 */ /* 0x000fe20008010022 */
[----:B------:R-:W-:Y:S01]  /*91e0*/  SHFL.BFLY PT, R169, R200, 0x2, 0x1f ;  /* 0x0c401f00c8a97f89 */ /* 0x000fe200000e0000 */
[----:B------:R-:W-:Y:S01]  /*91f0*/  FFMA.FTZ R35, R2, -UR5, R35 ;  /* 0x8000000502237c23 */ /* 0x000fe20008010023 */
[----:B------:R-:W-:Y:S01]  /*9200*/  FMNMX3.FTZ R3, R3, R30, R31, !PT ;  /* 0x0000001e03037276 */ /* 0x000fe2000781001f */
[----:B------:R-:W-:Y:S02]  /*9210*/  USHF.L.U32 UR26, UR9, 0x1, URZ ;  /* 0x00000001091a7899 */ /* 0x000fe400080006ff */
[----:B------:R-:W-:Y:S01]  /*9220*/  UIADD3 UR15, UPT, UPT, UR28, -0x61c88647, URZ ;  /* 0x9e3779b91c0f7890 */ /* 0x000fe2000fffe0ff */
[----:B------:R-:W-:Y:S01]  /*9230*/  FMNMX3.FTZ R166, R3, R34, R35, !PT ;  /* 0x0000002203a67276 */ /* 0x000fe20007810023 */
[----:B------:R-:W-:Y:S02]  /*9240*/  UIADD3 UR14, UPT, UPT, UR28, 0x3c6ef372, URZ ;  /* 0x3c6ef3721c0e7890 */ /* 0x000fe4000fffe0ff */
[----:B------:R-:W-:Y:S02]  /*9250*/  UIADD3 UR23, UPT, UPT, UR29, 0x76cf5d0a, URZ ;  /* 0x76cf5d0a1d177890 */ /* 0x000fe4000fffe0ff */
[----:B------:R-:W1:Y:S01]  /*9260*/  SHFL.BFLY PT, R3, R166, 0x2, 0x1f ;  /* 0x0c401f00a6037f89 */ /* 0x000e6200000e0000 */
[----:B------:R-:W-:Y:S02]  /*9270*/  UIADD3 UR22, UPT, UPT, UR29, 0x32370b8f, URZ ;  /* 0x32370b8f1d167890 */ /* 0x000fe4000fffe0ff */
        /* <DEDUP_REMOVED lines=9> */
[----:B-1----:R-:W-:Y:S02]  /*9310*/  FMNMX.FTZ R2, R166, R3, !PT ;  /* 0x00000003a6027209 */ /* 0x002fe40007810000 */
[----:B------:R-:W-:Y:S02]  /*9320*/  FMNMX.FTZ R167, R200, R169, !PT ;  /* 0x000000a9c8a77209 */ /* 0x000fe40007810000 */
[----:B------:R-:W-:Y:S01]  /*9330*/  MOV R169, UR26 ;  /* 0x0000001a00a97c02 */ /* 0x000fe20008000f00 */
[----:B------:R-:W1:Y:S01]  /*9340*/  SHFL.BFLY PT, R3, R2, 0x1, 0x1f ;  /* 0x0c201f0002037f89 */ /* 0x000e6200000e0000 */
[----:B------:R-:W2:Y:S01]  /*9350*/  LDC R200, c[0x0][0x4f8] ;  /* 0x00013e00ffc87b82 */ /* 0x000ea20000000800 */
[----:B------:R-:W-:Y:S01]  /*9360*/  UIADD3 UR26, UPT, UPT, UR26, 0x1, URZ ;  /* 0x000000011a1a7890 */ /* 0x000fe2000fffe0ff */
[----:B------:R-:W-:Y:S05]  /*9370*/  LOP3.LUT R168, R169, UR29, R243, 0x96, !PT ;  /* 0x0000001da9a87c12 */ /* 0x000fea000f8e96f3 */
[----:B------:R-:W3:Y:S01]  /*9380*/  SHFL.BFLY PT, R164, R167, 0x1, 0x1f ;  /* 0x0c201f00a7a47f89 */ /* 0x000ee200000e0000 */
[----:B------:R-:W-:Y:S05]  /*9390*/  IMAD.WIDE.U32 R168, R168, -0x326172a9, RZ ;  /* 0xcd9e8d57a8a87825 */ /* 0x000fea00078e00ff */
[----:B------:R-:W-:Y:S02]  /*93a0*/  LOP3.LUT R184, R246, UR15, R169, 0x96, !PT ;  /* 0x0000000ff6b87c12 */ /* 0x000fe4000f8e96a9 */
[----:B------:R-:W-:Y:S03]  /*93b0*/  LOP3.LUT R182, R239, UR14, R168, 0x96, !PT ;  /* 0x0000000eefb67c12 */ /* 0x000fe6000f8e96a8 */
[----:B------:R-:W-:Y:S04]  /*93c0*/  IMAD.WIDE.U32 R184, R184, -0x2daee0ad, RZ ;  /* 0xd2511f53b8b87825 */ /* 0x000fe800078e00ff */
[----:B------:R-:W-:Y:S01]  /*93d0*/  IMAD.WIDE.U32 R182, R182, -0x2daee0ad, RZ ;  /* 0xd2511f53b6b67825 */ /* 0x000fe200078e00ff */
[----:B-1----:R-:W-:Y:S02]  /*93e0*/  FMNMX.FTZ R3, R2, R3, !PT ;  /* 0x0000000302037209 */ /* 0x002fe40007810000 */
        /* <DEDUP_REMOVED lines=8> */
[----:B------:R-:W-:Y:S03]  /*9470*/  LOP3.LUT R167, R217, 0x200, R218, 0xf8, !PT ;  /* 0x00000200d9a77812 */ /* 0x000fe600078ef8da */
[C---:B------:R-:W-:Y:S01]  /*9480*/  FADD.FTZ R0, -R3.reuse, R0 ;  /* 0x0000000003007221 */ /* 0x040fe20000010100 */
[----:B------:R-:W-:Y:S02]  /*9490*/  FSEL R202, R202, RZ, P0 ;  /* 0x000000ffcaca7208 */ /* 0x000fe40000000000 */
[----:B------:R-:W-:Y:S02]  /*94a0*/  LOP3.LUT R180, R180, UR10, R185, 0x96, !PT ;  /* 0x0000000ab4b47c12 */ /* 0x000fe4000f8e96b9 */
[----:B------:R-:W-:Y:S01]  /*94b0*/  FSETP.NEU.FTZ.AND P0, PT, R3, -INF , PT ;  /* 0xff8000000300780b */ /* 0x000fe20003f1d000 */
[--C-:B------:R-:W-:Y:S01]  /*94c0*/  FFMA.FTZ R195, R8, UR4, -R202.reuse ;  /* 0x0000000408c37c23 */ /* 0x100fe200080108ca */
[----:B------:R-:W-:Y:S01]  /*94d0*/  LOP3.LUT R8, R238, UR13, R181, 0x96, !PT ;  /* 0x0000000dee087c12 */ /* 0x000fe2000f8e96b5 */
[--C-:B------:R-:W-:Y:S01]  /*94e0*/  FFMA.FTZ R194, R9, UR4, -R202.reuse ;  /* 0x0000000409c27c23 */ /* 0x100fe200080108ca */
[----:B------:R-:W-:Y:S01]  /*94f0*/  FSEL R201, R201, RZ, P0 ;  /* 0x000000ffc9c97208 */ /* 0x000fe20000000000 */
[----:B------:R-:W-:Y:S04]  /*9500*/  IMAD.WIDE.U32 R180, R180, -0x2daee0ad, RZ ;  /* 0xd2511f53b4b47825 */ /* 0x000fe800078e00ff */
[--C-:B------:R-:W-:Y:S01]  /*9510*/  FFMA.FTZ R197, R4, UR4, -R202.reuse ;  /* 0x0000000404c57c23 */ /* 0x100fe200080108ca */
[----:B------:R-:W-:Y:S01]  /*9520*/  MUFU.EX2 R195, R195 ;  /* 0x000000c300c37308 */ /* 0x000fe20000000800 */
[----:B------:R-:W-:Y:S01]  /*9530*/  LEA R167, R167, UR6, 0x1 ;  /* 0x00000006a7a77c11 */ /* 0x000fe2000f8e08ff */
[----:B------:R-:W-:Y:S04]  /*9540*/  IMAD.WIDE.U32 R8, R8, -0x2daee0ad, RZ ;  /* 0xd2511f5308087825 */ /* 0x000fe800078e00ff */
[--C-:B------:R-:W-:Y:S01]  /*9550*/  FFMA.FTZ R193, R10, UR4, -R201.reuse ;  /* 0x000000040ac17c23 */ /* 0x100fe200080108c9 */
[--C-:B------:R-:W-:Y:S01]  /*9560*/  FFMA.FTZ R192, R11, UR4, -R201.reuse ;  /* 0x000000040bc07c23 */ /* 0x100fe200080108c9 */
[----:B------:R-:W-:Y:S01]  /*9570*/  FFMA.FTZ R199, R6, UR4, -R201 ;  /* 0x0000000406c77c23 */ /* 0x000fe200080108c9 */
[----:B------:R-:W-:Y:S01]  /*9580*/  LOP3.LUT R10, R8, UR17, R181, 0x96, !PT ;  /* 0x00000011080a7c12 */ /* 0x000fe2000f8e96b5 */
[--C-:B------:R-:W-:Y:S01]  /*9590*/  FFMA.FTZ R196, R5, UR4, -R202.reuse ;  /* 0x0000000405c47c23 */ /* 0x100fe200080108ca */
[----:B------:R-:W-:Y:S01]  /*95a0*/  LOP3.LUT R182, R182, UR20, R9, 0x96, !PT ;  /* 0x00000014b6b67c12 */ /* 0x000fe2000f8e9609 */
[----:B------:R-:W1:Y:S01]  /*95b0*/  LDSM.16.MT88.4 R172, [R167+0x18000] ;  /* 0x01800000a7ac783b */ /* 0x000e620000004200 */
[----:B------:R-:W-:Y:S01]  /*95c0*/  MUFU.EX2 R193, R193 ;  /* 0x000000c100c17308 */ /* 0x000fe20000000800 */
[----:B------:R-:W-:Y:S04]  /*95d0*/  IMAD.WIDE.U32 R10, R10, -0x326172a9, RZ ;  /* 0xcd9e8d570a0a7825 */ /* 0x000fe800078e00ff */
[----:B------:R-:W-:Y:S01]  /*95e0*/  FFMA.FTZ R198, R7, UR4, -R201 ;  /* 0x0000000407c67c23 */ /* 0x000fe200080108c9 */
[----:B--2---:R-:W-:Y:S01]  /*95f0*/  LOP3.LUT R200, R200, 0xff, RZ, 0xc0, !PT ;  /* 0x000000ffc8c87812 */ /* 0x004fe200078ec0ff */
[----:B------:R-:W-:Y:S01]  /*9600*/  IMAD.WIDE.U32 R182, R182, -0x326172a9, RZ ;  /* 0xcd9e8d57b6b67825 */ /* 0x000fe200078e00ff */
[----:B------:R-:W-:Y:S01]  /*9610*/  MOV R2, R10 ;  /* 0x0000000a00027202 */ /* 0x000fe20000000f00 */
[----:B------:R-:W-:Y:S01]  /*9620*/  LDSM.16.MT88.4 R188, [R167+0x1c800] ;  /* 0x01c80000a7bc783b */ /* 0x000fe20000004200 */
[C---:B------:R-:W-:Y:S01]  /*9630*/  PRMT R9, R10.reuse, 0x7773, RZ ;  /* 0x000077730a097816 */ /* 0x040fe200000000ff */
[----:B------:R-:W2:Y:S01]  /*9640*/  MUFU.EX2 R192, R192 ;  /* 0x000000c000c07308 */ /* 0x000ea20000000800 */
[----:B------:R-:W-:Y:S01]  /*9650*/  PRMT R4, R10, 0x7772, RZ ;  /* 0x000077720a047816 */ /* 0x000fe200000000ff */
[--C-:B------:R-:W-:Y:S01]  /*9660*/  FFMA.FTZ R204, R16, UR4, -R202.reuse ;  /* 0x0000000410cc7c23 */ /* 0x100fe200080108ca */
[----:B------:R-:W-:Y:S01]  /*9670*/  LOP3.LUT R8, R182, UR11, R11, 0x96, !PT ;  /* 0x0000000bb6087c12 */ /* 0x000fe2000f8e960b */
[----:B------:R-:W-:Y:S01]  /*9680*/  FFMA.FTZ R203, R17, UR4, -R202 ;  /* 0x0000000411cb7c23 */ /* 0x000fe200080108ca */
[----:B------:R-:W-:Y:S01]  /*9690*/  PRMT R5, R10, 0x7771, RZ ;  /* 0x000077710a057816 */ /* 0x000fe200000000ff */
[----:B------:R-:W-:Y:S01]  /*96a0*/  FFMA.FTZ R205, R18, UR4, -R201 ;  /* 0x0000000412cd7c23 */ /* 0x000fe200080108c9 */
[----:B------:R-:W-:Y:S01]  /*96b0*/  PRMT R6, R4, 0x5410, R9 ;  /* 0x0000541004067816 */ /* 0x000fe20000000009 */
[----:B------:R-:W-:Y:S01]  /*96c0*/  FADD.FTZ R4, -R164, R165 ;  /* 0x000000a5a4047221 */ /* 0x000fe20000010100 */
[----:B------:R-:W-:Y:S01]  /*96d0*/  LOP3.LUT R2, R2, 0xff, RZ, 0xc0, !PT ;  /* 0x000000ff02027812 */ /* 0x000fe200078ec0ff */
[----:B------:R-:W3:Y:S01]  /*96e0*/  MUFU.EX2 R194, R194 ;  /* 0x000000c200c27308 */ /* 0x000ee20000000800 */
[----:B------:R-:W-:Y:S01]  /*96f0*/  LOP3.LUT R10, R8, 0xffff, RZ, 0xc0, !PT ;  /* 0x0000ffff080a7812 */ /* 0x000fe200078ec0ff */
[----:B------:R-:W-:Y:S01]  /*9700*/  FFMA.FTZ R206, R19, UR4, -R201 ;  /* 0x0000000413ce7c23 */ /* 0x000fe200080108c9 */
[----:B------:R-:W-:Y:S01]  /*9710*/  PRMT R5, R2, 0x5410, R5 ;  /* 0x0000541002057816 */ /* 0x000fe20000000005 */
[----:B------:R-:W-:Y:S01]  /*9720*/  FMUL.FTZ R2, R4, UR4 ;  /* 0x0000000404027c20 */ /* 0x000fe20008410000 */
[----:B------:R-:W-:Y:S01]  /*9730*/  SHF.R.U32.HI R4, RZ, 0x8, R10 ;  /* 0x00000008ff047819 */ /* 0x000fe2000001160a */
[----:B------:R-:W-:Y:S01]  /*9740*/  FFMA.FTZ R207, R12, UR4, -R202 ;  /* 0x000000040ccf7c23 */ /* 0x000fe200080108ca */
[C---:B------:R-:W-:Y:S03]  /*9750*/  LOP3.LUT R7, R8.reuse, 0xff, RZ, 0xc0, !PT ;  /* 0x000000ff08077812 */ /* 0x040fe600078ec0ff */
[----:B------:R-:W-:Y:S01]  /*9760*/  MUFU.EX2 R197, R197 ;  /* 0x000000c500c57308 */ /* 0x000fe20000000800 */
[----:B------:R-:W-:Y:S01]  /*9770*/  PRMT R9, R8, 0x7632, R9 ;  /* 0x0000763208097816 */ /* 0x000fe20000000009 */
[--C-:B------:R-:W-:Y:S01]  /*9780*/  FFMA.FTZ R209, R14, UR4, -R201.reuse ;  /* 0x000000040ed17c23 */ /* 0x100fe200080108c9 */
[----:B------:R-:W-:Y:S01]  /*9790*/  PRMT R7, R7, 0x5410, R4 ;  /* 0x0000541007077816 */ /* 0x000fe20000000004 */
[----:B------:R-:W-:Y:S01]  /*97a0*/  FMUL.FTZ R4, R0, UR4 ;  /* 0x0000000400047c20 */ /* 0x000fe20008410000 */
[----:B------:R-:W-:Y:S01]  /*97b0*/  IADD3 R166, PT, PT, R216, R167, RZ ;  /* 0x000000a7d8a67210 */ /* 0x000fe20007ffe0ff */
[----:B------:R-:W-:Y:S01]  /*97c0*/  FFMA.FTZ R210, R15, UR4, -R201 ;  /* 0x000000040fd27c23 */ /* 0x000fe200080108c9 */
[----:B------:R-:W-:Y:S03]  /*97d0*/  LEA R200, R200, R200, 0x10 ;  /* 0x000000c8c8c87211 */ /* 0x000fe600078e80ff */
[----:B------:R-:W4:Y:S01]  /*97e0*/  MUFU.EX2 R196, R196 ;  /* 0x000000c400c47308 */ /* 0x000f220000000800 */
[----:B------:R-:W-:Y:S01]  /*97f0*/  LOP3.LUT R171, R6, 0xff00ff, RZ, 0xc0, !PT ;  /* 0x00ff00ff06ab7812 */ /* 0x000fe200078ec0ff */
[----:B------:R-:W5:Y:S01]  /*9800*/  LDSM.16.MT88.4 R176, [R166+0x18000] ;  /* 0x01800000a6b0783b */ /* 0x000f620000004200 */
[----:B------:R-:W-:Y:S01]  /*9810*/  SHF.R.U32.HI R8, RZ, 0x18, R8 ;  /* 0x00000018ff087819 */ /* 0x000fe20000011608 */
[----:B------:R-:W-:Y:S01]  /*9820*/  FFMA.FTZ R208, R13, UR4, -R202 ;  /* 0x000000040dd07c23 */ /* 0x000fe200080108ca */
[----:B------:R-:W-:Y:S02]  /*9830*/  LOP3.LUT R9, R9, 0xff, RZ, 0xc0, !PT ;  /* 0x000000ff09097812 */ /* 0x000fe400078ec0ff */
[--C-:B------:R-:W-:Y:S03]  /*9840*/  HSET2.LE.AND R171, R171, R200.reuse, PT ;  /* 0x000000c8abab7233 */ /* 0x100fe60003803000 */
[----:B------:R-:W-:Y:S01]  /*9850*/  MUFU.EX2 R199, R199 ;  /* 0x000000c700c77308 */ /* 0x000fe20000000800 */
[----:B------:R-:W-:Y:S02]  /*9860*/  PRMT R9, R9, 0x5410, R8 ;  /* 0x0000541009097816 */ /* 0x000fe40000000008 */
[----:B--2---:R-:W-:Y:S02]  /*9870*/  F2FP.F16.F32.PACK_AB R8, R192, R193 ;  /* 0x000000c1c008723e */ /* 0x004fe400000000ff */
[--C-:B------:R-:W-:Y:S02]  /*9880*/  HSET2.LE.AND R170, R5, R200.reuse, PT ;  /* 0x000000c805aa7233 */ /* 0x100fe40003803000 */
[----:B------:R-:W-:Y:S03]  /*9890*/  LOP3.LUT R171, R8, R171, RZ, 0xc0, !PT ;  /* 0x000000ab08ab7212 */ /* 0x000fe600078ec0ff */
[----:B------:R-:W2:Y:S01]  /*98a0*/  MUFU.EX2 R198, R198 ;  /* 0x000000c600c67308 */ /* 0x000ea20000000800 */
[C---:B------:R-:W-:Y:S02]  /*98b0*/  IADD3 R8, PT, PT, R167.reuse, 0x18000, RZ ;  /* 0x00018000a7087810 */ /* 0x040fe40007ffe0ff */
[--C-:B------:R-:W-:Y:S02]  /*98c0*/  HSET2.LE.AND R168, R7, R200.reuse, PT ;  /* 0x000000c807a87233 */ /* 0x100fe40003803000 */
[--C-:B------:R-:W-:Y:S02]  /*98d0*/  HSET2.LE.AND R169, R9, R200.reuse, PT ;  /* 0x000000c809a97233 */ /* 0x100fe40003803000 */
[----:B---3--:R-:W-:Y:S03]  /*98e0*/  F2FP.F16.F32.PACK_AB R7, R194, R195 ;  /* 0x000000c3c207723e */ /* 0x008fe600000000ff */
[----:B------:R-:W3:Y:S01]  /*98f0*/  MUFU.EX2 R2, R2 ;  /* 0x0000000200027308 */ /* 0x000ee20000000800 */
[----:B----4-:R-:W-:Y:S02]  /*9900*/  F2FP.F16.F32.PACK_AB R5, R196, R197 ;  /* 0x000000c5c405723e */ /* 0x010fe400000000ff */
[----:B------:R-:W-:Y:S02]  /*9910*/  IADD3 R165, PT, PT, R167, 0x18040, RZ ;  /* 0x00018040a7a57810 */ /* 0x000fe40007ffe0ff */
[----:B------:R-:W-:Y:S02]  /*9920*/  @P2 IADD3 R165, PT, PT, R8, -0x40, RZ ;  /* 0xffffffc008a52810 */ /* 0x000fe40007ffe0ff */
[----:B------:R-:W-:Y:S03]  /*9930*/  LOP3.LUT R170, R7, R170, RZ, 0xc0, !PT ;  /* 0x000000aa07aa7212 */ /* 0x000fe600078ec0ff */
[----:B------:R4:W1:Y:S01]  /*9940*/  MUFU.EX2 R0, R4 ;  /* 0x0000000400007308 */ /* 0x0008620000000800 */
[----:B--2---:R-:W-:Y:S02]  /*9950*/  F2FP.F16.F32.PACK_AB R6, R198, R199 ;  /* 0x000000c7c606723e */ /* 0x004fe400000000ff */
[----:B------:R-:W-:Y:S02]  /*9960*/  LOP3.LUT R168, R5, R168, RZ, 0xc0, !PT ;  /* 0x000000a805a87212 */ /* 0x000fe400078ec0ff */
[----:B------:R-:W-:Y:S02]  /*9970*/  LOP3.LUT R169, R6, R169, RZ, 0xc0, !PT ;  /* 0x000000a906a97212 */ /* 0x000fe400078ec0ff */
[----:B------:R-:W-:Y:S03]  /*9980*/  IADD3 R216, PT, PT, R216, R165, RZ ;  /* 0x000000a5d8d87210 */ /* 0x000fe60007ffe0ff */
        /* <DEDUP_REMOVED lines=8> */
[C---:B------:R-:W-:Y:S01]  /*9a10*/  FMUL.FTZ R44, R2.reuse, R44 ;  /* 0x0000002c022c7220 */ /* 0x040fe20000410000 */
[----:B----4-:R-:W-:Y:S01]  /*9a20*/  FMUL.FTZ R4, R2, R160 ;  /* 0x000000a002047220 */ /* 0x010fe20000410000 */
[C---:B-1----:R-:W-:Y:S01]  /*9a30*/  FMUL.FTZ R6, R0.reuse, R162 ;  /* 0x000000a200067220 */ /* 0x042fe20000410000 */
[C---:B------:R-:W-:Y:S01]  /*9a40*/  FMUL.FTZ R7, R0.reuse, R163 ;  /* 0x000000a300077220 */ /* 0x040fe20000410000 */
[C---:B------:R-:W-:Y:S01]  /*9a50*/  FMUL.FTZ R10, R0.reuse, R158 ;  /* 0x0000009e000a7220 */ /* 0x040fe20000410000 */
[----:B------:R-:W1:Y:S01]  /*9a60*/  LDSM.16.MT88.4 R160, [R165] ;  /* 0x00000000a5a0783b */ /* 0x000e620000004200 */
[C---:B------:R-:W-:Y:S01]  /*9a70*/  FMUL.FTZ R11, R0.reuse, R159 ;  /* 0x0000009f000b7220 */ /* 0x040fe20000410000 */
[C---:B------:R-:W-:Y:S01]  /*9a80*/  FMUL.FTZ R18, R0.reuse, R154 ;  /* 0x0000009a00127220 */ /* 0x040fe20000410000 */
[C---:B------:R-:W-:Y:S01]  /*9a90*/  FMUL.FTZ R19, R0.reuse, R155 ;  /* 0x0000009b00137220 */ /* 0x040fe20000410000 */
[C---:B------:R-:W-:Y:S01]  /*9aa0*/  FMUL.FTZ R38, R0.reuse, R38 ;  /* 0x0000002600267220 */ /* 0x040fe20000410000 */
[C---:B------:R-:W-:Y:S01]  /*9ab0*/  HMMA.16816.F32 R4, R168.reuse, R172, R4 ;  /* 0x000000aca804723c */ /* 0x040fe20000001804 */
[----:B------:R-:W-:Y:S02]  /*9ac0*/  MUFU.EX2 R208, R208 ;  /* 0x000000d000d07308 */ /* 0x000fe40000000800 */
[----:B------:R-:W2:Y:S02]  /*9ad0*/  LDSM.16.MT88.4 R156, [R216] ;  /* 0x00000000d89c783b */ /* 0x000ea40000004200 */
[C---:B------:R-:W-:Y:S01]  /*9ae0*/  FMUL.FTZ R39, R0.reuse, R39 ;  /* 0x0000002700277220 */ /* 0x040fe20000410000 */
[C---:B------:R-:W-:Y:S01]  /*9af0*/  FMUL.FTZ R42, R0.reuse, R42 ;  /* 0x0000002a002a7220 */ /* 0x040fe20000410000 */
[----:B------:R-:W-:Y:S01]  /*9b00*/  FMUL.FTZ R43, R0, R43 ;  /* 0x0000002b002b7220 */ /* 0x000fe20000410000 */
[C---:B------:R-:W-:Y:S03]  /*9b10*/  HMMA.16816.F32 R8, R168.reuse, R174, R8 ;  /* 0x000000aea808723c */ /* 0x040fe60000001808 */
[----:B------:R-:W-:Y:S01]  /*9b20*/  MUFU.EX2 R209, R209 ;  /* 0x000000d100d17308 */ /* 0x000fe20000000800 */
[----:B------:R-:W3:Y:S01]  /*9b30*/  LDSM.16.MT88.4 R172, [R167+0x1a000] ;  /* 0x01a00000a7ac783b */ /* 0x000ee20000004200 */
[----:B------:R-:W-:Y:S01]  /*9b40*/  FMUL.FTZ R45, R2, R45 ;  /* 0x0000002d022d7220 */ /* 0x000fe20000410000 */
[C---:B------:R-:W-:Y:S01]  /*9b50*/  FMUL.FTZ R46, R0.reuse, R46 ;  /* 0x0000002e002e7220 */ /* 0x040fe20000410000 */
[----:B------:R-:W-:Y:S01]  /*9b60*/  FMUL.FTZ R47, R0, R47 ;  /* 0x0000002f002f7220 */ /* 0x000fe20000410000 */
[C---:B------:R-:W-:Y:S01]  /*9b70*/  FMUL.FTZ R48, R2.reuse, R48 ;  /* 0x0000003002307220 */ /* 0x040fe20000410000 */
[C---:B-----5:R-:W-:Y:S04]  /*9b80*/  HMMA.16816.F32 R36, R168.reuse, R176, R36 ;  /* 0x000000b0a824723c */ /* 0x060fe80000001824 */
        /* <DEDUP_REMOVED lines=17> */
[----:B------:R-:W1:Y:S02]  /*9ca0*/  MUFU.EX2 R203, R203 ;  /* 0x000000cb00cb7308 */ /* 0x000e640000000800 */
[C---:B------:R-:W-:Y:S01]  /*9cb0*/  FMUL.FTZ R62, R0.reuse, R62 ;  /* 0x0000003e003e7220 */ /* 0x040fe20000410000 */
[----:B------:R-:W-:Y:S01]  /*9cc0*/  FMUL.FTZ R63, R0, R63 ;  /* 0x0000003f003f7220 */ /* 0x000fe20000410000 */
[C---:B------:R-:W-:Y:S01]  /*9cd0*/  FMUL.FTZ R64, R2.reuse, R64 ;  /* 0x0000004002407220 */ /* 0x040fe20000410000 */
[----:B------:R-:W-:Y:S01]  /*9ce0*/  FMUL.FTZ R65, R2, R65 ;  /* 0x0000004102417220 */ /* 0x000fe20000410000 */
[C---:B------:R-:W-:Y:S01]  /*9cf0*/  FMUL.FTZ R66, R0.reuse, R66 ;  /* 0x0000004200427220 */ /* 0x040fe20000410000 */
[C---:B------:R-:W-:Y:S01]  /*9d00*/  HMMA.16816.F32 R48, R168.reuse, R162, R48 ;  /* 0x000000a2a830723c */ /* 0x040fe20000001830 */
[----:B------:R-:W4:Y:S02]  /*9d10*/  LDSM.16.MT88.4 R160, [R166+0x1a000] ;  /* 0x01a00000a6a0783b */ /* 0x000f240000004200 */
        /* <DEDUP_REMOVED lines=99> */
[C---:B------:R-:W-:Y:S01]  /*a350*/  FMUL.FTZ R143, R0.reuse, R143 ;  /* 0x0000008f008f7220 */ /* 0x040fe20000410000 */
[C---:B---3--:R-:W-:Y:S03]  /*a360*/  HMMA.16816.F32 R108, R168.reuse, R172, R108 ;  /* 0x000000aca86c723c */ /* 0x048fe6000000186c */
[----:B------:R-:W-:Y:S01]  /*a370*/  FMUL.FTZ R15, R0, R151 ;  /* 0x00000097000f7220 */ /* 0x000fe20000410000 */
[----:B------:R-:W-:Y:S01]  /*a380*/  FMUL.FTZ R13, R2, R149 ;  /* 0x00000095020d7220 */ /* 0x000fe20000410000 */
[----:B------:R-:W-:Y:S01]  /*a390*/  FMUL.FTZ R14, R0, R150 ;  /* 0x00000096000e7220 */ /* 0x000fe20000410000 */
[----:B-1----:R-:W-:Y:S01]  /*a3a0*/  F2FP.F16.F32.PACK_AB R149, R203, R204 ;  /* 0x000000cccb95723e */ /* 0x002fe200000000ff */
[C---:B------:R-:W-:Y:S01]  /*a3b0*/  FMUL.FTZ R144, R2.reuse, R144 ;  /* 0x0000009002907220 */ /* 0x040fe20000410000 */
[C---:B------:R-:W-:Y:S01]  /*a3c0*/  HMMA.16816.F32 R112, R168.reuse, R174, R112 ;  /* 0x000000aea870723c */ /* 0x040fe20000001870 */
[----:B------:R-:W1:Y:S02]  /*a3d0*/  LDSM.16.MT88.4 R172, [R166+0x1e000] ;  /* 0x01e00000a6ac783b */ /* 0x000e640000004200 */
[----:B------:R-:W-:Y:S01]  /*a3e0*/  FMUL.FTZ R145, R2, R145 ;  /* 0x0000009102917220 */ /* 0x000fe20000410000 */
[C---:B------:R-:W-:Y:S01]  /*a3f0*/  FMUL.FTZ R146, R0.reuse, R146 ;  /* 0x0000009200927220 */ /* 0x040fe20000410000 */
[----:B------:R-:W-:Y:S01]  /*a400*/  FMUL.FTZ R147, R0, R147 ;  /* 0x0000009300937220 */ /* 0x000fe20000410000 */
[----:B------:R-:W-:Y:S01]  /*a410*/  FFMA.FTZ R197, R2, R245, R197 ;  /* 0x000000f502c57223 */ /* 0x000fe200000100c5 */
[----:B------:R-:W-:Y:S01]  /*a420*/  FFMA.FTZ R199, R0, R237, R199 ;  /* 0x000000ed00c77223 */ /* 0x000fe200000100c7 */
[----:B------:R-:W-:Y:S01]  /*a430*/  MOV R0, R3 ;  /* 0x0000000300007202 */ /* 0x000fe20000000f00 */
[C---:B----4-:R-:W-:Y:S03]  /*a440*/  HMMA.16816.F32 R116, R168.reuse, R160, R116 ;  /* 0x000000a0a874723c */ /* 0x050fe60000001874 */
        /* <DEDUP_REMOVED lines=8> */
[C---:B-----5:R-:W-:Y:S03]  /*a4d0*/  HMMA.16816.F32 R124, R168.reuse, R156, R124 ;  /* 0x0000009ca87c723c */ /* 0x060fe6000000187c */
[----:B------:R-:W-:Y:S01]  /*a4e0*/  LOP3.LUT R180, R180, UR16, R161, 0x96, !PT ;  /* 0x00000010b4b47c12 */ /* 0x000fe2000f8e96a1 */
[----:B------:R-:W-:Y:S01]  /*a4f0*/  FADD.FTZ R194, R194, R195 ;  /* 0x000000c3c2c27221 */ /* 0x000fe20000010000 */
[----:B------:R-:W-:Y:S01]  /*a500*/  PRMT R17, R160, 0x7773, RZ ;  /* 0x00007773a0117816 */ /* 0x000fe200000000ff */
[----:B------:R-:W-:Y:S01]  /*a510*/  FADD.FTZ R192, R192, R193 ;  /* 0x000000c1c0c07221 */ /* 0x000fe20000010000 */
[----:B------:R-:W-:Y:S01]  /*a520*/  MOV R16, R160 ;  /* 0x000000a000107202 */ /* 0x000fe20000000f00 */
[C---:B------:R-:W-:Y:S01]  /*a530*/  HMMA.16816.F32 R128, R168.reuse, R158, R128 ;  /* 0x0000009ea880723c */ /* 0x040fe20000001880 */
[----:B------:R-:W3:Y:S02]  /*a540*/  LDSM.16.MT88.4 R156, [R165+0x6000] ;  /* 0x00600000a59c783b */ /* 0x000ee40000004200 */
[C---:B------:R-:W-:Y:S02]  /*a550*/  PRMT R12, R180.reuse, 0x7632, R12 ;  /* 0x00007632b40c7816 */ /* 0x040fe4000000000c */
[----:B------:R-:W-:Y:S02]  /*a560*/  SHF.R.U32.HI R177, RZ, 0x18, R180 ;  /* 0x00000018ffb17819 */ /* 0x000fe400000116b4 */
[----:B------:R-:W-:Y:S01]  /*a570*/  LOP3.LUT R179, R180, 0xff, RZ, 0xc0, !PT ;  /* 0x000000ffb4b37812 */ /* 0x000fe200078ec0ff */
[C---:B-1----:R-:W-:Y:S03]  /*a580*/  HMMA.16816.F32 R132, R168.reuse, R172, R132 ;  /* 0x000000aca884723c */ /* 0x042fe60000001884 */
[C---:B------:R-:W-:Y:S02]  /*a590*/  PRMT R172, R160.reuse, 0x7772, RZ ;  /* 0x00007772a0ac7816 */ /* 0x040fe400000000ff */
[----:B------:R-:W-:Y:S02]  /*a5a0*/  PRMT R173, R160, 0x7771, RZ ;  /* 0x00007771a0ad7816 */ /* 0x000fe400000000ff */
[----:B------:R-:W1:Y:S01]  /*a5b0*/  LDSM.16.MT88.4 R160, [R216+0x6000] ;  /* 0x00600000d8a0783b */ /* 0x000e620000004200 */
[C---:B------:R-:W-:Y:S03]  /*a5c0*/  HMMA.16816.F32 R136, R168.reuse, R174, R136 ;  /* 0x000000aea888723c */ /* 0x040fe60000001888 */
[----:B------:R-:W-:Y:S02]  /*a5d0*/  LOP3.LUT R174, R180, 0xffff, RZ, 0xc0, !PT ;  /* 0x0000ffffb4ae7812 */ /* 0x000fe400078ec0ff */
[----:B------:R-:W-:Y:S01]  /*a5e0*/  PRMT R172, R172, 0x5410, R17 ;  /* 0x00005410acac7816 */ /* 0x000fe20000000011 */
[----:B------:R-:W-:Y:S01]  /*a5f0*/  FMUL.FTZ R17, R2, R153 ;  /* 0x0000009902117220 */ /* 0x000fe20000410000 */
[----:B------:R-:W-:Y:S01]  /*a600*/  LDSM.16.MT88.4 R180, [R167+0x1a800] ;  /* 0x01a80000a7b4783b */ /* 0x000fe20000004200 */
[----:B------:R-:W-:Y:S02]  /*a610*/  SHF.R.U32.HI R174, RZ, 0x8, R174 ;  /* 0x00000008ffae7819 */ /* 0x000fe400000116ae */
[----:B------:R-:W-:Y:S02]  /*a620*/  LOP3.LUT R12, R12, 0xff, RZ, 0xc0, !PT ;  /* 0x000000ff0c0c7812 */ /* 0x000fe400078ec0ff */
[----:B------:R-:W-:Y:S02]  /*a630*/  PRMT R179, R179, 0x5410, R174 ;  /* 0x00005410b3b37816 */ /* 0x000fe400000000ae */
[----:B------:R-:W-:Y:S01]  /*a640*/  PRMT R177, R12, 0x5410, R177 ;  /* 0x000054100cb17816 */ /* 0x000fe200000000b1 */
[----:B------:R-:W-:Y:S01]  /*a650*/  FMUL.FTZ R12, R2, R148 ;  /* 0x00000094020c7220 */ /* 0x000fe20000410000 */
[----:B--2---:R-:W-:Y:S01]  /*a660*/  F2FP.F16.F32.PACK_AB R148, R206, R205 ;  /* 0x000000cdce94723e */ /* 0x004fe200000000ff */
[C---:B---3--:R-:W-:Y:S03]  /*a670*/  HMMA.16816.F32 R140, R168.reuse, R156, R140 ;  /* 0x0000009ca88c723c */ /* 0x048fe6000000188c */
[----:B------:R-:W-:Y:S01]  /*a680*/  LOP3.LUT R156, R16, 0xff, RZ, 0xc0, !PT ;  /* 0x000000ff109c7812 */ /* 0x000fe200078ec0ff */
[----:B------:R-:W-:Y:S01]  /*a690*/  FMUL.FTZ R16, R2, R152 ;  /* 0x0000009802107220 */ /* 0x000fe20000410000 */
[----:B------:R-:W-:Y:S01]  /*a6a0*/  LOP3.LUT R157, R172, 0xff00ff, RZ, 0xc0, !PT ;  /* 0x00ff00ffac9d7812 */ /* 0x000fe200078ec0ff */
[----:B------:R-:W2:Y:S01]  /*a6b0*/  LDSM.16.MT88.4 R152, [R167+0x18800] ;  /* 0x01880000a798783b */ /* 0x000ea20000004200 */
[----:B------:R-:W-:Y:S02]  /*a6c0*/  PRMT R173, R156, 0x5410, R173 ;  /* 0x000054109cad7816 */ /* 0x000fe400000000ad */
[----:B------:R-:W-:Y:S02]  /*a6d0*/  MOV R2, R222 ;  /* 0x000000de00027202 */ /* 0x000fe40000000f00 */
[C---:B------:R-:W-:Y:S03]  /*a6e0*/  HMMA.16816.F32 R16, R168.reuse, R158, R16 ;  /* 0x0000009ea810723c */ /* 0x040fe60000001810 */
[--C-:B------:R-:W-:Y:S02]  /*a6f0*/  HSET2.LE.AND R151, R157, R200.reuse, PT ;  /* 0x000000c89d977233 */ /* 0x100fe40003803000 */
[----:B------:R-:W3:Y:S01]  /*a700*/  LDSM.16.MT88.4 R156, [R166+0x18800] ;  /* 0x01880000a69c783b */ /* 0x000ee20000004200 */
[--C-:B------:R-:W-:Y:S02]  /*a710*/  HSET2.LE.AND R172, R173, R200.reuse, PT ;  /* 0x000000c8adac7233 */ /* 0x100fe40003803000 */
[C---:B-1----:R-:W-:Y:S03]  /*a720*/  HMMA.16816.F32 R12, R168.reuse, R160, R12 ;  /* 0x000000a0a80c723c */ /* 0x042fe6000000180c */
[----:B------:R-:W-:Y:S02]  /*a730*/  LOP3.LUT R150, R149, R172, RZ, 0xc0, !PT ;  /* 0x000000ac95967212 */ /* 0x000fe400078ec0ff */
[----:B------:R-:W-:Y:S01]  /*a740*/  LOP3.LUT R151, R148, R151, RZ, 0xc0, !PT ;  /* 0x0000009794977212 */ /* 0x000fe200078ec0ff */
[----:B------:R-:W1:Y:S01]  /*a750*/  LDSM.16.MT88.4 R172, [R165+0x800] ;  /* 0x00080000a5ac783b */ /* 0x000e620000004200 */
[--C-:B------:R-:W-:Y:S01]  /*a760*/  HSET2.LE.AND R148, R179, R200.reuse, PT ;  /* 0x000000c8b3947233 */ /* 0x100fe20003803000 */
[----:B------:R-:W-:Y:S03]  /*a770*/  HMMA.16816.F32 R144, R168, R162, R144 ;  /* 0x000000a2a890723c */ /* 0x000fe60000001890 */
[--C-:B------:R-:W-:Y:S02]  /*a780*/  HSET2.LE.AND R149, R177, R200.reuse, PT ;  /* 0x000000c8b1957233 */ /* 0x100fe40003803000 */
[----:B------:R-:W-:Y:S01]  /*a790*/  F2FP.F16.F32.PACK_AB R161, R208, R207 ;  /* 0x000000cfd0a1723e */ /* 0x000fe200000000ff */
[----:B------:R-:W4:Y:S01]  /*a7a0*/  LDSM.16.MT88.4 R176, [R216+0x800] ;  /* 0x00080000d8b0783b */ /* 0x000f220000004200 */
[----:B------:R-:W-:Y:S01]  /*a7b0*/  F2FP.F16.F32.PACK_AB R160, R210, R209 ;  /* 0x000000d1d2a0723e */ /* 0x000fe200000000ff */
[----:B------:R-:W-:Y:S01]  /*a7c0*/  FADD.FTZ R209, R209, R192 ;  /* 0x000000c0d1d17221 */ /* 0x000fe20000010000 */
[----:B------:R-:W-:Y:S02]  /*a7d0*/  LOP3.LUT R148, R161, R148, RZ, 0xc0, !PT ;  /* 0x00000094a1947212 */ /* 0x000fe400078ec0ff */
[----:B------:R-:W-:Y:S01]  /*a7e0*/  LOP3.LUT R149, R160, R149, RZ, 0xc0, !PT ;  /* 0x00000095a0957212 */ /* 0x000fe200078ec0ff */
[----:B------:R-:W-:Y:S02]  /*a7f0*/  FADD.FTZ R210, R210, R209 ;  /* 0x000000d1d2d27221 */ /* 0x000fe40000010000 */
[----:B------:R-:W5:Y:S04]  /*a800*/  LDSM.16.MT88.4 R160, [R165+0x2800] ;  /* 0x00280000a5a0783b */ /* 0x000f680000004200 */
[C---:B--2---:R-:W-:Y:S04]  /*a810*/  HMMA.16816.F32 R4, R148.reuse, R152, R4 ;  /* 0x000000989404723c */ /* 0x044fe80000001804 */
[----:B------:R-:W2:Y:S04]  /*a820*/  LDSM.16.MT88.4 R168, [R216+0x2800] ;  /* 0x00280000d8a8783b */ /* 0x000ea80000004200 */
[C---:B------:R-:W-:Y:S04]  /*a830*/  HMMA.16816.F32 R8, R148.reuse, R154, R8 ;  /* 0x0000009a9408723c */ /* 0x040fe80000001808 */
[----:B------:R-:W2:Y:S04]  /*a840*/  LDSM.16.MT88.4 R152, [R166+0x1c800] ;  /* 0x01c80000a698783b */ /* 0x000ea80000004200 */
[C---:B---3--:R-:W-:Y:S08]  /*a850*/  HMMA.16816.F32 R36, R148.reuse, R156, R36 ;  /* 0x0000009c9424723c */ /* 0x048ff00000001824 */
[C---:B------:R-:W-:Y:S01]  /*a860*/  HMMA.16816.F32 R40, R148.reuse, R158, R40 ;  /* 0x0000009e9428723c */ /* 0x040fe20000001828 */
[----:B------:R-:W3:Y:S07]  /*a870*/  LDSM.16.MT88.4 R156, [R165+0x4800] ;  /* 0x00480000a59c783b */ /* 0x000eee0000004200 */
[C---:B-1----:R-:W-:Y:S08]  /*a880*/  HMMA.16816.F32 R44, R148.reuse, R172, R44 ;  /* 0x000000ac942c723c */ /* 0x042ff0000000182c */
[C---:B------:R-:W-:Y:S01]  /*a890*/  HMMA.16816.F32 R48, R148.reuse, R174, R48 ;  /* 0x000000ae9430723c */ /* 0x040fe20000001830 */
[----:B------:R-:W1:Y:S07]  /*a8a0*/  LDSM.16.MT88.4 R172, [R216+0x4800] ;  /* 0x00480000d8ac783b */ /* 0x000e6e0000004200 */
[C---:B----4-:R-:W-:Y:S08]  /*a8b0*/  HMMA.16816.F32 R52, R148.reuse, R176, R52 ;  /* 0x000000b09434723c */ /* 0x050ff00000001834 */
        /* <DEDUP_REMOVED lines=11> */
[C---:B-----5:R-:W-:Y:S03]  /*a970*/  HMMA.16816.F32 R76, R148.reuse, R160, R76 ;  /* 0x000000a0944c723c */ /* 0x060fe6000000184c */
[----:B------:R-:W-:Y:S05]  /*a980*/  MUFU.EX2 R184, R184 ;  /* 0x000000b800b87308 */ /* 0x000fea0000000800 */
[C---:B------:R-:W-:Y:S01]  /*a990*/  HMMA.16816.F32 R80, R148.reuse, R162, R80 ;  /* 0x000000a29450723c */ /* 0x040fe20000001850 */
[----:B------:R-:W4:Y:S04]  /*a9a0*/  LDSM.16.MT88.4 R160, [R167+0x1e800] ;  /* 0x01e80000a7a0783b */ /* 0x000f280000004200 */
[----:B------:R-:W-:Y:S03]  /*a9b0*/  MUFU.EX2 R186, R186 ;  /* 0x000000ba00ba7308 */ /* 0x000fe60000000800 */
[C---:B--2---:R-:W-:Y:S07]  /*a9c0*/  HMMA.16816.F32 R84, R148.reuse, R168, R84 ;  /* 0x000000a89454723c */ /* 0x044fee0000001854 */
        /* <DEDUP_REMOVED lines=9> */
[C---:B------:R-:W-:Y:S01]  /*aa60*/  HMMA.16816.F32 R100, R148.reuse, R152, R100 ;  /* 0x000000989464723c */ /* 0x040fe20000001864 */
[----:B------:R-:W-:Y:S02]  /*aa70*/  MOV R153, UR26 ;  /* 0x0000001a00997c02 */ /* 0x000fe40008000f00 */
[----:B------:R-:W-:Y:S05]  /*aa80*/  MUFU.EX2 R190, R190 ;  /* 0x000000be00be7308 */ /* 0x000fea0000000800 */
[C---:B------:R-:W-:Y:S05]  /*aa90*/  HMMA.16816.F32 R104, R148.reuse, R154, R104 ;  /* 0x0000009a9468723c */ /* 0x040fea0000001868 */
[----:B------:R-:W2:Y:S03]  /*aaa0*/  MUFU.EX2 R191, R191 ;  /* 0x000000bf00bf7308 */ /* 0x000ea60000000800 */
[C---:B---3--:R-:W-:Y:S07]  /*aab0*/  HMMA.16816.F32 R108, R148.reuse, R156, R108 ;  /* 0x0000009c946c723c */ /* 0x048fee000000186c */
[----:B------:R-:W3:Y:S01]  /*aac0*/  MUFU.EX2 R189, R189 ;  /* 0x000000bd00bd7308 */ /* 0x000ee20000000800 */
[----:B------:R-:W-:Y:S02]  /*aad0*/  LOP3.LUT R156, R243, UR29, R153, 0x96, !PT ;  /* 0x0000001df39c7c12 */ /* 0x000fe4000f8e9699 */
[----:B------:R-:W5:Y:S01]  /*aae0*/  LDSM.16.MT88.4 R152, [R166+0x1e800] ;  /* 0x01e80000a698783b */ /* 0x000f620000004200 */
[C---:B------:R-:W-:Y:S03]  /*aaf0*/  HMMA.16816.F32 R112, R148.reuse, R158, R112 ;  /* 0x0000009e9470723c */ /* 0x040fe60000001870 */
[----:B------:R-:W-:Y:S01]  /*ab00*/  IMAD.WIDE.U32 R156, R156, -0x326172a9, RZ ;  /* 0xcd9e8d579c9c7825 */ /* 0x000fe200078e00ff */
[----:B--2---:R-:W-:Y:S04]  /*ab10*/  F2FP.F16.F32.PACK_AB R176, R191, R190 ;  /* 0x000000bebfb0723e */ /* 0x004fe800000000ff */
[C---:B-1----:R-:W-:Y:S03]  /*ab20*/  HMMA.16816.F32 R116, R148.reuse, R172, R116 ;  /* 0x000000ac9474723c */ /* 0x042fe60000001874 */
[----:B------:R-:W-:Y:S02]  /*ab30*/  LOP3.LUT R218, R246, UR15, R157, 0x96, !PT ;  /* 0x0000000ff6da7c12 */ /* 0x000fe4000f8e969d */
[----:B------:R-:W-:Y:S03]  /*ab40*/  LOP3.LUT R168, R239, UR14, R156, 0x96, !PT ;  /* 0x0000000eefa87c12 */ /* 0x000fe6000f8e969c */
[C---:B------:R-:W-:Y:S03]  /*ab50*/  HMMA.16816.F32 R120, R148.reuse, R174, R120 ;  /* 0x000000ae9478723c */ /* 0x040fe60000001878 */
[----:B------:R-:W-:Y:S04]  /*ab60*/  IMAD.WIDE.U32 R168, R168, -0x2daee0ad, RZ ;  /* 0xd2511f53a8a87825 */ /* 0x000fe800078e00ff */
[----:B------:R-:W-:Y:S01]  /*ab70*/  IMAD.WIDE.U32 R218, R218, -0x2daee0ad, RZ ;  /* 0xd2511f53dada7825 */ /* 0x000fe200078e00ff */
[C---:B----4-:R-:W-:Y:S04]  /*ab80*/  HMMA.16816.F32 R124, R148.reuse, R160, R124 ;  /* 0x000000a0947c723c */ /* 0x050fe8000000187c */
[----:B------:R-:W-:Y:S02]  /*ab90*/  LOP3.LUT R156, R240, UR23, R219, 0x96, !PT ;  /* 0x00000017f09c7c12 */ /* 0x000fe4000f8e96db */
[----:B------:R-:W-:Y:S02]  /*aba0*/  LOP3.LUT R218, R218, UR22, R169, 0x96, !PT ;  /* 0x00000016dada7c12 */ /* 0x000fe4000f8e96a9 */
[C---:B------:R-:W-:Y:S03]  /*abb0*/  HMMA.16816.F32 R128, R148.reuse, R162, R128 ;  /* 0x000000a29480723c */ /* 0x040fe60000001880 */
[----:B------:R-:W-:Y:S02]  /*abc0*/  IMAD.WIDE.U32 R220, R156, -0x326172a9, RZ ;  /* 0xcd9e8d579cdc7825 */ /* 0x000fe400078e00ff */
[----:B------:R-:W1:Y:S02]  /*abd0*/  LDSM.16.MT88.4 R156, [R165+0x6800] ;  /* 0x00680000a59c783b */ /* 0x000e640000004200 */
[----:B------:R-:W-:Y:S01]  /*abe0*/  IMAD.WIDE.U32 R218, R218, -0x326172a9, RZ ;  /* 0xcd9e8d57dada7825 */ /* 0x000fe200078e00ff */
[C---:B-----5:R-:W-:Y:S03]  /*abf0*/  HMMA.16816.F32 R132, R148.reuse, R152, R132 ;  /* 0x000000989484723c */ /* 0x060fe60000001884 */
        /* <DEDUP_REMOVED lines=13> */
[----:B------:R-:W-:Y:S03]  /*acd0*/  MOV R20, R160 ;  /* 0x000000a000147202 */ /* 0x000fe60000000f00 */
[----:B------:R-:W-:Y:S01]  /*ace0*/  IMAD.WIDE.U32 R218, R218, -0x2daee0ad, RZ ;  /* 0xd2511f53dada7825 */ /* 0x000fe200078e00ff */
[C---:B------:R-:W-:Y:S02]  /*acf0*/  PRMT R153, R160.reuse, 0x7773, RZ ;  /* 0x00007773a0997816 */ /* 0x040fe400000000ff */
[C---:B------:R-:W-:Y:S02]  /*ad00*/  PRMT R168, R160.reuse, 0x7772, RZ ;  /* 0x00007772a0a87816 */ /* 0x040fe400000000ff */
[----:B------:R-:W-:Y:S01]  /*ad10*/  PRMT R152, R160, 0x7771, RZ ;  /* 0x00007771a0987816 */ /* 0x000fe200000000ff */
[C---:B-1----:R-:W-:Y:S03]  /*ad20*/  HMMA.16816.F32 R140, R148.reuse, R156, R140 ;  /* 0x0000009c948c723c */ /* 0x042fe6000000188c */
[----:B------:R-:W-:Y:S02]  /*ad30*/  LOP3.LUT R21, R20, 0xff, RZ, 0xc0, !PT ;  /* 0x000000ff14157812 */ /* 0x000fe400078ec0ff */
[----:B------:R-:W-:Y:S02]  /*ad40*/  PRMT R168, R168, 0x5410, R153 ;  /* 0x00005410a8a87816 */ /* 0x000fe40000000099 */
[----:B------:R-:W-:Y:S01]  /*ad50*/  PRMT R21, R21, 0x5410, R152 ;  /* 0x0000541015157816 */ /* 0x000fe20000000098 */
[C---:B------:R-:W-:Y:S01]  /*ad60*/  HMMA.16816.F32 R16, R148.reuse, R158, R16 ;  /* 0x0000009e9410723c */ /* 0x040fe20000001810 */
[----:B------:R-:W1:Y:S02]  /*ad70*/  LDSM.16.MT88.4 R152, [R167+0x19000] ;  /* 0x01900000a798783b */ /* 0x000e640000004200 */
[----:B------:R-:W-:Y:S02]  /*ad80*/  LOP3.LUT R20, R248, UR11, R161, 0x96, !PT ;  /* 0x0000000bf8147c12 */ /* 0x000fe4000f8e96a1 */
[----:B------:R-:W-:Y:S02]  /*ad90*/  LOP3.LUT R23, R168, 0xff00ff, RZ, 0xc0, !PT ;  /* 0x00ff00ffa8177812 */ /* 0x000fe400078ec0ff */
[C---:B------:R-:W-:Y:S02]  /*ada0*/  LOP3.LUT R22, R20.reuse, 0xffff, RZ, 0xc0, !PT ;  /* 0x0000ffff14167812 */ /* 0x040fe400078ec0ff */
[C---:B------:R-:W-:Y:S01]  /*adb0*/  PRMT R173, R20.reuse, 0x7632, R173 ;  /* 0x0000763214ad7816 */ /* 0x040fe200000000ad */
[----:B------:R-:W4:Y:S01]  /*adc0*/  LDSM.16.MT88.4 R160, [R166+0x19000] ;  /* 0x01900000a6a0783b */ /* 0x000f220000004200 */
[----:B------:R-:W-:Y:S02]  /*add0*/  LOP3.LUT R157, R20, 0xff, RZ, 0xc0, !PT ;  /* 0x000000ff149d7812 */ /* 0x000fe400078ec0ff */
[----:B------:R-:W-:Y:S02]  /*ade0*/  SHF.R.U32.HI R22, RZ, 0x8, R22 ;  /* 0x00000008ff167819 */ /* 0x000fe40000011616 */
[----:B------:R-:W-:Y:S01]  /*adf0*/  LOP3.LUT R173, R173, 0xff, RZ, 0xc0, !PT ;  /* 0x000000ffadad7812 */ /* 0x000fe200078ec0ff */
[C---:B--2---:R-:W-:Y:S02]  /*ae00*/  HMMA.16816.F32 R12, R148.reuse, R24, R12 ;  /* 0x00000018940c723c */ /* 0x044fe4000000180c */
[----:B------:R-:W2:Y:S01]  /*ae10*/  LDSM.16.MT88.4 R168, [R165+0x1000] ;  /* 0x00100000a5a8783b */ /* 0x000ea20000004200 */
[----:B------:R-:W-:Y:S02]  /*ae20*/  SHF.R.U32.HI R20, RZ, 0x18, R20 ;  /* 0x00000018ff147819 */ /* 0x000fe40000011614 */
[----:B------:R-:W-:Y:S02]  /*ae30*/  PRMT R157, R157, 0x5410, R22 ;  /* 0x000054109d9d7816 */ /* 0x000fe40000000016 */
[----:B------:R-:W-:Y:S01]  /*ae40*/  PRMT R159, R173, 0x5410, R20 ;  /* 0x00005410ad9f7816 */ /* 0x000fe20000000014 */
[----:B------:R-:W-:Y:S02]  /*ae50*/  HMMA.16816.F32 R144, R148, R26, R144 ;  /* 0x0000001a9490723c */ /* 0x000fe40000001890 */
[----:B------:R-:W-:Y:S01]  /*ae60*/  LDSM.16.MT88.4 R172, [R167+0x1b000] ;  /* 0x01b00000a7ac783b */ /* 0x000fe20000004200 */
[--C-:B------:R-:W-:Y:S02]  /*ae70*/  HSET2.LE.AND R22, R21, R200.reuse, PT ;  /* 0x000000c815167233 */ /* 0x100fe40003803000 */
[--C-:B------:R-:W-:Y:S02]  /*ae80*/  HSET2.LE.AND R20, R157, R200.reuse, PT ;  /* 0x000000c89d147233 */ /* 0x100fe40003803000 */
[----:B---3--:R-:W-:Y:S02]  /*ae90*/  F2FP.F16.F32.PACK_AB R21, R189, R188 ;  /* 0x000000bcbd15723e */ /* 0x008fe400000000ff */
[--C-:B------:R-:W-:Y:S01]  /*aea0*/  HSET2.LE.AND R23, R23, R200.reuse, PT ;  /* 0x000000c817177233 */ /* 0x100fe20003803000 */
[----:B------:R-:W-:Y:S01]  /*aeb0*/  LDSM.16.MT88.4 R24, [R166+0x1b000] ;  /* 0x01b00000a618783b */ /* 0x000fe20000004200 */
[----:B------:R-:W-:Y:S02]  /*aec0*/  LOP3.LUT R20, R21, R20, RZ, 0xc0, !PT ;  /* 0x0000001415147212 */ /* 0x000fe400078ec0ff */
[--C-:B------:R-:W-:Y:S02]  /*aed0*/  HSET2.LE.AND R21, R159, R200.reuse, PT ;  /* 0x000000c89f157233 */ /* 0x100fe40003803000 */
[----:B------:R-:W-:Y:S02]  /*aee0*/  F2FP.F16.F32.PACK_AB R157, R185, R184 ;  /* 0x000000b8b99d723e */ /* 0x000fe400000000ff */
[----:B------:R-:W-:Y:S01]  /*aef0*/  F2FP.F16.F32.PACK_AB R156, R187, R186 ;  /* 0x000000babb9c723e */ /* 0x000fe200000000ff */
[----:B------:R-:W-:Y:S01]  /*af00*/  LDSM.16.MT88.4 R148, [R165+0x3000] ;  /* 0x00300000a594783b */ /* 0x000fe20000004200 */
[----:B------:R-:W-:Y:S02]  /*af10*/  LOP3.LUT R22, R157, R22, RZ, 0xc0, !PT ;  /* 0x000000169d167212 */ /* 0x000fe400078ec0ff */
[----:B------:R-:W-:Y:S02]  /*af20*/  LOP3.LUT R23, R156, R23, RZ, 0xc0, !PT ;  /* 0x000000179c177212 */ /* 0x000fe400078ec0ff */
[----:B------:R-:W-:Y:S02]  /*af30*/  LOP3.LUT R21, R176, R21, RZ, 0xc0, !PT ;  /* 0x00000015b0157212 */ /* 0x000fe400078ec0ff */
[----:B------:R-:W-:Y:S01]  /*af40*/  LOP3.LUT R220, R220, UR16, R219, 0x96, !PT ;  /* 0x00000010dcdc7c12 */ /* 0x000fe2000f8e96db */
[----:B------:R-:W3:Y:S04]  /*af50*/  LDSM.16.MT88.4 R156, [R216+0x1000] ;  /* 0x00100000d89c783b */ /* 0x000ee80000004200 */
[C---:B-1----:R-:W-:Y:S04]  /*af60*/  HMMA.16816.F32 R4, R20.reuse, R152, R4 ;  /* 0x000000981404723c */ /* 0x042fe80000001804 */
[----:B------:R-:W-:Y:S04]  /*af70*/  LDSM.16.MT88.4 R176, [R166+0x1d000] ;  /* 0x01d00000a6b0783b */ /* 0x000fe80000004200 */
[C---:B------:R-:W-:Y:S04]  /*af80*/  HMMA.16816.F32 R8, R20.reuse, R154, R8 ;  /* 0x0000009a1408723c */ /* 0x040fe80000001808 */
[----:B------:R-:W1:Y:S04]  /*af90*/  LDSM.16.MT88.4 R152, [R216+0x3000] ;  /* 0x00300000d898783b */ /* 0x000e680000004200 */
        /* <DEDUP_REMOVED lines=32> */
[----:B------:R-:W4:Y:S01]  /*b1a0*/  MUFU.EX2 R176, R176 ;  /* 0x000000b000b07308 */ /* 0x000f220000000800 */
        /* <DEDUP_REMOVED lines=10> */
[C---:B--2---:R-:W-:Y:S04]  /*b250*/  HMMA.16816.F32 R116, R20.reuse, R168, R116 ;  /* 0x000000a81474723c */ /* 0x044fe80000001874 */
[----:B------:R-:W-:Y:S04]  /*b260*/  MUFU.EX2 R181, R202 ;  /* 0x000000ca00b57308 */ /* 0x000fe80000000800 */
[C---:B------:R-:W-:Y:S01]  /*b270*/  HMMA.16816.F32 R120, R20.reuse, R170, R120 ;  /* 0x000000aa1478723c */ /* 0x040fe20000001878 */
[----:B------:R-:W-:Y:S05]  /*b280*/  LDSM.16.MT88.4 R168, [R166+0x1d800] ;  /* 0x01d80000a6a8783b */ /* 0x000fea0000004200 */
[----:B------:R-:W-:Y:S02]  /*b290*/  MUFU.EX2 R182, R182 ;  /* 0x000000b600b67308 */ /* 0x000fe40000000800 */
[C---:B---3--:R-:W-:Y:S08]  /*b2a0*/  HMMA.16816.F32 R124, R20.reuse, R156, R124 ;  /* 0x0000009c147c723c */ /* 0x048ff0000000187c */
[----:B------:R-:W-:Y:S01]  /*b2b0*/  MUFU.EX2 R201, R201 ;  /* 0x000000c900c97308 */ /* 0x000fe20000000800 */
[C---:B------:R-:W-:Y:S01]  /*b2c0*/  HMMA.16816.F32 R128, R20.reuse, R158, R128 ;  /* 0x0000009e1480723c */ /* 0x040fe20000001880 */
[----:B------:R-:W2:Y:S08]  /*b2d0*/  LDSM.16.MT88.4 R156, [R167+0x19800] ;  /* 0x01980000a79c783b */ /* 0x000eb00000004200 */
[----:B------:R-:W-:Y:S01]  /*b2e0*/  MUFU.EX2 R178, R178 ;  /* 0x000000b200b27308 */ /* 0x000fe20000000800 */
[C---:B-----5:R-:W-:Y:S09]  /*b2f0*/  HMMA.16816.F32 R132, R20.reuse, R24, R132 ;  /* 0x000000181484723c */ /* 0x060ff20000001884 */
[----:B------:R-:W3:Y:S01]  /*b300*/  MUFU.EX2 R179, R179 ;  /* 0x000000b300b37308 */ /* 0x000ee20000000800 */
        /* <DEDUP_REMOVED lines=8> */
[----:B------:R-:W5:Y:S01]  /*b390*/  LDSM.16.MT88.4 R28, [R166+0x19800] ;  /* 0x01980000a61c783b */ /* 0x000f620000004200 */
[----:B------:R-:W-:Y:S02]  /*b3a0*/  PRMT R24, R24, 0x5410, R25 ;  /* 0x0000541018187816 */ /* 0x000fe40000000019 */
[C---:B------:R-:W-:Y:S03]  /*b3b0*/  HMMA.16816.F32 R16, R20.reuse, R150, R16 ;  /* 0x000000961410723c */ /* 0x040fe60000001810 */
[----:B------:R-:W-:Y:S02]  /*b3c0*/  PRMT R25, R33, 0x5410, R220 ;  /* 0x0000541021197816 */ /* 0x000fe400000000dc */
[----:B------:R-:W-:Y:S01]  /*b3d0*/  PRMT R26, R218, 0x7771, RZ ;  /* 0x00007771da1a7816 */ /* 0x000fe200000000ff */
[----:B------:R-:W5:Y:S01]  /*b3e0*/  LDSM.16.MT88.4 R32, [R165+0x1800] ;  /* 0x00180000a520783b */ /* 0x000f620000004200 */
[----:B----4-:R-:W-:Y:S01]  /*b3f0*/  F2FP.F16.F32.PACK_AB R151, R177, R176 ;  /* 0x000000b0b197723e */ /* 0x010fe200000000ff */
[C---:B-1----:R-:W-:Y:S03]  /*b400*/  HMMA.16816.F32 R12, R20.reuse, R152, R12 ;  /* 0x00000098140c723c */ /* 0x042fe6000000180c */
[----:B------:R-:W-:Y:S02]  /*b410*/  LOP3.LUT R153, R24, 0xff00ff, RZ, 0xc0, !PT ;  /* 0x00ff00ff18997812 */ /* 0x000fe400078ec0ff */
[----:B------:R-:W-:Y:S02]  /*b420*/  PRMT R149, R149, 0x5410, R26 ;  /* 0x0000541095957816 */ /* 0x000fe4000000001a */
[--C-:B------:R-:W-:Y:S01]  /*b430*/  HSET2.LE.AND R25, R25, R200.reuse, PT ;  /* 0x000000c819197233 */ /* 0x100fe20003803000 */
[----:B------:R-:W-:Y:S01]  /*b440*/  HMMA.16816.F32 R144, R20, R154, R144 ;  /* 0x0000009a1490723c */ /* 0x000fe20000001890 */
[----:B------:R-:W1:Y:S02]  /*b450*/  LDSM.16.MT88.4 R20, [R216+0x1800] ;  /* 0x00180000d814783b */ /* 0x000e640000004200 */
[----:B---3--:R-:W-:Y:S02]  /*b460*/  F2FP.F16.F32.PACK_AB R148, R179, R178 ;  /* 0x000000b2b394723e */ /* 0x008fe400000000ff */
[--C-:B------:R-:W-:Y:S02]  /*b470*/  HSET2.LE.AND R24, R27, R200.reuse, PT ;  /* 0x000000c81b187233 */ /* 0x100fe40003803000 */
[--C-:B------:R-:W-:Y:S02]  /*b480*/  HSET2.LE.AND R27, R153, R200.reuse, PT ;  /* 0x000000c8991b7233 */ /* 0x100fe40003803000 */
[----:B------:R-:W-:Y:S01]  /*b490*/  HSET2.LE.AND R26, R149, R200, PT ;  /* 0x000000c8951a7233 */ /* 0x000fe20003803000 */
[----:B------:R-:W-:Y:S01]  /*b4a0*/  LDSM.16.MT88.4 R152, [R216+0x3800] ;  /* 0x00380000d898783b */ /* 0x000fe20000004200 */
[----:B------:R-:W-:Y:S02]  /*b4b0*/  LOP3.LUT R25, R148, R25, RZ, 0xc0, !PT ;  /* 0x0000001994197212 */ /* 0x000fe400078ec0ff */
[----:B------:R-:W-:Y:S02]  /*b4c0*/  F2FP.F16.F32.PACK_AB R149, R181, R180 ;  /* 0x000000b4b595723e */ /* 0x000fe400000000ff */
[----:B------:R-:W-:Y:S02]  /*b4d0*/  F2FP.F16.F32.PACK_AB R148, R201, R182 ;  /* 0x000000b6c994723e */ /* 0x000fe400000000ff */
[----:B------:R-:W-:Y:S02]  /*b4e0*/  LOP3.LUT R24, R151, R24, RZ, 0xc0, !PT ;  /* 0x0000001897187212 */ /* 0x000fe400078ec0ff */
[----:B------:R-:W-:Y:S02]  /*b4f0*/  LOP3.LUT R26, R149, R26, RZ, 0xc0, !PT ;  /* 0x0000001a951a7212 */ /* 0x000fe400078ec0ff */
[----:B------:R-:W-:Y:S02]  /*b500*/  LOP3.LUT R27, R148, R27, RZ, 0xc0, !PT ;  /* 0x0000001b941b7212 */ /* 0x000fe400078ec0ff */
[----:B------:R-:W-:Y:S05]  /*b510*/  LDSM.16.MT88.4 R148, [R165+0x3800] ;  /* 0x00380000a594783b */ /* 0x000fea0000004200 */
[C---:B--2---:R-:W-:Y:S03]  /*b520*/  HMMA.16816.F32 R160, R24.reuse, R156, R4 ;  /* 0x0000009c18a0723c */ /* 0x044fe60000001804 */
[----:B------:R-:W2:Y:S05]  /*b530*/  LDSM.16.MT88.4 R4, [R167+0x1b800] ;  /* 0x01b80000a704783b */ /* 0x000eaa0000004200 */
[C---:B------:R-:W-:Y:S03]  /*b540*/  HMMA.16816.F32 R156, R24.reuse, R158, R8 ;  /* 0x0000009e189c723c */ /* 0x040fe60000001808 */
[----:B------:R-:W3:Y:S05]  /*b550*/  LDSM.16.MT88.4 R8, [R166+0x1b800] ;  /* 0x01b80000a608783b */ /* 0x000eea0000004200 */
        /* <DEDUP_REMOVED lines=11> */
[----:B------:R2:W1:Y:S07]  /*b610*/  LDSM.16.MT88.4 R4, [R166+0x1f800] ;  /* 0x01f80000a604783b */ /* 0x00046e0000004200 */
[C---:B---3--:R-:W-:Y:S08]  /*b620*/  HMMA.16816.F32 R68, R24.reuse, R8, R68 ;  /* 0x000000081844723c */ /* 0x048ff00000001844 */
[C---:B------:R-:W-:Y:S01]  /*b630*/  HMMA.16816.F32 R72, R24.reuse, R10, R72 ;  /* 0x0000000a1848723c */ /* 0x040fe20000001848 */
[----:B------:R-:W-:Y:S07]  /*b640*/  LDSM.16.MT88.4 R8, [R216+0x7800] ;  /* 0x00780000d808783b */ /* 0x000fee0000004200 */
[C---:B------:R-:W-:Y:S03]  /*b650*/  HMMA.16816.F32 R76, R24.reuse, R148, R76 ;  /* 0x00000094184c723c */ /* 0x040fe6000000184c */
[----:B--2---:R-:W-:Y:S05]  /*b660*/  SHF.L.U32 R166, R2, 0x3, RZ ;  /* 0x0000000302a67819 */ /* 0x004fea00000006ff */
[C---:B------:R-:W-:Y:S08]  /*b670*/  HMMA.16816.F32 R80, R24.reuse, R150, R80 ;  /* 0x000000961850723c */ /* 0x040ff00000001850 */
[C---:B------:R-:W-:Y:S08]  /*b680*/  HMMA.16816.F32 R84, R24.reuse, R152, R84 ;  /* 0x000000981854723c */ /* 0x040ff00000001854 */
[C---:B------:R-:W-:Y:S01]  /*b690*/  HMMA.16816.F32 R88, R24.reuse, R154, R88 ;  /* 0x0000009a1858723c */ /* 0x040fe20000001858 */
[----:B------:R2:W3:Y:S07]  /*b6a0*/  LDSM.16.MT88.4 R152, [R165+0x7800] ;  /* 0x00780000a598783b */ /* 0x0004ee0000004200 */
[C---:B----4-:R-:W-:Y:S08]  /*b6b0*/  HMMA.16816.F32 R92, R24.reuse, R28, R92 ;  /* 0x0000001c185c723c */ /* 0x050ff0000000185c */
[C---:B------:R-:W-:Y:S08]  /*b6c0*/  HMMA.16816.F32 R96, R24.reuse, R30, R96 ;  /* 0x0000001e1860723c */ /* 0x040ff00000001860 */
[C---:B------:R-:W-:Y:S03]  /*b6d0*/  HMMA.16816.F32 R100, R24.reuse, R168, R100 ;  /* 0x000000a81864723c */ /* 0x040fe60000001864 */
[----:B------:R-:W-:Y:S02]  /*b6e0*/  LOP3.LUT R169, R166, 0x38, RZ, 0xc0, !PT ;  /* 0x00000038a6a97812 */ /* 0x000fe400078ec0ff */
[----:B--2---:R-:W-:Y:S03]  /*b6f0*/  MOV R165, R164 ;  /* 0x000000a400a57202 */ /* 0x004fe60000000f00 */
[C---:B------:R-:W-:Y:S08]  /*b700*/  HMMA.16816.F32 R104, R24.reuse, R170, R104 ;  /* 0x000000aa1868723c */ /* 0x040ff00000001868 */
[C---:B------:R-:W-:Y:S08]  /*b710*/  HMMA.16816.F32 R108, R24.reuse, R172, R108 ;  /* 0x000000ac186c723c */ /* 0x040ff0000000186c */
[C---:B------:R-:W-:Y:S08]  /*b720*/  HMMA.16816.F32 R112, R24.reuse, R174, R112 ;  /* 0x000000ae1870723c */ /* 0x040ff00000001870 */
[C---:B-----5:R-:W-:Y:S08]  /*b730*/  HMMA.16816.F32 R116, R24.reuse, R32, R116 ;  /* 0x000000201874723c */ /* 0x060ff00000001874 */
[C---:B------:R-:W-:Y:S08]  /*b740*/  HMMA.16816.F32 R120, R24.reuse, R34, R120 ;  /* 0x000000221878723c */ /* 0x040ff00000001878 */
[C---:B-1----:R-:W-:Y:S08]  /*b750*/  HMMA.16816.F32 R124, R24.reuse, R20, R124 ;  /* 0x00000014187c723c */ /* 0x042ff0000000187c */
[C---:B------:R-:W-:Y:S08]  /*b760*/  HMMA.16816.F32 R128, R24.reuse, R22, R128 ;  /* 0x000000161880723c */ /* 0x040ff00000001880 */
[C---:B------:R-:W-:Y:S03]  /*b770*/  HMMA.16816.F32 R132, R24.reuse, R4, R132 ;  /* 0x000000041884723c */ /* 0x040fe60000001884 */
[----:B------:R-:W-:Y:S04]  /*b780*/  FADD.FTZ R5, R207, R194 ;  /* 0x000000c2cf057221 */ /* 0x000fe80000010000 */
[----:B------:R-:W-:Y:S01]  /*b790*/  FADD.FTZ R5, R208, R5 ;  /* 0x00000005d0057221 */ /* 0x000fe20000010000 */
[C---:B------:R-:W-:Y:S03]  /*b7a0*/  HMMA.16816.F32 R136, R24.reuse, R6, R136 ;  /* 0x000000061888723c */ /* 0x040fe60000001888 */
[----:B------:R-:W-:Y:S01]  /*b7b0*/  FADD.FTZ R204, R204, R5 ;  /* 0x00000005cccc7221 */ /* 0x000fe20000010000 */
[----:B------:R-:W-:Y:S03]  /*b7c0*/  FADD.FTZ R5, R205, R210 ;  /* 0x000000d2cd057221 */ /* 0x000fe60000010000 */
[----:B------:R-:W-:Y:S01]  /*b7d0*/  FADD.FTZ R203, R203, R204 ;  /* 0x000000cccbcb7221 */ /* 0x000fe20000010000 */
[C---:B---3--:R-:W-:Y:S03]  /*b7e0*/  HMMA.16816.F32 R140, R24.reuse, R152, R140 ;  /* 0x00000098188c723c */ /* 0x048fe6000000188c */
[----:B------:R-:W-:Y:S01]  /*b7f0*/  FADD.FTZ R5, R206, R5 ;  /* 0x00000005ce057221 */ /* 0x000fe20000010000 */
[----:B------:R-:W-:Y:S03]  /*b800*/  FADD.FTZ R188, R188, R203 ;  /* 0x000000cbbcbc7221 */ /* 0x000fe60000010000 */
[----:B------:R-:W-:Y:S01]  /*b810*/  FADD.FTZ R190, R190, R5 ;  /* 0x00000005bebe7221 */ /* 0x000fe20000010000 */
[C---:B------:R-:W-:Y:S03]  /*b820*/  HMMA.16816.F32 R152, R24.reuse, R154, R16 ;  /* 0x0000009a1898723c */ /* 0x040fe60000001810 */
[----:B------:R-:W-:Y:S01]  /*b830*/  FADD.FTZ R189, R189, R188 ;  /* 0x000000bcbdbd7221 */ /* 0x000fe20000010000 */
[----:B------:R-:W-:Y:S03]  /*b840*/  FADD.FTZ R191, R191, R190 ;  /* 0x000000bebfbf7221 */ /* 0x000fe60000010000 */
[----:B------:R-:W-:Y:S01]  /*b850*/  FADD.FTZ R184, R184, R189 ;  /* 0x000000bdb8b87221 */ /* 0x000fe20000010000 */
[C---:B------:R-:W-:Y:S03]  /*b860*/  HMMA.16816.F32 R148, R24.reuse, R8, R12 ;  /* 0x000000081894723c */ /* 0x040fe6000000180c */
[----:B------:R-:W-:Y:S01]  /*b870*/  FADD.FTZ R186, R186, R191 ;  /* 0x000000bfbaba7221 */ /* 0x000fe20000010000 */
[----:B------:R-:W-:Y:S03]  /*b880*/  FADD.FTZ R185, R185, R184 ;  /* 0x000000b8b9b97221 */ /* 0x000fe60000010000 */
[----:B------:R-:W-:Y:S01]  /*b890*/  FADD.FTZ R187, R187, R186 ;  /* 0x000000babbbb7221 */ /* 0x000fe20000010000 */
[----:B------:R-:W-:Y:S03]  /*b8a0*/  HMMA.16816.F32 R144, R24, R10, R144 ;  /* 0x0000000a1890723c */ /* 0x000fe60000001890 */
[----:B------:R-:W-:Y:S01]  /*b8b0*/  FADD.FTZ R176, R176, R185 ;  /* 0x000000b9b0b07221 */ /* 0x000fe20000010000 */
[----:B------:R-:W-:Y:S03]  /*b8c0*/  FADD.FTZ R178, R178, R187 ;  /* 0x000000bbb2b27221 */ /* 0x000fe60000010000 */
[----:B------:R-:W-:Y:S01]  /*b8d0*/  FADD.FTZ R177, R177, R176 ;  /* 0x000000b0b1b17221 */ /* 0x000fe20000010000 */
[----:B------:R-:W-:Y:S03]  /*b8e0*/  FADD.FTZ R179, R179, R178 ;  /* 0x000000b2b3b37221 */ /* 0x000fe60000010000 */
[----:B------:R-:W-:Y:S01]  /*b8f0*/  FADD.FTZ R180, R180, R177 ;  /* 0x000000b1b4b47221 */ /* 0x000fe20000010000 */
[----:B------:R-:W-:Y:S03]  /*b900*/  FADD.FTZ R182, R182, R179 ;  /* 0x000000b3b6b67221 */ /* 0x000fe60000010000 */
[----:B------:R-:W-:Y:S01]  /*b910*/  FADD.FTZ R245, R181, R180 ;  /* 0x000000b4b5f57221 */ /* 0x000fe20000010000 */
[----:B------:R-:W-:Y:S01]  /*b920*/  FADD.FTZ R237, R201, R182 ;  /* 0x000000b6c9ed7221 */ /* 0x000fe20000010000 */
[----:B------:R-:W-:Y:S06]  /*b930*/  BRA.U UP0, `(.L_x_1743) ;  /* 0xffffffbd00547547 */ /* 0x000fec000b83ffff */
.L_x_1742:
[----:B------:R-:W1:Y:S01]  /*b940*/  SHFL.BFLY PT, R10, R245, 0x2, 0x1f ;  /* 0x0c401f00f50a7f89 */ /* 0x000e6200000e0000 */
[----:B------:R-:W2:Y:S01]  /*b950*/  LDCU UR4, c[0x0][0x4fc] ;  /* 0x00009f80ff0477ac */ /* 0x000ea20008000800 */
[----:B------:R-:W-:Y:S01]  /*b960*/  SHF.L.U32 R8, R2, 0x4, RZ ;  /* 0x0000000402087819 */ /* 0x000fe200000006ff */
        /* <DEDUP_REMOVED lines=8> */
[----:B------:R-:W3:Y:S01]  /*b9f0*/  LDCU.U8 UR11, c[0x0][0x548] ;  /* 0x0000a900ff0b77ac */ /* 0x000ee20008000000 */
[----:B------:R-:W-:Y:S01]  /*ba00*/  UISETP.NE.AND UP2, UPT, UR18, -0x1, UPT ;  /* 0xffffffff1200788c */ /* 0x000fe2000bf45270 */
[----:B------:R-:W2:Y:S01]  /*ba10*/  LDCU UR13, c[0x0][0x434] ;  /* 0x00008680ff0d77ac */ /* 0x000ea20008000800 */
[----:B-1----:R-:W-:Y:S01]  /*ba20*/  FADD.FTZ R10, R10, R245 ;  /* 0x000000f50a0a7221 */ /* 0x002fe20000010000 */
[----:B-----5:R-:W-:Y:S01]  /*ba30*/  UISETP.NE.AND UP1, UPT, UR8, URZ, UPT ;  /* 0x000000ff0800728c */ /* 0x020fe2000bf25270 */
[----:B------:R-:W1:Y:S01]  /*ba40*/  S2UR UR8, SR_CTAID.X ;  /* 0x00000000000879c3 */ /* 0x000e620000002500 */
[----:B----4-:R-:W-:-:S02]  /*ba50*/  FADD.FTZ R9, R0, R237 ;  /* 0x000000ed00097221 */ /* 0x010fc40000010000 */
[----:B------:R-:W4:Y:S04]  /*ba60*/  SHFL.BFLY PT, R5, R10, 0x1, 0x1f ;  /* 0x0c201f000a057f89 */ /* 0x000f2800000e0000 */
[----:B------:R-:W5:Y:S01]  /*ba70*/  SHFL.BFLY PT, R4, R9, 0x1, 0x1f ;  /* 0x0c201f0009047f89 */ /* 0x000f6200000e0000 */
[----:B---3--:R-:W-:Y:S02]  /*ba80*/  UISETP.NE.AND UP0, UPT, UR11, URZ, !UP1 ;  /* 0x000000ff0b00728c */ /* 0x008fe4000cf05270 */
[----:B------:R-:W2:Y:S01]  /*ba90*/  @UP1 LDCU UR9, c[0x0][0x430] ;  /* 0x00008600ff0917ac */ /* 0x000ea20008000800 */
[----:B----4-:R-:W-:Y:S01]  /*baa0*/  FADD.FTZ R6, R10, R5 ;  /* 0x000000050a067221 */ /* 0x010fe20000010000 */
[----:B------:R-:W-:Y:S01]  /*bab0*/  SHF.L.U32 R5, R2, 0x1, RZ ;  /* 0x0000000102057819 */ /* 0x000fe200000006ff */
[----:B--2---:R-:W-:Y:S01]  /*bac0*/  @UP1 UIMAD UR13, UR9, UR10, URZ ;  /* 0x0000000a090d12a4 */ /* 0x004fe2000f8e02ff */
[----:B-----5:R-:W-:Y:S01]  /*bad0*/  FADD.FTZ R4, R9, R4 ;  /* 0x0000000409047221 */ /* 0x020fe20000010000 */
[----:B------:R-:W2:Y:S01]  /*bae0*/  MUFU.RCP R0, R6 ;  /* 0x0000000600007308 */ /* 0x000ea20000001000 */
[----:B------:R-:W-:-:S02]  /*baf0*/  FSETP.NE.FTZ.AND P4, PT, R6, RZ, PT ;  /* 0x000000ff0600720b */ /* 0x000fc40003f95000 */
[--C-:B------:R-:W-:Y:S02]  /*bb00*/  LOP3.LUT R214, R214, 0x6, R5.reuse, 0xf8, !PT ;  /* 0x00000006d6d67812 */ /* 0x100fe400078ef805 */
[----:B------:R-:W-:Y:S02]  /*bb10*/  FSETP.NE.FTZ.AND P3, PT, R4, RZ, PT ;  /* 0x000000ff0400720b */ /* 0x000fe40003f75000 */
[----:B------:R-:W-:Y:S01]  /*bb20*/  LOP3.LUT R5, R8, 0x38, R5, 0xf8, !PT ;  /* 0x0000003808057812 */ /* 0x000fe200078ef805 */
[----:B------:R-:W3:Y:S01]  /*bb30*/  MUFU.RCP R7, R4 ;  /* 0x0000000400077308 */ /* 0x000ee20000001000 */
[----:B------:R-:W-:Y:S02]  /*bb40*/  MOV R8, 0x10 ;  /* 0x0000001000087802 */ /* 0x000fe40000000f00 */
[----:B------:R-:W-:Y:S02]  /*bb50*/  LOP3.LUT R5, R214, R5, RZ, 0xfc, !PT ;  /* 0x00000005d6057212 */ /* 0x000fe400078efcff */
[----:B------:R-:W-:-:S02]  /*bb60*/  SEL R8, R8, 0xfffffff0, !P2 ;  /* 0xfffffff008087807 */ /* 0x000fc40005000000 */
[----:B------:R-:W-:Y:S02]  /*bb70*/  LEA R5, R5, UR6, 0x1 ;  /* 0x0000000605057c11 */ /* 0x000fe4000f8e08ff */
[----:B--2---:R-:W-:Y:S02]  /*bb80*/  FSEL R0, R0, 1, P4 ;  /* 0x3f80000000007808 */ /* 0x004fe40002000000 */
[C---:B------:R-:W-:Y:S02]  /*bb90*/  IADD3 R11, PT, PT, R5.reuse, 0x40, RZ ;  /* 0x00000040050b7810 */ /* 0x040fe40007ffe0ff */
[----:B------:R-:W-:Y:S01]  /*bba0*/  @P0 IADD3 R11, PT, PT, R5, -0x40, RZ ;  /* 0xffffffc0050b0810 */ /* 0x000fe20007ffe0ff */
[----:B------:R-:W-:Y:S01]  /*bbb0*/  FMUL.FTZ R0, R0, UR4 ;  /* 0x0000000400007c20 */ /* 0x000fe20008410000 */
[----:B---3--:R-:W-:-:S03]  /*bbc0*/  FSEL R7, R7, 1, P3 ;  /* 0x3f80000007077808 */ /* 0x008fc60001800000 */
        /* <DEDUP_REMOVED lines=132> */
[----:B--2---:R-:W-:Y:S01]  /*c410*/  @!UP3 UIMAD.WIDE.U32 UR14, UR7, UR4, URZ ;  /* 0x00000004070eb2a5 */ /* 0x004fe2000f8e00ff */
[----:B------:R-:W-:-:S02]  /*c420*/  F2FP.F16.F32.PACK_AB R160, R161, R160 ;  /* 0x000000a0a1a0723e */ /* 0x000fc400000000ff */
[----:B------:R-:W-:Y:S01]  /*c430*/  IADD3 R9, PT, PT, R5, R0, RZ ;  /* 0x0000000005097210 */ /* 0x000fe20007ffe0ff */
[----:B------:R-:W-:Y:S01]  /*c440*/  @!UP3 UIMAD UR12, UR7, UR5, UR15 ;  /* 0x00000005070cb2a4 */ /* 0x000fe2000f8e020f */
[----:B------:R-:W-:Y:S01]  /*c450*/  F2FP.F16.F32.PACK_AB R162, R163, R162 ;  /* 0x000000a2a3a2723e */ /* 0x000fe200000000ff */
[----:B------:R-:W-:Y:S01]  /*c460*/  STS [R5], R160 ;  /* 0x000000a005007388 */ /* 0x000fe20000000800 */
[----:B------:R-:W-:Y:S01]  /*c470*/  F2FP.F16.F32.PACK_AB R146, R7, R146 ;  /* 0x000000920792723e */ /* 0x000fe200000000ff */
[----:B------:R-:W2:Y:S01]  /*c480*/  @UP3 LDCU.64 UR4, c[0x0][0x408] ;  /* 0x00008100ff0437ac */ /* 0x000ea20008000a00 */
[----:B------:R-:W-:Y:S01]  /*c490*/  F2FP.F16.F32.PACK_AB R156, R157, R156 ;  /* 0x0000009c9d9c723e */ /* 0x000fe200000000ff */
[----:B------:R-:W-:Y:S01]  /*c4a0*/  STS [R5+0x400], R162 ;  /* 0x000400a205007388 */ /* 0x000fe20000000800 */
[----:B------:R-:W-:Y:S02]  /*c4b0*/  F2FP.F16.F32.PACK_AB R158, R159, R158 ;  /* 0x0000009e9f9e723e */ /* 0x000fe400000000ff */
[----:B------:R-:W-:-:S02]  /*c4c0*/  IADD3 R7, PT, PT, R5, R8, RZ ;  /* 0x0000000805077210 */ /* 0x000fc40007ffe0ff */
[----:B------:R-:W-:Y:S02]  /*c4d0*/  F2FP.F16.F32.PACK_AB R36, R37, R36 ;  /* 0x000000242524723e */ /* 0x000fe400000000ff */
[----:B------:R-:W-:Y:S01]  /*c4e0*/  F2FP.F16.F32.PACK_AB R38, R39, R38 ;  /* 0x000000262726723e */ /* 0x000fe200000000ff */
[----:B------:R-:W-:Y:S01]  /*c4f0*/  STS [R7], R156 ;  /* 0x0000009c07007388 */ /* 0x000fe20000000800 */
[----:B------:R-:W-:Y:S02]  /*c500*/  F2FP.F16.F32.PACK_AB R40, R41, R40 ;  /* 0x000000282928723e */ /* 0x000fe400000000ff */
[----:B------:R-:W-:Y:S01]  /*c510*/  F2FP.F16.F32.PACK_AB R42, R43, R42 ;  /* 0x0000002a2b2a723e */ /* 0x000fe200000000ff */
[----:B------:R-:W-:Y:S01]  /*c520*/  STS [R7+0x400], R158 ;  /* 0x0004009e07007388 */ /* 0x000fe20000000800 */
[----:B------:R-:W-:Y:S02]  /*c530*/  IADD3 R13, PT, PT, R8, R9, RZ ;  /* 0x00000009080d7210 */ /* 0x000fe40007ffe0ff */
[-C--:B------:R-:W-:Y:S01]  /*c540*/  IADD3 R15, PT, PT, R0, R11.reuse, RZ ;  /* 0x0000000b000f7210 */ /* 0x080fe20007ffe0ff */
[----:B------:R-:W-:Y:S01]  /*c550*/  STS [R9], R36 ;  /* 0x0000002409007388 */ /* 0x000fe20000000800 */
[----:B------:R-:W-:Y:S01]  /*c560*/  F2FP.F16.F32.PACK_AB R44, R45, R44 ;  /* 0x0000002c2d2c723e */ /* 0x000fe200000000ff */
[----:B--2---:R-:W-:Y:S01]  /*c570*/  @UP3 UIMAD.WIDE.U32 UR16, UR18, UR4, URZ ;  /* 0x00000004121032a5 */ /* 0x004fe2000f8e00ff */
[----:B------:R-:W-:Y:S01]  /*c580*/  F2FP.F16.F32.PACK_AB R46, R47, R46 ;  /* 0x0000002e2f2e723e */ /* 0x000fe200000000ff */
[----:B------:R-:W-:Y:S01]  /*c590*/  STS [R9+0x400], R38 ;  /* 0x0004002609007388 */ /* 0x000fe20000000800 */
[----:B------:R-:W-:Y:S01]  /*c5a0*/  F2FP.F16.F32.PACK_AB R48, R49, R48 ;  /* 0x000000303130723e */ /* 0x000fe200000000ff */
[----:B------:R-:W-:Y:S01]  /*c5b0*/  @UP3 UIMAD UR12, UR18, UR5, UR17 ;  /* 0x00000005120c32a4 */ /* 0x000fe2000f8e0211 */
[----:B------:R-:W-:Y:S01]  /*c5c0*/  F2FP.F16.F32.PACK_AB R50, R51, R50 ;  /* 0x000000323332723e */ /* 0x000fe200000000ff */
[----:B------:R-:W-:Y:S01]  /*c5d0*/  STS [R13], R40 ;  /* 0x000000280d007388 */ /* 0x000fe20000000800 */
[C---:B------:R-:W-:Y:S01]  /*c5e0*/  IADD3 R17, PT, PT, R8.reuse, R11, RZ ;  /* 0x0000000b08117210 */ /* 0x040fe20007ffe0ff */
[----:B------:R-:W-:Y:S01]  /*c5f0*/  @!UP3 UMOV UR17, UR14 ;  /* 0x0000000e0011bc82 */ /* 0x000fe20008000000 */
[----:B------:R-:W-:Y:S01]  /*c600*/  F2FP.F16.F32.PACK_AB R52, R53, R52 ;  /* 0x000000343534723e */ /* 0x000fe200000000ff */
[----:B------:R-:W-:Y:S01]  /*c610*/  STS [R13+0x400], R42 ;  /* 0x0004002a0d007388 */ /* 0x000fe20000000800 */
[----:B------:R-:W-:Y:S01]  /*c620*/  F2FP.F16.F32.PACK_AB R54, R55, R54 ;  /* 0x000000363736723e */ /* 0x000fe200000000ff */
[----:B------:R-:W2:Y:S01]  /*c630*/  S2UR UR14, SR_CTAID.Z ;  /* 0x00000000000e79c3 */ /* 0x000ea20000002700 */
[----:B------:R-:W-:Y:S01]  /*c640*/  F2FP.F16.F32.PACK_AB R56, R57, R56 ;  /* 0x000000383938723e */ /* 0x000fe200000000ff */
[----:B------:R-:W-:Y:S01]  /*c650*/  STS [R11], R44 ;  /* 0x0000002c0b007388 */ /* 0x000fe20000000800 */
[----:B------:R-:W-:Y:S01]  /*c660*/  F2FP.F16.F32.PACK_AB R58, R59, R58 ;  /* 0x0000003a3b3a723e */ /* 0x000fe200000000ff */
[----:B------:R-:W-:Y:S01]  /*c670*/  @!UP2 UIMAD UR18, UR7, UR10, URZ ;  /* 0x0000000a0712a2a4 */ /* 0x000fe2000f8e02ff */
[----:B------:R-:W-:Y:S01]  /*c680*/  IADD3 R19, PT, PT, R8, R15, RZ ;  /* 0x0000000f08137210 */ /* 0x000fe20007ffe0ff */
[----:B------:R-:W-:Y:S01]  /*c690*/  STS [R11+0x400], R46 ;  /* 0x0004002e0b007388 */ /* 0x000fe20000000800 */
[----:B------:R-:W-:Y:S01]  /*c6a0*/  F2FP.F16.F32.PACK_AB R60, R61, R60 ;  /* 0x0000003c3d3c723e */ /* 0x000fe200000000ff */
[----:B------:R-:W3:Y:S01]  /*c6b0*/  @UP1 LDCU UR5, c[0x0][0x430] ;  /* 0x00008600ff0517ac */ /* 0x000ee20008000800 */
[----:B------:R-:W-:Y:S01]  /*c6c0*/  F2FP.F16.F32.PACK_AB R62, R63, R62 ;  /* 0x0000003e3f3e723e */ /* 0x000fe200000000ff */
[----:B------:R-:W-:Y:S01]  /*c6d0*/  STS [R17], R48 ;  /* 0x0000003011007388 */ /* 0x000fe20000000800 */
[----:B------:R-:W-:Y:S01]  /*c6e0*/  F2FP.F16.F32.PACK_AB R64, R65, R64 ;  /* 0x000000404140723e */ /* 0x000fe200000000ff */
[----:B------:R-:W-:Y:S01]  /*c6f0*/  @UP1 UMOV UR4, 0x1 ;  /* 0x0000000100041882 */ /* 0x000fe20000000000 */
[----:B------:R-:W-:Y:S01]  /*c700*/  F2FP.F16.F32.PACK_AB R66, R67, R66 ;  /* 0x000000424342723e */ /* 0x000fe200000000ff */
[----:B------:R-:W-:Y:S01]  /*c710*/  STS [R17+0x400], R50 ;  /* 0x0004003211007388 */ /* 0x000fe20000000800 */
[----:B------:R-:W-:Y:S01]  /*c720*/  F2FP.F16.F32.PACK_AB R68, R69, R68 ;  /* 0x000000444544723e */ /* 0x000fe200000000ff */
[----:B------:R-:W-:Y:S01]  /*c730*/  @UP3 UMOV UR17, UR16 ;  /* 0x0000001000113c82 */ /* 0x000fe20008000000 */
[----:B------:R-:W-:Y:S01]  /*c740*/  F2FP.F16.F32.PACK_AB R70, R71, R70 ;  /* 0x000000464746723e */ /* 0x000fe200000000ff */
[----:B------:R-:W-:Y:S01]  /*c750*/  STS [R15], R52 ;  /* 0x000000340f007388 */ /* 0x000fe20000000800 */
[----:B------:R-:W-:-:S02]  /*c760*/  F2FP.F16.F32.PACK_AB R72, R73, R72 ;  /* 0x000000484948723e */ /* 0x000fc400000000ff */
[----:B------:R-:W-:Y:S01]  /*c770*/  F2FP.F16.F32.PACK_AB R74, R75, R74 ;  /* 0x0000004a4b4a723e */ /* 0x000fe200000000ff */
        /* <DEDUP_REMOVED lines=82> */
[----:B----4-:R-:W-:-:S03]  /*cca0*/  LOP3.LUT R5, R166, 0x1f8, RZ, 0xc0, !PT ;  /* 0x000001f8a6057812 */ /* 0x010fc600078ec0ff */
        /* <DEDUP_REMOVED lines=12> */
[----:B-123--:R-:W-:Y:S05]  /*cd70*/  BRA.U UP1, `(.L_x_1746) ;  /* 0x0000000101207547 */ /* 0x00efea000b800000 */
        /* <DEDUP_REMOVED lines=8> */
.L_x_1746:
        /* <DEDUP_REMOVED lines=16> */
[----:B------:R-:W-:Y:S01]  /*cf00*/  USHF.L.U32 UR19, UR19, 0x7, URZ ;  /* 0x0000000713137899 */ /* 0x000fe200080006ff */
[----:B------:R-:W-:Y:S01]  /*cf10*/  MOV R12, 0x7f800000 ;  /* 0x7f800000000c7802 */ /* 0x000fe20000000f00 */
[----:B------:R-:W-:Y:S01]  /*cf20*/  USHF.R.S32.HI UR7, URZ, 0x1f, UR13 ;  /* 0x0000001fff077899 */ /* 0x000fe2000801140d */
[----:B------:R-:W-:Y:S01]  /*cf30*/  LOP3.LUT R14, R215, 0x7, R14, 0xf8, !PT ;  /* 0x00000007d70e7812 */ /* 0x000fe200078ef80e */
[----:B------:R-:W-:-:S02]  /*cf40*/  USHF.R.S32.HI UR4, URZ, 0x1f, UR9 ;  /* 0x0000001fff047899 */ /* 0x000fc40008011409 */
[----:B------:R-:W-:Y:S01]  /*cf50*/  UIADD3 UR18, UP1, UP0, UR9, UR18, UR13 ;  /* 0x0000001209127290 */ /* 0x000fe2000f83e00d */
[----:B----4-:R4:W4:Y:S01]  /*cf60*/  LDS.128 R8, [R0+0x3000] ;  /* 0x0030000000087984 */ /* 0x0109220000000c00 */
[----:B--2---:R-:W-:Y:S01]  /*cf70*/  @P4 FMUL.FTZ R7, R6, 0.69314718246459960938 ;  /* 0x3f31721806074820 */ /* 0x004fe20000410000 */
[----:B------:R-:W-:Y:S02]  /*cf80*/  UIADD3 UR21, UPT, UPT, -UR19, UR21, URZ ;  /* 0x0000001513157290 */ /* 0x000fe4000fffe1ff */
[----:B------:R-:W-:Y:S01]  /*cf90*/  UIADD3.X UR4, UPT, UPT, UR4, UR6, UR7, UP1, UP0 ;  /* 0x0000000604047290 */ /* 0x000fe20008fe0407 */
        /* <DEDUP_REMOVED lines=21> */
.L_x_1748:
[----:B------:R-:W-:Y:S05]  /*d0f0*/  BSYNC.RECONVERGENT B0 ;  /* 0x0000000000007941 */ /* 0x000fea0003800200 */
.L_x_1747:
[----:B------:R-:W2:Y:S01]  /*d100*/  LDCU.64 UR4, c[0x0][0x410] ;  /* 0x00008200ff0477ac */ /* 0x000ea20008000a00 */
[----:B------:R-:W-:Y:S01]  /*d110*/  SHF.R.U32.HI R2, RZ, 0x3, R2 ;  /* 0x00000003ff027819 */ /* 0x000fe20000011602 */
[----:B------:R3:W4:Y:S01]  /*d120*/  LDS.128 R20, [R0] ;  /* 0x0000000000147984 */ /* 0x0007220000000c00 */
[----:B-1----:R-:W-:Y:S01]  /*d130*/  IADD3 R6, P0, PT, R169, UR17, RZ ;  /* 0x00000011a9067c10 */ /* 0x002fe2000ff1e0ff */
[----:B------:R-:W-:Y:S01]  /*d140*/  UIMAD.WIDE.U32 UR8, UR8, 0x80, URZ ;  /* 0x00000080080878a5 */ /* 0x000fe2000f8e00ff */
[C---:B------:R-:W-:Y:S01]  /*d150*/  ISETP.GE.AND P3, PT, R2.reuse, UR21, PT ;  /* 0x0000001502007c0c */ /* 0x040fe2000bf66270 */
[C---:B------:R-:W-:Y:S01]  /*d160*/  VIADD R4, R2.reuse, 0x40 ;  /* 0x0000004002047836 */ /* 0x040fe20000000000 */
[----:B------:R-:W-:Y:S01]  /*d170*/  IADD3.X R7, PT, PT, RZ, UR12, RZ, P0, !PT ;  /* 0x0000000cff077c10 */ /* 0x000fe200087fe4ff */
[----:B------:R3:W1:Y:S01]  /*d180*/  LDS.128 R16, [R0+0x4000] ;  /* 0x0040000000107984 */ /* 0x0006620000000c00 */
[----:B------:R-:W-:Y:S01]  /*d190*/  VIADD R3, R2, 0x20 ;  /* 0x0000002002037836 */ /* 0x000fe20000000000 */
[----:B------:R-:W-:Y:S01]  /*d1a0*/  BSSY.RECONVERGENT B0, `(.L_x_1749) ;  /* 0x0000020000007945 */ /* 0x000fe20003800200 */
        /* <DEDUP_REMOVED lines=16> */
[----:B-----5:R-:W-:Y:S01]  /*d2b0*/  UIMAD UR10, UR9, UR6, URZ ;  /* 0x00000006090a72a4 */ /* 0x020fe2000f8e02ff */
[----:B------:R-:W-:-:S05]  /*d2c0*/  IMAD.WIDE.U32 R28, R2, UR6, R26 ;  /* 0x00000006021c7c25 */ /* 0x000fca000f8e001a */
[----:B------:R-:W-:Y:S01]  /*d2d0*/  IMAD.U32 R3, RZ, RZ, UR10 ;  /* 0x0000000aff037e24 */ /* 0x000fe2000f8e00ff */
[----:B----4-:R-:W-:Y:S02]  /*d2e0*/  LEA R30, P3, R28, UR4, 0x1 ;  /* 0x000000041c1e7c11 */ /* 0x010fe4000f8608ff */
        /* <DEDUP_REMOVED lines=8> */
[----:B-1----:R3:W-:Y:S04]  /*d370*/  @!P5 STG.E.128 desc[UR24][R30.64+0x80], R16 ;  /* 0x000080101e00d986 */ /* 0x0027e8000c101d18 */
[----:B------:R3:W-:Y:S04]  /*d380*/  @!P4 STG.E.128 desc[UR24][R30.64+0x100], R12 ;  /* 0x0001000c1e00c986 */ /* 0x0007e8000c101d18 */
[----:B--2---:R3:W-:Y:S02]  /*d390*/  @!P3 STG.E.128 desc[UR24][R30.64+0x180], R4 ;  /* 0x000180041e00b986 */ /* 0x0047e4000c101d18 */
.L_x_1750:
[----:B------:R-:W-:Y:S05]  /*d3a0*/  BSYNC.RECONVERGENT B0 ;  /* 0x0000000000007941 */ /* 0x000fea0003800200 */
.L_x_1749:
        /* <DEDUP_REMOVED lines=27> */
.L_x_1752:
[----:B------:R-:W-:Y:S05]  /*d560*/  BSYNC.RECONVERGENT B0 ;  /* 0x0000000000007941 */ /* 0x000fea0003800200 */
.L_x_1751:
        /* <DEDUP_REMOVED lines=27> */
.L_x_1754:
[----:B------:R-:W-:Y:S05]  /*d720*/  BSYNC.RECONVERGENT B0 ;  /* 0x0000000000007941 */ /* 0x000fea0003800200 */
.L_x_1753:
[----:B-1-3--:R1:W3:Y:S04]  /*d730*/  LDS.128 R12, [R0+0x7000] ;  /* 0x00700000000c7984 */ /* 0x00a2e80000000c00 */
[----:B--2---:R1:W2:Y:S01]  /*d740*/  LDS.128 R4, [R0+0xb000] ;  /* 0x00b0000000047984 */ /* 0x0042a20000000c00 */
[----:B------:R-:W-:Y:S05]  /*d750*/  @P0 EXIT ;  /* 0x000000000000094d */ /* 0x000fea0003800000 */
[----:B------:R-:W5:Y:S01]  /*d760*/  LDCU.64 UR6, c[0x0][0x408] ;  /* 0x00008100ff0677ac */ /* 0x000f620008000a00 */
[----:B------:R-:W-:Y:S01]  /*d770*/  IADD3 R3, P0, PT, R2, 0x60, RZ ;  /* 0x0000006002037810 */ /* 0x000fe20007f1e0ff */
[----:B------:R1:W1:Y:S01]  /*d780*/  LDS.128 R16, [R0+0xf000] ;  /* 0x00f0000000107984 */ /* 0x0002620000000c00 */
[----:B----4-:R-:W-:Y:S01]  /*d790*/  IMAD.MOV.U32 R20, RZ, RZ, R24 ;  /* 0x000000ffff147224 */ /* 0x010fe200078e0018 */
[----:B------:R-:W4:Y:S01]  /*d7a0*/  LDCU.64 UR4, c[0x0][0x3f0] ;  /* 0x00007e00ff0477ac */ /* 0x000f220008000a00 */
[----:B------:R-:W-:Y:S02]  /*d7b0*/  IMAD.MOV.U32 R21, RZ, RZ, R27 ;  /* 0x000000ffff157224 */ /* 0x000fe400078e001b */
[----:B------:R-:W-:Y:S01]  /*d7c0*/  IMAD.X R2, RZ, RZ, UR9, P0 ;  /* 0x00000009ff027e24 */ /* 0x000fe200080e06ff */
        /* <DEDUP_REMOVED lines=17> */
.L_x_1755:
        /* <DEDUP_REMOVED lines=10> */
.L_x_2365:


//--------------------- .text._ZN5flash16flash_fwd_kernelI23Flash_fwd_kernel_traitsILi256ELi128ELi64ELi8ELb0ELb0EN7cutlass6half_tE19Flash_kernel_traitsILi256ELi128ELi64ELi8ES3_EELb1ELb0ELb0ELb0ELb0ELb0ELb0ELb1EEEvNS_16Flash_fwd_paramsE --------------------------
	.section	.text._ZN5flash16flash_fwd_kernelI23Flash_fwd_kernel_traitsILi256ELi128ELi64ELi8ELb0ELb0EN7cutlass6half_tE19Flash_kernel_traitsILi256ELi128ELi64ELi8ES3_EELb1ELb0ELb0ELb0ELb0ELb0ELb0ELb1EEEvNS_16Flash_fwd_paramsE,"ax",@progbits
	.align	128
        .global         _ZN5flash16flash_fwd_kernelI23Flash_fwd_kernel_traitsILi256ELi128ELi64ELi8ELb0ELb0EN7cutlass6half_tE19Flash_kernel_traitsILi256ELi128ELi64ELi8ES3_EELb1ELb0ELb0ELb0ELb0ELb0ELb0ELb1EEEvNS_16Flash_fwd_paramsE
        .type           _ZN5flash16flash_fwd_kernelI23Flash_fwd_kernel_traitsILi256ELi128ELi64ELi8ELb0ELb0EN7cutlass6half_tE19Flash_kernel_traitsILi256ELi128ELi64ELi8ES3_EELb1ELb0ELb0ELb0ELb0ELb0ELb0ELb1EEEvNS_16Flash_fwd_paramsE,@function
        .size           _ZN5flash16flash_fwd_kernelI23Flash_fwd_kernel_traitsILi256ELi128ELi64ELi8ELb0ELb0EN7cutlass6half_tE19Flash_kernel_traitsILi256ELi128ELi64ELi8ES3_EELb1ELb0ELb0ELb0ELb0ELb0ELb0ELb1EEEvNS_16Flash_fwd_paramsE,(.L_x_2366 - _ZN5flash16flash_fwd_kernelI23Flash_fwd_kernel_traitsILi256ELi128ELi64ELi8ELb0ELb0EN7cutlass6half_tE19Flash_kernel_traitsILi256ELi128ELi64ELi8ES3_EELb1ELb0ELb0ELb0ELb0ELb0ELb0ELb1EEEvNS_16Flash_fwd_paramsE)
        .other          _ZN5flash16flash_fwd_kernelI23Flash_fwd_kernel_traitsILi256ELi128ELi64ELi8ELb0ELb0EN7cutlass6half_tE19Flash_kernel_traitsILi256ELi128ELi64ELi8ES3_EELb1ELb0ELb0ELb0ELb0ELb0ELb0ELb1EEEvNS_16Flash_fwd_paramsE,@"STO_CUDA_ENTRY STV_DEFAULT"
_ZN5flash16flash_fwd_kernelI23Flash_fwd_kernel_traitsILi256ELi128ELi64ELi8ELb0ELb0EN7cutlass6half_tE19Flash_kernel_traitsILi256ELi128ELi64ELi8ES3_EELb1ELb0ELb0ELb0ELb0ELb0ELb0ELb1EEEvNS_16Flash_fwd_paramsE:
.text._ZN5flash16flash_fwd_kernelI23Flash_fwd_kernel_traitsILi256ELi128ELi64ELi8ELb0ELb0EN7cutlass6half_tE19Flash_kernel_traitsILi256ELi128ELi64ELi8ES3_EELb1ELb0ELb0ELb0ELb0ELb0ELb0ELb1EEEvNS_16Flash_fwd_paramsE:
        /* <DEDUP_REMOVED lines=62> */
[----:B------:R-:W-:Y:S01]  /*03e0*/  IMAD.U32 R5, RZ, RZ, UR9 ;  /* 0x00000009ff057e24 */ /* 0x000fe2000f8e00ff */
[----:B------:R-:W-:Y:S01]  /*03f0*/  UMOV UR21, 0xffffffff ;  /* 0xffffffff00157882 */ /* 0x000fe20000000000 */
[----:B------:R-:W-:Y:S01]  /*0400*/  IMAD.U32 R4, RZ, RZ, UR8 ;  /* 0x00000008ff047e24 */ /* 0x000fe2000f8e00ff */
[----:B------:R-:W2:Y:S04]  /*0410*/  LDCU UR9, c[0x0][0x3e0] ;  /* 0x00007c00ff0977ac */ /* 0x000ea80008000800 */
[----:B------:R-:W3:Y:S01]  /*0420*/  @P1 LDG.E R5, desc[UR22][R4.64] ;  /* 0x0000001604051981 */ /* 0x000ee2000c1e1900 */
[----:B-1----:R-:W-:-:S02]  /*0430*/  IMAD.U32 R2, RZ, RZ, UR14 ;  /* 0x0000000eff027e24 */ /* 0x002fc4000f8e00ff */
[----:B------:R-:W-:-:S05]  /*0440*/  IMAD.U32 R3, RZ, RZ, UR15 ;  /* 0x0000000fff037e24 */ /* 0x000fca000f8e00ff */
[----:B------:R-:W4:Y:S04]  /*0450*/  @P4 LDG.E R7, desc[UR22][R2.64] ;  /* 0x0000001602074981 */ /* 0x000f28000c1e1900 */
[----:B------:R1:W5:Y:S02]  /*0460*/  @P2 LDG.E R6, desc[UR22][R2.64+0x4] ;  /* 0x0000041602062981 */ /* 0x000364000c1e1900 */
[----:B-1----:R-:W-:Y:S01]  /*0470*/  MOV R2, UR6 ;  /* 0x0000000600027c02 */ /* 0x002fe20008000f00 */
[----:B------:R-:W-:Y:S01]  /*0480*/  IMAD.U32 R3, RZ, RZ, UR7 ;  /* 0x00000007ff037e24 */ /* 0x000fe2000f8e00ff */
[----:B------:R-:W1:Y:S04]  /*0490*/  @!UP0 LDCU UR8, c[0x0][0x434] ;  /* 0x00008680ff0887ac */ /* 0x000e680008000800 */
[----:B------:R2:W5:Y:S01]  /*04a0*/  @P0 LDG.E R0, desc[UR22][R2.64] ;  /* 0x0000001602000981 */ /* 0x000562000c1e1900 */
[----:B------:R-:W1:Y:S01]  /*04b0*/  @!UP3 LDCU.64 UR6, c[0x0][0x488] ;  /* 0x00009100ff06b7ac */ /* 0x000e620008000a00 */
[----:B--2---:R-:W-:-:S02]  /*04c0*/  IMAD.U32 R2, RZ, RZ, UR13 ;  /* 0x0000000dff027e24 */ /* 0x004fc4000f8e00ff */
[----:B------:R-:W-:Y:S01]  /*04d0*/  IMAD.U32 R3, RZ, RZ, UR12 ;  /* 0x0000000cff037e24 */ /* 0x000fe2000f8e00ff */
[----:B------:R-:W2:Y:S04]  /*04e0*/  @!UP3 LDCU UR12, c[0x0][0x43c] ;  /* 0x00008780ff0cb7ac */ /* 0x000ea80008000800 */
[----:B------:R-:W5:Y:S01]  /*04f0*/  @!P3 LDG.E R4, desc[UR22][R2.64] ;  /* 0x000000160204b981 */ /* 0x000f62000c1e1900 */
[----:B------:R-:W-:Y:S01]  /*0500*/  UMOV UR11, URZ ;  /* 0x000000ff000b7c82 */ /* 0x000fe20008000000 */
[----:B------:R-:W-:Y:S02]  /*0510*/  USHF.L.U32 UR20, UR32, 0x7, URZ ;  /* 0x0000000720147899 */ /* 0x000fe400080006ff */
[----:B-1----:R-:W-:-:S04]  /*0520*/  @!UP3 UISETP.NE.U32.AND UP2, UPT, UR6, URZ, UPT ;  /* 0x000000ff0600b28c */ /* 0x002fc8000bf45070 */
[----:B------:R-:W-:Y:S02]  /*0530*/  @!UP3 UISETP.NE.AND.EX UP2, UPT, UR7, URZ, UPT, UP2 ;  /* 0x000000ff0700b28c */ /* 0x000fe4000bf45320 */
[----:B------:R-:W-:Y:S02]  /*0540*/  UIMAD UR31, UR10, UR9, UR34 ;  /* 0x000000090a1f72a4 */ /* 0x000fe4000f8e0222 */
[----:B--2---:R-:W-:Y:S01]  /*0550*/  @!UP3 USEL UR12, UR12, URZ, UP2 ;  /* 0x000000ff0c0cb287 */ /* 0x004fe20009000000 */
[----:B---3--:R-:W-:Y:S02]  /*0560*/  @P1 R2UR UR11, R5 ;  /* 0x00000000050b12ca */ /* 0x008fe400000e0000 */
[----:B----4-:R-:W-:Y:S02]  /*0570*/  @P4 R2UR UR21, R7 ;  /* 0x00000000071542ca */ /* 0x010fe400000e0000 */
[----:B-----5:R-:W-:-:S13]  /*0580*/  @P2 R2UR UR13, R6 ;  /* 0x00000000060d22ca */ /* 0x020fda00000e0000 */
        /* <DEDUP_REMOVED lines=17> */
.L_x_1756:
[----:B------:R-:W-:Y:S01]  /*06a0*/  @!UP3 UIADD3 UR30, UPT, UPT, UR12, UR4, -UR11 ;  /* 0x000000040c1eb290 */ /* 0x000fe2000fffe80b */
[----:B------:R-:W-:Y:S11]  /*06b0*/  @!P0 EXIT ;  /* 0x000000000000894d */ /* 0x000ff60003800000 */
[----:B------:R-:W-:Y:S01]  /*06c0*/  UISETP.GT.AND UP0, UPT, UR30, URZ, UPT ;  /* 0x000000ff1e00728c */ /* 0x000fe2000bf04270 */
[----:B------:R-:W-:-:S08]  /*06d0*/  LOP3.LUT R120, R22, 0x1f, RZ, 0xc0, !PT ;  /* 0x0000001f16787812 */ /* 0x000fd000078ec0ff */
        /* <DEDUP_REMOVED lines=11> */
[----:B------:R-:W1:Y:S03]  /*0790*/  @UP1 LDCU UR6, c[0x0][0x430] ;  /* 0x00008600ff0617ac */ /* 0x000e660008000800 */
[----:B------:R-:W-:Y:S02]  /*07a0*/  @UP0 UIMAD UR13, UR21, UR7, UR17 ;  /* 0x00000007150d02a4 */ /* 0x000fe4000f8e0211 */
[----:B----4-:R-:W-:Y:S01]  /*07b0*/  @UP1 UIMAD UR12, UR4, UR5, URZ ;  /* 0x00000005040c12a4 */ /* 0x010fe2000f8e02ff */
        /* <DEDUP_REMOVED lines=12> */
.L_x_1758:
        /* <DEDUP_REMOVED lines=8> */
[C---:B------:R-:W-:Y:S01]  /*0900*/  VIADD R19, R16.reuse, 0x40 ;  /* 0x0000004010137836 */ /* 0x040fe20000000000 */
[----:B----4-:R-:W-:Y:S01]  /*0910*/  UIMAD UR12, UR34, UR12, URZ ;  /* 0x0000000c220c72a4 */ /* 0x010fe2000f8e02ff */
[C---:B------:R-:W-:Y:S01]  /*0920*/  IADD3 R2, P0, PT, R11.reuse, UR14, RZ ;  /* 0x0000000e0b027c10 */ /* 0x040fe2000ff1e0ff */
[----:B------:R-:W-:Y:S01]  /*0930*/  UISETP.NE.AND UP0, UPT, UR21, -0x1, UPT ;  /* 0xffffffff1500788c */ /* 0x000fe2000bf05270 */
[C---:B------:R-:W-:Y:S01]  /*0940*/  ISETP.NE.AND P3, PT, R11.reuse, RZ, PT ;  /* 0x000000ff0b00720c */ /* 0x040fe20003f65270 */
[----:B------:R-:W-:Y:S01]  /*0950*/  UIMAD.WIDE.U32 UR32, UR32, 0x80, URZ ;  /* 0x00000080202078a5 */ /* 0x000fe2000f8e00ff */
[C---:B------:R-:W-:Y:S01]  /*0960*/  LOP3.LUT R14, R11.reuse, 0x40, RZ, 0xfc, !PT ;  /* 0x000000400b0e7812 */ /* 0x040fe200078efcff */
[----:B------:R-:W-:Y:S01]  /*0970*/  IMAD.X R3, RZ, RZ, UR13, P0 ;  /* 0x0000000dff037e24 */ /* 0x000fe200080e06ff */
[C---:B------:R-:W-:Y:S01]  /*0980*/  LOP3.LUT R13, R11.reuse, 0x80, RZ, 0xfc, !PT ;  /* 0x000000800b0d7812 */ /* 0x040fe200078efcff */
[----:B--2---:R-:W-:Y:S01]  /*0990*/  IMAD.U32 R0, RZ, RZ, UR4 ;  /* 0x00000004ff007e24 */ /* 0x004fe2000f8e00ff */
[----:B-1----:R-:W-:Y:S01]  /*09a0*/  UIMAD UR4, UR20, UR6, URZ ;  /* 0x00000006140472a4 */ /* 0x002fe2000f8e02ff */
[----:B------:R-:W-:Y:S01]  /*09b0*/  LOP3.LUT R15, R16, UR32, RZ, 0xfc, !PT ;  /* 0x00000020100f7c12 */ /* 0x000fe2000f8efcff */
[----:B------:R-:W-:Y:S01]  /*09c0*/  UIADD3 UR20, UPT, UPT, -UR20, UR8, URZ ;  /* 0x0000000814147290 */ /* 0x000fe2000fffe1ff */
[----:B------:R-:W-:Y:S01]  /*09d0*/  IMAD.WIDE.U32 R8, R0, UR34, R2 ;  /* 0x0000002200087c25 */ /* 0x000fe2000f8e0002 */
[----:B------:R-:W-:Y:S01]  /*09e0*/  @!UP1 UIMAD UR12, UR10, UR7, UR12 ;  /* 0x000000070a0c92a4 */ /* 0x000fe2000f8e020c */
[----:B------:R-:W-:Y:S01]  /*09f0*/  LOP3.LUT R12, R11, 0xc0, RZ, 0xfc, !PT ;  /* 0x000000c00b0c7812 */ /* 0x000fe200078efcff */
[----:B---3--:R-:W-:Y:S01]  /*0a00*/  UIMAD UR7, UR10, UR9, URZ ;  /* 0x000000090a0772a4 */ /* 0x008fe2000f8e02ff */
[----:B------:R-:W-:Y:S01]  /*0a10*/  IMAD.U32 R0, RZ, RZ, UR5 ;  /* 0x00000005ff007e24 */ /* 0x000fe2000f8e00ff */
[----:B------:R-:W-:Y:S01]  /*0a20*/  ISETP.GE.AND P1, PT, R16, UR20, PT ;  /* 0x0000001410007c0c */ /* 0x000fe2000bf26270 */
[----:B------:R-:W-:Y:S01]  /*0a30*/  USHF.R.S32.HI UR10, URZ, 0x1f, UR4 ;  /* 0x0000001fff0a7899 */ /* 0x000fe20008011404 */
[----:B------:R-:W-:Y:S01]  /*0a40*/  ISETP.GE.AND P0, PT, R17, UR20, PT ;  /* 0x0000001411007c0c */ /* 0x000fe2000bf06270 */
[----:B------:R-:W-:Y:S01]  /*0a50*/  USEL UR7, UR7, UR21, !UP0 ;  /* 0x0000001507077287 */ /* 0x000fe2000c000000 */
[----:B------:R-:W-:Y:S01]  /*0a60*/  IMAD R7, R0, UR34, R9 ;  /* 0x0000002200077c24 */ /* 0x000fe2000f8e0209 */
[----:B------:R-:W-:-:S02]  /*0a70*/  USHF.R.S32.HI UR8, URZ, 0x1f, UR12 ;  /* 0x0000001fff087899 */ /* 0x000fc4000801140c */
[----:B------:R-:W-:Y:S02]  /*0a80*/  USHF.R.S32.HI UR5, URZ, 0x1f, UR7 ;  /* 0x0000001fff057899 */ /* 0x000fe40008011407 */
[----:B------:R-:W-:Y:S02]  /*0a90*/  USEL UR7, UR7, URZ, UP1 ;  /* 0x000000ff07077287 */ /* 0x000fe40008800000 */
[----:B------:R-:W-:Y:S02]  /*0aa0*/  USEL UR5, UR5, URZ, UP1 ;  /* 0x000000ff05057287 */ /* 0x000fe40008800000 */
        /* <DEDUP_REMOVED lines=22> */
.L_x_1760:
[----:B------:R-:W-:Y:S05]  /*0c10*/  BSYNC.RECONVERGENT B0 ;  /* 0x0000000000007941 */ /* 0x000fea0003800200 */
.L_x_1759:
        /* <DEDUP_REMOVED lines=25> */
.L_x_1762:
[----:B------:R-:W-:Y:S05]  /*0db0*/  BSYNC.RECONVERGENT B0 ;  /* 0x0000000000007941 */ /* 0x000fea0003800200 */
.L_x_1761:
[----:B------:R-:W-:Y:S01]  /*0dc0*/  BSSY.RECONVERGENT B0, `(.L_x_1763) ;  /* 0x0000018000007945 */ /* 0x000fe20003800200 */
[----:B------:R-:W-:-:S03]  /*0dd0*/  ISETP.GE.AND P0, PT, R18, UR20, PT ;  /* 0x0000001412007c0c */ /* 0x000fc6000bf06270 */
[----:B------:R-:W-:Y:S10]  /*0de0*/  @P1 BRA `(.L_x_1764) ;  /* 0x0000000000541947 */ /* 0x000ff40003800000 */
[----:B------:R-:W3:Y:S01]  /*0df0*/  LDCU.64 UR8, c[0x0][0x408] ;  /* 0x00008100ff0877ac */ /* 0x000ee20008000a00 */
[----:B------:R-:W-:Y:S01]  /*0e00*/  IADD3 R10, P1, PT, R15, 0x40, RZ ;  /* 0x000000400f0a7810 */ /* 0x000fe20007f3e0ff */
[----:B-12---:R-:W-:Y:S01]  /*0e10*/  IMAD.MOV.U32 R2, RZ, RZ, R8 ;  /* 0x000000ffff027224 */ /* 0x006fe200078e0008 */
        /* <DEDUP_REMOVED lines=18> */
.L_x_1764:
[----:B------:R-:W-:Y:S05]  /*0f40*/  BSYNC.RECONVERGENT B0 ;  /* 0x0000000000007941 */ /* 0x000fea0003800200 */
.L_x_1763:
        /* <DEDUP_REMOVED lines=27> */
.L_x_1766:
[----:B------:R-:W-:Y:S05]  /*1100*/  BSYNC.RECONVERGENT B0 ;  /* 0x0000000000007941 */ /* 0x000fea0003800200 */
.L_x_1765:
        /* <DEDUP_REMOVED lines=10> */
.L_x_1768:
[----:B------:R-:W-:Y:S05]  /*11b0*/  BSYNC.RECONVERGENT B0 ;  /* 0x0000000000007941 */ /* 0x000fea0003800200 */
.L_x_1767:
        /* <DEDUP_REMOVED lines=10> */
.L_x_1770:
[----:B------:R-:W-:Y:S05]  /*1260*/  BSYNC.RECONVERGENT B0 ;  /* 0x0000000000007941 */ /* 0x000fea0003800200 */
.L_x_1769:
        /* <DEDUP_REMOVED lines=10> */
.L_x_1772:
[----:B------:R-:W-:Y:S05]  /*1310*/  BSYNC.RECONVERGENT B0 ;  /* 0x0000000000007941 */ /* 0x000fea0003800200 */
.L_x_1771:
        /* <DEDUP_REMOVED lines=10> */
.L_x_1757:
        /* <DEDUP_REMOVED lines=25> */
.L_x_1773:
[----:B------:R-:W1:Y:S01]  /*1550*/  LDCU.64 UR16, c[0x0][0x3b8] ;  /* 0x00007700ff1077ac */ /* 0x000e620008000a00 */
[----:B------:R-:W-:-:S04]  /*1560*/  UIADD3 UR9, UPT, UPT, UR11, UR13, URZ ;  /* 0x0000000d0b097290 */ /* 0x000fc8000fffe0ff */
[----:B-1----:R-:W-:Y:S02]  /*1570*/  UIMAD.WIDE.U32 UR4, UR9, UR16, URZ ;  /* 0x00000010090472a5 */ /* 0x002fe4000f8e00ff */
[----:B------:R-:W-:-:S04]  /*1580*/  UIMAD UR9, UR9, UR17, URZ ;  /* 0x00000011090972a4 */ /* 0x000fc8000f8e02ff */
[----:B------:R-:W-:Y:S01]  /*1590*/  UIADD3 UR9, UPT, UPT, UR5, UR9, URZ ;  /* 0x0000000905097290 */ /* 0x000fe2000fffe0ff */
[----:B------:R-:W-:-:S11]  /*15a0*/  UMOV UR12, UR4 ;  /* 0x00000004000c7c82 */ /* 0x000fd60008000000 */
.L_x_1774:
[----:B------:R-:W1:Y:S01]  /*15b0*/  LDC R5, c[0x0][0x3e8] ;  /* 0x0000fa00ff057b82 */ /* 0x000e620000000800 */
[----:B------:R-:W2:Y:S01]  /*15c0*/  S2R R6, SR_CTAID.Z ;  /* 0x0000000000067919 */ /* 0x000ea20000002700 */
[----:B------:R-:W3:Y:S01]  /*15d0*/  LDCU UR4, c[0x0][0x444] ;  /* 0x00008880ff0477ac */ /* 0x000ee20008000800 */
[----:B------:R-:W4:Y:S01]  /*15e0*/  LDCU UR29, c[0x0][0x448] ;  /* 0x00008900ff1d77ac */ /* 0x000f220008000800 */
[----:B---3--:R-:W-:Y:S01]  /*15f0*/  UIMAD UR4, UR31, UR4, UR20 ;  /* 0x000000041f0472a4 */ /* 0x008fe2000f8e0214 */
[----:B-1----:R-:W-:-:S03]  /*1600*/  IABS R0, R5 ;  /* 0x0000000500007213 */ /* 0x002fc60000000000 */
[----:B----4-:R-:W-:Y:S02]  /*1610*/  UIMAD UR33, UR4, UR29, UR27 ;  /* 0x0000001d042172a4 */ /* 0x010fe4000f8e021b */
[----:B------:R-:W-:-:S04]  /*1620*/  IMAD.MOV.U32 R4, RZ, RZ, R0 ;  /* 0x000000ffff047224 */ /* 0x000fc800078e0000 */
[----:B------:R-:W1:Y:S01]  /*1630*/  I2F.RP R2, R4 ;  /* 0x0000000400027306 */ /* 0x000e620000209400 */
[----:B--2---:R-:W-:-:S07]  /*1640*/  IABS R6, R6 ;  /* 0x0000000600067213 */ /* 0x004fce0000000000 */
[----:B-1----:R-:W1:Y:S02]  /*1650*/  MUFU.RCP R2, R2 ;  /* 0x0000000200027308 */ /* 0x002e640000001000 */
[----:B-1----:R-:W-:-:S06]  /*1660*/  VIADD R2, R2, 0xffffffe ;  /* 0x0ffffffe02027836 */ /* 0x002fcc0000000000 */
[----:B------:R-:W1:Y:S02]  /*1670*/  F2I.FTZ.U32.TRUNC.NTZ R3, R2 ;  /* 0x0000000200037305 */ /* 0x000e64000021f000 */
[----:B-1----:R-:W-:Y:S01]  /*1680*/  IADD3 R0, PT, PT, RZ, -R3, RZ ;  /* 0x80000003ff007210 */ /* 0x002fe20007ffe0ff */
[----:B------:R-:W-:-:S04]  /*1690*/  IMAD.MOV.U32 R2, RZ, RZ, RZ ;  /* 0x000000ffff027224 */ /* 0x000fc800078e00ff */
        /* <DEDUP_REMOVED lines=27> */
.L_x_1775:
[----:B------:R-:W1:Y:S01]  /*1850*/  LDCU.64 UR14, c[0x0][0x3c0] ;  /* 0x00007800ff0e77ac */ /* 0x000e620008000a00 */
[----:B------:R-:W-:-:S04]  /*1860*/  UIADD3 UR11, UPT, UPT, UR11, UR13, URZ ;  /* 0x0000000d0b0b7290 */ /* 0x000fc8000fffe0ff */
[----:B-1----:R-:W-:Y:S02]  /*1870*/  UIMAD.WIDE.U32 UR36, UR11, UR14, URZ ;  /* 0x0000000e0b2472a5 */ /* 0x002fe4000f8e00ff */
[----:B------:R-:W-:-:S04]  /*1880*/  UIMAD UR10, UR11, UR15, URZ ;  /* 0x0000000f0b0a72a4 */ /* 0x000fc8000f8e02ff */
[----:B------:R-:W-:-:S12]  /*1890*/  UIADD3 UR10, UPT, UPT, UR37, UR10, URZ ;  /* 0x0000000a250a7290 */ /* 0x000fd8000fffe0ff */
.L_x_1776:
[----:B------:R-:W1:Y:S01]  /*18a0*/  LDCU.64 UR18, c[0x0][0x3c8] ;  /* 0x00007900ff1277ac */ /* 0x000e620008000a00 */
[C---:B------:R-:W-:Y:S01]  /*18b0*/  IMAD.SHL.U32 R15, R22.reuse, 0x8, RZ ;  /* 0x00000008160f7824 */ /* 0x040fe200078e00ff */
[--C-:B------:R-:W-:Y:S01]  /*18c0*/  SHF.R.U32.HI R12, RZ, 0x3, R22.reuse ;  /* 0x00000003ff0c7819 */ /* 0x100fe20000011616 */
[----:B------:R-:W-:Y:S01]  /*18d0*/  IMAD.SHL.U32 R7, R22, 0x2, RZ ;  /* 0x0000000216077824 */ /* 0x000fe200078e00ff */
[----:B------:R-:W-:Y:S01]  /*18e0*/  UIADD3 UR20, UPT, UPT, -UR20, UR8, URZ ;  /* 0x0000000814147290 */ /* 0x000fe2000fffe1ff */
[----:B------:R-:W-:Y:S01]  /*18f0*/  SHF.R.U32.HI R208, RZ, 0x1, R22 ;  /* 0x00000001ffd07819 */ /* 0x000fe20000011616 */
[----:B------:R-:W-:Y:S01]  /*1900*/  USHF.R.S32.HI UR35, URZ, 0x1f, UR33 ;  /* 0x0000001fff237899 */ /* 0x000fe20008011421 */
[----:B------:R-:W-:Y:S01]  /*1910*/  LOP3.LUT R96, R15, 0x38, RZ, 0xc0, !PT ;  /* 0x000000380f607812 */ /* 0x000fe200078ec0ff */
[----:B------:R-:W-:Y:S01]  /*1920*/  VIADD R4, R12, 0x40 ;  /* 0x000000400c047836 */ /* 0x000fe20000000000 */
[----:B------:R-:W-:Y:S01]  /*1930*/  LOP3.LUT R6, R208, 0x70, RZ, 0xc0, !PT ;  /* 0x00000070d0067812 */ /* 0x000fe200078ec0ff */
[----:B------:R-:W-:Y:S01]  /*1940*/  BSSY.RECONVERGENT B0, `(.L_x_1777) ;  /* 0x0000067000007945 */ /* 0x000fe20003800200 */
[----:B------:R-:W-:-:S02]  /*1950*/  IADD3 R2, P0, PT, R96, UR6, RZ ;  /* 0x0000000660027c10 */ /* 0x000fc4000ff1e0ff */
[----:B------:R-:W-:Y:S02]  /*1960*/  ISETP.GE.AND P1, PT, R4, UR20, PT ;  /* 0x0000001404007c0c */ /* 0x000fe4000bf26270 */
[----:B------:R-:W-:Y:S01]  /*1970*/  IADD3 R4, P2, PT, R96, UR12, RZ ;  /* 0x0000000c60047c10 */ /* 0x000fe2000ff5e0ff */
[----:B------:R-:W-:Y:S01]  /*1980*/  IMAD.X R3, RZ, RZ, UR7, P0 ;  /* 0x00000007ff037e24 */ /* 0x000fe200080e06ff */
[----:B------:R-:W2:Y:S01]  /*1990*/  LDCU.128 UR4, c[0x0][0x3d0] ;  /* 0x00007a00ff0477ac */ /* 0x000ea20008000c00 */
[----:B-1----:R-:W-:Y:S01]  /*19a0*/  IMAD.U32 R5, RZ, RZ, UR18 ;  /* 0x00000012ff057e24 */ /* 0x002fe2000f8e00ff */
[----:B------:R-:W-:Y:S01]  /*19b0*/  LOP3.LUT R101, R7, 0x6, RZ, 0xc0, !PT ;  /* 0x0000000607657812 */ /* 0x000fe200078ec0ff */
[----:B------:R-:W1:Y:S01]  /*19c0*/  S2UR UR18, SR_CgaCtaId ;  /* 0x00000000001279c3 */ /* 0x000e620000008800 */
[----:B------:R-:W-:Y:S01]  /*19d0*/  LEA.HI R7, R120, R6, RZ, 0x1e ;  /* 0x0000000678077211 */ /* 0x000fe200078ff0ff */
[----:B------:R-:W-:Y:S01]  /*19e0*/  IMAD.WIDE.U32 R10, R5, UR34, R2 ;  /* 0x00000022050a7c25 */ /* 0x000fe2000f8e0002 */
[C---:B------:R-:W-:Y:S01]  /*19f0*/  IADD3 R2, P0, PT, R96.reuse, UR36, RZ ;  /* 0x0000002460027c10 */ /* 0x040fe2000ff1e0ff */
[----:B------:R-:W3:Y:S01]  /*1a00*/  LDCU.64 UR12, c[0x0][0x388] ;  /* 0x00007100ff0c77ac */ /* 0x000ee20008000a00 */
[----:B------:R-:W-:Y:S01]  /*1a10*/  SHF.R.S32.HI R6, RZ, 0x1f, R0 ;  /* 0x0000001fff067819 */ /* 0x000fe20000011400 */
[----:B------:R-:W-:Y:S01]  /*1a20*/  IMAD.X R5, RZ, RZ, UR9, P2 ;  /* 0x00000009ff057e24 */ /* 0x000fe200090e06ff */
[C---:B------:R-:W-:Y:S01]  /*1a30*/  LOP3.LUT R125, R96.reuse, 0x40, RZ, 0xfc, !PT ;  /* 0x00000040607d7812 */ /* 0x040fe200078efcff */
[----:B------:R-:W4:Y:S01]  /*1a40*/  LDCU.64 UR8, c[0x0][0x418] ;  /* 0x00008300ff0877ac */ /* 0x000f220008000a00 */
[----:B------:R-:W-:Y:S01]  /*1a50*/  IMAD.X R3, RZ, RZ, UR10, P0 ;  /* 0x0000000aff037e24 */ /* 0x000fe200080e06ff */
[----:B------:R-:W-:Y:S01]  /*1a60*/  LOP3.LUT R124, R96, 0x80, RZ, 0xfc, !PT ;  /* 0x00000080607c7812 */ /* 0x000fe200078efcff */
[----:B------:R-:W-:Y:S01]  /*1a70*/  IMAD R7, R7, UR29, R101 ;  /* 0x0000001d07077c24 */ /* 0x000fe2000f8e0265 */
[----:B------:R-:W5:Y:S01]  /*1a80*/  LDCU.64 UR10, c[0x0][0x390] ;  /* 0x00007200ff0a77ac */ /* 0x000f620008000a00 */
[----:B------:R-:W-:Y:S01]  /*1a90*/  IMAD.WIDE.U32 R4, R12, UR16, R4 ;  /* 0x000000100c047c25 */ /* 0x000fe2000f8e0004 */
[----:B------:R-:W-:-:S03]  /*1aa0*/  LOP3.LUT R122, R96, 0xc0, RZ, 0xfc, !PT ;  /* 0x000000c0607a7812 */ /* 0x000fc600078efcff */
[----:B------:R-:W-:-:S04]  /*1ab0*/  IMAD.WIDE.U32 R2, R12, UR14, R2 ;  /* 0x0000000e0c027c25 */ /* 0x000fc8000f8e0002 */
[C---:B--2---:R-:W-:Y:S02]  /*1ac0*/  IMAD R9, R6.reuse, UR4, RZ ;  /* 0x0000000406097c24 */ /* 0x044fe4000f8e02ff */
[----:B------:R-:W-:Y:S01]  /*1ad0*/  IMAD R8, R6, UR6, RZ ;  /* 0x0000000606087c24 */ /* 0x000fe2000f8e02ff */
[C---:B------:R-:W-:Y:S01]  /*1ae0*/  IADD3 R6, P0, PT, R7.reuse, UR33, RZ ;  /* 0x0000002107067c10 */ /* 0x040fe2000ff1e0ff */
[C---:B------:R-:W-:Y:S01]  /*1af0*/  IMAD R5, R12.reuse, UR17, R5 ;  /* 0x000000110c057c24 */ /* 0x040fe2000f8e0205 */
[----:B------:R-:W-:Y:S01]  /*1b00*/  UIMAD.WIDE.U32 UR32, UR32, 0x80, URZ ;  /* 0x00000080202078a5 */ /* 0x000fe2000f8e00ff */
[----:B------:R-:W-:Y:S01]  /*1b10*/  IMAD R3, R12, UR15, R3 ;  /* 0x0000000f0c037c24 */ /* 0x000fe2000f8e0203 */
[----:B------:R-:W-:Y:S01]  /*1b20*/  LEA.HI.X.SX32 R7, R7, UR35, 0x1, P0 ;  /* 0x0000002307077c11 */ /* 0x000fe200080f0eff */
[----:B------:R-:W-:Y:S01]  /*1b30*/  IMAD R9, R0, UR5, R9 ;  /* 0x0000000500097c24 */ /* 0x000fe2000f8e0209 */
[----:B----4-:R-:W-:Y:S01]  /*1b40*/  LEA R217, P0, R6, UR8, 0x1 ;  /* 0x0000000806d97c11 */ /* 0x010fe2000f8008ff */
[----:B------:R-:W-:Y:S01]  /*1b50*/  IMAD.WIDE.U32 R4, R0, UR4, R4 ;  /* 0x0000000400047c25 */ /* 0x000fe2000f8e0004 */
[----:B------:R-:W-:Y:S01]  /*1b60*/  UMOV UR4, 0x400 ;  /* 0x0000040000047882 */ /* 0x000fe20000000000 */
[----:B------:R-:W-:Y:S01]  /*1b70*/  USHF.L.U64.HI UR8, UR16, 0x6, UR17 ;  /* 0x0000000610087899 */ /* 0x000fe20008010211 */
[----:B------:R-:W-:Y:S01]  /*1b80*/  LEA.HI.X R216, R6, UR9, R7, 0x1, P0 ;  /* 0x0000000906d87c11 */ /* 0x000fe200080f0c07 */
[----:B------:R-:W-:Y:S01]  /*1b90*/  IMAD R8, R0, UR7, R8 ;  /* 0x0000000700087c24 */ /* 0x000fe2000f8e0208 */
[----:B---3--:R-:W-:Y:S01]  /*1ba0*/  LEA R123, P2, R4, UR12, 0x1 ;  /* 0x0000000c047b7c11 */ /* 0x008fe2000f8408ff */
[----:B------:R-:W-:Y:S01]  /*1bb0*/  IMAD.WIDE.U32 R2, R0, UR6, R2 ;  /* 0x0000000600027c25 */ /* 0x000fe2000f8e0002 */
[----:B------:R-:W-:-:S02]  /*1bc0*/  USHF.L.U32 UR9, UR16, 0x6, URZ ;  /* 0x0000000610097899 */ /* 0x000fc400080006ff */
[----:B------:R-:W-:Y:S01]  /*1bd0*/  USHF.L.U32 UR12, UR14, 0x6, URZ ;  /* 0x000000060e0c7899 */ /* 0x000fe200080006ff */
[----:B------:R-:W-:Y:S01]  /*1be0*/  IMAD.IADD R0, R5, 0x1, R9 ;  /* 0x0000000105007824 */ /* 0x000fe200078e0209 */
[----:B-----5:R-:W-:Y:S01]  /*1bf0*/  LEA R14, P0, R2, UR10, 0x1 ;  /* 0x0000000a020e7c11 */ /* 0x020fe2000f8008ff */
[----:B------:R-:W-:Y:S01]  /*1c00*/  IMAD.IADD R3, R3, 0x1, R8 ;  /* 0x0000000103037824 */ /* 0x000fe200078e0208 */
[----:B------:R2:W-:Y:S01]  /*1c10*/  STL [R1+0x88], R123 ;  /* 0x0000887b01007387 */ /* 0x0005e20000100800 */
[----:B------:R-:W-:Y:S01]  /*1c20*/  IMAD.U32 R6, RZ, RZ, UR19 ;  /* 0x00000013ff067e24 */ /* 0x000fe2000f8e00ff */
[----:B------:R-:W-:Y:S01]  /*1c30*/  LEA.HI.X R121, R4, UR13, R0, 0x1, P2 ;  /* 0x0000000d04797c11 */ /* 0x000fe200090f0c00 */
[----:B-1----:R-:W-:Y:S01]  /*1c40*/  ULEA UR13, UR18, UR4, 0x18 ;  /* 0x00000004120d7291 */ /* 0x002fe2000f8ec0ff */
[----:B------:R-:W-:Y:S01]  /*1c50*/  LEA.HI.X R13, R2, UR11, R3, 0x1, P0 ;  /* 0x0000000b020d7c11 */ /* 0x000fe200080f0c03 */
[----:B------:R2:W-:Y:S01]  /*1c60*/  STL [R1+0x90], R14 ;  /* 0x0000900e01007387 */ /* 0x0005e20000100800 */
[C---:B------:R-:W-:Y:S01]  /*1c70*/  ISETP.GE.AND P2, PT, R12.reuse, UR20, PT ;  /* 0x000000140c007c0c */ /* 0x040fe2000bf46270 */
[----:B------:R-:W-:Y:S01]  /*1c80*/  VIADD R9, R12, 0x20 ;  /* 0x000000200c097836 */ /* 0x000fe20000000000 */
[----:B------:R-:W-:Y:S01]  /*1c90*/  LOP3.LUT R0, R15, 0x1f8, RZ, 0xc0, !PT ;  /* 0x000001f80f007812 */ /* 0x000fe200078ec0ff */
[----:B------:R2:W-:Y:S01]  /*1ca0*/  STL [R1+0x84], R121 ;  /* 0x0000847901007387 */ /* 0x0005e20000100800 */
[----:B------:R-:W-:Y:S01]  /*1cb0*/  UIADD3 UR10, UPT, UPT, -UR27, UR30, URZ ;  /* 0x0000001e1b0a7290 */ /* 0x000fe2000fffe1ff */
[----:B------:R-:W-:Y:S01]  /*1cc0*/  IMAD R7, R6, UR34, R11 ;  /* 0x0000002206077c24 */ /* 0x000fe2000f8e020b */
[----:B------:R-:W-:Y:S01]  /*1cd0*/  LOP3.LUT R0, R0, 0x38, R22, 0x78, !PT ;  /* 0x0000003800007812 */ /* 0x000fe200078e7816 */
[----:B------:R2:W-:Y:S01]  /*1ce0*/  STL [R1+0x8c], R13 ;  /* 0x00008c0d01007387 */ /* 0x0005e20000100800 */
[----:B------:R-:W-:Y:S01]  /*1cf0*/  USHF.L.U64.HI UR11, UR14, 0x6, UR15 ;  /* 0x000000060e0b7899 */ /* 0x000fe2000801020f */
[----:B------:R-:W-:-:S02]  /*1d00*/  ISETP.GE.AND P0, PT, R9, UR20, PT ;  /* 0x0000001409007c0c */ /* 0x000fc4000bf06270 */
[----:B------:R2:W-:Y:S01]  /*1d10*/  STL [R1+0x7c], R125 ;  /* 0x00007c7d01007387 */ /* 0x0005e20000100800 */
[----:B------:R-:W-:Y:S02]  /*1d20*/  LOP3.LUT R0, R0, 0x1e00, R15, 0xf8, !PT ;  /* 0x00001e0000007812 */ /* 0x000fe400078ef80f */
[----:B------:R-:W-:Y:S01]  /*1d30*/  LOP3.LUT R8, R12, UR32, RZ, 0xfc, !PT ;  /* 0x000000200c087c12 */ /* 0x000fe2000f8efcff */
[----:B------:R2:W-:Y:S01]  /*1d40*/  STL [R1+0x78], R124 ;  /* 0x0000787c01007387 */ /* 0x0005e20000100800 */
[----:B------:R-:W-:-:S03]  /*1d50*/  LEA R215, R0, UR13, 0x1 ;  /* 0x0000000d00d77c11 */ /* 0x000fc6000f8e08ff */
[----:B------:R2:W-:Y:S01]  /*1d60*/  STL [R1+0x80], R122 ;  /* 0x0000807a01007387 */ /* 0x0005e20000100800 */
[----:B------:R-:W-:Y:S05]  /*1d70*/  @P2 BRA `(.L_x_1778) ;  /* 0x00000000008c2947 */ /* 0x000fea0003800000 */
[----:B------:R-:W1:Y:S01]  /*1d80*/  LDCU.64 UR4, c[0x0][0x3b0] ;  /* 0x00007600ff0477ac */ /* 0x000e620008000a00 */
[----:B------:R-:W-:Y:S01]  /*1d90*/  IMAD.MOV.U32 R6, RZ, RZ, R10 ;  /* 0x000000ffff067224 */ /* 0x000fe200078e000a */
[----:B------:R-:W3:Y:S01]  /*1da0*/  LDCU UR18, c[0x0][0x440] ;  /* 0x00008800ff1277ac */ /* 0x000ee20008000800 */
[----:B------:R-:W4:Y:S01]  /*1db0*/  LDCU.64 UR6, c[0x0][0x380] ;  /* 0x00007000ff0677ac */ /* 0x000f220008000a00 */
[----:B-1----:R-:W-:Y:S01]  /*1dc0*/  UIMAD UR19, UR33, UR4, URZ ;  /* 0x00000004211372a4 */ /* 0x002fe2000f8e02ff */
[----:B------:R-:W-:Y:S01]  /*1dd0*/  IMAD.WIDE.U32 R4, R8, UR4, R6 ;  /* 0x0000000408047c25 */ /* 0x000fe2000f8e0006 */
[----:B---3--:R-:W-:-:S04]  /*1de0*/  ISETP.GE.AND P5, PT, R96, UR18, PT ;  /* 0x0000001260007c0c */ /* 0x008fc8000bfa6270 */
[----:B------:R-:W-:Y:S01]  /*1df0*/  IMAD.U32 R0, RZ, RZ, UR19 ;  /* 0x00000013ff007e24 */ /* 0x000fe2000f8e00ff */
[----:B------:R-:W-:Y:S02]  /*1e00*/  ISETP.GE.AND P4, PT, R125, UR18, PT ;  /* 0x000000127d007c0c */ /* 0x000fe4000bf86270 */
[----:B----4-:R-:W-:Y:S01]  /*1e10*/  LEA R2, P6, R4, UR6, 0x1 ;  /* 0x0000000604027c11 */ /* 0x010fe2000f8c08ff */
        /* <DEDUP_REMOVED lines=25> */
.L_x_1778:
[----:B------:R-:W-:Y:S05]  /*1fb0*/  BSYNC.RECONVERGENT B0 ;  /* 0x0000000000007941 */ /* 0x000fea0003800200 */
.L_x_1777:
[----:B------:R-:W-:Y:S01]  /*1fc0*/  USHF.L.U64.HI UR18, UR16, 0x5, UR17 ;  /* 0x0000000510127899 */ /* 0x000fe20008010211 */
[----:B------:R-:W-:Y:S01]  /*1fd0*/  BSSY.RECONVERGENT B0, `(.L_x_1779) ;  /* 0x0000029000007945 */ /* 0x000fe20003800200 */
[C---:B------:R-:W-:Y:S02]  /*1fe0*/  ISETP.GE.AND P6, PT, R12.reuse, UR10, PT ;  /* 0x0000000a0c007c0c */ /* 0x040fe4000bfc6270 */
[----:B------:R-:W-:Y:S01]  /*1ff0*/  IADD3 R12, PT, PT, R12, 0x60, RZ ;  /* 0x000000600c0c7810 */ /* 0x000fe20007ffe0ff */
[----:B------:R-:W-:Y:S05]  /*2000*/  @P0 BRA `(.L_x_1780) ;  /* 0x0000000000940947 */ /* 0x000fea0003800000 */
        /* <DEDUP_REMOVED lines=37> */
.L_x_1780:
[----:B------:R-:W-:Y:S05]  /*2260*/  BSYNC.RECONVERGENT B0 ;  /* 0x0000000000007941 */ /* 0x000fea0003800200 */
.L_x_1779:
[----:B------:R-:W-:Y:S01]  /*2270*/  USHF.L.U32 UR19, UR16, 0x5, URZ ;  /* 0x0000000510137899 */ /* 0x000fe200080006ff */
[----:B------:R-:W-:Y:S01]  /*2280*/  BSSY.RECONVERGENT B0, `(.L_x_1781) ;  /* 0x0000028000007945 */ /* 0x000fe20003800200 */
[----:B------:R-:W-:-:S03]  /*2290*/  ISETP.GE.AND P0, PT, R12, UR20, PT ;  /* 0x000000140c007c0c */ /* 0x000fc6000bf06270 */
[----:B------:R-:W-:Y:S10]  /*22a0*/  @P1 BRA `(.L_x_1782) ;  /* 0x0000000000941947 */ /* 0x000ff40003800000 */
[----:B------:R-:W4:Y:S01]  /*22b0*/  LDCU.64 UR6, c[0x0][0x3b0] ;  /* 0x00007600ff0677ac */ /* 0x000f220008000a00 */
[----:B-1-3--:R-:W-:Y:S01]  /*22c0*/  IADD3 R2, P1, PT, R8, 0x40, RZ ;  /* 0x0000004008027810 */ /* 0x00afe20007f3e0ff */
[----:B------:R-:W-:Y:S01]  /*22d0*/  IMAD.MOV.U32 R4, RZ, RZ, R10 ;  /* 0x000000ffff047224 */ /* 0x000fe200078e000a */
[----:B------:R-:W1:Y:S01]  /*22e0*/  LDCU UR34, c[0x0][0x440] ;  /* 0x00008800ff2277ac */ /* 0x000e620008000800 */
[----:B------:R-:W-:Y:S02]  /*22f0*/  IMAD.MOV.U32 R5, RZ, RZ, R7 ;  /* 0x000000ffff057224 */ /* 0x000fe400078e0007 */
[----:B------:R-:W-:Y:S01]  /*2300*/  IMAD.X R0, RZ, RZ, UR33, P1 ;  /* 0x00000021ff007e24 */ /* 0x000fe200088e06ff */
        /* <DEDUP_REMOVED lines=31> */
.L_x_1782:
[----:B------:R-:W-:Y:S05]  /*2500*/  BSYNC.RECONVERGENT B0 ;  /* 0x0000000000007941 */ /* 0x000fea0003800200 */
.L_x_1781:
[----:B------:R-:W-:Y:S01]  /*2510*/  UIMAD.WIDE.U32 UR36, UR9, UR28, URZ ;  /* 0x0000001c092472a5 */ /* 0x000fe2000f8e00ff */
[----:B------:R-:W-:Y:S01]  /*2520*/  BSSY.RECONVERGENT B0, `(.L_x_1783) ;  /* 0x0000028000007945 */ /* 0x000fe20003800200 */
[----:B------:R-:W-:-:S03]  /*2530*/  ISETP.GE.AND P5, PT, R9, UR10, PT ;  /* 0x0000000a09007c0c */ /* 0x000fc6000bfa6270 */
[----:B------:R-:W-:Y:S10]  /*2540*/  @P0 BRA `(.L_x_1784) ;  /* 0x0000000000940947 */ /* 0x000ff40003800000 */
[----:B------:R-:W5:Y:S01]  /*2550*/  LDCU.64 UR6, c[0x0][0x3b0] ;  /* 0x00007600ff0677ac */ /* 0x000f620008000a00 */
[----:B------:R-:W-:Y:S01]  /*2560*/  IADD3 R0, P0, PT, R8, 0x60, RZ ;  /* 0x0000006008007810 */ /* 0x000fe20007f1e0ff */
[----:B-1-34-:R-:W-:Y:S01]  /*2570*/  IMAD.MOV.U32 R3, RZ, RZ, R7 ;  /* 0x000000ffff037224 */ /* 0x01afe200078e0007 */
[----:B------:R-:W1:Y:S03]  /*2580*/  LDCU UR34, c[0x0][0x440] ;  /* 0x00008800ff2277ac */ /* 0x000e660008000800 */
[----:B------:R-:W-:Y:S01]  /*2590*/  IMAD.X R2, RZ, RZ, UR33, P0 ;  /* 0x00000021ff027e24 */ /* 0x000fe200080e06ff */
[----:B------:R-:W3:Y:S03]  /*25a0*/  LDCU.64 UR4, c[0x0][0x380] ;  /* 0x00007000ff0477ac */ /* 0x000ee60008000a00 */
[----:B-----5:R-:W-:-:S02]  /*25b0*/  IMAD R6, R2, UR6, RZ ;  /* 0x0000000602067c24 */ /* 0x020fc4000f8e02ff */
[----:B------:R-:W-:Y:S01]  /*25c0*/  IMAD.MOV.U32 R2, RZ, RZ, R10 ;  /* 0x000000ffff027224 */ /* 0x000fe200078e000a */
[----:B-1----:R-:W-:-:S03]  /*25d0*/  ISETP.GE.AND P3, PT, R96, UR34, PT ;  /* 0x0000002260007c0c */ /* 0x002fc6000bf66270 */
[----:B------:R-:W-:Y:S01]  /*25e0*/  IMAD.WIDE.U32 R4, R0, UR6, R2 ;  /* 0x0000000600047c25 */ /* 0x000fe2000f8e0002 */
[----:B------:R-:W-:Y:S02]  /*25f0*/  ISETP.GE.AND P2, PT, R125, UR34, PT ;  /* 0x000000227d007c0c */ /* 0x000fe4000bf46270 */
[----:B------:R-:W-:Y:S01]  /*2600*/  ISETP.GE.AND P1, PT, R124, UR34, PT ;  /* 0x000000227c007c0c */ /* 0x000fe2000bf26270 */
[----:B------:R-:W-:Y:S01]  /*2610*/  IMAD R0, R0, UR7, R6 ;  /* 0x0000000700007c24 */ /* 0x000fe2000f8e0206 */
[----:B---3--:R-:W-:Y:S02]  /*2620*/  LEA R2, P4, R4, UR4, 0x1 ;  /* 0x0000000404027c11 */ /* 0x008fe4000f8808ff */
[----:B------:R-:W-:Y:S01]  /*2630*/  ISETP.GE.AND P0, PT, R122, UR34, PT ;  /* 0x000000227a007c0c */ /* 0x000fe2000bf06270 */
[----:B------:R-:W-:-:S05]  /*2640*/  IMAD.IADD R0, R5, 0x1, R0 ;  /* 0x0000000105007824 */ /* 0x000fca00078e0200 */
        /* <DEDUP_REMOVED lines=21> */
.L_x_1784:
[----:B------:R-:W-:Y:S05]  /*27a0*/  BSYNC.RECONVERGENT B0 ;  /* 0x0000000000007941 */ /* 0x000fea0003800200 */
.L_x_1783:
        /* <DEDUP_REMOVED lines=34> */
.L_x_1786:
[----:B------:R-:W-:Y:S05]  /*29d0*/  BSYNC.RECONVERGENT B0 ;  /* 0x0000000000007941 */ /* 0x000fea0003800200 */
.L_x_1785:
[----:B------:R-:W-:Y:S04]  /*29e0*/  BSSY.RECONVERGENT B0, `(.L_x_1787) ;  /* 0x0000021000007945 */ /* 0x000fe80003800200 */
[----:B------:R-:W-:Y:S05]  /*29f0*/  @P5 BRA `(.L_x_1788) ;  /* 0x00000000007c5947 */ /* 0x000fea0003800000 */
        /* <DEDUP_REMOVED lines=31> */
.L_x_1788:
[----:B------:R-:W-:Y:S05]  /*2bf0*/  BSYNC.RECONVERGENT B0 ;  /* 0x0000000000007941 */ /* 0x000fea0003800200 */
.L_x_1787:
[----:B------:R-:W0:Y:S01]  /*2c00*/  LDGDEPBAR ;  /* 0x00000000000079af */ /* 0x000e220000000000 */
[----:B------:R-:W-:Y:S01]  /*2c10*/  IMAD.SHL.U32 R100, R22, 0x40, RZ ;  /* 0x0000004016647824 */ /* 0x000fe200078e00ff */
[-C--:B------:R-:W-:Y:S01]  /*2c20*/  LOP3.LUT R217, R217, R216.reuse, RZ, 0x3c, !PT ;  /* 0x000000d8d9d97212 */ /* 0x080fe200078e3cff */
[----:B------:R-:W-:Y:S01]  /*2c30*/  UIMAD.WIDE.U32 UR16, UR12, UR28, URZ ;  /* 0x0000001c0c1072a5 */ /* 0x000fe2000f8e00ff */
[----:B------:R-:W-:Y:S01]  /*2c40*/  LOP3.LUT R0, R208, 0x8, RZ, 0xc0, !PT ;  /* 0x00000008d0007812 */ /* 0x000fe200078ec0ff */
[----:B------:R-:W-:Y:S01]  /*2c50*/  UIMAD UR4, UR11, UR28, URZ ;  /* 0x0000001c0b0472a4 */ /* 0x000fe2000f8e02ff */
[----:B------:R-:W-:Y:S01]  /*2c60*/  LOP3.LUT R6, R100, 0x1c0, RZ, 0xc0, !PT ;  /* 0x000001c064067812 */ /* 0x000fe200078ec0ff */
[----:B------:R-:W-:Y:S01]  /*2c70*/  BSSY.RECONVERGENT B0, `(.L_x_1789) ;  /* 0x000002d000007945 */ /* 0x000fe20003800200 */
[----:B------:R-:W-:Y:S01]  /*2c80*/  LOP3.LUT R216, R217, R216, RZ, 0x3c, !PT ;  /* 0x000000d8d9d87212 */ /* 0x000fe200078e3cff */
[----:B------:R-:W-:Y:S01]  /*2c90*/  UIADD3 UR4, UPT, UPT, UR17, UR4, URZ ;  /* 0x0000000411047290 */ /* 0x000fe2000fffe0ff */
[----:B------:R-:W-:-:S02]  /*2ca0*/  LOP3.LUT R6, R6, 0x38, R15, 0xf8, !PT ;  /* 0x0000003806067812 */ /* 0x000fc400078ef80f */
[----:B------:R-:W-:Y:S02]  /*2cb0*/  SHF.R.U32.HI R119, RZ, 0x5, R22 ;  /* 0x00000005ff777819 */ /* 0x000fe40000011616 */
[----:B------:R-:W-:Y:S02]  /*2cc0*/  LOP3.LUT R99, R6, R0, RZ, 0x3c, !PT ;  /* 0x0000000006637212 */ /* 0x000fe400078e3cff */
[----:B------:R-:W-:Y:S01]  /*2cd0*/  LOP3.LUT R217, R217, R216, RZ, 0x3c, !PT ;  /* 0x000000d8d9d97212 */ /* 0x000fe200078e3cff */
[----:B------:R-:W-:-:S04]  /*2ce0*/  DEPBAR.LE SB0, 0x0 ;  /* 0x000080000000791a */ /* 0x000fc80000000000 */
[----:B------:R-:W-:Y:S06]  /*2cf0*/  BAR.SYNC.DEFER_BLOCKING 0x0 ;  /* 0x0000000000007b1d */ /* 0x000fec0000010000 */
[----:B------:R-:W-:Y:S05]  /*2d00*/  @P6 BRA `(.L_x_1790) ;  /* 0x00000000007c6947 */ /* 0x000fea0003800000 */
        /* <DEDUP_REMOVED lines=31> */
.L_x_1790:
[----:B------:R1:W-:Y:S04]  /*2f00*/  STS.128 [R215+0x18000], RZ ;  /* 0x018000ffd7007388 */ /* 0x0003e80000000c00 */
[----:B------:R1:W-:Y:S04]  /*2f10*/  STS.128 [R215+0x1a000], RZ ;  /* 0x01a000ffd7007388 */ /* 0x0003e80000000c00 */
[----:B------:R1:W-:Y:S04]  /*2f20*/  STS.128 [R215+0x1c000], RZ ;  /* 0x01c000ffd7007388 */ /* 0x0003e80000000c00 */
[----:B------:R1:W-:Y:S02]  /*2f30*/  STS.128 [R215+0x1e000], RZ ;  /* 0x01e000ffd7007388 */ /* 0x0003e40000000c00 */
.L_x_1791:
[----:B------:R-:W-:Y:S05]  /*2f40*/  BSYNC.RECONVERGENT B0 ;  /* 0x0000000000007941 */ /* 0x000fea0003800200 */
.L_x_1789:
[----:B------:R-:W-:Y:S01]  /*2f50*/  ISETP.GE.AND P0, PT, R9, UR10, PT ;  /* 0x0000000a09007c0c */ /* 0x000fe2000bf06270 */
[----:B------:R-:W-:Y:S01]  /*2f60*/  IMAD.SHL.U32 R209, R22, 0x20, RZ ;  /* 0x0000002016d17824 */ /* 0x000fe200078e00ff */
[----:B------:R-:W-:Y:S01]  /*2f70*/  LOP3.LUT R20, R6, 0x8, R22, 0x78, !PT ;  /* 0x0000000806147812 */ /* 0x000fe200078e7816 */
[----:B------:R-:W-:Y:S01]  /*2f80*/  BSSY.RECONVERGENT B0, `(.L_x_1792) ;  /* 0x000002b000007945 */ /* 0x000fe20003800200 */
[----:B-1-34-:R-:W-:Y:S02]  /*2f90*/  LOP3.LUT R2, R100, 0x400, RZ, 0xc0, !PT ;  /* 0x0000040064027812 */ /* 0x01afe400078ec0ff */
[----:B------:R-:W-:-:S03]  /*2fa0*/  LOP3.LUT R209, R209, 0x7c00, RZ, 0xc0, !PT ;  /* 0x00007c00d1d17812 */ /* 0x000fc600078ec0ff */
[----:B------:R-:W-:Y:S01]  /*2fb0*/  IMAD R20, R20, 0x2, R2 ;  /* 0x0000000214147824 */ /* 0x000fe200078e0202 */
[----:B------:R-:W-:-:S03]  /*2fc0*/  LOP3.LUT R0, R209, 0x200, R100, 0xf8, !PT ;  /* 0x00000200d1007812 */ /* 0x000fc600078ef864 */
[----:B------:R1:W-:Y:S02]  /*2fd0*/  @P0 STS.128 [R215+0x19000], RZ ;  /* 0x019000ffd7000388 */ /* 0x0003e40000000c00 */
[----:B------:R-:W-:Y:S02]  /*2fe0*/  IMAD.IADD R0, R99, 0x1, R0 ;  /* 0x0000000163007824 */ /* 0x000fe400078e0200 */
[----:B------:R1:W-:Y:S03]  /*2ff0*/  @P0 STS.128 [R215+0x1b000], RZ ;  /* 0x01b000ffd7000388 */ /* 0x0003e60000000c00 */
[----:B------:R-:W-:Y:S01]  /*3000*/  LEA R21, R0, UR13, 0x1 ;  /* 0x0000000d00157c11 */ /* 0x000fe2000f8e08ff */
[----:B------:R1:W-:Y:S04]  /*3010*/  @P0 STS.128 [R215+0x1d000], RZ ;  /* 0x01d000ffd7000388 */ /* 0x0003e80000000c00 */
[----:B------:R1:W-:Y:S01]  /*3020*/  @P0 STS.128 [R215+0x1f000], RZ ;  /* 0x01f000ffd7000388 */ /* 0x0003e20000000c00 */
[----:B------:R-:W-:Y:S05]  /*3030*/  @P0 BRA `(.L_x_1793) ;  /* 0x00000000007c0947 */ /* 0x000fea0003800000 */
[----:B------:R-:W3:Y:S01]  /*3040*/  LDCU UR5, c[0x0][0x440] ;  /* 0x00008800ff0577ac */ /* 0x000ee20008000800 */
[----:B------:R-:W-:-:S04]  /*3050*/  ULEA UR7, UP0, UR14, UR16, 0x5 ;  /* 0x000000100e077291 */ /* 0x000fc8000f8028ff */
[----:B------:R-:W-:Y:S02]  /*3060*/  ULEA.HI.X UR6, UR14, UR4, UR15, 0x5, UP0 ;  /* 0x000000040e067291 */ /* 0x000fe400080f2c0f */
[----:B------:R-:W-:-:S04]  /*3070*/  IMAD.U32 R0, RZ, RZ, UR7 ;  /* 0x00000007ff007e24 */ /* 0x000fc8000f8e00ff */
[----:B------:R-:W-:Y:S01]  /*3080*/  IMAD.U32 R3, RZ, RZ, UR6 ;  /* 0x00000006ff037e24 */ /* 0x000fe2000f8e00ff */
[----:B------:R-:W-:Y:S02]  /*3090*/  LEA R2, P4, R0, R14, 0x1 ;  /* 0x0000000e00027211 */ /* 0x000fe400078808ff */
[----:B---3--:R-:W-:Y:S02]  /*30a0*/  ISETP.GE.AND P3, PT, R96, UR5, PT ;  /* 0x0000000560007c0c */ /* 0x008fe4000bf66270 */
        /* <DEDUP_REMOVED lines=24> */
.L_x_1793:
[----:B------:R-:W-:Y:S05]  /*3230*/  BSYNC.RECONVERGENT B0 ;  /* 0x0000000000007941 */ /* 0x000fea0003800200 */
.L_x_1792:
[----:B------:R-:W-:Y:S01]  /*3240*/  LDSM.16.M88.4 R4, [R21] ;  /* 0x000000001504783b */ /* 0x000fe20000000200 */
[----:B------:R-:W-:Y:S01]  /*3250*/  IMAD.MOV.U32 R94, RZ, RZ, 0x20 ;  /* 0x00000020ff5e7424 */ /* 0x000fe200078e00ff */
[----:B------:R-:W-:Y:S01]  /*3260*/  LOP3.LUT P2, RZ, R22, 0x2, RZ, 0xc0, !PT ;  /* 0x0000000216ff7812 */ /* 0x000fe2000784c0ff */
[----:B------:R-:W-:Y:S01]  /*3270*/  VIADD R0, R20, UR13 ;  /* 0x0000000d14007c36 */ /* 0x000fe20008000000 */
[----:B------:R-:W4:Y:S01]  /*3280*/  LDSM.16.M88.4 R32, [R20+UR13+0x10800] ;  /* 0x0108000d1420783b */ /* 0x000f220008000200 */
[----:B------:R-:W-:Y:S01]  /*3290*/  IMAD.MOV.U32 R118, RZ, RZ, 0x40 ;  /* 0x00000040ff767424 */ /* 0x000fe200078e00ff */
[----:B------:R-:W-:Y:S01]  /*32a0*/  SEL R94, R94, 0xffffffe0, !P2 ;  /* 0xffffffe05e5e7807 */ /* 0x000fe20005000000 */
[----:B------:R-:W-:Y:S01]  /*32b0*/  UISETP.GE.U32.AND UP1, UPT, UR30, 0x41, UPT ;  /* 0x000000411e00788c */ /* 0x000fe2000bf26070 */
[----:B--2---:R-:W2:Y:S01]  /*32c0*/  LDSM.16.M88.4 R12, [R20+UR13+0x10000] ;  /* 0x0100000d140c783b */ /* 0x004ea20008000200 */
[----:B------:R-:W-:Y:S01]  /*32d0*/  LOP3.LUT P0, RZ, R22, 0x4, RZ, 0xc0, !PT ;  /* 0x0000000416ff7812 */ /* 0x000fe2000780c0ff */
[----:B------:R-:W1:Y:S01]  /*32e0*/  LDCU.U8 UR4, c[0x0][0x4f8] ;  /* 0x00009f00ff0477ac */ /* 0x000e620008000000 */
[--C-:B---3--:R-:W-:Y:S01]  /*32f0*/  IMAD.IADD R2, R0, 0x1, R94.reuse ;  /* 0x0000000100027824 */ /* 0x108fe200078e025e */
[----:B------:R-:W3:Y:S01]  /*3300*/  LDSM.16.M88.4 R28, [R20+UR13+0x11000] ;  /* 0x0110000d141c783b */ /* 0x000ee20008000200 */
[----:B------:R-:W-:Y:S01]  /*3310*/  IMAD.IADD R93, R21, 0x1, R94 ;  /* 0x00000001155d7824 */ /* 0x000fe200078e025e */
[----:B------:R-:W-:-:S02]  /*3320*/  SEL R118, R118, 0xffffffc0, !P0 ;  /* 0xffffffc076767807 */ /* 0x000fc40004000000 */
[----:B------:R-:W5:Y:S03]  /*3330*/  LDSM.16.M88.4 R24, [R20+UR13+0x11800] ;  /* 0x0118000d1418783b */ /* 0x000f660008000200 */
[--C-:B------:R-:W-:Y:S01]  /*3340*/  IMAD.IADD R0, R0, 0x1, R118.reuse ;  /* 0x0000000100007824 */ /* 0x100fe200078e0276 */
[----:B------:R-:W-:Y:S01]  /*3350*/  LDSM.16.M88.4 R36, [R2+0x10000] ;  /* 0x010000000224783b */ /* 0x000fe20000000200 */
[----:B------:R-:W-:Y:S02]  /*3360*/  IMAD.IADD R95, R21, 0x1, R118 ;  /* 0x00000001155f7824 */ /* 0x000fe400078e0276 */
[C---:B------:R-:W-:Y:S01]  /*3370*/  IMAD.IADD R3, R94.reuse, 0x1, R0 ;  /* 0x000000015e037824 */ /* 0x040fe200078e0200 */
[----:B------:R-:W1:Y:S01]  /*3380*/  LDSM.16.M88.4 R8, [R93] ;  /* 0x000000005d08783b */ /* 0x000e620000000200 */
[----:B------:R-:W-:-:S03]  /*3390*/  IMAD.IADD R92, R94, 0x1, R95 ;  /* 0x000000015e5c7824 */ /* 0x000fc600078e025f */
[----:B------:R-:W-:Y:S04]  /*33a0*/  LDSM.16.M88.4 R48, [R2+0x11000] ;  /* 0x011000000230783b */ /* 0x000fe80000000200 */
[----:B------:R-:W-:Y:S04]  /*33b0*/  LDSM.16.M88.4 R64, [R0+0x10000] ;  /* 0x010000000040783b */ /* 0x000fe80000000200 */
[----:B------:R-:W-:Y:S04]  /*33c0*/  LDSM.16.M88.4 R76, [R0+0x10800] ;  /* 0x01080000004c783b */ /* 0x000fe80000000200 */
[----:B------:R-:W-:Y:S01]  /*33d0*/  LDSM.16.M88.4 R80, [R0+0x11000] ;  /* 0x011000000050783b */ /* 0x000fe20000000200 */
[C---:B----4-:R-:W-:Y:S03]  /*33e0*/  HMMA.16816.F32 R40, R4.reuse, R32, RZ ;  /* 0x000000200428723c */ /* 0x050fe600000018ff */
[----:B------:R-:W-:Y:S04]  /*33f0*/  LDSM.16.M88.4 R84, [R0+0x11800] ;  /* 0x011800000054783b */ /* 0x000fe80000000200 */
[----:B------:R-:W-:Y:S01]  /*3400*/  LDSM.16.M88.4 R88, [R3+0x10000] ;  /* 0x010000000358783b */ /* 0x000fe20000000200 */
[C---:B------:R-:W-:Y:S03]  /*3410*/  HMMA.16816.F32 R44, R4.reuse, R34, RZ ;  /* 0x00000022042c723c */ /* 0x040fe600000018ff */
[----:B------:R-:W4:Y:S04]  /*3420*/  LDSM.16.M88.4 R32, [R2+0x10800] ;  /* 0x010800000220783b */ /* 0x000f280000000200 */
[----:B------:R-:W0:Y:S01]  /*3430*/  LDGDEPBAR ;  /* 0x00000000000079af */ /* 0x000e220000000000 */
[C---:B--2---:R-:W-:Y:S08]  /*3440*/  HMMA.16816.F32 R16, R4.reuse, R12, RZ ;  /* 0x0000000c0410723c */ /* 0x044ff000000018ff */
[C---:B------:R-:W-:Y:S08]  /*3450*/  HMMA.16816.F32 R12, R4.reuse, R14, RZ ;  /* 0x0000000e040c723c */ /* 0x040ff000000018ff */
[C---:B---3--:R-:W-:Y:S08]  /*3460*/  HMMA.16816.F32 R52, R4.reuse, R28, RZ ;  /* 0x0000001c0434723c */ /* 0x048ff000000018ff */
[C---:B------:R-:W-:Y:S01]  /*3470*/  HMMA.16816.F32 R56, R4.reuse, R30, RZ ;  /* 0x0000001e0438723c */ /* 0x040fe200000018ff */
[----:B------:R-:W2:Y:S07]  /*3480*/  LDSM.16.M88.4 R28, [R2+0x11800] ;  /* 0x01180000021c783b */ /* 0x000eae0000000200 */
[C---:B-----5:R-:W-:Y:S08]  /*3490*/  HMMA.16816.F32 R72, R4.reuse, R24, RZ ;  /* 0x000000180448723c */ /* 0x060ff000000018ff */
[----:B------:R-:W-:Y:S01]  /*34a0*/  HMMA.16816.F32 R68, R4, R26, RZ ;  /* 0x0000001a0444723c */ /* 0x000fe200000018ff */
[----:B------:R-:W3:Y:S07]  /*34b0*/  LDSM.16.M88.4 R4, [R95] ;  /* 0x000000005f04783b */ /* 0x000eee0000000200 */
[C---:B-1----:R-:W-:Y:S08]  /*34c0*/  HMMA.16816.F32 R24, R8.reuse, R38, R12 ;  /* 0x000000260818723c */ /* 0x042ff0000000180c */
[C---:B----4-:R-:W-:Y:S08]  /*34d0*/  HMMA.16816.F32 R12, R8.reuse, R32, R40 ;  /* 0x00000020080c723c */ /* 0x050ff00000001828 */
[C---:B------:R-:W-:Y:S01]  /*34e0*/  HMMA.16816.F32 R60, R8.reuse, R36, R16 ;  /* 0x00000024083c723c */ /* 0x040fe20000001810 */
[----:B------:R-:W1:Y:S07]  /*34f0*/  LDSM.16.M88.4 R16, [R92] ;  /* 0x000000005c10783b */ /* 0x000e6e0000000200 */
[C---:B------:R-:W-:Y:S08]  /*3500*/  HMMA.16816.F32 R32, R8.reuse, R34, R44 ;  /* 0x000000220820723c */ /* 0x040ff0000000182c */
[C---:B------:R-:W-:Y:S08]  /*3510*/  HMMA.16816.F32 R36, R8.reuse, R48, R52 ;  /* 0x000000300824723c */ /* 0x040ff00000001834 */
[C---:B------:R-:W-:Y:S08]  /*3520*/  HMMA.16816.F32 R40, R8.reuse, R50, R56 ;  /* 0x000000320828723c */ /* 0x040ff00000001838 */
[----:B--2---:R-:W-:Y:S01]  /*3530*/  HMMA.16816.F32 R44, R8, R28, R72 ;  /* 0x0000001c082c723c */ /* 0x004fe20000001848 */
[----:B------:R-:W-:Y:S07]  /*3540*/  LDSM.16.M88.4 R72, [R20+UR13+0x12000] ;  /* 0x0120000d1448783b */ /* 0x000fee0008000200 */
[----:B---3--:R-:W-:Y:S08]  /*3550*/  HMMA.16816.F32 R48, R4, R66, R24 ;  /* 0x000000420430723c */ /* 0x008ff00000001818 */
[----:B------:R-:W-:Y:S01]  /*3560*/  HMMA.16816.F32 R52, R8, R30, R68 ;  /* 0x0000001e0834723c */ /* 0x000fe20000001844 */
[----:B------:R-:W-:Y:S07]  /*3570*/  LDSM.16.M88.4 R68, [R20+UR13+0x12800] ;  /* 0x0128000d1444783b */ /* 0x000fee0008000200 */
[C---:B------:R-:W-:Y:S01]  /*3580*/  HMMA.16816.F32 R24, R4.reuse, R78, R32 ;  /* 0x0000004e0418723c */ /* 0x040fe20000001820 */
[----:B------:R-:W2:Y:S07]  /*3590*/  LDSM.16.M88.4 R32, [R3+0x10800] ;  /* 0x010800000320783b */ /* 0x000eae0000000200 */
[C---:B------:R-:W-:Y:S01]  /*35a0*/  HMMA.16816.F32 R56, R4.reuse, R64, R60 ;  /* 0x000000400438723c */ /* 0x040fe2000000183c */
[----:B------:R-:W3:Y:S04]  /*35b0*/  LDSM.16.M88.4 R60, [R3+0x11000] ;  /* 0x01100000033c783b */ /* 0x000ee80000000200 */
[----:B------:R-:W4:Y:S03]  /*35c0*/  LDSM.16.M88.4 R64, [R3+0x11800] ;  /* 0x011800000340783b */ /* 0x000f260000000200 */
[C---:B------:R-:W-:Y:S08]  /*35d0*/  HMMA.16816.F32 R8, R4.reuse, R80, R36 ;  /* 0x000000500408723c */ /* 0x040ff00000001824 */
[C---:B------:R-:W-:Y:S01]  /*35e0*/  HMMA.16816.F32 R36, R4.reuse, R82, R40 ;  /* 0x000000520424723c */ /* 0x040fe20000001828 */
[----:B------:R-:W-:Y:S07]  /*35f0*/  LDSM.16.M88.4 R80, [R20+UR13+0x13800] ;  /* 0x0138000d1450783b */ /* 0x000fee0008000200 */
[C---:B------:R-:W-:Y:S08]  /*3600*/  HMMA.16816.F32 R40, R4.reuse, R84, R44 ;  /* 0x000000540428723c */ /* 0x040ff0000000182c */
[C---:B------:R-:W-:Y:S01]  /*3610*/  HMMA.16816.F32 R28, R4.reuse, R76, R12 ;  /* 0x0000004c041c723c */ /* 0x040fe2000000180c */
[----:B------:R-:W5:Y:S04]  /*3620*/  LDSM.16.M88.4 R12, [R21+0x4000] ;  /* 0x00400000150c783b */ /* 0x000f680000000200 */
[----:B------:R-:W-:Y:S03]  /*3630*/  LDSM.16.M88.4 R76, [R0+0x12000] ;  /* 0x01200000004c783b */ /* 0x000fe60000000200 */
[----:B------:R-:W-:Y:S01]  /*3640*/  HMMA.16816.F32 R44, R4, R86, R52 ;  /* 0x00000056042c723c */ /* 0x000fe20000001834 */
[----:B------:R-:W-:Y:S07]  /*3650*/  LDSM.16.M88.4 R84, [R2+0x12000] ;  /* 0x012000000254783b */ /* 0x000fee0000000200 */
[C---:B-1----:R-:W-:Y:S08]  /*3660*/  HMMA.16816.F32 R52, R16.reuse, R88, R56 ;  /* 0x000000581034723c */ /* 0x042ff00000001838 */
[C---:B------:R-:W-:Y:S01]  /*3670*/  HMMA.16816.F32 R56, R16.reuse, R90, R48 ;  /* 0x0000005a1038723c */ /* 0x040fe20000001830 */
[----:B------:R-:W1:Y:S07]  /*3680*/  LDSM.16.M88.4 R88, [R20+UR13+0x13000] ;  /* 0x0130000d1458783b */ /* 0x000e6e0008000200 */
[C---:B--2---:R-:W-:Y:S08]  /*3690*/  HMMA.16816.F32 R48, R16.reuse, R32, R28 ;  /* 0x000000201030723c */ /* 0x044ff0000000181c */
[C---:B------:R-:W-:Y:S08]  /*36a0*/  HMMA.16816.F32 R32, R16.reuse, R34, R24 ;  /* 0x000000221020723c */ /* 0x040ff00000001818 */
[C---:B---3--:R-:W-:Y:S01]  /*36b0*/  HMMA.16816.F32 R4, R16.reuse, R60, R8 ;  /* 0x0000003c1004723c */ /* 0x048fe20000001808 */
[----:B------:R-:W2:Y:S07]  /*36c0*/  LDSM.16.M88.4 R8, [R93+0x4000] ;  /* 0x004000005d08783b */ /* 0x000eae0000000200 */
[C---:B------:R-:W-:Y:S01]  /*36d0*/  HMMA.16816.F32 R28, R16.reuse, R62, R36 ;  /* 0x0000003e101c723c */ /* 0x040fe20000001824 */
[----:B------:R-:W-:Y:S07]  /*36e0*/  LDSM.16.M88.4 R60, [R2+0x13000] ;  /* 0x01300000023c783b */ /* 0x000fee0000000200 */
[C---:B----4-:R-:W-:Y:S08]  /*36f0*/  HMMA.16816.F32 R24, R16.reuse, R64, R40 ;  /* 0x000000401018723c */ /* 0x050ff00000001828 */
[----:B------:R-:W-:Y:S01]  /*3700*/  HMMA.16816.F32 R16, R16, R66, R44 ;  /* 0x000000421010723c */ /* 0x000fe2000000182c */
[----:B------:R-:W3:Y:S07]  /*3710*/  LDSM.16.M88.4 R64, [R2+0x12800] ;  /* 0x012800000240783b */ /* 0x000eee0000000200 */
[C---:B-----5:R-:W-:Y:S08]  /*3720*/  HMMA.16816.F32 R40, R12.reuse, R72, R52 ;  /* 0x000000480c28723c */ /* 0x060ff00000001834 */
[C---:B------:R-:W-:Y:S08]  /*3730*/  HMMA.16816.F32 R48, R12.reuse, R68, R48 ;  /* 0x000000440c30723c */ /* 0x040ff00000001830 */
[C---:B------:R-:W-:Y:S01]  /*3740*/  HMMA.16816.F32 R52, R12.reuse, R70, R32 ;  /* 0x000000460c34723c */ /* 0x040fe20000001820 */
[----:B------:R-:W4:Y:S07]  /*3750*/  LDSM.16.M88.4 R68, [R2+0x13800] ;  /* 0x013800000244783b */ /* 0x000f2e0000000200 */
[C---:B-1----:R-:W-:Y:S01]  /*3760*/  HMMA.16816.F32 R44, R12.reuse, R88, R4 ;  /* 0x000000580c2c723c */ /* 0x042fe20000001804 */
[----:B------:R-:W1:Y:S07]  /*3770*/  LDSM.16.M88.4 R4, [R95+0x4000] ;  /* 0x004000005f04783b */ /* 0x000e6e0000000200 */
[C---:B------:R-:W-:Y:S01]  /*3780*/  HMMA.16816.F32 R56, R12.reuse, R74, R56 ;  /* 0x0000004a0c38723c */ /* 0x040fe20000001838 */
[----:B------:R-:W5:Y:S07]  /*3790*/  LDSM.16.M88.4 R72, [R0+0x12800] ;  /* 0x012800000048783b */ /* 0x000f6e0000000200 */
[C---:B------:R-:W-:Y:S01]  /*37a0*/  HMMA.16816.F32 R36, R12.reuse, R90, R28 ;  /* 0x0000005a0c24723c */ /* 0x040fe2000000181c */
[----:B------:R-:W5:Y:S07]  /*37b0*/  LDSM.16.M88.4 R88, [R0+0x13000] ;  /* 0x013000000058783b */ /* 0x000f6e0000000200 */
[C---:B------:R-:W-:Y:S08]  /*37c0*/  HMMA.16816.F32 R32, R12.reuse, R80, R24 ;  /* 0x000000500c20723c */ /* 0x040ff00000001818 */
[----:B------:R-:W-:Y:S01]  /*37d0*/  HMMA.16816.F32 R24, R12, R82, R16 ;  /* 0x000000520c18723c */ /* 0x000fe20000001810 */
[----:B------:R-:W5:Y:S07]  /*37e0*/  LDSM.16.M88.4 R80, [R0+0x13800] ;  /* 0x013800000050783b */ /* 0x000f6e0000000200 */
[C---:B--2---:R-:W-:Y:S08]  /*37f0*/  HMMA.16816.F32 R12, R8.reuse, R86, R56 ;  /* 0x00000056080c723c */ /* 0x044ff00000001838 */
[C---:B---3--:R-:W-:Y:S08]  /*3800*/  HMMA.16816.F32 R28, R8.reuse, R64, R48 ;  /* 0x00000040081c723c */ /* 0x048ff00000001830 */
[C---:B------:R-:W-:Y:S08]  /*3810*/  HMMA.16816.F32 R52, R8.reuse, R66, R52 ;  /* 0x000000420834723c */ /* 0x040ff00000001834 */
[C---:B------:R-:W-:Y:S08]  /*3820*/  HMMA.16816.F32 R56, R8.reuse, R60, R44 ;  /* 0x0000003c0838723c */ /* 0x040ff0000000182c */
[C---:B------:R-:W-:Y:S01]  /*3830*/  HMMA.16816.F32 R64, R8.reuse, R62, R36 ;  /* 0x0000003e0840723c */ /* 0x040fe20000001824 */
[----:B------:R-:W-:Y:S07]  /*3840*/  LDSM.16.M88.4 R36, [R3+0x13000] ;  /* 0x013000000324783b */ /* 0x000fee0000000200 */
[C---:B----4-:R-:W-:Y:S08]  /*3850*/  HMMA.16816.F32 R60, R8.reuse, R68, R32 ;  /* 0x00000044083c723c */ /* 0x050ff00000001820 */
[----:B------:R-:W-:Y:S01]  /*3860*/  HMMA.16816.F32 R16, R8, R84, R40 ;  /* 0x000000540810723c */ /* 0x000fe20000001828 */
[----:B------:R-:W-:Y:S04]  /*3870*/  LDSM.16.M88.4 R40, [R3+0x12000] ;  /* 0x012000000328783b */ /* 0x000fe80000000200 */
[----:B------:R-:W-:Y:S03]  /*3880*/  LDSM.16.M88.4 R84, [R3+0x13800] ;  /* 0x013800000354783b */ /* 0x000fe60000000200 */
[----:B-1----:R-:W-:Y:S01]  /*3890*/  HMMA.16816.F32 R32, R4, R78, R12 ;  /* 0x0000004e0420723c */ /* 0x002fe2000000180c */
[----:B------:R-:W1:Y:S07]  /*38a0*/  LDSM.16.M88.4 R12, [R92+0x4000] ;  /* 0x004000005c0c783b */ /* 0x000e6e0000000200 */
[----:B------:R-:W-:Y:S01]  /*38b0*/  HMMA.16816.F32 R48, R8, R70, R24 ;  /* 0x000000460830723c */ /* 0x000fe20000001818 */
[----:B------:R-:W-:Y:S07]  /*38c0*/  LDSM.16.M88.4 R68, [R2+0x14000] ;  /* 0x014000000244783b */ /* 0x000fee0000000200 */
[C---:B-----5:R-:W-:Y:S01]  /*38d0*/  HMMA.16816.F32 R24, R4.reuse, R72, R28 ;  /* 0x000000480418723c */ /* 0x060fe2000000181c */
[----:B------:R-:W2:Y:S07]  /*38e0*/  LDSM.16.M88.4 R28, [R3+0x12800] ;  /* 0x01280000031c783b */ /* 0x000eae0000000200 */
[C---:B------:R-:W-:Y:S08]  /*38f0*/  HMMA.16816.F32 R44, R4.reuse, R76, R16 ;  /* 0x0000004c042c723c */ /* 0x040ff00000001810 */
[C---:B------:R-:W-:Y:S01]  /*3900*/  HMMA.16816.F32 R16, R4.reuse, R74, R52 ;  /* 0x0000004a0410723c */ /* 0x040fe20000001834 */
[----:B------:R-:W-:Y:S07]  /*3910*/  LDSM.16.M88.4 R72, [R20+UR13+0x14800] ;  /* 0x0148000d1448783b */ /* 0x000fee0008000200 */
[C---:B------:R-:W-:Y:S08]  /*3920*/  HMMA.16816.F32 R8, R4.reuse, R88, R56 ;  /* 0x000000580408723c */ /* 0x040ff00000001838 */
[C---:B------:R-:W-:Y:S01]  /*3930*/  HMMA.16816.F32 R52, R4.reuse, R90, R64 ;  /* 0x0000005a0434723c */ /* 0x040fe20000001840 */
[----:B------:R-:W-:Y:S07]  /*3940*/  LDSM.16.M88.4 R88, [R2+0x14800] ;  /* 0x014800000258783b */ /* 0x000fee0000000200 */
[C---:B------:R-:W-:Y:S08]  /*3950*/  HMMA.16816.F32 R76, R4.reuse, R80, R60 ;  /* 0x00000050044c723c */ /* 0x040ff0000000183c */
[----:B------:R-:W-:Y:S01]  /*3960*/  HMMA.16816.F32 R64, R4, R82, R48 ;  /* 0x000000520440723c */ /* 0x000fe20000001830 */
[----:B------:R-:W3:Y:S04]  /*3970*/  LDSM.16.M88.4 R4, [R21+0x8000] ;  /* 0x008000001504783b */ /* 0x000ee80000000200 */
[----:B------:R-:W4:Y:S03]  /*3980*/  LDSM.16.M88.4 R80, [R20+UR13+0x14000] ;  /* 0x0140000d1450783b */ /* 0x000f260008000200 */
[C---:B-1----:R-:W-:Y:S08]  /*3990*/  HMMA.16816.F32 R60, R12.reuse, R40, R44 ;  /* 0x000000280c3c723c */ /* 0x042ff0000000182c */
[C---:B------:R-:W-:Y:S01]  /*39a0*/  HMMA.16816.F32 R44, R12.reuse, R42, R32 ;  /* 0x0000002a0c2c723c */ /* 0x040fe20000001820 */
[----:B------:R-:W1:Y:S07]  /*39b0*/  LDSM.16.M88.4 R32, [R20+UR13+0x15000] ;  /* 0x0150000d1420783b */ /* 0x000e6e0008000200 */
[C---:B--2---:R-:W-:Y:S08]  /*39c0*/  HMMA.16816.F32 R56, R12.reuse, R28, R24 ;  /* 0x0000001c0c38723c */ /* 0x044ff00000001818 */
[C---:B------:R-:W-:Y:S08]  /*39d0*/  HMMA.16816.F32 R48, R12.reuse, R30, R16 ;  /* 0x0000001e0c30723c */ /* 0x040ff00000001810 */
[C---:B------:R-:W-:Y:S01]  /*39e0*/  HMMA.16816.F32 R28, R12.reuse, R36, R8 ;  /* 0x000000240c1c723c */ /* 0x040fe20000001808 */
[----:B------:R-:W-:Y:S07]  /*39f0*/  LDSM.16.M88.4 R8, [R93+0x8000] ;  /* 0x008000005d08783b */ /* 0x000fee0000000200 */
[C---:B------:R-:W-:Y:S01]  /*3a00*/  HMMA.16816.F32 R24, R12.reuse, R38, R52 ;  /* 0x000000260c18723c */ /* 0x040fe20000001834 */
[----:B------:R-:W2:Y:S07]  /*3a10*/  LDSM.16.M88.4 R36, [R20+UR13+0x15800] ;  /* 0x0158000d1424783b */ /* 0x000eae0008000200 */
[C---:B------:R-:W-:Y:S01]  /*3a20*/  HMMA.16816.F32 R16, R12.reuse, R84, R76 ;  /* 0x000000540c10723c */ /* 0x040fe2000000184c */
[----:B------:R-:W-:Y:S07]  /*3a30*/  LDSM.16.M88.4 R76, [R2+0x15800] ;  /* 0x01580000024c783b */ /* 0x000fee0000000200 */
[----:B------:R-:W-:Y:S01]  /*3a40*/  HMMA.16816.F32 R12, R12, R86, R64 ;  /* 0x000000560c0c723c */ /* 0x000fe20000001840 */
[----:B------:R-:W5:Y:S04]  /*3a50*/  LDSM.16.M88.4 R84, [R2+0x15000] ;  /* 0x015000000254783b */ /* 0x000f680000000200 */
[----:B------:R-:W-:Y:S03]  /*3a60*/  LDSM.16.M88.4 R64, [R0+0x14800] ;  /* 0x014800000040783b */ /* 0x000fe60000000200 */
[C---:B---3--:R-:W-:Y:S08]  /*3a70*/  HMMA.16816.F32 R56, R4.reuse, R72, R56 ;  /* 0x000000480438723c */ /* 0x048ff00000001838 */
[C---:B------:R-:W-:Y:S01]  /*3a80*/  HMMA.16816.F32 R52, R4.reuse, R74, R48 ;  /* 0x0000004a0434723c */ /* 0x040fe20000001830 */
[----:B------:R-:W-:Y:S07]  /*3a90*/  LDSM.16.M88.4 R72, [R3+0x15000] ;  /* 0x015000000348783b */ /* 0x000fee0000000200 */
[C---:B----4-:R-:W-:Y:S08]  /*3aa0*/  HMMA.16816.F32 R40, R4.reuse, R80, R60 ;  /* 0x000000500428723c */ /* 0x050ff0000000183c */
[C---:B-1----:R-:W-:Y:S01]  /*3ab0*/  HMMA.16816.F32 R48, R4.reuse, R32, R28 ;  /* 0x000000200430723c */ /* 0x042fe2000000181c */
[----:B------:R-:W-:Y:S07]  /*3ac0*/  LDSM.16.M88.4 R28, [R0+0x14000] ;  /* 0x01400000001c783b */ /* 0x000fee0000000200 */
[C---:B------:R-:W-:Y:S01]  /*3ad0*/  HMMA.16816.F32 R44, R4.reuse, R82, R44 ;  /* 0x00000052042c723c */ /* 0x040fe2000000182c */
[----:B------:R-:W-:Y:S07]  /*3ae0*/  LDSM.16.M88.4 R80, [R20+UR13+0x17800] ;  /* 0x0178000d1450783b */ /* 0x000fee0008000200 */
[C---:B------:R-:W-:Y:S08]  /*3af0*/  HMMA.16816.F32 R32, R4.reuse, R34, R24 ;  /* 0x000000220420723c */ /* 0x040ff00000001818 */
[C---:B--2---:R-:W-:Y:S08]  /*3b00*/  HMMA.16816.F32 R24, R4.reuse, R36, R16 ;  /* 0x000000240418723c */ /* 0x044ff00000001810 */
[----:B------:R-:W-:Y:S01]  /*3b10*/  HMMA.16816.F32 R12, R4, R38, R12 ;  /* 0x00000026040c723c */ /* 0x000fe2000000180c */
[----:B------:R-:W1:Y:S07]  /*3b20*/  LDSM.16.M88.4 R4, [R95+0x8000] ;  /* 0x008000005f04783b */ /* 0x000e6e0000000200 */
[C---:B------:R-:W-:Y:S08]  /*3b30*/  HMMA.16816.F32 R60, R8.reuse, R88, R56 ;  /* 0x00000058083c723c */ /* 0x040ff00000001838 */
[C---:B------:R-:W-:Y:S01]  /*3b40*/  HMMA.16816.F32 R56, R8.reuse, R90, R52 ;  /* 0x0000005a0838723c */ /* 0x040fe20000001834 */
[----:B------:R-:W2:Y:S07]  /*3b50*/  LDSM.16.M88.4 R52, [R0+0x15000] ;  /* 0x015000000034783b */ /* 0x000eae0000000200 */
[C---:B------:R-:W-:Y:S01]  /*3b60*/  HMMA.16816.F32 R16, R8.reuse, R68, R40 ;  /* 0x000000440810723c */ /* 0x040fe20000001828 */
[----:B------:R-:W3:Y:S07]  /*3b70*/  LDSM.16.M88.4 R40, [R0+0x15800] ;  /* 0x015800000028783b */ /* 0x000eee0000000200 */
[C---:B------:R-:W-:Y:S01]  /*3b80*/  HMMA.16816.F32 R36, R8.reuse, R70, R44 ;  /* 0x000000460824723c */ /* 0x040fe2000000182c */
[----:B------:R-:W-:Y:S07]  /*3b90*/  LDSM.16.M88.4 R68, [R3+0x14000] ;  /* 0x014000000344783b */ /* 0x000fee0000000200 */
[C---:B-----5:R-:W-:Y:S08]  /*3ba0*/  HMMA.16816.F32 R44, R8.reuse, R86, R32 ;  /* 0x00000056082c723c */ /* 0x060ff00000001820 */
[C---:B------:R-:W-:Y:S08]  /*3bb0*/  HMMA.16816.F32 R32, R8.reuse, R76, R24 ;  /* 0x0000004c0820723c */ /* 0x040ff00000001818 */
[C---:B------:R-:W-:Y:S01]  /*3bc0*/  HMMA.16816.F32 R48, R8.reuse, R84, R48 ;  /* 0x000000540830723c */ /* 0x040fe20000001830 */
[----:B------:R-:W-:Y:S07]  /*3bd0*/  LDSM.16.M88.4 R84, [R2+0x16000] ;  /* 0x016000000254783b */ /* 0x000fee0000000200 */
[----:B------:R-:W-:Y:S01]  /*3be0*/  HMMA.16816.F32 R24, R8, R78, R12 ;  /* 0x0000004e0818723c */ /* 0x000fe2000000180c */
[----:B------:R-:W4:Y:S04]  /*3bf0*/  LDSM.16.M88.4 R8, [R92+0x8000] ;  /* 0x008000005c08783b */ /* 0x000f280000000200 */
[----:B------:R-:W5:Y:S03]  /*3c00*/  LDSM.16.M88.4 R76, [R3+0x14800] ;  /* 0x01480000034c783b */ /* 0x000f660000000200 */
[C---:B-1----:R-:W-:Y:S08]  /*3c10*/  HMMA.16816.F32 R60, R4.reuse, R64, R60 ;  /* 0x00000040043c723c */ /* 0x042ff0000000183c */
[C---:B------:R-:W-:Y:S08]  /*3c20*/  HMMA.16816.F32 R64, R4.reuse, R66, R56 ;  /* 0x000000420440723c */ /* 0x040ff00000001838 */
[C---:B------:R-:W-:Y:S08]  /*3c30*/  HMMA.16816.F32 R16, R4.reuse, R28, R16 ;  /* 0x0000001c0410723c */ /* 0x040ff00000001810 */
[C---:B------:R-:W-:Y:S01]  /*3c40*/  HMMA.16816.F32 R12, R4.reuse, R30, R36 ;  /* 0x0000001e040c723c */ /* 0x040fe20000001824 */
[----:B------:R-:W-:Y:S07]  /*3c50*/  LDSM.16.M88.4 R28, [R20+UR13+0x16000] ;  /* 0x0160000d141c783b */ /* 0x000fee0008000200 */
[C---:B--2---:R-:W-:Y:S08]  /*3c60*/  HMMA.16816.F32 R56, R4.reuse, R52, R48 ;  /* 0x000000340438723c */ /* 0x044ff00000001830 */
[C---:B---3--:R-:W-:Y:S08]  /*3c70*/  HMMA.16816.F32 R48, R4.reuse, R40, R32 ;  /* 0x000000280430723c */ /* 0x048ff00000001820 */
[C---:B------:R-:W-:Y:S01]  /*3c80*/  HMMA.16816.F32 R36, R4.reuse, R42, R24 ;  /* 0x0000002a0424723c */ /* 0x040fe20000001818 */
[----:B------:R-:W1:Y:S07]  /*3c90*/  LDSM.16.M88.4 R40, [R3+0x15800] ;  /* 0x015800000328783b */ /* 0x000e6e0000000200 */
[----:B------:R-:W-:Y:S01]  /*3ca0*/  HMMA.16816.F32 R52, R4, R54, R44 ;  /* 0x000000360434723c */ /* 0x000fe2000000182c */
[----:B------:R-:W2:Y:S04]  /*3cb0*/  LDSM.16.M88.4 R4, [R21+0xc000] ;  /* 0x00c000001504783b */ /* 0x000ea80000000200 */
[----:B------:R-:W3:Y:S03]  /*3cc0*/  LDSM.16.M88.4 R44, [R20+UR13+0x16800] ;  /* 0x0168000d142c783b */ /* 0x000ee60008000200 */
[C---:B----4-:R-:W-:Y:S08]  /*3cd0*/  HMMA.16816.F32 R32, R8.reuse, R68, R16 ;  /* 0x000000440820723c */ /* 0x050ff00000001810 */
[C---:B------:R-:W-:Y:S01]  /*3ce0*/  HMMA.16816.F32 R24, R8.reuse, R70, R12 ;  /* 0x000000460818723c */ /* 0x040fe2000000180c */
[----:B------:R4:W3:Y:S04]  /*3cf0*/  LDSM.16.M88.4 R68, [R20+UR13+0x17000] ;  /* 0x0170000d1444783b */ /* 0x0008e80008000200 */
[----:B------:R-:W3:Y:S03]  /*3d00*/  LDSM.16.M88.4 R12, [R93+0xc000] ;  /* 0x00c000005d0c783b */ /* 0x000ee60000000200 */
[C---:B-----5:R-:W-:Y:S08]  /*3d10*/  HMMA.16816.F32 R16, R8.reuse, R76, R60 ;  /* 0x0000004c0810723c */ /* 0x060ff0000000183c */
[C---:B------:R-:W-:Y:S08]  /*3d20*/  HMMA.16816.F32 R56, R8.reuse, R72, R56 ;  /* 0x000000480838723c */ /* 0x040ff00000001838 */
[C---:B----4-:R-:W-:Y:S01]  /*3d30*/  HMMA.16816.F32 R20, R8.reuse, R78, R64 ;  /* 0x0000004e0814723c */ /* 0x050fe20000001840 */
[----:B------:R-:W4:Y:S07]  /*3d40*/  LDSM.16.M88.4 R76, [R2+0x16800] ;  /* 0x01680000024c783b */ /* 0x000f2e0000000200 */
[C---:B------:R-:W-:Y:S01]  /*3d50*/  HMMA.16816.F32 R52, R8.reuse, R74, R52 ;  /* 0x0000004a0834723c */ /* 0x040fe20000001834 */
[----:B------:R-:W-:Y:S07]  /*3d60*/  LDSM.16.M88.4 R72, [R0+0x17800] ;  /* 0x017800000048783b */ /* 0x000fee0000000200 */
[C---:B-1----:R-:W-:Y:S08]  /*3d70*/  HMMA.16816.F32 R48, R8.reuse, R40, R48 ;  /* 0x000000280830723c */ /* 0x042ff00000001830 */
[----:B------:R-:W-:Y:S08]  /*3d80*/  HMMA.16816.F32 R8, R8, R42, R36 ;  /* 0x0000002a0808723c */ /* 0x000ff00000001824 */
[C---:B--2---:R-:W-:Y:S08]  /*3d90*/  HMMA.16816.F32 R32, R4.reuse, R28, R32 ;  /* 0x0000001c0420723c */ /* 0x044ff00000001820 */
[C---:B------:R-:W-:Y:S01]  /*3da0*/  HMMA.16816.F32 R64, R4.reuse, R30, R24 ;  /* 0x0000001e0440723c */ /* 0x040fe20000001818 */
[----:B------:R-:W-:Y:S07]  /*3db0*/  LDSM.16.M88.4 R28, [R0+0x16000] ;  /* 0x01600000001c783b */ /* 0x000fee0000000200 */
[C---:B---3--:R-:W-:Y:S01]  /*3dc0*/  HMMA.16816.F32 R40, R4.reuse, R44, R16 ;  /* 0x0000002c0428723c */ /* 0x048fe20000001810 */
[----:B------:R-:W-:Y:S07]  /*3dd0*/  LDSM.16.M88.4 R16, [R2+0x17800] ;  /* 0x017800000210783b */ /* 0x000fee0000000200 */
        /* <DEDUP_REMOVED lines=11> */
[----:B------:R3:W5:Y:S07]  /*3e90*/  LDSM.16.M88.4 R64, [R0+0x16800] ;  /* 0x016800000040783b */ /* 0x00076e0000000200 */
[C---:B----4-:R-:W-:Y:S08]  /*3ea0*/  HMMA.16816.F32 R40, R12.reuse, R76, R40 ;  /* 0x0000004c0c28723c */ /* 0x050ff00000001828 */
[C---:B------:R-:W-:Y:S01]  /*3eb0*/  HMMA.16816.F32 R36, R12.reuse, R78, R36 ;  /* 0x0000004e0c24723c */ /* 0x040fe20000001824 */
[----:B------:R-:W4:Y:S07]  /*3ec0*/  LDSM.16.M88.4 R76, [R3+0x16000] ;  /* 0x01600000034c783b */ /* 0x000f2e0000000200 */
[----:B-1----:R-:W-:Y:S01]  /*3ed0*/  HMMA.16816.F32 R48, R12, R44, R60 ;  /* 0x0000002c0c30723c */ /* 0x002fe2000000183c */
[----:B------:R-:W1:Y:S01]  /*3ee0*/  LDSM.16.M88.4 R60, [R3+0x16800] ;  /* 0x01680000033c783b */ /* 0x000e620000000200 */
[----:B---3--:R-:W-:-:S04]  /*3ef0*/  VIADD R0, R101, UR27 ;  /* 0x0000001b65007c36 */ /* 0x008fc80008000000 */
[C---:B------:R-:W-:Y:S01]  /*3f00*/  VIADD R2, R0.reuse, 0x8 ;  /* 0x0000000800027836 */ /* 0x040fe20000000000 */
[----:B------:R-:W-:Y:S01]  /*3f10*/  ISETP.GE.U32.AND P1, PT, R0, UR30, PT ;  /* 0x0000001e00007c0c */ /* 0x000fe2000bf26070 */
[----:B------:R-:W-:Y:S03]  /*3f20*/  HMMA.16816.F32 R56, R12, R46, R56 ;  /* 0x0000002e0c38723c */ /* 0x000fe60000001838 */
[----:B------:R-:W-:Y:S01]  /*3f30*/  ISETP.GE.U32.AND P5, PT, R2, UR30, PT ;  /* 0x0000001e02007c0c */ /* 0x000fe2000bfa6070 */
[----:B------:R-:W-:-:S04]  /*3f40*/  VIADD R2, R0, 0x9 ;  /* 0x0000000900027836 */ /* 0x000fc80000000000 */
[----:B------:R-:W-:Y:S01]  /*3f50*/  HMMA.16816.F32 R44, R12, R16, R52 ;  /* 0x000000100c2c723c */ /* 0x000fe20000001834 */
[----:B------:R-:W-:Y:S01]  /*3f60*/  ISETP.GE.U32.AND P4, PT, R2, UR30, PT ;  /* 0x0000001e02007c0c */ /* 0x000fe2000bf86070 */
[----:B------:R-:W-:-:S06]  /*3f70*/  VIADD R2, R0, 0x11 ;  /* 0x0000001100027836 */ /* 0x000fcc0000000000 */
[----:B------:R-:W-:Y:S08]  /*3f80*/  HMMA.16816.F32 R16, R12, R18, R20 ;  /* 0x000000120c10723c */ /* 0x000ff00000001814 */
[C---:B--2---:R-:W-:Y:S08]  /*3f90*/  HMMA.16816.F32 R12, R4.reuse, R28, R24 ;  /* 0x0000001c040c723c */ /* 0x044ff00000001818 */
[C---:B-----5:R-:W-:Y:S01]  /*3fa0*/  HMMA.16816.F32 R24, R4.reuse, R64, R40 ;  /* 0x000000400418723c */ /* 0x060fe20000001828 */
[----:B------:R-:W2:Y:S07]  /*3fb0*/  LDSM.16.M88.4 R40, [R3+0x17000] ;  /* 0x017000000328783b */ /* 0x000eae0000000200 */
[C---:B------:R-:W-:Y:S08]  /*3fc0*/  HMMA.16816.F32 R20, R4.reuse, R30, R32 ;  /* 0x0000001e0414723c */ /* 0x040ff00000001820 */
[----:B------:R-:W-:Y:S01]  /*3fd0*/  HMMA.16816.F32 R28, R4, R66, R36 ;  /* 0x00000042041c723c */ /* 0x000fe20000001824 */
[----:B------:R3:W5:Y:S01]  /*3fe0*/  LDSM.16.M88.4 R36, [R3+0x17800] ;  /* 0x017800000324783b */ /* 0x0007620000000200 */
[----:B------:R-:W-:-:S06]  /*3ff0*/  DEPBAR.LE SB0, 0x0 ;  /* 0x000080000000791a */ /* 0x000fcc0000000000 */
[----:B----4-:R-:W-:Y:S08]  /*4000*/  HMMA.16816.F32 R12, R8, R76, R12 ;  /* 0x0000004c080c723c */ /* 0x010ff0000000180c */
[C---:B------:R-:W-:Y:S08]  /*4010*/  HMMA.16816.F32 R48, R4.reuse, R68, R48 ;  /* 0x000000440430723c */ /* 0x040ff00000001830 */
[----:B------:R-:W-:Y:S01]  /*4020*/  HMMA.16816.F32 R52, R4, R72, R44 ;  /* 0x000000480434723c */ /* 0x000fe2000000182c */
[----:B---3--:R-:W-:-:S02]  /*4030*/  VIADD R3, R0, 0x10 ;  /* 0x0000001000037836 */ /* 0x008fc40000000000 */
[----:B------:R-:W-:Y:S02]  /*4040*/  FSEL R32, R14, -INF , !P1 ;  /* 0xff8000000e207808 */ /* 0x000fe40004800000 */
[----:B------:R-:W-:Y:S01]  /*4050*/  FSEL R33, R12, -INF , !P1 ;  /* 0xff8000000c217808 */ /* 0x000fe20004800000 */
[----:B------:R-:W-:Y:S01]  /*4060*/  BAR.SYNC.DEFER_BLOCKING 0x0 ;  /* 0x0000000000007b1d */ /* 0x000fe20000010000 */
[----:B------:R-:W-:Y:S01]  /*4070*/  ISETP.GE.U32.AND P1, PT, R2, UR30, PT ;  /* 0x0000001e02007c0c */ /* 0x000fe2000bf26070 */
[----:B------:R-:W-:Y:S01]  /*4080*/  HMMA.16816.F32 R56, R4, R70, R56 ;  /* 0x000000460438723c */ /* 0x000fe20000001838 */
[C---:B------:R-:W-:Y:S01]  /*4090*/  VIADD R2, R0.reuse, 0x19 ;  /* 0x0000001900027836 */ /* 0x040fe20000000000 */
[----:B------:R-:W-:Y:S01]  /*40a0*/  ISETP.GE.U32.AND P3, PT, R3, UR30, PT ;  /* 0x0000001e03007c0c */ /* 0x000fe2000bf66070 */
[----:B------:R-:W-:-:S05]  /*40b0*/  VIADD R3, R0, 0x18 ;  /* 0x0000001800037836 */ /* 0x000fca0000000000 */
[----:B------:R-:W-:Y:S01]  /*40c0*/  HMMA.16816.F32 R44, R4, R74, R16 ;  /* 0x0000004a042c723c */ /* 0x000fe20000001810 */
[----:B------:R-:W-:-:S05]  /*40d0*/  VIADD R16, R0, 0x1 ;  /* 0x0000000100107836 */ /* 0x000fca0000000000 */
[----:B------:R-:W-:Y:S02]  /*40e0*/  ISETP.GE.U32.AND P6, PT, R16, UR30, PT ;  /* 0x0000001e10007c0c */ /* 0x000fe4000bfc6070 */
[C---:B------:R-:W-:Y:S08]  /*40f0*/  HMMA.16816.F32 R4, R8.reuse, R78, R20 ;  /* 0x0000004e0804723c */ /* 0x040ff00000001814 */
[C---:B-1----:R-:W-:Y:S08]  /*4100*/  HMMA.16816.F32 R16, R8.reuse, R60, R24 ;  /* 0x0000003c0810723c */ /* 0x042ff00000001818 */
[----:B------:R-:W-:Y:S01]  /*4110*/  HMMA.16816.F32 R24, R8, R62, R28 ;  /* 0x0000003e0818723c */ /* 0x000fe2000000181c */
[----:B------:R-:W-:-:S02]  /*4120*/  FSEL R28, R15, -INF , !P6 ;  /* 0xff8000000f1c7808 */ /* 0x000fc40007000000 */
[----:B------:R-:W-:Y:S02]  /*4130*/  FSEL R29, R6, -INF , !P5 ;  /* 0xff800000061d7808 */ /* 0x000fe40006800000 */
[----:B------:R-:W-:Y:S02]  /*4140*/  FSEL R31, R4, -INF , !P5 ;  /* 0xff800000041f7808 */ /* 0x000fe40006800000 */
[----:B------:R-:W-:Y:S01]  /*4150*/  ISETP.GE.U32.AND P5, PT, R2, UR30, PT ;  /* 0x0000001e02007c0c */ /* 0x000fe2000bfa6070 */
[----:B--2---:R-:W-:Y:S01]  /*4160*/  HMMA.16816.F32 R20, R8, R40, R48 ;  /* 0x000000280814723c */ /* 0x004fe20000001830 */
[----:B------:R-:W-:Y:S01]  /*4170*/  VIADD R2, R0, 0x21 ;  /* 0x0000002100027836 */ /* 0x000fe20000000000 */
[----:B------:R-:W-:Y:S02]  /*4180*/  FSEL R30, R13, -INF , !P6 ;  /* 0xff8000000d1e7808 */ /* 0x000fe40007000000 */
[----:B------:R-:W-:Y:S02]  /*4190*/  FSEL R18, R18, -INF , !P3 ;  /* 0xff80000012127808 */ /* 0x000fe40005800000 */
[----:B------:R-:W-:-:S02]  /*41a0*/  FSEL R41, R16, -INF , !P3 ;  /* 0xff80000010297808 */ /* 0x000fc40005800000 */
[----:B------:R-:W-:Y:S01]  /*41b0*/  ISETP.GE.U32.AND P3, PT, R2, UR30, PT ;  /* 0x0000001e02007c0c */ /* 0x000fe2000bf66070 */
[C---:B------:R-:W-:Y:S01]  /*41c0*/  VIADD R2, R0.reuse, 0x29 ;  /* 0x0000002900027836 */ /* 0x040fe20000000000 */
[----:B------:R-:W-:Y:S01]  /*41d0*/  ISETP.GE.U32.AND P6, PT, R3, UR30, PT ;  /* 0x0000001e03007c0c */ /* 0x000fe2000bfc6070 */
[----:B------:R-:W-:Y:S01]  /*41e0*/  VIADD R3, R0, 0x20 ;  /* 0x0000002000037836 */ /* 0x000fe20000000000 */
[----:B------:R-:W-:Y:S01]  /*41f0*/  FSEL R35, R7, -INF , !P4 ;  /* 0xff80000007237808 */ /* 0x000fe20006000000 */
[----:B------:R-:W-:Y:S01]  /*4200*/  HMMA.16816.F32 R12, R8, R42, R56 ;  /* 0x0000002a080c723c */ /* 0x000fe20000001838 */
        /* <DEDUP_REMOVED lines=8> */
[C---:B-----5:R-:W-:Y:S01]  /*4290*/  HMMA.16816.F32 R4, R8.reuse, R36, R52 ;  /* 0x000000240804723c */ /* 0x060fe20000001834 */
[----:B------:R-:W-:Y:S02]  /*42a0*/  FSEL R117, R22, -INF , !P4 ;  /* 0xff80000016757808 */ /* 0x000fe40006000000 */
[----:B------:R-:W-:Y:S02]  /*42b0*/  FSEL R115, R20, -INF , !P4 ;  /* 0xff80000014737808 */ /* 0x000fe40006000000 */
[----:B------:R-:W-:Y:S01]  /*42c0*/  ISETP.GE.U32.AND P4, PT, R2, UR30, PT ;  /* 0x0000001e02007c0c */ /* 0x000fe2000bf86070 */
[----:B------:R-:W-:Y:S01]  /*42d0*/  VIADD R2, R0, 0x38 ;  /* 0x0000003800027836 */ /* 0x000fe20000000000 */
[----:B------:R-:W-:Y:S01]  /*42e0*/  FSEL R48, R17, -INF , !P1 ;  /* 0xff80000011307808 */ /* 0x000fe20004800000 */
[----:B------:R-:W-:Y:S01]  /*42f0*/  HMMA.16816.F32 R8, R8, R38, R44 ;  /* 0x000000260808723c */ /* 0x000fe2000000182c */
[----:B------:R-:W-:-:S02]  /*4300*/  FSEL R116, R23, -INF , !P3 ;  /* 0xff80000017747808 */ /* 0x000fc40005800000 */
[----:B------:R-:W-:Y:S02]  /*4310*/  FSEL R108, R21, -INF , !P3 ;  /* 0xff800000156c7808 */ /* 0x000fe40005800000 */
[----:B------:R-:W-:Y:S01]  /*4320*/  ISETP.GE.U32.AND P1, PT, R3, UR30, PT ;  /* 0x0000001e03007c0c */ /* 0x000fe2000bf26070 */
[----:B------:R-:W-:Y:S01]  /*4330*/  VIADD R3, R0, 0x30 ;  /* 0x0000003000037836 */ /* 0x000fe20000000000 */
[----:B------:R-:W-:Y:S01]  /*4340*/  ISETP.GE.U32.AND P3, PT, R2, UR30, PT ;  /* 0x0000001e02007c0c */ /* 0x000fe2000bf66070 */
[----:B------:R-:W-:Y:S01]  /*4350*/  VIADD R2, R0, 0x39 ;  /* 0x0000003900027836 */ /* 0x000fe20000000000 */
[----:B------:R-:W-:Y:S02]  /*4360*/  FMNMX3.FTZ R0, R32, R28, R29, !PT ;  /* 0x0000001c20007276 */ /* 0x000fe4000781001d */
[----:B------:R-:W-:Y:S02]  /*4370*/  FSEL R37, R27, -INF , !P5 ;  /* 0xff8000001b257808 */ /* 0x000fe40006800000 */
[----:B------:R-:W-:-:S02]  /*4380*/  FMNMX3.FTZ R0, R0, R35, R18, !PT ;  /* 0x0000002300007276 */ /* 0x000fc40007810012 */
[----:B------:R-:W-:Y:S02]  /*4390*/  FSEL R36, R25, -INF , !P5 ;  /* 0xff80000019247808 */ /* 0x000fe40006800000 */
[----:B------:R-:W-:Y:S02]  /*43a0*/  FMNMX3.FTZ R0, R0, R19, R40, !PT ;  /* 0x0000001300007276 */ /* 0x000fe40007810028 */
[----:B------:R-:W-:Y:S02]  /*43b0*/  ISETP.GE.U32.AND P5, PT, R3, UR30, PT ;  /* 0x0000001e03007c0c */ /* 0x000fe4000bfa6070 */
[----:B------:R-:W-:Y:S02]  /*43c0*/  FSEL R114, R14, -INF , !P1 ;  /* 0xff8000000e727808 */ /* 0x000fe40004800000 */
[----:B------:R-:W-:Y:S02]  /*43d0*/  FMNMX3.FTZ R0, R0, R37, R117, !PT ;  /* 0x0000002500007276 */ /* 0x000fe40007810075 */
[----:B------:R-:W-:-:S02]  /*43e0*/  FSEL R113, R15, -INF , !P6 ;  /* 0xff8000000f717808 */ /* 0x000fc40007000000 */
[----:B------:R-:W-:Y:S02]  /*43f0*/  FSEL R112, R6, -INF , !P5 ;  /* 0xff80000006707808 */ /* 0x000fe40006800000 */
[----:B------:R-:W-:Y:S02]  /*4400*/  FMNMX3.FTZ R0, R0, R116, R114, !PT ;  /* 0x0000007400007276 */ /* 0x000fe40007810072 */
[----:B------:R-:W-:Y:S02]  /*4410*/  FSEL R107, R12, -INF , !P1 ;  /* 0xff8000000c6b7808 */ /* 0x000fe40004800000 */
[----:B------:R-:W-:Y:S02]  /*4420*/  ISETP.GE.U32.AND P1, PT, R2, UR30, PT ;  /* 0x0000001e02007c0c */ /* 0x000fe4000bf26070 */
[----:B------:R-:W-:Y:S02]  /*4430*/  FSEL R111, R7, -INF , !P4 ;  /* 0xff800000076f7808 */ /* 0x000fe40006000000 */
[----:B------:R-:W-:-:S02]  /*4440*/  FSEL R110, R10, -INF , !P3 ;  /* 0xff8000000a6e7808 */ /* 0x000fc40005800000 */
[----:B------:R-:W-:Y:S02]  /*4450*/  FMNMX3.FTZ R2, R33, R30, R31, !PT ;  /* 0x0000001e21027276 */ /* 0x000fe4000781001f */
        /* <DEDUP_REMOVED lines=73> */
.L_x_1794:
[----:B------:R-:W-:Y:S01]  /*48f0*/  FMNMX3.FTZ R0, R9, R36, R115, !PT ;  /* 0x0000002409007276 */ /* 0x000fe20007810073 */
[----:B-1----:R-:W1:Y:S01]  /*4900*/  SHFL.BFLY PT, R3, R8, 0x2, 0x1f ;  /* 0x0c401f0008037f89 */ /* 0x002e6200000e0000 */
[----:B------:R-:W2:Y:S02]  /*4910*/  LDCU UR5, c[0x0][0x45c] ;  /* 0x00008b80ff0577ac */ /* 0x000ea40008000800 */
[----:B------:R-:W-:Y:S01]  /*4920*/  FMNMX3.FTZ R0, R0, R108, R107, !PT ;  /* 0x0000006c00007276 */ /* 0x000fe2000781006b */
[----:B------:R-:W3:Y:S01]  /*4930*/  S2R R5, SR_CTAID.X ;  /* 0x0000000000057919 */ /* 0x000ee20000002500 */
[----:B------:R-:W-:Y:S02]  /*4940*/  USHF.L.U32 UR6, UR31, 0x5, URZ ;  /* 0x000000051f067899 */ /* 0x000fe400080006ff */
[----:B------:R-:W-:Y:S01]  /*4950*/  FMNMX3.FTZ R0, R0, R106, R105, !PT ;  /* 0x0000006a00007276 */ /* 0x000fe20007810069 */
[----:B------:R-:W-:Y:S01]  /*4960*/  USHF.L.U32 UR28, UR28, 0x1, URZ ;  /* 0x000000011c1c7899 */ /* 0x000fe200080006ff */
[----:B------:R-:W-:Y:S01]  /*4970*/  STL [R1+0xe4], R133 ;  /* 0x0000e48501007387 */ /* 0x000fe20000100800 */
[----:B------:R-:W-:Y:S01]  /*4980*/  UIADD3 UR14, UPT, UPT, UR24, -0x61c88647, URZ ;  /* 0x9e3779b9180e7890 */ /* 0x000fe2000fffe0ff */
[----:B------:R-:W-:Y:S01]  /*4990*/  FMNMX3.FTZ R0, R0, R104, R103, !PT ;  /* 0x0000006800007276 */ /* 0x000fe20007810067 */
[----:B------:R-:W-:Y:S01]  /*49a0*/  UIADD3 UR12, UPT, UPT, UR24, 0x3c6ef372, URZ ;  /* 0x3c6ef372180c7890 */ /* 0x000fe2000fffe0ff */
[----:B------:R-:W-:Y:S01]  /*49b0*/  STL [R1+0xe0], R210 ;  /* 0x0000e0d201007387 */ /* 0x000fe20000100800 */
[----:B------:R-:W-:Y:S01]  /*49c0*/  UIADD3 UR11, UPT, UPT, UR25, 0x76cf5d0a, URZ ;  /* 0x76cf5d0a190b7890 */ /* 0x000fe2000fffe0ff */
[----:B------:R-:W-:Y:S01]  /*49d0*/  FMNMX.FTZ R0, R102, R0, !PT ;  /* 0x0000000066007209 */ /* 0x000fe20007810000 */
[----:B------:R-:W-:Y:S01]  /*49e0*/  UIADD3 UR9, UPT, UPT, UR25, 0x32370b8f, URZ ;  /* 0x32370b8f19097890 */ /* 0x000fe2000fffe0ff */
[----:B------:R-:W-:Y:S01]  /*49f0*/  STL [R1+0xdc], R203 ;  /* 0x0000dccb01007387 */ /* 0x000fe20000100800 */
[----:B------:R-:W-:-:S02]  /*4a00*/  UIADD3 UR10, UPT, UPT, UR24, -0x255992d5, URZ ;  /* 0xdaa66d2b180a7890 */ /* 0x000fc4000fffe0ff */
[----:B------:R-:W-:Y:S01]  /*4a10*/  UIADD3 UR8, UPT, UPT, UR24, 0x78dde6e4, URZ ;  /* 0x78dde6e418087890 */ /* 0x000fe2000fffe0ff */
[----:B------:R-:W4:Y:S01]  /*4a20*/  SHFL.BFLY PT, R2, R0, 0x2, 0x1f ;  /* 0x0c401f0000027f89 */ /* 0x000f2200000e0000 */
[----:B------:R-:W-:Y:S01]  /*4a30*/  UIADD3 UR7, UPT, UPT, UR25, -0x126145ec, URZ ;  /* 0xed9eba1419077890 */ /* 0x000fe2000fffe0ff */
[----:B-1----:R-:W-:Y:S01]  /*4a40*/  FMNMX.FTZ R3, R8, R3, !PT ;  /* 0x0000000308037209 */ /* 0x002fe20007810000 */
[----:B------:R-:W-:Y:S01]  /*4a50*/  UIADD3 UR15, UPT, UPT, UR24, -0x4ab325aa, URZ ;  /* 0xb54cda56180f7890 */ /* 0x000fe2000fffe0ff */
[----:B------:R-:W-:Y:S01]  /*4a60*/  STL [R1+0xd8], R211 ;  /* 0x0000d8d301007387 */ /* 0x000fe20000100800 */
[----:B------:R-:W-:-:S03]  /*4a70*/  UIADD3 UR16, UPT, UPT, UR24, 0x1715609d, URZ ;  /* 0x1715609d18107890 */ /* 0x000fc6000fffe0ff */
[----:B------:R-:W1:Y:S04]  /*4a80*/  SHFL.BFLY PT, R4, R3, 0x1, 0x1f ;  /* 0x0c201f0003047f89 */ /* 0x000e6800000e0000 */
[----:B------:R-:W-:Y:S01]  /*4a90*/  STL [R1+0xd4], R213 ;  /* 0x0000d4d501007387 */ /* 0x000fe20000100800 */
[----:B---3--:R-:W-:-:S03]  /*4aa0*/  IMAD R5, R5, 0x8, R119 ;  /* 0x0000000805057824 */ /* 0x008fc600078e0277 */
[----:B------:R-:W-:Y:S01]  /*4ab0*/  STL [R1+0xd0], R212 ;  /* 0x0000d0d401007387 */ /* 0x000fe20000100800 */
[----:B------:R-:W-:-:S03]  /*4ac0*/  IMAD.WIDE.U32 R160, R5, -0x326172a9, RZ ;  /* 0xcd9e8d5705a07825 */ /* 0x000fc600078e00ff */
[----:B------:R-:W-:Y:S01]  /*4ad0*/  STL [R1+0xcc], R214 ;  /* 0x0000ccd601007387 */ /* 0x000fe20000100800 */
[----:B------:R-:W-:Y:S01]  /*4ae0*/  IMAD.U32 R5, RZ, RZ, UR28 ;  /* 0x0000001cff057e24 */ /* 0x000fe2000f8e00ff */
[----:B----4-:R-:W-:Y:S02]  /*4af0*/  FMNMX.FTZ R0, R0, R2, !PT ;  /* 0x0000000200007209 */ /* 0x010fe40007810000 */
[----:B------:R-:W-:Y:S01]  /*4b00*/  STL [R1+0xc8], R218 ;  /* 0x0000c8da01007387 */ /* 0x000fe20000100800 */
[----:B------:R-:W-:-:S03]  /*4b10*/  UIADD3 UR28, UPT, UPT, UR28, 0x1, URZ ;  /* 0x000000011c1c7890 */ /* 0x000fc6000fffe0ff */
[----:B------:R-:W3:Y:S01]  /*4b20*/  SHFL.BFLY PT, R132, R0, 0x1, 0x1f ;  /* 0x0c201f0000847f89 */ /* 0x000ee200000e0000 */
[----:B-1----:R-:W-:-:S03]  /*4b30*/  FMNMX.FTZ R3, R3, R4, !PT ;  /* 0x0000000403037209 */ /* 0x002fc60007810000 */
[----:B------:R-:W-:Y:S01]  /*4b40*/  STL [R1+0xc4], R219 ;  /* 0x0000c4db01007387 */ /* 0x000fe20000100800 */
[C---:B------:R-:W-:Y:S01]  /*4b50*/  FSETP.NEU.FTZ.AND P1, PT, R3.reuse, -INF , PT ;  /* 0xff8000000300780b */ /* 0x040fe20003f3d000 */
[----:B--2---:R-:W-:Y:S02]  /*4b60*/  FMUL.FTZ R2, R3, UR5 ;  /* 0x0000000503027c20 */ /* 0x004fe40008410000 */
[----:B------:R-:W-:Y:S03]  /*4b70*/  STL [R1+0xc0], R240 ;  /* 0x0000c0f001007387 */ /* 0x000fe60000100800 */
[----:B------:R-:W-:Y:S01]  /*4b80*/  FSEL R2, R2, RZ, P1 ;  /* 0x000000ff02027208 */ /* 0x000fe20000800000 */
[----:B------:R-:W-:Y:S01]  /*4b90*/  STL [R1+0xbc], R241 ;  /* 0x0000bcf101007387 */ /* 0x000fe20000100800 */
[----:B------:R-:W-:Y:S01]  /*4ba0*/  IADD3 R6, P3, P1, R97, UR6, R120 ;  /* 0x0000000661067c10 */ /* 0x000fe2000f97e078 */
[----:B------:R-:W-:-:S02]  /*4bb0*/  USHF.R.S32.HI UR6, URZ, 0x1f, UR6 ;  /* 0x0000001fff067899 */ /* 0x000fc40008011406 */
[----:B------:R-:W-:Y:S01]  /*4bc0*/  FFMA.FTZ R4, R32, UR5, -R2 ;  /* 0x0000000520047c23 */ /* 0x000fe20008010802 */
[----:B------:R-:W-:Y:S01]  /*4bd0*/  STL [R1+0xb8], R252 ;  /* 0x0000b8fc01007387 */ /* 0x000fe20000100800 */
[----:B------:R-:W-:Y:S02]  /*4be0*/  IMAD.WIDE.U32 R162, R6, -0x2daee0ad, RZ ;  /* 0xd2511f5306a27825 */ /* 0x000fe400078e00ff */
[----:B------:R1:W-:Y:S01]  /*4bf0*/  MUFU.EX2 R126, R4 ;  /* 0x00000004007e7308 */ /* 0x0003e20000000800 */
[----:B---3--:R-:W-:Y:S01]  /*4c00*/  FMNMX.FTZ R132, R0, R132, !PT ;  /* 0x0000008400847209 */ /* 0x008fe20007810000 */
[----:B------:R-:W-:Y:S01]  /*4c10*/  STL [R1+0xb4], R216 ;  /* 0x0000b4d801007387 */ /* 0x000fe20000100800 */
[----:B------:R-:W-:Y:S01]  /*4c20*/  IADD3.X R0, PT, PT, R98, UR6, RZ, P3, P1 ;  /* 0x0000000662007c10 */ /* 0x000fe20009fe24ff */
[----:B------:R-:W-:Y:S01]  /*4c30*/  UIADD3 UR6, UPT, UPT, UR25, -0x4498517b, URZ ;  /* 0xbb67ae8519067890 */ /* 0x000fe2000fffe0ff */
[C---:B------:R-:W-:Y:S01]  /*4c40*/  FSETP.NEU.FTZ.AND P1, PT, R132.reuse, -INF , PT ;  /* 0xff8000008400780b */ /* 0x040fe20003f3d000 */
[----:B------:R-:W-:Y:S01]  /*4c50*/  FMUL.FTZ R12, R132, UR5 ;  /* 0x00000005840c7c20 */ /* 0x000fe20008410000 */
[----:B------:R-:W-:Y:S01]  /*4c60*/  LOP3.LUT R0, R0, UR24, R161, 0x96, !PT ;  /* 0x0000001800007c12 */ /* 0x000fe2000f8e96a1 */
[----:B------:R-:W-:Y:S03]  /*4c70*/  STL [R1+0xb0], R217 ;  /* 0x0000b0d901007387 */ /* 0x000fe60000100800 */
[----:B------:R-:W-:Y:S01]  /*4c80*/  FSEL R12, R12, RZ, P1 ;  /* 0x000000ff0c0c7208 */ /* 0x000fe20000800000 */
[----:B------:R-:W-:Y:S01]  /*4c90*/  IMAD.WIDE.U32 R140, R0, -0x2daee0ad, RZ ;  /* 0xd2511f53008c7825 */ /* 0x000fe200078e00ff */
[----:B------:R-:W-:Y:S03]  /*4ca0*/  STL [R1+0xac], R215 ;  /* 0x0000acd701007387 */ /* 0x000fe60000100800 */
[----:B------:R-:W-:Y:S01]  /*4cb0*/  FFMA.FTZ R6, R33, UR5, -R12 ;  /* 0x0000000521067c23 */ /* 0x000fe2000801080c */
[----:B-1----:R-:W-:Y:S01]  /*4cc0*/  FFMA.FTZ R4, R28, UR5, -R2 ;  /* 0x000000051c047c23 */ /* 0x002fe20008010802 */
[----:B------:R-:W-:Y:S01]  /*4cd0*/  LOP3.LUT R0, R162, UR6, R141, 0x96, !PT ;  /* 0x00000006a2007c12 */ /* 0x000fe2000f8e968d */
[----:B------:R-:W-:Y:S01]  /*4ce0*/  UIADD3 UR6, UPT, UPT, UR25, -0x56f99767, URZ ;  /* 0xa906689919067890 */ /* 0x000fe2000fffe0ff */
[----:B------:R-:W-:Y:S01]  /*4cf0*/  MUFU.EX2 R124, R6 ;  /* 0x00000006007c7308 */ /* 0x000fe20000000800 */
[----:B------:R1:W-:Y:S02]  /*4d00*/  STL [R1+0xa8], R209 ;  /* 0x0000a8d101007387 */ /* 0x0003e40000100800 */
[----:B------:R-:W-:-:S04]  /*4d10*/  IMAD.WIDE.U32 R242, R0, -0x326172a9, RZ ;  /* 0xcd9e8d5700f27825 */ /* 0x000fc800078e00ff */
[----:B------:R-:W-:Y:S01]  /*4d20*/  FFMA.FTZ R0, R30, UR5, -R12 ;  /* 0x000000051e007c23 */ /* 0x000fe2000801080c */
[----:B------:R2:W-:Y:S01]  /*4d30*/  STL [R1+0xa4], R208 ;  /* 0x0000a4d001007387 */ /* 0x0005e20000100800 */
[----:B------:R3:W4:Y:S03]  /*4d40*/  MUFU.EX2 R125, R4 ;  /* 0x00000004007d7308 */ /* 0x0007260000000800 */
[----:B------:R-:W-:Y:S04]  /*4d50*/  STL.64 [R1+0x70], R162 ;  /* 0x000070a201007387 */ /* 0x000fe80000100a00 */
[----:B------:R-:W-:Y:S01]  /*4d60*/  STL.64 [R1+0x68], R140 ;  /* 0x0000688c01007387 */ /* 0x000fe20000100a00 */
[----:B------:R1:W-:Y:S01]  /*4d70*/  MUFU.EX2 R119, R0 ;  /* 0x0000000000777308 */ /* 0x0003e20000000800 */
[----:B---3--:R-:W-:-:S07]  /*4d80*/  FFMA.FTZ R4, R29, UR5, -R2 ;  /* 0x000000051d047c23 */ /* 0x008fce0008010802 */
[----:B------:R3:W-:Y:S01]  /*4d90*/  MUFU.EX2 R128, R4 ;  /* 0x0000000400807308 */ /* 0x0007e20000000800 */
[----:B-1----:R-:W-:-:S07]  /*4da0*/  FFMA.FTZ R0, R31, UR5, -R12 ;  /* 0x000000051f007c23 */ /* 0x002fce000801080c */
[----:B------:R1:W-:Y:S01]  /*4db0*/  MUFU.EX2 R127, R0 ;  /* 0x00000000007f7308 */ /* 0x0003e20000000800 */
[----:B---3--:R-:W-:-:S05]  /*4dc0*/  LOP3.LUT R4, R5, UR25, R163, 0x96, !PT ;  /* 0x0000001905047c12 */ /* 0x008fca000f8e96a3 */
[----:B------:R-:W-:-:S04]  /*4dd0*/  IMAD.WIDE.U32 R4, R4, -0x326172a9, RZ ;  /* 0xcd9e8d5704047825 */ /* 0x000fc800078e00ff */
[----:B-1----:R-:W-:Y:S01]  /*4de0*/  FFMA.FTZ R0, R34, UR5, -R12 ;  /* 0x0000000522007c23 */ /* 0x002fe2000801080c */
[----:B------:R-:W-:Y:S02]  /*4df0*/  LOP3.LUT R6, R160, UR14, R5, 0x96, !PT ;  /* 0x0000000ea0067c12 */ /* 0x000fe4000f8e9605 */
[----:B------:R-:W-:Y:S01]  /*4e00*/  LOP3.LUT R4, R4, UR12, R243, 0x96, !PT ;  /* 0x0000000c04047c12 */ /* 0x000fe2000f8e96f3 */
[----:B------:R1:W-:Y:S02]  /*4e10*/  MUFU.EX2 R148, R0 ;  /* 0x0000000000947308 */ /* 0x0003e40000000800 */
[----:B------:R-:W-:-:S04]  /*4e20*/  IMAD.WIDE.U32 R6, R6, -0x2daee0ad, RZ ;  /* 0xd2511f5306067825 */ /* 0x000fc800078e00ff */
[----:B------:R-:W-:Y:S01]  /*4e30*/  IMAD.WIDE.U32 R4, R4, -0x2daee0ad, RZ ;  /* 0xd2511f5304047825 */ /* 0x000fe200078e00ff */
[----:B------:R-:W-:-:S04]  /*4e40*/  LOP3.LUT R7, R140, UR11, R7, 0x96, !PT ;  /* 0x0000000b8c077c12 */ /* 0x000fc8000f8e9607 */
[----:B------:R-:W-:Y:S01]  /*4e50*/  LOP3.LUT R6, R6, UR9, R5, 0x96, !PT ;  /* 0x0000000906067c12 */ /* 0x000fe2000f8e9605 */
[----:B------:R-:W-:-:S04]  /*4e60*/  IMAD.WIDE.U32 R8, R7, -0x326172a9, RZ ;  /* 0xcd9e8d5707087825 */ /* 0x000fc800078e00ff */
[----:B------:R-:W-:-:S04]  /*4e70*/  IMAD.WIDE.U32 R16, R6, -0x326172a9, RZ ;  /* 0xcd9e8d5706107825 */ /* 0x000fc800078e00ff */
[----:B------:R-:W-:Y:S01]  /*4e80*/  FFMA.FTZ R6, R35, UR5, -R2 ;  /* 0x0000000523067c23 */ /* 0x000fe20008010802 */
[----:B------:R-:W-:Y:S02]  /*4e90*/  LOP3.LUT R5, R242, UR10, R9, 0x96, !PT ;  /* 0x0000000af2057c12 */ /* 0x000fe4000f8e9609 */
[----:B------:R-:W3:Y:S01]  /*4ea0*/  LDC R9, c[0x0][0x4f8] ;  /* 0x00013e00ff097b82 */ /* 0x000ee20000000800 */
[----:B------:R2:W2:Y:S01]  /*4eb0*/  MUFU.EX2 R156, R6 ;  /* 0x00000006009c7308 */ /* 0x0004a20000000800 */
[----:B-1----:R-:W-:Y:S02]  /*4ec0*/  LOP3.LUT R0, R8, UR8, R17, 0x96, !PT ;  /* 0x0000000808007c12 */ /* 0x002fe4000f8e9611 */
[----:B------:R-:W-:-:S03]  /*4ed0*/  LOP3.LUT R8, R99, 0x200, R100, 0xf8, !PT ;  /* 0x0000020063087812 */ /* 0x000fc600078ef864 */
[----:B------:R-:W-:Y:S01]  /*4ee0*/  IMAD.WIDE.U32 R14, R0, -0x2daee0ad, RZ ;  /* 0xd2511f53000e7825 */ /* 0x000fe200078e00ff */
[----:B----4-:R-:W-:Y:S02]  /*4ef0*/  F2FP.F16.F32.PACK_AB R0, R125, R126 ;  /* 0x0000007e7d00723e */ /* 0x010fe400000000ff */
[----:B------:R-:W-:Y:S01]  /*4f00*/  LEA R63, R8, UR13, 0x1 ;  /* 0x0000000d083f7c11 */ /* 0x000fe2000f8e08ff */
[----:B------:R-:W-:Y:S01]  /*4f10*/  FFMA.FTZ R8, R41, UR5, -R12 ;  /* 0x0000000529087c23 */ /* 0x000fe2000801080c */
[C---:B------:R-:W-:Y:S01]  /*4f20*/  PRMT R195, R0.reuse, 0x7610, R195 ;  /* 0x0000761000c37816 */ /* 0x040fe200000000c3 */
[----:B------:R-:W-:Y:S01]  /*4f30*/  UIADD3 UR13, UPT, UPT, UR25, 0x646e171e, URZ ;  /* 0x646e171e190d7890 */ /* 0x000fe2000fffe0ff */
[----:B------:R-:W-:Y:S01]  /*4f40*/  PRMT R198, R0, 0x7632, R198 ;  /* 0x0000763200c67816 */ /* 0x000fe200000000c6 */
[----:B------:R-:W-:Y:S01]  /*4f50*/  MUFU.EX2 R129, R8 ;  /* 0x0000000800817308 */ /* 0x000fe20000000800 */
[----:B------:R-:W-:Y:S01]  /*4f60*/  IMAD.IADD R62, R118, 0x1, R63 ;  /* 0x00000001763e7824 */ /* 0x000fe200078e023f */
[----:B------:R-:W-:Y:S01]  /*4f70*/  LDSM.16.MT88.4 R24, [R63+0x18000] ;  /* 0x018000003f18783b */ /* 0x000fe20000004200 */
[----:B--2---:R-:W-:Y:S01]  /*4f80*/  IMAD.WIDE.U32 R6, R5, -0x2daee0ad, RZ ;  /* 0xd2511f5305067825 */ /* 0x004fe200078e00ff */
[----:B------:R-:W-:-:S02]  /*4f90*/  F2FP.F16.F32.PACK_AB R0, R156, R128 ;  /* 0x000000809c00723e */ /* 0x000fc400000000ff */
[----:B------:R-:W-:Y:S01]  /*4fa0*/  F2FP.F16.F32.PACK_AB R5, R119, R124 ;  /* 0x0000007c7705723e */ /* 0x000fe200000000ff */
[----:B------:R-:W-:Y:S01]  /*4fb0*/  IMAD.IADD R61, R94, 0x1, R63 ;  /* 0x000000015e3d7824 */ /* 0x000fe200078e023f */
[----:B------:R-:W-:Y:S01]  /*4fc0*/  LOP3.LUT R6, R6, UR6, R15, 0x96, !PT ;  /* 0x0000000606067c12 */ /* 0x000fe2000f8e960f */
[----:B------:R-:W-:Y:S01]  /*4fd0*/  IMAD.IADD R60, R94, 0x1, R62 ;  /* 0x000000015e3c7824 */ /* 0x000fe200078e023e */
[C---:B------:R-:W-:Y:S01]  /*4fe0*/  PRMT R196, R0.reuse, 0x7632, R196 ;  /* 0x0000763200c47816 */ /* 0x040fe200000000c4 */
[----:B------:R-:W-:Y:S01]  /*4ff0*/  LDSM.16.MT88.4 R20, [R62+0x18000] ;  /* 0x018000003e14783b */ /* 0x000fe20000004200 */
[----:B------:R-:W-:Y:S01]  /*5000*/  PRMT R199, R0, 0x7610, R199 ;  /* 0x0000761000c77816 */ /* 0x000fe200000000c7 */
[----:B------:R-:W-:Y:S01]  /*5010*/  IMAD.WIDE.U32 R42, R6, -0x326172a9, RZ ;  /* 0xcd9e8d57062a7825 */ /* 0x000fe200078e00ff */
[----:B------:R-:W-:Y:S01]  /*5020*/  LOP3.LUT R10, R4, UR7, R7, 0x96, !PT ;  /* 0x00000007040a7c12 */ /* 0x000fe2000f8e9607 */
[----:B------:R-:W1:Y:S01]  /*5030*/  LDSM.16.MT88.4 R28, [R61+0x18000] ;  /* 0x018000003d1c783b */ /* 0x000e620000004200 */
[----:B---3--:R-:W-:Y:S01]  /*5040*/  LOP3.LUT R7, R9, 0xff, RZ, 0xc0, !PT ;  /* 0x000000ff09077812 */ /* 0x008fe200078ec0ff */
[----:B------:R-:W-:Y:S01]  /*5050*/  IMAD.MOV.U32 R0, RZ, RZ, R42 ;  /* 0x000000ffff007224 */ /* 0x000fe200078e002a */
[----:B------:R-:W-:Y:S01]  /*5060*/  F2FP.F16.F32.PACK_AB R4, R148, R127 ;  /* 0x0000007f9404723e */ /* 0x000fe200000000ff */
[----:B------:R-:W-:Y:S01]  /*5070*/  IMAD.WIDE.U32 R10, R10, -0x326172a9, RZ ;  /* 0xcd9e8d570a0a7825 */ /* 0x000fe200078e00ff */
[----:B------:R-:W-:-:S03]  /*5080*/  PRMT R99, R42, 0x7771, RZ ;  /* 0x000077712a637816 */ /* 0x000fc600000000ff */
[----:B------:R-:W-:Y:S01]  /*5090*/  FFMA.FTZ R9, R49, UR5, -R12 ;  /* 0x0000000531097c23 */ /* 0x000fe2000801080c */
[C---:B------:R-:W-:Y:S01]  /*50a0*/  PRMT R101, R42.reuse, 0x7773, RZ ;  /* 0x000077732a657816 */ /* 0x040fe200000000ff */
[----:B------:R-:W-:Y:S01]  /*50b0*/  LDSM.16.MT88.4 R64, [R63+0x1a000] ;  /* 0x01a000003f40783b */ /* 0x000fe20000004200 */
[----:B------:R-:W-:Y:S01]  /*50c0*/  PRMT R100, R42, 0x7772, RZ ;  /* 0x000077722a647816 */ /* 0x000fe200000000ff */
[----:B------:R2:W-:Y:S01]  /*50d0*/  MUFU.EX2 R158, R9 ;  /* 0x00000009009e7308 */ /* 0x0005e20000000800 */
[----:B------:R-:W-:Y:S01]  /*50e0*/  LOP3.LUT R6, R0, 0xff, RZ, 0xc0, !PT ;  /* 0x000000ff00067812 */ /* 0x000fe200078ec0ff */
[----:B------:R-:W-:Y:S01]  /*50f0*/  IMAD R0, R7, 0x10000, R7 ;  /* 0x0001000007007824 */ /* 0x000fe200078e0207 */
[C---:B------:R-:W-:Y:S01]  /*5100*/  PRMT R193, R5.reuse, 0x7610, R193 ;  /* 0x0000761005c17816 */ /* 0x040fe200000000c1 */
[----:B------:R-:W-:Y:S01]  /*5110*/  LDSM.16.MT88.4 R52, [R63+0x18800] ;  /* 0x018800003f34783b */ /* 0x000fe20000004200 */
[----:B------:R-:W-:Y:S01]  /*5120*/  PRMT R194, R5, 0x7632, R194 ;  /* 0x0000763205c27816 */ /* 0x000fe200000000c2 */
[----:B------:R-:W-:Y:S01]  /*5130*/  FFMA.FTZ R5, R19, UR5, -R2 ;  /* 0x0000000513057c23 */ /* 0x000fe20008010802 */
[C---:B------:R-:W-:Y:S01]  /*5140*/  PRMT R200, R4.reuse, 0x7610, R200 ;  /* 0x0000761004c87816 */ /* 0x040fe200000000c8 */
[----:B------:R-:W-:Y:S01]  /*5150*/  LDSM.16.MT88.4 R32, [R60+0x18800] ;  /* 0x018800003c20783b */ /* 0x000fe20000004200 */
[----:B------:R-:W-:Y:S01]  /*5160*/  PRMT R197, R4, 0x7632, R197 ;  /* 0x0000763204c57816 */ /* 0x000fe200000000c5 */
[--C-:B------:R-:W-:Y:S01]  /*5170*/  FFMA.FTZ R4, R18, UR5, -R2.reuse ;  /* 0x0000000512047c23 */ /* 0x100fe20008010802 */
[----:B------:R-:W-:Y:S01]  /*5180*/  PRMT R7, R100, 0x5410, R101 ;  /* 0x0000541064077816 */ /* 0x000fe20000000065 */
[----:B------:R3:W-:Y:S01]  /*5190*/  MUFU.EX2 R149, R5 ;  /* 0x0000000500957308 */ /* 0x0007e20000000800 */
[----:B------:R-:W-:Y:S01]  /*51a0*/  PRMT R6, R6, 0x5410, R99 ;  /* 0x0000541006067816 */ /* 0x000fe20000000063 */
[----:B------:R-:W-:Y:S01]  /*51b0*/  LDSM.16.MT88.4 R68, [R63+0x1a800] ;  /* 0x01a800003f44783b */ /* 0x000fe20000004200 */
[----:B------:R-:W-:Y:S01]  /*51c0*/  LOP3.LUT R7, R7, 0xff00ff, RZ, 0xc0, !PT ;  /* 0x00ff00ff07077812 */ /* 0x000fe200078ec0ff */
[----:B--2---:R-:W-:-:S02]  /*51d0*/  FFMA.FTZ R9, R37, UR5, -R2 ;  /* 0x0000000525097c23 */ /* 0x004fc40008010802 */
[--C-:B------:R-:W-:Y:S01]  /*51e0*/  HSET2.LE.AND R6, R6, R0.reuse, PT ;  /* 0x0000000006067233 */ /* 0x100fe20003803000 */
[----:B------:R-:W-:Y:S01]  /*51f0*/  LDSM.16.MT88.4 R44, [R61+0x18800] ;  /* 0x018800003d2c783b */ /* 0x000fe20000004200 */
[----:B------:R2:W4:Y:S01]  /*5200*/  MUFU.EX2 R151, R4 ;  /* 0x0000000400977308 */ /* 0x0005220000000800 */
[----:B------:R-:W-:Y:S02]  /*5210*/  HSET2.LE.AND R7, R7, R0, PT ;  /* 0x0000000007077233 */ /* 0x000fe40003803000 */
[----:B------:R-:W-:Y:S01]  /*5220*/  LDSM.16.MT88.4 R72, [R61+0x1a000] ;  /* 0x01a000003d48783b */ /* 0x000fe20000004200 */
[----:B------:R-:W-:Y:S02]  /*5230*/  ISETP.GT.U32.AND P5, PT, R99, UR4, PT ;  /* 0x0000000463007c0c */ /* 0x000fe4000bfa4070 */
[----:B------:R-:W-:Y:S02]  /*5240*/  ISETP.GT.U32.AND P4, PT, R101, UR4, PT ;  /* 0x0000000465007c0c */ /* 0x000fe4000bf84070 */
[----:B------:R4:W-:Y:S01]  /*5250*/  MUFU.EX2 R209, R9 ;  /* 0x0000000900d17308 */ /* 0x0009e20000000800 */
[----:B---3--:R-:W-:-:S07]  /*5260*/  FFMA.FTZ R5, R40, UR5, -R2 ;  /* 0x0000000528057c23 */ /* 0x008fce0008010802 */
[----:B------:R3:W-:Y:S01]  /*5270*/  MUFU.EX2 R157, R5 ;  /* 0x00000005009d7308 */ /* 0x0007e20000000800 */
[----:B--2---:R-:W-:-:S04]  /*5280*/  PRMT R4, R200, 0x5410, R197 ;  /* 0x00005410c8047816 */ /* 0x004fc800000000c5 */
[----:B------:R-:W-:Y:S02]  /*5290*/  LOP3.LUT R6, R4, R6, RZ, 0xc0, !PT ;  /* 0x0000000604067212 */ /* 0x000fe400078ec0ff */
[----:B------:R-:W-:Y:S02]  /*52a0*/  LOP3.LUT R4, R10, UR15, R43, 0x96, !PT ;  /* 0x0000000f0a047c12 */ /* 0x000fe4000f8e962b */
[----:B----4-:R-:W-:Y:S02]  /*52b0*/  F2FP.F16.F32.PACK_AB R9, R149, R151 ;  /* 0x000000979509723e */ /* 0x010fe400000000ff */
[C---:B------:R-:W-:Y:S02]  /*52c0*/  LOP3.LUT R98, R4.reuse, 0xff, RZ, 0xc0, !PT ;  /* 0x000000ff04627812 */ /* 0x040fe400078ec0ff */
[----:B------:R-:W-:Y:S02]  /*52d0*/  PRMT R8, R4, 0x7632, R8 ;  /* 0x0000763204087816 */ /* 0x000fe40000000008 */
[----:B------:R-:W-:-:S02]  /*52e0*/  SHF.R.U32.HI R97, RZ, 0x18, R4 ;  /* 0x00000018ff617819 */ /* 0x000fc40000011604 */
[----:B---3--:R-:W-:Y:S02]  /*52f0*/  PRMT R5, R199, 0x5410, R196 ;  /* 0x00005410c7057816 */ /* 0x008fe400000000c4 */
[----:B------:R-:W-:Y:S02]  /*5300*/  LOP3.LUT R167, R8, 0xff, RZ, 0xc0, !PT ;  /* 0x000000ff08a77812 */ /* 0x000fe400078ec0ff */
[----:B------:R-:W-:Y:S02]  /*5310*/  LOP3.LUT R7, R5, R7, RZ, 0xc0, !PT ;  /* 0x0000000705077212 */ /* 0x000fe400078ec0ff */
[----:B------:R-:W-:Y:S02]  /*5320*/  LOP3.LUT R5, R4, 0xffff, RZ, 0xc0, !PT ;  /* 0x0000ffff04057812 */ /* 0x000fe400078ec0ff */
[----:B------:R-:W-:Y:S02]  /*5330*/  PRMT R8, R193, 0x5410, R194 ;  /* 0x00005410c1087816 */ /* 0x000fe400000000c2 */
[----:B------:R-:W-:Y:S01]  /*5340*/  SHF.R.U32.HI R202, RZ, 0x8, R5 ;  /* 0x00000008ffca7819 */ /* 0x000fe20000011605 */
[----:B------:R-:W-:Y:S01]  /*5350*/  FFMA.FTZ R5, R48, UR5, -R12 ;  /* 0x0000000530057c23 */ /* 0x000fe2000801080c */
[----:B------:R-:W-:-:S02]  /*5360*/  PRMT R190, R9, 0x7610, R190 ;  /* 0x0000761009be7816 */ /* 0x000fc400000000be */
[C---:B------:R-:W-:Y:S01]  /*5370*/  PRMT R4, R98.reuse, 0x5410, R202 ;  /* 0x0000541062047816 */ /* 0x040fe200000000ca */
[----:B------:R2:W3:Y:S01]  /*5380*/  MUFU.EX2 R150, R5 ;  /* 0x0000000500967308 */ /* 0x0004e20000000800 */
[----:B------:R-:W-:Y:S02]  /*5390*/  PRMT R189, R9, 0x7632, R189 ;  /* 0x0000763209bd7816 */ /* 0x000fe400000000bd */
[----:B------:R-:W-:Y:S02]  /*53a0*/  ISETP.LE.U32.AND P6, PT, R97, UR4, PT ;  /* 0x0000000461007c0c */ /* 0x000fe4000bfc3070 */
[----:B------:R-:W-:Y:S02]  /*53b0*/  HSET2.LE.AND R4, R4, R0, PT ;  /* 0x0000000004047233 */ /* 0x000fe40003803000 */
[----:B------:R-:W-:-:S03]  /*53c0*/  ISETP.LE.U32.AND P1, PT, R98, UR4, PT ;  /* 0x0000000462007c0c */ /* 0x000fc6000bf23070 */
[----:B------:R-:W-:Y:S02]  /*53d0*/  LOP3.LUT R4, R8, R4, RZ, 0xc0, !PT ;  /* 0x0000000408047212 */ /* 0x000fe400078ec0ff */
[----:B------:R-:W-:Y:S02]  /*53e0*/  PRMT R8, R195, 0x5410, R198 ;  /* 0x00005410c3087816 */ /* 0x000fe400000000c6 */
[----:B--2---:R-:W-:Y:S02]  /*53f0*/  PRMT R5, R167, 0x5410, R97 ;  /* 0x00005410a7057816 */ /* 0x004fe40000000061 */
[----:B---3--:R-:W-:-:S03]  /*5400*/  F2FP.F16.F32.PACK_AB R10, R150, R129 ;  /* 0x00000081960a723e */ /* 0x008fc600000000ff */
[----:B------:R-:W-:Y:S02]  /*5410*/  HSET2.LE.AND R5, R5, R0, PT ;  /* 0x0000000005057233 */ /* 0x000fe40003803000 */
[C---:B------:R-:W-:Y:S02]  /*5420*/  PRMT R192, R10.reuse, 0x7610, R192 ;  /* 0x000076100ac07816 */ /* 0x040fe400000000c0 */
[----:B------:R-:W-:Y:S02]  /*5430*/  PRMT R191, R10, 0x7632, R191 ;  /* 0x000076320abf7816 */ /* 0x000fe400000000bf */
[----:B------:R-:W-:Y:S01]  /*5440*/  LOP3.LUT R5, R8, R5, RZ, 0xc0, !PT ;  /* 0x0000000508057212 */ /* 0x000fe200078ec0ff */
[----:B------:R-:W-:Y:S02]  /*5450*/  FFMA.FTZ R8, R36, UR5, -R12 ;  /* 0x0000000524087c23 */ /* 0x000fe4000801080c */
[----:B------:R-:W-:Y:S02]  /*5460*/  LDSM.16.MT88.4 R36, [R62+0x18800] ;  /* 0x018800003e24783b */ /* 0x000fe40000004200 */
[----:B------:R2:W3:Y:S02]  /*5470*/  MUFU.EX2 R208, R8 ;  /* 0x0000000800d07308 */ /* 0x0004e40000000800 */
[C---:B-1----:R-:W-:Y:S08]  /*5480*/  HMMA.16816.F32 R76, R4.reuse, R28, RZ ;  /* 0x0000001c044c723c */ /* 0x042ff000000018ff */
[----:B------:R-:W-:Y:S01]  /*5490*/  HMMA.16816.F32 R56, R4, R30, RZ ;  /* 0x0000001e0438723c */ /* 0x000fe200000018ff */
[----:B--2---:R-:W-:-:S07]  /*54a0*/  LOP3.LUT R8, R16, UR16, R11, 0x96, !PT ;  /* 0x0000001010087c12 */ /* 0x004fce000f8e960b */
[----:B------:R-:W-:Y:S01]  /*54b0*/  HMMA.16816.F32 R80, R4, R24, RZ ;  /* 0x000000180450723c */ /* 0x000fe200000018ff */
[----:B------:R-:W1:Y:S01]  /*54c0*/  LDSM.16.MT88.4 R16, [R60+0x18000] ;  /* 0x018000003c10783b */ /* 0x000e620000004200 */
[----:B---3--:R-:W-:Y:S01]  /*54d0*/  F2FP.F16.F32.PACK_AB R9, R208, R158 ;  /* 0x0000009ed009723e */ /* 0x008fe200000000ff */
[----:B------:R-:W-:-:S03]  /*54e0*/  IMAD.WIDE.U32 R40, R8, -0x2daee0ad, RZ ;  /* 0xd2511f5308287825 */ /* 0x000fc600078e00ff */
[C---:B------:R-:W-:Y:S01]  /*54f0*/  PRMT R188, R9.reuse, 0x7610, R188 ;  /* 0x0000761009bc7816 */ /* 0x040fe200000000bc */
[----:B------:R-:W-:Y:S01]  /*5500*/  IMAD.MOV.U32 R10, RZ, RZ, R40 ;  /* 0x000000ffff0a7224 */ /* 0x000fe200078e0028 */
[----:B------:R-:W-:Y:S01]  /*5510*/  PRMT R96, R40, 0x7771, RZ ;  /* 0x0000777128607816 */ /* 0x000fe200000000ff */
[C---:B------:R-:W-:Y:S01]  /*5520*/  HMMA.16816.F32 R84, R4.reuse, R26, RZ ;  /* 0x0000001a0454723c */ /* 0x040fe200000018ff */
[----:B------:R-:W-:Y:S02]  /*5530*/  PRMT R174, R9, 0x7632, R174 ;  /* 0x0000763209ae7816 */ /* 0x000fe400000000ae */
[----:B------:R-:W-:Y:S02]  /*5540*/  LOP3.LUT R10, R10, 0xff, RZ, 0xc0, !PT ;  /* 0x000000ff0a0a7812 */ /* 0x000fe400078ec0ff */
[----:B------:R-:W-:Y:S02]  /*5550*/  F2FP.F16.F32.PACK_AB R9, R209, R157 ;  /* 0x0000009dd109723e */ /* 0x000fe400000000ff */
[----:B------:R-:W-:Y:S01]  /*5560*/  PRMT R10, R10, 0x5410, R96 ;  /* 0x000054100a0a7816 */ /* 0x000fe20000000060 */
[----:B------:R-:W-:Y:S01]  /*5570*/  HMMA.16816.F32 R48, R4, R20, RZ ;  /* 0x000000140430723c */ /* 0x000fe200000018ff */
[----:B------:R-:W-:-:S02]  /*5580*/  PRMT R175, R9, 0x7610, R175 ;  /* 0x0000761009af7816 */ /* 0x000fc400000000af */
[----:B------:R-:W-:Y:S02]  /*5590*/  PRMT R173, R9, 0x7632, R173 ;  /* 0x0000763209ad7816 */ /* 0x000fe400000000ad */
[----:B------:R-:W-:Y:S02]  /*55a0*/  HSET2.LE.AND R10, R10, R0, PT ;  /* 0x000000000a0a7233 */ /* 0x000fe40003803000 */
[C---:B------:R-:W-:Y:S01]  /*55b0*/  PRMT R95, R40.reuse, 0x7772, RZ ;  /* 0x00007772285f7816 */ /* 0x040fe200000000ff */
[----:B------:R-:W-:Y:S01]  /*55c0*/  HMMA.16816.F32 R28, R4, R22, RZ ;  /* 0x00000016041c723c */ /* 0x000fe200000018ff */
[----:B------:R-:W-:Y:S02]  /*55d0*/  PRMT R94, R40, 0x7773, RZ ;  /* 0x00007773285e7816 */ /* 0x000fe400000000ff */
[----:B------:R-:W-:Y:S02]  /*55e0*/  PRMT R9, R188, 0x5410, R174 ;  /* 0x00005410bc097816 */ /* 0x000fe400000000ae */
[----:B------:R-:W-:-:S02]  /*55f0*/  LOP3.LUT R8, R14, UR13, R41, 0x96, !PT ;  /* 0x0000000d0e087c12 */ /* 0x000fc4000f8e9629 */
[----:B------:R-:W-:Y:S02]  /*5600*/  PRMT R11, R95, 0x5410, R94 ;  /* 0x000054105f0b7816 */ /* 0x000fe4000000005e */
[----:B------:R-:W-:Y:S02]  /*5610*/  LOP3.LUT R10, R9, R10, RZ, 0xc0, !PT ;  /* 0x0000000a090a7212 */ /* 0x000fe400078ec0ff */
[C---:B------:R-:W-:Y:S02]  /*5620*/  LOP3.LUT R9, R8.reuse, 0xffff, RZ, 0xc0, !PT ;  /* 0x0000ffff08097812 */ /* 0x040fe400078ec0ff */
[----:B------:R-:W-:Y:S02]  /*5630*/  LOP3.LUT R11, R11, 0xff00ff, RZ, 0xc0, !PT ;  /* 0x00ff00ff0b0b7812 */ /* 0x000fe400078ec0ff */
[----:B------:R-:W-:Y:S01]  /*5640*/  LOP3.LUT R93, R8, 0xff, RZ, 0xc0, !PT ;  /* 0x000000ff085d7812 */ /* 0x000fe200078ec0ff */
[----:B-1----:R-:W-:Y:S01]  /*5650*/  HMMA.16816.F32 R24, R4, R16, RZ ;  /* 0x000000100418723c */ /* 0x002fe200000018ff */
[----:B------:R-:W-:-:S02]  /*5660*/  SHF.R.U32.HI R201, RZ, 0x8, R9 ;  /* 0x00000008ffc97819 */ /* 0x000fc40000011609 */
[----:B------:R-:W-:Y:S02]  /*5670*/  PRMT R13, R8, 0x7632, R13 ;  /* 0x00007632080d7816 */ /* 0x000fe4000000000d */
[----:B------:R-:W-:Y:S02]  /*5680*/  SHF.R.U32.HI R92, RZ, 0x18, R8 ;  /* 0x00000018ff5c7819 */ /* 0x000fe40000011608 */
[----:B------:R-:W-:Y:S01]  /*5690*/  HSET2.LE.AND R11, R11, R0, PT ;  /* 0x000000000b0b7233 */ /* 0x000fe20003803000 */
[----:B------:R-:W-:Y:S01]  /*56a0*/  HMMA.16816.F32 R20, R4, R18, RZ ;  /* 0x000000120414723c */ /* 0x000fe200000018ff */
[----:B------:R-:W-:Y:S02]  /*56b0*/  PRMT R9, R175, 0x5410, R173 ;  /* 0x00005410af097816 */ /* 0x000fe400000000ad */
[----:B------:R-:W-:Y:S02]  /*56c0*/  PRMT R8, R93, 0x5410, R201 ;  /* 0x000054105d087816 */ /* 0x000fe400000000c9 */
[----:B------:R-:W-:-:S02]  /*56d0*/  LOP3.LUT R166, R13, 0xff, RZ, 0xc0, !PT ;  /* 0x000000ff0da67812 */ /* 0x000fc400078ec0ff */
[----:B------:R-:W-:Y:S01]  /*56e0*/  LOP3.LUT R11, R9, R11, RZ, 0xc0, !PT ;  /* 0x0000000b090b7212 */ /* 0x000fe200078ec0ff */
[----:B------:R-:W-:Y:S01]  /*56f0*/  HMMA.16816.F32 R16, R4, R64, RZ ;  /* 0x000000400410723c */ /* 0x000fe200000018ff */
[----:B------:R-:W-:Y:S02]  /*5700*/  HSET2.LE.AND R8, R8, R0, PT ;  /* 0x0000000008087233 */ /* 0x000fe40003803000 */
[----:B------:R-:W-:Y:S02]  /*5710*/  PRMT R9, R166, 0x5410, R92 ;  /* 0x00005410a6097816 */ /* 0x000fe4000000005c */
[----:B------:R-:W-:-:S03]  /*5720*/  PRMT R13, R192, 0x5410, R191 ;  /* 0x00005410c00d7816 */ /* 0x000fc600000000bf */
[----:B------:R-:W-:Y:S02]  /*5730*/  HSET2.LE.AND R9, R9, R0, PT ;  /* 0x0000000009097233 */ /* 0x000fe40003803000 */
[----:B------:R-:W-:Y:S02]  /*5740*/  LOP3.LUT R8, R13, R8, RZ, 0xc0, !PT ;  /* 0x000000080d087212 */ /* 0x000fe400078ec0ff */
[----:B------:R-:W-:-:S04]  /*5750*/  PRMT R13, R190, 0x5410, R189 ;  /* 0x00005410be0d7816 */ /* 0x000fc800000000bd */
[----:B------:R-:W-:-:S07]  /*5760*/  LOP3.LUT R9, R13, R9, RZ, 0xc0, !PT ;  /* 0x000000090d097212 */ /* 0x000fce00078ec0ff */
[C---:B------:R-:W-:Y:S01]  /*5770*/  HMMA.16816.F32 R136, R8.reuse, R52, R80 ;  /* 0x000000340888723c */ /* 0x040fe20000001850 */
[----:B------:R-:W1:Y:S07]  /*5780*/  LDSM.16.MT88.4 R80, [R61+0x1a800] ;  /* 0x01a800003d50783b */ /* 0x000e6e0000004200 */
[C---:B------:R-:W-:Y:S08]  /*5790*/  HMMA.16816.F32 R24, R8.reuse, R32, R24 ;  /* 0x000000200818723c */ /* 0x040ff00000001818 */
[C---:B------:R-:W-:Y:S08]  /*57a0*/  HMMA.16816.F32 R16, R8.reuse, R68, R16 ;  /* 0x000000440810723c */ /* 0x040ff00000001810 */
[C---:B------:R-:W-:Y:S01]  /*57b0*/  HMMA.16816.F32 R144, R8.reuse, R54, R84 ;  /* 0x000000360890723c */ /* 0x040fe20000001854 */
[----:B------:R-:W-:Y:S02]  /*57c0*/  LDSM.16.MT88.4 R52, [R63+0x1c000] ;  /* 0x01c000003f34783b */ /* 0x000fe40000004200 */
[----:B------:R-:W-:Y:S01]  /*57d0*/  IMAD.MOV.U32 R240, RZ, RZ, R24 ;  /* 0x000000fffff07224 */ /* 0x000fe200078e0018 */
[----:B------:R-:W-:Y:S01]  /*57e0*/  MOV R252, R26 ;  /* 0x0000001a00fc7202 */ /* 0x000fe20000000f00 */
[----:B------:R-:W-:Y:S01]  /*57f0*/  IMAD.MOV.U32 R241, RZ, RZ, R25 ;  /* 0x000000fffff17224 */ /* 0x000fe200078e0019 */
[----:B------:R-:W-:Y:S01]  /*5800*/  LDSM.16.MT88.4 R84, [R61+0x1c800] ;  /* 0x01c800003d54783b */ /* 0x000fe20000004200 */
[----:B------:R-:W-:Y:S01]  /*5810*/  IMAD.MOV.U32 R216, RZ, RZ, R27 ;  /* 0x000000ffffd87224 */ /* 0x000fe200078e001b */
[----:B------:R-:W-:Y:S02]  /*5820*/  HMMA.16816.F32 R88, R8, R44, R76 ;  /* 0x0000002c0858723c */ /* 0x000fe4000000184c */
[----:B------:R-:W-:Y:S01]  /*5830*/  LDSM.16.MT88.4 R76, [R63+0x1e000] ;  /* 0x01e000003f4c783b */ /* 0x000fe20000004200 */
[----:B------:R-:W-:-:S02]  /*5840*/  IMAD.MOV.U32 R212, RZ, RZ, R16 ;  /* 0x000000ffffd47224 */ /* 0x000fc400078e0010 */
[----:B------:R-:W-:Y:S02]  /*5850*/  IMAD.MOV.U32 R214, RZ, RZ, R17 ;  /* 0x000000ffffd67224 */ /* 0x000fe400078e0011 */
[----:B------:R-:W-:Y:S01]  /*5860*/  IMAD.MOV.U32 R218, RZ, RZ, R18 ;  /* 0x000000ffffda7224 */ /* 0x000fe200078e0012 */
[C---:B------:R-:W-:Y:S01]  /*5870*/  HMMA.16816.F32 R224, R8.reuse, R46, R56 ;  /* 0x0000002e08e0723c */ /* 0x040fe20000001838 */
[----:B------:R-:W-:Y:S01]  /*5880*/  IMAD.MOV.U32 R219, RZ, RZ, R19 ;  /* 0x000000ffffdb7224 */ /* 0x000fe200078e0013 */
[----:B------:R-:W2:Y:S04]  /*5890*/  LDSM.16.MT88.4 R44, [R60+0x1a000] ;  /* 0x01a000003c2c783b */ /* 0x000ea80000004200 */
[----:B------:R-:W-:Y:S02]  /*58a0*/  LDSM.16.MT88.4 R56, [R60+0x1a800] ;  /* 0x01a800003c38783b */ /* 0x000fe40000004200 */
[----:B------:R-:W-:Y:S03]  /*58b0*/  HMMA.16816.F32 R236, R8, R34, R20 ;  /* 0x0000002208ec723c */ /* 0x000fe60000001814 */
[----:B------:R-:W-:-:S02]  /*58c0*/  IMAD.MOV.U32 R217, RZ, RZ, R88 ;  /* 0x000000ffffd97224 */ /* 0x000fc400078e0058 */
[----:B------:R-:W-:Y:S02]  /*58d0*/  IMAD.MOV.U32 R215, RZ, RZ, R89 ;  /* 0x000000ffffd77224 */ /* 0x000fe400078e0059 */
[----:B------:R-:W-:Y:S01]  /*58e0*/  IMAD.MOV.U32 R131, RZ, RZ, R90 ;  /* 0x000000ffff837224 */ /* 0x000fe200078e005a */
[C---:B------:R-:W-:Y:S01]  /*58f0*/  HMMA.16816.F32 R24, R4.reuse, R66, RZ ;  /* 0x000000420418723c */ /* 0x040fe200000018ff */
[----:B------:R-:W-:Y:S01]  /*5900*/  IMAD.MOV.U32 R130, RZ, RZ, R91 ;  /* 0x000000ffff827224 */ /* 0x000fe200078e005b */
[----:B------:R-:W-:Y:S04]  /*5910*/  LDSM.16.MT88.4 R64, [R62+0x1a800] ;  /* 0x01a800003e40783b */ /* 0x000fe80000004200 */
[----:B------:R-:W-:Y:S02]  /*5920*/  LDSM.16.MT88.4 R88, [R60+0x1c000] ;  /* 0x01c000003c58783b */ /* 0x000fe40000004200 */
[C---:B------:R-:W-:Y:S08]  /*5930*/  HMMA.16816.F32 R20, R4.reuse, R72, RZ ;  /* 0x000000480414723c */ /* 0x040ff000000018ff */
[----:B------:R-:W-:Y:S01]  /*5940*/  HMMA.16816.F32 R16, R4, R74, RZ ;  /* 0x0000004a0410723c */ /* 0x000fe200000018ff */
[----:B------:R-:W-:Y:S07]  /*5950*/  LDSM.16.MT88.4 R72, [R61+0x1c000] ;  /* 0x01c000003d48783b */ /* 0x000fee0000004200 */
[C---:B------:R-:W-:Y:S01]  /*5960*/  HMMA.16816.F32 R180, R8.reuse, R38, R28 ;  /* 0x0000002608b4723c */ /* 0x040fe2000000181c */
[----:B------:R-:W3:Y:S07]  /*5970*/  LDSM.16.MT88.4 R28, [R62+0x1a000] ;  /* 0x01a000003e1c783b */ /* 0x000eee0000004200 */
[C---:B------:R-:W-:Y:S01]  /*5980*/  HMMA.16816.F32 R32, R8.reuse, R70, R24 ;  /* 0x000000460820723c */ /* 0x040fe20000001818 */
[----:B------:R-:W4:Y:S07]  /*5990*/  LDSM.16.MT88.4 R68, [R62+0x1c000] ;  /* 0x01c000003e44783b */ /* 0x000f2e0000004200 */
[C---:B-1----:R-:W-:Y:S08]  /*59a0*/  HMMA.16816.F32 R20, R8.reuse, R80, R20 ;  /* 0x000000500814723c */ /* 0x042ff00000001814 */
[----:B------:R-:W-:Y:S01]  /*59b0*/  HMMA.16816.F32 R16, R8, R82, R16 ;  /* 0x000000520810723c */ /* 0x000fe20000001810 */
[----:B------:R-:W-:Y:S02]  /*59c0*/  LDSM.16.MT88.4 R80, [R60+0x1c800] ;  /* 0x01c800003c50783b */ /* 0x000fe40000004200 */
[----:B------:R-:W-:-:S02]  /*59d0*/  IMAD.MOV.U32 R210, RZ, RZ, R32 ;  /* 0x000000ffffd27224 */ /* 0x000fc400078e0020 */
[----:B------:R-:W-:Y:S02]  /*59e0*/  IMAD.MOV.U32 R203, RZ, RZ, R33 ;  /* 0x000000ffffcb7224 */ /* 0x000fe400078e0021 */
[----:B------:R-:W-:Y:S01]  /*59f0*/  IMAD.MOV.U32 R211, RZ, RZ, R34 ;  /* 0x000000ffffd37224 */ /* 0x000fe200078e0022 */
[----:B------:R-:W-:Y:S01]  /*5a00*/  HMMA.16816.F32 R152, R8, R36, R48 ;  /* 0x000000240898723c */ /* 0x000fe20000001830 */
[----:B------:R-:W1:Y:S01]  /*5a10*/  LDSM.16.MT88.4 R48, [R63+0x1c800] ;  /* 0x01c800003f30783b */ /* 0x000e620000004200 */
[----:B------:R-:W-:Y:S02]  /*5a20*/  IMAD.MOV.U32 R213, RZ, RZ, R35 ;  /* 0x000000ffffd57224 */ /* 0x000fe400078e0023 */
[----:B------:R-:W-:Y:S02]  /*5a30*/  IMAD.MOV.U32 R176, RZ, RZ, R20 ;  /* 0x000000ffffb07224 */ /* 0x000fe400078e0014 */
[----:B------:R-:W-:Y:S02]  /*5a40*/  IMAD.MOV.U32 R159, RZ, RZ, R21 ;  /* 0x000000ffff9f7224 */ /* 0x000fe400078e0015 */
[----:B------:R-:W-:Y:S01]  /*5a50*/  IMAD.MOV.U32 R43, RZ, RZ, R22 ;  /* 0x000000ffff2b7224 */ /* 0x000fe200078e0016 */
[----:B--2---:R-:W-:Y:S01]  /*5a60*/  HMMA.16816.F32 R24, R4, R46, RZ ;  /* 0x0000002e0418723c */ /* 0x004fe200000018ff */
[----:B------:R-:W-:Y:S01]  /*5a70*/  IMAD.MOV.U32 R41, RZ, RZ, R23 ;  /* 0x000000ffff297224 */ /* 0x000fe200078e0017 */
[----:B------:R-:W-:Y:S01]  /*5a80*/  MOV R143, R17 ;  /* 0x00000011008f7202 */ /* 0x000fe20000000f00 */
[----:B------:R-:W-:-:S02]  /*5a90*/  IMAD.MOV.U32 R142, RZ, RZ, R18 ;  /* 0x000000ffff8e7224 */ /* 0x000fc400078e0012 */
[----:B------:R-:W-:Y:S02]  /*5aa0*/  IMAD.MOV.U32 R15, RZ, RZ, R16 ;  /* 0x000000ffff0f7224 */ /* 0x000fe400078e0010 */
[----:B------:R-:W-:Y:S01]  /*5ab0*/  IMAD.MOV.U32 R133, RZ, RZ, R19 ;  /* 0x000000ffff857224 */ /* 0x000fe200078e0013 */
[C---:B------:R-:W-:Y:S08]  /*5ac0*/  HMMA.16816.F32 R20, R4.reuse, R52, RZ ;  /* 0x000000340414723c */ /* 0x040ff000000018ff */
[C---:B------:R-:W-:Y:S01]  /*5ad0*/  HMMA.16816.F32 R16, R4.reuse, R54, RZ ;  /* 0x000000360410723c */ /* 0x040fe200000018ff */
[----:B------:R-:W2:Y:S07]  /*5ae0*/  LDSM.16.MT88.4 R52, [R62+0x1c800] ;  /* 0x01c800003e34783b */ /* 0x000eae0000004200 */
[C---:B---3--:R-:W-:Y:S08]  /*5af0*/  HMMA.16816.F32 R36, R4.reuse, R28, RZ ;  /* 0x0000001c0424723c */ /* 0x048ff000000018ff */
[C---:B------:R-:W-:Y:S08]  /*5b00*/  HMMA.16816.F32 R32, R4.reuse, R30, RZ ;  /* 0x0000001e0420723c */ /* 0x040ff000000018ff */
[----:B------:R-:W-:Y:S08]  /*5b10*/  HMMA.16816.F32 R28, R4, R44, RZ ;  /* 0x0000002c041c723c */ /* 0x000ff000000018ff */
[----:B------:R-:W-:Y:S01]  /*5b20*/  HMMA.16816.F32 R244, R8, R58, R24 ;  /* 0x0000003a08f4723c */ /* 0x000fe20000001818 */
[----:B------:R-:W-:-:S02]  /*5b30*/  IMAD.MOV.U32 R58, RZ, RZ, R143 ;  /* 0x000000ffff3a7224 */ /* 0x000fc400078e008f */
[----:B------:R-:W-:-:S05]  /*5b40*/  IMAD.MOV.U32 R59, RZ, RZ, R142 ;  /* 0x000000ffff3b7224 */ /* 0x000fca00078e008e */
[----:B----4-:R-:W-:Y:S08]  /*5b50*/  HMMA.16816.F32 R24, R4, R68, RZ ;  /* 0x000000440418723c */ /* 0x010ff000000018ff */
[----:B------:R-:W-:Y:S01]  /*5b60*/  HMMA.16816.F32 R184, R8, R56, R28 ;  /* 0x0000003808b8723c */ /* 0x000fe2000000181c */
[----:B------:R-:W-:Y:S02]  /*5b70*/  IMAD.MOV.U32 R57, RZ, RZ, R176 ;  /* 0x000000ffff397224 */ /* 0x000fe400078e00b0 */
[----:B------:R-:W-:-:S05]  /*5b80*/  IMAD.MOV.U32 R56, RZ, RZ, R159 ;  /* 0x000000ffff387224 */ /* 0x000fca00078e009f */
[----:B-1----:R-:W-:Y:S01]  /*5b90*/  HMMA.16816.F32 R248, R8, R48, R20 ;  /* 0x0000003008f8723c */ /* 0x002fe20000001814 */
[----:B------:R-:W-:Y:S02]  /*5ba0*/  IMAD.MOV.U32 R49, RZ, RZ, R158 ;  /* 0x000000ffff317224 */ /* 0x000fe400078e009e */
[----:B------:R-:W-:-:S05]  /*5bb0*/  IMAD.MOV.U32 R48, RZ, RZ, R157 ;  /* 0x000000ffff307224 */ /* 0x000fca00078e009d */
[C---:B------:R-:W-:Y:S01]  /*5bc0*/  HMMA.16816.F32 R204, R8.reuse, R50, R16 ;  /* 0x0000003208cc723c */ /* 0x040fe20000001810 */
[----:B------:R-:W-:Y:S02]  /*5bd0*/  IMAD.MOV.U32 R51, RZ, RZ, R156 ;  /* 0x000000ffff337224 */ /* 0x000fe400078e009c */
[----:B------:R-:W-:Y:S02]  /*5be0*/  IMAD.MOV.U32 R14, RZ, RZ, R186 ;  /* 0x000000ffff0e7224 */ /* 0x000fe400078e00ba */
[----:B------:R-:W-:Y:S02]  /*5bf0*/  IMAD.MOV.U32 R13, RZ, RZ, R187 ;  /* 0x000000ffff0d7224 */ /* 0x000fe400078e00bb */
[----:B------:R-:W-:Y:S01]  /*5c00*/  IMAD.MOV.U32 R165, RZ, RZ, R184 ;  /* 0x000000ffffa57224 */ /* 0x000fe200078e00b8 */
[----:B--2---:R-:W-:Y:S01]  /*5c10*/  HMMA.16816.F32 R156, R8, R52, R24 ;  /* 0x00000034089c723c */ /* 0x004fe20000001818 */
[----:B------:R-:W-:Y:S02]  /*5c20*/  IMAD.MOV.U32 R52, RZ, RZ, R57 ;  /* 0x000000ffff347224 */ /* 0x000fe400078e0039 */
[----:B------:R-:W-:Y:S01]  /*5c30*/  FADD.FTZ R57, R124, R119 ;  /* 0x000000777c397221 */ /* 0x000fe20000010000 */
[----:B------:R-:W-:-:S02]  /*5c40*/  IMAD.MOV.U32 R164, RZ, RZ, R185 ;  /* 0x000000ffffa47224 */ /* 0x000fc400078e00b9 */
[----:B------:R-:W-:Y:S02]  /*5c50*/  IMAD.MOV.U32 R69, RZ, RZ, R13 ;  /* 0x000000ffff457224 */ /* 0x000fe400078e000d */
[----:B------:R-:W-:Y:S01]  /*5c60*/  IMAD.U32 R13, RZ, RZ, UR28 ;  /* 0x0000001cff0d7e24 */ /* 0x000fe2000f8e00ff */
[----:B------:R-:W-:Y:S01]  /*5c70*/  HMMA.16816.F32 R24, R4, R90, RZ ;  /* 0x0000005a0418723c */ /* 0x000fe200000018ff */
[----:B------:R-:W-:Y:S01]  /*5c80*/  FADD.FTZ R90, R127, R57 ;  /* 0x000000397f5a7221 */ /* 0x000fe20000010000 */
[----:B------:R-:W-:Y:S02]  /*5c90*/  IMAD.MOV.U32 R57, RZ, RZ, R58 ;  /* 0x000000ffff397224 */ /* 0x000fe400078e003a */
[----:B------:R-:W-:Y:S01]  /*5ca0*/  IMAD.MOV.U32 R58, RZ, RZ, R59 ;  /* 0x000000ffff3a7224 */ /* 0x000fe200078e003b */
[----:B------:R-:W-:Y:S01]  /*5cb0*/  LOP3.LUT R13, R13, UR25, R163, 0x96, !PT ;  /* 0x000000190d0d7c12 */ /* 0x000fe2000f8e96a3 */
[----:B------:R-:W-:Y:S02]  /*5cc0*/  IMAD.MOV.U32 R59, RZ, RZ, R133 ;  /* 0x000000ffff3b7224 */ /* 0x000fe400078e0085 */
[----:B------:R-:W2:Y:S01]  /*5cd0*/  LDL.LU R133, [R1+0xe4] ;  /* 0x0000e40001857983 */ /* 0x000ea20000300800 */
[----:B------:R-:W-:Y:S01]  /*5ce0*/  HMMA.16816.F32 R120, R8, R66, R32 ;  /* 0x000000420878723c */ /* 0x000fe20000001820 */
[----:B------:R-:W-:-:S02]  /*5cf0*/  IMAD.MOV.U32 R50, RZ, RZ, R151 ;  /* 0x000000ffff327224 */ /* 0x000fc400078e0097 */
[----:B------:R-:W1:Y:S01]  /*5d00*/  LDSM.16.MT88.4 R32, [R63+0x1e800] ;  /* 0x01e800003f20783b */ /* 0x000e620000004200 */
[----:B------:R-:W-:Y:S02]  /*5d10*/  IMAD.MOV.U32 R68, RZ, RZ, R14 ;  /* 0x000000ffff447224 */ /* 0x000fe400078e000e */
[----:B------:R-:W-:Y:S02]  /*5d20*/  IMAD.MOV.U32 R53, RZ, RZ, R48 ;  /* 0x000000ffff357224 */ /* 0x000fe400078e0030 */
[----:B------:R-:W-:Y:S01]  /*5d30*/  FFMA.FTZ R48, R109, UR5, -R2 ;  /* 0x000000056d307c23 */ /* 0x000fe20008010802 */
[----:B------:R-:W-:Y:S01]  /*5d40*/  HMMA.16816.F32 R20, R4, R70, RZ ;  /* 0x000000460414723c */ /* 0x000fe200000018ff */
[----:B------:R-:W-:Y:S02]  /*5d50*/  IMAD.MOV.U32 R70, RZ, RZ, R148 ;  /* 0x000000ffff467224 */ /* 0x000fe400078e0094 */
[----:B------:R-:W-:Y:S02]  /*5d60*/  IMAD.MOV.U32 R71, RZ, RZ, R15 ;  /* 0x000000ffff477224 */ /* 0x000fe400078e000f */
[----:B------:R-:W-:-:S03]  /*5d70*/  IMAD.WIDE.U32 R14, R13, -0x326172a9, RZ ;  /* 0xcd9e8d570d0e7825 */ /* 0x000fc600078e00ff */
[----:B------:R-:W-:Y:S01]  /*5d80*/  HMMA.16816.F32 R16, R4, R88, RZ ;  /* 0x000000580410723c */ /* 0x000fe200000018ff */
[----:B------:R-:W-:Y:S01]  /*5d90*/  MOV R89, R150 ;  /* 0x0000009600597202 */ /* 0x000fe20000000f00 */
[----:B------:R-:W-:Y:S01]  /*5da0*/  IMAD.MOV.U32 R88, RZ, RZ, R149 ;  /* 0x000000ffff587224 */ /* 0x000fe200078e0095 */
[----:B------:R-:W-:Y:S01]  /*5db0*/  LOP3.LUT R15, R160, UR14, R15, 0x96, !PT ;  /* 0x0000000ea00f7c12 */ /* 0x000fe2000f8e960f */
[----:B------:R-:W-:Y:S01]  /*5dc0*/  IMAD.MOV.U32 R119, RZ, RZ, R53 ;  /* 0x000000ffff777224 */ /* 0x000fe200078e0035 */
[----:B------:R-:W-:-:S03]  /*5dd0*/  LOP3.LUT R13, R14, UR12, R243, 0x96, !PT ;  /* 0x0000000c0e0d7c12 */ /* 0x000fc6000f8e96f3 */
[----:B------:R-:W-:Y:S01]  /*5de0*/  HMMA.16816.F32 R232, R8, R64, R36 ;  /* 0x0000004008e8723c */ /* 0x000fe20000001824 */
[----:B------:R-:W3:Y:S01]  /*5df0*/  LDSM.16.MT88.4 R36, [R61+0x1e000] ;  /* 0x01e000003d24783b */ /* 0x000ee20000004200 */
[----:B------:R-:W-:-:S06]  /*5e00*/  IMAD.WIDE.U32 R14, R15, -0x2daee0ad, RZ ;  /* 0xd2511f530f0e7825 */ /* 0x000fcc00078e00ff */
[C---:B------:R-:W-:Y:S08]  /*5e10*/  HMMA.16816.F32 R28, R4.reuse, R74, RZ ;  /* 0x0000004a041c723c */ /* 0x040ff000000018ff */
[----:B------:R-:W-:Y:S08]  /*5e20*/  HMMA.16816.F32 R44, R4, R72, RZ ;  /* 0x00000048042c723c */ /* 0x000ff000000018ff */
[----:B------:R-:W-:Y:S01]  /*5e30*/  HMMA.16816.F32 R184, R8, R54, R20 ;  /* 0x0000003608b8723c */ /* 0x000fe20000001814 */
[----:B------:R-:W-:-:S02]  /*5e40*/  IMAD.MOV.U32 R55, RZ, RZ, R56 ;  /* 0x000000ffff377224 */ /* 0x000fc400078e0038 */
[----:B------:R-:W-:-:S05]  /*5e50*/  FADD.FTZ R56, R126, R125 ;  /* 0x0000007d7e387221 */ /* 0x000fca0000010000 */
[----:B------:R-:W-:Y:S08]  /*5e60*/  HMMA.16816.F32 R220, R8, R80, R16 ;  /* 0x0000005008dc723c */ /* 0x000ff00000001810 */
[C---:B------:R-:W-:Y:S08]  /*5e70*/  HMMA.16816.F32 R20, R4.reuse, R76, RZ ;  /* 0x0000004c0414723c */ /* 0x040ff000000018ff */
[----:B------:R-:W-:Y:S01]  /*5e80*/  HMMA.16816.F32 R16, R4, R78, RZ ;  /* 0x0000004e0410723c */ /* 0x000fe200000018ff */
[----:B------:R-:W-:-:S02]  /*5e90*/  IMAD.MOV.U32 R78, RZ, RZ, R43 ;  /* 0x000000ffff4e7224 */ /* 0x000fc400078e002b */
[----:B------:R-:W-:-:S05]  /*5ea0*/  FFMA.FTZ R43, R108, UR5, -R12 ;  /* 0x000000056c2b7c23 */ /* 0x000fca000801080c */
[C---:B------:R-:W-:Y:S01]  /*5eb0*/  HMMA.16816.F32 R64, R8.reuse, R86, R28 ;  /* 0x000000560840723c */ /* 0x040fe2000000181c */
[----:B------:R-:W4:Y:S01]  /*5ec0*/  LDSM.16.MT88.4 R28, [R61+0x1e800] ;  /* 0x01e800003d1c783b */ /* 0x000f220000004200 */
[----:B------:R-:W-:Y:S02]  /*5ed0*/  IMAD.MOV.U32 R87, RZ, RZ, R89 ;  /* 0x000000ffff577224 */ /* 0x000fe400078e0059 */
[----:B------:R-:W-:Y:S02]  /*5ee0*/  IMAD.MOV.U32 R86, RZ, RZ, R50 ;  /* 0x000000ffff567224 */ /* 0x000fe400078e0032 */
[--C-:B------:R-:W-:Y:S01]  /*5ef0*/  FFMA.FTZ R50, R103, UR5, -R12.reuse ;  /* 0x0000000567327c23 */ /* 0x100fe2000801080c */
[----:B------:R-:W-:Y:S02]  /*5f00*/  IMAD.MOV.U32 R89, RZ, RZ, R49 ;  /* 0x000000ffff597224 */ /* 0x000fe400078e0031 */
[----:B------:R-:W-:Y:S01]  /*5f10*/  FFMA.FTZ R49, R102, UR5, -R12 ;  /* 0x0000000566317c23 */ /* 0x000fe2000801080c */
[----:B------:R-:W-:Y:S01]  /*5f20*/  HMMA.16816.F32 R176, R8, R84, R44 ;  /* 0x0000005408b0723c */ /* 0x000fe2000000182c */
[----:B------:R-:W-:Y:S01]  /*5f30*/  IMAD.MOV.U32 R84, RZ, RZ, R140 ;  /* 0x000000ffff547224 */ /* 0x000fe200078e008c */
[----:B------:R-:W-:Y:S01]  /*5f40*/  LDSM.16.MT88.4 R44, [R62+0x1e800] ;  /* 0x01e800003e2c783b */ /* 0x000fe20000004200 */
[----:B------:R-:W-:Y:S01]  /*5f50*/  IMAD.MOV.U32 R85, RZ, RZ, R141 ;  /* 0x000000ffff557224 */ /* 0x000fe200078e008d */
[----:B------:R-:W-:Y:S01]  /*5f60*/  MOV R85, R51 ;  /* 0x0000003300557202 */ /* 0x000fe20000000f00 */
[----:B------:R-:W-:Y:S01]  /*5f70*/  FFMA.FTZ R51, R111, UR5, -R2 ;  /* 0x000000056f337c23 */ /* 0x000fe20008010802 */
[----:B------:R-:W-:-:S02]  /*5f80*/  @P5 HADD2 R111, -R197.H0_H0, -RZ.H0_H0 ;  /* 0xa00000ffc56f5230 */ /* 0x000fc40000000900 */
[C---:B------:R-:W-:Y:S01]  /*5f90*/  HMMA.16816.F32 R228, R8.reuse, R82, R24 ;  /* 0x0000005208e4723c */ /* 0x040fe20000001818 */
[--C-:B------:R-:W-:Y:S01]  /*5fa0*/  FFMA.FTZ R27, R114, UR5, -R2.reuse ;  /* 0x00000005721b7c23 */ /* 0x100fe20008010802 */
[----:B------:R-:W-:Y:S02]  /*5fb0*/  @!P6 HADD2 R114, -R198.H0_H0, -RZ.H0_H0 ;  /* 0xa00000ffc672e230 */ /* 0x000fe40000000900 */
[----:B------:R-:W-:Y:S01]  /*5fc0*/  FFMA.FTZ R26, R113, UR5, -R2 ;  /* 0x00000005711a7c23 */ /* 0x000fe20008010802 */
[----:B------:R-:W-:Y:S01]  /*5fd0*/  PRMT R25, R40, 0x7770, RZ ;  /* 0x0000777028197816 */ /* 0x000fe200000000ff */
[----:B------:R-:W-:Y:S01]  /*5fe0*/  IMAD.MOV.U32 R40, RZ, RZ, R52 ;  /* 0x000000ffff287224 */ /* 0x000fe200078e0034 */
[----:B------:R-:W-:Y:S01]  /*5ff0*/  @P5 PRMT R197, R111, 0x5410, RZ ;  /* 0x000054106fc55816 */ /* 0x000fe200000000ff */
[----:B------:R-:W-:Y:S01]  /*6000*/  IMAD.MOV.U32 R52, RZ, RZ, R87 ;  /* 0x000000ffff347224 */ /* 0x000fe200078e0057 */
[C---:B-1----:R-:W-:Y:S01]  /*6010*/  HMMA.16816.F32 R140, R8.reuse, R32, R20 ;  /* 0x00000020088c723c */ /* 0x042fe20000001814 */
[----:B------:R-:W-:Y:S01]  /*6020*/  @!P6 PRMT R198, R114, 0x5410, RZ ;  /* 0x0000541072c6e816 */ /* 0x000fe200000000ff */
[----:B------:R-:W1:Y:S01]  /*6030*/  MUFU.EX2 R26, R26 ;  /* 0x0000001a001a7308 */ /* 0x000e620000000800 */
[----:B------:R-:W-:Y:S01]  /*6040*/  ISETP.LE.U32.AND P6, PT, R25, UR4, PT ;  /* 0x0000000419007c0c */ /* 0x000fe2000bfc3070 */
[----:B------:R-:W-:Y:S01]  /*6050*/  IMAD.MOV.U32 R91, RZ, RZ, R52 ;  /* 0x000000ffff5b7224 */ /* 0x000fe200078e0034 */
[----:B------:R-:W-:Y:S01]  /*6060*/  ISETP.GT.U32.AND P5, PT, R95, UR4, PT ;  /* 0x000000045f007c0c */ /* 0x000fe2000bfa4070 */
[----:B------:R-:W-:Y:S01]  /*6070*/  IMAD.MOV.U32 R87, RZ, RZ, R70 ;  /* 0x000000ffff577224 */ /* 0x000fe200078e0046 */
[----:B------:R-:W-:Y:S01]  /*6080*/  MOV R70, R68 ;  /* 0x0000004400467202 */ /* 0x000fe20000000f00 */
[----:B------:R-:W-:Y:S01]  /*6090*/  HMMA.16816.F32 R80, R8, R34, R16 ;  /* 0x000000220850723c */ /* 0x000fe20000001810 */
[----:B------:R-:W1:Y:S01]  /*60a0*/  LDSM.16.MT88.4 R32, [R62+0x1e000] ;  /* 0x01e000003e20783b */ /* 0x000e620000004200 */
[----:B------:R-:W-:Y:S01]  /*60b0*/  MUFU.EX2 R79, R27 ;  /* 0x0000001b004f7308 */ /* 0x000fe20000000800 */
[----:B------:R-:W-:-:S05]  /*60c0*/  IMAD.MOV.U32 R68, RZ, RZ, R165 ;  /* 0x000000ffff447224 */ /* 0x000fca00078e00a5 */
[----:B---3--:R-:W-:Y:S01]  /*60d0*/  HMMA.16816.F32 R16, R4, R36, RZ ;  /* 0x000000240410723c */ /* 0x008fe200000018ff */
[--C-:B------:R-:W-:Y:S01]  /*60e0*/  FFMA.FTZ R36, R112, UR5, -R2.reuse ;  /* 0x0000000570247c23 */ /* 0x100fe20008010802 */
[----:B------:R-:W-:Y:S01]  /*60f0*/  FFMA.FTZ R37, R110, UR5, -R2 ;  /* 0x000000056e257c23 */ /* 0x000fe20008010802 */
[----:B------:R-:W-:Y:S02]  /*6100*/  @P4 HADD2 R110, -R196.H0_H0, -RZ.H0_H0 ;  /* 0xa00000ffc46e4230 */ /* 0x000fe40000000900 */
[----:B------:R-:W-:-:S03]  /*6110*/  @P5 HADD2 R103, -R175.H0_H0, -RZ.H0_H0 ;  /* 0xa00000ffaf675230 */ /* 0x000fc60000000900 */
[----:B------:R-:W-:Y:S02]  /*6120*/  @P4 PRMT R196, R110, 0x5410, RZ ;  /* 0x000054106ec44816 */ /* 0x000fe400000000ff */
[----:B------:R-:W-:Y:S02]  /*6130*/  ISETP.GT.U32.AND P4, PT, R94, UR4, PT ;  /* 0x000000045e007c0c */ /* 0x000fe4000bf84070 */
[----:B------:R-:W-:-:S08]  /*6140*/  @P5 PRMT R175, R103, 0x5410, RZ ;  /* 0x0000541067af5816 */ /* 0x000fd000000000ff */
[----:B----4-:R-:W-:Y:S03]  /*6150*/  HMMA.16816.F32 R148, R8, R28, R16 ;  /* 0x0000001c0894723c */ /* 0x010fe60000001810 */
[----:B------:R-:W-:-:S05]  /*6160*/  @P4 HADD2 R102, -R173.H0_H0, -RZ.H0_H0 ;  /* 0xa00000ffad664230 */ /* 0x000fca0000000900 */
[C---:B------:R-:W-:Y:S01]  /*6170*/  HMMA.16816.F32 R16, R4.reuse, R38, RZ ;  /* 0x000000260410723c */ /* 0x040fe200000018ff */
[--C-:B------:R-:W-:Y:S01]  /*6180*/  FFMA.FTZ R39, R107, UR5, -R12.reuse ;  /* 0x000000056b277c23 */ /* 0x100fe2000801080c */
[----:B------:R-:W-:Y:S01]  /*6190*/  FFMA.FTZ R38, R106, UR5, -R12 ;  /* 0x000000056a267c23 */ /* 0x000fe2000801080c */
[----:B------:R-:W-:Y:S01]  /*61a0*/  @!P6 HADD2 R106, -R188.H0_H0, -RZ.H0_H0 ;  /* 0xa00000ffbc6ae230 */ /* 0x000fe20000000900 */
[----:B------:R-:W-:Y:S01]  /*61b0*/  @P4 PRMT R173, R102, 0x5410, RZ ;  /* 0x0000541066ad4816 */ /* 0x000fe200000000ff */
[----:B------:R-:W-:Y:S03]  /*61c0*/  MUFU.EX2 R76, R39 ;  /* 0x00000027004c7308 */ /* 0x000fe60000000800 */
[----:B-1----:R-:W-:Y:S01]  /*61d0*/  HMMA.16816.F32 R20, R4, R32, RZ ;  /* 0x000000200414723c */ /* 0x002fe200000018ff */
[--C-:B------:R-:W-:Y:S01]  /*61e0*/  FFMA.FTZ R33, R117, UR5, -R2.reuse ;  /* 0x0000000575217c23 */ /* 0x100fe20008010802 */
[----:B------:R-:W-:Y:S01]  /*61f0*/  FFMA.FTZ R32, R116, UR5, -R2 ;  /* 0x0000000574207c23 */ /* 0x000fe20008010802 */
[----:B------:R-:W-:Y:S01]  /*6200*/  @!P6 PRMT R188, R106, 0x5410, RZ ;  /* 0x000054106abce816 */ /* 0x000fe200000000ff */
[----:B------:R-:W-:Y:S01]  /*6210*/  IMAD.MOV.U32 R106, RZ, RZ, R26 ;  /* 0x000000ffff6a7224 */ /* 0x000fe200078e001a */
[----:B------:R-:W-:Y:S01]  /*6220*/  ISETP.LE.U32.AND P6, PT, R93, UR4, PT ;  /* 0x000000045d007c0c */ /* 0x000fe2000bfc3070 */
[----:B------:R-:W-:Y:S06]  /*6230*/  MUFU.EX2 R101, R38 ;  /* 0x0000002600657308 */ /* 0x000fec0000000800 */
[C---:B------:R-:W-:Y:S01]  /*6240*/  HMMA.16816.F32 R72, R8.reuse, R30, R16 ;  /* 0x0000001e0848723c */ /* 0x040fe20000001810 */
[----:B------:R-:W-:Y:S01]  /*6250*/  IMAD.WIDE.U32 R18, R13, -0x2daee0ad, RZ ;  /* 0xd2511f530d127825 */ /* 0x000fe200078e00ff */
[----:B------:R-:W-:Y:S01]  /*6260*/  LOP3.LUT R13, R84, UR11, R15, 0x96, !PT ;  /* 0x0000000b540d7c12 */ /* 0x000fe2000f8e960f */
[----:B------:R-:W1:Y:S01]  /*6270*/  LDSM.16.MT88.4 R28, [R60+0x1e000] ;  /* 0x01e000003c1c783b */ /* 0x000e620000004200 */
[----:B------:R-:W3:Y:S01]  /*6280*/  MUFU.EX2 R33, R33 ;  /* 0x0000002100217308 */ /* 0x000ee20000000800 */
[----:B------:R-:W-:Y:S01]  /*6290*/  IMAD.MOV.U32 R84, RZ, RZ, R88 ;  /* 0x000000ffff547224 */ /* 0x000fe200078e0058 */
[----:B------:R-:W-:Y:S01]  /*62a0*/  LOP3.LUT R14, R14, UR9, R19, 0x96, !PT ;  /* 0x000000090e0e7c12 */ /* 0x000fe2000f8e9613 */
[----:B------:R-:W-:Y:S01]  /*62b0*/  IMAD.MOV.U32 R88, RZ, RZ, R41 ;  /* 0x000000ffff587224 */ /* 0x000fe200078e0029 */
[----:B------:R-:W-:Y:S01]  /*62c0*/  HMMA.16816.F32 R160, R8, R44, R20 ;  /* 0x0000002c08a0723c */ /* 0x000fe20000001814 */
[--C-:B------:R-:W-:Y:S01]  /*62d0*/  FFMA.FTZ R41, R115, UR5, -R12.reuse ;  /* 0x0000000573297c23 */ /* 0x100fe2000801080c */
[--C-:B------:R-:W-:Y:S01]  /*62e0*/  FFMA.FTZ R44, R105, UR5, -R12.reuse ;  /* 0x00000005692c7c23 */ /* 0x100fe2000801080c */
[----:B------:R-:W-:Y:S01]  /*62f0*/  FFMA.FTZ R45, R104, UR5, -R12 ;  /* 0x00000005682d7c23 */ /* 0x000fe2000801080c */
[----:B------:R-:W-:-:S04]  /*6300*/  IMAD.WIDE.U32 R12, R13, -0x326172a9, RZ ;  /* 0xcd9e8d570d0c7825 */ /* 0x000fc800078e00ff */
[----:B------:R-:W-:Y:S01]  /*6310*/  @!P1 HADD2 R115, -R193.H0_H0, -RZ.H0_H0 ;  /* 0xa00000ffc1739230 */ /* 0x000fe20000000900 */
[----:B------:R-:W-:Y:S01]  /*6320*/  MUFU.EX2 R77, R32 ;  /* 0x00000020004d7308 */ /* 0x000fe20000000800 */
[----:B------:R-:W-:Y:S01]  /*6330*/  IMAD.WIDE.U32 R16, R14, -0x326172a9, RZ ;  /* 0xcd9e8d570e107825 */ /* 0x000fe200078e00ff */
[----:B------:R-:W-:Y:S02]  /*6340*/  LOP3.LUT R13, R242, UR10, R13, 0x96, !PT ;  /* 0x0000000af20d7c12 */ /* 0x000fe4000f8e960d */
[----:B------:R-:W-:Y:S02]  /*6350*/  @!P1 PRMT R193, R115, 0x5410, RZ ;  /* 0x0000541073c19816 */ /* 0x000fe400000000ff */
[----:B------:R-:W-:Y:S01]  /*6360*/  LOP3.LUT R12, R12, UR8, R17, 0x96, !PT ;  /* 0x000000080c0c7c12 */ /* 0x000fe2000f8e9611 */
[----:B------:R-:W-:Y:S01]  /*6370*/  IMAD.WIDE.U32 R14, R13, -0x2daee0ad, RZ ;  /* 0xd2511f530d0e7825 */ /* 0x000fe200078e00ff */
[----:B------:R-:W-:-:S03]  /*6380*/  ISETP.GT.U32.AND P1, PT, R100, UR4, PT ;  /* 0x0000000464007c0c */ /* 0x000fc6000bf24070 */
[----:B------:R-:W-:Y:S01]  /*6390*/  IMAD.WIDE.U32 R20, R12, -0x2daee0ad, RZ ;  /* 0xd2511f530c147825 */ /* 0x000fe200078e00ff */
[----:B------:R-:W-:Y:S02]  /*63a0*/  LOP3.LUT R2, R18, UR7, R15, 0x96, !PT ;  /* 0x0000000712027c12 */ /* 0x000fe4000f8e960f */
[----:B------:R-:W-:Y:S01]  /*63b0*/  PRMT R18, R42, 0x7770, RZ ;  /* 0x000077702a127816 */ /* 0x000fe200000000ff */
[----:B------:R-:W-:Y:S01]  /*63c0*/  IMAD.MOV.U32 R42, RZ, RZ, R55 ;  /* 0x000000ffff2a7224 */ /* 0x000fe200078e0037 */
[----:B------:R-:W-:Y:S01]  /*63d0*/  LOP3.LUT R12, R14, UR6, R21, 0x96, !PT ;  /* 0x000000060e0c7c12 */ /* 0x000fe2000f8e9615 */
[----:B------:R-:W-:Y:S01]  /*63e0*/  IMAD.WIDE.U32 R14, R2, -0x326172a9, RZ ;  /* 0xcd9e8d57020e7825 */ /* 0x000fe200078e00ff */
[----:B------:R-:W-:-:S03]  /*63f0*/  ISETP.LE.U32.AND P3, PT, R18, UR4, PT ;  /* 0x0000000412007c0c */ /* 0x000fc6000bf63070 */
[----:B------:R-:W-:Y:S01]  /*6400*/  IMAD.WIDE.U32 R12, R12, -0x326172a9, RZ ;  /* 0xcd9e8d570c0c7825 */ /* 0x000fe200078e00ff */
[----:B------:R-:W-:-:S03]  /*6410*/  LOP3.LUT R2, R16, UR16, R15, 0x96, !PT ;  /* 0x0000001010027c12 */ /* 0x000fc6000f8e960f */
[----:B------:R-:W-:Y:S02]  /*6420*/  @!P6 HADD2 R107, -R192.H0_H0, -RZ.H0_H0 ;  /* 0xa00000ffc06be230 */ /* 0x000fe40000000900 */
[----:B------:R-:W-:Y:S01]  /*6430*/  IMAD.MOV.U32 R24, RZ, RZ, R12 ;  /* 0x000000ffff187224 */ /* 0x000fe200078e000c */
[----:B------:R-:W-:Y:S01]  /*6440*/  LOP3.LUT R14, R14, UR15, R13, 0x96, !PT ;  /* 0x0000000f0e0e7c12 */ /* 0x000fe2000f8e960d */
[----:B------:R-:W-:Y:S01]  /*6450*/  IMAD.MOV.U32 R55, RZ, RZ, R86 ;  /* 0x000000ffff377224 */ /* 0x000fe200078e0056 */
[C---:B------:R-:W-:Y:S01]  /*6460*/  PRMT R19, R12.reuse, 0x7770, RZ ;  /* 0x000077700c137816 */ /* 0x040fe200000000ff */
[----:B------:R-:W-:Y:S01]  /*6470*/  IMAD.MOV.U32 R86, RZ, RZ, R84 ;  /* 0x000000ffff567224 */ /* 0x000fe200078e0054 */
[C---:B------:R-:W-:Y:S01]  /*6480*/  PRMT R17, R12.reuse, 0x7771, RZ ;  /* 0x000077710c117816 */ /* 0x040fe200000000ff */
[----:B------:R-:W-:Y:S01]  /*6490*/  IMAD.MOV.U32 R84, RZ, RZ, R71 ;  /* 0x000000ffff547224 */ /* 0x000fe200078e0047 */
[C---:B------:R-:W-:Y:S01]  /*64a0*/  PRMT R16, R12.reuse, 0x7773, RZ ;  /* 0x000077730c107816 */ /* 0x040fe200000000ff */
[----:B------:R-:W-:Y:S01]  /*64b0*/  @!P3 HADD2 R113, -R200.H0_H0, -RZ.H0_H0 ;  /* 0xa00000ffc871b230 */ /* 0x000fe20000000900 */
[----:B------:R-:W-:Y:S01]  /*64c0*/  PRMT R15, R12, 0x7772, RZ ;  /* 0x000077720c0f7816 */ /* 0x000fe200000000ff */
[----:B------:R-:W-:-:S04]  /*64d0*/  IMAD.WIDE.U32 R12, R2, -0x2daee0ad, RZ ;  /* 0xd2511f53020c7825 */ /* 0x000fc800078e00ff */
[----:B------:R-:W-:Y:S01]  /*64e0*/  @P1 HADD2 R109, -R199.H0_H0, -RZ.H0_H0 ;  /* 0xa00000ffc76d1230 */ /* 0x000fe20000000900 */
[----:B------:R-:W-:Y:S01]  /*64f0*/  @!P3 PRMT R200, R113, 0x5410, RZ ;  /* 0x0000541071c8b816 */ /* 0x000fe200000000ff */
[----:B---3--:R-:W-:Y:S01]  /*6500*/  IMAD.MOV.U32 R102, RZ, RZ, R33 ;  /* 0x000000ffff667224 */ /* 0x008fe200078e0021 */
[----:B------:R-:W-:Y:S01]  /*6510*/  LOP3.LUT R2, R20, UR13, R13, 0x96, !PT ;  /* 0x0000000d14027c12 */ /* 0x000fe2000f8e960d */
[----:B------:R-:W-:Y:S01]  /*6520*/  IMAD.MOV.U32 R71, RZ, RZ, R69 ;  /* 0x000000ffff477224 */ /* 0x000fe200078e0045 */
[C---:B------:R-:W-:Y:S01]  /*6530*/  HMMA.16816.F32 R20, R4.reuse, R34, RZ ;  /* 0x000000220414723c */ /* 0x040fe200000018ff */
[----:B------:R-:W-:Y:S01]  /*6540*/  IMAD.MOV.U32 R35, RZ, RZ, R55 ;  /* 0x000000ffff237224 */ /* 0x000fe200078e0037 */
[----:B------:R-:W-:Y:S01]  /*6550*/  ISETP.GT.U32.AND P3, PT, R96, UR4, PT ;  /* 0x0000000460007c0c */ /* 0x000fe2000bf64070 */
[----:B------:R-:W-:Y:S02]  /*6560*/  IMAD.MOV.U32 R34, RZ, RZ, R84 ;  /* 0x000000ffff227224 */ /* 0x000fe400078e0054 */
[----:B------:R-:W-:Y:S01]  /*6570*/  FADD.FTZ R84, R128, R56 ;  /* 0x0000003880547221 */ /* 0x000fe20000010000 */
[----:B------:R-:W-:Y:S01]  /*6580*/  PRMT R18, R12, 0x7770, RZ ;  /* 0x000077700c127816 */ /* 0x000fe200000000ff */
[----:B------:R-:W-:Y:S01]  /*6590*/  IMAD.MOV.U32 R69, RZ, RZ, R164 ;  /* 0x000000ffff457224 */ /* 0x000fe200078e00a4 */
[----:B------:R-:W-:Y:S01]  /*65a0*/  @!P6 PRMT R192, R107, 0x5410, RZ ;  /* 0x000054106bc0e816 */ /* 0x000fe200000000ff */
[----:B-1----:R-:W-:Y:S01]  /*65b0*/  HMMA.16816.F32 R52, R4, R28, RZ ;  /* 0x0000001c0434723c */ /* 0x002fe200000018ff */
[----:B------:R-:W-:Y:S01]  /*65c0*/  IMAD.MOV.U32 R56, RZ, RZ, R34 ;  /* 0x000000ffff387224 */ /* 0x000fe200078e0022 */
[----:B------:R-:W-:Y:S01]  /*65d0*/  ISETP.LE.U32.AND P5, PT, R18, UR4, PT ;  /* 0x0000000412007c0c */ /* 0x000fe2000bfa3070 */
[----:B------:R-:W-:Y:S01]  /*65e0*/  IMAD.MOV.U32 R34, RZ, RZ, R40 ;  /* 0x000000ffff227224 */ /* 0x000fe200078e0028 */
[----:B------:R-:W-:-:S02]  /*65f0*/  MOV R40, R78 ;  /* 0x0000004e00287202 */ /* 0x000fc40000000f00 */
[----:B------:R-:W-:Y:S01]  /*6600*/  MUFU.EX2 R78, R43 ;  /* 0x0000002b004e7308 */ /* 0x000fe20000000800 */
[----:B------:R-:W-:Y:S01]  /*6610*/  @P3 HADD2 R105, -R174.H0_H0, -RZ.H0_H0 ;  /* 0xa00000ffae693230 */ /* 0x000fe20000000900 */
[----:B------:R-:W-:Y:S01]  /*6620*/  HMMA.16816.F32 R28, R4, R30, RZ ;  /* 0x0000001e041c723c */ /* 0x000fe200000018ff */
[----:B------:R-:W-:Y:S01]  /*6630*/  IMAD.MOV.U32 R5, RZ, RZ, R35 ;  /* 0x000000ffff057224 */ /* 0x000fe200078e0023 */
[----:B------:R-:W-:Y:S01]  /*6640*/  LOP3.LUT R18, R14, 0xff, RZ, 0xc0, !PT ;  /* 0x000000ff0e127812 */ /* 0x000fe200078ec0ff */
[----:B------:R-:W-:Y:S01]  /*6650*/  IMAD.MOV.U32 R35, RZ, RZ, R42 ;  /* 0x000000ffff237224 */ /* 0x000fe200078e002a */
[----:B------:R-:W-:Y:S01]  /*6660*/  F2FP.F16.F32.PACK_AB R4, R101, R76 ;  /* 0x0000004c6504723e */ /* 0x000fe200000000ff */
[----:B------:R-:W-:Y:S01]  /*6670*/  IMAD.MOV.U32 R42, RZ, RZ, R88 ;  /* 0x000000ffff2a7224 */ /* 0x000fe200078e0058 */
[----:B------:R-:W-:Y:S01]  /*6680*/  @P1 PRMT R199, R109, 0x5410, RZ ;  /* 0x000054106dc71816 */ /* 0x000fe200000000ff */
[----:B------:R-:W1:Y:S01]  /*6690*/  MUFU.EX2 R88, R41 ;  /* 0x0000002900587308 */ /* 0x000e620000000800 */
[----:B------:R-:W-:-:S02]  /*66a0*/  ISETP.LE.U32.AND P6, PT, R18, UR4, PT ;  /* 0x0000000412007c0c */ /* 0x000fc4000bfc3070 */
[----:B------:R-:W-:Y:S02]  /*66b0*/  ISETP.LE.U32.AND P1, PT, R19, UR4, PT ;  /* 0x0000000413007c0c */ /* 0x000fe4000bf23070 */
[----:B------:R-:W-:Y:S02]  /*66c0*/  @P3 PRMT R174, R105, 0x5410, RZ ;  /* 0x0000541069ae3816 */ /* 0x000fe400000000ff */
[----:B------:R-:W-:Y:S02]  /*66d0*/  ISETP.LE.U32.AND P3, PT, R92, UR4, PT ;  /* 0x000000045c007c0c */ /* 0x000fe4000bf63070 */
[C---:B------:R-:W-:Y:S02]  /*66e0*/  PRMT R171, R4.reuse, 0x7610, R171 ;  /* 0x0000761004ab7816 */ /* 0x040fe400000000ab */
[----:B------:R-:W-:Y:S01]  /*66f0*/  PRMT R172, R4, 0x7632, R172 ;  /* 0x0000763204ac7816 */ /* 0x000fe200000000ac */
[----:B------:R-:W-:Y:S01]  /*6700*/  IMAD.MOV.U32 R128, RZ, RZ, R5 ;  /* 0x000000ffff807224 */ /* 0x000fe200078e0005 */
[----:B------:R-:W-:-:S02]  /*6710*/  ISETP.GT.U32.AND P4, PT, R17, UR4, PT ;  /* 0x0000000411007c0c */ /* 0x000fc4000bf84070 */
[----:B------:R-:W-:Y:S02]  /*6720*/  PRMT R13, R12, 0x7771, RZ ;  /* 0x000077710c0d7816 */ /* 0x000fe400000000ff */
[----:B-1----:R-:W-:Y:S02]  /*6730*/  F2FP.F16.F32.PACK_AB R4, R78, R88 ;  /* 0x000000584e04723e */ /* 0x002fe400000000ff */
[----:B------:R-:W-:Y:S02]  /*6740*/  LOP3.LUT R5, R24, 0xff, RZ, 0xc0, !PT ;  /* 0x000000ff18057812 */ /* 0x000fe400078ec0ff */
[C---:B------:R-:W-:Y:S01]  /*6750*/  PRMT R99, R4.reuse, 0x7610, R99 ;  /* 0x0000761004637816 */ /* 0x040fe20000000063 */
[----:B------:R-:W-:Y:S01]  /*6760*/  IMAD.MOV.U32 R32, RZ, RZ, R34 ;  /* 0x000000ffff207224 */ /* 0x000fe200078e0022 */
[----:B------:R-:W-:Y:S01]  /*6770*/  PRMT R98, R4, 0x7632, R98 ;  /* 0x0000763204627816 */ /* 0x000fe20000000062 */
[----:B------:R-:W-:Y:S01]  /*6780*/  IMAD.MOV.U32 R33, RZ, RZ, R35 ;  /* 0x000000ffff217224 */ /* 0x000fe200078e0023 */
[----:B------:R-:W-:Y:S01]  /*6790*/  PRMT R24, R5, 0x5410, R17 ;  /* 0x0000541005187816 */ /* 0x000fe20000000011 */
[----:B------:R-:W-:-:S02]  /*67a0*/  @!P6 HADD2 R116, -R99.H0_H0, -RZ.H0_H0 ;  /* 0xa00000ff6374e230 */ /* 0x000fc40000000900 */
[----:B------:R-:W-:Y:S02]  /*67b0*/  IMAD.MOV.U32 R34, RZ, RZ, R40 ;  /* 0x000000ffff227224 */ /* 0x000fe400078e0028 */
[----:B------:R-:W-:Y:S02]  /*67c0*/  @!P1 HADD2 R104, -R171.H0_H0, -RZ.H0_H0 ;  /* 0xa00000ffab689230 */ /* 0x000fe40000000900 */
[----:B------:R-:W-:Y:S01]  /*67d0*/  IMAD.MOV.U32 R35, RZ, RZ, R42 ;  /* 0x000000ffff237224 */ /* 0x000fe200078e002a */
[----:B------:R-:W-:Y:S01]  /*67e0*/  SHF.R.U32.HI R5, RZ, 0x18, R14 ;  /* 0x00000018ff057819 */ /* 0x000fe2000001160e */
[----:B------:R-:W-:Y:S01]  /*67f0*/  @!P3 HADD2 R108, -R189.H0_H0, -RZ.H0_H0 ;  /* 0xa00000ffbd6cb230 */ /* 0x000fe20000000900 */
[----:B------:R-:W-:Y:S01]  /*6800*/  HMMA.16816.F32 R40, R8, R46, R20 ;  /* 0x0000002e0828723c */ /* 0x000fe20000001814 */
[----:B------:R-:W-:Y:S02]  /*6810*/  PRMT R20, R99, 0x5410, R98 ;  /* 0x0000541063147816 */ /* 0x000fe40000000062 */
[----:B------:R-:W-:-:S02]  /*6820*/  @!P6 PRMT R99, R116, 0x5410, RZ ;  /* 0x000054107463e816 */ /* 0x000fc400000000ff */
[----:B------:R-:W-:Y:S02]  /*6830*/  PRMT R25, R171, 0x5410, R172 ;  /* 0x00005410ab197816 */ /* 0x000fe400000000ac */
[----:B------:R-:W-:Y:S02]  /*6840*/  ISETP.LE.U32.AND P6, PT, R5, UR4, PT ;  /* 0x0000000405007c0c */ /* 0x000fe4000bfc3070 */
[----:B------:R-:W-:Y:S02]  /*6850*/  @!P1 PRMT R171, R104, 0x5410, RZ ;  /* 0x0000541068ab9816 */ /* 0x000fe400000000ff */
[----:B------:R-:W-:Y:S02]  /*6860*/  LOP3.LUT R4, R12, 0xff, RZ, 0xc0, !PT ;  /* 0x000000ff0c047812 */ /* 0x000fe400078ec0ff */
[----:B------:R-:W-:Y:S02]  /*6870*/  @!P3 PRMT R189, R108, 0x5410, RZ ;  /* 0x000054106cbdb816 */ /* 0x000fe400000000ff */
[----:B------:R-:W-:-:S02]  /*6880*/  ISETP.GT.U32.AND P1, PT, R16, UR4, PT ;  /* 0x0000000410007c0c */ /* 0x000fc4000bf24070 */
[C---:B------:R-:W-:Y:S02]  /*6890*/  ISETP.GT.U32.AND P3, PT, R15.reuse, UR4, PT ;  /* 0x000000040f007c0c */ /* 0x040fe4000bf64070 */
[----:B------:R-:W-:Y:S02]  /*68a0*/  PRMT R15, R15, 0x5410, R16 ;  /* 0x000054100f0f7816 */ /* 0x000fe40000000010 */
[----:B------:R-:W-:Y:S02]  /*68b0*/  F2FP.F16.F32.PACK_AB R6, R77, R102 ;  /* 0x000000664d06723e */ /* 0x000fe400000000ff */
[----:B------:R-:W-:Y:S02]  /*68c0*/  PRMT R16, R4, 0x5410, R13 ;  /* 0x0000541004107816 */ /* 0x000fe4000000000d */
[----:B------:R-:W-:Y:S01]  /*68d0*/  F2FP.F16.F32.PACK_AB R4, R106, R79 ;  /* 0x0000004f6a04723e */ /* 0x000fe200000000ff */
[----:B------:R-:W-:Y:S01]  /*68e0*/  MUFU.EX2 R50, R50 ;  /* 0x0000003200327308 */ /* 0x000fe20000000800 */
[----:B------:R-:W-:-:S02]  /*68f0*/  PRMT R164, R12, 0x7772, RZ ;  /* 0x000077720ca47816 */ /* 0x000fc400000000ff */
[----:B------:R-:W-:Y:S02]  /*6900*/  PRMT R165, R12, 0x7773, RZ ;  /* 0x000077730ca57816 */ /* 0x000fe400000000ff */
[C---:B------:R-:W-:Y:S02]  /*6910*/  PRMT R97, R6.reuse, 0x7632, R97 ;  /* 0x0000763206617816 */ /* 0x040fe40000000061 */
[----:B------:R-:W-:Y:S01]  /*6920*/  PRMT R96, R6, 0x7610, R96 ;  /* 0x0000761006607816 */ /* 0x000fe20000000060 */
[----:B------:R-:W1:Y:S01]  /*6930*/  MUFU.EX2 R49, R49 ;  /* 0x0000003100317308 */ /* 0x000e620000000800 */
[----:B------:R-:W-:Y:S02]  /*6940*/  LOP3.LUT R12, R14, 0xffff, RZ, 0xc0, !PT ;  /* 0x0000ffff0e0c7812 */ /* 0x000fe400078ec0ff */
[----:B------:R-:W-:Y:S01]  /*6950*/  LOP3.LUT R6, R2, 0xffff, RZ, 0xc0, !PT ;  /* 0x0000ffff02067812 */ /* 0x000fe200078ec0ff */
[----:B------:R-:W-:Y:S01]  /*6960*/  @P4 HADD2 R112, -R172.H0_H0, -RZ.H0_H0 ;  /* 0xa00000ffac704230 */ /* 0x000fe20000000900 */
[----:B------:R-:W-:-:S02]  /*6970*/  PRMT R170, R4, 0x7632, R170 ;  /* 0x0000763204aa7816 */ /* 0x000fc400000000aa */
[----:B------:R-:W-:Y:S01]  /*6980*/  PRMT R7, R2, 0x7632, R7 ;  /* 0x0000763202077816 */ /* 0x000fe20000000007 */
[----:B------:R-:W-:Y:S01]  /*6990*/  MUFU.EX2 R100, R37 ;  /* 0x0000002500647308 */ /* 0x000fe20000000800 */
[----:B------:R-:W-:Y:S01]  /*69a0*/  @!P6 HADD2 R118, -R97.H0_H0, -RZ.H0_H0 ;  /* 0xa00000ff6176e230 */ /* 0x000fe20000000900 */
[----:B------:R-:W-:Y:S02]  /*69b0*/  PRMT R169, R4, 0x7610, R169 ;  /* 0x0000761004a97816 */ /* 0x000fe400000000a9 */
[----:B------:R-:W-:Y:S02]  /*69c0*/  PRMT R14, R14, 0x7632, R14 ;  /* 0x000076320e0e7816 */ /* 0x000fe4000000000e */
[----:B------:R-:W-:Y:S02]  /*69d0*/  SHF.R.U32.HI R94, RZ, 0x8, R12 ;  /* 0x00000008ff5e7819 */ /* 0x000fe4000001160c */
[----:B------:R-:W3:Y:S01]  /*69e0*/  MUFU.EX2 R48, R48 ;  /* 0x0000003000307308 */ /* 0x000ee20000000800 */
[----:B------:R-:W-:Y:S01]  /*69f0*/  SHF.R.U32.HI R95, RZ, 0x8, R6 ;  /* 0x00000008ff5f7819 */ /* 0x000fe20000011606 */
[----:B------:R-:W-:Y:S01]  /*6a00*/  @P1 HADD2 R117, -R170.H0_H0, -RZ.H0_H0 ;  /* 0xa00000ffaa751230 */ /* 0x000fe20000000900 */
[----:B------:R-:W-:-:S02]  /*6a10*/  LOP3.LUT R4, R2, 0xff, RZ, 0xc0, !PT ;  /* 0x000000ff02047812 */ /* 0x000fc400078ec0ff */
[----:B------:R-:W-:Y:S02]  /*6a20*/  PRMT R6, R164, 0x5410, R165 ;  /* 0x00005410a4067816 */ /* 0x000fe400000000a5 */
[----:B------:R-:W-:Y:S02]  /*6a30*/  SHF.R.U32.HI R2, RZ, 0x18, R2 ;  /* 0x00000018ff027819 */ /* 0x000fe40000011602 */
[----:B------:R-:W-:Y:S02]  /*6a40*/  LOP3.LUT R93, R7, 0xff, RZ, 0xc0, !PT ;  /* 0x000000ff075d7812 */ /* 0x000fe400078ec0ff */
[----:B------:R-:W-:Y:S02]  /*6a50*/  @P4 PRMT R172, R112, 0x5410, RZ ;  /* 0x0000541070ac4816 */ /* 0x000fe400000000ff */
[----:B------:R-:W-:Y:S02]  /*6a60*/  LOP3.LUT R7, R15, 0xff00ff, RZ, 0xc0, !PT ;  /* 0x00ff00ff0f077812 */ /* 0x000fe400078ec0ff */
[----:B------:R-:W-:-:S02]  /*6a70*/  ISETP.GT.U32.AND P4, PT, R13, UR4, PT ;  /* 0x000000040d007c0c */ /* 0x000fc4000bf84070 */
[----:B------:R-:W-:Y:S02]  /*6a80*/  PRMT R19, R96, 0x5410, R97 ;  /* 0x0000541060137816 */ /* 0x000fe40000000061 */
[----:B------:R-:W-:Y:S02]  /*6a90*/  LOP3.LUT R92, R14, 0xff, RZ, 0xc0, !PT ;  /* 0x000000ff0e5c7812 */ /* 0x000fe400078ec0ff */
[----:B------:R-:W-:Y:S02]  /*6aa0*/  PRMT R15, R18, 0x5410, R94 ;  /* 0x00005410120f7816 */ /* 0x000fe4000000005e */
[----:B------:R-:W-:Y:S02]  /*6ab0*/  @!P6 PRMT R97, R118, 0x5410, RZ ;  /* 0x000054107661e816 */ /* 0x000fe400000000ff */
[----:B------:R-:W-:Y:S02]  /*6ac0*/  LOP3.LUT R13, R6, 0xff00ff, RZ, 0xc0, !PT ;  /* 0x00ff00ff060d7812 */ /* 0x000fe400078ec0ff */
[----:B------:R-:W-:-:S02]  /*6ad0*/  PRMT R14, R4, 0x5410, R95 ;  /* 0x00005410040e7816 */ /* 0x000fc4000000005f */
[----:B------:R-:W-:Y:S02]  /*6ae0*/  PRMT R17, R169, 0x5410, R170 ;  /* 0x00005410a9117816 */ /* 0x000fe400000000aa */
[----:B------:R-:W-:Y:S02]  /*6af0*/  ISETP.LE.U32.AND P6, PT, R2, UR4, PT ;  /* 0x0000000402007c0c */ /* 0x000fe4000bfc3070 */
[----:B------:R-:W-:Y:S02]  /*6b00*/  PRMT R6, R93, 0x5410, R2 ;  /* 0x000054105d067816 */ /* 0x000fe40000000002 */
[----:B------:R-:W-:Y:S02]  /*6b10*/  @P1 PRMT R170, R117, 0x5410, RZ ;  /* 0x0000541075aa1816 */ /* 0x000fe400000000ff */
[----:B------:R-:W-:Y:S02]  /*6b20*/  HSET2.LE.AND R2, R24, R0, PT ;  /* 0x0000000018027233 */ /* 0x000fe40003803000 */
[----:B------:R-:W-:-:S02]  /*6b30*/  ISETP.LE.U32.AND P1, PT, R4, UR4, PT ;  /* 0x0000000404007c0c */ /* 0x000fc4000bf23070 */
[--C-:B------:R-:W-:Y:S01]  /*6b40*/  HSET2.LE.AND R4, R15, R0.reuse, PT ;  /* 0x000000000f047233 */ /* 0x100fe20003803000 */
[----:B------:R-:W-:Y:S01]  /*6b50*/  MUFU.EX2 R110, R44 ;  /* 0x0000002c006e7308 */ /* 0x000fe20000000800 */
[----:B------:R-:W-:Y:S02]  /*6b60*/  PRMT R5, R92, 0x5410, R5 ;  /* 0x000054105c057816 */ /* 0x000fe40000000005 */
[--C-:B------:R-:W-:Y:S02]  /*6b70*/  HSET2.LE.AND R15, R14, R0.reuse, PT ;  /* 0x000000000e0f7233 */ /* 0x100fe40003803000 */
[----:B------:R-:W-:Y:S02]  /*6b80*/  HSET2.LE.AND R14, R6, R0, PT ;  /* 0x00000000060e7233 */ /* 0x000fe40003803000 */
[----:B------:R-:W-:Y:S01]  /*6b90*/  LOP3.LUT R6, R25, R2, RZ, 0xc0, !PT ;  /* 0x0000000219067212 */ /* 0x000fe200078ec0ff */
[----:B------:R-:W4:Y:S01]  /*6ba0*/  MUFU.EX2 R104, R45 ;  /* 0x0000002d00687308 */ /* 0x000f220000000800 */
[----:B-1----:R-:W-:-:S02]  /*6bb0*/  F2FP.F16.F32.PACK_AB R2, R49, R50 ;  /* 0x000000323102723e */ /* 0x002fc400000000ff */
[--C-:B------:R-:W-:Y:S02]  /*6bc0*/  HSET2.LE.AND R7, R7, R0.reuse, PT ;  /* 0x0000000007077233 */ /* 0x100fe40003803000 */
[--C-:B------:R-:W-:Y:S02]  /*6bd0*/  HSET2.LE.AND R12, R16, R0.reuse, PT ;  /* 0x00000000100c7233 */ /* 0x100fe40003803000 */
[--C-:B------:R-:W-:Y:S01]  /*6be0*/  HSET2.LE.AND R13, R13, R0.reuse, PT ;  /* 0x000000000d0d7233 */ /* 0x100fe20003803000 */
[----:B------:R-:W-:Y:S01]  /*6bf0*/  MUFU.EX2 R109, R36 ;  /* 0x00000024006d7308 */ /* 0x000fe20000000800 */
[----:B------:R-:W-:Y:S02]  /*6c00*/  HSET2.LE.AND R5, R5, R0, PT ;  /* 0x0000000005057233 */ /* 0x000fe40003803000 */
[----:B---3--:R-:W-:Y:S02]  /*6c10*/  F2FP.F16.F32.PACK_AB R0, R48, R100 ;  /* 0x000000643000723e */ /* 0x008fe400000000ff */
[----:B------:R-:W-:-:S03]  /*6c20*/  PRMT R168, R2, 0x7610, R168 ;  /* 0x0000761002a87816 */ /* 0x000fc600000000a8 */
[----:B------:R-:W1:Y:S01]  /*6c30*/  MUFU.EX2 R105, R51 ;  /* 0x0000003300697308 */ /* 0x000e620000000800 */
[----:B------:R-:W-:Y:S02]  /*6c40*/  PRMT R135, R2, 0x7632, R135 ;  /* 0x0000763202877816 */ /* 0x000fe40000000087 */
[C---:B------:R-:W-:Y:S02]  /*6c50*/  PRMT R134, R0.reuse, 0x7610, R134 ;  /* 0x0000761000867816 */ /* 0x040fe40000000086 */
[----:B--2---:R-:W-:Y:S02]  /*6c60*/  PRMT R133, R0, 0x7632, R133 ;  /* 0x0000763200857816 */ /* 0x004fe40000000085 */
[----:B------:R-:W-:Y:S01]  /*6c70*/  PRMT R0, R168, 0x5410, R135 ;  /* 0x00005410a8007816 */ /* 0x000fe20000000087 */
[----:B------:R-:W-:-:S03]  /*6c80*/  IMAD.MOV.U32 R23, RZ, RZ, R130 ;  /* 0x000000ffff177224 */ /* 0x000fc600078e0082 */
[----:B------:R-:W-:Y:S02]  /*6c90*/  LOP3.LUT R130, R0, R12, RZ, 0xc0, !PT ;  /* 0x0000000c00827212 */ /* 0x000fe400078ec0ff */
[----:B------:R-:W-:Y:S01]  /*6ca0*/  PRMT R0, R134, 0x5410, R133 ;  /* 0x0000541086007816 */ /* 0x000fe20000000085 */
[----:B------:R-:W-:Y:S01]  /*6cb0*/  IMAD.MOV.U32 R22, RZ, RZ, R131 ;  /* 0x000000ffff167224 */ /* 0x000fe200078e0083 */
[----:B----4-:R-:W-:Y:S02]  /*6cc0*/  F2FP.F16.F32.PACK_AB R2, R104, R110 ;  /* 0x0000006e6802723e */ /* 0x010fe400000000ff */
[----:B------:R-:W-:Y:S02]  /*6cd0*/  LOP3.LUT R131, R0, R13, RZ, 0xc0, !PT ;  /* 0x0000000d00837212 */ /* 0x000fe400078ec0ff */
[----:B-1----:R-:W-:Y:S02]  /*6ce0*/  F2FP.F16.F32.PACK_AB R0, R105, R109 ;  /* 0x0000006d6900723e */ /* 0x002fe400000000ff */
[----:B------:R-:W-:-:S02]  /*6cf0*/  PRMT R127, R2, 0x7610, R127 ;  /* 0x00007610027f7816 */ /* 0x000fc4000000007f */
[----:B------:R-:W-:Y:S02]  /*6d00*/  PRMT R126, R2, 0x7632, R126 ;  /* 0x00007632027e7816 */ /* 0x000fe4000000007e */
[C---:B------:R-:W-:Y:S02]  /*6d10*/  PRMT R125, R0.reuse, 0x7610, R125 ;  /* 0x00007610007d7816 */ /* 0x040fe4000000007d */
[----:B------:R-:W-:Y:S02]  /*6d20*/  PRMT R124, R0, 0x7632, R124 ;  /* 0x00007632007c7816 */ /* 0x000fe4000000007c */
[----:B------:R-:W-:Y:S01]  /*6d30*/  PRMT R0, R127, 0x5410, R126 ;  /* 0x000054107f007816 */ /* 0x000fe2000000007e */
[----:B------:R-:W-:-:S03]  /*6d40*/  IMAD.MOV.U32 R115, RZ, RZ, R128 ;  /* 0x000000ffff737224 */ /* 0x000fc600078e0080 */
[----:B------:R-:W-:Y:S02]  /*6d50*/  LOP3.LUT R128, R0, R15, RZ, 0xc0, !PT ;  /* 0x0000000f00807212 */ /* 0x000fe400078ec0ff */
[----:B------:R-:W-:Y:S02]  /*6d60*/  PRMT R0, R125, 0x5410, R124 ;  /* 0x000054107d007816 */ /* 0x000fe4000000007c */
[----:B------:R-:W-:Y:S01]  /*6d70*/  MOV R114, R119 ;  /* 0x0000007700727202 */ /* 0x000fe20000000f00 */
[----:B------:R-:W-:Y:S01]  /*6d80*/  IMAD.MOV.U32 R119, RZ, RZ, R129 ;  /* 0x000000ffff777224 */ /* 0x000fe200078e0081 */
[----:B------:R-:W-:Y:S02]  /*6d90*/  LOP3.LUT R129, R0, R14, RZ, 0xc0, !PT ;  /* 0x0000000e00817212 */ /* 0x000fe400078ec0ff */
[----:B------:R-:W1:Y:S01]  /*6da0*/  LDSM.16.MT88.4 R12, [R60+0x1e800] ;  /* 0x01e800003c0c783b */ /* 0x000e620000004200 */
[----:B------:R-:W-:Y:S02]  /*6db0*/  LOP3.LUT R7, R17, R7, RZ, 0xc0, !PT ;  /* 0x0000000711077212 */ /* 0x000fe400078ec0ff */
[----:B------:R-:W-:-:S02]  /*6dc0*/  LOP3.LUT R4, R20, R4, RZ, 0xc0, !PT ;  /* 0x0000000414047212 */ /* 0x000fc400078ec0ff */
[----:B------:R-:W-:Y:S01]  /*6dd0*/  LOP3.LUT R5, R19, R5, RZ, 0xc0, !PT ;  /* 0x0000000513057212 */ /* 0x000fe200078ec0ff */
[C---:B-1----:R-:W-:Y:S08]  /*6de0*/  HMMA.16816.F32 R52, R8.reuse, R12, R52 ;  /* 0x0000000c0834723c */ /* 0x042ff00000001834 */
[----:B------:R-:W-:Y:S01]  /*6df0*/  HMMA.16816.F32 R28, R8, R14, R28 ;  /* 0x0000000e081c723c */ /* 0x000fe2000000181c */
[----:B------:R-:W1:Y:S04]  /*6e00*/  LDSM.16.MT88.4 R8, [R63+0x19000] ;  /* 0x019000003f08783b */ /* 0x000e680000004200 */
[----:B------:R-:W2:Y:S01]  /*6e10*/  LDSM.16.MT88.4 R12, [R61+0x19000] ;  /* 0x019000003d0c783b */ /* 0x000ea20000004200 */
[----:B------:R-:W-:-:S02]  /*6e20*/  IMAD.MOV.U32 R20, RZ, RZ, R217 ;  /* 0x000000ffff147224 */ /* 0x000fc400078e00d9 */
[----:B------:R-:W-:Y:S01]  /*6e30*/  IMAD.MOV.U32 R21, RZ, RZ, R215 ;  /* 0x000000ffff157224 */ /* 0x000fe200078e00d7 */
[C---:B-1----:R-:W-:Y:S08]  /*6e40*/  HMMA.16816.F32 R136, R4.reuse, R8, R136 ;  /* 0x000000080488723c */ /* 0x042ff00000001888 */
[----:B------:R-:W-:Y:S01]  /*6e50*/  HMMA.16816.F32 R24, R4, R10, R144 ;  /* 0x0000000a0418723c */ /* 0x000fe20000001890 */
[----:B------:R-:W1:Y:S01]  /*6e60*/  LDSM.16.MT88.4 R8, [R62+0x19000] ;  /* 0x019000003e08783b */ /* 0x000e620000004200 */
[----:B------:R-:W-:Y:S01]  /*6e70*/  IMAD.MOV.U32 R107, RZ, RZ, R114 ;  /* 0x000000ffff6b7224 */ /* 0x000fe200078e0072 */
[----:B------:R-:W-:Y:S01]  /*6e80*/  MOV R112, R85 ;  /* 0x0000005500707202 */ /* 0x000fe20000000f00 */
[----:B------:R-:W-:-:S02]  /*6e90*/  IMAD.MOV.U32 R111, RZ, RZ, R86 ;  /* 0x000000ffff6f7224 */ /* 0x000fc400078e0056 */
[----:B------:R-:W-:Y:S02]  /*6ea0*/  IMAD.MOV.U32 R114, RZ, RZ, R87 ;  /* 0x000000ffff727224 */ /* 0x000fe400078e0057 */
[----:B------:R-:W-:Y:S01]  /*6eb0*/  IMAD.MOV.U32 R113, RZ, RZ, R84 ;  /* 0x000000ffff717224 */ /* 0x000fe200078e0054 */
[C---:B--2---:R-:W-:Y:S08]  /*6ec0*/  HMMA.16816.F32 R144, R4.reuse, R12, R20 ;  /* 0x0000000c0490723c */ /* 0x044ff00000001814 */
[C---:B------:R-:W-:Y:S01]  /*6ed0*/  HMMA.16816.F32 R84, R4.reuse, R14, R224 ;  /* 0x0000000e0454723c */ /* 0x040fe200000018e0 */
[----:B------:R-:W2:Y:S07]  /*6ee0*/  LDSM.16.MT88.4 R12, [R60+0x19000] ;  /* 0x019000003c0c783b */ /* 0x000eae0000004200 */
[C---:B-1----:R-:W-:Y:S08]  /*6ef0*/  HMMA.16816.F32 R152, R4.reuse, R8, R152 ;  /* 0x000000080498723c */ /* 0x042ff00000001898 */
[----:B------:R-:W-:Y:S01]  /*6f00*/  HMMA.16816.F32 R180, R4, R10, R180 ;  /* 0x0000000a04b4723c */ /* 0x000fe200000018b4 */
[----:B------:R-:W1:Y:S01]  /*6f10*/  LDSM.16.MT88.4 R8, [R63+0x1b000] ;  /* 0x01b000003f08783b */ /* 0x000e620000004200 */
[----:B------:R-:W-:-:S02]  /*6f20*/  IMAD.MOV.U32 R44, RZ, RZ, R32 ;  /* 0x000000ffff2c7224 */ /* 0x000fc400078e0020 */
[----:B------:R-:W-:Y:S02]  /*6f30*/  IMAD.MOV.U32 R45, RZ, RZ, R33 ;  /* 0x000000ffff2d7224 */ /* 0x000fe400078e0021 */
[----:B------:R-:W-:Y:S01]  /*6f40*/  IMAD.MOV.U32 R32, RZ, RZ, R210 ;  /* 0x000000ffff207224 */ /* 0x000fe200078e00d2 */
[----:B------:R-:W-:Y:S01]  /*6f50*/  MOV R47, R35 ;  /* 0x00000023002f7202 */ /* 0x000fe20000000f00 */
[----:B------:R3:W4:Y:S01]  /*6f60*/  LDL.LU R210, [R1+0xe0] ;  /* 0x0000e00001d27983 */ /* 0x0007220000300800 */
[----:B------:R-:W-:Y:S02]  /*6f70*/  IMAD.MOV.U32 R33, RZ, RZ, R203 ;  /* 0x000000ffff217224 */ /* 0x000fe400078e00cb */
[----:B------:R-:W-:Y:S01]  /*6f80*/  IMAD.MOV.U32 R46, RZ, RZ, R34 ;  /* 0x000000ffff2e7224 */ /* 0x000fe200078e0022 */
[----:B------:R3:W3:Y:S01]  /*6f90*/  LDL.LU R203, [R1+0xdc] ;  /* 0x0000dc0001cb7983 */ /* 0x0006e20000300800 */
        /* <DEDUP_REMOVED lines=10> */
[C---:B--2---:R-:W-:Y:S01]  /*7040*/  HMMA.16816.F32 R224, R4.reuse, R12, R16 ;  /* 0x0000000c04e0723c */ /* 0x044fe20000001810 */
[----:B------:R2:W2:Y:S04]  /*7050*/  LDL.LU R211, [R1+0xd8] ;  /* 0x0000d80001d37983 */ /* 0x0004a80000300800 */
[----:B------:R2:W2:Y:S03]  /*7060*/  LDL.LU R213, [R1+0xd4] ;  /* 0x0000d40001d57983 */ /* 0x0004a60000300800 */
[C---:B------:R-:W-:Y:S01]  /*7070*/  HMMA.16816.F32 R236, R4.reuse, R14, R236 ;  /* 0x0000000e04ec723c */ /* 0x040fe200000018ec */
[----:B------:R-:W1:Y:S04]  /*7080*/  LDSM.16.MT88.4 R12, [R61+0x1b000] ;  /* 0x01b000003d0c783b */ /* 0x000e680000004200 */
[----:B------:R2:W2:Y:S03]  /*7090*/  LDL.LU R212, [R1+0xd0] ;  /* 0x0000d00001d47983 */ /* 0x0004a60000300800 */
[C---:B-1----:R-:W-:Y:S01]  /*70a0*/  HMMA.16816.F32 R36, R4.reuse, R8, R36 ;  /* 0x000000080424723c */ /* 0x042fe20000001824 */
[----:B------:R1:W2:Y:S04]  /*70b0*/  LDL.LU R214, [R1+0xcc] ;  /* 0x0000cc0001d67983 */ /* 0x0002a80000300800 */
[----:B------:R1:W4:Y:S03]  /*70c0*/  LDL.LU R218, [R1+0xc8] ;  /* 0x0000c80001da7983 */ /* 0x0003260000300800 */
[----:B------:R-:W-:Y:S01]  /*70d0*/  HMMA.16816.F32 R32, R4, R10, R32 ;  /* 0x0000000a0420723c */ /* 0x000fe20000001820 */
[----:B------:R-:W1:Y:S01]  /*70e0*/  LDSM.16.MT88.4 R8, [R62+0x1b000] ;  /* 0x01b000003e08783b */ /* 0x000e620000004200 */
[----:B------:R-:W-:-:S02]  /*70f0*/  IMAD.MOV.U32 R23, RZ, RZ, R115 ;  /* 0x000000ffff177224 */ /* 0x000fc400078e0073 */
[----:B------:R-:W-:Y:S01]  /*7100*/  IMAD.MOV.U32 R108, RZ, RZ, R91 ;  /* 0x000000ffff6c7224 */ /* 0x000fe200078e005b */
[----:B------:R1:W2:Y:S01]  /*7110*/  LDL.LU R219, [R1+0xc4] ;  /* 0x0000c40001db7983 */ /* 0x0002a20000300800 */
[----:B------:R-:W-:Y:S02]  /*7120*/  IMAD.MOV.U32 R115, RZ, RZ, R90 ;  /* 0x000000ffff737224 */ /* 0x000fe400078e005a */
[----:B------:R-:W-:Y:S01]  /*7130*/  IMAD.MOV.U32 R18, RZ, RZ, R88 ;  /* 0x000000ffff127224 */ /* 0x000fe200078e0058 */
[----:B------:R1:W2:Y:S01]  /*7140*/  LDL.LU R240, [R1+0xc0] ;  /* 0x0000c00001f07983 */ /* 0x0002a20000300800 */
[----:B------:R-:W-:-:S03]  /*7150*/  IMAD.MOV.U32 R103, RZ, RZ, R89 ;  /* 0x000000ffff677224 */ /* 0x000fc600078e0059 */
[----:B------:R1:W2:Y:S04]  /*7160*/  LDL.LU R241, [R1+0xbc] ;  /* 0x0000bc0001f17983 */ /* 0x0002a80000300800 */
[----:B------:R1:W2:Y:S01]  /*7170*/  LDL.LU R252, [R1+0xb8] ;  /* 0x0000b80001fc7983 */ /* 0x0002a20000300800 */
[----:B------:R-:W-:Y:S02]  /*7180*/  IMAD.MOV.U32 R51, RZ, RZ, R78 ;  /* 0x000000ffff337224 */ /* 0x000fe400078e004e */
[----:B------:R-:W-:Y:S01]  /*7190*/  IMAD.MOV.U32 R2, RZ, RZ, R77 ;  /* 0x000000ffff027224 */ /* 0x000fe200078e004d */
[----:B------:R-:W2:Y:S01]  /*71a0*/  LDL.LU R216, [R1+0xb4] ;  /* 0x0000b40001d87983 */ /* 0x000ea20000300800 */
[----:B------:R-:W-:Y:S01]  /*71b0*/  HMMA.16816.F32 R44, R4, R12, R44 ;  /* 0x0000000c042c723c */ /* 0x000fe2000000182c */
[----:B------:R-:W-:-:S02]  /*71c0*/  IMAD.MOV.U32 R0, RZ, RZ, R76 ;  /* 0x000000ffff007224 */ /* 0x000fc400078e004c */
[----:B------:R-:W2:Y:S04]  /*71d0*/  LDL.LU R217, [R1+0xb0] ;  /* 0x0000b00001d97983 */ /* 0x000ea80000300800 */
[----:B------:R2:W5:Y:S01]  /*71e0*/  LDL.LU R215, [R1+0xac] ;  /* 0x0000ac0001d77983 */ /* 0x0005620000300800 */
[C---:B------:R-:W-:Y:S03]  /*71f0*/  HMMA.16816.F32 R56, R4.reuse, R14, R56 ;  /* 0x0000000e0438723c */ /* 0x040fe60000001838 */
[----:B------:R-:W1:Y:S05]  /*7200*/  LDSM.16.MT88.4 R12, [R60+0x1b000] ;  /* 0x01b000003c0c783b */ /* 0x000e6a0000004200 */
[C---:B-1----:R-:W-:Y:S08]  /*7210*/  HMMA.16816.F32 R88, R4.reuse, R8, R232 ;  /* 0x000000080458723c */ /* 0x042ff000000018e8 */
[C---:B------:R-:W-:Y:S01]  /*7220*/  HMMA.16816.F32 R120, R4.reuse, R10, R120 ;  /* 0x0000000a0478723c */ /* 0x040fe20000001878 */
[----:B------:R-:W1:Y:S07]  /*7230*/  LDSM.16.MT88.4 R8, [R63+0x1d000] ;  /* 0x01d000003f08783b */ /* 0x000e6e0000004200 */
[C---:B------:R-:W-:Y:S08]  /*7240*/  HMMA.16816.F32 R232, R4.reuse, R12, R68 ;  /* 0x0000000c04e8723c */ /* 0x040ff00000001844 */
[C---:B------:R-:W-:Y:S01]  /*7250*/  HMMA.16816.F32 R244, R4.reuse, R14, R244 ;  /* 0x0000000e04f4723c */ /* 0x040fe200000018f4 */
[----:B------:R-:W1:Y:S07]  /*7260*/  LDSM.16.MT88.4 R12, [R61+0x1d000] ;  /* 0x01d000003d0c783b */ /* 0x000e6e0000004200 */
[----:B-1----:R-:W-:Y:S01]  /*7270*/  HMMA.16816.F32 R68, R4, R8, R248 ;  /* 0x000000080444723c */ /* 0x002fe200000018f8 */
[----:B------:R-:W-:-:S02]  /*7280*/  IMAD.MOV.U32 R249, RZ, RZ, R50 ;  /* 0x000000fffff97224 */ /* 0x000fc400078e0032 */
[----:B------:R-:W-:-:S05]  /*7290*/  IMAD.MOV.U32 R50, RZ, RZ, R23 ;  /* 0x000000ffff327224 */ /* 0x000fca00078e0017 */
[C---:B------:R-:W-:Y:S01]  /*72a0*/  HMMA.16816.F32 R20, R4.reuse, R10, R204 ;  /* 0x0000000a0414723c */ /* 0x040fe200000018cc */
[----:B------:R-:W1:Y:S01]  /*72b0*/  LDSM.16.MT88.4 R8, [R62+0x1d000] ;  /* 0x01d000003e08783b */ /* 0x000e620000004200 */
[----:B------:R-:W-:Y:S02]  /*72c0*/  IMAD.MOV.U32 R250, RZ, RZ, R48 ;  /* 0x000000fffffa7224 */ /* 0x000fe400078e0030 */
[----:B------:R-:W-:Y:S02]  /*72d0*/  IMAD.MOV.U32 R251, RZ, RZ, R49 ;  /* 0x000000fffffb7224 */ /* 0x000fe400078e0031 */
[----:B------:R-:W-:Y:S02]  /*72e0*/  IMAD.MOV.U32 R49, RZ, RZ, R119 ;  /* 0x000000ffff317224 */ /* 0x000fe400078e0077 */
[----:B------:R-:W-:Y:S02]  /*72f0*/  IMAD.MOV.U32 R48, RZ, RZ, R79 ;  /* 0x000000ffff307224 */ /* 0x000fe400078e004f */
[C---:B------:R-:W-:Y:S08]  /*7300*/  HMMA.16816.F32 R76, R4.reuse, R12, R176 ;  /* 0x0000000c044c723c */ /* 0x040ff000000018b0 */
[C---:B------:R-:W-:Y:S01]  /*7310*/  HMMA.16816.F32 R64, R4.reuse, R14, R64 ;  /* 0x0000000e0440723c */ /* 0x040fe20000001840 */
[----:B------:R-:W1:Y:S07]  /*7320*/  LDSM.16.MT88.4 R12, [R60+0x1d000] ;  /* 0x01d000003c0c783b */ /* 0x000e6e0000004200 */
        /* <DEDUP_REMOVED lines=8> */
[C---:B------:R-:W-:Y:S08]  /*73b0*/  HMMA.16816.F32 R220, R4.reuse, R12, R220 ;  /* 0x0000000c04dc723c */ /* 0x040ff000000018dc */
[C---:B------:R-:W-:Y:S01]  /*73c0*/  HMMA.16816.F32 R228, R4.reuse, R14, R228 ;  /* 0x0000000e04e4723c */ /* 0x040fe200000018e4 */
[----:B------:R-:W1:Y:S07]  /*73d0*/  LDSM.16.MT88.4 R12, [R61+0x1f000] ;  /* 0x01f000003d0c783b */ /* 0x000e6e0000004200 */
[C---:B-1----:R-:W-:Y:S01]  /*73e0*/  HMMA.16816.F32 R100, R4.reuse, R8, R140 ;  /* 0x000000080464723c */ /* 0x042fe2000000188c */
[----:B------:R-:W-:Y:S07]  /*73f0*/  LDSM.16.MT88.4 R140, [R63+0x19800] ;  /* 0x019800003f8c783b */ /* 0x000fee0000004200 */
[----:B------:R-:W-:Y:S01]  /*7400*/  HMMA.16816.F32 R16, R4, R10, R80 ;  /* 0x0000000a0410723c */ /* 0x000fe20000001850 */
[----:B------:R-:W1:Y:S01]  /*7410*/  LDSM.16.MT88.4 R8, [R62+0x1f000] ;  /* 0x01f000003e08783b */ /* 0x000e620000004200 */
[----:B------:R-:W-:-:S02]  /*7420*/  IMAD.MOV.U32 R80, RZ, RZ, R108 ;  /* 0x000000ffff507224 */ /* 0x000fc400078e006c */
[----:B------:R-:W-:Y:S02]  /*7430*/  IMAD.MOV.U32 R81, RZ, RZ, R110 ;  /* 0x000000ffff517224 */ /* 0x000fe400078e006e */
[----:B------:R-:W-:Y:S02]  /*7440*/  IMAD.MOV.U32 R82, RZ, RZ, R111 ;  /* 0x000000ffff527224 */ /* 0x000fe400078e006f */
[----:B------:R-:W-:Y:S02]  /*7450*/  IMAD.MOV.U32 R83, RZ, RZ, R109 ;  /* 0x000000ffff537224 */ /* 0x000fe400078e006d */
[C---:B------:R-:W-:Y:S08]  /*7460*/  HMMA.16816.F32 R108, R4.reuse, R12, R148 ;  /* 0x0000000c046c723c */ /* 0x040ff00000001894 */
[C---:B------:R-:W-:Y:S01]  /*7470*/  HMMA.16816.F32 R12, R4.reuse, R14, R72 ;  /* 0x0000000e040c723c */ /* 0x040fe20000001848 */
[----:B------:R-:W3:Y:S07]  /*7480*/  LDSM.16.MT88.4 R72, [R63+0x1d800] ;  /* 0x01d800003f48783b */ /* 0x000eee0000004200 */
[----:B-1----:R-:W-:Y:S01]  /*7490*/  HMMA.16816.F32 R176, R4, R10, R40 ;  /* 0x0000000a04b0723c */ /* 0x002fe20000001828 */
[----:B------:R-:W1:Y:S01]  /*74a0*/  LDSM.16.MT88.4 R40, [R63+0x1b800] ;  /* 0x01b800003f28783b */ /* 0x000e620000004200 */
[----:B------:R-:W-:-:S02]  /*74b0*/  IMAD.MOV.U32 R149, RZ, RZ, R107 ;  /* 0x000000ffff957224 */ /* 0x000fc400078e006b */
[----:B------:R-:W-:Y:S02]  /*74c0*/  IMAD.MOV.U32 R150, RZ, RZ, R104 ;  /* 0x000000ffff967224 */ /* 0x000fe400078e0068 */
[----:B------:R-:W-:Y:S02]  /*74d0*/  IMAD.MOV.U32 R151, RZ, RZ, R105 ;  /* 0x000000ffff977224 */ /* 0x000fe400078e0069 */
[C---:B------:R-:W-:Y:S08]  /*74e0*/  HMMA.16816.F32 R136, R128.reuse, R140, R136 ;  /* 0x0000008c8088723c */ /* 0x040ff00000001888 */
[----:B------:R-:W-:Y:S01]  /*74f0*/  HMMA.16816.F32 R140, R128, R142, R24 ;  /* 0x0000008e808c723c */ /* 0x000fe20000001818 */
[----:B------:R-:W-:-:S02]  /*7500*/  IMAD.MOV.U32 R24, RZ, RZ, R106 ;  /* 0x000000ffff187224 */ /* 0x000fc400078e006a */
[----:B------:R1:W4:Y:S05]  /*7510*/  LDSM.16.MT88.4 R104, [R63+0x1f800] ;  /* 0x01f800003f68783b */ /* 0x00032a0000004200 */
[C---:B---3--:R-:W-:Y:S08]  /*7520*/  HMMA.16816.F32 R68, R128.reuse, R72, R68 ;  /* 0x000000488044723c */ /* 0x048ff00000001844 */
[----:B-1----:R-:W-:Y:S01]  /*7530*/  HMMA.16816.F32 R36, R128, R40, R36 ;  /* 0x000000288024723c */ /* 0x002fe20000001824 */
[----:B------:R-:W-:-:S02]  /*7540*/  IMAD.MOV.U32 R63, RZ, RZ, R2 ;  /* 0x000000ffff3f7224 */ /* 0x000fc400078e0002 */
[----:B------:R-:W-:-:S05]  /*7550*/  IMAD.MOV.U32 R2, RZ, RZ, R114 ;  /* 0x000000ffff027224 */ /* 0x000fca00078e0072 */
[----:B------:R-:W-:Y:S01]  /*7560*/  HMMA.16816.F32 R40, R128, R42, R32 ;  /* 0x0000002a8028723c */ /* 0x000fe20000001820 */
[----:B------:R-:W-:Y:S02]  /*7570*/  IMAD.MOV.U32 R34, RZ, RZ, R0 ;  /* 0x000000ffff227224 */ /* 0x000fe400078e0000 */
[----:B------:R-:W-:-:S05]  /*7580*/  IMAD.MOV.U32 R0, RZ, RZ, R112 ;  /* 0x000000ffff007224 */ /* 0x000fca00078e0070 */
[----:B------:R-:W-:Y:S01]  /*7590*/  HMMA.16816.F32 R72, R128, R74, R20 ;  /* 0x0000004a8048723c */ /* 0x000fe20000001814 */
[----:B------:R-:W-:Y:S02]  /*75a0*/  IMAD.MOV.U32 R21, RZ, RZ, R113 ;  /* 0x000000ffff157224 */ /* 0x000fe400078e0071 */
[----:B------:R-:W-:Y:S02]  /*75b0*/  IMAD.MOV.U32 R22, RZ, RZ, R115 ;  /* 0x000000ffff167224 */ /* 0x000fe400078e0073 */
[----:B------:R-:W1:Y:S03]  /*75c0*/  LDSM.16.MT88.4 R112, [R61+0x1f800] ;  /* 0x01f800003d70783b */ /* 0x000e660000004200 */
[----:B------:R-:W-:Y:S01]  /*75d0*/  HMMA.16816.F32 R160, R4, R8, R160 ;  /* 0x0000000804a0723c */ /* 0x000fe200000018a0 */
[----:B------:R-:W3:Y:S01]  /*75e0*/  LDSM.16.MT88.4 R8, [R60+0x1f000] ;  /* 0x01f000003c08783b */ /* 0x000ee20000004200 */
[----:B------:R-:W-:-:S06]  /*75f0*/  @!P1 HADD2 R203, -R127.H0_H0, -RZ.H0_H0 ;  /* 0xa00000ff7fcb9230 */ /* 0x000fcc0000000900 */
[----:B----4-:R-:W-:Y:S01]  /*7600*/  HMMA.16816.F32 R100, R128, R104, R100 ;  /* 0x000000688064723c */ /* 0x010fe20000001864 */
[----:B------:R-:W-:Y:S02]  /*7610*/  @!P1 PRMT R127, R203, 0x5410, RZ ;  /* 0x00005410cb7f9816 */ /* 0x000fe400000000ff */
[----:B------:R-:W-:-:S05]  /*7620*/  ISETP.GT.U32.AND P1, PT, R165, UR4, PT ;  /* 0x00000004a5007c0c */ /* 0x000fca000bf24070 */
[----:B------:R-:W-:Y:S01]  /*7630*/  HMMA.16816.F32 R104, R128, R106, R16 ;  /* 0x0000006a8068723c */ /* 0x000fe20000001810 */
[----:B------:R4:W4:Y:S01]  /*7640*/  LDL.LU.S16 R17, [R1+0x9c] ;  /* 0x00009c0001117983 */ /* 0x0009220000300600 */
[----:B------:R-:W-:Y:S01]  /*7650*/  FADD.FTZ R2, R2, R22 ;  /* 0x0000001602027221 */ /* 0x000fe20000010000 */
[----:B------:R-:W-:-:S05]  /*7660*/  FADD.FTZ R0, R0, R21 ;  /* 0x0000001500007221 */ /* 0x000fca0000010000 */
[C---:B-1----:R-:W-:Y:S08]  /*7670*/  HMMA.16816.F32 R108, R128.reuse, R112, R108 ;  /* 0x00000070806c723c */ /* 0x042ff0000000186c */
[----:B------:R-:W-:Y:S01]  /*7680*/  HMMA.16816.F32 R112, R128, R114, R12 ;  /* 0x000000728070723c */ /* 0x000fe2000000180c */
[----:B------:R1:W4:Y:S04]  /*7690*/  LDL.LU.S16 R15, [R1+0x98] ;  /* 0x00009800010f7983 */ /* 0x0003280000300600 */
[----:B------:R1:W4:Y:S03]  /*76a0*/  LDL.LU.S16 R14, [R1+0x94] ;  /* 0x00009400010e7983 */ /* 0x0003260000300600 */
[----:B---3--:R-:W-:Y:S01]  /*76b0*/  HMMA.16816.F32 R204, R4, R8, R52 ;  /* 0x0000000804cc723c */ /* 0x008fe20000001834 */
[----:B------:R-:W-:-:S07]  /*76c0*/  @P1 HADD2 R218, -R133.H0_H0, -RZ.H0_H0 ;  /* 0xa00000ff85da1230 */ /* 0x000fce0000000900 */
[----:B------:R-:W-:Y:S01]  /*76d0*/  HMMA.16816.F32 R28, R4, R10, R28 ;  /* 0x0000000a041c723c */ /* 0x000fe2000000181c */
[----:B------:R-:W-:Y:S02]  /*76e0*/  IMAD.MOV.U32 R5, RZ, RZ, R49 ;  /* 0x000000ffff057224 */ /* 0x000fe400078e0031 */
[----:B------:R-:W-:Y:S02]  /*76f0*/  IMAD.MOV.U32 R4, RZ, RZ, R50 ;  /* 0x000000ffff047224 */ /* 0x000fe400078e0032 */
[----:B------:R-:W-:Y:S01]  /*7700*/  FADD.FTZ R5, R5, R2 ;  /* 0x0000000205057221 */ /* 0x000fe20000010000 */
[----:B------:R-:W-:Y:S01]  /*7710*/  LOP3.LUT R2, R202, 0xffff, RZ, 0xc0, !PT ;  /* 0x0000ffffca027812 */ /* 0x000fe200078ec0ff */
[----:B------:R-:W-:Y:S02]  /*7720*/  IMAD.MOV.U32 R23, RZ, RZ, R82 ;  /* 0x000000ffff177224 */ /* 0x000fe400078e0052 */
[----:B------:R-:W-:Y:S01]  /*7730*/  FADD.FTZ R4, R4, R0 ;  /* 0x0000000004047221 */ /* 0x000fe20000010000 */
[----:B------:R-:W-:Y:S01]  /*7740*/  IMAD.MOV.U32 R32, RZ, RZ, R80 ;  /* 0x000000ffff207224 */ /* 0x000fe200078e0050 */
[----:B------:R-:W-:-:S02]  /*7750*/  @P1 PRMT R133, R218, 0x5410, RZ ;  /* 0x00005410da851816 */ /* 0x000fc400000000ff */
[----:B------:R-:W-:Y:S01]  /*7760*/  ISETP.LE.U32.AND P1, PT, R2, UR4, PT ;  /* 0x0000000402007c0c */ /* 0x000fe2000bf23070 */
[----:B------:R-:W-:Y:S01]  /*7770*/  FADD.FTZ R2, R23, R4 ;  /* 0x0000000417027221 */ /* 0x000fe20000010000 */
[----:B------:R-:W-:Y:S02]  /*7780*/  @P3 HADD2 R210, -R169.H0_H0, -RZ.H0_H0 ;  /* 0xa00000ffa9d23230 */ /* 0x000fe40000000900 */
[----:B------:R-:W-:Y:S02]  /*7790*/  FADD.FTZ R4, R32, R5 ;  /* 0x0000000520047221 */ /* 0x000fe40000010000 */
[----:B------:R1:W3:Y:S01]  /*77a0*/  LDL.LU.S16 R5, [R1+0xa0] ;  /* 0x0000a00001057983 */ /* 0x0002e20000300600 */
[----:B------:R-:W-:Y:S02]  /*77b0*/  @P3 PRMT R169, R210, 0x5410, RZ ;  /* 0x00005410d2a93816 */ /* 0x000fe400000000ff */
[----:B------:R-:W-:Y:S01]  /*77c0*/  ISETP.GT.U32.AND P3, PT, R164, UR4, PT ;  /* 0x00000004a4007c0c */ /* 0x000fe2000bf64070 */
[----:B--2---:R-:W-:-:S02]  /*77d0*/  @!P5 HADD2 R213, -R168.H0_H0, -RZ.H0_H0 ;  /* 0xa00000ffa8d5d230 */ /* 0x004fc40000000900 */
[----:B------:R-:W-:-:S03]  /*77e0*/  @P4 HADD2 R212, -R135.H0_H0, -RZ.H0_H0 ;  /* 0xa00000ff87d44230 */ /* 0x000fc60000000900 */
[----:B------:R-:W-:Y:S02]  /*77f0*/  @!P5 PRMT R168, R213, 0x5410, RZ ;  /* 0x00005410d5a8d816 */ /* 0x000fe400000000ff */
[----:B------:R-:W-:Y:S02]  /*7800*/  ISETP.LE.U32.AND P5, PT, R166, UR4, PT ;  /* 0x00000004a6007c0c */ /* 0x000fe4000bfa3070 */
[----:B------:R-:W-:Y:S02]  /*7810*/  @P4 PRMT R135, R212, 0x5410, RZ ;  /* 0x00005410d4874816 */ /* 0x000fe400000000ff */
[----:B------:R-:W-:Y:S01]  /*7820*/  ISETP.LE.U32.AND P4, PT, R92, UR4, PT ;  /* 0x000000045c007c0c */ /* 0x000fe2000bf83070 */
[----:B------:R-:W-:-:S05]  /*7830*/  @P3 HADD2 R214, -R134.H0_H0, -RZ.H0_H0 ;  /* 0xa00000ff86d63230 */ /* 0x000fca0000000900 */
[----:B------:R-:W-:Y:S02]  /*7840*/  @P3 PRMT R134, R214, 0x5410, RZ ;  /* 0x00005410d6863816 */ /* 0x000fe400000000ff */
[----:B------:R-:W-:Y:S01]  /*7850*/  ISETP.LE.U32.AND P3, PT, R93, UR4, PT ;  /* 0x000000045d007c0c */ /* 0x000fe2000bf63070 */
[----:B------:R-:W-:Y:S01]  /*7860*/  @!P5 HADD2 R240, -R190.H0_H0, -RZ.H0_H0 ;  /* 0xa00000ffbef0d230 */ /* 0x000fe20000000900 */
[----:B------:R-:W-:-:S03]  /*7870*/  LOP3.LUT R0, R201, 0xffff, RZ, 0xc0, !PT ;  /* 0x0000ffffc9007812 */ /* 0x000fc600078ec0ff */
[----:B------:R-:W-:Y:S01]  /*7880*/  @!P4 HADD2 R241, -R96.H0_H0, -RZ.H0_H0 ;  /* 0xa00000ff60f1c230 */ /* 0x000fe20000000900 */
[----:B------:R-:W-:Y:S02]  /*7890*/  @!P5 PRMT R190, R240, 0x5410, RZ ;  /* 0x00005410f0bed816 */ /* 0x000fe400000000ff */
[----:B------:R-:W-:Y:S02]  /*78a0*/  ISETP.LE.U32.AND P5, PT, R0, UR4, PT ;  /* 0x0000000400007c0c */ /* 0x000fe4000bfa3070 */
[----:B------:R-:W-:Y:S02]  /*78b0*/  LOP3.LUT R0, R94, 0xffff, RZ, 0xc0, !PT ;  /* 0x0000ffff5e007812 */ /* 0x000fe400078ec0ff */
[----:B------:R-:W-:Y:S01]  /*78c0*/  @!P4 PRMT R96, R241, 0x5410, RZ ;  /* 0x00005410f160c816 */ /* 0x000fe200000000ff */
[----:B------:R-:W-:Y:S01]  /*78d0*/  @!P3 HADD2 R252, -R125.H0_H0, -RZ.H0_H0 ;  /* 0xa00000ff7dfcb230 */ /* 0x000fe20000000900 */
[----:B------:R-:W-:Y:S01]  /*78e0*/  ISETP.LE.U32.AND P4, PT, R0, UR4, PT ;  /* 0x0000000400007c0c */ /* 0x000fe2000bf83070 */
[----:B------:R-:W-:Y:S01]  /*78f0*/  IMAD.MOV.U32 R35, RZ, RZ, R149 ;  /* 0x000000ffff237224 */ /* 0x000fe200078e0095 */
[----:B------:R-:W-:Y:S01]  /*7900*/  LOP3.LUT R0, R95, 0xffff, RZ, 0xc0, !PT ;  /* 0x0000ffff5f007812 */ /* 0x000fe200078ec0ff */
[----:B------:R-:W-:Y:S01]  /*7910*/  IMAD.MOV.U32 R11, RZ, RZ, R157 ;  /* 0x000000ffff0b7224 */ /* 0x000fe200078e009d */
[----:B------:R-:W-:Y:S01]  /*7920*/  @!P3 PRMT R125, R252, 0x5410, RZ ;  /* 0x00005410fc7db816 */ /* 0x000fe200000000ff */
[----:B------:R-:W-:Y:S01]  /*7930*/  FADD.FTZ R2, R35, R2 ;  /* 0x0000000223027221 */ /* 0x000fe20000010000 */
[----:B------:R-:W-:Y:S01]  /*7940*/  ISETP.LE.U32.AND P3, PT, R0, UR4, PT ;  /* 0x0000000400007c0c */ /* 0x000fe2000bf63070 */
[----:B------:R-:W-:-:S02]  /*7950*/  FADD.FTZ R0, R11, R4 ;  /* 0x000000040b007221 */ /* 0x000fc40000010000 */
[----:B------:R-:W-:Y:S02]  /*7960*/  FADD.FTZ R2, R209, R2 ;  /* 0x00000002d1027221 */ /* 0x000fe40000010000 */
[----:B------:R1:W5:Y:S01]  /*7970*/  LDL.LU R209, [R1+0xa8] ;  /* 0x0000a80001d17983 */ /* 0x0003620000300800 */
[----:B------:R-:W-:-:S03]  /*7980*/  FADD.FTZ R0, R208, R0 ;  /* 0x00000000d0007221 */ /* 0x000fc60000010000 */
[----:B------:R1:W5:Y:S01]  /*7990*/  LDL.LU R208, [R1+0xa4] ;  /* 0x0000a40001d07983 */ /* 0x0003620000300800 */
[----:B------:R-:W-:Y:S01]  /*79a0*/  IMAD.MOV.U32 R6, RZ, RZ, R51 ;  /* 0x000000ffff067224 */ /* 0x000fe200078e0033 */
[----:B------:R-:W-:Y:S02]  /*79b0*/  MOV R33, R48 ;  /* 0x0000003000217202 */ /* 0x000fe40000000f00 */
[----:B------:R-:W2:Y:S01]  /*79c0*/  LDSM.16.MT88.4 R48, [R61+0x1b800] ;  /* 0x01b800003d30783b */ /* 0x000ea20000004200 */
[----:B------:R-:W-:Y:S02]  /*79d0*/  IMAD.MOV.U32 R26, RZ, RZ, R81 ;  /* 0x000000ffff1a7224 */ /* 0x000fe400078e0051 */
[----:B------:R-:W-:Y:S02]  /*79e0*/  IMAD.MOV.U32 R25, RZ, RZ, R83 ;  /* 0x000000ffff197224 */ /* 0x000fe400078e0053 */
[----:B------:R-:W1:Y:S01]  /*79f0*/  LDSM.16.MT88.4 R80, [R61+0x1d800] ;  /* 0x01d800003d50783b */ /* 0x000e620000004200 */
[C---:B--2---:R-:W-:Y:S08]  /*7a00*/  HMMA.16816.F32 R44, R128.reuse, R48, R44 ;  /* 0x00000030802c723c */ /* 0x044ff0000000182c */
[----:B------:R-:W-:Y:S01]  /*7a10*/  HMMA.16816.F32 R48, R128, R50, R56 ;  /* 0x000000328030723c */ /* 0x000fe20000001838 */
[----:B------:R-:W2:Y:S01]  /*7a20*/  LDSM.16.MT88.4 R56, [R62+0x1b800] ;  /* 0x01b800003e38783b */ /* 0x000ea20000004200 */
[----:B------:R-:W-:Y:S01]  /*7a30*/  @!P6 HADD2 R211, -R124.H0_H0, -RZ.H0_H0 ;  /* 0xa00000ff7cd3e230 */ /* 0x000fe20000000900 */
[----:B------:R-:W-:Y:S01]  /*7a40*/  MOV R7, R150 ;  /* 0x0000009600077202 */ /* 0x000fe20000000f00 */
[----:B------:R-:W-:-:S02]  /*7a50*/  IMAD.MOV.U32 R27, RZ, RZ, R151 ;  /* 0x000000ffff1b7224 */ /* 0x000fc400078e0097 */
[----:B------:R-:W-:Y:S01]  /*7a60*/  IMAD.MOV.U32 R10, RZ, RZ, R156 ;  /* 0x000000ffff0a7224 */ /* 0x000fe200078e009c */
[----:B------:R-:W2:Y:S01]  /*7a70*/  LDSM.16.MT88.4 R148, [R61+0x19800] ;  /* 0x019800003d94783b */ /* 0x000ea20000004200 */
[----:B------:R-:W-:Y:S02]  /*7a80*/  IMAD.MOV.U32 R8, RZ, RZ, R158 ;  /* 0x000000ffff087224 */ /* 0x000fe400078e009e */
[----:B------:R-:W-:Y:S01]  /*7a90*/  IMAD.MOV.U32 R9, RZ, RZ, R159 ;  /* 0x000000ffff097224 */ /* 0x000fe200078e009f */
[----:B-1----:R-:W-:Y:S01]  /*7aa0*/  HMMA.16816.F32 R76, R128, R80, R76 ;  /* 0x00000050804c723c */ /* 0x002fe2000000184c */
[----:B------:R-:W-:Y:S01]  /*7ab0*/  @!P6 PRMT R124, R211, 0x5410, RZ ;  /* 0x00005410d37ce816 */ /* 0x000fe200000000ff */
[----:B------:R-:W-:Y:S01]  /*7ac0*/  IMAD.MOV.U32 R35, RZ, RZ, R24 ;  /* 0x000000ffff237224 */ /* 0x000fe200078e0018 */
[----:B------:R-:W-:Y:S01]  /*7ad0*/  ISETP.LE.U32.AND P6, PT, R167, UR4, PT ;  /* 0x00000004a7007c0c */ /* 0x000fe2000bfc3070 */
[----:B------:R-:W1:Y:S01]  /*7ae0*/  LDSM.16.MT88.4 R156, [R62+0x19800] ;  /* 0x019800003e9c783b */ /* 0x000e620000004200 */
[----:B------:R-:W-:-:S02]  /*7af0*/  IMAD.MOV.U32 R24, RZ, RZ, R10 ;  /* 0x000000ffff187224 */ /* 0x000fc400078e000a */
[----:B------:R-:W-:Y:S01]  /*7b00*/  IMAD.MOV.U32 R23, RZ, RZ, R8 ;  /* 0x000000ffff177224 */ /* 0x000fe200078e0008 */
[----:B------:R-:W-:Y:S01]  /*7b10*/  HMMA.16816.F32 R80, R128, R82, R64 ;  /* 0x000000528050723c */ /* 0x000fe20000001840 */
[----:B------:R-:W-:Y:S01]  /*7b20*/  LDSM.16.MT88.4 R164, [R60+0x19800] ;  /* 0x019800003ca4783b */ /* 0x000fe20000004200 */
[----:B------:R-:W-:-:S03]  /*7b30*/  IMAD.MOV.U32 R32, RZ, RZ, R9 ;  /* 0x000000ffff207224 */ /* 0x000fc600078e0009 */
[----:B------:R-:W-:Y:S04]  /*7b40*/  LDSM.16.MT88.4 R64, [R60+0x1b800] ;  /* 0x01b800003c40783b */ /* 0x000fe80000004200 */
[----:B------:R-:W-:Y:S01]  /*7b50*/  LDSM.16.MT88.4 R8, [R60+0x1d800] ;  /* 0x01d800003c08783b */ /* 0x000fe20000004200 */
[C---:B--2---:R-:W-:Y:S03]  /*7b60*/  HMMA.16816.F32 R52, R128.reuse, R56, R88 ;  /* 0x000000388034723c */ /* 0x044fe60000001858 */
[----:B------:R-:W2:Y:S05]  /*7b70*/  LDSM.16.MT88.4 R88, [R62+0x1d800] ;  /* 0x01d800003e58783b */ /* 0x000eaa0000004200 */
[----:B------:R-:W-:Y:S01]  /*7b80*/  HMMA.16816.F32 R56, R128, R58, R120 ;  /* 0x0000003a8038723c */ /* 0x000fe20000001878 */
[----:B------:R-:W3:Y:S01]  /*7b90*/  LDSM.16.MT88.4 R120, [R62+0x1f800] ;  /* 0x01f800003e78783b */ /* 0x000ee20000004200 */
[----:B------:R-:W-:Y:S01]  /*7ba0*/  USHF.L.U32 UR29, UR29, 0x3, URZ ;  /* 0x000000031d1d7899 */ /* 0x000fe200080006ff */
[----:B------:R-:W-:-:S05]  /*7bb0*/  @!P6 HADD2 R219, -R195.H0_H0, -RZ.H0_H0 ;  /* 0xa00000ffc3dbe230 */ /* 0x000fca0000000900 */
[----:B------:R-:W-:Y:S01]  /*7bc0*/  @!P6 PRMT R195, R219, 0x5410, RZ ;  /* 0x00005410dbc3e816 */ /* 0x000fe200000000ff */
[----:B------:R-:W-:Y:S01]  /*7bd0*/  STG.E.U16 desc[UR22][R216.64], R193 ;  /* 0x000000c1d8007986 */ /* 0x000fe2000c101516 */
[----:B------:R-:W-:Y:S01]  /*7be0*/  FADD.FTZ R2, R23, R2 ;  /* 0x0000000217027221 */ /* 0x000fe20000010000 */
[----:B------:R-:W-:Y:S01]  /*7bf0*/  FADD.FTZ R0, R32, R0 ;  /* 0x0000000020007221 */ /* 0x000fe20000010000 */
[----:B------:R-:W-:Y:S02]  /*7c00*/  HMMA.16816.F32 R144, R128, R148, R144 ;  /* 0x000000948090723c */ /* 0x000fe40000001890 */
[----:B------:R-:W-:Y:S01]  /*7c10*/  FADD.FTZ R2, R63, R2 ;  /* 0x000000023f027221 */ /* 0x000fe20000010000 */
[----:B------:R-:W-:-:S03]  /*7c20*/  FADD.FTZ R6, R6, R0 ;  /* 0x0000000006067221 */ /* 0x000fc60000010000 */
[----:B------:R-:W-:Y:S02]  /*7c30*/  FADD.FTZ R0, R33, R2 ;  /* 0x0000000221007221 */ /* 0x000fe40000010000 */
[----:B------:R-:W-:Y:S01]  /*7c40*/  HMMA.16816.F32 R148, R128, R150, R84 ;  /* 0x000000968094723c */ /* 0x000fe20000001854 */
[----:B------:R-:W-:Y:S01]  /*7c50*/  FADD.FTZ R6, R34, R6 ;  /* 0x0000000622067221 */ /* 0x000fe20000010000 */
[----:B------:R-:W-:-:S06]  /*7c60*/  FADD.FTZ R2, R35, R0 ;  /* 0x0000000023027221 */ /* 0x000fcc0000010000 */
[----:B-1----:R-:W-:Y:S01]  /*7c70*/  HMMA.16816.F32 R152, R128, R156, R152 ;  /* 0x0000009c8098723c */ /* 0x002fe20000001898 */
[----:B------:R-:W-:-:S07]  /*7c80*/  FADD.FTZ R0, R24, R6 ;  /* 0x0000000618007221 */ /* 0x000fce0000010000 */
[----:B--2---:R-:W-:Y:S01]  /*7c90*/  HMMA.16816.F32 R84, R128, R88, R116 ;  /* 0x000000588054723c */ /* 0x004fe20000001874 */
[----:B----4-:R-:W-:-:S05]  /*7ca0*/  @!P1 HADD2 R17, -R194.H0_H0, -RZ.H0_H0 ;  /* 0xa00000ffc2119230 */ /* 0x010fca0000000900 */
[----:B------:R-:W-:-:S04]  /*7cb0*/  PRMT R13, R17, 0x7610, R13 ;  /* 0x00007610110d7816 */ /* 0x000fc8000000000d */
[----:B------:R-:W-:Y:S01]  /*7cc0*/  @!P1 PRMT R194, R13, 0x5410, RZ ;  /* 0x000054100dc29816 */ /* 0x000fe200000000ff */
[----:B------:R-:W-:Y:S02]  /*7cd0*/  @!P5 HADD2 R15, -R191.H0_H0, -RZ.H0_H0 ;  /* 0xa00000ffbf0fd230 */ /* 0x000fe40000000900 */
[----:B------:R-:W-:-:S03]  /*7ce0*/  @!P4 HADD2 R14, -R98.H0_H0, -RZ.H0_H0 ;  /* 0xa00000ff620ec230 */ /* 0x000fc60000000900 */
[----:B------:R-:W-:Y:S02]  /*7cf0*/  PRMT R12, R15, 0x7610, R12 ;  /* 0x000076100f0c7816 */ /* 0x000fe4000000000c */
[----:B------:R-:W-:Y:S02]  /*7d00*/  PRMT R4, R14, 0x7610, R4 ;  /* 0x000076100e047816 */ /* 0x000fe40000000004 */
[----:B------:R-:W-:Y:S02]  /*7d10*/  @!P5 PRMT R191, R12, 0x5410, RZ ;  /* 0x000054100cbfd816 */ /* 0x000fe400000000ff */
[----:B------:R1:W2:Y:S01]  /*7d20*/  LDSM.16.MT88.4 R12, [R60+0x1f800] ;  /* 0x01f800003c0c783b */ /* 0x0002a20000004200 */
[----:B------:R-:W-:Y:S01]  /*7d30*/  @!P4 PRMT R98, R4, 0x5410, RZ ;  /* 0x000054100462c816 */ /* 0x000fe200000000ff */
[----:B------:R-:W-:Y:S02]  /*7d40*/  IMAD.U32 R4, RZ, RZ, UR29 ;  /* 0x0000001dff047e24 */ /* 0x000fe4000f8e00ff */
[----:B------:R-:W-:Y:S01]  /*7d50*/  STG.E.U16 desc[UR22][R216.64+0x2], R194 ;  /* 0x000002c2d8007986 */ /* 0x000fe2000c101516 */
[----:B---3--:R-:W-:-:S05]  /*7d60*/  @!P3 HADD2 R5, -R126.H0_H0, -RZ.H0_H0 ;  /* 0xa00000ff7e05b230 */ /* 0x008fca0000000900 */
[----:B------:R-:W-:Y:S01]  /*7d70*/  PRMT R16, R5, 0x7610, R16 ;  /* 0x0000761005107816 */ /* 0x000fe20000000010 */
[----:B------:R-:W-:-:S05]  /*7d80*/  IMAD.WIDE R4, R4, 0x2, R216 ;  /* 0x0000000204047825 */ /* 0x000fca00078e02d8 */
[----:B------:R-:W-:Y:S04]  /*7d90*/  STG.E.U16 desc[UR22][R4.64], R195 ;  /* 0x000000c304007986 */ /* 0x000fe8000c101516 */
[----:B------:R-:W-:Y:S04]  /*7da0*/  STG.E.U16 desc[UR22][R4.64+0x2], R198 ;  /* 0x000002c604007986 */ /* 0x000fe8000c101516 */
[----:B------:R-:W-:Y:S04]  /*7db0*/  STG.E.U16 desc[UR22][R216.64+0x10], R200 ;  /* 0x000010c8d8007986 */ /* 0x000fe8000c101516 */
[----:B------:R-:W-:Y:S04]  /*7dc0*/  STG.E.U16 desc[UR22][R216.64+0x12], R197 ;  /* 0x000012c5d8007986 */ /* 0x000fe8000c101516 */
[----:B------:R-:W-:Y:S04]  /*7dd0*/  STG.E.U16 desc[UR22][R4.64+0x12], R196 ;  /* 0x000012c404007986 */ /* 0x000fe8000c101516 */
[----:B------:R-:W-:Y:S01]  /*7de0*/  STG.E.U16 desc[UR22][R4.64+0x10], R199 ;  /* 0x000010c704007986 */ /* 0x000fe2000c101516 */
[----:B------:R-:W-:-:S03]  /*7df0*/  @!P3 PRMT R126, R16, 0x5410, RZ ;  /* 0x00005410107eb816 */ /* 0x000fc600000000ff */
        /* <DEDUP_REMOVED lines=20> */
[C---:B-1----:R-:W-:Y:S03]  /*7f40*/  HMMA.16816.F32 R60, R128.reuse, R64, R232 ;  /* 0x00000040803c723c */ /* 0x042fe600000018e8 */
[----:B------:R-:W-:Y:S04]  /*7f50*/  STG.E.U16 desc[UR22][R4.64+0x60], R125 ;  /* 0x0000607d04007986 */ /* 0x000fe8000c101516 */
[----:B------:R2:W-:Y:S01]  /*7f60*/  STG.E.U16 desc[UR22][R4.64+0x62], R124 ;  /* 0x0000627c04007986 */ /* 0x0005e2000c101516 */
[C---:B------:R-:W-:Y:S03]  /*7f70*/  HMMA.16816.F32 R156, R128.reuse, R158, R180 ;  /* 0x0000009e809c723c */ /* 0x040fe600000018b4 */
[----:B------:R1:W-:Y:S04]  /*7f80*/  STG.E.U16 desc[UR22][R216.64+0x70], R168 ;  /* 0x000070a8d8007986 */ /* 0x0003e8000c101516 */
[----:B------:R1:W-:Y:S01]  /*7f90*/  STG.E.U16 desc[UR22][R216.64+0x72], R135 ;  /* 0x00007287d8007986 */ /* 0x0003e2000c101516 */
[C---:B------:R-:W-:Y:S03]  /*7fa0*/  HMMA.16816.F32 R88, R128.reuse, R90, R184 ;  /* 0x0000005a8058723c */ /* 0x040fe600000018b8 */
[----:B------:R1:W-:Y:S04]  /*7fb0*/  STG.E.U16 desc[UR22][R4.64+0x70], R134 ;  /* 0x0000708604007986 */ /* 0x0003e8000c101516 */
[----:B------:R1:W-:Y:S01]  /*7fc0*/  STG.E.U16 desc[UR22][R4.64+0x72], R133 ;  /* 0x0000728504007986 */ /* 0x0003e2000c101516 */
[----:B------:R-:W-:Y:S01]  /*7fd0*/  HMMA.16816.F32 R120, R128, R122, R176 ;  /* 0x0000007a8078723c */ /* 0x000fe200000018b0 */
[----:B------:R-:W-:-:S07]  /*7fe0*/  FADD.FTZ R2, R25, R2 ;  /* 0x0000000219027221 */ /* 0x000fce0000010000 */
[----:B------:R-:W-:Y:S01]  /*7ff0*/  HMMA.16816.F32 R164, R128, R166, R236 ;  /* 0x000000a680a4723c */ /* 0x000fe200000018ec */
[----:B------:R-:W-:-:S07]  /*8000*/  FADD.FTZ R0, R26, R0 ;  /* 0x000000001a007221 */ /* 0x000fce0000010000 */
[C---:B------:R-:W-:Y:S08]  /*8010*/  HMMA.16816.F32 R64, R128.reuse, R66, R244 ;  /* 0x000000428040723c */ /* 0x040ff000000018f4 */
[C---:B------:R-:W-:Y:S08]  /*8020*/  HMMA.16816.F32 R92, R128.reuse, R8, R220 ;  /* 0x00000008805c723c */ /* 0x040ff000000018dc */
[C---:B---3--:R-:W-:Y:S08]  /*8030*/  HMMA.16816.F32 R96, R128.reuse, R10, R228 ;  /* 0x0000000a8060723c */ /* 0x048ff000000018e4 */
[C---:B--2---:R-:W-:Y:S08]  /*8040*/  HMMA.16816.F32 R124, R128.reuse, R12, R204 ;  /* 0x0000000c807c723c */ /* 0x044ff000000018cc */
[----:B------:R-:W-:Y:S01]  /*8050*/  HMMA.16816.F32 R128, R128, R14, R28 ;  /* 0x0000000e8080723c */ /* 0x000fe2000000181c */
[----:B------:R-:W-:Y:S01]  /*8060*/  FADD.FTZ R244, R27, R2 ;  /* 0x000000021bf47221 */ /* 0x000fe20000010000 */
[----:B------:R-:W-:-:S03]  /*8070*/  FADD.FTZ R0, R7, R0 ;  /* 0x0000000007007221 */ /* 0x000fc60000010000 */
[----:B------:R-:W-:Y:S01]  /*8080*/  FADD.FTZ R244, R248, R244 ;  /* 0x000000f4f8f47221 */ /* 0x000fe20000010000 */
[----:B------:R-:W-:-:S03]  /*8090*/  FADD.FTZ R241, R249, R0 ;  /* 0x00000000f9f17221 */ /* 0x000fc60000010000 */
[----:B------:R-:W-:Y:S01]  /*80a0*/  FADD.FTZ R244, R250, R244 ;  /* 0x000000f4faf47221 */ /* 0x000fe20000010000 */
[----:B------:R-:W-:Y:S01]  /*80b0*/  FADD.FTZ R241, R251, R241 ;  /* 0x000000f1fbf17221 */ /* 0x000fe20000010000 */
[----:B-1----:R-:W-:Y:S09]  /*80c0*/  BRA.U !UP1, `(.L_x_1795) ;  /* 0x0000005109107547 */ /* 0x002ff2000b800000 */
[----:B------:R-:W1:Y:S01]  /*80d0*/  S2R R211, SR_TID.X ;  /* 0x0000000000d37919 */ /* 0x000e620000002100 */
[----:B------:R-:W2:Y:S01]  /*80e0*/  S2UR UR5, SR_CgaCtaId ;  /* 0x00000000000579c3 */ /* 0x000ea20000008800 */
[----:B------:R-:W3:Y:S01]  /*80f0*/  LDCU UR9, c[0x0][0x440] ;  /* 0x00008800ff0977ac */ /* 0x000ee20008000800 */
[----:B------:R-:W-:Y:S01]  /*8100*/  IMAD.MOV.U32 R206, RZ, RZ, 0x20 ;  /* 0x00000020ffce7424 */ /* 0x000fe200078e00ff */
[----:B------:R-:W4:Y:S01]  /*8110*/  S2R R251, SR_TID.X ;  /* 0x0000000000fb7919 */ /* 0x000f220000002100 */
[----:B------:R-:W-:Y:S01]  /*8120*/  IMAD.MOV.U32 R207, RZ, RZ, 0x20 ;  /* 0x00000020ffcf7424 */ /* 0x000fe200078e00ff */
[----:B------:R-:W3:Y:S01]  /*8130*/  LDCU UR14, c[0x0][0x448] ;  /* 0x00008900ff0e77ac */ /* 0x000ee20008000800 */
[----:B------:R-:W-:Y:S01]  /*8140*/  IMAD.MOV.U32 R133, RZ, RZ, R3 ;  /* 0x000000ffff857224 */ /* 0x000fe200078e0003 */
[----:B------:R-:W-:Y:S01]  /*8150*/  SEL R206, R206, 0xffffffe0, !P2 ;  /* 0xffffffe0cece7807 */ /* 0x000fe20005000000 */
[----:B------:R-:W4:Y:S01]  /*8160*/  LDC R214, c[0x0][0x4f8] ;  /* 0x00013e00ffd67b82 */ /* 0x000f220000000800 */
[----:B------:R-:W-:Y:S01]  /*8170*/  UMOV UR6, 0x400 ;  /* 0x0000040000067882 */ /* 0x000fe20000000000 */
[----:B------:R-:W-:Y:S01]  /*8180*/  IMAD.MOV.U32 R213, RZ, RZ, 0x40 ;  /* 0x00000040ffd57424 */ /* 0x000fe200078e00ff */
[----:B------:R-:W-:Y:S01]  /*8190*/  ULEA.HI UR26, UR26, 0xfffffffe, URZ, 0x1a ;  /* 0xfffffffe1a1a7891 */ /* 0x000fe2000f8fd0ff */
[----:B------:R-:W1:Y:S01]  /*81a0*/  LDCU UR8, c[0x0][0x440] ;  /* 0x00008800ff0877ac */ /* 0x000e620008000800 */
[----:B------:R-:W1:Y:S01]  /*81b0*/  LDCU UR4, c[0x0][0x45c] ;  /* 0x00008b80ff0477ac */ /* 0x000e620008000800 */
[----:B------:R-:W4:Y:S01]  /*81c0*/  LDCU.U8 UR7, c[0x0][0x4f8] ;  /* 0x00009f00ff0777ac */ /* 0x000f220008000000 */
[----:B--2---:R-:W-:-:S02]  /*81d0*/  ULEA UR5, UR5, UR6, 0x18 ;  /* 0x0000000605057291 */ /* 0x004fc4000f8ec0ff */
[----:B---3--:R-:W-:Y:S01]  /*81e0*/  USHF.L.U32 UR14, UR14, 0x3, URZ ;  /* 0x000000030e0e7899 */ /* 0x008fe200080006ff */
[C---:B-1----:R-:W-:Y:S01]  /*81f0*/  IMAD.SHL.U32 R204, R211.reuse, 0x40, RZ ;  /* 0x00000040d3cc7824 */ /* 0x042fe200078e00ff */
[----:B------:R-:W-:Y:S01]  /*8200*/  SHF.R.U32.HI R4, RZ, 0x1, R211 ;  /* 0x00000001ff047819 */ /* 0x000fe200000116d3 */
[----:B------:R-:W-:Y:S01]  /*8210*/  IMAD.SHL.U32 R212, R211, 0x40, RZ ;  /* 0x00000040d3d47824 */ /* 0x000fe200078e00ff */
[----:B----4-:R-:W-:Y:S01]  /*8220*/  LOP3.LUT R214, R214, 0xff, RZ, 0xc0, !PT ;  /* 0x000000ffd6d67812 */ /* 0x010fe200078ec0ff */
[----:B------:R-:W-:Y:S01]  /*8230*/  IMAD.SHL.U32 R251, R251, 0x8, RZ ;  /* 0x00000008fbfb7824 */ /* 0x000fe200078e00ff */
[----:B------:R-:W-:Y:S01]  /*8240*/  LOP3.LUT R2, R204, 0x1c0, RZ, 0xc0, !PT ;  /* 0x000001c0cc027812 */ /* 0x000fe200078ec0ff */
[----:B------:R-:W-:Y:S01]  /*8250*/  IMAD.SHL.U32 R0, R211, 0x8, RZ ;  /* 0x00000008d3007824 */ /* 0x000fe200078e00ff */
[----:B------:R-:W-:Y:S01]  /*8260*/  LOP3.LUT R210, R212, 0x1c0, RZ, 0xc0, !PT ;  /* 0x000001c0d4d27812 */ /* 0x000fe200078ec0ff */
[----:B------:R-:W-:Y:S01]  /*8270*/  IMAD R214, R214, 0x10000, R214 ;  /* 0x00010000d6d67824 */ /* 0x000fe200078e02d6 */
[----:B------:R-:W-:-:S02]  /*8280*/  LOP3.LUT R2, R2, 0x38, R251, 0xf8, !PT ;  /* 0x0000003802027812 */ /* 0x000fc400078ef8fb */
[----:B------:R-:W-:Y:S02]  /*8290*/  LOP3.LUT R210, R210, 0x38, R0, 0xf8, !PT ;  /* 0x00000038d2d27812 */ /* 0x000fe400078ef800 */
[----:B------:R-:W-:Y:S02]  /*82a0*/  LOP3.LUT R2, R2, 0x8, R4, 0x78, !PT ;  /* 0x0000000802027812 */ /* 0x000fe400078e7804 */
[----:B------:R-:W1:Y:S01]  /*82b0*/  LDC.64 R4, c[0x0][0x3c0] ;  /* 0x0000f000ff047b82 */ /* 0x000e620000000a00 */
[----:B------:R-:W-:Y:S02]  /*82c0*/  LOP3.LUT R0, R212, 0x400, RZ, 0xc0, !PT ;  /* 0x00000400d4007812 */ /* 0x000fe400078ec0ff */
[----:B------:R-:W-:Y:S02]  /*82d0*/  LOP3.LUT R204, R2, 0x200, R204, 0xf8, !PT ;  /* 0x0000020002cc7812 */ /* 0x000fe400078ef8cc */
[----:B------:R-:W-:Y:S02]  /*82e0*/  LOP3.LUT R205, R210, 0x8, R211, 0x78, !PT ;  /* 0x00000008d2cd7812 */ /* 0x000fe400078e78d3 */
[----:B------:R-:W-:-:S02]  /*82f0*/  LOP3.LUT R2, R251, 0x38, RZ, 0xc0, !PT ;  /* 0x00000038fb027812 */ /* 0x000fc400078ec0ff */
[----:B------:R-:W-:Y:S01]  /*8300*/  LEA R204, R204, UR5, 0x1 ;  /* 0x00000005cccc7c11 */ /* 0x000fe2000f8e08ff */
[----:B------:R-:W-:Y:S01]  /*8310*/  IMAD R205, R205, 0x2, R0 ;  /* 0x00000002cdcd7824 */ /* 0x000fe200078e0200 */
[----:B------:R-:W-:Y:S01]  /*8320*/  LOP3.LUT P0, RZ, R211, 0x2, RZ, 0xc0, !PT ;  /* 0x00000002d3ff7812 */ /* 0x000fe2000780c0ff */
[----:B------:R-:W-:Y:S01]  /*8330*/  IMAD.MOV.U32 R0, RZ, RZ, R132 ;  /* 0x000000ffff007224 */ /* 0x000fe200078e0084 */
[----:B------:R-:W-:Y:S01]  /*8340*/  ISETP.GE.AND P1, PT, R2, UR9, PT ;  /* 0x0000000902007c0c */ /* 0x000fe2000bf26270 */
[----:B------:R-:W-:Y:S01]  /*8350*/  IMAD.IADD R206, R206, 0x1, R204 ;  /* 0x00000001cece7824 */ /* 0x000fe200078e02cc */
[----:B------:R-:W-:Y:S01]  /*8360*/  SEL R207, R207, 0xffffffe0, !P0 ;  /* 0xffffffe0cfcf7807 */ /* 0x000fe20004000000 */
[----:B------:R-:W-:Y:S01]  /*8370*/  VIADD R2, R204, 0x18000 ;  /* 0x00018000cc027836 */ /* 0x000fe20000000000 */
[----:B-1----:R1:W-:Y:S01]  /*8380*/  STL.64 [R1+0x40], R4 ;  /* 0x0000400401007387 */ /* 0x0023e20000100a00 */
[----:B------:R-:W-:Y:S08]  /*8390*/  BRA `(.L_x_1796) ;  /* 0x0000000000e07947 */ /* 0x000ff00003800000 */
.L_x_1798:
[----:B------:R-:W2:Y:S01]  /*83a0*/  LDL R219, [R1+0x88] ;  /* 0x0000880001db7983 */ /* 0x000ea20000100800 */
[----:B------:R-:W1:Y:S01]  /*83b0*/  LDC.64 R2, c[0x0][0x3b8] ;  /* 0x0000ee00ff027b82 */ /* 0x000e620000000a00 */
[----:B------:R-:W-:Y:S02]  /*83c0*/  UIADD3 UR6, UPT, UPT, UR26, -0x1, URZ ;  /* 0xffffffff1a067890 */ /* 0x000fe4000fffe0ff */
[----:B------:R-:W3:Y:S04]  /*83d0*/  LDL R218, [R1+0x84] ;  /* 0x0000840001da7983 */ /* 0x000ee80000100800 */
[----:B-1----:R-:W-:Y:S04]  /*83e0*/  IMAD.WIDE.U32 R168, R2, UR6, RZ ;  /* 0x0000000602a87c25 */ /* 0x002fe8000f8e00ff */
[----:B------:R-:W-:Y:S02]  /*83f0*/  IMAD R169, R3, UR6, R169 ;  /* 0x0000000603a97c24 */ /* 0x000fe4000f8e02a9 */
[C---:B------:R-:W-:Y:S03]  /*8400*/  IMAD.SHL.U32 R132, R168.reuse, 0x40, RZ ;  /* 0x00000040a8847824 */ /* 0x040fe600078e00ff */
[----:B------:R-:W-:Y:S02]  /*8410*/  SHF.L.U64.HI R135, R168, 0x6, R169 ;  /* 0x00000006a8877819 */ /* 0x000fe400000102a9 */
[C---:B------:R-:W-:Y:S04]  /*8420*/  LEA R132, P5, R2.reuse, R132, 0x5 ;  /* 0x0000008402847211 */ /* 0x040fe800078a28ff */
[----:B------:R-:W-:Y:S02]  /*8430*/  LEA.HI.X R3, R2, R135, R3, 0x5, P5 ;  /* 0x0000008702037211 */ /* 0x000fe400028f2c03 */
[-C--:B--2---:R-:W-:Y:S02]  /*8440*/  LEA R134, P6, R168, R219.reuse, 0x7 ;  /* 0x000000dba8867211 */ /* 0x084fe400078c38ff */
[----:B------:R-:W-:Y:S02]  /*8450*/  LEA R2, P5, R132, R219, 0x1 ;  /* 0x000000db84027211 */ /* 0x000fe400078a08ff */
[-C--:B---3--:R-:W-:Y:S02]  /*8460*/  LEA.HI.X R135, R168, R218.reuse, R169, 0x7, P6 ;  /* 0x000000daa8877211 */ /* 0x088fe400030f3ca9 */
        /* <DEDUP_REMOVED lines=43> */
.L_x_1796:
[----:B------:R-:W2:Y:S01]  /*8720*/  LDL R8, [R1+0x40] ;  /* 0x0000400001087983 */ /* 0x000ea20000100800 */
[----:B------:R-:W-:Y:S04]  /*8730*/  DEPBAR.LE SB0, 0x0 ;  /* 0x000080000000791a */ /* 0x000fe80000000000 */
[----:B------:R-:W3:Y:S01]  /*8740*/  LDL R12, [R1+0x44] ;  /* 0x00004400010c7983 */ /* 0x000ee20000100800 */
[----:B------:R-:W-:Y:S01]  /*8750*/  IMAD.SHL.U32 R15, R211, 0x20, RZ ;  /* 0x00000020d30f7824 */ /* 0x000fe200078e00ff */
[----:B-----5:R-:W-:Y:S01]  /*8760*/  SHF.R.U32.HI R208, RZ, 0x1, R211 ;  /* 0x00000001ffd07819 */ /* 0x020fe200000116d3 */
[----:B------:R-:W-:Y:S01]  /*8770*/  UISETP.NE.AND UP0, UPT, UR26, URZ, UPT ;  /* 0x000000ff1a00728c */ /* 0x000fe2000bf05270 */
[----:B------:R-:W1:Y:S02]  /*8780*/  LDL R11, [R1+0x90] ;  /* 0x00009000010b7983 */ /* 0x000e640000100800 */
[----:B------:R-:W-:Y:S02]  /*8790*/  LOP3.LUT R209, R15, 0x7c00, RZ, 0xc0, !PT ;  /* 0x00007c000fd17812 */ /* 0x000fe400078ec0ff */
[----:B------:R-:W4:Y:S01]  /*87a0*/  LDL R9, [R1+0x8c] ;  /* 0x00008c0001097983 */ /* 0x000f220000100800 */
[----:B------:R-:W2:Y:S01]  /*87b0*/  S2R R3, SR_TID.X ;  /* 0x0000000000037919 */ /* 0x000ea20000002100 */
[----:B------:R-:W-:Y:S01]  /*87c0*/  BAR.SYNC.DEFER_BLOCKING 0x0 ;  /* 0x0000000000007b1d */ /* 0x000fe20000010000 */
[----:B--2---:R-:W-:Y:S05]  /*87d0*/  IMAD.SHL.U32 R3, R3, 0x8, RZ ;  /* 0x0000000803037824 */ /* 0x004fea00078e00ff */
[----:B------:R-:W-:Y:S04]  /*87e0*/  LOP3.LUT R10, R3, 0x38, RZ, 0xc0, !PT ;  /* 0x00000038030a7812 */ /* 0x000fe800078ec0ff */
[C---:B------:R-:W-:Y:S02]  /*87f0*/  LOP3.LUT R14, R10.reuse, 0x40, RZ, 0xfc, !PT ;  /* 0x000000400a0e7812 */ /* 0x040fe400078efcff */
[----:B------:R-:W-:Y:S02]  /*8800*/  LOP3.LUT R13, R10, 0x80, RZ, 0xfc, !PT ;  /* 0x000000800a0d7812 */ /* 0x000fe400078efcff */
[----:B------:R-:W-:Y:S01]  /*8810*/  ISETP.GE.AND P4, PT, R14, UR8, PT ;  /* 0x000000080e007c0c */ /* 0x000fe2000bf86270 */
[----:B------:R-:W-:Y:S01]  /*8820*/  STL [R1+0x7c], R14 ;  /* 0x00007c0e01007387 */ /* 0x000fe20000100800 */
[----:B------:R-:W-:Y:S02]  /*8830*/  ISETP.GE.AND P3, PT, R13, UR8, PT ;  /* 0x000000080d007c0c */ /* 0x000fe4000bf66270 */
[----:B------:R-:W-:Y:S01]  /*8840*/  LOP3.LUT R3, R10, 0xc0, RZ, 0xfc, !PT ;  /* 0x000000c00a037812 */ /* 0x000fe200078efcff */
[----:B------:R-:W-:Y:S03]  /*8850*/  STL [R1+0x78], R13 ;  /* 0x0000780d01007387 */ /* 0x000fe60000100800 */
[----:B------:R-:W-:Y:S01]  /*8860*/  ISETP.GE.AND P2, PT, R3, UR8, PT ;  /* 0x0000000803007c0c */ /* 0x000fe2000bf46270 */
[----:B------:R2:W-:Y:S02]  /*8870*/  STL [R1+0x80], R3 ;  /* 0x0000800301007387 */ /* 0x0005e40000100800 */
[----:B--2---:R-:W-:Y:S01]  /*8880*/  LOP3.LUT R3, R209, 0x200, R212, 0xf8, !PT ;  /* 0x00000200d1037812 */ /* 0x004fe200078ef8d4 */
[----:B------:R-:W-:Y:S04]  /*8890*/  IMAD.WIDE.U32 R6, R8, UR26, RZ ;  /* 0x0000001a08067c25 */ /* 0x000fe8000f8e00ff */
[----:B---3--:R-:W-:Y:S02]  /*88a0*/  IMAD R2, R12, UR26, R7 ;  /* 0x0000001a0c027c24 */ /* 0x008fe4000f8e0207 */
[C---:B------:R-:W-:Y:S01]  /*88b0*/  IMAD.SHL.U32 R7, R6.reuse, 0x40, RZ ;  /* 0x0000004006077824 */ /* 0x040fe200078e00ff */
[C---:B-1----:R-:W-:Y:S04]  /*88c0*/  LEA R4, P0, R6.reuse, R11, 0x7 ;  /* 0x0000000b06047211 */ /* 0x042fe800078038ff */
[C-C-:B----4-:R-:W-:Y:S02]  /*88d0*/  LEA.HI.X R5, R6.reuse, R9, R2.reuse, 0x7, P0 ;  /* 0x0000000906057211 */ /* 0x150fe400000f3c02 */
[----:B------:R-:W-:Y:S02]  /*88e0*/  SHF.L.U64.HI R6, R6, 0x6, R2 ;  /* 0x0000000606067819 */ /* 0x000fe40000010202 */
        /* <DEDUP_REMOVED lines=8> */
[----:B------:R-:W-:Y:S02]  /*8970*/  ISETP.GE.AND P1, PT, R10, UR8, PT ;  /* 0x000000080a007c0c */ /* 0x000fe4000bf26270 */
[----:B------:R-:W-:Y:S01]  /*8980*/  LEA R6, P0, R7, R11, 0x1 ;  /* 0x0000000b07067211 */ /* 0x000fe200078008ff */
[----:B------:R-:W-:Y:S01]  /*8990*/  @!PT LDS RZ, [RZ] ;  /* 0x00000000fffff984 */ /* 0x000fe20000000800 */
[----:B------:R-:W-:Y:S01]  /*89a0*/  @!PT LDS RZ, [RZ] ;  /* 0x00000000fffff984 */ /* 0x000fe20000000800 */
[----:B------:R-:W-:Y:S01]  /*89b0*/  @!PT LDS RZ, [RZ] ;  /* 0x00000000fffff984 */ /* 0x000fe20000000800 */
[----:B------:R-:W-:Y:S01]  /*89c0*/  @!P4 LDGSTS.E.BYPASS.LTC128B.128 [R215+0x1a000], desc[UR22][R4.64+0x80] ;  /* 0x1a00008004d7cfae */ /* 0x000fe2000b981a16 */
[----:B------:R-:W-:Y:S01]  /*89d0*/  LOP3.LUT R2, R3, R210, R2, 0xf6, !PT ;  /* 0x000000d203027212 */ /* 0x000fe200078ef602 */
[----:B------:R-:W-:Y:S01]  /*89e0*/  VIADD R3, R205, UR5 ;  /* 0x00000005cd037c36 */ /* 0x000fe20008000000 */
[----:B------:R-:W-:Y:S01]  /*89f0*/  LEA.HI.X R7, R7, R9, R8, 0x1, P0 ;  /* 0x0000000907077211 */ /* 0x000fe200000f0c08 */
[----:B------:R-:W-:Y:S01]  /*8a00*/  @P4 STS.128 [R215+0x1a000], RZ ;  /* 0x01a000ffd7004388 */ /* 0x000fe20000000c00 */
[----:B------:R-:W-:Y:S01]  /*8a10*/  LEA R132, R2, UR5, 0x1 ;  /* 0x0000000502847c11 */ /* 0x000fe2000f8e08ff */
[----:B------:R-:W-:Y:S01]  /*8a20*/  IMAD.IADD R196, R3, 0x1, R207 ;  /* 0x0000000103c47824 */ /* 0x000fe200078e02cf */
[----:B------:R-:W-:Y:S01]  /*8a30*/  LOP3.LUT P0, RZ, R211, 0x4, RZ, 0xc0, !PT ;  /* 0x00000004d3ff7812 */ /* 0x000fe2000780c0ff */
[----:B------:R-:W-:Y:S01]  /*8a40*/  @!PT LDS RZ, [RZ] ;  /* 0x00000000fffff984 */ /* 0x000fe20000000800 */
[----:B------:R-:W-:Y:S01]  /*8a50*/  @!PT LDS RZ, [RZ] ;  /* 0x00000000fffff984 */ /* 0x000fe20000000800 */
[----:B------:R-:W-:Y:S01]  /*8a60*/  @!PT LDS RZ, [RZ] ;  /* 0x00000000fffff984 */ /* 0x000fe20000000800 */
[----:B------:R-:W-:Y:S02]  /*8a70*/  @!P3 LDGSTS.E.BYPASS.LTC128B.128 [R215+0x1c000], desc[UR22][R4.64+0x100] ;  /* 0x1c00010004d7bfae */ /* 0x000fe4000b981a16 */
[--C-:B------:R-:W-:Y:S01]  /*8a80*/  IMAD.IADD R135, R207, 0x1, R132.reuse ;  /* 0x00000001cf877824 */ /* 0x100fe200078e0284 */
[----:B------:R-:W-:Y:S01]  /*8a90*/  SEL R2, R213, 0xffffffc0, !P0 ;  /* 0xffffffc0d5027807 */ /* 0x000fe20004000000 */
[----:B------:R-:W-:Y:S04]  /*8aa0*/  @P3 STS.128 [R215+0x1c000], RZ ;  /* 0x01c000ffd7003388 */ /* 0x000fe80000000c00 */
[----:B------:R-:W-:Y:S01]  /*8ab0*/  @!PT LDS RZ, [RZ] ;  /* 0x00000000fffff984 */ /* 0x000fe20000000800 */
[----:B------:R-:W-:Y:S01]  /*8ac0*/  @!PT LDS RZ, [RZ] ;  /* 0x00000000fffff984 */ /* 0x000fe20000000800 */
[----:B------:R-:W-:Y:S01]  /*8ad0*/  @!PT LDS RZ, [RZ] ;  /* 0x00000000fffff984 */ /* 0x000fe20000000800 */
[----:B------:R-:W-:Y:S01]  /*8ae0*/  @!P2 LDGSTS.E.BYPASS.LTC128B.128 [R215+0x1e000], desc[UR22][R4.64+0x180] ;  /* 0x1e00018004d7afae */ /* 0x000fe2000b981a16 */
[----:B------:R-:W-:Y:S02]  /*8af0*/  IMAD.IADD R134, R2, 0x1, R132 ;  /* 0x0000000102867824 */ /* 0x000fe400078e0284 */
        /* <DEDUP_REMOVED lines=25> */
[----:B------:R-:W1:Y:S04]  /*8c90*/  LDSM.16.M88.4 R8, [R205+UR5+0x10000] ;  /* 0x01000005cd08783b */ /* 0x000e680008000200 */
[----:B------:R-:W2:Y:S04]  /*8ca0*/  LDSM.16.M88.4 R16, [R205+UR5+0x10800] ;  /* 0x01080005cd10783b */ /* 0x000ea80008000200 */
        /* <DEDUP_REMOVED lines=9> */
[----:B------:R-:W-:Y:S05]  /*8d40*/  LDSM.16.M88.4 R192, [R200+0x10000] ;  /* 0x01000000c8c0783b */ /* 0x000fea0000000200 */
[C---:B------:R-:W-:Y:S08]  /*8d50*/  HMMA.16816.F32 R8, R32.reuse, R10, RZ ;  /* 0x0000000a2008723c */ /* 0x040ff000000018ff */
[C---:B--2---:R-:W-:Y:S08]  /*8d60*/  HMMA.16816.F32 R12, R32.reuse, R16, RZ ;  /* 0x00000010200c723c */ /* 0x044ff000000018ff */
[C---:B------:R-:W-:Y:S08]  /*8d70*/  HMMA.16816.F32 R16, R32.reuse, R18, RZ ;  /* 0x000000122010723c */ /* 0x040ff000000018ff */
[C---:B---3--:R-:W-:Y:S08]  /*8d80*/  HMMA.16816.F32 R20, R32.reuse, R24, RZ ;  /* 0x000000182014723c */ /* 0x048ff000000018ff */
[C---:B------:R-:W-:Y:S08]  /*8d90*/  HMMA.16816.F32 R24, R32.reuse, R26, RZ ;  /* 0x0000001a2018723c */ /* 0x040ff000000018ff */
[C---:B----4-:R-:W-:Y:S08]  /*8da0*/  HMMA.16816.F32 R28, R32.reuse, R168, RZ ;  /* 0x000000a8201c723c */ /* 0x050ff000000018ff */
[----:B------:R-:W-:Y:S01]  /*8db0*/  HMMA.16816.F32 R32, R32, R170, RZ ;  /* 0x000000aa2020723c */ /* 0x000fe200000018ff */
[----:B------:R-:W-:Y:S07]  /*8dc0*/  LDSM.16.M88.4 R168, [R134] ;  /* 0x0000000086a8783b */ /* 0x000fee0000000200 */
[C---:B------:R-:W-:Y:S08]  /*8dd0*/  HMMA.16816.F32 R4, R172.reuse, R176, R4 ;  /* 0x000000b0ac04723c */ /* 0x040ff00000001804 */
[C---:B------:R-:W-:Y:S01]  /*8de0*/  HMMA.16816.F32 R8, R172.reuse, R178, R8 ;  /* 0x000000b2ac08723c */ /* 0x040fe20000001808 */
        /* <DEDUP_REMOVED lines=10> */
[----:B------:R-:W4:Y:S03]  /*8e90*/  LDSM.16.M88.4 R188, [R3] ;  /* 0x0000000003bc783b */ /* 0x000f260000000200 */
        /* <DEDUP_REMOVED lines=34> */
[----:B------:R-:W-:Y:S07]  /*90c0*/  LDSM.16.M88.4 R176, [R134+0x4000] ;  /* 0x0040000086b0783b */ /* 0x000fee0000000200 */
[C---:B--2---:R-:W-:Y:S08]  /*90d0*/  HMMA.16816.F32 R28, R172.reuse, R180, R28 ;  /* 0x000000b4ac1c723c */ /* 0x044ff0000000181c */
[----:B------:R-:W-:Y:S01]  /*90e0*/  HMMA.16816.F32 R32, R172, R182, R32 ;  /* 0x000000b6ac20723c */ /* 0x000fe20000001820 */
[----:B------:R-:W1:Y:S04]  /*90f0*/  LDSM.16.M88.4 R172, [R196+0x13800] ;  /* 0x01380000c4ac783b */ /* 0x000e680000000200 */
        /* <DEDUP_REMOVED lines=26> */
[----:B------:R-:W4:Y:S03]  /*92a0*/  LDSM.16.M88.4 R192, [R205+UR5+0x14000] ;  /* 0x01400005cdc0783b */ /* 0x000f260008000200 */
        /* <DEDUP_REMOVED lines=9> */
[C---:B------:R-:W-:Y:S08]  /*9340*/  HMMA.16816.F32 R28, R168.reuse, R188, R28 ;  /* 0x000000bca81c723c */ /* 0x040ff0000000181c */
[----:B------:R-:W-:Y:S01]  /*9350*/  HMMA.16816.F32 R32, R168, R190, R32 ;  /* 0x000000bea820723c */ /* 0x000fe20000001820 */
[----:B------:R-:W-:Y:S04]  /*9360*/  LDSM.16.M88.4 R168, [R135+0x8000] ;  /* 0x0080000087a8783b */ /* 0x000fe80000000200 */
        /* <DEDUP_REMOVED lines=16> */
[----:B------:R-:W4:Y:S07]  /*9470*/  LDSM.16.M88.4 R188, [R2+0x14800] ;  /* 0x0148000002bc783b */ /* 0x000f2e0000000200 */
        /* <DEDUP_REMOVED lines=22> */
[----:B------:R-:W2:Y:S03]  /*95e0*/  LDSM.16.M88.4 R176, [R205+UR5+0x16000] ;  /* 0x01600005cdb0783b */ /* 0x000ea60008000200 */
[C---:B------:R-:W-:Y:S08]  /*95f0*/  HMMA.16816.F32 R4, R180.reuse, R192, R4 ;  /* 0x000000c0b404723c */ /* 0x040ff00000001804 */
[C---:B------:R-:W-:Y:S01]  /*9600*/  HMMA.16816.F32 R8, R180.reuse, R194, R8 ;  /* 0x000000c2b408723c */ /* 0x040fe20000001808 */
[----:B------:R-:W2:Y:S07]  /*9610*/  LDSM.16.M88.4 R192, [R205+UR5+0x16800] ;  /* 0x01680005cdc0783b */ /* 0x000eae0008000200 */
[C---:B---3--:R-:W-:Y:S08]  /*9620*/  HMMA.16816.F32 R12, R180.reuse, R184, R12 ;  /* 0x000000b8b40c723c */ /* 0x048ff0000000180c */
[C---:B------:R-:W-:Y:S01]  /*9630*/  HMMA.16816.F32 R16, R180.reuse, R186, R16 ;  /* 0x000000bab410723c */ /* 0x040fe20000001810 */
[----:B------:R-:W3:Y:S07]  /*9640*/  LDSM.16.M88.4 R184, [R205+UR5+0x17000] ;  /* 0x01700005cdb8783b */ /* 0x000eee0008000200 */
[C---:B----4-:R-:W-:Y:S08]  /*9650*/  HMMA.16816.F32 R20, R180.reuse, R188, R20 ;  /* 0x000000bcb414723c */ /* 0x050ff00000001814 */
[C---:B------:R-:W-:Y:S01]  /*9660*/  HMMA.16816.F32 R24, R180.reuse, R190, R24 ;  /* 0x000000beb418723c */ /* 0x040fe20000001818 */
[----:B------:R-:W4:Y:S07]  /*9670*/  LDSM.16.M88.4 R188, [R205+UR5+0x17800] ;  /* 0x01780005cdbc783b */ /* 0x000f2e0008000200 */
[C---:B-1----:R-:W-:Y:S08]  /*9680*/  HMMA.16816.F32 R28, R180.reuse, R168, R28 ;  /* 0x000000a8b41c723c */ /* 0x042ff0000000181c */
        /* <DEDUP_REMOVED lines=8> */
[----:B------:R-:W2:Y:S04]  /*9710*/  LDSM.16.M88.4 R192, [R196+0x17000] ;  /* 0x01700000c4c0783b */ /* 0x000ea80000000200 */
[----:B------:R-:W2:Y:S03]  /*9720*/  LDSM.16.M88.4 R196, [R196+0x17800] ;  /* 0x01780000c4c4783b */ /* 0x000ea60000000200 */
        /* <DEDUP_REMOVED lines=19> */
[----:B------:R-:W2:Y:S03]  /*9860*/  LDSM.16.M88.4 R196, [R200+0x16800] ;  /* 0x01680000c8c4783b */ /* 0x000ea60000000200 */
[C---:B---3--:R-:W-:Y:S08]  /*9870*/  HMMA.16816.F32 R4, R172.reuse, R184, R4 ;  /* 0x000000b8ac04723c */ /* 0x048ff00000001804 */
[C---:B------:R-:W-:Y:S01]  /*9880*/  HMMA.16816.F32 R8, R172.reuse, R186, R8 ;  /* 0x000000baac08723c */ /* 0x040fe20000001808 */
[----:B------:R-:W3:Y:S04]  /*9890*/  LDSM.16.M88.4 R184, [R200+0x17000] ;  /* 0x01700000c8b8783b */ /* 0x000ee80000000200 */
[----:B------:R-:W3:Y:S03]  /*98a0*/  LDSM.16.M88.4 R200, [R200+0x17800] ;  /* 0x01780000c8c8783b */ /* 0x000ee60000000200 */
[C---:B----4-:R-:W-:Y:S01]  /*98b0*/  HMMA.16816.F32 R12, R172.reuse, R188, R12 ;  /* 0x000000bcac0c723c */ /* 0x050fe2000000180c */
[----:B------:R-:W-:Y:S04]  /*98c0*/  DEPBAR.LE SB0, 0x0 ;  /* 0x000080000000791a */ /* 0x000fe80000000000 */
[----:B------:R-:W-:Y:S03]  /*98d0*/  BAR.SYNC.DEFER_BLOCKING 0x0 ;  /* 0x0000000000007b1d */ /* 0x000fe60000010000 */
[C---:B------:R-:W-:Y:S08]  /*98e0*/  HMMA.16816.F32 R16, R172.reuse, R190, R16 ;  /* 0x000000beac10723c */ /* 0x040ff00000001810 */
[C---:B-1----:R-:W-:Y:S08]  /*98f0*/  HMMA.16816.F32 R20, R172.reuse, R176, R20 ;  /* 0x000000b0ac14723c */ /* 0x042ff00000001814 */
[C---:B------:R-:W-:Y:S08]  /*9900*/  HMMA.16816.F32 R24, R172.reuse, R178, R24 ;  /* 0x000000b2ac18723c */ /* 0x040ff00000001818 */
[C---:B--2---:R-:W-:Y:S08]  /*9910*/  HMMA.16816.F32 R28, R172.reuse, R168, R28 ;  /* 0x000000a8ac1c723c */ /* 0x044ff0000000181c */
[----:B------:R-:W-:Y:S08]  /*9920*/  HMMA.16816.F32 R32, R172, R170, R32 ;  /* 0x000000aaac20723c */ /* 0x000ff00000001820 */
[C---:B------:R-:W-:Y:S08]  /*9930*/  HMMA.16816.F32 R4, R180.reuse, R192, R4 ;  /* 0x000000c0b404723c */ /* 0x040ff00000001804 */
[C---:B------:R-:W-:Y:S08]  /*9940*/  HMMA.16816.F32 R8, R180.reuse, R194, R8 ;  /* 0x000000c2b408723c */ /* 0x040ff00000001808 */
[C---:B------:R-:W-:Y:S03]  /*9950*/  HMMA.16816.F32 R12, R180.reuse, R196, R12 ;  /* 0x000000c4b40c723c */ /* 0x040fe6000000180c */
[----:B------:R-:W-:Y:S02]  /*9960*/  FMNMX3.FTZ R2, R0, R4, R5, !PT ;  /* 0x0000000400027276 */ /* 0x000fe40007810005 */
[----:B------:R-:W-:Y:S03]  /*9970*/  FMNMX3.FTZ R3, R133, R6, R7, !PT ;  /* 0x0000000685037276 */ /* 0x000fe60007810007 */
[C---:B------:R-:W-:Y:S03]  /*9980*/  HMMA.16816.F32 R16, R180.reuse, R198, R16 ;  /* 0x000000c6b410723c */ /* 0x040fe60000001810 */
[----:B------:R-:W-:Y:S05]  /*9990*/  FMNMX3.FTZ R2, R2, R8, R9, !PT ;  /* 0x0000000802027276 */ /* 0x000fea0007810009 */
[C---:B---3--:R-:W-:Y:S03]  /*99a0*/  HMMA.16816.F32 R20, R180.reuse, R184, R20 ;  /* 0x000000b8b414723c */ /* 0x048fe60000001814 */
[----:B------:R-:W-:Y:S02]  /*99b0*/  FMNMX3.FTZ R170, R2, R12, R13, !PT ;  /* 0x0000000c02aa7276 */ /* 0x000fe4000781000d */
[----:B------:R-:W-:Y:S03]  /*99c0*/  FMNMX3.FTZ R2, R3, R10, R11, !PT ;  /* 0x0000000a03027276 */ /* 0x000fe6000781000b */
[C---:B------:R-:W-:Y:S03]  /*99d0*/  HMMA.16816.F32 R24, R180.reuse, R186, R24 ;  /* 0x000000bab418723c */ /* 0x040fe60000001818 */
[----:B------:R-:W-:Y:S02]  /*99e0*/  FMNMX3.FTZ R170, R170, R16, R17, !PT ;  /* 0x00000010aaaa7276 */ /* 0x000fe40007810011 */
[----:B------:R-:W-:Y:S03]  /*99f0*/  FMNMX3.FTZ R2, R2, R14, R15, !PT ;  /* 0x0000000e02027276 */ /* 0x000fe6000781000f */
[C---:B------:R-:W-:Y:S03]  /*9a00*/  HMMA.16816.F32 R28, R180.reuse, R200, R28 ;  /* 0x000000c8b41c723c */ /* 0x040fe6000000181c */
[----:B------:R-:W-:Y:S02]  /*9a10*/  FMNMX3.FTZ R170, R170, R20, R21, !PT ;  /* 0x00000014aaaa7276 */ /* 0x000fe40007810015 */
[----:B------:R-:W-:Y:S03]  /*9a20*/  FMNMX3.FTZ R2, R2, R18, R19, !PT ;  /* 0x0000001202027276 */ /* 0x000fe60007810013 */
[----:B------:R-:W-:Y:S03]  /*9a30*/  HMMA.16816.F32 R32, R180, R202, R32 ;  /* 0x000000cab420723c */ /* 0x000fe60000001820 */
[----:B------:R-:W-:Y:S02]  /*9a40*/  FMNMX3.FTZ R170, R170, R24, R25, !PT ;  /* 0x00000018aaaa7276 */ /* 0x000fe40007810019 */
[----:B------:R-:W-:Y:S04]  /*9a50*/  FMNMX3.FTZ R2, R2, R22, R23, !PT ;  /* 0x0000001602027276 */ /* 0x000fe80007810017 */
[----:B------:R-:W-:Y:S02]  /*9a60*/  FMNMX3.FTZ R171, R2, R26, R27, !PT ;  /* 0x0000001a02ab7276 */ /* 0x000fe4000781001b */
[----:B------:R-:W-:Y:S08]  /*9a70*/  FMNMX3.FTZ R170, R170, R28, R29, !PT ;  /* 0x0000001caaaa7276 */ /* 0x000ff0000781001d */
[----:B------:R-:W-:Y:S01]  /*9a80*/  FMNMX3.FTZ R170, R170, R32, R33, !PT ;  /* 0x00000020aaaa7276 */ /* 0x000fe20007810021 */
[----:B------:R-:W-:Y:S06]  /*9a90*/  BRA.U.ANY UP0, `(.L_x_1798) ;  /* 0xffffffe900407547 */ /* 0x000fec000b93ffff */
.L_x_1797:
[----:B------:R-:W2:Y:S01]  /*9aa0*/  LDL.64 R174, [R1+0x70] ;  /* 0x0000700001ae7983 */ /* 0x000ea20000100a00 */
[----:B------:R-:W-:Y:S01]  /*9ab0*/  FMNMX3.FTZ R132, R171, R30, R31, !PT ;  /* 0x0000001eab847276 */ /* 0x000fe2000781001f */
[----:B------:R-:W-:Y:S01]  /*9ac0*/  USHF.L.U32 UR10, UR26, 0x1, URZ ;  /* 0x000000011a0a7899 */ /* 0x000fe200080006ff */
[----:B-1----:R-:W-:Y:S01]  /*9ad0*/  IMAD.U32 R2, RZ, RZ, UR25 ;  /* 0x00000019ff027e24 */ /* 0x002fe2000f8e00ff */
[----:B------:R-:W-:Y:S01]  /*9ae0*/  UIADD3 UR9, UPT, UPT, UR24, 0x3c6ef372, URZ ;  /* 0x3c6ef37218097890 */ /* 0x000fe2000fffe0ff */
[----:B------:R-:W-:Y:S01]  /*9af0*/  FMNMX3.FTZ R132, R132, R34, R35, !PT ;  /* 0x0000002284847276 */ /* 0x000fe20007810023 */
[----:B------:R-:W3:Y:S01]  /*9b00*/  LDL.64 R182, [R1+0x68] ;  /* 0x0000680001b67983 */ /* 0x000ee20000100a00 */
[----:B------:R-:W-:Y:S01]  /*9b10*/  UIADD3 UR6, UPT, UPT, UR24, -0x61c88647, URZ ;  /* 0x9e3779b918067890 */ /* 0x000fe2000fffe0ff */
[----:B------:R-:W-:Y:S01]  /*9b20*/  VIADD R184, R204, 0x18000 ;  /* 0x00018000ccb87836 */ /* 0x000fe20000000000 */
[----:B------:R-:W-:Y:S02]  /*9b30*/  UIADD3 UR13, UPT, UPT, UR25, 0x76cf5d0a, URZ ;  /* 0x76cf5d0a190d7890 */ /* 0x000fe4000fffe0ff */
[----:B------:R-:W-:Y:S01]  /*9b40*/  UIADD3 UR12, UPT, UPT, UR25, 0x32370b8f, URZ ;  /* 0x32370b8f190c7890 */ /* 0x000fe2000fffe0ff */
[----:B------:R-:W1:Y:S01]  /*9b50*/  S2R R180, SR_TID.X ;  /* 0x0000000000b47919 */ /* 0x000e620000002100 */
[----:B------:R-:W-:Y:S02]  /*9b60*/  UIADD3 UR11, UPT, UPT, UR24, -0x255992d5, URZ ;  /* 0xdaa66d2b180b7890 */ /* 0x000fe4000fffe0ff */
[----:B------:R-:W-:Y:S01]  /*9b70*/  UISETP.GT.AND UP0, UPT, UR26, URZ, UPT ;  /* 0x000000ff1a00728c */ /* 0x000fe2000bf04270 */
[----:B------:R-:W4:Y:S01]  /*9b80*/  S2R R176, SR_CTAID.X ;  /* 0x0000000000b07919 */ /* 0x000f220000002500 */
[----:B------:R-:W5:Y:S08]  /*9b90*/  SHFL.BFLY PT, R135, R170, 0x2, 0x1f ;  /* 0x0c401f00aa877f89 */ /* 0x000f7000000e0000 */
[----:B------:R-:W2:Y:S01]  /*9ba0*/  SHFL.BFLY PT, R169, R132, 0x2, 0x1f ;  /* 0x0c401f0084a97f89 */ /* 0x000ea200000e0000 */
[----:B-1----:R-:W-:Y:S02]  /*9bb0*/  SHF.R.U32.HI R180, RZ, 0x5, R180 ;  /* 0x00000005ffb47819 */ /* 0x002fe400000116b4 */
[----:B-----5:R-:W-:Y:S03]  /*9bc0*/  FMNMX.FTZ R135, R170, R135, !PT ;  /* 0x00000087aa877209 */ /* 0x020fe60007810000 */
[----:B----4-:R-:W-:Y:S02]  /*9bd0*/  IMAD R176, R176, 0x8, R180 ;  /* 0x00000008b0b07824 */ /* 0x010fe400078e02b4 */
[----:B------:R-:W1:Y:S02]  /*9be0*/  SHFL.BFLY PT, R170, R135, 0x1, 0x1f ;  /* 0x0c201f0087aa7f89 */ /* 0x000e6400000e0000 */
[----:B------:R-:W-:Y:S01]  /*9bf0*/  IMAD.WIDE.U32 R176, R176, -0x326172a9, RZ ;  /* 0xcd9e8d57b0b07825 */ /* 0x000fe200078e00ff */
[----:B--2---:R-:W-:Y:S01]  /*9c00*/  LOP3.LUT R2, R175, UR10, R2, 0x96, !PT ;  /* 0x0000000aaf027c12 */ /* 0x004fe2000f8e9602 */
[----:B------:R-:W-:Y:S04]  /*9c10*/  UIADD3 UR10, UPT, UPT, UR10, 0x1, URZ ;  /* 0x000000010a0a7890 */ /* 0x000fe8000fffe0ff */
[----:B------:R-:W-:Y:S04]  /*9c20*/  IMAD.WIDE.U32 R172, R2, -0x326172a9, RZ ;  /* 0xcd9e8d5702ac7825 */ /* 0x000fe800078e00ff */
[----:B------:R-:W-:Y:S01]  /*9c30*/  IMAD.U32 R168, RZ, RZ, UR10 ;  /* 0x0000000affa87e24 */ /* 0x000fe2000f8e00ff */
[----:B------:R-:W-:Y:S01]  /*9c40*/  LOP3.LUT R134, R243, UR9, R172, 0x96, !PT ;  /* 0x00000009f3867c12 */ /* 0x000fe2000f8e96ac */
[----:B------:R-:W-:Y:S01]  /*9c50*/  UIADD3 UR10, UPT, UPT, UR24, 0x78dde6e4, URZ ;  /* 0x78dde6e4180a7890 */ /* 0x000fe2000fffe0ff */
[----:B------:R-:W-:Y:S03]  /*9c60*/  LOP3.LUT R2, R176, UR6, R173, 0x96, !PT ;  /* 0x00000006b0027c12 */ /* 0x000fe6000f8e96ad */
[----:B------:R-:W-:Y:S01]  /*9c70*/  IMAD.WIDE.U32 R178, R134, -0x2daee0ad, RZ ;  /* 0xd2511f5386b27825 */ /* 0x000fe200078e00ff */
[----:B------:R-:W-:Y:S02]  /*9c80*/  FMNMX.FTZ R134, R132, R169, !PT ;  /* 0x000000a984867209 */ /* 0x000fe40007810000 */
[----:B------:R-:W-:Y:S01]  /*9c90*/  LOP3.LUT R132, R175, UR25, R168, 0x96, !PT ;  /* 0x00000019af847c12 */ /* 0x000fe2000f8e96a8 */
[----:B------:R-:W-:Y:S02]  /*9ca0*/  IMAD.WIDE.U32 R2, R2, -0x2daee0ad, RZ ;  /* 0xd2511f5302027825 */ /* 0x000fe400078e00ff */
[----:B------:R-:W2:Y:S02]  /*9cb0*/  SHFL.BFLY PT, R171, R134, 0x1, 0x1f ;  /* 0x0c201f0086ab7f89 */ /* 0x000ea400000e0000 */
[----:B------:R-:W-:Y:S01]  /*9cc0*/  IMAD.WIDE.U32 R168, R132, -0x326172a9, RZ ;  /* 0xcd9e8d5784a87825 */ /* 0x000fe200078e00ff */
[----:B---3--:R-:W-:Y:S02]  /*9cd0*/  LOP3.LUT R3, R182, UR13, R3, 0x96, !PT ;  /* 0x0000000db6037c12 */ /* 0x008fe4000f8e9603 */
[----:B------:R-:W-:Y:S02]  /*9ce0*/  LOP3.LUT R172, R2, UR12, R179, 0x96, !PT ;  /* 0x0000000c02ac7c12 */ /* 0x000fe4000f8e96b3 */
[----:B------:R-:W-:Y:S01]  /*9cf0*/  LOP3.LUT R2, R176, UR6, R169, 0x96, !PT ;  /* 0x00000006b0027c12 */ /* 0x000fe2000f8e96a9 */
[----:B------:R-:W-:Y:S01]  /*9d00*/  IMAD.WIDE.U32 R174, R3, -0x326172a9, RZ ;  /* 0xcd9e8d5703ae7825 */ /* 0x000fe200078e00ff */
[----:B------:R-:W-:Y:S01]  /*9d10*/  LOP3.LUT R132, R243, UR9, R168, 0x96, !PT ;  /* 0x00000009f3847c12 */ /* 0x000fe2000f8e96a8 */
[----:B------:R-:W-:Y:S02]  /*9d20*/  UIADD3 UR9, UPT, UPT, UR25, -0x126145ec, URZ ;  /* 0xed9eba1419097890 */ /* 0x000fe4000fffe0ff */
[----:B------:R-:W-:Y:S01]  /*9d30*/  IMAD.WIDE.U32 R2, R2, -0x2daee0ad, RZ ;  /* 0xd2511f5302027825 */ /* 0x000fe200078e00ff */
[----:B------:R-:W-:Y:S01]  /*9d40*/  LOP3.LUT R168, R242, UR11, R175, 0x96, !PT ;  /* 0x0000000bf2a87c12 */ /* 0x000fe2000f8e96af */
[----:B------:R-:W-:Y:S02]  /*9d50*/  UIADD3 UR6, UPT, UPT, UR25, -0x56f99767, URZ ;  /* 0xa906689919067890 */ /* 0x000fe4000fffe0ff */
[----:B------:R-:W-:Y:S01]  /*9d60*/  IMAD.WIDE.U32 R180, R132, -0x2daee0ad, RZ ;  /* 0xd2511f5384b47825 */ /* 0x000fe200078e00ff */
[----:B-1----:R-:W-:Y:S03]  /*9d70*/  FMNMX.FTZ R132, R135, R170, !PT ;  /* 0x000000aa87847209 */ /* 0x002fe60007810000 */
[----:B------:R-:W-:Y:S01]  /*9d80*/  IMAD.WIDE.U32 R176, R168, -0x2daee0ad, RZ ;  /* 0xd2511f53a8b07825 */ /* 0x000fe200078e00ff */
[----:B------:R-:W-:Y:S01]  /*9d90*/  LOP3.LUT R135, R2, UR12, R181, 0x96, !PT ;  /* 0x0000000c02877c12 */ /* 0x000fe2000f8e96b5 */
[----:B------:R-:W-:Y:S01]  /*9da0*/  UIADD3 UR12, UPT, UPT, UR24, -0x4ab325aa, URZ ;  /* 0xb54cda56180c7890 */ /* 0x000fe2000fffe0ff */
[----:B------:R-:W-:Y:S01]  /*9db0*/  LOP3.LUT R168, R182, UR13, R3, 0x96, !PT ;  /* 0x0000000db6a87c12 */ /* 0x000fe2000f8e9603 */
[C---:B------:R-:W-:Y:S01]  /*9dc0*/  FMUL.FTZ R2, R132.reuse, UR4 ;  /* 0x0000000484027c20 */ /* 0x040fe20008410000 */
[----:B------:R-:W-:Y:S01]  /*9dd0*/  FSETP.NEU.FTZ.AND P2, PT, R132, -INF , PT ;  /* 0xff8000008400780b */ /* 0x000fe20003f5d000 */
[----:B------:R-:W-:Y:S01]  /*9de0*/  IMAD.WIDE.U32 R172, R172, -0x326172a9, RZ ;  /* 0xcd9e8d57acac7825 */ /* 0x000fe200078e00ff */
[----:B--2---:R-:W-:Y:S01]  /*9df0*/  FMNMX.FTZ R3, R134, R171, !PT ;  /* 0x000000ab86037209 */ /* 0x004fe20007810000 */
[----:B------:R-:W-:Y:S01]  /*9e00*/  UIADD3 UR13, UPT, UPT, UR24, 0x1715609d, URZ ;  /* 0x1715609d180d7890 */ /* 0x000fe2000fffe0ff */
[----:B------:R-:W-:Y:S01]  /*9e10*/  FSEL R134, R2, RZ, P2 ;  /* 0x000000ff02867208 */ /* 0x000fe20001000000 */
[----:B------:R-:W-:Y:S01]  /*9e20*/  IMAD.WIDE.U32 R190, R135, -0x326172a9, RZ ;  /* 0xcd9e8d5787be7825 */ /* 0x000fe200078e00ff */
[C---:B------:R-:W-:Y:S03]  /*9e30*/  FSETP.NEU.FTZ.AND P2, PT, R3.reuse, -INF , PT ;  /* 0xff8000000300780b */ /* 0x040fe60003f5d000 */
[----:B------:R-:W-:Y:S01]  /*9e40*/  FMUL.FTZ R2, R3, UR4 ;  /* 0x0000000403027c20 */ /* 0x000fe20008410000 */
[----:B------:R-:W-:Y:S01]  /*9e50*/  LOP3.LUT R174, R174, UR10, R173, 0x96, !PT ;  /* 0x0000000aaeae7c12 */ /* 0x000fe2000f8e96ad */
[--C-:B------:R-:W-:Y:S01]  /*9e60*/  FFMA.FTZ R4, R4, UR4, -R134.reuse ;  /* 0x0000000404047c23 */ /* 0x100fe20008010886 */
[--C-:B------:R-:W-:Y:S01]  /*9e70*/  FFMA.FTZ R5, R5, UR4, -R134.reuse ;  /* 0x0000000405057c23 */ /* 0x100fe20008010886 */
[----:B------:R-:W-:Y:S01]  /*9e80*/  LOP3.LUT R170, R178, UR9, R177, 0x96, !PT ;  /* 0x00000009b2aa7c12 */ /* 0x000fe2000f8e96b1 */
[--C-:B------:R-:W-:Y:S01]  /*9e90*/  FFMA.FTZ R8, R8, UR4, -R134.reuse ;  /* 0x0000000408087c23 */ /* 0x100fe20008010886 */
[----:B------:R-:W-:Y:S01]  /*9ea0*/  FSEL R2, R2, RZ, P2 ;  /* 0x000000ff02027208 */ /* 0x000fe20001000000 */
[----:B------:R-:W-:Y:S01]  /*9eb0*/  IMAD.WIDE.U32 R174, R174, -0x2daee0ad, RZ ;  /* 0xd2511f53aeae7825 */ /* 0x000fe200078e00ff */
[----:B------:R-:W-:Y:S03]  /*9ec0*/  MUFU.EX2 R225, R4 ;  /* 0x0000000400e17308 */ /* 0x000fe60000000800 */
[----:B------:R-:W-:Y:S01]  /*9ed0*/  FFMA.FTZ R9, R9, UR4, -R134 ;  /* 0x0000000409097c23 */ /* 0x000fe20008010886 */
[--C-:B------:R-:W-:Y:S01]  /*9ee0*/  FFMA.FTZ R6, R6, UR4, -R2.reuse ;  /* 0x0000000406067c23 */ /* 0x100fe20008010802 */
[----:B------:R-:W-:Y:S01]  /*9ef0*/  LOP3.LUT R169, R176, UR6, R175, 0x96, !PT ;  /* 0x00000006b0a97c12 */ /* 0x000fe2000f8e96af */
[----:B------:R-:W-:Y:S04]  /*9f00*/  IMAD.WIDE.U32 R176, R168, -0x326172a9, RZ ;  /* 0xcd9e8d57a8b07825 */ /* 0x000fe800078e00ff */
[--C-:B------:R-:W-:Y:S01]  /*9f10*/  FFMA.FTZ R7, R7, UR4, -R2.reuse ;  /* 0x0000000407077c23 */ /* 0x100fe20008010802 */
[----:B------:R1:W2:Y:S01]  /*9f20*/  MUFU.EX2 R231, R5 ;  /* 0x0000000500e77308 */ /* 0x0002a20000000800 */
[----:B------:R-:W-:Y:S01]  /*9f30*/  IMAD.WIDE.U32 R170, R170, -0x326172a9, RZ ;  /* 0xcd9e8d57aaaa7825 */ /* 0x000fe200078e00ff */
[----:B------:R-:W-:Y:S01]  /*9f40*/  LOP3.LUT R173, R176, UR10, R191, 0x96, !PT ;  /* 0x0000000ab0ad7c12 */ /* 0x000fe2000f8e96bf */
[----:B------:R-:W-:Y:S01]  /*9f50*/  UIADD3 UR10, UPT, UPT, UR25, 0x646e171e, URZ ;  /* 0x646e171e190a7890 */ /* 0x000fe2000fffe0ff */
[----:B------:R-:W-:Y:S01]  /*9f60*/  LOP3.LUT R135, R242, UR11, R177, 0x96, !PT ;  /* 0x0000000bf2877c12 */ /* 0x000fe2000f8e96b1 */
[----:B------:R-:W-:Y:S01]  /*9f70*/  IMAD.WIDE.U32 R168, R169, -0x326172a9, RZ ;  /* 0xcd9e8d57a9a87825 */ /* 0x000fe200078e00ff */
[----:B------:R-:W-:Y:S04]  /*9f80*/  LOP3.LUT R172, R172, UR13, R171, 0x96, !PT ;  /* 0x0000000dacac7c12 */ /* 0x000fe8000f8e96ab */
[----:B------:R3:W-:Y:S01]  /*9f90*/  MUFU.EX2 R226, R6 ;  /* 0x0000000600e27308 */ /* 0x0007e20000000800 */
[----:B------:R-:W-:Y:S01]  /*9fa0*/  IMAD.WIDE.U32 R200, R173, -0x2daee0ad, RZ ;  /* 0xd2511f53adc87825 */ /* 0x000fe200078e00ff */
[----:B------:R-:W-:Y:S03]  /*9fb0*/  LOP3.LUT R169, R170, UR12, R169, 0x96, !PT ;  /* 0x0000000caaa97c12 */ /* 0x000fe6000f8e96a9 */
[--C-:B------:R-:W-:Y:S01]  /*9fc0*/  FFMA.FTZ R10, R10, UR4, -R2.reuse ;  /* 0x000000040a0a7c23 */ /* 0x100fe20008010802 */
[----:B------:R-:W-:Y:S04]  /*9fd0*/  IMAD.WIDE.U32 R176, R135, -0x2daee0ad, RZ ;  /* 0xd2511f5387b07825 */ /* 0x000fe800078e00ff */
[----:B------:R-:W-:Y:S01]  /*9fe0*/  FFMA.FTZ R11, R11, UR4, -R2 ;  /* 0x000000040b0b7c23 */ /* 0x000fe20008010802 */
[----:B------:R-:W4:Y:S01]  /*9ff0*/  MUFU.EX2 R228, R7 ;  /* 0x0000000700e47308 */ /* 0x000f220000000800 */
[----:B-1----:R-:W-:Y:S01]  /*a000*/  IMAD.WIDE.U32 R4, R172, -0x2daee0ad, RZ ;  /* 0xd2511f53ac047825 */ /* 0x002fe200078e00ff */
[----:B------:R-:W-:Y:S01]  /*a010*/  LOP3.LUT R219, R176, UR6, R201, 0x96, !PT ;  /* 0x00000006b0db7c12 */ /* 0x000fe2000f8e96c9 */
[----:B------:R-:W-:Y:S01]  /*a020*/  UIADD3 UR6, UPT, UPT, UR26, -0x1, URZ ;  /* 0xffffffff1a067890 */ /* 0x000fe2000fffe0ff */
[----:B------:R-:W-:Y:S01]  /*a030*/  LOP3.LUT R220, R180, UR9, R177, 0x96, !PT ;  /* 0x00000009b4dc7c12 */ /* 0x000fe2000f8e96b1 */
[----:B------:R-:W-:Y:S01]  /*a040*/  FFMA.FTZ R237, R32, UR4, -R134 ;  /* 0x0000000420ed7c23 */ /* 0x000fe20008010886 */
[----:B------:R-:W-:Y:S01]  /*a050*/  LOP3.LUT R179, R174, UR10, R5, 0x96, !PT ;  /* 0x0000000aaeb37c12 */ /* 0x000fe2000f8e9605 */
[--C-:B------:R-:W-:Y:S03]  /*a060*/  FFMA.FTZ R191, R14, UR4, -R2.reuse ;  /* 0x000000040ebf7c23 */ /* 0x100fe60008010802 */
[----:B------:R-:W-:Y:S01]  /*a070*/  MUFU.EX2 R230, R8 ;  /* 0x0000000800e67308 */ /* 0x000fe20000000800 */
[----:B---3--:R-:W-:Y:S01]  /*a080*/  LOP3.LUT R6, R169, 0xffff, RZ, 0xc0, !PT ;  /* 0x0000ffffa9067812 */ /* 0x008fe200078ec0ff */
[--C-:B------:R-:W-:Y:S01]  /*a090*/  FFMA.FTZ R187, R15, UR4, -R2.reuse ;  /* 0x000000040fbb7c23 */ /* 0x100fe20008010802 */
[--C-:B------:R-:W-:Y:S01]  /*a0a0*/  FFMA.FTZ R201, R22, UR4, -R2.reuse ;  /* 0x0000000416c97c23 */ /* 0x100fe20008010802 */
[--C-:B------:R-:W-:Y:S01]  /*a0b0*/  FFMA.FTZ R203, R23, UR4, -R2.reuse ;  /* 0x0000000417cb7c23 */ /* 0x100fe20008010802 */
[--C-:B------:R-:W-:Y:S01]  /*a0c0*/  FFMA.FTZ R233, R30, UR4, -R2.reuse ;  /* 0x000000041ee97c23 */ /* 0x100fe20008010802 */
[----:B------:R-:W-:Y:S01]  /*a0d0*/  FFMA.FTZ R236, R31, UR4, -R2 ;  /* 0x000000041fec7c23 */ /* 0x000fe20008010802 */
[----:B------:R-:W-:Y:S03]  /*a0e0*/  SHF.R.U32.HI R5, RZ, 0x8, R6 ;  /* 0x00000008ff057819 */ /* 0x000fe60000011606 */
[----:B------:R-:W1:Y:S01]  /*a0f0*/  MUFU.EX2 R232, R9 ;  /* 0x0000000900e87308 */ /* 0x000e620000000800 */
[--C-:B------:R-:W-:Y:S01]  /*a100*/  FFMA.FTZ R186, R18, UR4, -R2.reuse ;  /* 0x0000000412ba7c23 */ /* 0x100fe20008010802 */
[--C-:B------:R-:W-:Y:S01]  /*a110*/  FFMA.FTZ R180, R19, UR4, -R2.reuse ;  /* 0x0000000413b47c23 */ /* 0x100fe20008010802 */
[--C-:B------:R-:W-:Y:S01]  /*a120*/  FFMA.FTZ R223, R26, UR4, -R2.reuse ;  /* 0x000000041adf7c23 */ /* 0x100fe20008010802 */
[--C-:B------:R-:W-:Y:S01]  /*a130*/  FFMA.FTZ R240, R35, UR4, -R2.reuse ;  /* 0x0000000423f07c23 */ /* 0x100fe20008010802 */
[----:B------:R-:W-:Y:S01]  /*a140*/  LOP3.LUT R32, R169, 0xff, RZ, 0xc0, !PT ;  /* 0x000000ffa9207812 */ /* 0x000fe200078ec0ff */
[--C-:B------:R-:W-:Y:S01]  /*a150*/  FFMA.FTZ R224, R27, UR4, -R2.reuse ;  /* 0x000000041be07c23 */ /* 0x100fe20008010802 */
[----:B------:R-:W-:Y:S03]  /*a160*/  FFMA.FTZ R238, R34, UR4, -R2 ;  /* 0x0000000422ee7c23 */ /* 0x000fe60008010802 */
        /* <DEDUP_REMOVED lines=12> */
[----:B------:R-:W-:Y:S01]  /*a230*/  FFMA.FTZ R239, R33, UR4, -R134 ;  /* 0x0000000421ef7c23 */ /* 0x000fe20008010886 */
[----:B------:R-:W-:Y:S01]  /*a240*/  PRMT R2, R169, 0x7632, R2 ;  /* 0x00007632a9027816 */ /* 0x000fe20000000002 */
[----:B------:R-:W-:Y:S01]  /*a250*/  IMAD.MOV.U32 R170, RZ, RZ, R168 ;  /* 0x000000ffffaa7224 */ /* 0x000fe200078e00a8 */
[----:B--2---:R-:W-:Y:S01]  /*a260*/  F2FP.F16.F32.PACK_AB R134, R231, R225 ;  /* 0x000000e1e786723e */ /* 0x004fe200000000ff */
[----:B------:R-:W-:Y:S01]  /*a270*/  IMAD.MOV.U32 R196, RZ, RZ, R4 ;  /* 0x000000ffffc47224 */ /* 0x000fe200078e0004 */
[C---:B------:R-:W-:Y:S01]  /*a280*/  PRMT R189, R168.reuse, 0x7771, RZ ;  /* 0x00007771a8bd7816 */ /* 0x040fe200000000ff */
[----:B------:R-:W2:Y:S01]  /*a290*/  LDSM.16.MT88.4 R12, [R204+0x18000] ;  /* 0x01800000cc0c783b */ /* 0x000ea20000004200 */
[----:B------:R-:W-:Y:S01]  /*a2a0*/  PRMT R178, R168, 0x7772, RZ ;  /* 0x00007772a8b27816 */ /* 0x000fe200000000ff */
[----:B------:R-:W-:Y:S01]  /*a2b0*/  FADD.FTZ R0, -R132, R0 ;  /* 0x0000000084007221 */ /* 0x000fe20000010100 */
[----:B------:R-:W-:Y:S01]  /*a2c0*/  PRMT R188, R168, 0x7773, RZ ;  /* 0x00007773a8bc7816 */ /* 0x000fe200000000ff */
[----:B------:R-:W-:Y:S01]  /*a2d0*/  MUFU.EX2 R194, R194 ;  /* 0x000000c200c27308 */ /* 0x000fe20000000800 */
[----:B------:R-:W-:Y:S01]  /*a2e0*/  PRMT R168, R32, 0x5410, R5 ;  /* 0x0000541020a87816 */ /* 0x000fe20000000005 */
[----:B------:R-:W-:Y:S01]  /*a2f0*/  UMOV UR26, UR6 ;  /* 0x00000006001a7c82 */ /* 0x000fe20008000000 */
[----:B------:R-:W-:Y:S01]  /*a300*/  SHF.R.U32.HI R182, RZ, 0x18, R169 ;  /* 0x00000018ffb67819 */ /* 0x000fe200000116a9 */
[----:B------:R-:W5:Y:S01]  /*a310*/  LDSM.16.MT88.4 R20, [R206+0x18000] ;  /* 0x01800000ce14783b */ /* 0x000f620000004200 */
[----:B------:R-:W-:Y:S02]  /*a320*/  LOP3.LUT R183, R2, 0xff, RZ, 0xc0, !PT ;  /* 0x000000ff02b77812 */ /* 0x000fe400078ec0ff */
[----:B------:R-:W-:Y:S03]  /*a330*/  PRMT R135, R134, 0x7632, R135 ;  /* 0x0000763286877816 */ /* 0x000fe60000000087 */
[----:B------:R-:W-:Y:S01]  /*a340*/  MUFU.EX2 R187, R187 ;  /* 0x000000bb00bb7308 */ /* 0x000fe20000000800 */
[----:B----4-:R-:W-:Y:S02]  /*a350*/  F2FP.F16.F32.PACK_AB R172, R228, R226 ;  /* 0x000000e2e4ac723e */ /* 0x010fe400000000ff */
[--C-:B------:R-:W-:Y:S02]  /*a360*/  HSET2.LE.AND R168, R168, R214.reuse, PT ;  /* 0x000000d6a8a87233 */ /* 0x100fe40003803000 */
[----:B------:R-:W-:Y:S02]  /*a370*/  PRMT R169, R183, 0x5410, R182 ;  /* 0x00005410b7a97816 */ /* 0x000fe400000000b6 */
[----:B------:R-:W-:Y:S03]  /*a380*/  LOP3.LUT R185, R170, 0xff, RZ, 0xc0, !PT ;  /* 0x000000ffaab97812 */ /* 0x000fe600078ec0ff */
[----:B------:R-:W-:Y:S01]  /*a390*/  MUFU.EX2 R192, R192 ;  /* 0x000000c000c07308 */ /* 0x000fe20000000800 */
[----:B------:R-:W-:Y:S02]  /*a3a0*/  PRMT R2, R134, 0x5410, R135 ;  /* 0x0000541086027816 */ /* 0x000fe40000000087 */
[----:B------:R-:W-:Y:S02]  /*a3b0*/  PRMT R173, R172, 0x7632, R173 ;  /* 0x00007632acad7816 */ /* 0x000fe400000000ad */
[----:B-1----:R-:W-:Y:S02]  /*a3c0*/  F2FP.F16.F32.PACK_AB R174, R232, R230 ;  /* 0x000000e6e8ae723e */ /* 0x002fe400000000ff */
[----:B------:R-:W-:Y:S03]  /*a3d0*/  LOP3.LUT R168, R2, R168, RZ, 0xc0, !PT ;  /* 0x000000a802a87212 */ /* 0x000fe600078ec0ff */
[----:B------:R-:W-:Y:S01]  /*a3e0*/  MUFU.EX2 R193, R193 ;  /* 0x000000c100c17308 */ /* 0x000fe20000000800 */
[----:B------:R-:W-:Y:S02]  /*a3f0*/  PRMT R170, R185, 0x5410, R189 ;  /* 0x00005410b9aa7816 */ /* 0x000fe400000000bd */
[C---:B------:R-:W-:Y:S02]  /*a400*/  PRMT R198, R4.reuse, 0x7772, RZ ;  /* 0x0000777204c67816 */ /* 0x040fe400000000ff */
[C---:B------:R-:W-:Y:S02]  /*a410*/  PRMT R199, R4.reuse, 0x7773, RZ ;  /* 0x0000777304c77816 */ /* 0x040fe400000000ff */
[----:B------:R-:W-:Y:S02]  /*a420*/  PRMT R197, R4, 0x7771, RZ ;  /* 0x0000777104c57816 */ /* 0x000fe400000000ff */
[--C-:B------:R-:W-:Y:S02]  /*a430*/  HSET2.LE.AND R169, R169, R214.reuse, PT ;  /* 0x000000d6a9a97233 */ /* 0x100fe40003803000 */
[----:B------:R-:W-:Y:S02]  /*a440*/  PRMT R2, R172, 0x5410, R173 ;  /* 0x00005410ac027816 */ /* 0x000fe400000000ad */
[----:B------:R-:W-:Y:S02]  /*a450*/  PRMT R4, R178, 0x5410, R188 ;  /* 0x00005410b2047816 */ /* 0x000fe400000000bc */
[----:B------:R-:W-:Y:S02]  /*a460*/  PRMT R175, R174, 0x7632, R175 ;  /* 0x00007632aeaf7816 */ /* 0x000fe400000000af */
[----:B---3--:R-:W-:Y:S02]  /*a470*/  F2FP.F16.F32.PACK_AB R177, R229, R227 ;  /* 0x000000e3e5b1723e */ /* 0x008fe400000000ff */
[----:B------:R-:W-:Y:S02]  /*a480*/  LOP3.LUT R4, R4, 0xff00ff, RZ, 0xc0, !PT ;  /* 0x00ff00ff04047812 */ /* 0x000fe400078ec0ff */
[----:B------:R-:W-:Y:S02]  /*a490*/  LOP3.LUT R169, R2, R169, RZ, 0xc0, !PT ;  /* 0x000000a902a97212 */ /* 0x000fe400078ec0ff */
[--C-:B------:R-:W-:Y:S02]  /*a4a0*/  HSET2.LE.AND R170, R170, R214.reuse, PT ;  /* 0x000000d6aaaa7233 */ /* 0x100fe40003803000 */
[----:B------:R-:W-:Y:S02]  /*a4b0*/  PRMT R2, R174, 0x5410, R175 ;  /* 0x00005410ae027816 */ /* 0x000fe400000000af */
[C---:B------:R-:W-:Y:S02]  /*a4c0*/  PRMT R176, R177.reuse, 0x7632, R176 ;  /* 0x00007632b1b07816 */ /* 0x040fe400000000b0 */
[--C-:B------:R-:W-:Y:S02]  /*a4d0*/  HSET2.LE.AND R171, R4, R214.reuse, PT ;  /* 0x000000d604ab7233 */ /* 0x100fe40003803000 */
[----:B------:R-:W-:Y:S02]  /*a4e0*/  LOP3.LUT R170, R2, R170, RZ, 0xc0, !PT ;  /* 0x000000aa02aa7212 */ /* 0x000fe400078ec0ff */
[----:B------:R-:W-:Y:S02]  /*a4f0*/  PRMT R2, R177, 0x5410, R176 ;  /* 0x00005410b1027816 */ /* 0x000fe400000000b0 */
[----:B------:R-:W-:Y:S02]  /*a500*/  LOP3.LUT R6, R179, 0xffff, RZ, 0xc0, !PT ;  /* 0x0000ffffb3067812 */ /* 0x000fe400078ec0ff */
[----:B------:R-:W-:Y:S01]  /*a510*/  LOP3.LUT R171, R2, R171, RZ, 0xc0, !PT ;  /* 0x000000ab02ab7212 */ /* 0x000fe200078ec0ff */
[----:B------:R-:W-:Y:S01]  /*a520*/  FMUL.FTZ R2, R0, UR4 ;  /* 0x0000000400027c20 */ /* 0x000fe20008410000 */
[----:B------:R-:W-:Y:S01]  /*a530*/  FADD.FTZ R0, -R3, R133 ;  /* 0x0000008503007221 */ /* 0x000fe20000010100 */
[----:B------:R-:W-:Y:S01]  /*a540*/  SHF.R.U32.HI R181, RZ, 0x8, R6 ;  /* 0x00000008ffb57819 */ /* 0x000fe20000011606 */
[----:B------:R-:W-:Y:S01]  /*a550*/  VIADD R133, R204, 0x18040 ;  /* 0x00018040cc857836 */ /* 0x000fe20000000000 */
[----:B------:R-:W-:Y:S01]  /*a560*/  LOP3.LUT R7, R5, 0xffff, RZ, 0xc0, !PT ;  /* 0x0000ffff05077812 */ /* 0x000fe200078ec0ff */
[----:B------:R-:W-:Y:S01]  /*a570*/  FMUL.FTZ R0, R0, UR4 ;  /* 0x0000000400007c20 */ /* 0x000fe20008410000 */
[----:B------:R-:W1:Y:S01]  /*a580*/  MUFU.EX2 R2, R2 ;  /* 0x0000000200027308 */ /* 0x000e620000000800 */
[----:B------:R-:W-:Y:S01]  /*a590*/  @P0 VIADD R133, R184, 0xffffffc0 ;  /* 0xffffffc0b8850836 */ /* 0x000fe20000000000 */
[----:B------:R-:W-:Y:S02]  /*a5a0*/  LOP3.LUT R6, R181, 0xffff, RZ, 0xc0, !PT ;  /* 0x0000ffffb5067812 */ /* 0x000fe400078ec0ff */
[----:B------:R-:W-:Y:S01]  /*a5b0*/  ISETP.LE.U32.AND P2, PT, R7, UR7, PT ;  /* 0x0000000707007c0c */ /* 0x000fe2000bf43070 */
[----:B------:R-:W-:Y:S01]  /*a5c0*/  IMAD.IADD R184, R207, 0x1, R133 ;  /* 0x00000001cfb87824 */ /* 0x000fe200078e0285 */
[----:B------:R-:W3:Y:S01]  /*a5d0*/  LDSM.16.MT88.4 R28, [R133] ;  /* 0x00000000851c783b */ /* 0x000ee20000004200 */
[----:B------:R-:W-:Y:S03]  /*a5e0*/  ISETP.LE.U32.AND P3, PT, R6, UR7, PT ;  /* 0x0000000706007c0c */ /* 0x000fe6000bf63070 */
[----:B------:R-:W4:Y:S01]  /*a5f0*/  MUFU.EX2 R0, R0 ;  /* 0x0000000000007308 */ /* 0x000f220000000800 */
[----:B------:R-:W-:Y:S02]  /*a600*/  ISETP.LE.U32.AND P5, PT, R32, UR7, PT ;  /* 0x0000000720007c0c */ /* 0x000fe4000bfa3070 */
[----:B------:R-:W-:Y:S02]  /*a610*/  ISETP.LE.U32.AND P6, PT, R183, UR7, PT ;  /* 0x00000007b7007c0c */ /* 0x000fe4000bfc3070 */
[----:B------:R-:W-:Y:S01]  /*a620*/  ISETP.GT.U32.AND P4, PT, R178, UR7, PT ;  /* 0x00000007b2007c0c */ /* 0x000fe2000bf84070 */
[C---:B-1----:R-:W-:Y:S01]  /*a630*/  FMUL.FTZ R4, R2.reuse, R136 ;  /* 0x0000008802047220 */ /* 0x042fe20000410000 */
        /* <DEDUP_REMOVED lines=8> */
[C---:B------:R-:W-:Y:S01]  /*a6c0*/  FMUL.FTZ R7, R0.reuse, R139 ;  /* 0x0000008b00077220 */ /* 0x040fe20000410000 */
[C---:B------:R-:W-:Y:S01]  /*a6d0*/  FMUL.FTZ R10, R0.reuse, R142 ;  /* 0x0000008e000a7220 */ /* 0x040fe20000410000 */
[----:B------:R-:W1:Y:S01]  /*a6e0*/  LDSM.16.MT88.4 R136, [R184] ;  /* 0x00000000b888783b */ /* 0x000e620000004200 */
[C---:B------:R-:W-:Y:S01]  /*a6f0*/  FMUL.FTZ R11, R0.reuse, R143 ;  /* 0x0000008f000b7220 */ /* 0x040fe20000410000 */
[C---:B------:R-:W-:Y:S01]  /*a700*/  FMUL.FTZ R18, R0.reuse, R150 ;  /* 0x0000009600127220 */ /* 0x040fe20000410000 */
[C---:B------:R-:W-:Y:S01]  /*a710*/  FMUL.FTZ R19, R0.reuse, R151 ;  /* 0x0000009700137220 */ /* 0x040fe20000410000 */
[----:B------:R-:W-:Y:S01]  /*a720*/  FMUL.FTZ R35, R0, R167 ;  /* 0x000000a700237220 */ /* 0x000fe20000410000 */
[C---:B--2---:R-:W-:Y:S03]  /*a730*/  HMMA.16816.F32 R4, R168.reuse, R12, R4 ;  /* 0x0000000ca804723c */ /* 0x044fe60000001804 */
[----:B------:R-:W-:Y:S02]  /*a740*/  LDSM.16.MT88.4 R140, [R184+0x6000] ;  /* 0x00600000b88c783b */ /* 0x000fe40000004200 */
[C---:B------:R-:W-:Y:S01]  /*a750*/  FMUL.FTZ R12, R2.reuse, R144 ;  /* 0x00000090020c7220 */ /* 0x040fe20000410000 */
[----:B------:R-:W-:Y:S01]  /*a760*/  FMUL.FTZ R13, R2, R145 ;  /* 0x00000091020d7220 */ /* 0x000fe20000410000 */
[C---:B------:R-:W-:Y:S01]  /*a770*/  FMUL.FTZ R26, R0.reuse, R158 ;  /* 0x0000009e001a7220 */ /* 0x040fe20000410000 */
[C---:B------:R-:W-:Y:S03]  /*a780*/  HMMA.16816.F32 R8, R168.reuse, R14, R8 ;  /* 0x0000000ea808723c */ /* 0x040fe60000001808 */
[C---:B------:R-:W-:Y:S01]  /*a790*/  FMUL.FTZ R14, R0.reuse, R146 ;  /* 0x00000092000e7220 */ /* 0x040fe20000410000 */
[C---:B------:R-:W-:Y:S01]  /*a7a0*/  FMUL.FTZ R15, R0.reuse, R147 ;  /* 0x00000093000f7220 */ /* 0x040fe20000410000 */
[----:B------:R2:W4:Y:S01]  /*a7b0*/  LDL.S16 R146, [R1+0x54] ;  /* 0x0000540001927983 */ /* 0x0005220000100600 */
[----:B------:R-:W-:Y:S01]  /*a7c0*/  FMUL.FTZ R27, R0, R159 ;  /* 0x0000009f001b7220 */ /* 0x000fe20000410000 */
[C---:B------:R-:W-:Y:S01]  /*a7d0*/  FMUL.FTZ R32, R2.reuse, R164 ;  /* 0x000000a402207220 */ /* 0x040fe20000410000 */
[----:B------:R-:W-:Y:S01]  /*a7e0*/  FMUL.FTZ R33, R2, R165 ;  /* 0x000000a502217220 */ /* 0x000fe20000410000 */
[----:B------:R2:W2:Y:S01]  /*a7f0*/  LDL.S16 R147, [R1+0x58] ;  /* 0x0000580001937983 */ /* 0x0004a20000100600 */
[----:B------:R-:W-:Y:S01]  /*a800*/  FMUL.FTZ R34, R0, R166 ;  /* 0x000000a600227220 */ /* 0x000fe20000410000 */
[C---:B-----5:R-:W-:Y:S01]  /*a810*/  HMMA.16816.F32 R12, R168.reuse, R20, R12 ;  /* 0x00000014a80c723c */ /* 0x060fe2000000180c */
[----:B------:R-:W-:Y:S01]  /*a820*/  MUFU.EX2 R164, R180 ;  /* 0x000000b400a47308 */ /* 0x000fe20000000800 */
[----:B------:R-:W-:Y:S01]  /*a830*/  LDSM.16.MT88.4 R148, [R184+0x4800] ;  /* 0x00480000b894783b */ /* 0x000fe20000004200 */
        /* <DEDUP_REMOVED lines=10> */
[C---:B------:R-:W-:Y:S01]  /*a8e0*/  FMUL.FTZ R40, R2.reuse, R40 ;  /* 0x0000002802287220 */ /* 0x040fe20000410000 */
[----:B------:R-:W-:Y:S01]  /*a8f0*/  FMUL.FTZ R41, R2, R41 ;  /* 0x0000002902297220 */ /* 0x000fe20000410000 */
[C---:B------:R-:W-:Y:S04]  /*a900*/  FMUL.FTZ R42, R0.reuse, R42 ;  /* 0x0000002a002a7220 */ /* 0x040fe80000410000 */
[----:B------:R-:W-:Y:S01]  /*a910*/  MUFU.EX2 R154, R191 ;  /* 0x000000bf009a7308 */ /* 0x000fe20000000800 */
[----:B------:R-:W-:Y:S01]  /*a920*/  FMUL.FTZ R43, R0, R43 ;  /* 0x0000002b002b7220 */ /* 0x000fe20000410000 */
[C---:B---3--:R-:W-:Y:S03]  /*a930*/  HMMA.16816.F32 R20, R168.reuse, R28, R20 ;  /* 0x0000001ca814723c */ /* 0x048fe60000001814 */
[C---:B------:R-:W-:Y:S01]  /*a940*/  FMUL.FTZ R28, R2.reuse, R160 ;  /* 0x000000a0021c7220 */ /* 0x040fe20000410000 */
[C---:B------:R-:W-:Y:S01]  /*a950*/  FMUL.FTZ R29, R2.reuse, R161 ;  /* 0x000000a1021d7220 */ /* 0x040fe20000410000 */
[C---:B------:R-:W-:Y:S01]  /*a960*/  FMUL.FTZ R44, R2.reuse, R44 ;  /* 0x0000002c022c7220 */ /* 0x040fe20000410000 */
[----:B------:R-:W-:Y:S01]  /*a970*/  FMUL.FTZ R45, R2, R45 ;  /* 0x0000002d022d7220 */ /* 0x000fe20000410000 */
[C---:B------:R-:W-:Y:S01]  /*a980*/  FMUL.FTZ R46, R0.reuse, R46 ;  /* 0x0000002e002e7220 */ /* 0x040fe20000410000 */
[C---:B------:R-:W-:Y:S01]  /*a990*/  HMMA.16816.F32 R24, R168.reuse, R30, R24 ;  /* 0x0000001ea818723c */ /* 0x040fe20000001818 */
[----:B------:R-:W3:Y:S02]  /*a9a0*/  MUFU.EX2 R155, R195 ;  /* 0x000000c3009b7308 */ /* 0x000ee40000000800 */
[C---:B------:R-:W-:Y:S01]  /*a9b0*/  FMUL.FTZ R30, R0.reuse, R162 ;  /* 0x000000a2001e7220 */ /* 0x040fe20000410000 */
[----:B------:R-:W-:Y:S01]  /*a9c0*/  FMUL.FTZ R31, R0, R163 ;  /* 0x000000a3001f7220 */ /* 0x000fe20000410000 */
[----:B------:R-:W-:Y:S01]  /*a9d0*/  F2FP.F16.F32.PACK_AB R163, R192, R193 ;  /* 0x000000c1c0a3723e */ /* 0x000fe200000000ff */
[----:B------:R-:W-:Y:S01]  /*a9e0*/  FMUL.FTZ R47, R0, R47 ;  /* 0x0000002f002f7220 */ /* 0x000fe20000410000 */
[C---:B------:R-:W-:Y:S01]  /*a9f0*/  FMUL.FTZ R48, R2.reuse, R48 ;  /* 0x0000003002307220 */ /* 0x040fe20000410000 */
[----:B------:R-:W-:Y:S01]  /*aa00*/  FMUL.FTZ R49, R2, R49 ;  /* 0x0000003102317220 */ /* 0x000fe20000410000 */
[C---:B------:R-:W-:Y:S01]  /*aa10*/  FMUL.FTZ R50, R0.reuse, R50 ;  /* 0x0000003200327220 */ /* 0x040fe20000410000 */
[----:B------:R-:W-:Y:S01]  /*aa20*/  FMUL.FTZ R51, R0, R51 ;  /* 0x0000003300337220 */ /* 0x000fe20000410000 */
[C---:B-1----:R-:W-:Y:S01]  /*aa30*/  HMMA.16816.F32 R28, R168.reuse, R136, R28 ;  /* 0x00000088a81c723c */ /* 0x042fe2000000181c */
[----:B------:R1:W5:Y:S02]  /*aa40*/  MUFU.EX2 R161, R186 ;  /* 0x000000ba00a17308 */ /* 0x0003640000000800 */
[C---:B------:R-:W-:Y:S01]  /*aa50*/  FMUL.FTZ R52, R2.reuse, R52 ;  /* 0x0000003402347220 */ /* 0x040fe20000410000 */
[----:B------:R-:W-:Y:S01]  /*aa60*/  FMUL.FTZ R53, R2, R53 ;  /* 0x0000003502357220 */ /* 0x000fe20000410000 */
[C---:B------:R-:W-:Y:S01]  /*aa70*/  FMUL.FTZ R54, R0.reuse, R54 ;  /* 0x0000003600367220 */ /* 0x040fe20000410000 */
[----:B------:R-:W-:Y:S01]  /*aa80*/  FMUL.FTZ R55, R0, R55 ;  /* 0x0000003700377220 */ /* 0x000fe20000410000 */
[C---:B------:R-:W-:Y:S01]  /*aa90*/  FMUL.FTZ R56, R2.reuse, R56 ;  /* 0x0000003802387220 */ /* 0x040fe20000410000 */
[C---:B------:R-:W-:Y:S01]  /*aaa0*/  HMMA.16816.F32 R32, R168.reuse, R138, R32 ;  /* 0x0000008aa820723c */ /* 0x040fe20000001820 */
[----:B------:R-:W3:Y:S02]  /*aab0*/  LDSM.16.MT88.4 R136, [R204+0x1a000] ;  /* 0x01a00000cc88783b */ /* 0x000ee40000004200 */
        /* <DEDUP_REMOVED lines=40> */
[----:B-1----:R-:W-:Y:S02]  /*ad40*/  IMAD.U32 R186, RZ, RZ, UR14 ;  /* 0x0000000effba7e24 */ /* 0x002fe4000f8e00ff */
        /* <DEDUP_REMOVED lines=39> */
[----:B------:R-:W-:Y:S01]  /*afc0*/  FFMA.FTZ R144, R2, R241, R225 ;  /* 0x000000f102907223 */ /* 0x000fe200000100e1 */
[----:B------:R-:W-:Y:S01]  /*afd0*/  LOP3.LUT R160, R179, 0xff, RZ, 0xc0, !PT ;  /* 0x000000ffb3a07812 */ /* 0x000fe200078ec0ff */
[----:B------:R-:W-:Y:S01]  /*afe0*/  FFMA.FTZ R0, R0, R244, R226 ;  /* 0x000000f400007223 */ /* 0x000fe200000100e2 */
[----:B------:R-:W-:Y:S02]  /*aff0*/  F2FP.F16.F32.PACK_AB R2, R194, R155 ;  /* 0x0000009bc202723e */ /* 0x000fe400000000ff */
[----:B------:R-:W-:Y:S01]  /*b000*/  SHF.R.U32.HI R180, RZ, 0x18, R179 ;  /* 0x00000018ffb47819 */ /* 0x000fe200000116b3 */
[C---:B-1----:R-:W-:Y:S03]  /*b010*/  HMMA.16816.F32 R44, R168.reuse, R136, R44 ;  /* 0x00000088a82c723c */ /* 0x042fe6000000182c */
[----:B------:R-:W-:Y:S01]  /*b020*/  PRMT R156, R2, 0x7632, R156 ;  /* 0x00007632029c7816 */ /* 0x000fe2000000009c */
[----:B------:R-:W-:Y:S01]  /*b030*/  FADD.FTZ R0, R228, R0 ;  /* 0x00000000e4007221 */ /* 0x000fe20000010000 */
[----:B------:R-:W-:Y:S02]  /*b040*/  F2FP.F16.F32.PACK_AB R157, R187, R154 ;  /* 0x0000009abb9d723e */ /* 0x000fe400000000ff */
[----:B------:R-:W-:Y:S01]  /*b050*/  PRMT R162, R163, 0x7632, R162 ;  /* 0x00007632a3a27816 */ /* 0x000fe200000000a2 */
[C---:B------:R-:W-:Y:S01]  /*b060*/  HMMA.16816.F32 R48, R168.reuse, R138, R48 ;  /* 0x0000008aa830723c */ /* 0x040fe20000001830 */
[----:B------:R-:W1:Y:S02]  /*b070*/  LDSM.16.MT88.4 R136, [R133+0x2000] ;  /* 0x002000008588783b */ /* 0x000e640000004200 */
[----:B------:R-:W-:Y:S02]  /*b080*/  PRMT R158, R157, 0x7632, R158 ;  /* 0x000076329d9e7816 */ /* 0x000fe4000000009e */
[----:B-----5:R-:W-:Y:S04]  /*b090*/  F2FP.F16.F32.PACK_AB R159, R164, R161 ;  /* 0x000000a1a49f723e */ /* 0x020fe800000000ff */
[----:B------:R-:W-:Y:S01]  /*b0a0*/  PRMT R165, R159, 0x7632, R165 ;  /* 0x000076329fa57816 */ /* 0x000fe200000000a5 */
        /* <DEDUP_REMOVED lines=9> */
[----:B----4-:R-:W-:Y:S02]  /*b140*/  @!P2 HADD2 R146, -R135.H0_H0, -RZ.H0_H0 ;  /* 0xa00000ff8792a230 */ /* 0x010fe40000000900 */
[----:B--2---:R-:W-:Y:S05]  /*b150*/  @!P5 HADD2 R147, -R134.H0_H0, -RZ.H0_H0 ;  /* 0xa00000ff8693d230 */ /* 0x004fea0000000900 */
[----:B------:R-:W-:Y:S01]  /*b160*/  @!P5 STL.S16 [R1+0x58], R147 ;  /* 0x000058930100d387 */ /* 0x000fe20000100600 */
[----:B------:R-:W-:Y:S03]  /*b170*/  PRMT R145, R147, 0x7610, R145 ;  /* 0x0000761093917816 */ /* 0x000fe60000000091 */
[----:B------:R-:W-:Y:S01]  /*b180*/  @!P2 STL.S16 [R1+0x54], R146 ;  /* 0x000054920100a387 */ /* 0x000fe20000100600 */
[----:B------:R-:W-:Y:S02]  /*b190*/  @!P5 PRMT R134, R145, 0x5410, RZ ;  /* 0x000054109186d816 */ /* 0x000fe400000000ff */
[----:B------:R-:W-:Y:S01]  /*b1a0*/  ISETP.LE.U32.AND P5, PT, R182, UR7, PT ;  /* 0x00000007b6007c0c */ /* 0x000fe2000bfa3070 */
[----:B------:R2:W3:Y:S01]  /*b1b0*/  LDL.S16 R152, [R1+0x64] ;  /* 0x0000640001987983 */ /* 0x0004e20000100600 */
[----:B------:R-:W4:Y:S03]  /*b1c0*/  MUFU.EX2 R182, R218 ;  /* 0x000000da00b67308 */ /* 0x000f260000000800 */
[----:B------:R2:W5:Y:S04]  /*b1d0*/  LDL.S16 R167, [R1+0x5c] ;  /* 0x00005c0001a77983 */ /* 0x0005680000100600 */
[----:B------:R4:W-:Y:S03]  /*b1e0*/  STG.E.U16 desc[UR22][R216.64+-0x80], R134 ;  /* 0xffff8086d8007986 */ /* 0x0009e6000c101516 */
[----:B------:R-:W-:Y:S01]  /*b1f0*/  MUFU.EX2 R218, R234 ;  /* 0x000000ea00da7308 */ /* 0x000fe20000000800 */
[C---:B-1----:R-:W-:Y:S08]  /*b200*/  HMMA.16816.F32 R76, R168.reuse, R136, R76 ;  /* 0x00000088a84c723c */ /* 0x042ff0000000184c */
[C---:B------:R-:W-:Y:S01]  /*b210*/  HMMA.16816.F32 R80, R168.reuse, R138, R80 ;  /* 0x0000008aa850723c */ /* 0x040fe20000001850 */
[----:B------:R-:W1:Y:S08]  /*b220*/  LDSM.16.MT88.4 R136, [R133+0x4000] ;  /* 0x004000008588783b */ /* 0x000e700000004200 */
[----:B----4-:R2:W4:Y:S01]  /*b230*/  LDL.S16 R134, [R1+0x60] ;  /* 0x0000600001867983 */ /* 0x0105220000100600 */
        /* <DEDUP_REMOVED lines=12> */
[C---:B-1----:R-:W-:Y:S03]  /*b300*/  HMMA.16816.F32 R116, R168.reuse, R136, R116 ;  /* 0x00000088a874723c */ /* 0x042fe60000001874 */
[--C-:B------:R-:W-:Y:S01]  /*b310*/  FADD.FTZ R137, R231, R144.reuse ;  /* 0x00000090e7897221 */ /* 0x100fe20000010000 */
[----:B------:R-:W-:Y:S02]  /*b320*/  PRMT R144, R146, 0x7610, R144 ;  /* 0x0000761092907816 */ /* 0x000fe40000000090 */
[----:B------:R-:W-:Y:S01]  /*b330*/  PRMT R136, R160, 0x5410, R181 ;  /* 0x00005410a0887816 */ /* 0x000fe200000000b5 */
[----:B------:R-:W-:Y:S01]  /*b340*/  FADD.FTZ R137, R230, R137 ;  /* 0x00000089e6897221 */ /* 0x000fe20000010000 */
[C---:B------:R-:W-:Y:S03]  /*b350*/  HMMA.16816.F32 R120, R168.reuse, R138, R120 ;  /* 0x0000008aa878723c */ /* 0x040fe60000001878 */
[----:B------:R-:W-:Y:S01]  /*b360*/  @!P2 PRMT R135, R144, 0x5410, RZ ;  /* 0x000054109087a816 */ /* 0x000fe200000000ff */
[--C-:B------:R-:W-:Y:S01]  /*b370*/  FADD.FTZ R138, R227, R0.reuse ;  /* 0x00000000e38a7221 */ /* 0x100fe20000010000 */
[----:B------:R-:W-:Y:S01]  /*b380*/  LDSM.16.MT88.4 R144, [R206+0x18800] ;  /* 0x01880000ce90783b */ /* 0x000fe20000004200 */
[----:B------:R-:W-:Y:S01]  /*b390*/  LEA R186, P2, R186, R216, 0x1 ;  /* 0x000000d8baba7211 */ /* 0x000fe200078408ff */
[----:B------:R-:W-:Y:S01]  /*b3a0*/  FADD.FTZ R137, R232, R137 ;  /* 0x00000089e8897221 */ /* 0x000fe20000010000 */
[C---:B------:R-:W-:Y:S03]  /*b3b0*/  HMMA.16816.F32 R124, R168.reuse, R140, R124 ;  /* 0x0000008ca87c723c */ /* 0x040fe6000000187c */
[----:B------:R-:W-:Y:S01]  /*b3c0*/  PRMT R0, R179, 0x7632, R0 ;  /* 0x00007632b3007816 */ /* 0x000fe20000000000 */
[----:B------:R-:W-:Y:S01]  /*b3d0*/  FADD.FTZ R155, R155, R137 ;  /* 0x000000899b9b7221 */ /* 0x000fe20000010000 */
[----:B------:R1:W-:Y:S01]  /*b3e0*/  STG.E.U16 desc[UR22][R216.64+-0x7e], R135 ;  /* 0xffff8287d8007986 */ /* 0x0003e2000c101516 */
[----:B------:R-:W-:Y:S01]  /*b3f0*/  LOP3.LUT R179, R196, 0xff, RZ, 0xc0, !PT ;  /* 0x000000ffc4b37812 */ /* 0x000fe200078ec0ff */
[----:B------:R-:W-:Y:S01]  /*b400*/  FADD.FTZ R138, R229, R138 ;  /* 0x0000008ae58a7221 */ /* 0x000fe20000010000 */
[----:B------:R-:W-:Y:S01]  /*b410*/  HMMA.16816.F32 R128, R168, R142, R128 ;  /* 0x0000008ea880723c */ /* 0x000fe20000001880 */
[----:B------:R2:W2:Y:S02]  /*b420*/  LDL.S16 R168, [R1+0x48] ;  /* 0x0000480001a87983 */ /* 0x0004a40000100600 */
[----:B------:R-:W-:Y:S01]  /*b430*/  LOP3.LUT R178, R0, 0xff, RZ, 0xc0, !PT ;  /* 0x000000ff00b27812 */ /* 0x000fe200078ec0ff */
[----:B------:R-:W-:Y:S01]  /*b440*/  FADD.FTZ R154, R154, R138 ;  /* 0x0000008a9a9a7221 */ /* 0x000fe20000010000 */
[--C-:B------:R-:W-:Y:S01]  /*b450*/  HSET2.LE.AND R136, R136, R214.reuse, PT ;  /* 0x000000d688887233 */ /* 0x100fe20003803000 */
[----:B------:R-:W5:Y:S01]  /*b460*/  LDSM.16.MT88.4 R140, [R204+0x18800] ;  /* 0x01880000cc8c783b */ /* 0x000f620000004200 */
[----:B------:R-:W-:Y:S01]  /*b470*/  PRMT R137, R178, 0x5410, R180 ;  /* 0x00005410b2897816 */ /* 0x000fe200000000b4 */
[----:B------:R-:W-:Y:S01]  /*b480*/  FADD.FTZ R154, R187, R154 ;  /* 0x0000009abb9a7221 */ /* 0x000fe20000010000 */
[----:B------:R-:W-:Y:S01]  /*b490*/  PRMT R0, R2, 0x5410, R156 ;  /* 0x0000541002007816 */ /* 0x000fe2000000009c */
[----:B---3--:R-:W-:Y:S01]  /*b4a0*/  @!P6 HADD2 R152, -R172.H0_H0, -RZ.H0_H0 ;  /* 0xa00000ffac98e230 */ /* 0x008fe20000000900 */
[----:B------:R-:W-:Y:S01]  /*b4b0*/  PRMT R138, R179, 0x5410, R197 ;  /* 0x00005410b38a7816 */ /* 0x000fe200000000c5 */
[----:B------:R-:W-:Y:S01]  /*b4c0*/  FADD.FTZ R155, R194, R155 ;  /* 0x0000009bc29b7221 */ /* 0x000fe20000010000 */
[----:B------:R-:W-:Y:S01]  /*b4d0*/  LOP3.LUT R136, R0, R136, RZ, 0xc0, !PT ;  /* 0x0000008800887212 */ /* 0x000fe200078ec0ff */
[----:B------:R-:W-:Y:S01]  /*b4e0*/  MUFU.EX2 R194, R222 ;  /* 0x000000de00c27308 */ /* 0x000fe20000000800 */
[--C-:B------:R-:W-:Y:S01]  /*b4f0*/  HSET2.LE.AND R137, R137, R214.reuse, PT ;  /* 0x000000d689897233 */ /* 0x100fe20003803000 */
[----:B------:R3:W-:Y:S01]  /*b500*/  @!P6 STL.S16 [R1+0x64], R152 ;  /* 0x000064980100e387 */ /* 0x0007e20000100600 */
[----:B------:R-:W-:Y:S01]  /*b510*/  PRMT R0, R157, 0x5410, R158 ;  /* 0x000054109d007816 */ /* 0x000fe2000000009e */
[----:B------:R-:W-:Y:S01]  /*b520*/  FADD.FTZ R155, R193, R155 ;  /* 0x0000009bc19b7221 */ /* 0x000fe20000010000 */
[----:B------:R-:W-:Y:S01]  /*b530*/  PRMT R139, R198, 0x5410, R199 ;  /* 0x00005410c68b7816 */ /* 0x000fe200000000c7 */
[----:B------:R-:W-:Y:S01]  /*b540*/  FADD.FTZ R154, R161, R154 ;  /* 0x0000009aa19a7221 */ /* 0x000fe20000010000 */
[----:B------:R-:W-:Y:S03]  /*b550*/  LOP3.LUT R137, R0, R137, RZ, 0xc0, !PT ;  /* 0x0000008900897212 */ /* 0x000fe600078ec0ff */
[----:B------:R-:W-:Y:S01]  /*b560*/  MUFU.EX2 R193, R224 ;  /* 0x000000e000c17308 */ /* 0x000fe20000000800 */
[--C-:B------:R-:W-:Y:S01]  /*b570*/  HSET2.LE.AND R138, R138, R214.reuse, PT ;  /* 0x000000d68a8a7233 */ /* 0x100fe20003803000 */
[----:B------:R-:W-:Y:S01]  /*b580*/  FADD.FTZ R154, R164, R154 ;  /* 0x0000009aa49a7221 */ /* 0x000fe20000010000 */
[----:B------:R-:W-:Y:S02]  /*b590*/  LOP3.LUT R139, R139, 0xff00ff, RZ, 0xc0, !PT ;  /* 0x00ff00ff8b8b7812 */ /* 0x000fe400078ec0ff */
[----:B------:R-:W-:Y:S02]  /*b5a0*/  PRMT R0, R163, 0x5410, R162 ;  /* 0x00005410a3007816 */ /* 0x000fe400000000a2 */
[----:B-1----:R-:W-:Y:S02]  /*b5b0*/  PRMT R135, R152, 0x7610, R135 ;  /* 0x0000761098877816 */ /* 0x002fe40000000087 */
[----:B------:R-:W-:Y:S02]  /*b5c0*/  LOP3.LUT R138, R0, R138, RZ, 0xc0, !PT ;  /* 0x0000008a008a7212 */ /* 0x000fe400078ec0ff */
[--C-:B------:R-:W-:Y:S02]  /*b5d0*/  HSET2.LE.AND R139, R139, R214.reuse, PT ;  /* 0x000000d68b8b7233 */ /* 0x100fe40003803000 */
[----:B------:R-:W-:Y:S02]  /*b5e0*/  PRMT R0, R159, 0x5410, R165 ;  /* 0x000054109f007816 */ /* 0x000fe400000000a5 */
[----:B------:R-:W-:Y:S02]  /*b5f0*/  @!P6 PRMT R172, R135, 0x5410, RZ ;  /* 0x0000541087ace816 */ /* 0x000fe400000000ff */
[----:B------:R-:W-:Y:S01]  /*b600*/  LOP3.LUT R139, R0, R139, RZ, 0xc0, !PT ;  /* 0x0000008b008b7212 */ /* 0x000fe200078ec0ff */
[----:B------:R-:W-:Y:S01]  /*b610*/  IMAD.U32 R0, RZ, RZ, UR14 ;  /* 0x0000000eff007e24 */ /* 0x000fe2000f8e00ff */
[----:B------:R-:W-:Y:S01]  /*b620*/  ISETP.LE.U32.AND P6, PT, R185, UR7, PT ;  /* 0x00000007b9007c0c */ /* 0x000fe2000bfc3070 */
[----:B---3--:R-:W-:Y:S01]  /*b630*/  IMAD.WIDE.U32 R152, R220, -0x326172a9, RZ ;  /* 0xcd9e8d57dc987825 */ /* 0x008fe200078e00ff */
[----:B------:R-:W-:Y:S02]  /*b640*/  MUFU.EX2 R185, R203 ;  /* 0x000000cb00b97308 */ /* 0x000fe40000000800 */
[----:B------:R-:W-:Y:S01]  /*b650*/  LEA.HI.X.SX32 R187, R0, R217, 0x1, P2 ;  /* 0x000000d900bb7211 */ /* 0x000fe200010f0eff */
[C---:B-----5:R-:W-:Y:S04]  /*b660*/  HMMA.16816.F32 R4, R136.reuse, R140, R4 ;  /* 0x0000008c8804723c */ /* 0x060fe80000001804 */
[----:B------:R-:W-:Y:S01]  /*b670*/  STG.E.U16 desc[UR22][R186.64+-0x80], R172 ;  /* 0xffff80acba007986 */ /* 0x000fe2000c101516 */
[----:B----4-:R-:W-:Y:S01]  /*b680*/  @!P5 HADD2 R134, -R173.H0_H0, -RZ.H0_H0 ;  /* 0xa00000ffad86d230 */ /* 0x010fe20000000900 */
[----:B------:R-:W-:Y:S01]  /*b690*/  LOP3.LUT R181, R190, UR13, R153, 0x96, !PT ;  /* 0x0000000dbeb57c12 */ /* 0x000fe2000f8e9699 */
[----:B------:R-:W-:Y:S01]  /*b6a0*/  MUFU.EX2 R203, R235 ;  /* 0x000000eb00cb7308 */ /* 0x000fe20000000800 */
[C---:B------:R-:W-:Y:S01]  /*b6b0*/  HMMA.16816.F32 R8, R136.reuse, R142, R8 ;  /* 0x0000008e8808723c */ /* 0x040fe20000001808 */
[----:B------:R-:W1:Y:S02]  /*b6c0*/  LDSM.16.MT88.4 R140, [R133+0x800] ;  /* 0x00080000858c783b */ /* 0x000e640000004200 */
[----:B------:R-:W-:Y:S01]  /*b6d0*/  PRMT R0, R134, 0x7610, R0 ;  /* 0x0000761086007816 */ /* 0x000fe20000000000 */
[----:B------:R-:W-:Y:S01]  /*b6e0*/  @!P6 HADD2 R167, -R174.H0_H0, -RZ.H0_H0 ;  /* 0xa00000ffaea7e230 */ /* 0x000fe20000000900 */
[----:B------:R-:W-:Y:S02]  /*b6f0*/  ISETP.GT.U32.AND P2, PT, R188, UR7, PT ;  /* 0x00000007bc007c0c */ /* 0x000fe4000bf44070 */
[----:B------:R-:W-:Y:S01]  /*b700*/  @!P5 PRMT R173, R0, 0x5410, RZ ;  /* 0x0000541000add816 */ /* 0x000fe200000000ff */
[C---:B------:R-:W-:Y:S01]  /*b710*/  HMMA.16816.F32 R12, R136.reuse, R144, R12 ;  /* 0x00000090880c723c */ /* 0x040fe2000000180c */
[----:B------:R3:W-:Y:S01]  /*b720*/  @!P5 STL.S16 [R1+0x60], R134 ;  /* 0x000060860100d387 */ /* 0x0007e20000100600 */
[----:B------:R-:W-:Y:S01]  /*b730*/  MUFU.EX2 R188, R221 ;  /* 0x000000dd00bc7308 */ /* 0x000fe20000000800 */
[----:B------:R-:W-:Y:S02]  /*b740*/  ISETP.GT.U32.AND P5, PT, R189, UR7, PT ;  /* 0x00000007bd007c0c */ /* 0x000fe4000bfa4070 */
[----:B------:R4:W5:Y:S03]  /*b750*/  LDL.S16 R190, [R1+0x50] ;  /* 0x0000500001be7983 */ /* 0x0009660000100600 */
[C---:B------:R-:W-:Y:S01]  /*b760*/  HMMA.16816.F32 R16, R136.reuse, R146, R16 ;  /* 0x000000928810723c */ /* 0x040fe20000001810 */
[----:B------:R-:W-:Y:S04]  /*b770*/  @!P6 STL.S16 [R1+0x5c], R167 ;  /* 0x00005ca70100e387 */ /* 0x000fe80000100600 */
[----:B------:R4:W4:Y:S04]  /*b780*/  LDL.S16 R189, [R1+0x4c] ;  /* 0x00004c0001bd7983 */ /* 0x0009280000100600 */
[----:B------:R-:W1:Y:S08]  /*b790*/  LDSM.16.MT88.4 R144, [R184+0x800] ;  /* 0x00080000b890783b */ /* 0x000e700000004200 */
[----:B------:R1:W-:Y:S01]  /*b7a0*/  STG.E.U16 desc[UR22][R186.64+-0x7e], R173 ;  /* 0xffff82adba007986 */ /* 0x0003e2000c101516 */
[----:B---3--:R-:W-:Y:S05]  /*b7b0*/  IMAD.WIDE.U32 R134, R219, -0x326172a9, RZ ;  /* 0xcd9e8d57db867825 */ /* 0x008fea00078e00ff */
[----:B------:R-:W-:Y:S01]  /*b7c0*/  LOP3.LUT R152, R152, UR12, R135, 0x96, !PT ;  /* 0x0000000c98987c12 */ /* 0x000fe2000f8e9687 */
[C---:B-1----:R-:W-:Y:S03]  /*b7d0*/  HMMA.16816.F32 R20, R136.reuse, R140, R20 ;  /* 0x0000008c8814723c */ /* 0x042fe60000001814 */
[----:B------:R-:W-:Y:S02]  /*b7e0*/  LOP3.LUT R153, R152, 0xffff, RZ, 0xc0, !PT ;  /* 0x0000ffff98997812 */ /* 0x000fe400078ec0ff */
[C---:B------:R-:W-:Y:S02]  /*b7f0*/  PRMT R172, R134.reuse, 0x7771, RZ ;  /* 0x0000777186ac7816 */ /* 0x040fe400000000ff */
[----:B------:R-:W-:Y:S01]  /*b800*/  SHF.R.U32.HI R153, RZ, 0x8, R153 ;  /* 0x00000008ff997819 */ /* 0x000fe20000011699 */
[C---:B------:R-:W-:Y:S01]  /*b810*/  HMMA.16816.F32 R24, R136.reuse, R142, R24 ;  /* 0x0000008e8818723c */ /* 0x040fe20000001818 */
[----:B------:R-:W1:Y:S02]  /*b820*/  LDSM.16.MT88.4 R140, [R204+0x1a800] ;  /* 0x01a80000cc8c783b */ /* 0x000e640000004200 */
[----:B------:R-:W-:Y:S02]  /*b830*/  LOP3.LUT R0, R153, 0xffff, RZ, 0xc0, !PT ;  /* 0x0000ffff99007812 */ /* 0x000fe400078ec0ff */
[C---:B------:R-:W-:Y:S02]  /*b840*/  PRMT R195, R134.reuse, 0x7773, RZ ;  /* 0x0000777386c37816 */ /* 0x040fe400000000ff */
[----:B------:R-:W-:Y:S01]  /*b850*/  PRMT R173, R134, 0x7772, RZ ;  /* 0x0000777286ad7816 */ /* 0x000fe200000000ff */
[C---:B------:R-:W-:Y:S08]  /*b860*/  HMMA.16816.F32 R28, R136.reuse, R144, R28 ;  /* 0x00000090881c723c */ /* 0x040ff0000000181c */
        /* <DEDUP_REMOVED lines=22> */
[----:B------:R-:W1:Y:S02]  /*b9d0*/  LDSM.16.MT88.4 R140, [R206+0x1e800] ;  /* 0x01e80000ce8c783b */ /* 0x000e640000004200 */
[----:B--2---:R-:W-:Y:S05]  /*b9e0*/  @P5 HADD2 R168, -R175.H0_H0, -RZ.H0_H0 ;  /* 0xa00000ffafa85230 */ /* 0x004fea0000000900 */
[C---:B------:R-:W-:Y:S01]  /*b9f0*/  HMMA.16816.F32 R92, R136.reuse, R148, R92 ;  /* 0x00000094885c723c */ /* 0x040fe2000000185c */
[----:B------:R2:W-:Y:S02]  /*ba00*/  @P5 STL.S16 [R1+0x48], R168 ;  /* 0x000048a801005387 */ /* 0x0005e40000100600 */
[----:B------:R-:W-:Y:S02]  /*ba10*/  PRMT R170, R168, 0x7610, R170 ;  /* 0x00007610a8aa7816 */ /* 0x000fe400000000aa */
[----:B------:R1:W4:Y:S01]  /*ba20*/  LDL.S16 R171, [R1+0x3c] ;  /* 0x00003c0001ab7983 */ /* 0x0003220000100600 */
[----:B------:R-:W-:Y:S02]  /*ba30*/  PRMT R148, R167, 0x7610, R148 ;  /* 0x00007610a7947816 */ /* 0x000fe40000000094 */
[C---:B------:R-:W-:Y:S01]  /*ba40*/  HMMA.16816.F32 R96, R136.reuse, R150, R96 ;  /* 0x000000968860723c */ /* 0x040fe20000001860 */
[----:B------:R-:W2:Y:S02]  /*ba50*/  MUFU.EX2 R167, R201 ;  /* 0x000000c900a77308 */ /* 0x000ea40000000800 */
[----:B------:R-:W-:Y:S02]  /*ba60*/  @P5 PRMT R175, R170, 0x5410, RZ ;  /* 0x00005410aaaf5816 */ /* 0x000fe400000000ff */
[----:B------:R4:W4:Y:S01]  /*ba70*/  LDL.S16 R170, [R1+0x38] ;  /* 0x0000380001aa7983 */ /* 0x0009220000100600 */
[----:B------:R-:W-:Y:S02]  /*ba80*/  ISETP.LE.U32.AND P5, PT, R160, UR7, PT ;  /* 0x00000007a0007c0c */ /* 0x000fe4000bfa3070 */
[C---:B---3--:R-:W-:Y:S01]  /*ba90*/  HMMA.16816.F32 R100, R136.reuse, R144, R100 ;  /* 0x000000908864723c */ /* 0x048fe20000001864 */
[----:B------:R-:W-:Y:S02]  /*baa0*/  STG.E.U16 desc[UR22][R216.64+-0x6e], R175 ;  /* 0xffff92afd8007986 */ /* 0x000fe4000c101516 */
[----:B------:R-:W-:Y:S02]  /*bab0*/  @!P6 PRMT R174, R148, 0x5410, RZ ;  /* 0x0000541094aee816 */ /* 0x000fe400000000ff */
[----:B------:R-:W3:Y:S01]  /*bac0*/  LDSM.16.MT88.4 R148, [R133+0x6800] ;  /* 0x006800008594783b */ /* 0x000ee20000004200 */
[----:B------:R-:W-:Y:S02]  /*bad0*/  ISETP.LE.U32.AND P6, PT, R0, UR7, PT ;  /* 0x0000000700007c0c */ /* 0x000fe4000bfc3070 */
[C---:B------:R-:W-:Y:S03]  /*bae0*/  HMMA.16816.F32 R104, R136.reuse, R146, R104 ;  /* 0x000000928868723c */ /* 0x040fe60000001868 */
[----:B------:R-:W-:Y:S01]  /*baf0*/  F2FP.F16.F32.PACK_AB R0, R182, R166 ;  /* 0x000000a6b600723e */ /* 0x000fe200000000ff */
[----:B--2---:R-:W-:Y:S01]  /*bb00*/  IMAD.MOV.U32 R168, RZ, RZ, R134 ;  /* 0x000000ffffa87224 */ /* 0x004fe200078e0086 */
[----:B------:R-:W2:Y:S01]  /*bb10*/  LDSM.16.MT88.4 R144, [R184+0x6800] ;  /* 0x00680000b890783b */ /* 0x000ea20000004200 */
[----:B------:R-:W-:Y:S01]  /*bb20*/  F2FP.F16.F32.PACK_AB R134, R185, R167 ;  /* 0x000000a7b986723e */ /* 0x000fe200000000ff */
[----:B------:R-:W-:Y:S01]  /*bb30*/  FADD.FTZ R167, R167, R154 ;  /* 0x0000009aa7a77221 */ /* 0x000fe20000010000 */
[----:B------:R-:W-:Y:S01]  /*bb40*/  PRMT R135, R0, 0x7632, R135 ;  /* 0x0000763200877816 */ /* 0x000fe20000000087 */
[C---:B-1----:R-:W-:Y:S03]  /*bb50*/  HMMA.16816.F32 R108, R136.reuse, R140, R108 ;  /* 0x0000008c886c723c */ /* 0x042fe6000000186c */
[----:B------:R-:W-:Y:S01]  /*bb60*/  FADD.FTZ R141, R192, R155 ;  /* 0x0000009bc08d7221 */ /* 0x000fe20000010000 */
[----:B------:R1:W-:Y:S01]  /*bb70*/  STG.E.U16 desc[UR22][R216.64+-0x70], R174 ;  /* 0xffff90aed8007986 */ /* 0x0003e2000c101516 */
[----:B------:R-:W-:Y:S01]  /*bb80*/  FADD.FTZ R167, R185, R167 ;  /* 0x000000a7b9a77221 */ /* 0x000fe20000010000 */
[----:B------:R-:W-:Y:S01]  /*bb90*/  PRMT R161, R134, 0x7632, R161 ;  /* 0x0000763286a17816 */ /* 0x000fe200000000a1 */
[----:B------:R-:W-:Y:S01]  /*bba0*/  FADD.FTZ R166, R166, R141 ;  /* 0x0000008da6a67221 */ /* 0x000fe20000010000 */
[C---:B------:R-:W-:Y:S03]  /*bbb0*/  HMMA.16816.F32 R112, R136.reuse, R142, R112 ;  /* 0x0000008e8870723c */ /* 0x040fe60000001870 */
[----:B------:R-:W-:Y:S01]  /*bbc0*/  PRMT R141, R0, 0x5410, R135 ;  /* 0x00005410008d7816 */ /* 0x000fe20000000087 */
[----:B------:R-:W-:Y:S01]  /*bbd0*/  FADD.FTZ R166, R182, R166 ;  /* 0x000000a6b6a67221 */ /* 0x000fe20000010000 */
[----:B------:R-:W-:Y:S02]  /*bbe0*/  F2FP.F16.F32.PACK_AB R160, R194, R188 ;  /* 0x000000bcc2a0723e */ /* 0x000fe400000000ff */
[----:B------:R-:W-:Y:S02]  /*bbf0*/  F2FP.F16.F32.PACK_AB R182, R203, R218 ;  /* 0x000000dacbb6723e */ /* 0x000fe400000000ff */
[----:B------:R-:W-:Y:S01]  /*bc00*/  PRMT R164, R160, 0x7632, R164 ;  /* 0x00007632a0a47816 */ /* 0x000fe200000000a4 */
[----:B-----5:R-:W-:Y:S01]  /*bc10*/  @P4 HADD2 R190, -R177.H0_H0, -RZ.H0_H0 ;  /* 0xa00000ffb1be4230 */ /* 0x020fe20000000900 */
[C---:B---3--:R-:W-:Y:S01]  /*bc20*/  HMMA.16816.F32 R116, R136.reuse, R148, R116 ;  /* 0x000000948874723c */ /* 0x048fe20000001874 */
[----:B-1----:R-:W1:Y:S03]  /*bc30*/  MUFU.EX2 R174, R223 ;  /* 0x000000df00ae7308 */ /* 0x002e660000000800 */
[----:B------:R-:W-:Y:S01]  /*bc40*/  @P4 STL.S16 [R1+0x50], R190 ;  /* 0x000050be01004387 */ /* 0x000fe20000100600 */
[----:B------:R-:W-:Y:S01]  /*bc50*/  PRMT R169, R190, 0x7610, R169 ;  /* 0x00007610bea97816 */ /* 0x000fe200000000a9 */
[----:B----4-:R-:W-:Y:S02]  /*bc60*/  @P2 HADD2 R189, -R176.H0_H0, -RZ.H0_H0 ;  /* 0xa00000ffb0bd2230 */ /* 0x010fe40000000900 */
[C---:B------:R-:W-:Y:S01]  /*bc70*/  HMMA.16816.F32 R120, R136.reuse, R150, R120 ;  /* 0x000000968878723c */ /* 0x040fe20000001878 */
[----:B------:R-:W3:Y:S02]  /*bc80*/  LDSM.16.MT88.4 R148, [R204+0x19000] ;  /* 0x01900000cc94783b */ /* 0x000ee40000004200 */
[----:B------:R-:W-:Y:S02]  /*bc90*/  @P4 PRMT R177, R169, 0x5410, RZ ;  /* 0x00005410a9b14816 */ /* 0x000fe400000000ff */
[----:B------:R-:W-:Y:S02]  /*bca0*/  PRMT R140, R189, 0x7610, R140 ;  /* 0x00007610bd8c7816 */ /* 0x000fe4000000008c */
[----:B------:R-:W-:Y:S01]  /*bcb0*/  LOP3.LUT R169, R152, 0xff, RZ, 0xc0, !PT ;  /* 0x000000ff98a97812 */ /* 0x000fe200078ec0ff */
[C---:B--2---:R-:W-:Y:S01]  /*bcc0*/  HMMA.16816.F32 R124, R136.reuse, R144, R124 ;  /* 0x00000090887c723c */ /* 0x044fe2000000187c */
[----:B------:R-:W-:Y:S02]  /*bcd0*/  @P2 STL.S16 [R1+0x4c], R189 ;  /* 0x00004cbd01002387 */ /* 0x000fe40000100600 */
[----:B------:R-:W-:Y:S02]  /*bce0*/  @P2 PRMT R176, R140, 0x5410, RZ ;  /* 0x000054108cb02816 */ /* 0x000fe400000000ff */
[----:B------:R-:W-:Y:S01]  /*bcf0*/  STG.E.U16 desc[UR22][R186.64+-0x70], R177 ;  /* 0xffff90b1ba007986 */ /* 0x000fe2000c101516 */
[----:B------:R-:W-:Y:S02]  /*bd00*/  PRMT R140, R169, 0x5410, R153 ;  /* 0x00005410a98c7816 */ /* 0x000fe40000000099 */
[----:B------:R-:W-:Y:S01]  /*bd10*/  HMMA.16816.F32 R128, R136, R146, R128 ;  /* 0x000000928880723c */ /* 0x000fe20000001880 */
[----:B------:R-:W-:Y:S02]  /*bd20*/  STG.E.U16 desc[UR22][R186.64+-0x6e], R176 ;  /* 0xffff92b0ba007986 */ /* 0x000fe4000c101516 */
[--C-:B------:R-:W-:Y:S02]  /*bd30*/  HSET2.LE.AND R140, R140, R214.reuse, PT ;  /* 0x000000d68c8c7233 */ /* 0x100fe40003803000 */
[----:B------:R-:W-:Y:S01]  /*bd40*/  LDSM.16.MT88.4 R136, [R133+0x1000] ;  /* 0x001000008588783b */ /* 0x000fe20000004200 */
[----:B------:R-:W-:Y:S02]  /*bd50*/  ISETP.LE.U32.AND P2, PT, R180, UR7, PT ;  /* 0x00000007b4007c0c */ /* 0x000fe4000bf43070 */
[----:B------:R-:W-:Y:S02]  /*bd60*/  LOP3.LUT R140, R141, R140, RZ, 0xc0, !PT ;  /* 0x0000008c8d8c7212 */ /* 0x000fe400078ec0ff */
[----:B------:R-:W-:Y:S02]  /*bd70*/  PRMT R141, R152, 0x7632, R141 ;  /* 0x00007632988d7816 */ /* 0x000fe4000000008d */
[----:B------:R-:W-:Y:S01]  /*bd80*/  ISETP.LE.U32.AND P4, PT, R179, UR7, PT ;  /* 0x00000007b3007c0c */ /* 0x000fe2000bf83070 */
[----:B------:R-:W-:Y:S01]  /*bd90*/  LDSM.16.MT88.4 R144, [R184+0x1000] ;  /* 0x00100000b890783b */ /* 0x000fe20000004200 */
[----:B------:R-:W-:Y:S07]  /*bda0*/  @!P5 HADD2 R171, -R2.H0_H0, -RZ.H0_H0 ;  /* 0xa00000ff02abd230 */ /* 0x000fee0000000900 */
[----:B------:R2:W-:Y:S01]  /*bdb0*/  @!P5 STL.S16 [R1+0x3c], R171 ;  /* 0x00003cab0100d387 */ /* 0x0005e20000100600 */
[----:B------:R-:W-:Y:S01]  /*bdc0*/  PRMT R142, R171, 0x7610, R142 ;  /* 0x00007610ab8e7816 */ /* 0x000fe2000000008e */
[----:B------:R-:W-:Y:S03]  /*bdd0*/  @!P3 HADD2 R170, -R156.H0_H0, -RZ.H0_H0 ;  /* 0xa00000ff9caab230 */ /* 0x000fe60000000900 */
[----:B------:R-:W-:Y:S02]  /*bde0*/  @!P5 PRMT R2, R142, 0x5410, RZ ;  /* 0x000054108e02d816 */ /* 0x000fe400000000ff */
[----:B------:R-:W-:Y:S01]  /*bdf0*/  ISETP.LE.U32.AND P5, PT, R178, UR7, PT ;  /* 0x00000007b2007c0c */ /* 0x000fe2000bfa3070 */
[----:B------:R4:W-:Y:S01]  /*be00*/  @!P3 STL.S16 [R1+0x38], R170 ;  /* 0x000038aa0100b387 */ /* 0x0009e20000100600 */
[----:B------:R-:W-:Y:S03]  /*be10*/  PRMT R143, R170, 0x7610, R143 ;  /* 0x00007610aa8f7816 */ /* 0x000fe6000000008f */
[----:B------:R1:W5:Y:S01]  /*be20*/  LDL.S16 R201, [R1+0x34] ;  /* 0x0000340001c97983 */ /* 0x0003620000100600 */
[----:B------:R-:W-:Y:S02]  /*be30*/  @!P3 PRMT R156, R143, 0x5410, RZ ;  /* 0x000054108f9cb816 */ /* 0x000fe400000000ff */
[----:B------:R-:W-:Y:S01]  /*be40*/  PRMT R143, R173, 0x5410, R195 ;  /* 0x00005410ad8f7816 */ /* 0x000fe200000000c3 */
[----:B------:R1:W5:Y:S01]  /*be50*/  LDL.S16 R196, [R1+0x2c] ;  /* 0x00002c0001c47983 */ /* 0x0003620000100600 */
[----:B------:R-:W-:Y:S02]  /*be60*/  ISETP.GT.U32.AND P3, PT, R197, UR7, PT ;  /* 0x00000007c5007c0c */ /* 0x000fe4000bf64070 */
[----:B------:R-:W-:Y:S01]  /*be70*/  LOP3.LUT R143, R143, 0xff00ff, RZ, 0xc0, !PT ;  /* 0x00ff00ff8f8f7812 */ /* 0x000fe200078ec0ff */
[----:B------:R1:W5:Y:S01]  /*be80*/  LDL.S16 R175, [R1+0x30] ;  /* 0x0000300001af7983 */ /* 0x0003620000100600 */
[----:B------:R-:W-:Y:S03]  /*be90*/  MUFU.EX2 R197, R238 ;  /* 0x000000ee00c57308 */ /* 0x000fe60000000800 */
[----:B------:R3:W-:Y:S01]  /*bea0*/  STG.E.U16 desc[UR22][R216.64+-0x60], R2 ;  /* 0xffffa002d8007986 */ /* 0x0007e2000c101516 */
[----:B--2---:R-:W-:Y:S02]  /*beb0*/  LOP3.LUT R171, R168, 0xff, RZ, 0xc0, !PT ;  /* 0x000000ffa8ab7812 */ /* 0x004fe400078ec0ff */
[----:B------:R-:W-:Y:S01]  /*bec0*/  LOP3.LUT R168, R141, 0xff, RZ, 0xc0, !PT ;  /* 0x000000ff8da87812 */ /* 0x000fe200078ec0ff */
[----:B------:R2:W-:Y:S01]  /*bed0*/  STG.E.U16 desc[UR22][R216.64+-0x5e], R156 ;  /* 0xffffa29cd8007986 */ /* 0x0005e2000c101516 */
[----:B------:R-:W-:Y:S02]  /*bee0*/  PRMT R142, R171, 0x5410, R172 ;  /* 0x00005410ab8e7816 */ /* 0x000fe400000000ac */
[--C-:B------:R-:W-:Y:S01]  /*bef0*/  HSET2.LE.AND R143, R143, R214.reuse, PT ;  /* 0x000000d68f8f7233 */ /* 0x100fe20003803000 */
[----:B------:R1:W5:Y:S01]  /*bf00*/  LDL.S16 R192, [R1+0x28] ;  /* 0x0000280001c07983 */ /* 0x0003620000100600 */
[----:B----4-:R-:W-:Y:S02]  /*bf10*/  SHF.R.U32.HI R170, RZ, 0x18, R152 ;  /* 0x00000018ffaa7819 */ /* 0x010fe40000011698 */
[--C-:B------:R-:W-:Y:S01]  /*bf20*/  HSET2.LE.AND R142, R142, R214.reuse, PT ;  /* 0x000000d68e8e7233 */ /* 0x100fe20003803000 */
[----:B------:R-:W4:Y:S01]  /*bf30*/  LDSM.16.MT88.4 R152, [R206+0x19000] ;  /* 0x01900000ce98783b */ /* 0x000f220000004200 */
[----:B------:R-:W-:Y:S05]  /*bf40*/  PRMT R141, R168, 0x5410, R170 ;  /* 0x00005410a88d7816 */ /* 0x000fea00000000aa */
[--C-:B------:R-:W-:Y:S02]  /*bf50*/  HSET2.LE.AND R141, R141, R214.reuse, PT ;  /* 0x000000d68d8d7233 */ /* 0x100fe40003803000 */
[----:B------:R2:W5:Y:S04]  /*bf60*/  LDL.S16 R191, [R1+0x20] ;  /* 0x0000200001bf7983 */ /* 0x0005680000100600 */
[----:B------:R2:W5:Y:S01]  /*bf70*/  LDL.S16 R190, [R1+0x24] ;  /* 0x0000240001be7983 */ /* 0x0005620000100600 */
[----:B---3--:R-:W-:Y:S03]  /*bf80*/  PRMT R2, R134, 0x5410, R161 ;  /* 0x0000541086027816 */ /* 0x008fe600000000a1 */
[----:B------:R3:W3:Y:S01]  /*bf90*/  LDL.S16 R189, [R1+0x14] ;  /* 0x0000140001bd7983 */ /* 0x0006e20000100600 */
[----:B------:R-:W-:Y:S02]  /*bfa0*/  LOP3.LUT R141, R2, R141, RZ, 0xc0, !PT ;  /* 0x0000008d028d7212 */ /* 0x000fe400078ec0ff */
[----:B------:R-:W-:Y:S04]  /*bfb0*/  PRMT R2, R160, 0x5410, R164 ;  /* 0x00005410a0027816 */ /* 0x000fe800000000a4 */
[----:B------:R-:W-:Y:S02]  /*bfc0*/  LOP3.LUT R142, R2, R142, RZ, 0xc0, !PT ;  /* 0x0000008e028e7212 */ /* 0x000fe400078ec0ff */
[----:B-1----:R-:W-:Y:S04]  /*bfd0*/  F2FP.F16.F32.PACK_AB R2, R193, R174 ;  /* 0x000000aec102723e */ /* 0x002fe800000000ff */
[C---:B------:R-:W-:Y:S04]  /*bfe0*/  PRMT R183, R2.reuse, 0x7632, R183 ;  /* 0x0000763202b77816 */ /* 0x040fe800000000b7 */
[----:B--2---:R-:W-:Y:S04]  /*bff0*/  PRMT R156, R2, 0x5410, R183 ;  /* 0x00005410029c7816 */ /* 0x004fe800000000b7 */
[----:B------:R-:W-:Y:S07]  /*c000*/  LOP3.LUT R143, R156, R143, RZ, 0xc0, !PT ;  /* 0x0000008f9c8f7212 */ /* 0x000fee00078ec0ff */
[C---:B------:R-:W-:Y:S08]  /*c010*/  HMMA.16816.F32 R4, R140.reuse, R148, R4 ;  /* 0x000000948c04723c */ /* 0x040ff00000001804 */
[C---:B------:R-:W-:Y:S01]  /*c020*/  HMMA.16816.F32 R8, R140.reuse, R150, R8 ;  /* 0x000000968c08723c */ /* 0x040fe20000001808 */
[----:B------:R-:W1:Y:S07]  /*c030*/  LDSM.16.MT88.4 R148, [R204+0x1b000] ;  /* 0x01b00000cc94783b */ /* 0x000e6e0000004200 */
        /* <DEDUP_REMOVED lines=20> */
[----:B------:R-:W4:Y:S07]  /*c180*/  LDSM.16.MT88.4 R144, [R184+0x5000] ;  /* 0x00500000b890783b */ /* 0x000f2e0000004200 */
[C---:B-1----:R-:W-:Y:S08]  /*c190*/  HMMA.16816.F32 R68, R140.reuse, R148, R68 ;  /* 0x000000948c44723c */ /* 0x042ff00000001844 */
[C---:B------:R-:W-:Y:S08]  /*c1a0*/  HMMA.16816.F32 R72, R140.reuse, R150, R72 ;  /* 0x000000968c48723c */ /* 0x040ff00000001848 */
[C---:B--2---:R-:W-:Y:S08]  /*c1b0*/  HMMA.16816.F32 R76, R140.reuse, R152, R76 ;  /* 0x000000988c4c723c */ /* 0x044ff0000000184c */
[C---:B------:R-:W-:Y:S08]  /*c1c0*/  HMMA.16816.F32 R80, R140.reuse, R154, R80 ;  /* 0x0000009a8c50723c */ /* 0x040ff00000001850 */
[C---:B----4-:R-:W-:Y:S08]  /*c1d0*/  HMMA.16816.F32 R84, R140.reuse, R136, R84 ;  /* 0x000000888c54723c */ /* 0x050ff00000001854 */
[C---:B------:R-:W-:Y:S01]  /*c1e0*/  HMMA.16816.F32 R88, R140.reuse, R138, R88 ;  /* 0x0000008a8c58723c */ /* 0x040fe20000001858 */
[----:B------:R-:W-:Y:S07]  /*c1f0*/  LDSM.16.MT88.4 R136, [R206+0x1f000] ;  /* 0x01f00000ce88783b */ /* 0x000fee0000004200 */
[C---:B------:R-:W-:Y:S08]  /*c200*/  HMMA.16816.F32 R92, R140.reuse, R144, R92 ;  /* 0x000000908c5c723c */ /* 0x040ff0000000185c */
[C---:B------:R-:W-:Y:S03]  /*c210*/  HMMA.16816.F32 R96, R140.reuse, R146, R96 ;  /* 0x000000928c60723c */ /* 0x040fe60000001860 */
[----:B-----5:R-:W-:Y:S02]  /*c220*/  @!P5 HADD2 R201, -R157.H0_H0, -RZ.H0_H0 ;  /* 0xa00000ff9dc9d230 */ /* 0x020fe40000000900 */
[----:B------:R-:W-:Y:S03]  /*c230*/  @!P2 HADD2 R196, -R158.H0_H0, -RZ.H0_H0 ;  /* 0xa00000ff9ec4a230 */ /* 0x000fe60000000900 */
[----:B------:R1:W-:Y:S01]  /*c240*/  @!P5 STL.S16 [R1+0x34], R201 ;  /* 0x000034c90100d387 */ /* 0x0003e20000100600 */
[----:B------:R-:W-:Y:S01]  /*c250*/  PRMT R185, R201, 0x7610, R185 ;  /* 0x00007610c9b97816 */ /* 0x000fe200000000b9 */
[----:B------:R-:W-:Y:S02]  /*c260*/  @!P4 HADD2 R175, -R163.H0_H0, -RZ.H0_H0 ;  /* 0xa00000ffa3afc230 */ /* 0x000fe40000000900 */
[----:B------:R-:W-:Y:S01]  /*c270*/  @!P2 STL.S16 [R1+0x2c], R196 ;  /* 0x00002cc40100a387 */ /* 0x000fe20000100600 */
[----:B------:R-:W-:Y:S02]  /*c280*/  @!P5 PRMT R157, R185, 0x5410, RZ ;  /* 0x00005410b99dd816 */ /* 0x000fe400000000ff */
[----:B------:R-:W-:Y:S01]  /*c290*/  ISETP.GT.U32.AND P5, PT, R198, UR7, PT ;  /* 0x00000007c6007c0c */ /* 0x000fe2000bfa4070 */
[----:B------:R2:W-:Y:S01]  /*c2a0*/  @!P4 STL.S16 [R1+0x30], R175 ;  /* 0x000030af0100c387 */ /* 0x0005e20000100600 */
[----:B------:R-:W-:Y:S01]  /*c2b0*/  PRMT R148, R175, 0x7610, R148 ;  /* 0x00007610af947816 */ /* 0x000fe20000000094 */
[----:B------:R-:W-:Y:S01]  /*c2c0*/  MUFU.EX2 R198, R239 ;  /* 0x000000ef00c67308 */ /* 0x000fe20000000800 */
[----:B------:R-:W-:Y:S01]  /*c2d0*/  PRMT R149, R196, 0x7610, R149 ;  /* 0x00007610c4957816 */ /* 0x000fe20000000095 */
[----:B------:R4:W5:Y:S01]  /*c2e0*/  LDL.S16 R185, [R1+0x1c] ;  /* 0x00001c0001b97983 */ /* 0x0009620000100600 */
[----:B------:R-:W-:Y:S02]  /*c2f0*/  @!P4 PRMT R163, R148, 0x5410, RZ ;  /* 0x0000541094a3c816 */ /* 0x000fe400000000ff */
[----:B------:R-:W-:Y:S01]  /*c300*/  @!P2 PRMT R158, R149, 0x5410, RZ ;  /* 0x00005410959ea816 */ /* 0x000fe200000000ff */
[----:B------:R-:W-:Y:S01]  /*c310*/  @P3 HADD2 R192, -R162.H0_H0, -RZ.H0_H0 ;  /* 0xa00000ffa2c03230 */ /* 0x000fe20000000900 */
[----:B------:R-:W-:Y:S01]  /*c320*/  ISETP.GT.U32.AND P2, PT, R199, UR7, PT ;  /* 0x00000007c7007c0c */ /* 0x000fe2000bf44070 */
[----:B------:R4:W-:Y:S01]  /*c330*/  STG.E.U16 desc[UR22][R186.64+-0x60], R157 ;  /* 0xffffa09dba007986 */ /* 0x0009e2000c101516 */
[----:B------:R-:W-:Y:S01]  /*c340*/  ISETP.LE.U32.AND P4, PT, R169, UR7, PT ;  /* 0x00000007a9007c0c */ /* 0x000fe2000bf83070 */
[----:B------:R-:W-:Y:S01]  /*c350*/  MUFU.EX2 R199, R237 ;  /* 0x000000ed00c77308 */ /* 0x000fe20000000800 */
[----:B------:R-:W-:Y:S01]  /*c360*/  PRMT R152, R192, 0x7610, R152 ;  /* 0x00007610c0987816 */ /* 0x000fe20000000098 */
[----:B------:R-:W-:Y:S03]  /*c370*/  STG.E.U16 desc[UR22][R186.64+-0x5e], R158 ;  /* 0xffffa29eba007986 */ /* 0x000fe6000c101516 */
[----:B------:R-:W-:Y:S01]  /*c380*/  @P3 PRMT R162, R152, 0x5410, RZ ;  /* 0x0000541098a23816 */ /* 0x000fe200000000ff */
[----:B------:R-:W4:Y:S01]  /*c390*/  LDSM.16.MT88.4 R148, [R204+0x1f000] ;  /* 0x01f00000cc94783b */ /* 0x000f220000004200 */
[----:B------:R-:W-:Y:S02]  /*c3a0*/  @P5 HADD2 R191, -R159.H0_H0, -RZ.H0_H0 ;  /* 0xa00000ff9fbf5230 */ /* 0x000fe40000000900 */
[----:B------:R-:W-:Y:S01]  /*c3b0*/  IMAD.WIDE.U32 R152, R181, -0x2daee0ad, RZ ;  /* 0xd2511f53b5987825 */ /* 0x000fe200078e00ff */
[----:B------:R-:W-:Y:S01]  /*c3c0*/  PRMT R181, R182, 0x7632, R181 ;  /* 0x00007632b6b57816 */ /* 0x000fe200000000b5 */
[----:B-1----:R-:W1:Y:S02]  /*c3d0*/  MUFU.EX2 R201, R236 ;  /* 0x000000ec00c97308 */ /* 0x002e640000000800 */
[----:B------:R-:W-:Y:S01]  /*c3e0*/  @P2 HADD2 R190, -R165.H0_H0, -RZ.H0_H0 ;  /* 0xa00000ffa5be2230 */ /* 0x000fe20000000900 */
[----:B------:R-:W-:Y:S01]  /*c3f0*/  PRMT R169, R191, 0x7610, R169 ;  /* 0x00007610bfa97816 */ /* 0x000fe200000000a9 */
[----:B--2---:R2:W2:Y:S01]  /*c400*/  LDL.S16 R175, [R1+0x18] ;  /* 0x0000180001af7983 */ /* 0x0044a20000100600 */
[----:B---3--:R-:W-:Y:S02]  /*c410*/  @!P4 HADD2 R189, -R0.H0_H0, -RZ.H0_H0 ;  /* 0xa00000ff00bdc230 */ /* 0x008fe40000000900 */
[----:B------:R-:W-:Y:S01]  /*c420*/  @P5 PRMT R159, R169, 0x5410, RZ ;  /* 0x00005410a99f5816 */ /* 0x000fe200000000ff */
[----:B------:R3:W-:Y:S01]  /*c430*/  @P3 STL.S16 [R1+0x28], R192 ;  /* 0x000028c001003387 */ /* 0x0007e20000100600 */
[----:B------:R-:W-:Y:S01]  /*c440*/  PRMT R156, R190, 0x7610, R156 ;  /* 0x00007610be9c7816 */ /* 0x000fe2000000009c */
[----:B------:R-:W1:Y:S01]  /*c450*/  MUFU.EX2 R196, R240 ;  /* 0x000000f000c47308 */ /* 0x000e620000000800 */
[----:B------:R-:W-:Y:S01]  /*c460*/  LOP3.LUT R153, R200, UR10, R153, 0x96, !PT ;  /* 0x0000000ac8997c12 */ /* 0x000fe2000f8e9699 */
[----:B------:R1:W-:Y:S01]  /*c470*/  @P5 STL.S16 [R1+0x20], R191 ;  /* 0x000020bf01005387 */ /* 0x0003e20000100600 */
[----:B------:R-:W-:Y:S02]  /*c480*/  ISETP.LE.U32.AND P5, PT, R168, UR7, PT ;  /* 0x00000007a8007c0c */ /* 0x000fe4000bfa3070 */
[----:B----4-:R-:W-:Y:S01]  /*c490*/  PRMT R157, R189, 0x7610, R157 ;  /* 0x00007610bd9d7816 */ /* 0x010fe2000000009d */
[----:B------:R4:W-:Y:S01]  /*c4a0*/  @P2 STL.S16 [R1+0x24], R190 ;  /* 0x000024be01002387 */ /* 0x0009e20000100600 */
[----:B------:R-:W-:Y:S02]  /*c4b0*/  @P2 PRMT R165, R156, 0x5410, RZ ;  /* 0x000054109ca52816 */ /* 0x000fe400000000ff */
[----:B------:R-:W-:Y:S01]  /*c4c0*/  @!P4 PRMT R0, R157, 0x5410, RZ ;  /* 0x000054109d00c816 */ /* 0x000fe200000000ff */
[----:B------:R4:W-:Y:S01]  /*c4d0*/  @!P4 STL.S16 [R1+0x14], R189 ;  /* 0x000014bd0100c387 */ /* 0x0009e20000100600 */
[----:B------:R-:W-:Y:S02]  /*c4e0*/  ISETP.LE.U32.AND P4, PT, R170, UR7, PT ;  /* 0x00000007aa007c0c */ /* 0x000fe4000bf83070 */
[----:B------:R-:W-:Y:S01]  /*c4f0*/  LOP3.LUT R156, R153, 0xffff, RZ, 0xc0, !PT ;  /* 0x0000ffff999c7812 */ /* 0x000fe200078ec0ff */
[----:B------:R-:W-:Y:S01]  /*c500*/  STG.E.U16 desc[UR22][R216.64+-0x50], R163 ;  /* 0xffffb0a3d8007986 */ /* 0x000fe2000c101516 */
[----:B------:R-:W-:Y:S02]  /*c510*/  ISETP.GT.U32.AND P3, PT, R172, UR7, PT ;  /* 0x00000007ac007c0c */ /* 0x000fe4000bf64070 */
[----:B------:R-:W-:Y:S01]  /*c520*/  SHF.R.U32.HI R156, RZ, 0x8, R156 ;  /* 0x00000008ff9c7819 */ /* 0x000fe2000001169c */
[----:B------:R-:W-:Y:S01]  /*c530*/  STG.E.U16 desc[UR22][R216.64+-0x4e], R162 ;  /* 0xffffb2a2d8007986 */ /* 0x000fe2000c101516 */
[----:B------:R-:W-:Y:S02]  /*c540*/  ISETP.GT.U32.AND P2, PT, R173, UR7, PT ;  /* 0x00000007ad007c0c */ /* 0x000fe4000bf44070 */
[----:B------:R-:W-:Y:S01]  /*c550*/  LOP3.LUT R144, R156, 0xffff, RZ, 0xc0, !PT ;  /* 0x0000ffff9c907812 */ /* 0x000fe200078ec0ff */
[----:B------:R-:W-:Y:S01]  /*c560*/  STG.E.U16 desc[UR22][R186.64+-0x50], R159 ;  /* 0xffffb09fba007986 */ /* 0x000fe2000c101516 */
[C---:B---3--:R-:W-:Y:S02]  /*c570*/  PRMT R192, R152.reuse, 0x7773, RZ ;  /* 0x0000777398c07816 */ /* 0x048fe400000000ff */
[----:B-1----:R-:W-:Y:S01]  /*c580*/  F2FP.F16.F32.PACK_AB R180, R201, R202 ;  /* 0x000000cac9b4723e */ /* 0x002fe200000000ff */
[C---:B------:R-:W-:Y:S01]  /*c590*/  HMMA.16816.F32 R100, R140.reuse, R148, R100 ;  /* 0x000000948c64723c */ /* 0x040fe20000001864 */
[----:B------:R-:W-:Y:S02]  /*c5a0*/  STG.E.U16 desc[UR22][R186.64+-0x4e], R165 ;  /* 0xffffb2a5ba007986 */ /* 0x000fe4000c101516 */
[C---:B------:R-:W-:Y:S02]  /*c5b0*/  PRMT R191, R152.reuse, 0x7772, RZ ;  /* 0x0000777298bf7816 */ /* 0x040fe400000000ff */
[----:B------:R1:W-:Y:S01]  /*c5c0*/  STG.E.U16 desc[UR22][R216.64+-0x40], R0 ;  /* 0xffffc000d8007986 */ /* 0x0003e2000c101516 */
[----:B----4-:R-:W-:Y:S02]  /*c5d0*/  PRMT R190, R152, 0x7771, RZ ;  /* 0x0000777198be7816 */ /* 0x010fe400000000ff */
[C---:B------:R-:W-:Y:S01]  /*c5e0*/  HMMA.16816.F32 R104, R140.reuse, R150, R104 ;  /* 0x000000968c68723c */ /* 0x040fe20000001868 */
[----:B------:R-:W-:Y:S02]  /*c5f0*/  LDSM.16.MT88.4 R148, [R184+0x7000] ;  /* 0x00700000b894783b */ /* 0x000fe40000004200 */
[----:B------:R-:W-:Y:S02]  /*c600*/  SHF.R.U32.HI R189, RZ, 0x18, R153 ;  /* 0x00000018ffbd7819 */ /* 0x000fe40000011699 */
[----:B------:R-:W-:Y:S02]  /*c610*/  PRMT R179, R180, 0x7632, R179 ;  /* 0x00007632b4b37816 */ /* 0x000fe400000000b3 */
[----:B------:R-:W-:Y:S01]  /*c620*/  F2FP.F16.F32.PACK_AB R176, R198, R199 ;  /* 0x000000c7c6b0723e */ /* 0x000fe200000000ff */
[C---:B------:R-:W-:Y:S03]  /*c630*/  HMMA.16816.F32 R108, R140.reuse, R136, R108 ;  /* 0x000000888c6c723c */ /* 0x040fe6000000186c */
[----:B------:R-:W-:Y:S04]  /*c640*/  F2FP.F16.F32.PACK_AB R178, R196, R197 ;  /* 0x000000c5c4b2723e */ /* 0x000fe800000000ff */
[----:B------:R-:W-:Y:S01]  /*c650*/  PRMT R177, R178, 0x7632, R177 ;  /* 0x00007632b2b17816 */ /* 0x000fe200000000b1 */
[C---:B------:R-:W-:Y:S03]  /*c660*/  HMMA.16816.F32 R112, R140.reuse, R138, R112 ;  /* 0x0000008a8c70723c */ /* 0x040fe60000001870 */
[----:B-1----:R-:W-:Y:S01]  /*c670*/  PRMT R0, R176, 0x7632, R0 ;  /* 0x00007632b0007816 */ /* 0x002fe20000000000 */
[----:B-----5:R-:W-:Y:S05]  /*c680*/  @!P6 HADD2 R185, -R135.H0_H0, -RZ.H0_H0 ;  /* 0xa00000ff87b9e230 */ /* 0x020fea0000000900 */
[----:B------:R-:W-:Y:S01]  /*c690*/  @!P6 STL.S16 [R1+0x1c], R185 ;  /* 0x00001cb90100e387 */ /* 0x000fe20000100600 */
[----:B------:R-:W-:Y:S04]  /*c6a0*/  PRMT R155, R185, 0x7610, R155 ;  /* 0x00007610b99b7816 */ /* 0x000fe8000000009b */
[----:B------:R-:W-:Y:S01]  /*c6b0*/  @!P6 PRMT R135, R155, 0x5410, RZ ;  /* 0x000054109b87e816 */ /* 0x000fe200000000ff */
[----:B------:R-:W-:Y:S01]  /*c6c0*/  FADD.FTZ R155, R174, R167 ;  /* 0x000000a7ae9b7221 */ /* 0x000fe20000010000 */
[----:B------:R-:W-:Y:S02]  /*c6d0*/  ISETP.LE.U32.AND P6, PT, R171, UR7, PT ;  /* 0x00000007ab007c0c */ /* 0x000fe4000bfc3070 */
[----:B------:R-:W-:Y:S01]  /*c6e0*/  PRMT R171, R191, 0x5410, R192 ;  /* 0x00005410bfab7816 */ /* 0x000fe200000000c0 */
[----:B------:R1:W-:Y:S01]  /*c6f0*/  STG.E.U16 desc[UR22][R216.64+-0x3e], R135 ;  /* 0xffffc287d8007986 */ /* 0x0003e2000c101516 */
[----:B------:R-:W-:Y:S02]  /*c700*/  FADD.FTZ R193, R193, R155 ;  /* 0x0000009bc1c17221 */ /* 0x000fe40000010000 */
[----:B------:R-:W-:Y:S01]  /*c710*/  LOP3.LUT R171, R171, 0xff00ff, RZ, 0xc0, !PT ;  /* 0x00ff00ffabab7812 */ /* 0x000fe200078ec0ff */
[----:B--2---:R-:W-:Y:S04]  /*c720*/  @!P5 HADD2 R175, -R134.H0_H0, -RZ.H0_H0 ;  /* 0xa00000ff86afd230 */ /* 0x004fe80000000900 */
[--C-:B------:R-:W-:Y:S01]  /*c730*/  HSET2.LE.AND R171, R171, R214.reuse, PT ;  /* 0x000000d6abab7233 */ /* 0x100fe20003803000 */
[----:B------:R-:W-:Y:S01]  /*c740*/  @!P5 STL.S16 [R1+0x18], R175 ;  /* 0x000018af0100d387 */ /* 0x000fe20000100600 */
[----:B------:R-:W-:Y:S03]  /*c750*/  PRMT R154, R175, 0x7610, R154 ;  /* 0x00007610af9a7816 */ /* 0x000fe6000000009a */
[----:B------:R2:W3:Y:S01]  /*c760*/  LDL.S16 R169, [R1+0x10] ;  /* 0x0000100001a97983 */ /* 0x0004e20000100600 */
[----:B------:R-:W-:Y:S01]  /*c770*/  @!P5 PRMT R134, R154, 0x5410, RZ ;  /* 0x000054109a86d816 */ /* 0x000fe200000000ff */
[----:B------:R-:W-:Y:S01]  /*c780*/  FADD.FTZ R154, R188, R166 ;  /* 0x000000a6bc9a7221 */ /* 0x000fe20000010000 */
[----:B------:R-:W-:Y:S01]  /*c790*/  LOP3.LUT R188, R153, 0xff, RZ, 0xc0, !PT ;  /* 0x000000ff99bc7812 */ /* 0x000fe200078ec0ff */
[----:B------:R2:W4:Y:S01]  /*c7a0*/  LDL.S16 R168, [R1+0xc] ;  /* 0x00000c0001a87983 */ /* 0x0005220000100600 */
[----:B------:R-:W-:Y:S01]  /*c7b0*/  IMAD.MOV.U32 R166, RZ, RZ, R152 ;  /* 0x000000ffffa67224 */ /* 0x000fe200078e0098 */
[----:B------:R-:W-:Y:S01]  /*c7c0*/  ISETP.LE.U32.AND P5, PT, R144, UR7, PT ;  /* 0x0000000790007c0c */ /* 0x000fe2000bfa3070 */
[----:B------:R-:W-:Y:S01]  /*c7d0*/  FADD.FTZ R194, R194, R154 ;  /* 0x0000009ac2c27221 */ /* 0x000fe20000010000 */
[----:B------:R2:W5:Y:S02]  /*c7e0*/  LDL.S16 R158, [R1+0x8] ;  /* 0x00000800019e7983 */ /* 0x0005640000100600 */
[----:B-1----:R-:W-:Y:S02]  /*c7f0*/  LOP3.LUT R135, R166, 0xff, RZ, 0xc0, !PT ;  /* 0x000000ffa6877812 */ /* 0x002fe400078ec0ff */
[----:B------:R2:W2:Y:S02]  /*c800*/  LDL.S16 R157, [R1+0x4] ;  /* 0x00000400019d7983 */ /* 0x0004a40000100600 */
[----:B------:R-:W-:Y:S02]  /*c810*/  PRMT R170, R135, 0x5410, R190 ;  /* 0x0000541087aa7816 */ /* 0x000fe400000000be */
[----:B------:R1:W-:Y:S03]  /*c820*/  STG.E.U16 desc[UR22][R186.64+-0x40], R134 ;  /* 0xffffc086ba007986 */ /* 0x0003e6000c101516 */
[----:B------:R-:W-:Y:S01]  /*c830*/  @!P5 HADD2 R251, -R181.H0_H0, -RZ.H0_H0 ;  /* 0xa00000ffb5fbd230 */ /* 0x000fe20000000900 */
[--C-:B------:R-:W-:Y:S01]  /*c840*/  HSET2.LE.AND R170, R170, R214.reuse, PT ;  /* 0x000000d6aaaa7233 */ /* 0x100fe20003803000 */
[----:B------:R-:W1:Y:S08]  /*c850*/  LDSM.16.MT88.4 R144, [R133+0x7000] ;  /* 0x007000008590783b */ /* 0x000e700000004200 */
[----:B------:R-:W-:Y:S01]  /*c860*/  LDSM.16.MT88.4 R172, [R204+0x1b800] ;  /* 0x01b80000ccac783b */ /* 0x000fe20000004200 */
[----:B-1----:R-:W-:Y:S07]  /*c870*/  PRMT R134, R153, 0x7632, R134 ;  /* 0x0000763299867816 */ /* 0x002fee0000000086 */
[----:B------:R-:W1:Y:S01]  /*c880*/  LDSM.16.MT88.4 R152, [R204+0x19800] ;  /* 0x01980000cc98783b */ /* 0x000e620000004200 */
[----:B------:R-:W-:Y:S02]  /*c890*/  LOP3.LUT R185, R134, 0xff, RZ, 0xc0, !PT ;  /* 0x000000ff86b97812 */ /* 0x000fe400078ec0ff */
[----:B------:R-:W-:Y:S02]  /*c8a0*/  PRMT R134, R182, 0x5410, R181 ;  /* 0x00005410b6867816 */ /* 0x000fe400000000b5 */
[----:B------:R-:W-:Y:S02]  /*c8b0*/  @!P5 PRMT R181, R251, 0x5410, RZ ;  /* 0x00005410fbb5d816 */ /* 0x000fe400000000ff */
[----:B------:R-:W-:Y:S01]  /*c8c0*/  ISETP.LE.U32.AND P5, PT, R135, UR7, PT ;  /* 0x0000000787007c0c */ /* 0x000fe2000bfa3070 */
[C---:B------:R-:W-:Y:S11]  /*c8d0*/  HMMA.16816.F32 R116, R140.reuse, R144, R116 ;  /* 0x000000908c74723c */ /* 0x040ff60000001874 */
[----:B------:R-:W-:Y:S01]  /*c8e0*/  @!UPT UIADD3 URZ, UPT, UPT, URZ, URZ, URZ ;  /* 0x000000fffffff290 */ /* 0x000fe2000fffe0ff */
[----:B------:R-:W-:Y:S01]  /*c8f0*/  @!P5 HADD2 R248, -R176.H0_H0, -RZ.H0_H0 ;  /* 0xa00000ffb0f8d230 */ /* 0x000fe20000000900 */
[C---:B------:R-:W-:Y:S08]  /*c900*/  HMMA.16816.F32 R120, R140.reuse, R146, R120 ;  /* 0x000000928c78723c */ /* 0x040ff00000001878 */
[C---:B------:R-:W-:Y:S08]  /*c910*/  HMMA.16816.F32 R124, R140.reuse, R148, R124 ;  /* 0x000000948c7c723c */ /* 0x040ff0000000187c */
[----:B------:R-:W-:Y:S03]  /*c920*/  HMMA.16816.F32 R128, R140, R150, R128 ;  /* 0x000000968c80723c */ /* 0x000fe60000001880 */
[----:B---3--:R-:W-:Y:S02]  /*c930*/  @!P4 HADD2 R169, -R161.H0_H0, -RZ.H0_H0 ;  /* 0xa00000ffa1a9c230 */ /* 0x008fe40000000900 */
[----:B----4-:R-:W-:Y:S03]  /*c940*/  @!P6 HADD2 R168, -R160.H0_H0, -RZ.H0_H0 ;  /* 0xa00000ffa0a8e230 */ /* 0x010fe60000000900 */
[----:B------:R3:W-:Y:S01]  /*c950*/  @!P4 STL.S16 [R1+0x10], R169 ;  /* 0x000010a90100c387 */ /* 0x0007e20000100600 */
[----:B------:R-:W-:Y:S01]  /*c960*/  PRMT R162, R169, 0x7610, R162 ;  /* 0x00007610a9a27816 */ /* 0x000fe200000000a2 */
[----:B-----5:R-:W-:Y:S02]  /*c970*/  @P3 HADD2 R158, -R164.H0_H0, -RZ.H0_H0 ;  /* 0xa00000ffa49e3230 */ /* 0x020fe40000000900 */
[----:B------:R4:W-:Y:S01]  /*c980*/  @!P6 STL.S16 [R1+0xc], R168 ;  /* 0x00000ca80100e387 */ /* 0x0009e20000100600 */
[----:B------:R-:W-:Y:S01]  /*c990*/  PRMT R138, R168, 0x7610, R138 ;  /* 0x00007610a88a7816 */ /* 0x000fe2000000008a */
[----:B--2---:R-:W-:Y:S02]  /*c9a0*/  @P2 HADD2 R157, -R2.H0_H0, -RZ.H0_H0 ;  /* 0xa00000ff029d2230 */ /* 0x004fe40000000900 */
[----:B------:R-:W-:Y:S01]  /*c9b0*/  @P3 STL.S16 [R1+0x8], R158 ;  /* 0x0000089e01003387 */ /* 0x000fe20000100600 */
[----:B------:R-:W-:Y:S02]  /*c9c0*/  PRMT R137, R158, 0x7610, R137 ;  /* 0x000076109e897816 */ /* 0x000fe40000000089 */
[----:B------:R-:W-:Y:S01]  /*c9d0*/  @!P4 PRMT R161, R162, 0x5410, RZ ;  /* 0x00005410a2a1c816 */ /* 0x000fe200000000ff */
[----:B------:R-:W-:Y:S01]  /*c9e0*/  @P2 STL.S16 [R1+0x4], R157 ;  /* 0x0000049d01002387 */ /* 0x000fe20000100600 */
[----:B------:R-:W-:Y:S02]  /*c9f0*/  PRMT R136, R157, 0x7610, R136 ;  /* 0x000076109d887816 */ /* 0x000fe40000000088 */
[----:B------:R-:W-:Y:S01]  /*ca00*/  @!P6 PRMT R160, R138, 0x5410, RZ ;  /* 0x000054108aa0e816 */ /* 0x000fe200000000ff */
[----:B------:R-:W-:Y:S01]  /*ca10*/  STG.E.U16 desc[UR22][R186.64+-0x3e], R161 ;  /* 0xffffc2a1ba007986 */ /* 0x000fe2000c101516 */
[----:B------:R-:W-:Y:S02]  /*ca20*/  @P3 PRMT R164, R137, 0x5410, RZ ;  /* 0x0000541089a43816 */ /* 0x000fe400000000ff */
[----:B------:R-:W-:Y:S01]  /*ca30*/  @P2 PRMT R2, R136, 0x5410, RZ ;  /* 0x0000541088022816 */ /* 0x000fe200000000ff */
[----:B------:R-:W-:Y:S01]  /*ca40*/  STG.E.U16 desc[UR22][R216.64+-0x30], R160 ;  /* 0xffffd0a0d8007986 */ /* 0x000fe2000c101516 */
[----:B------:R-:W-:Y:S02]  /*ca50*/  ISETP.GT.U32.AND P4, PT, R195, UR7, PT ;  /* 0x00000007c3007c0c */ /* 0x000fe4000bf84070 */
[C---:B------:R-:W-:Y:S01]  /*ca60*/  ISETP.LE.U32.AND P2, PT, R188.reuse, UR7, PT ;  /* 0x00000007bc007c0c */ /* 0x040fe2000bf43070 */
[----:B------:R-:W-:Y:S01]  /*ca70*/  STG.E.U16 desc[UR22][R216.64+-0x2e], R164 ;  /* 0xffffd2a4d8007986 */ /* 0x000fe2000c101516 */
[C---:B---3--:R-:W-:Y:S02]  /*ca80*/  PRMT R169, R185.reuse, 0x5410, R189 ;  /* 0x00005410b9a97816 */ /* 0x048fe400000000bd */
[----:B------:R-:W-:Y:S01]  /*ca90*/  ISETP.LE.U32.AND P6, PT, R185, UR7, PT ;  /* 0x00000007b9007c0c */ /* 0x000fe2000bfc3070 */
[----:B------:R2:W-:Y:S01]  /*caa0*/  STG.E.U16 desc[UR22][R186.64+-0x30], R2 ;  /* 0xffffd002ba007986 */ /* 0x0005e2000c101516 */
[----:B----4-:R-:W-:Y:S02]  /*cab0*/  PRMT R168, R188, 0x5410, R156 ;  /* 0x00005410bca87816 */ /* 0x010fe4000000009c */
[--C-:B------:R-:W-:Y:S01]  /*cac0*/  HSET2.LE.AND R169, R169, R214.reuse, PT ;  /* 0x000000d6a9a97233 */ /* 0x100fe20003803000 */
[----:B------:R-:W3:Y:S01]  /*cad0*/  LDSM.16.MT88.4 R156, [R206+0x19800] ;  /* 0x01980000ce9c783b */ /* 0x000ee20000004200 */
[----:B------:R-:W-:Y:S02]  /*cae0*/  ISETP.GT.U32.AND P3, PT, R190, UR7, PT ;  /* 0x00000007be007c0c */ /* 0x000fe4000bf64070 */
[----:B------:R-:W-:Y:S01]  /*caf0*/  HSET2.LE.AND R168, R168, R214, PT ;  /* 0x000000d6a8a87233 */ /* 0x000fe20003803000 */
[----:B------:R-:W-:Y:S04]  /*cb00*/  @!P2 HADD2 R252, -R182.H0_H0, -RZ.H0_H0 ;  /* 0xa00000ffb6fca230 */ /* 0x000fe80000000900 */
[----:B------:R-:W-:Y:S01]  /*cb10*/  LOP3.LUT R168, R134, R168, RZ, 0xc0, !PT ;  /* 0x000000a886a87212 */ /* 0x000fe200078ec0ff */
[----:B------:R-:W4:Y:S01]  /*cb20*/  LDSM.16.MT88.4 R160, [R133+0x1800] ;  /* 0x0018000085a0783b */ /* 0x000f220000004200 */
[----:B------:R-:W-:Y:S01]  /*cb30*/  PRMT R134, R180, 0x5410, R179 ;  /* 0x00005410b4867816 */ /* 0x000fe200000000b3 */
[----:B------:R-:W-:Y:S01]  /*cb40*/  @!P6 HADD2 R250, -R180.H0_H0, -RZ.H0_H0 ;  /* 0xa00000ffb4fae230 */ /* 0x000fe20000000900 */
[----:B------:R-:W-:Y:S02]  /*cb50*/  @!P2 PRMT R182, R252, 0x5410, RZ ;  /* 0x00005410fcb6a816 */ /* 0x000fe400000000ff */
[----:B------:R-:W-:Y:S01]  /*cb60*/  LOP3.LUT R169, R134, R169, RZ, 0xc0, !PT ;  /* 0x000000a986a97212 */ /* 0x000fe200078ec0ff */
[----:B------:R-:W-:Y:S01]  /*cb70*/  @P3 HADD2 R247, -R0.H0_H0, -RZ.H0_H0 ;  /* 0xa00000ff00f73230 */ /* 0x000fe20000000900 */
[----:B------:R-:W-:Y:S01]  /*cb80*/  PRMT R134, R176, 0x5410, R0 ;  /* 0x00005410b0867816 */ /* 0x000fe20000000000 */
[----:B------:R-:W5:Y:S01]  /*cb90*/  LDSM.16.MT88.4 R164, [R184+0x1800] ;  /* 0x00180000b8a4783b */ /* 0x000f620000004200 */
[----:B------:R-:W-:Y:S02]  /*cba0*/  @!P6 PRMT R180, R250, 0x5410, RZ ;  /* 0x00005410fab4e816 */ /* 0x000fe400000000ff */
[----:B------:R-:W-:Y:S02]  /*cbb0*/  LOP3.LUT R170, R134, R170, RZ, 0xc0, !PT ;  /* 0x000000aa86aa7212 */ /* 0x000fe400078ec0ff */
[----:B------:R-:W-:Y:S02]  /*cbc0*/  @P3 PRMT R0, R247, 0x5410, RZ ;  /* 0x00005410f7003816 */ /* 0x000fe400000000ff */
[----:B--2---:R-:W-:Y:S01]  /*cbd0*/  PRMT R2, R178, 0x5410, R177 ;  /* 0x00005410b2027816 */ /* 0x004fe200000000b1 */
[----:B------:R2:W2:Y:S01]  /*cbe0*/  LDL.S16 R134, [R1] ;  /* 0x0000000001867983 */ /* 0x0004a20000100600 */
[----:B------:R-:W-:Y:S02]  /*cbf0*/  @!P5 PRMT R176, R248, 0x5410, RZ ;  /* 0x00005410f8b0d816 */ /* 0x000fe400000000ff */
[----:B------:R-:W-:Y:S02]  /*cc00*/  LOP3.LUT R171, R2, R171, RZ, 0xc0, !PT ;  /* 0x000000ab02ab7212 */ /* 0x000fe400078ec0ff */
[----:B------:R-:W-:Y:S02]  /*cc10*/  ISETP.GT.U32.AND P2, PT, R191, UR7, PT ;  /* 0x00000007bf007c0c */ /* 0x000fe4000bf44070 */
[----:B------:R-:W-:Y:S03]  /*cc20*/  ISETP.GT.U32.AND P6, PT, R192, UR7, PT ;  /* 0x00000007c0007c0c */ /* 0x000fe6000bfc4070 */
[C---:B-1----:R-:W-:Y:S01]  /*cc30*/  HMMA.16816.F32 R136, R168.reuse, R152, R4 ;  /* 0x00000098a888723c */ /* 0x042fe20000001804 */
[----:B------:R-:W1:Y:S07]  /*cc40*/  LDSM.16.MT88.4 R4, [R206+0x1b800] ;  /* 0x01b80000ce04783b */ /* 0x000e6e0000004200 */
[C---:B------:R-:W-:Y:S01]  /*cc50*/  HMMA.16816.F32 R140, R168.reuse, R154, R8 ;  /* 0x0000009aa88c723c */ /* 0x040fe20000001808 */
[----:B------:R-:W1:Y:S02]  /*cc60*/  LDSM.16.MT88.4 R8, [R133+0x3800] ;  /* 0x003800008508783b */ /* 0x000e640000004200 */
[----:B------:R-:W-:Y:S02]  /*cc70*/  @P2 HADD2 R246, -R178.H0_H0, -RZ.H0_H0 ;  /* 0xa00000ffb2f62230 */ /* 0x000fe40000000900 */
[----:B------:R-:W-:Y:S03]  /*cc80*/  @P6 HADD2 R245, -R177.H0_H0, -RZ.H0_H0 ;  /* 0xa00000ffb1f56230 */ /* 0x000fe60000000900 */
[C---:B---3--:R-:W-:Y:S01]  /*cc90*/  HMMA.16816.F32 R144, R168.reuse, R156, R12 ;  /* 0x0000009ca890723c */ /* 0x048fe2000000180c */
[----:B------:R-:W3:Y:S02]  /*cca0*/  LDSM.16.MT88.4 R12, [R184+0x3800] ;  /* 0x00380000b80c783b */ /* 0x000ee40000004200 */
[----:B------:R-:W-:Y:S02]  /*ccb0*/  @P2 PRMT R178, R246, 0x5410, RZ ;  /* 0x00005410f6b22816 */ /* 0x000fe400000000ff */
[----:B------:R-:W-:Y:S03]  /*ccc0*/  @P6 PRMT R177, R245, 0x5410, RZ ;  /* 0x00005410f5b16816 */ /* 0x000fe600000000ff */
[C---:B------:R-:W-:Y:S01]  /*ccd0*/  HMMA.16816.F32 R148, R168.reuse, R158, R16 ;  /* 0x0000009ea894723c */ /* 0x040fe20000001810 */
[----:B------:R-:W3:Y:S07]  /*cce0*/  LDSM.16.MT88.4 R16, [R204+0x1d800] ;  /* 0x01d80000cc10783b */ /* 0x000eee0000004200 */
[C---:B----4-:R-:W-:Y:S01]  /*ccf0*/  HMMA.16816.F32 R152, R168.reuse, R160, R20 ;  /* 0x000000a0a898723c */ /* 0x050fe20000001814 */
[----:B------:R-:W4:Y:S07]  /*cd00*/  LDSM.16.MT88.4 R20, [R206+0x1d800] ;  /* 0x01d80000ce14783b */ /* 0x000f2e0000004200 */
[C---:B------:R-:W-:Y:S01]  /*cd10*/  HMMA.16816.F32 R156, R168.reuse, R162, R24 ;  /* 0x000000a2a89c723c */ /* 0x040fe20000001818 */
[----:B------:R-:W4:Y:S07]  /*cd20*/  LDSM.16.MT88.4 R24, [R133+0x5800] ;  /* 0x005800008518783b */ /* 0x000f2e0000004200 */
[C---:B-----5:R-:W-:Y:S01]  /*cd30*/  HMMA.16816.F32 R160, R168.reuse, R164, R28 ;  /* 0x000000a4a8a0723c */ /* 0x060fe2000000181c */
[----:B------:R-:W5:Y:S07]  /*cd40*/  LDSM.16.MT88.4 R28, [R184+0x5800] ;  /* 0x00580000b81c783b */ /* 0x000f6e0000004200 */
[C---:B------:R-:W-:Y:S08]  /*cd50*/  HMMA.16816.F32 R164, R168.reuse, R166, R32 ;  /* 0x000000a6a8a4723c */ /* 0x040ff00000001820 */
[C---:B------:R-:W-:Y:S08]  /*cd60*/  HMMA.16816.F32 R36, R168.reuse, R172, R36 ;  /* 0x000000aca824723c */ /* 0x040ff00000001824 */
[C---:B------:R-:W-:Y:S08]  /*cd70*/  HMMA.16816.F32 R40, R168.reuse, R174, R40 ;  /* 0x000000aea828723c */ /* 0x040ff00000001828 */
[C---:B-1----:R-:W-:Y:S08]  /*cd80*/  HMMA.16816.F32 R44, R168.reuse, R4, R44 ;  /* 0x00000004a82c723c */ /* 0x042ff0000000182c */
[C---:B------:R-:W-:Y:S01]  /*cd90*/  HMMA.16816.F32 R48, R168.reuse, R6, R48 ;  /* 0x00000006a830723c */ /* 0x040fe20000001830 */
[----:B------:R-:W1:Y:S07]  /*cda0*/  LDSM.16.MT88.4 R4, [R204+0x1f800] ;  /* 0x01f80000cc04783b */ /* 0x000e6e0000004200 */
[C---:B------:R-:W-:Y:S08]  /*cdb0*/  HMMA.16816.F32 R52, R168.reuse, R8, R52 ;  /* 0x00000008a834723c */ /* 0x040ff00000001834 */
[C---:B------:R-:W-:Y:S01]  /*cdc0*/  HMMA.16816.F32 R56, R168.reuse, R10, R56 ;  /* 0x0000000aa838723c */ /* 0x040fe20000001838 */
[----:B------:R-:W1:Y:S07]  /*cdd0*/  LDSM.16.MT88.4 R8, [R206+0x1f800] ;  /* 0x01f80000ce08783b */ /* 0x000e6e0000004200 */
[C---:B---3--:R-:W-:Y:S08]  /*cde0*/  HMMA.16816.F32 R60, R168.reuse, R12, R60 ;  /* 0x0000000ca83c723c */ /* 0x048ff0000000183c */
[C---:B------:R-:W-:Y:S01]  /*cdf0*/  HMMA.16816.F32 R64, R168.reuse, R14, R64 ;  /* 0x0000000ea840723c */ /* 0x040fe20000001840 */
[----:B------:R3:W1:Y:S07]  /*ce00*/  LDSM.16.MT88.4 R12, [R133+0x7800] ;  /* 0x00780000850c783b */ /* 0x00066e0000004200 */
[C---:B------:R-:W-:Y:S08]  /*ce10*/  HMMA.16816.F32 R68, R168.reuse, R16, R68 ;  /* 0x00000010a844723c */ /* 0x040ff00000001844 */
[C---:B------:R-:W-:Y:S01]  /*ce20*/  HMMA.16816.F32 R72, R168.reuse, R18, R72 ;  /* 0x00000012a848723c */ /* 0x040fe20000001848 */
[----:B------:R-:W1:Y:S07]  /*ce30*/  LDSM.16.MT88.4 R16, [R184+0x7800] ;  /* 0x00780000b810783b */ /* 0x000e6e0000004200 */
[C---:B----4-:R-:W-:Y:S03]  /*ce40*/  HMMA.16816.F32 R76, R168.reuse, R20, R76 ;  /* 0x00000014a84c723c */ /* 0x050fe6000000184c */
[----:B---3--:R-:W-:Y:S05]  /*ce50*/  IMAD.MOV.U32 R133, RZ, RZ, R3 ;  /* 0x000000ffff857224 */ /* 0x008fea00078e0003 */
[C---:B------:R-:W-:Y:S08]  /*ce60*/  HMMA.16816.F32 R80, R168.reuse, R22, R80 ;  /* 0x00000016a850723c */ /* 0x040ff00000001850 */
[C---:B------:R-:W-:Y:S08]  /*ce70*/  HMMA.16816.F32 R84, R168.reuse, R24, R84 ;  /* 0x00000018a854723c */ /* 0x040ff00000001854 */
[C---:B------:R-:W-:Y:S08]  /*ce80*/  HMMA.16816.F32 R88, R168.reuse, R26, R88 ;  /* 0x0000001aa858723c */ /* 0x040ff00000001858 */
[C---:B-----5:R-:W-:Y:S08]  /*ce90*/  HMMA.16816.F32 R92, R168.reuse, R28, R92 ;  /* 0x0000001ca85c723c */ /* 0x060ff0000000185c */
[C---:B------:R-:W-:Y:S08]  /*cea0*/  HMMA.16816.F32 R96, R168.reuse, R30, R96 ;  /* 0x0000001ea860723c */ /* 0x040ff00000001860 */
[C---:B-1----:R-:W-:Y:S03]  /*ceb0*/  HMMA.16816.F32 R100, R168.reuse, R4, R100 ;  /* 0x00000004a864723c */ /* 0x042fe60000001864 */
[----:B------:R-:W-:Y:S04]  /*cec0*/  IADD3 R5, P2, PT, R216, -0x80, RZ ;  /* 0xffffff80d8057810 */ /* 0x000fe80007f5e0ff */
[----:B------:R-:W-:Y:S01]  /*ced0*/  IADD3.X R4, PT, PT, R217, -0x1, RZ, P2, !PT ;  /* 0xffffffffd9047810 */ /* 0x000fe200017fe4ff */
[C---:B------:R-:W-:Y:S08]  /*cee0*/  HMMA.16816.F32 R104, R168.reuse, R6, R104 ;  /* 0x00000006a868723c */ /* 0x040ff00000001868 */
[C---:B------:R-:W-:Y:S08]  /*cef0*/  HMMA.16816.F32 R108, R168.reuse, R8, R108 ;  /* 0x00000008a86c723c */ /* 0x040ff0000000186c */
[C---:B------:R-:W-:Y:S08]  /*cf00*/  HMMA.16816.F32 R112, R168.reuse, R10, R112 ;  /* 0x0000000aa870723c */ /* 0x040ff00000001870 */
[C---:B------:R-:W-:Y:S08]  /*cf10*/  HMMA.16816.F32 R116, R168.reuse, R12, R116 ;  /* 0x0000000ca874723c */ /* 0x040ff00000001874 */
[C---:B------:R-:W-:Y:S08]  /*cf20*/  HMMA.16816.F32 R120, R168.reuse, R14, R120 ;  /* 0x0000000ea878723c */ /* 0x040ff00000001878 */
[C---:B------:R-:W-:Y:S08]  /*cf30*/  HMMA.16816.F32 R124, R168.reuse, R16, R124 ;  /* 0x00000010a87c723c */ /* 0x040ff0000000187c */
[----:B------:R-:W-:Y:S03]  /*cf40*/  HMMA.16816.F32 R128, R168, R18, R128 ;  /* 0x00000012a880723c */ /* 0x000fe60000001880 */
[----:B--2---:R-:W-:Y:S05]  /*cf50*/  @P4 HADD2 R134, -R183.H0_H0, -RZ.H0_H0 ;  /* 0xa00000ffb7864230 */ /* 0x004fea0000000900 */
[----:B------:R-:W-:Y:S01]  /*cf60*/  @P4 STL.S16 [R1], R134 ;  /* 0x0000008601004387 */ /* 0x000fe20000100600 */
[----:B------:R-:W-:Y:S04]  /*cf70*/  PRMT R2, R134, 0x7610, R2 ;  /* 0x0000761086027816 */ /* 0x000fe80000000002 */
[----:B------:R-:W-:Y:S01]  /*cf80*/  @P4 PRMT R183, R2, 0x5410, RZ ;  /* 0x0000541002b74816 */ /* 0x000fe200000000ff */
[----:B------:R-:W-:Y:S01]  /*cf90*/  FADD.FTZ R2, R218, R194 ;  /* 0x000000c2da027221 */ /* 0x000fe20000010000 */
[----:B------:R-:W-:Y:S03]  /*cfa0*/  ISETP.LE.U32.AND P4, PT, R189, UR7, PT ;  /* 0x00000007bd007c0c */ /* 0x000fe6000bf83070 */
[----:B------:R-:W-:Y:S01]  /*cfb0*/  STG.E.U16 desc[UR22][R186.64+-0x2e], R183 ;  /* 0xffffd2b7ba007986 */ /* 0x000fe2000c101516 */
[----:B------:R-:W-:Y:S03]  /*cfc0*/  FADD.FTZ R2, R203, R2 ;  /* 0x00000002cb027221 */ /* 0x000fe60000010000 */
[----:B------:R-:W-:Y:S01]  /*cfd0*/  STG.E.U16 desc[UR22][R216.64+-0x20], R182 ;  /* 0xffffe0b6d8007986 */ /* 0x000fe2000c101516 */
[----:B------:R-:W-:Y:S03]  /*cfe0*/  FADD.FTZ R2, R199, R2 ;  /* 0x00000002c7027221 */ /* 0x000fe60000010000 */
[----:B------:R-:W-:Y:S01]  /*cff0*/  STG.E.U16 desc[UR22][R216.64+-0x1e], R181 ;  /* 0xffffe2b5d8007986 */ /* 0x000fe2000c101516 */
[----:B------:R-:W-:Y:S01]  /*d000*/  FADD.FTZ R241, R198, R2 ;  /* 0x00000002c6f17221 */ /* 0x000fe20000010000 */
[----:B------:R-:W-:Y:S02]  /*d010*/  @!P4 HADD2 R249, -R179.H0_H0, -RZ.H0_H0 ;  /* 0xa00000ffb3f9c230 */ /* 0x000fe40000000900 */
[----:B------:R-:W-:Y:S03]  /*d020*/  STG.E.U16 desc[UR22][R186.64+-0x20], R180 ;  /* 0xffffe0b4ba007986 */ /* 0x000fe6000c101516 */
[----:B------:R-:W-:Y:S05]  /*d030*/  @!P4 PRMT R179, R249, 0x5410, RZ ;  /* 0x00005410f9b3c816 */ /* 0x000fea00000000ff */
[----:B------:R-:W-:Y:S04]  /*d040*/  STG.E.U16 desc[UR22][R186.64+-0x1e], R179 ;  /* 0xffffe2b3ba007986 */ /* 0x000fe8000c101516 */
[----:B------:R1:W-:Y:S04]  /*d050*/  STG.E.U16 desc[UR22][R216.64+-0xe], R0 ;  /* 0xfffff200d8007986 */ /* 0x0003e8000c101516 */
[----:B------:R2:W-:Y:S04]  /*d060*/  STG.E.U16 desc[UR22][R216.64+-0x10], R176 ;  /* 0xfffff0b0d8007986 */ /* 0x0005e8000c101516 */
[----:B------:R3:W-:Y:S04]  /*d070*/  STG.E.U16 desc[UR22][R186.64+-0x10], R178 ;  /* 0xfffff0b2ba007986 */ /* 0x0007e8000c101516 */
[----:B------:R3:W-:Y:S01]  /*d080*/  STG.E.U16 desc[UR22][R186.64+-0xe], R177 ;  /* 0xfffff2b1ba007986 */ /* 0x0007e2000c101516 */
[----:B-1----:R-:W-:Y:S01]  /*d090*/  FADD.FTZ R0, R202, R193 ;  /* 0x000000c1ca007221 */ /* 0x002fe20000010000 */
[----:B--2---:R-:W-:Y:S03]  /*d0a0*/  IMAD.MOV.U32 R216, RZ, RZ, R5 ;  /* 0x000000ffffd87224 */ /* 0x004fe600078e0005 */
[----:B------:R-:W-:Y:S01]  /*d0b0*/  FADD.FTZ R0, R201, R0 ;  /* 0x00000000c9007221 */ /* 0x000fe20000010000 */
[----:B------:R-:W-:Y:S03]  /*d0c0*/  IMAD.MOV.U32 R217, RZ, RZ, R4 ;  /* 0x000000ffffd97224 */ /* 0x000fe600078e0004 */
[----:B------:R-:W-:Y:S04]  /*d0d0*/  FADD.FTZ R0, R197, R0 ;  /* 0x00000000c5007221 */ /* 0x000fe80000010000 */
[----:B------:R-:W-:Y:S01]  /*d0e0*/  FADD.FTZ R244, R196, R0 ;  /* 0x00000000c4f47221 */ /* 0x000fe20000010000 */
[----:B------:R-:W-:Y:S01]  /*d0f0*/  IMAD.MOV.U32 R0, RZ, RZ, R132 ;  /* 0x000000ffff007224 */ /* 0x000fe200078e0084 */
[----:B---3--:R-:W-:Y:S06]  /*d100*/  BRA.U UP0, `(.L_x_1796) ;  /* 0xffffffb500847547 */ /* 0x008fec000b83ffff */
.L_x_1795:
[----:B------:R-:W1:Y:S01]  /*d110*/  SHFL.BFLY PT, R0, R241, 0x2, 0x1f ;  /* 0x0c401f00f1007f89 */ /* 0x000e6200000e0000 */
[----:B------:R-:W2:Y:S01]  /*d120*/  LDCU UR4, c[0x0][0x4fc] ;  /* 0x00009f80ff0477ac */ /* 0x000ea20008000800 */
[----:B------:R-:W-:Y:S02]  /*d130*/  S2UR UR11, SR_CgaCtaId ;  /* 0x00000000000b79c3 */ /* 0x000fe40000008800 */
[----:B------:R-:W3:Y:S01]  /*d140*/  SHFL.BFLY PT, R2, R244, 0x2, 0x1f ;  /* 0x0c401f00f4027f89 */ /* 0x000ee200000e0000 */
[----:B------:R-:W-:Y:S01]  /*d150*/  UISETP.NE.AND UP3, UPT, UR21, -0x1, UPT ;  /* 0xffffffff1500788c */ /* 0x000fe2000bf65270 */
[----:B------:R-:W4:Y:S01]  /*d160*/  LDCU.U8 UR8, c[0x0][0x549] ;  /* 0x0000a920ff0877ac */ /* 0x000f220008000000 */
[----:B------:R-:W2:Y:S03]  /*d170*/  S2R R176, SR_TID.X ;  /* 0x0000000000b07919 */ /* 0x000ea60000002100 */
[----:B------:R-:W2:Y:S01]  /*d180*/  S2UR UR12, SR_CTAID.Y ;  /* 0x00000000000c79c3 */ /* 0x000ea20000002600 */
[----:B------:R-:W2:Y:S01]  /*d190*/  LDCU UR9, c[0x0][0x434] ;  /* 0x00008680ff0977ac */ /* 0x000ea20008000800 */
[----:B------:R-:W3:Y:S04]  /*d1a0*/  LDCU.U8 UR10, c[0x0][0x548] ;  /* 0x0000a900ff0a77ac */ /* 0x000ee80008000000 */
[----:B------:R-:W2:Y:S01]  /*d1b0*/  @!UP3 LDCU.64 UR6, c[0x0][0x400] ;  /* 0x00008000ff06b7ac */ /* 0x000ea20008000a00 */
[----:B------:R-:W-:Y:S01]  /*d1c0*/  UISETP.NE.AND UP2, UPT, UR21, -0x1, UPT ;  /* 0xffffffff1500788c */ /* 0x000fe2000bf45270 */
[----:B-1----:R-:W-:Y:S01]  /*d1d0*/  FADD.FTZ R241, R0, R241 ;  /* 0x000000f100f17221 */ /* 0x002fe20000010000 */
[----:B----4-:R-:W-:Y:S01]  /*d1e0*/  UISETP.NE.AND UP1, UPT, UR8, URZ, UPT ;  /* 0x000000ff0800728c */ /* 0x010fe2000bf25270 */
[----:B------:R-:W1:Y:S01]  /*d1f0*/  LDCU UR13, c[0x0][0x434] ;  /* 0x00008680ff0d77ac */ /* 0x000e620008000800 */
[----:B---3--:R-:W-:-:S02]  /*d200*/  FADD.FTZ R244, R2, R244 ;  /* 0x000000f402f47221 */ /* 0x008fc40000010000 */
[----:B------:R-:W3:Y:S04]  /*d210*/  SHFL.BFLY PT, R0, R241, 0x1, 0x1f ;  /* 0x0c201f00f1007f89 */ /* 0x000ee800000e0000 */
[----:B------:R-:W4:Y:S01]  /*d220*/  SHFL.BFLY PT, R2, R244, 0x1, 0x1f ;  /* 0x0c201f00f4027f89 */ /* 0x000f2200000e0000 */
[----:B------:R-:W-:Y:S02]  /*d230*/  UISETP.NE.AND UP0, UPT, UR10, URZ, !UP1 ;  /* 0x000000ff0a00728c */ /* 0x000fe4000cf05270 */
[----:B------:R-:W1:Y:S01]  /*d240*/  @UP1 LDCU UR8, c[0x0][0x430] ;  /* 0x00008600ff0817ac */ /* 0x000e620008000800 */
[C---:B--2---:R-:W-:Y:S01]  /*d250*/  SHF.L.U32 R4, R176.reuse, 0x4, RZ ;  /* 0x00000004b0047819 */ /* 0x044fe200000006ff */
[----:B------:R-:W-:Y:S01]  /*d260*/  @!UP3 UIMAD.WIDE.U32 UR14, UR12, UR6, URZ ;  /* 0x000000060c0eb2a5 */ /* 0x000fe2000f8e00ff */
[----:B------:R-:W-:Y:S01]  /*d270*/  LOP3.LUT P1, RZ, R176, 0x10, RZ, 0xc0, !PT ;  /* 0x00000010b0ff7812 */ /* 0x000fe2000782c0ff */
[----:B------:R-:W2:Y:S01]  /*d280*/  S2UR UR6, SR_CTAID.Z ;  /* 0x00000000000679c3 */ /* 0x000ea20000002700 */
[----:B------:R-:W-:Y:S01]  /*d290*/  LOP3.LUT R4, R4, 0x1c0, RZ, 0xc0, !PT ;  /* 0x000001c004047812 */ /* 0x000fe200078ec0ff */
[----:B------:R-:W-:Y:S01]  /*d2a0*/  @!UP3 UIMAD UR7, UR12, UR7, UR15 ;  /* 0x000000070c07b2a4 */ /* 0x000fe2000f8e020f */
[----:B------:R-:W-:Y:S01]  /*d2b0*/  LOP3.LUT P2, RZ, R176, 0x8, RZ, 0xc0, !PT ;  /* 0x00000008b0ff7812 */ /* 0x000fe2000784c0ff */
[----:B---3--:R-:W-:Y:S01]  /*d2c0*/  FADD.FTZ R241, R241, R0 ;  /* 0x00000000f1f17221 */ /* 0x008fe20000010000 */
[----:B-1----:R-:W-:Y:S01]  /*d2d0*/  @UP1 UIMAD UR13, UR8, UR9, URZ ;  /* 0x00000009080d12a4 */ /* 0x002fe2000f8e02ff */
[----:B----4-:R-:W-:-:S02]  /*d2e0*/  FADD.FTZ R244, R244, R2 ;  /* 0x00000002f4f47221 */ /* 0x010fc40000010000 */
[----:B------:R-:W1:Y:S01]  /*d2f0*/  MUFU.RCP R0, R241 ;  /* 0x000000f100007308 */ /* 0x000e620000001000 */
[----:B------:R-:W-:Y:S02]  /*d300*/  FSETP.NE.FTZ.AND P4, PT, R241, RZ, PT ;  /* 0x000000fff100720b */ /* 0x000fe40003f95000 */
[----:B------:R-:W-:Y:S02]  /*d310*/  SHF.L.U32 R2, R176, 0x1, RZ ;  /* 0x00000001b0027819 */ /* 0x000fe400000006ff */
[----:B------:R-:W-:Y:S02]  /*d320*/  FSETP.NE.FTZ.AND P3, PT, R244, RZ, PT ;  /* 0x000000fff400720b */ /* 0x000fe40003f75000 */
[--C-:B-----5:R-:W-:Y:S01]  /*d330*/  LOP3.LUT R209, R209, 0x6, R2.reuse, 0xf8, !PT ;  /* 0x00000006d1d17812 */ /* 0x120fe200078ef802 */
[----:B------:R-:W3:Y:S01]  /*d340*/  MUFU.RCP R26, R244 ;  /* 0x000000f4001a7308 */ /* 0x000ee20000001000 */
[----:B------:R-:W-:-:S04]  /*d350*/  LOP3.LUT R2, R4, 0x38, R2, 0xf8, !PT ;  /* 0x0000003804027812 */ /* 0x000fc800078ef802 */
[----:B------:R-:W-:Y:S02]  /*d360*/  LOP3.LUT R209, R209, R2, RZ, 0xfc, !PT ;  /* 0x00000002d1d17212 */ /* 0x000fe400078efcff */
[----:B-1----:R-:W-:-:S05]  /*d370*/  FSEL R0, R0, 1, P4 ;  /* 0x3f80000000007808 */ /* 0x002fca0002000000 */
[----:B------:R-:W-:Y:S01]  /*d380*/  FMUL.FTZ R0, R0, UR4 ;  /* 0x0000000400007c20 */ /* 0x000fe20008410000 */
[----:B---3--:R-:W-:-:S03]  /*d390*/  FSEL R26, R26, 1, P3 ;  /* 0x3f8000001a1a7808 */ /* 0x008fc60001800000 */
        /* <DEDUP_REMOVED lines=11> */
[C---:B------:R-:W-:Y:S01]  /*d450*/  FMUL.FTZ R49, R26.reuse, R63 ;  /* 0x0000003f1a317220 */ /* 0x040fe20000410000 */
[----:B------:R-:W-:Y:S01]  /*d460*/  UMOV UR4, 0x400 ;  /* 0x0000040000047882 */ /* 0x000fe20000000000 */
[C---:B------:R-:W-:Y:S01]  /*d470*/  FMUL.FTZ R50, R26.reuse, R50 ;  /* 0x000000321a327220 */ /* 0x040fe20000410000 */
[----:B------:R-:W-:Y:S01]  /*d480*/  FMUL.FTZ R2, R26, R51 ;  /* 0x000000331a027220 */ /* 0x000fe20000410000 */
[----:B------:R-:W-:Y:S01]  /*d490*/  F2FP.F16.F32.PACK_AB R57, R57, R46 ;  /* 0x0000002e3939723e */ /* 0x000fe200000000ff */
[----:B------:R-:W-:Y:S01]  /*d4a0*/  ULEA UR11, UR11, UR4, 0x18 ;  /* 0x000000040b0b7291 */ /* 0x000fe2000f8ec0ff */
[----:B------:R-:W-:Y:S01]  /*d4b0*/  F2FP.F16.F32.PACK_AB R46, R69, R141 ;  /* 0x0000008d452e723e */ /* 0x000fe200000000ff */
[C---:B------:R-:W-:Y:S01]  /*d4c0*/  FMUL.FTZ R134, R0.reuse, R53 ;  /* 0x0000003500867220 */ /* 0x040fe20000410000 */
[----:B------:R-:W-:Y:S01]  /*d4d0*/  MOV R69, 0x10 ;  /* 0x0000001000457802 */ /* 0x000fe20000000f00 */
[C---:B------:R-:W-:Y:S01]  /*d4e0*/  FMUL.FTZ R175, R0.reuse, R136 ;  /* 0x0000008800af7220 */ /* 0x040fe20000410000 */
[----:B------:R-:W-:Y:S01]  /*d4f0*/  F2FP.F16.F32.PACK_AB R49, R49, R9 ;  /* 0x000000093131723e */ /* 0x000fe200000000ff */
[----:B------:R-:W-:Y:S01]  /*d500*/  FMUL.FTZ R168, R0, R137 ;  /* 0x0000008900a87220 */ /* 0x000fe20000410000 */
[C---:B------:R-:W-:Y:S01]  /*d510*/  FMUL.FTZ R138, R26.reuse, R138 ;  /* 0x0000008a1a8a7220 */ /* 0x040fe20000410000 */
[C---:B------:R-:W-:Y:S01]  /*d520*/  FMUL.FTZ R5, R26.reuse, R139 ;  /* 0x0000008b1a057220 */ /* 0x040fe20000410000 */
[C---:B------:R-:W-:Y:S01]  /*d530*/  FMUL.FTZ R53, R26.reuse, R55 ;  /* 0x000000371a357220 */ /* 0x040fe20000410000 */
[C---:B------:R-:W-:Y:S01]  /*d540*/  FMUL.FTZ R7, R26.reuse, R66 ;  /* 0x000000421a077220 */ /* 0x040fe20000410000 */
[----:B------:R-:W-:Y:S01]  /*d550*/  FMUL.FTZ R47, R26, R67 ;  /* 0x000000431a2f7220 */ /* 0x000fe20000410000 */
[----:B------:R-:W-:Y:S01]  /*d560*/  MOV R9, 0x20 ;  /* 0x0000002000097802 */ /* 0x000fe20000000f00 */
[----:B------:R-:W-:Y:S01]  /*d570*/  FMUL.FTZ R174, R0, R140 ;  /* 0x0000008c00ae7220 */ /* 0x000fe20000410000 */
[----:B------:R-:W-:Y:S01]  /*d580*/  F2FP.F16.F32.PACK_AB R55, R2, R50 ;  /* 0x000000320237723e */ /* 0x000fe200000000ff */
[C---:B------:R-:W-:Y:S01]  /*d590*/  FMUL.FTZ R171, R0.reuse, R152 ;  /* 0x0000009800ab7220 */ /* 0x040fe20000410000 */
[C---:B------:R-:W-:Y:S01]  /*d5a0*/  FMUL.FTZ R14, R0.reuse, R153 ;  /* 0x00000099000e7220 */ /* 0x040fe20000410000 */
[C---:B------:R-:W-:Y:S01]  /*d5b0*/  FMUL.FTZ R170, R0.reuse, R156 ;  /* 0x0000009c00aa7220 */ /* 0x040fe20000410000 */
[----:B------:R-:W-:Y:S01]  /*d5c0*/  FMUL.FTZ R169, R0, R160 ;  /* 0x000000a000a97220 */ /* 0x000fe20000410000 */
[C---:B------:R-:W-:Y:S01]  /*d5d0*/  FMUL.FTZ R42, R26.reuse, R42 ;  /* 0x0000002a1a2a7220 */ /* 0x040fe20000410000 */
[----:B------:R-:W-:Y:S01]  /*d5e0*/  FMUL.FTZ R4, R26, R43 ;  /* 0x0000002b1a047220 */ /* 0x000fe20000410000 */
[----:B------:R-:W-:Y:S01]  /*d5f0*/  SEL R69, R69, 0xfffffff0, !P0 ;  /* 0xfffffff045457807 */ /* 0x000fe20004000000 */
[C---:B------:R-:W-:Y:S01]  /*d600*/  FMUL.FTZ R173, R0.reuse, R144 ;  /* 0x0000009000ad7220 */ /* 0x040fe20000410000 */
        /* <DEDUP_REMOVED lines=59> */
[----:B------:R1:W-:Y:S01]  /*d9c0*/  STS [R2], R0 ;  /* 0x0000000002007388 */ /* 0x0003e20000000800 */
[----:B------:R-:W-:Y:S01]  /*d9d0*/  IADD3 R7, PT, PT, R2, R69, RZ ;  /* 0x0000004502077210 */ /* 0x000fe20007ffe0ff */
[----:B------:R-:W-:Y:S01]  /*d9e0*/  FMUL.FTZ R150, R26, R150 ;  /* 0x000000961a967220 */ /* 0x000fe20000410000 */
[----:B------:R-:W-:Y:S01]  /*d9f0*/  F2FP.F16.F32.PACK_AB R59, R4, R42 ;  /* 0x0000002a043b723e */ /* 0x000fe200000000ff */
[----:B------:R-:W-:Y:S01]  /*da00*/  STS [R2+0x400], R5 ;  /* 0x0004000502007388 */ /* 0x000fe20000000800 */
[----:B------:R-:W-:Y:S01]  /*da10*/  IADD3 R4, PT, PT, R2, R9, RZ ;  /* 0x0000000902047210 */ /* 0x000fe20007ffe0ff */
[----:B------:R-:W-:Y:S01]  /*da20*/  FMUL.FTZ R15, R26, R151 ;  /* 0x000000971a0f7220 */ /* 0x000fe20000410000 */
[----:B------:R-:W-:Y:S01]  /*da30*/  F2FP.F16.F32.PACK_AB R12, R12, R142 ;  /* 0x0000008e0c0c723e */ /* 0x000fe200000000ff */
[----:B------:R3:W-:Y:S01]  /*da40*/  STS [R7], R6 ;  /* 0x0000000607007388 */ /* 0x0007e20000000800 */
        /* <DEDUP_REMOVED lines=10> */
[C---:B------:R-:W-:Y:S01]  /*daf0*/  FMUL.FTZ R167, R26.reuse, R167 ;  /* 0x000000a71aa77220 */ /* 0x040fe20000410000 */
[----:B------:R-:W-:Y:S01]  /*db00*/  STS [R7+0x400], R12 ;  /* 0x0004000c07007388 */ /* 0x000fe20000000800 */
[C---:B------:R-:W-:Y:S01]  /*db10*/  FMUL.FTZ R38, R26.reuse, R38 ;  /* 0x000000261a267220 */ /* 0x040fe20000410000 */
[----:B------:R-:W-:Y:S01]  /*db20*/  FMUL.FTZ R61, R26, R39 ;  /* 0x000000271a3d7220 */ /* 0x000fe20000410000 */
[----:B------:R-:W-:Y:S01]  /*db30*/  F2FP.F16.F32.PACK_AB R15, R15, R150 ;  /* 0x000000960f0f723e */ /* 0x000fe200000000ff */
[----:B------:R-:W-:Y:S01]  /*db40*/  STS [R4], R11 ;  /* 0x0000000b04007388 */ /* 0x000fe20000000800 */
[----:B-1----:R-:W-:Y:S01]  /*db50*/  IADD3 R0, PT, PT, R2, 0x40, RZ ;  /* 0x0000004002007810 */ /* 0x002fe20007ffe0ff */
[----:B------:R-:W-:Y:S01]  /*db60*/  FMUL.FTZ R17, R26, R54 ;  /* 0x000000361a117220 */ /* 0x000fe20000410000 */
[----:B------:R-:W-:Y:S01]  /*db70*/  @P1 IADD3 R0, PT, PT, R2, -0x40, RZ ;  /* 0xffffffc002001810 */ /* 0x000fe20007ffe0ff */
[----:B------:R-:W-:Y:S01]  /*db80*/  STS [R4+0x400], R10 ;  /* 0x0004000a04007388 */ /* 0x000fe20000000800 */
[----:B------:R-:W-:Y:S01]  /*db90*/  F2FP.F16.F32.PACK_AB R14, R14, R171 ;  /* 0x000000ab0e0e723e */ /* 0x000fe200000000ff */
[C---:B------:R-:W-:Y:S01]  /*dba0*/  FMUL.FTZ R16, R26.reuse, R58 ;  /* 0x0000003a1a107220 */ /* 0x040fe20000410000 */
[----:B------:R-:W-:Y:S01]  /*dbb0*/  IADD3 R9, PT, PT, R9, R0, RZ ;  /* 0x0000000009097210 */ /* 0x000fe20007ffe0ff */
[C---:B------:R-:W-:Y:S01]  /*dbc0*/  FMUL.FTZ R70, R26.reuse, R70 ;  /* 0x000000461a467220 */ /* 0x040fe20000410000 */
[----:B---3--:R-:W-:Y:S01]  /*dbd0*/  IADD3 R6, PT, PT, R69, R4, RZ ;  /* 0x0000000445067210 */ /* 0x008fe20007ffe0ff */
[C---:B------:R-:W-:Y:S01]  /*dbe0*/  FMUL.FTZ R45, R26.reuse, R71 ;  /* 0x000000471a2d7220 */ /* 0x040fe20000410000 */
[----:B------:R-:W-:Y:S01]  /*dbf0*/  F2FP.F16.F32.PACK_AB R13, R13, R154 ;  /* 0x0000009a0d0d723e */ /* 0x000fe200000000ff */
[C---:B------:R-:W-:Y:S01]  /*dc00*/  FMUL.FTZ R74, R26.reuse, R74 ;  /* 0x0000004a1a4a7220 */ /* 0x040fe20000410000 */
[----:B------:R-:W-:Y:S01]  /*dc10*/  F2FP.F16.F32.PACK_AB R68, R157, R170 ;  /* 0x000000aa9d44723e */ /* 0x000fe200000000ff */
[----:B------:R1:W-:Y:S01]  /*dc20*/  STS [R6], R8 ;  /* 0x0000000806007388 */ /* 0x0003e20000000800 */
        /* <DEDUP_REMOVED lines=21> */
[----:B------:R-:W-:Y:S01]  /*dd80*/  FMUL.FTZ R90, R26, R90 ;  /* 0x0000005a1a5a7220 */ /* 0x000fe20000410000 */
[----:B------:R-:W-:Y:S01]  /*dd90*/  F2FP.F16.F32.PACK_AB R54, R134, R149 ;  /* 0x000000958636723e */ /* 0x000fe200000000ff */
[C---:B------:R-:W-:Y:S01]  /*dda0*/  FMUL.FTZ R35, R26.reuse, R91 ;  /* 0x0000005b1a237220 */ /* 0x040fe20000410000 */
[----:B-1----:R-:W-:Y:S01]  /*ddb0*/  IADD3 R8, PT, PT, R69, R0, RZ ;  /* 0x0000000045087210 */ /* 0x002fe20007ffe0ff */
[C---:B------:R-:W-:Y:S01]  /*ddc0*/  FMUL.FTZ R94, R26.reuse, R94 ;  /* 0x0000005e1a5e7220 */ /* 0x040fe20000410000 */
        /* <DEDUP_REMOVED lines=69> */
[----:B------:R-:W-:Y:S01]  /*e220*/  F2FP.F16.F32.PACK_AB R17, R125, R124 ;  /* 0x0000007c7d11723e */ /* 0x000fe200000000ff */
[----:B-1----:R-:W-:Y:S01]  /*e230*/  @UP3 UIMAD.WIDE.U32 UR16, UR21, UR4, URZ ;  /* 0x00000004151032a5 */ /* 0x002fe2000f8e00ff */
[----:B------:R-:W-:Y:S01]  /*e240*/  F2FP.F16.F32.PACK_AB R16, R127, R126 ;  /* 0x0000007e7f10723e */ /* 0x000fe200000000ff */
[----:B------:R-:W-:Y:S01]  /*e250*/  STS [R9+0x4000], R50 ;  /* 0x0040003209007388 */ /* 0x000fe20000000800 */
[----:B------:R-:W-:Y:S01]  /*e260*/  @UP1 UMOV UR4, 0x1 ;  /* 0x0000000100041882 */ /* 0x000fe20000000000 */
[----:B------:R-:W-:-:S02]  /*e270*/  @UP3 UIMAD UR7, UR21, UR5, UR17 ;  /* 0x00000005150732a4 */ /* 0x000fc4000f8e0211 */
[----:B------:R-:W-:Y:S01]  /*e280*/  STS [R9+0x4400], R49 ;  /* 0x0044003109007388 */ /* 0x000fe20000000800 */
[----:B------:R-:W-:Y:S01]  /*e290*/  @!UP2 UIMAD UR21, UR12, UR9, URZ ;  /* 0x000000090c15a2a4 */ /* 0x000fe2000f8e02ff */
[----:B------:R-:W1:Y:S02]  /*e2a0*/  @UP1 LDCU UR5, c[0x0][0x430] ;  /* 0x00008600ff0517ac */ /* 0x000e640008000800 */
[----:B------:R-:W-:Y:S01]  /*e2b0*/  STS [R5+0x4000], R48 ;  /* 0x0040003005007388 */ /* 0x000fe20000000800 */
[----:B------:R-:W-:-:S03]  /*e2c0*/  @UP3 UMOV UR14, UR16 ;  /* 0x00000010000e3c82 */ /* 0x000fc60008000000 */
        /* <DEDUP_REMOVED lines=19> */
[----:B------:R4:W-:Y:S04]  /*e400*/  STS [R2+0xc400], R29 ;  /* 0x00c4001d02007388 */ /* 0x0009e80000000800 */
[----:B------:R-:W-:Y:S04]  /*e410*/  STS [R7+0xc000], R28 ;  /* 0x00c0001c07007388 */ /* 0x000fe80000000800 */
[----:B------:R-:W-:Y:S01]  /*e420*/  STS [R7+0xc400], R27 ;  /* 0x00c4001b07007388 */ /* 0x000fe20000000800 */
[----:B---3--:R-:W-:-:S03]  /*e430*/  SHF.L.U32 R33, R176, 0x3, RZ ;  /* 0x00000003b0217819 */ /* 0x008fc600000006ff */
[----:B------:R-:W-:Y:S01]  /*e440*/  STS [R4+0xc000], R25 ;  /* 0x00c0001904007388 */ /* 0x000fe20000000800 */
[----:B------:R-:W-:-:S03]  /*e450*/  LOP3.LUT R10, R33, 0x1f8, RZ, 0xc0, !PT ;  /* 0x000001f8210a7812 */ /* 0x000fc600078ec0ff */
[----:B------:R-:W-:Y:S01]  /*e460*/  STS [R4+0xc400], R24 ;  /* 0x00c4001804007388 */ /* 0x000fe20000000800 */
[----:B------:R-:W-:-:S03]  /*e470*/  LOP3.LUT R10, R10, 0x38, R176, 0x78, !PT ;  /* 0x000000380a0a7812 */ /* 0x000fc600078e78b0 */
[----:B------:R-:W-:Y:S01]  /*e480*/  STS [R6+0xc000], R23 ;  /* 0x00c0001706007388 */ /* 0x000fe20000000800 */
[----:B------:R-:W-:-:S03]  /*e490*/  LOP3.LUT R10, R10, 0x1e00, R33, 0xf8, !PT ;  /* 0x00001e000a0a7812 */ /* 0x000fc600078ef821 */
[----:B------:R-:W-:Y:S01]  /*e4a0*/  STS [R6+0xc400], R22 ;  /* 0x00c4001606007388 */ /* 0x000fe20000000800 */
[----:B----4-:R-:W-:-:S03]  /*e4b0*/  F2FP.F16.F32.PACK_AB R2, R129, R128 ;  /* 0x000000808102723e */ /* 0x010fc600000000ff */
[----:B------:R-:W-:Y:S04]  /*e4c0*/  STS [R0+0xc000], R21 ;  /* 0x00c0001500007388 */ /* 0x000fe80000000800 */
[----:B------:R3:W-:Y:S04]  /*e4d0*/  STS [R0+0xc400], R20 ;  /* 0x00c4001400007388 */ /* 0x0007e80000000800 */
[----:B------:R4:W-:Y:S04]  /*e4e0*/  STS [R8+0xc000], R19 ;  /* 0x00c0001308007388 */ /* 0x0009e80000000800 */
[----:B------:R4:W-:Y:S04]  /*e4f0*/  STS [R8+0xc400], R18 ;  /* 0x00c4001208007388 */ /* 0x0009e80000000800 */
[----:B------:R4:W-:Y:S04]  /*e500*/  STS [R9+0xc000], R17 ;  /* 0x00c0001109007388 */ /* 0x0009e80000000800 */
[----:B------:R4:W-:Y:S01]  /*e510*/  STS [R9+0xc400], R16 ;  /* 0x00c4001009007388 */ /* 0x0009e20000000800 */
[----:B---3--:R-:W-:-:S05]  /*e520*/  FMUL.FTZ R0, R26, R131 ;  /* 0x000000831a007220 */ /* 0x008fca0000410000 */
[----:B------:R-:W-:Y:S01]  /*e530*/  F2FP.F16.F32.PACK_AB R0, R0, R130 ;  /* 0x000000820000723e */ /* 0x000fe200000000ff */
        /* <DEDUP_REMOVED lines=9> */
.L_x_1799:
        /* <DEDUP_REMOVED lines=13> */
[----:B------:R-:W-:-:S03]  /*e6a0*/  USHF.R.S32.HI UR10, URZ, 0x1f, UR13 ;  /* 0x0000001fff0a7899 */ /* 0x000fc6000801140d */
[----:B------:R-:W5:Y:S01]  /*e6b0*/  @P3 LDC R4, c[0x0][0x458] ;  /* 0x00011600ff043b82 */ /* 0x000f620000000800 */
[----:B-1----:R-:W1:Y:S01]  /*e6c0*/  @P4 MUFU.LG2 R2, R241 ;  /* 0x000000f100024308 */ /* 0x002e620000000c00 */
[----:B--2---:R-:W-:-:S06]  /*e6d0*/  UIMAD UR11, UR9, UR5, URZ ;  /* 0x00000005090b72a4 */ /* 0x004fcc000f8e02ff */
[----:B---3--:R-:W2:Y:S01]  /*e6e0*/  @P4 LDC R5, c[0x0][0x458] ;  /* 0x00011600ff054b82 */ /* 0x008ea20000000800 */
[----:B------:R-:W-:Y:S01]  /*e6f0*/  USHF.L.U32 UR11, UR11, 0x7, URZ ;  /* 0x000000070b0b7899 */ /* 0x000fe200080006ff */
[----:B------:R3:W2:Y:S01]  /*e700*/  LDS.128 R28, [R10+0x3000] ;  /* 0x003000000a1c7984 */ /* 0x0006a20000000c00 */
[----:B------:R-:W4:Y:S02]  /*e710*/  @P3 MUFU.LG2 R0, R244 ;  /* 0x000000f400003308 */ /* 0x000f240000000c00 */
[----:B------:R-:W-:Y:S02]  /*e720*/  USHF.R.S32.HI UR4, URZ, 0x1f, UR11 ;  /* 0x0000001fff047899 */ /* 0x000fe4000801140b */
[----:B------:R-:W-:-:S04]  /*e730*/  UIADD3 UR21, UP1, UP0, UR11, UR21, UR13 ;  /* 0x000000150b157290 */ /* 0x000fc8000f83e00d */
[----:B------:R-:W-:Y:S01]  /*e740*/  UIADD3.X UR4, UPT, UPT, UR4, UR8, UR10, UP1, UP0 ;  /* 0x0000000804047290 */ /* 0x000fe20008fe040a */
[----:B-1----:R-:W-:Y:S01]  /*e750*/  @P4 FMUL.FTZ R2, R2, 0.69314718246459960938 ;  /* 0x3f31721802024820 */ /* 0x002fe20000410000 */
[----:B----4-:R-:W-:-:S03]  /*e760*/  @P3 FMUL.FTZ R0, R0, 0.69314718246459960938 ;  /* 0x3f31721800003820 */ /* 0x010fc60000410000 */
[----:B--2---:R-:W-:Y:S01]  /*e770*/  @P4 FFMA.FTZ R11, R132, R5, R2 ;  /* 0x00000005840b4223 */ /* 0x004fe20000010002 */
[----:B-----5:R-:W-:Y:S01]  /*e780*/  @P3 FFMA.FTZ R7, R3, R4, R0 ;  /* 0x0000000403073223 */ /* 0x020fe20000010000 */
        /* <DEDUP_REMOVED lines=21> */
.L_x_1801:
[----:B------:R-:W-:Y:S05]  /*e8e0*/  BSYNC.RECONVERGENT B0 ;  /* 0x0000000000007941 */ /* 0x000fea0003800200 */
.L_x_1800:
[----:B------:R2:W5:Y:S01]  /*e8f0*/  LDL R34, [R1+0x80] ;  /* 0x0000800001227983 */ /* 0x0005620000100800 */
[----:B------:R-:W3:Y:S03]  /*e900*/  LDCU.64 UR4, c[0x0][0x410] ;  /* 0x00008200ff0477ac */ /* 0x000ee60008000a00 */
[----:B------:R2:W5:Y:S04]  /*e910*/  LDL R35, [R1+0x78] ;  /* 0x0000780001237983 */ /* 0x0005680000100800 */
[----:B------:R2:W5:Y:S01]  /*e920*/  LDL R36, [R1+0x7c] ;  /* 0x00007c0001247983 */ /* 0x0005620000100800 */
[----:B-1----:R-:W-:Y:S01]  /*e930*/  SHF.R.U32.HI R4, RZ, 0x3, R176 ;  /* 0x00000003ff047819 */ /* 0x002fe200000116b0 */
[----:B------:R-:W-:Y:S01]  /*e940*/  UIMAD.WIDE.U32 UR8, UR9, 0x80, URZ ;  /* 0x00000080090878a5 */ /* 0x000fe2000f8e00ff */
[----:B------:R-:W-:Y:S01]  /*e950*/  LOP3.LUT R33, R33, 0x38, RZ, 0xc0, !PT ;  /* 0x0000003821217812 */ /* 0x000fe200078ec0ff */
[----:B------:R2:W1:Y:S01]  /*e960*/  LDS.128 R24, [R10] ;  /* 0x000000000a187984 */ /* 0x0004620000000c00 */
[C---:B------:R-:W-:Y:S01]  /*e970*/  ISETP.GE.AND P3, PT, R4.reuse, UR20, PT ;  /* 0x0000001404007c0c */ /* 0x040fe2000bf66270 */
[C---:B------:R-:W-:Y:S01]  /*e980*/  VIADD R3, R4.reuse, 0x20 ;  /* 0x0000002004037836 */ /* 0x040fe20000000000 */
[----:B------:R-:W-:Y:S01]  /*e990*/  IADD3 R2, P0, PT, R33, UR14, RZ ;  /* 0x0000000e21027c10 */ /* 0x000fe2000ff1e0ff */
[----:B------:R2:W4:Y:S01]  /*e9a0*/  LDS.128 R20, [R10+0x4000] ;  /* 0x004000000a147984 */ /* 0x0005220000000c00 */
[----:B------:R-:W-:Y:S01]  /*e9b0*/  VIADD R0, R4, 0x40 ;  /* 0x0000004004007836 */ /* 0x000fe20000000000 */
[----:B------:R-:W-:Y:S01]  /*e9c0*/  BSSY.RECONVERGENT B0, `(.L_x_1802) ;  /* 0x0000021000007945 */ /* 0x000fe20003800200 */
[----:B------:R-:W-:Y:S01]  /*e9d0*/  ISETP.GE.AND P2, PT, R3, UR20, PT ;  /* 0x0000001403007c0c */ /* 0x000fe2000bf46270 */
[----:B------:R2:W1:Y:S01]  /*e9e0*/  LDS.128 R16, [R10+0x8000] ;  /* 0x008000000a107984 */ /* 0x0004620000000c00 */
[----:B------:R-:W-:Y:S01]  /*e9f0*/  IMAD.X R3, RZ, RZ, UR7, P0 ;  /* 0x00000007ff037e24 */ /* 0x000fe200080e06ff */
[----:B------:R-:W-:Y:S01]  /*ea00*/  ISETP.GE.AND P1, PT, R0, UR20, PT ;  /* 0x0000001400007c0c */ /* 0x000fe2000bf26270 */
[----:B---3--:R-:W-:Y:S01]  /*ea10*/  IMAD.U32 R0, RZ, RZ, UR4 ;  /* 0x00000004ff007e24 */ /* 0x008fe2000f8e00ff */
[----:B------:R2:W3:Y:S01]  /*ea20*/  LDS.128 R12, [R10+0xc000] ;  /* 0x00c000000a0c7984 */ /* 0x0004e20000000c00 */
[C---:B------:R-:W-:Y:S01]  /*ea30*/  VIADD R5, R4.reuse, 0x60 ;  /* 0x0000006004057836 */ /* 0x040fe20000000000 */
[----:B------:R-:W-:Y:S01]  /*ea40*/  LOP3.LUT R32, R4, UR8, RZ, 0xfc, !PT ;  /* 0x0000000804207c12 */ /* 0x000fe2000f8efcff */
[----:B------:R-:W-:-:S03]  /*ea50*/  IMAD.WIDE.U32 R8, R0, UR6, R2 ;  /* 0x0000000600087c25 */ /* 0x000fc6000f8e0002 */
[----:B------:R-:W-:Y:S01]  /*ea60*/  ISETP.GE.AND P0, PT, R5, UR20, PT ;  /* 0x0000001405007c0c */ /* 0x000fe2000bf06270 */
[----:B------:R-:W-:-:S04]  /*ea70*/  IMAD.U32 R0, RZ, RZ, UR5 ;  /* 0x00000005ff007e24 */ /* 0x000fc8000f8e00ff */
[----:B------:R-:W-:Y:S01]  /*ea80*/  IMAD R7, R0, UR6, R9 ;  /* 0x0000000600077c24 */ /* 0x000fe2000f8e0209 */
[----:B------:R-:W-:Y:S07]  /*ea90*/  @P3 BRA `(.L_x_1803) ;  /* 0x00000000004c3947 */ /* 0x000fee0003800000 */
[----:B------:R-:W2:Y:S01]  /*eaa0*/  LDCU.64 UR6, c[0x0][0x408] ;  /* 0x00008100ff0677ac */ /* 0x000ea20008000a00 */
[----:B------:R-:W-:Y:S01]  /*eab0*/  IMAD.MOV.U32 R6, RZ, RZ, R8 ;  /* 0x000000ffff067224 */ /* 0x000fe200078e0008 */
[----:B------:R-:W4:Y:S01]  /*eac0*/  LDCU.64 UR4, c[0x0][0x3f0] ;  /* 0x00007e00ff0477ac */ /* 0x000f220008000a00 */
[----:B------:R-:W1:Y:S01]  /*ead0*/  LDCU UR11, c[0x0][0x440] ;  /* 0x00008800ff0b77ac */ /* 0x000e620008000800 */
[----:B--2---:R-:W-:Y:S01]  /*eae0*/  UIMAD UR10, UR9, UR6, URZ ;  /* 0x00000006090a72a4 */ /* 0x004fe2000f8e02ff */
[----:B------:R-:W-:-:S05]  /*eaf0*/  IMAD.WIDE.U32 R4, R32, UR6, R6 ;  /* 0x0000000620047c25 */ /* 0x000fca000f8e0006 */
[----:B------:R-:W-:Y:S01]  /*eb00*/  IMAD.U32 R0, RZ, RZ, UR10 ;  /* 0x0000000aff007e24 */ /* 0x000fe2000f8e00ff */
[----:B----4-:R-:W-:Y:S02]  /*eb10*/  LEA R2, P3, R4, UR4, 0x1 ;  /* 0x0000000404027c11 */ /* 0x010fe4000f8608ff */
[----:B-1----:R-:W-:Y:S01]  /*eb20*/  ISETP.GE.AND P6, PT, R33, UR11, PT ;  /* 0x0000000b21007c0c */ /* 0x002fe2000bfc6270 */
[----:B------:R-:W-:Y:S01]  /*eb30*/  IMAD R0, R32, UR7, R0 ;  /* 0x0000000720007c24 */ /* 0x000fe2000f8e0200 */
[----:B-----5:R-:W-:Y:S02]  /*eb40*/  ISETP.GE.AND P5, PT, R36, UR11, PT ;  /* 0x0000000b24007c0c */ /* 0x020fe4000bfa6270 */
[----:B------:R-:W-:Y:S01]  /*eb50*/  ISETP.GE.AND P4, PT, R35, UR11, PT ;  /* 0x0000000b23007c0c */ /* 0x000fe2000bf86270 */
[----:B------:R-:W-:-:S05]  /*eb60*/  IMAD.IADD R0, R0, 0x1, R5 ;  /* 0x0000000100007824 */ /* 0x000fca00078e0205 */
[----:B------:R-:W-:Y:S02]  /*eb70*/  LEA.HI.X R3, R4, UR5, R0, 0x1, P3 ;  /* 0x0000000504037c11 */ /* 0x000fe400098f0c00 */
[----:B------:R-:W-:-:S03]  /*eb80*/  ISETP.GE.AND P3, PT, R34, UR11, PT ;  /* 0x0000000b22007c0c */ /* 0x000fc6000bf66270 */
[----:B------:R1:W-:Y:S04]  /*eb90*/  @!P6 STG.E.128 desc[UR22][R2.64], R24 ;  /* 0x000000180200e986 */ /* 0x0003e8000c101d16 */
[----:B------:R1:W-:Y:S04]  /*eba0*/  @!P5 STG.E.128 desc[UR22][R2.64+0x80], R20 ;  /* 0x000080140200d986 */ /* 0x0003e8000c101d16 */
[----:B------:R1:W-:Y:S04]  /*ebb0*/  @!P4 STG.E.128 desc[UR22][R2.64+0x100], R16 ;  /* 0x000100100200c986 */ /* 0x0003e8000c101d16 */
[----:B---3--:R1:W-:Y:S02]  /*ebc0*/  @!P3 STG.E.128 desc[UR22][R2.64+0x180], R12 ;  /* 0x0001800c0200b986 */ /* 0x0083e4000c101d16 */
.L_x_1803:
[----:B------:R-:W-:Y:S05]  /*ebd0*/  BSYNC.RECONVERGENT B0 ;  /* 0x0000000000007941 */ /* 0x000fea0003800200 */
.L_x_1802:
        /* <DEDUP_REMOVED lines=10> */
[----:B------:R-:W-:Y:S01]  /*ec80*/  IMAD.X R2, RZ, RZ, UR9, P2 ;  /* 0x00000009ff027e24 */ /* 0x000fe200090e06ff */
        /* <DEDUP_REMOVED lines=16> */
.L_x_1805:
[----:B------:R-:W-:Y:S05]  /*ed90*/  BSYNC.RECONVERGENT B0 ;  /* 0x0000000000007941 */ /* 0x000fea0003800200 */
.L_x_1804:
        /* <DEDUP_REMOVED lines=10> */
[----:B------:R-:W-:Y:S01]  /*ee40*/  IMAD.X R2, RZ, RZ, UR9, P1 ;  /* 0x00000009ff027e24 */ /* 0x000fe200088e06ff */
        /* <DEDUP_REMOVED lines=16> */
.L_x_1807:
[----:B------:R-:W-:Y:S05]  /*ef50*/  BSYNC.RECONVERGENT B0 ;  /* 0x0000000000007941 */ /* 0x000fea0003800200 */
.L_x_1806:
[----:B-1----:R1:W1:Y:S04]  /*ef60*/  LDS.128 R20, [R10+0x7000] ;  /* 0x007000000a147984 */ /* 0x0022680000000c00 */
[----:B------:R1:W1:Y:S01]  /*ef70*/  LDS.128 R16, [R10+0xb000] ;  /* 0x00b000000a107984 */ /* 0x0002620000000c00 */
[----:B------:R-:W-:Y:S05]  /*ef80*/  @P0 EXIT ;  /* 0x000000000000094d */ /* 0x000fea0003800000 */
[----:B------:R-:W2:Y:S01]  /*ef90*/  LDCU.64 UR6, c[0x0][0x408] ;  /* 0x00008100ff0677ac */ /* 0x000ea20008000a00 */
[----:B------:R-:W-:Y:S01]  /*efa0*/  IADD3 R0, P0, PT, R32, 0x60, RZ ;  /* 0x0000006020007810 */ /* 0x000fe20007f1e0ff */
[----:B------:R1:W1:Y:S01]  /*efb0*/  LDS.128 R12, [R10+0xf000] ;  /* 0x00f000000a0c7984 */ /* 0x0002620000000c00 */
[----:B------:R-:W-:Y:S01]  /*efc0*/  IMAD.MOV.U32 R3, RZ, RZ, R7 ;  /* 0x000000ffff037224 */ /* 0x000fe200078e0007 */
[----:B------:R-:W4:Y:S02]  /*efd0*/  LDCU.64 UR4, c[0x0][0x3f0] ;  /* 0x00007e00ff0477ac */ /* 0x000f240008000a00 */
[----:B------:R-:W-:Y:S01]  /*efe0*/  IMAD.X R2, RZ, RZ, UR9, P0 ;  /* 0x00000009ff027e24 */ /* 0x000fe200080e06ff */
[----:B------:R-:W3:Y:S03]  /*eff0*/  LDCU UR10, c[0x0][0x440] ;  /* 0x00008800ff0a77ac */ /* 0x000ee60008000800 */
[----:B--2---:R-:W-:-:S02]  /*f000*/  IMAD R6, R2, UR6, RZ ;  /* 0x0000000602067c24 */ /* 0x004fc4000f8e02ff */
[----:B------:R-:W-:-:S04]  /*f010*/  IMAD.MOV.U32 R2, RZ, RZ, R8 ;  /* 0x000000ffff027224 */ /* 0x000fc800078e0008 */
[----:B------:R-:W-:Y:S01]  /*f020*/  IMAD.WIDE.U32 R4, R0, UR6, R2 ;  /* 0x0000000600047c25 */ /* 0x000fe2000f8e0002 */
[----:B---3--:R-:W-:-:S03]  /*f030*/  ISETP.GE.AND P3, PT, R33, UR10, PT ;  /* 0x0000000a21007c0c */ /* 0x008fc6000bf66270 */
[----:B------:R-:W-:Y:S01]  /*f040*/  IMAD R0, R0, UR7, R6 ;  /* 0x0000000700007c24 */ /* 0x000fe2000f8e0206 */
[----:B----4-:R-:W-:Y:S02]  /*f050*/  LEA R2, P0, R4, UR4, 0x1 ;  /* 0x0000000404027c11 */ /* 0x010fe4000f8008ff */
[----:B-----5:R-:W-:Y:S01]  /*f060*/  ISETP.GE.AND P2, PT, R36, UR10, PT ;  /* 0x0000000a24007c0c */ /* 0x020fe2000bf46270 */
[----:B------:R-:W-:Y:S01]  /*f070*/  IMAD.IADD R0, R0, 0x1, R5 ;  /* 0x0000000100007824 */ /* 0x000fe200078e0205 */
[----:B------:R-:W-:-:S04]  /*f080*/  ISETP.GE.AND P1, PT, R35, UR10, PT ;  /* 0x0000000a23007c0c */ /* 0x000fc8000bf26270 */
[----:B------:R-:W-:Y:S02]  /*f090*/  LEA.HI.X R3, R4, UR5, R0, 0x1, P0 ;  /* 0x0000000504037c11 */ /* 0x000fe400080f0c00 */
[----:B------:R-:W-:-:S03]  /*f0a0*/  ISETP.GE.AND P0, PT, R34, UR10, PT ;  /* 0x0000000a22007c0c */ /* 0x000fc6000bf06270 */
[----:B------:R2:W-:Y:S04]  /*f0b0*/  @!P3 STG.E.128 desc[UR22][R2.64], R28 ;  /* 0x0000001c0200b986 */ /* 0x0005e8000c101d16 */
[----:B-1----:R2:W-:Y:S04]  /*f0c0*/  @!P2 STG.E.128 desc[UR22][R2.64+0x80], R20 ;  /* 0x000080140200a986 */ /* 0x0025e8000c101d16 */
[----:B------:R2:W-:Y:S02]  /*f0d0*/  @!P1 STG.E.128 desc[UR22][R2.64+0x100], R16 ;  /* 0x0001001002009986 */ /* 0x0005e4000c101d16 */
[----:B------:R-:W-:Y:S05]  /*f0e0*/  @P0 EXIT ;  /* 0x000000000000094d */ /* 0x000fea0003800000 */
[----:B------:R-:W-:Y:S01]  /*f0f0*/  STG.E.128 desc[UR22][R2.64+0x180], R12 ;  /* 0x0001800c02007986 */ /* 0x000fe2000c101d16 */
[----:B------:R-:W-:Y:S05]  /*f100*/  EXIT ;  /* 0x000000000000794d */ /* 0x000fea0003800000 */
.L_x_1808:
        /* <DEDUP_REMOVED lines=15> */
.L_x_2366:


//--------------------- .text._ZN5flash16flash_fwd_kernelI23Flash_fwd_kernel_traitsILi256ELi128ELi64ELi8ELb0ELb0EN7cutlass6half_tE19Flash_kernel_traitsILi256ELi128ELi64ELi8ES3_EELb0ELb0ELb0ELb0ELb0ELb0ELb1ELb0EEEvNS_16Flash_fwd_paramsE --------------------------
	.section	.text._ZN5flash16flash_fwd_kernelI23Flash_fwd_kernel_traitsILi256ELi128ELi64ELi8ELb0ELb0EN7cutlass6half_tE19Flash_kernel_traitsILi256ELi128ELi64ELi8ES3_EELb0ELb0ELb0ELb0ELb0ELb0ELb1ELb0EEEvNS_16Flash_fwd_paramsE,"ax",@progbits
	.align	128
        .global         _ZN5flash16flash_fwd_kernelI23Flash_fwd_kernel_traitsILi256ELi128ELi64ELi8ELb0ELb0EN7cutlass6half_tE19Flash_kernel_traitsILi256ELi128ELi64ELi8ES3_EELb0ELb0ELb0ELb0ELb0ELb0ELb1ELb0EEEvNS_16Flash_fwd_paramsE
        .type           _ZN5flash16flash_fwd_kernelI23Flash_fwd_kernel_traitsILi256ELi128ELi64ELi8ELb0ELb0EN7cutlass6half_tE19Flash_kernel_traitsILi256ELi128ELi64ELi8ES3_EELb0ELb0ELb0ELb0ELb0ELb0ELb1ELb0EEEvNS_16Flash_fwd_paramsE,@function
        .size           _ZN5flash16flash_fwd_kernelI23Flash_fwd_kernel_traitsILi256ELi128ELi64ELi8ELb0ELb0EN7cutlass6half_tE19Flash_kernel_traitsILi256ELi128ELi64ELi8ES3_EELb0ELb0ELb0ELb0ELb0ELb0ELb1ELb0EEEvNS_16Flash_fwd_paramsE,(.L_x_2367 - _ZN5flash16flash_fwd_kernelI23Flash_fwd_kernel_traitsILi256ELi128ELi64ELi8ELb0ELb0EN7cutlass6half_tE19Flash_kernel_traitsILi256ELi128ELi64ELi8ES3_EELb0ELb0ELb0ELb0ELb0ELb0ELb1ELb0EEEvNS_16Flash_fwd_paramsE)
        .other          _ZN5flash16flash_fwd_kernelI23Flash_fwd_kernel_traitsILi256ELi128ELi64ELi8ELb0ELb0EN7cutlass6half_tE19Flash_kernel_traitsILi256ELi128ELi64ELi8ES3_EELb0ELb0ELb0ELb0ELb0ELb0ELb1ELb0EEEvNS_16Flash_fwd_paramsE,@"STO_CUDA_ENTRY STV_DEFAULT"
_ZN5flash16flash_fwd_kernelI23Flash_fwd_kernel_traitsILi256ELi128ELi64ELi8ELb0ELb0EN7cutlass6half_tE19Flash_kernel_traitsILi256ELi128ELi64ELi8ES3_EELb0ELb0ELb0ELb0ELb0ELb0ELb1ELb0EEEvNS_16Flash_fwd_paramsE:
.text._ZN5flash16flash_fwd_kernelI23Flash_fwd_kernel_traitsILi256ELi128ELi64ELi8ELb0ELb0EN7cutlass6half_tE19Flash_kernel_traitsILi256ELi128ELi64ELi8ES3_EELb0ELb0ELb0ELb0ELb0ELb0ELb1ELb0EEEvNS_16Flash_fwd_paramsE:
        /* <DEDUP_REMOVED lines=77> */
.L_x_1809:
        /* <DEDUP_REMOVED lines=34> */
.L_x_1811:
        /* <DEDUP_REMOVED lines=56> */
.L_x_1813:
[----:B------:R-:W-:Y:S05]  /*0a70*/  BSYNC.RECONVERGENT B0 ;  /* 0x0000000000007941 */ /* 0x000fea0003800200 */
.L_x_1812:
        /* <DEDUP_REMOVED lines=25> */
.L_x_1815:
[----:B------:R-:W-:Y:S05]  /*0c10*/  BSYNC.RECONVERGENT B0 ;  /* 0x0000000000007941 */ /* 0x000fea0003800200 */
.L_x_1814:
        /* <DEDUP_REMOVED lines=24> */
.L_x_1817:
[----:B------:R-:W-:Y:S05]  /*0da0*/  BSYNC.RECONVERGENT B0 ;  /* 0x0000000000007941 */ /* 0x000fea0003800200 */
.L_x_1816:
        /* <DEDUP_REMOVED lines=26> */
.L_x_1819:
[----:B------:R-:W-:Y:S05]  /*0f50*/  BSYNC.RECONVERGENT B0 ;  /* 0x0000000000007941 */ /* 0x000fea0003800200 */
.L_x_1818:
        /* <DEDUP_REMOVED lines=10> */
.L_x_1821:
[----:B------:R-:W-:Y:S05]  /*1000*/  BSYNC.RECONVERGENT B0 ;  /* 0x0000000000007941 */ /* 0x000fea0003800200 */
.L_x_1820:
        /* <DEDUP_REMOVED lines=10> */
.L_x_1823:
[----:B------:R-:W-:Y:S05]  /*10b0*/  BSYNC.RECONVERGENT B0 ;  /* 0x0000000000007941 */ /* 0x000fea0003800200 */
.L_x_1822:
        /* <DEDUP_REMOVED lines=10> */
.L_x_1825:
[----:B------:R-:W-:Y:S05]  /*1160*/  BSYNC.RECONVERGENT B0 ;  /* 0x0000000000007941 */ /* 0x000fea0003800200 */
.L_x_1824:
        /* <DEDUP_REMOVED lines=10> */
.L_x_1810:
        /* <DEDUP_REMOVED lines=22> */
.L_x_1826:
[----:B------:R-:W1:Y:S01]  /*1370*/  LDCU.64 UR10, c[0x0][0x3b8] ;  /* 0x00007700ff0a77ac */ /* 0x000e620008000a00 */
[----:B------:R-:W-:-:S04]  /*1380*/  UIADD3 UR6, UPT, UPT, UR14, UR15, URZ ;  /* 0x0000000f0e067290 */ /* 0x000fc8000fffe0ff */
[----:B-1----:R-:W-:Y:S02]  /*1390*/  UIMAD.WIDE.U32 UR16, UR6, UR10, URZ ;  /* 0x0000000a061072a5 */ /* 0x002fe4000f8e00ff */
[----:B------:R-:W-:-:S04]  /*13a0*/  UIMAD UR6, UR6, UR11, URZ ;  /* 0x0000000b060672a4 */ /* 0x000fc8000f8e02ff */
[----:B------:R-:W-:Y:S02]  /*13b0*/  UIADD3 UR6, UPT, UPT, UR17, UR6, URZ ;  /* 0x0000000611067290 */ /* 0x000fe4000fffe0ff */
.L_x_1827:
        /* <DEDUP_REMOVED lines=38> */
.L_x_1828:
[----:B------:R-:W1:Y:S01]  /*1620*/  LDCU.64 UR8, c[0x0][0x3c0] ;  /* 0x00007800ff0877ac */ /* 0x000e620008000a00 */
[----:B------:R-:W-:-:S04]  /*1630*/  UIADD3 UR14, UPT, UPT, UR14, UR15, URZ ;  /* 0x0000000f0e0e7290 */ /* 0x000fc8000fffe0ff */
[----:B-1----:R-:W-:Y:S02]  /*1640*/  UIMAD.WIDE.U32 UR4, UR14, UR8, URZ ;  /* 0x000000080e0472a5 */ /* 0x002fe4000f8e00ff */
[----:B------:R-:W-:-:S04]  /*1650*/  UIMAD UR14, UR14, UR9, URZ ;  /* 0x000000090e0e72a4 */ /* 0x000fc8000f8e02ff */
[----:B------:R-:W-:-:S12]  /*1660*/  UIADD3 UR14, UPT, UPT, UR5, UR14, URZ ;  /* 0x0000000e050e7290 */ /* 0x000fd8000fffe0ff */
.L_x_1829:
[----:B------:R-:W-:Y:S01]  /*1670*/  IMAD.SHL.U32 R238, R222, 0x8, RZ ;  /* 0x00000008deee7824 */ /* 0x000fe200078e00ff */
[--C-:B------:R-:W-:Y:S01]  /*1680*/  SHF.R.U32.HI R5, RZ, 0x3, R222.reuse ;  /* 0x00000003ff057819 */ /* 0x100fe200000116de */
[----:B------:R-:W-:Y:S01]  /*1690*/  UIADD3 UR18, UPT, UPT, -UR18, UR13, URZ ;  /* 0x0000000d12127290 */ /* 0x000fe2000fffe1ff */
[----:B------:R-:W1:Y:S01]  /*16a0*/  S2UR UR28, SR_CgaCtaId ;  /* 0x00000000001c79c3 */ /* 0x000e620000008800 */
[----:B------:R-:W2:Y:S01]  /*16b0*/  LDCU.64 UR12, c[0x0][0x3c8] ;  /* 0x00007900ff0c77ac */ /* 0x000ea20008000a00 */
[C---:B------:R-:W-:Y:S01]  /*16c0*/  LOP3.LUT R223, R238.reuse, 0x38, RZ, 0xc0, !PT ;  /* 0x00000038eedf7812 */ /* 0x040fe200078ec0ff */
[C---:B------:R-:W-:Y:S01]  /*16d0*/  VIADD R0, R5.reuse, 0x40 ;  /* 0x0000004005007836 */ /* 0x040fe20000000000 */
[C---:B------:R-:W-:Y:S01]  /*16e0*/  LOP3.LUT R7, R238.reuse, 0x1f8, RZ, 0xc0, !PT ;  /* 0x000001f8ee077812 */ /* 0x040fe200078ec0ff */
[----:B------:R-:W-:Y:S01]  /*16f0*/  VIADD R4, R5, 0x20 ;  /* 0x0000002005047836 */ /* 0x000fe20000000000 */
[C---:B------:R-:W-:Y:S01]  /*1700*/  IADD3 R10, P1, PT, R223.reuse, UR16, RZ ;  /* 0x00000010df0a7c10 */ /* 0x040fe2000ff3e0ff */
[----:B------:R-:W3:Y:S01]  /*1710*/  LDCU.64 UR16, c[0x0][0x388] ;  /* 0x00007100ff1077ac */ /* 0x000ee20008000a00 */
[----:B------:R-:W-:Y:S01]  /*1720*/  IADD3 R16, P0, PT, R223, UR4, RZ ;  /* 0x00000004df107c10 */ /* 0x000fe2000ff1e0ff */
[----:B------:R-:W-:Y:S01]  /*1730*/  BSSY.RECONVERGENT B0, `(.L_x_1830) ;  /* 0x000004f000007945 */ /* 0x000fe20003800200 */
[----:B------:R-:W-:Y:S01]  /*1740*/  LOP3.LUT R236, R7, 0x38, R222, 0x78, !PT ;  /* 0x0000003807ec7812 */ /* 0x000fe200078e78de */
[----:B------:R-:W-:Y:S01]  /*1750*/  IMAD.X R11, RZ, RZ, UR6, P1 ;  /* 0x00000006ff0b7e24 */ /* 0x000fe200088e06ff */
[----:B------:R-:W4:Y:S01]  /*1760*/  LDCU.128 UR4, c[0x0][0x3d0] ;  /* 0x00007a00ff0477ac */ /* 0x000f220008000c00 */
[----:B------:R-:W-:Y:S01]  /*1770*/  SHF.R.S32.HI R7, RZ, 0x1f, R2 ;  /* 0x0000001fff077819 */ /* 0x000fe20000011402 */
[----:B------:R-:W-:Y:S01]  /*1780*/  IMAD.X R17, RZ, RZ, UR14, P0 ;  /* 0x0000000eff117e24 */ /* 0x000fe200080e06ff */
[----:B------:R-:W-:Y:S01]  /*1790*/  LOP3.LUT R3, R238, 0x1e00, RZ, 0xc0, !PT ;  /* 0x00001e00ee037812 */ /* 0x000fe200078ec0ff */
[----:B------:R-:W-:Y:S01]  /*17a0*/  IMAD.WIDE.U32 R10, R5, UR10, R10 ;  /* 0x0000000a050a7c25 */ /* 0x000fe2000f8e000a */
[----:B------:R-:W5:Y:S01]  /*17b0*/  LDCU.64 UR14, c[0x0][0x390] ;  /* 0x00007200ff0e77ac */ /* 0x000f620008000a00 */
[----:B------:R-:W-:-:S02]  /*17c0*/  IADD3 R14, P0, PT, R223, UR26, RZ ;  /* 0x0000001adf0e7c10 */ /* 0x000fc4000ff1e0ff */
[C---:B------:R-:W-:Y:S01]  /*17d0*/  IMAD R11, R5.reuse, UR11, R11 ;  /* 0x0000000b050b7c24 */ /* 0x040fe2000f8e020b */
[----:B------:R-:W-:Y:S01]  /*17e0*/  LOP3.LUT R236, R236, R3, RZ, 0xfc, !PT ;  /* 0x00000003ecec7212 */ /* 0x000fe200078efcff */
[C---:B------:R-:W-:Y:S01]  /*17f0*/  IMAD.WIDE.U32 R16, R5.reuse, UR8, R16 ;  /* 0x0000000805107c25 */ /* 0x040fe2000f8e0010 */
[----:B------:R-:W-:Y:S02]  /*1800*/  IADD3.X R15, PT, PT, RZ, UR25, RZ, P0, !PT ;  /* 0x00000019ff0f7c10 */ /* 0x000fe400087fe4ff */
[----:B------:R-:W-:Y:S01]  /*1810*/  ISETP.GE.AND P6, PT, R0, UR18, PT ;  /* 0x0000001200007c0c */ /* 0x000fe2000bfc6270 */
[----:B------:R-:W-:Y:S01]  /*1820*/  IMAD R17, R5, UR9, R17 ;  /* 0x0000000905117c24 */ /* 0x000fe2000f8e0211 */
[C---:B------:R-:W-:Y:S01]  /*1830*/  LOP3.LUT R243, R223.reuse, 0x40, RZ, 0xfc, !PT ;  /* 0x00000040dff37812 */ /* 0x040fe200078efcff */
[----:B--2---:R-:W-:Y:S01]  /*1840*/  IMAD.U32 R8, RZ, RZ, UR12 ;  /* 0x0000000cff087e24 */ /* 0x004fe2000f8e00ff */
[----:B------:R-:W-:Y:S01]  /*1850*/  LOP3.LUT R242, R223, 0x80, RZ, 0xfc, !PT ;  /* 0x00000080dff27812 */ /* 0x000fe200078efcff */
[----:B----4-:R-:W-:Y:S01]  /*1860*/  IMAD R13, R7, UR4, RZ ;  /* 0x00000004070d7c24 */ /* 0x010fe2000f8e02ff */
[----:B------:R-:W-:Y:S01]  /*1870*/  LOP3.LUT R240, R223, 0xc0, RZ, 0xfc, !PT ;  /* 0x000000c0dff07812 */ /* 0x000fe200078efcff */
[----:B------:R-:W-:Y:S01]  /*1880*/  IMAD.WIDE.U32 R10, R2, UR4, R10 ;  /* 0x00000004020a7c25 */ /* 0x000fe2000f8e000a */
[----:B------:R-:W-:-:S03]  /*1890*/  USHF.R.U32.HI UR4, URZ, 0x19, UR27 ;  /* 0x00000019ff047899 */ /* 0x000fc6000801161b */
[----:B------:R-:W-:Y:S01]  /*18a0*/  IMAD R13, R2, UR5, R13 ;  /* 0x00000005020d7c24 */ /* 0x000fe2000f8e020d */
[----:B---3--:R-:W-:Y:S01]  /*18b0*/  LEA R235, P1, R10, UR16, 0x1 ;  /* 0x000000100aeb7c11 */ /* 0x008fe2000f8208ff */
[----:B------:R-:W-:Y:S01]  /*18c0*/  IMAD R7, R7, UR6, RZ ;  /* 0x0000000607077c24 */ /* 0x000fe2000f8e02ff */
[----:B------:R-:W-:Y:S01]  /*18d0*/  UMOV UR5, 0x400 ;  /* 0x0000040000057882 */ /* 0x000fe20000000000 */
[----:B------:R-:W-:Y:S01]  /*18e0*/  IMAD.IADD R234, R11, 0x1, R13 ;  /* 0x000000010bea7824 */ /* 0x000fe200078e020d */
[----:B------:R-:W-:Y:S01]  /*18f0*/  MOV R11, UR13 ;  /* 0x0000000d000b7c02 */ /* 0x000fe20008000f00 */
[C---:B------:R-:W-:Y:S01]  /*1900*/  IMAD R7, R2.reuse, UR7, R7 ;  /* 0x0000000702077c24 */ /* 0x040fe2000f8e0207 */
[----:B-1----:R-:W-:Y:S01]  /*1910*/  ULEA UR5, UR28, UR5, 0x18 ;  /* 0x000000051c057291 */ /* 0x002fe2000f8ec0ff */
[----:B------:R-:W-:Y:S01]  /*1920*/  IMAD.WIDE.U32 R2, R2, UR6, R16 ;  /* 0x0000000602027c25 */ /* 0x000fe2000f8e0010 */
[----:B------:R-:W-:Y:S01]  /*1930*/  LEA.HI.X R234, R10, UR17, R234, 0x1, P1 ;  /* 0x000000110aea7c11 */ /* 0x000fe200088f0cea */
[----:B------:R-:W-:Y:S01]  /*1940*/  USHF.L.U32 UR6, UR27, 0x7, URZ ;  /* 0x000000071b067899 */ /* 0x000fe200080006ff */
[----:B------:R-:W-:Y:S01]  /*1950*/  ISETP.GE.AND P1, PT, R5, UR18, PT ;  /* 0x0000001205007c0c */ /* 0x000fe2000bf26270 */
[----:B------:R-:W-:Y:S01]  /*1960*/  IMAD.IADD R232, R3, 0x1, R7 ;  /* 0x0000000103e87824 */ /* 0x000fe200078e0207 */
[----:B-----5:R-:W-:Y:S01]  /*1970*/  LEA R233, P0, R2, UR14, 0x1 ;  /* 0x0000000e02e97c11 */ /* 0x020fe2000f8008ff */
[----:B------:R-:W-:Y:S01]  /*1980*/  IMAD.WIDE.U32 R8, R8, UR24, R14 ;  /* 0x0000001808087c25 */ /* 0x000fe2000f8e000e */
[----:B------:R-:W-:-:S02]  /*1990*/  LEA R236, R236, UR5, 0x1 ;  /* 0x00000005ecec7c11 */ /* 0x000fc4000f8e08ff */
[----:B------:R-:W-:Y:S01]  /*19a0*/  LEA.HI.X R232, R2, UR15, R232, 0x1, P0 ;  /* 0x0000000f02e87c11 */ /* 0x000fe200080f0ce8 */
[----:B------:R-:W-:Y:S01]  /*19b0*/  IMAD R11, R11, UR24, R9 ;  /* 0x000000180b0b7c24 */ /* 0x000fe2000f8e0209 */
[C---:B------:R-:W-:Y:S01]  /*19c0*/  LOP3.LUT R7, R5.reuse, UR6, RZ, 0xfc, !PT ;  /* 0x0000000605077c12 */ /* 0x040fe2000f8efcff */
[----:B------:R-:W-:Y:S01]  /*19d0*/  VIADD R0, R5, 0x60 ;  /* 0x0000006005007836 */ /* 0x000fe20000000000 */
[----:B------:R-:W-:-:S03]  /*19e0*/  ISETP.GE.AND P0, PT, R4, UR18, PT ;  /* 0x0000001204007c0c */ /* 0x000fc6000bf06270 */
[----:B------:R-:W-:Y:S10]  /*19f0*/  @P1 BRA `(.L_x_1831) ;  /* 0x0000000000881947 */ /* 0x000ff40003800000 */
        /* <DEDUP_REMOVED lines=34> */
.L_x_1831:
[----:B------:R-:W-:Y:S05]  /*1c20*/  BSYNC.RECONVERGENT B0 ;  /* 0x0000000000007941 */ /* 0x000fea0003800200 */
.L_x_1830:
        /* <DEDUP_REMOVED lines=41> */
.L_x_1833:
[----:B------:R-:W-:Y:S05]  /*1ec0*/  BSYNC.RECONVERGENT B0 ;  /* 0x0000000000007941 */ /* 0x000fea0003800200 */
.L_x_1832:
        /* <DEDUP_REMOVED lines=39> */
.L_x_1835:
[----:B------:R-:W-:Y:S05]  /*2140*/  BSYNC.RECONVERGENT B0 ;  /* 0x0000000000007941 */ /* 0x000fea0003800200 */
.L_x_1834:
        /* <DEDUP_REMOVED lines=39> */
.L_x_1837:
[----:B------:R-:W-:Y:S05]  /*23c0*/  BSYNC.RECONVERGENT B0 ;  /* 0x0000000000007941 */ /* 0x000fea0003800200 */
.L_x_1836:
        /* <DEDUP_REMOVED lines=46> */
.L_x_1839:
[----:B------:R-:W-:Y:S05]  /*26b0*/  BSYNC.RECONVERGENT B0 ;  /* 0x0000000000007941 */ /* 0x000fea0003800200 */
.L_x_1838:
[----:B------:R-:W-:Y:S04]  /*26c0*/  BSSY.RECONVERGENT B0, `(.L_x_1840) ;  /* 0x0000021000007945 */ /* 0x000fe80003800200 */
[----:B------:R-:W-:Y:S05]  /*26d0*/  @P5 BRA `(.L_x_1841) ;  /* 0x00000000007c5947 */ /* 0x000fea0003800000 */
[----:B------:R-:W5:Y:S01]  /*26e0*/  LDCU UR4, c[0x0][0x440] ;  /* 0x00008800ff0477ac */ /* 0x000f620008000800 */
[----:B------:R-:W-:-:S04]  /*26f0*/  UIADD3 UR11, UP0, UPT, UR17, UR26, URZ ;  /* 0x0000001a110b7290 */ /* 0x000fc8000ff1e0ff */
[----:B------:R-:W-:Y:S02]  /*2700*/  UIADD3.X UR10, UPT, UPT, UR16, UR7, URZ, UP0, !UPT ;  /* 0x00000007100a7290 */ /* 0x000fe400087fe4ff */
[----:B------:R-:W-:-:S04]  /*2710*/  IMAD.U32 R0, RZ, RZ, UR11 ;  /* 0x0000000bff007e24 */ /* 0x000fc8000f8e00ff */
[----:B-123--:R-:W-:Y:S01]  /*2720*/  IMAD.U32 R3, RZ, RZ, UR10 ;  /* 0x0000000aff037e24 */ /* 0x00efe2000f8e00ff */
        /* <DEDUP_REMOVED lines=26> */
.L_x_1841:
[----:B------:R-:W-:Y:S05]  /*28d0*/  BSYNC.RECONVERGENT B0 ;  /* 0x0000000000007941 */ /* 0x000fea0003800200 */
.L_x_1840:
        /* <DEDUP_REMOVED lines=45> */
.L_x_1843:
[----:B------:R2:W-:Y:S04]  /*2bb0*/  STS.128 [R236+0x18000], RZ ;  /* 0x018000ffec007388 */ /* 0x0005e80000000c00 */
[----:B------:R2:W-:Y:S04]  /*2bc0*/  STS.128 [R236+0x1a000], RZ ;  /* 0x01a000ffec007388 */ /* 0x0005e80000000c00 */
[----:B------:R2:W-:Y:S04]  /*2bd0*/  STS.128 [R236+0x1c000], RZ ;  /* 0x01c000ffec007388 */ /* 0x0005e80000000c00 */
[----:B------:R2:W-:Y:S02]  /*2be0*/  STS.128 [R236+0x1e000], RZ ;  /* 0x01e000ffec007388 */ /* 0x0005e40000000c00 */
.L_x_1844:
[----:B------:R-:W-:Y:S05]  /*2bf0*/  BSYNC.RECONVERGENT B0 ;  /* 0x0000000000007941 */ /* 0x000fea0003800200 */
.L_x_1842:
        /* <DEDUP_REMOVED lines=47> */
.L_x_1846:
[----:B------:R-:W-:Y:S05]  /*2ef0*/  BSYNC.RECONVERGENT B0 ;  /* 0x0000000000007941 */ /* 0x000fea0003800200 */
.L_x_1845:
[----:B------:R-:W-:Y:S01]  /*2f00*/  LDSM.16.M88.4 R32, [R87+UR5+0x10000] ;  /* 0x010000055720783b */ /* 0x000fe20008000200 */
[----:B------:R-:W-:Y:S01]  /*2f10*/  IMAD.MOV.U32 R81, RZ, RZ, 0x20 ;  /* 0x00000020ff517424 */ /* 0x000fe200078e00ff */
[C---:B------:R-:W-:Y:S01]  /*2f20*/  LOP3.LUT P2, RZ, R222.reuse, 0x2, RZ, 0xc0, !PT ;  /* 0x00000002deff7812 */ /* 0x040fe2000784c0ff */
[----:B------:R-:W-:Y:S01]  /*2f30*/  VIADD R80, R87, UR5 ;  /* 0x0000000557507c36 */ /* 0x000fe20008000000 */
[----:B------:R-:W5:Y:S01]  /*2f40*/  LDSM.16.M88.4 R48, [R90] ;  /* 0x000000005a30783b */ /* 0x000f620000000200 */
[----:B------:R-:W-:Y:S01]  /*2f50*/  IMAD.MOV.U32 R83, RZ, RZ, 0x40 ;  /* 0x00000040ff537424 */ /* 0x000fe200078e00ff */
[----:B------:R-:W-:Y:S01]  /*2f60*/  SEL R81, R81, 0xffffffe0, !P2 ;  /* 0xffffffe051517807 */ /* 0x000fe20005000000 */
[----:B------:R-:W2:Y:S01]  /*2f70*/  LDCU UR4, c[0x0][0x50c] ;  /* 0x0000a180ff0477ac */ /* 0x000ea20008000800 */
[----:B------:R-:W3:Y:S01]  /*2f80*/  LDSM.16.M88.4 R24, [R87+UR5+0x10800] ;  /* 0x010800055718783b */ /* 0x000ee20008000200 */
[----:B------:R-:W-:Y:S02]  /*2f90*/  LOP3.LUT P0, RZ, R222, 0x4, RZ, 0xc0, !PT ;  /* 0x00000004deff7812 */ /* 0x000fe4000780c0ff */
[--C-:B------:R-:W-:Y:S01]  /*2fa0*/  IMAD.IADD R82, R80, 0x1, R81.reuse ;  /* 0x0000000150527824 */ /* 0x100fe200078e0251 */
[----:B------:R-:W2:Y:S01]  /*2fb0*/  LDSM.16.M88.4 R56, [R87+UR5+0x11000] ;  /* 0x011000055738783b */ /* 0x000ea20008000200 */
[----:B------:R-:W-:Y:S01]  /*2fc0*/  IMAD.IADD R88, R90, 0x1, R81 ;  /* 0x000000015a587824 */ /* 0x000fe200078e0251 */
[----:B------:R-:W-:Y:S01]  /*2fd0*/  SEL R83, R83, 0xffffffc0, !P0 ;  /* 0xffffffc053537807 */ /* 0x000fe20004000000 */
[----:B------:R-:W-:Y:S01]  /*2fe0*/  UISETP.GE.U32.AND UP1, UPT, UR21, 0x41, UPT ;  /* 0x000000411500788c */ /* 0x000fe2000bf26070 */
[----:B----4-:R-:W4:Y:S03]  /*2ff0*/  LDSM.16.M88.4 R4, [R87+UR5+0x11800] ;  /* 0x011800055704783b */ /* 0x010f260008000200 */
[--C-:B------:R-:W-:Y:S01]  /*3000*/  IMAD.IADD R80, R80, 0x1, R83.reuse ;  /* 0x0000000150507824 */ /* 0x100fe200078e0253 */
[----:B------:R-:W-:Y:S01]  /*3010*/  LDSM.16.M88.4 R36, [R82+0x10000] ;  /* 0x010000005224783b */ /* 0x000fe20000000200 */
[----:B------:R-:W-:-:S02]  /*3020*/  IMAD.IADD R86, R90, 0x1, R83 ;  /* 0x000000015a567824 */ /* 0x000fc400078e0253 */
[C---:B------:R-:W-:Y:S01]  /*3030*/  IMAD.IADD R3, R81.reuse, 0x1, R80 ;  /* 0x0000000151037824 */ /* 0x040fe200078e0250 */
[----:B------:R-:W4:Y:S01]  /*3040*/  LDSM.16.M88.4 R16, [R88] ;  /* 0x000000005810783b */ /* 0x000f220000000200 */
[----:B------:R-:W-:-:S03]  /*3050*/  IMAD.IADD R84, R81, 0x1, R86 ;  /* 0x0000000151547824 */ /* 0x000fc600078e0256 */
[----:B------:R-:W4:Y:S04]  /*3060*/  LDSM.16.M88.4 R44, [R82+0x10800] ;  /* 0x01080000522c783b */ /* 0x000f280000000200 */
[----:B------:R-:W4:Y:S04]  /*3070*/  LDSM.16.M88.4 R64, [R82+0x11000] ;  /* 0x011000005240783b */ /* 0x000f280000000200 */
[----:B------:R-:W4:Y:S04]  /*3080*/  LDSM.16.M88.4 R40, [R82+0x11800] ;  /* 0x011800005228783b */ /* 0x000f280000000200 */
[----:B-1----:R-:W-:Y:S01]  /*3090*/  LDSM.16.M88.4 R8, [R80+0x10000] ;  /* 0x010000005008783b */ /* 0x002fe20000000200 */
[C---:B-----5:R-:W-:Y:S03]  /*30a0*/  HMMA.16816.F32 R12, R48.reuse, R32, RZ ;  /* 0x00000020300c723c */ /* 0x060fe600000018ff */
[----:B------:R-:W1:Y:S04]  /*30b0*/  LDSM.16.M88.4 R20, [R86] ;  /* 0x000000005614783b */ /* 0x000e680000000200 */
[----:B------:R-:W-:Y:S01]  /*30c0*/  LDSM.16.M88.4 R68, [R90+0x4000] ;  /* 0x004000005a44783b */ /* 0x000fe20000000200 */
[C---:B---3--:R-:W-:Y:S03]  /*30d0*/  HMMA.16816.F32 R28, R48.reuse, R24, RZ ;  /* 0x00000018301c723c */ /* 0x048fe600000018ff */
[----:B------:R-:W-:Y:S04]  /*30e0*/  LDSM.16.M88.4 R72, [R87+UR5+0x13800] ;  /* 0x013800055748783b */ /* 0x000fe80008000200 */
[----:B------:R-:W-:Y:S01]  /*30f0*/  LDSM.16.M88.4 R76, [R3+0x14000] ;  /* 0x01400000034c783b */ /* 0x000fe20000000200 */
[C---:B--2---:R-:W-:Y:S03]  /*3100*/  HMMA.16816.F32 R60, R48.reuse, R56, RZ ;  /* 0x00000038303c723c */ /* 0x044fe600000018ff */
[----:B------:R-:W0:Y:S05]  /*3110*/  LDGDEPBAR ;  /* 0x00000000000079af */ /* 0x000e2a0000000000 */
        /* <DEDUP_REMOVED lines=116> */
[----:B---3--:R-:W-:Y:S08]  /*3860*/  HMMA.16816.F32 R60, R8, R16, R60 ;  /* 0x00000010083c723c */ /* 0x008ff0000000183c */
[C---:B----4-:R-:W-:Y:S08]  /*3870*/  HMMA.16816.F32 R12, R72.reuse, R36, R12 ;  /* 0x00000024480c723c */ /* 0x050ff0000000180c */
[----:B------:R-:W-:Y:S01]  /*3880*/  HMMA.16816.F32 R32, R72, R38, R32 ;  /* 0x000000264820723c */ /* 0x000fe20000001820 */
[----:B------:R-:W2:Y:S07]  /*3890*/  LDSM.16.M88.4 R36, [R3+0x15000] ;  /* 0x015000000324783b */ /* 0x000eae0000000200 */
[C---:B------:R-:W-:Y:S01]  /*38a0*/  HMMA.16816.F32 R56, R8.reuse, R18, R56 ;  /* 0x000000120838723c */ /* 0x040fe20000001838 */
[----:B------:R-:W3:Y:S07]  /*38b0*/  LDSM.16.M88.4 R16, [R87+UR5+0x16000] ;  /* 0x016000055710783b */ /* 0x000eee0008000200 */
[C---:B------:R-:W-:Y:S08]  /*38c0*/  HMMA.16816.F32 R52, R8.reuse, R40, R52 ;  /* 0x000000280834723c */ /* 0x040ff00000001834 */
[----:B------:R-:W-:Y:S01]  /*38d0*/  HMMA.16816.F32 R48, R8, R42, R48 ;  /* 0x0000002a0830723c */ /* 0x000fe20000001830 */
[----:B------:R-:W4:Y:S04]  /*38e0*/  LDSM.16.M88.4 R40, [R3+0x14800] ;  /* 0x014800000328783b */ /* 0x000f280000000200 */
[----:B------:R-:W-:Y:S03]  /*38f0*/  LDSM.16.M88.4 R8, [R88+0xc000] ;  /* 0x00c000005808783b */ /* 0x000fe60000000200 */
[C---:B------:R-:W-:Y:S01]  /*3900*/  HMMA.16816.F32 R60, R72.reuse, R68, R60 ;  /* 0x00000044483c723c */ /* 0x040fe2000000183c */
[----:B------:R-:W-:Y:S07]  /*3910*/  LDSM.16.M88.4 R88, [R87+UR5+0x17000] ;  /* 0x017000055758783b */ /* 0x000fee0008000200 */
[C---:B------:R-:W-:Y:S08]  /*3920*/  HMMA.16816.F32 R56, R72.reuse, R70, R56 ;  /* 0x000000464838723c */ /* 0x040ff00000001838 */
[C---:B-1----:R-:W-:Y:S08]  /*3930*/  HMMA.16816.F32 R28, R72.reuse, R4, R28 ;  /* 0x00000004481c723c */ /* 0x042ff0000000181c */
[----:B------:R-:W-:Y:S01]  /*3940*/  HMMA.16816.F32 R24, R72, R6, R24 ;  /* 0x000000064818723c */ /* 0x000fe20000001818 */
[----:B------:R-:W1:Y:S07]  /*3950*/  LDSM.16.M88.4 R4, [R82+0x16000] ;  /* 0x016000005204783b */ /* 0x000e6e0000000200 */
[C---:B------:R-:W-:Y:S08]  /*3960*/  HMMA.16816.F32 R12, R44.reuse, R76, R12 ;  /* 0x0000004c2c0c723c */ /* 0x040ff0000000180c */
[C---:B------:R-:W-:Y:S01]  /*3970*/  HMMA.16816.F32 R32, R44.reuse, R78, R32 ;  /* 0x0000004e2c20723c */ /* 0x040fe20000001820 */
[----:B------:R-:W-:Y:S07]  /*3980*/  LDSM.16.M88.4 R76, [R84+0xc000] ;  /* 0x00c00000544c783b */ /* 0x000fee0000000200 */
[C---:B--2---:R-:W-:Y:S08]  /*3990*/  HMMA.16816.F32 R60, R44.reuse, R36, R60 ;  /* 0x000000242c3c723c */ /* 0x044ff0000000183c */
[----:B------:R-:W-:Y:S01]  /*39a0*/  HMMA.16816.F32 R56, R44, R38, R56 ;  /* 0x000000262c38723c */ /* 0x000fe20000001838 */
[----:B------:R-:W2:Y:S07]  /*39b0*/  LDSM.16.M88.4 R36, [R87+UR5+0x16800] ;  /* 0x016800055724783b */ /* 0x000eae0008000200 */
[C---:B------:R-:W-:Y:S08]  /*39c0*/  HMMA.16816.F32 R52, R72.reuse, R64, R52 ;  /* 0x000000404834723c */ /* 0x040ff00000001834 */
[----:B------:R-:W-:Y:S01]  /*39d0*/  HMMA.16816.F32 R48, R72, R66, R48 ;  /* 0x000000424830723c */ /* 0x000fe20000001830 */
[----:B------:R-:W-:Y:S04]  /*39e0*/  LDSM.16.M88.4 R72, [R86+0xc000] ;  /* 0x00c000005648783b */ /* 0x000fe80000000200 */
[----:B------:R-:W-:Y:S03]  /*39f0*/  LDSM.16.M88.4 R64, [R3+0x15800] ;  /* 0x015800000340783b */ /* 0x000fe60000000200 */
[C---:B---3--:R-:W-:Y:S01]  /*3a00*/  HMMA.16816.F32 R68, R20.reuse, R16, R12 ;  /* 0x000000101444723c */ /* 0x048fe2000000180c */
[----:B------:R-:W3:Y:S07]  /*3a10*/  LDSM.16.M88.4 R12, [R80+0x16000] ;  /* 0x01600000500c783b */ /* 0x000eee0000000200 */
[----:B------:R-:W-:Y:S01]  /*3a20*/  HMMA.16816.F32 R32, R20, R18, R32 ;  /* 0x000000121420723c */ /* 0x000fe20000001820 */
[----:B------:R-:W5:Y:S07]  /*3a30*/  LDSM.16.M88.4 R16, [R82+0x16800] ;  /* 0x016800005210783b */ /* 0x000f6e0000000200 */
[C---:B----4-:R-:W-:Y:S08]  /*3a40*/  HMMA.16816.F32 R28, R44.reuse, R40, R28 ;  /* 0x000000282c1c723c */ /* 0x050ff0000000181c */
[----:B------:R-:W-:Y:S01]  /*3a50*/  HMMA.16816.F32 R24, R44, R42, R24 ;  /* 0x0000002a2c18723c */ /* 0x000fe20000001818 */
[----:B------:R-:W4:Y:S07]  /*3a60*/  LDSM.16.M88.4 R40, [R3+0x16000] ;  /* 0x016000000328783b */ /* 0x000f2e0000000200 */
[C---:B-1----:R-:W-:Y:S08]  /*3a70*/  HMMA.16816.F32 R68, R8.reuse, R4, R68 ;  /* 0x000000040844723c */ /* 0x042ff00000001844 */
[----:B------:R-:W-:Y:S01]  /*3a80*/  HMMA.16816.F32 R32, R8, R6, R32 ;  /* 0x000000060820723c */ /* 0x000fe20000001820 */
[----:B------:R-:W1:Y:S07]  /*3a90*/  LDSM.16.M88.4 R4, [R80+0x16800] ;  /* 0x016800005004783b */ /* 0x000e6e0000000200 */
[C---:B--2---:R-:W-:Y:S08]  /*3aa0*/  HMMA.16816.F32 R28, R20.reuse, R36, R28 ;  /* 0x00000024141c723c */ /* 0x044ff0000000181c */
[----:B------:R-:W-:Y:S01]  /*3ab0*/  HMMA.16816.F32 R24, R20, R38, R24 ;  /* 0x000000261418723c */ /* 0x000fe20000001818 */
[----:B------:R-:W2:Y:S07]  /*3ac0*/  LDSM.16.M88.4 R36, [R82+0x17000] ;  /* 0x017000005224783b */ /* 0x000eae0000000200 */
[C---:B---3--:R-:W-:Y:S08]  /*3ad0*/  HMMA.16816.F32 R68, R72.reuse, R12, R68 ;  /* 0x0000000c4844723c */ /* 0x048ff00000001844 */
[----:B------:R-:W-:Y:S01]  /*3ae0*/  HMMA.16816.F32 R32, R72, R14, R32 ;  /* 0x0000000e4820723c */ /* 0x000fe20000001820 */
[----:B------:R-:W3:Y:S07]  /*3af0*/  LDSM.16.M88.4 R12, [R3+0x16800] ;  /* 0x01680000030c783b */ /* 0x000eee0000000200 */
[C---:B-----5:R-:W-:Y:S08]  /*3b00*/  HMMA.16816.F32 R28, R8.reuse, R16, R28 ;  /* 0x00000010081c723c */ /* 0x060ff0000000181c */
[----:B------:R-:W-:Y:S01]  /*3b10*/  HMMA.16816.F32 R24, R8, R18, R24 ;  /* 0x000000120818723c */ /* 0x000fe20000001818 */
[----:B------:R-:W5:Y:S07]  /*3b20*/  LDSM.16.M88.4 R16, [R80+0x17000] ;  /* 0x017000005010783b */ /* 0x000f6e0000000200 */
[----:B------:R-:W-:Y:S08]  /*3b30*/  HMMA.16816.F32 R56, R20, R90, R56 ;  /* 0x0000005a1438723c */ /* 0x000ff00000001838 */
[----:B----4-:R-:W-:Y:S08]  /*3b40*/  HMMA.16816.F32 R68, R76, R40, R68 ;  /* 0x000000284c44723c */ /* 0x010ff00000001844 */
[----:B------:R-:W-:Y:S08]  /*3b50*/  HMMA.16816.F32 R60, R20, R88, R60 ;  /* 0x00000058143c723c */ /* 0x000ff0000000183c */
[----:B------:R-:W-:Y:S01]  /*3b60*/  HMMA.16816.F32 R32, R76, R42, R32 ;  /* 0x0000002a4c20723c */ /* 0x000fe20000001820 */
[----:B------:R-:W4:Y:S07]  /*3b70*/  LDSM.16.M88.4 R40, [R87+UR5+0x17800] ;  /* 0x017800055728783b */ /* 0x000f2e0008000200 */
[C---:B-1----:R-:W-:Y:S08]  /*3b80*/  HMMA.16816.F32 R28, R72.reuse, R4, R28 ;  /* 0x00000004481c723c */ /* 0x042ff0000000181c */
[----:B------:R-:W-:Y:S01]  /*3b90*/  HMMA.16816.F32 R24, R72, R6, R24 ;  /* 0x000000064818723c */ /* 0x000fe20000001818 */
[----:B------:R-:W1:Y:S02]  /*3ba0*/  LDSM.16.M88.4 R4, [R3+0x17000] ;  /* 0x017000000304783b */ /* 0x000e640000000200 */
[----:B------:R-:W-:Y:S01]  /*3bb0*/  FMUL.FTZ R32, R32, UR4 ;  /* 0x0000000420207c20 */ /* 0x000fe20008410000 */
[----:B------:R-:W-:Y:S01]  /*3bc0*/  FMUL.FTZ R34, R34, UR4 ;  /* 0x0000000422227c20 */ /* 0x000fe20008410000 */
[----:B------:R-:W-:Y:S01]  /*3bd0*/  FMUL.FTZ R33, R33, UR4 ;  /* 0x0000000421217c20 */ /* 0x000fe20008410000 */
[----:B------:R-:W-:-:S02]  /*3be0*/  FMUL.FTZ R35, R35, UR4 ;  /* 0x0000000423237c20 */ /* 0x000fc40008410000 */
[----:B--2---:R-:W-:Y:S01]  /*3bf0*/  HMMA.16816.F32 R56, R8, R38, R56 ;  /* 0x000000260838723c */ /* 0x004fe20000001838 */
[----:B------:R-:W-:Y:S07]  /*3c00*/  MUFU.TANH R32, R32 ;  /* 0x0000002000207308 */ /* 0x000fee0000002400 */
[----:B---3--:R-:W-:Y:S01]  /*3c10*/  HMMA.16816.F32 R28, R76, R12, R28 ;  /* 0x0000000c4c1c723c */ /* 0x008fe2000000181c */
[----:B------:R-:W-:Y:S07]  /*3c20*/  MUFU.TANH R34, R34 ;  /* 0x0000002200227308 */ /* 0x000fee0000002400 */
[----:B------:R-:W-:Y:S01]  /*3c30*/  HMMA.16816.F32 R60, R8, R36, R60 ;  /* 0x00000024083c723c */ /* 0x000fe2000000183c */
[----:B------:R-:W-:Y:S07]  /*3c40*/  MUFU.TANH R33, R33 ;  /* 0x0000002100217308 */ /* 0x000fee0000002400 */
[----:B------:R-:W-:Y:S01]  /*3c50*/  HMMA.16816.F32 R24, R76, R14, R24 ;  /* 0x0000000e4c18723c */ /* 0x000fe20000001818 */
[----:B------:R-:W2:Y:S01]  /*3c60*/  LDSM.16.M88.4 R12, [R82+0x17800] ;  /* 0x01780000520c783b */ /* 0x000ea20000000200 */
[----:B------:R-:W-:Y:S01]  /*3c70*/  MUFU.TANH R35, R35 ;  /* 0x0000002300237308 */ /* 0x000fe20000002400 */
[----:B------:R-:W-:Y:S01]  /*3c80*/  FMUL.FTZ R28, R28, UR4 ;  /* 0x000000041c1c7c20 */ /* 0x000fe20008410000 */
[----:B------:R-:W-:Y:S01]  /*3c90*/  FMUL.FTZ R29, R29, UR4 ;  /* 0x000000041d1d7c20 */ /* 0x000fe20008410000 */
[----:B------:R-:W-:Y:S01]  /*3ca0*/  FMUL.FTZ R30, R30, UR4 ;  /* 0x000000041e1e7c20 */ /* 0x000fe20008410000 */
[----:B------:R-:W-:-:S02]  /*3cb0*/  FMUL.FTZ R31, R31, UR4 ;  /* 0x000000041f1f7c20 */ /* 0x000fc40008410000 */
[----:B------:R-:W-:Y:S01]  /*3cc0*/  HMMA.16816.F32 R52, R44, R64, R52 ;  /* 0x000000402c34723c */ /* 0x000fe20000001834 */
[----:B------:R-:W-:Y:S01]  /*3cd0*/  FMUL.FTZ R64, R68, UR4 ;  /* 0x0000000444407c20 */ /* 0x000fe20008410000 */
[----:B------:R-:W-:Y:S01]  /*3ce0*/  MUFU.TANH R36, R28 ;  /* 0x0000001c00247308 */ /* 0x000fe20000002400 */
[----:B------:R-:W-:Y:S01]  /*3cf0*/  FMUL.FTZ R68, R70, UR4 ;  /* 0x0000000446447c20 */ /* 0x000fe20008410000 */
[----:B------:R-:W-:Y:S01]  /*3d00*/  FMUL.FTZ R65, R69, UR4 ;  /* 0x0000000445417c20 */ /* 0x000fe20008410000 */
[----:B------:R-:W-:-:S03]  /*3d10*/  FMUL.FTZ R69, R71, UR4 ;  /* 0x0000000447457c20 */ /* 0x000fc60008410000 */
[----:B------:R-:W-:Y:S02]  /*3d20*/  HMMA.16816.F32 R48, R44, R66, R48 ;  /* 0x000000422c30723c */ /* 0x000fe40000001830 */
[----:B------:R-:W-:Y:S01]  /*3d30*/  MUFU.TANH R37, R29 ;  /* 0x0000001d00257308 */ /* 0x000fe20000002400 */
[----:B------:R-:W-:-:S05]  /*3d40*/  FMUL.FTZ R24, R24, UR4 ;  /* 0x0000000418187c20 */ /* 0x000fca0008410000 */
[C---:B-----5:R-:W-:Y:S02]  /*3d50*/  HMMA.16816.F32 R56, R72.reuse, R18, R56 ;  /* 0x000000124838723c */ /* 0x060fe40000001838 */
[----:B------:R-:W-:Y:S06]  /*3d60*/  MUFU.TANH R38, R30 ;  /* 0x0000001e00267308 */ /* 0x000fec0000002400 */
[----:B------:R-:W-:Y:S01]  /*3d70*/  HMMA.16816.F32 R60, R72, R16, R60 ;  /* 0x00000010483c723c */ /* 0x000fe2000000183c */
[----:B------:R-:W3:Y:S01]  /*3d80*/  LDSM.16.M88.4 R16, [R80+0x17800] ;  /* 0x017800005010783b */ /* 0x000ee20000000200 */
[----:B------:R5:W-:Y:S06]  /*3d90*/  MUFU.TANH R39, R31 ;  /* 0x0000001f00277308 */ /* 0x000bec0000002400 */
[C---:B----4-:R-:W-:Y:S02]  /*3da0*/  HMMA.16816.F32 R52, R20.reuse, R40, R52 ;  /* 0x000000281434723c */ /* 0x050fe40000001834 */
[----:B------:R-:W-:Y:S06]  /*3db0*/  MUFU.TANH R64, R64 ;  /* 0x0000004000407308 */ /* 0x000fec0000002400 */
[----:B------:R-:W-:Y:S02]  /*3dc0*/  HMMA.16816.F32 R48, R20, R42, R48 ;  /* 0x0000002a1430723c */ /* 0x000fe40000001830 */
[----:B------:R-:W4:Y:S01]  /*3dd0*/  MUFU.TANH R68, R68 ;  /* 0x0000004400447308 */ /* 0x000f220000002400 */
[----:B-----5:R5:W4:Y:S01]  /*3de0*/  LDSM.16.M88.4 R28, [R3+0x17800] ;  /* 0x01780000031c783b */ /* 0x020b220000000200 */
[----:B------:R-:W-:-:S04]  /*3df0*/  DEPBAR.LE SB0, 0x0 ;  /* 0x000080000000791a */ /* 0x000fc80000000000 */
[----:B-1----:R-:W-:Y:S01]  /*3e00*/  HMMA.16816.F32 R56, R76, R6, R56 ;  /* 0x000000064c38723c */ /* 0x002fe20000001838 */
[----:B------:R-:W-:Y:S01]  /*3e10*/  IMAD.SHL.U32 R6, R222, 0x2, RZ ;  /* 0x00000002de067824 */ /* 0x000fe200078e00ff */
[----:B------:R-:W-:Y:S04]  /*3e20*/  MUFU.TANH R65, R65 ;  /* 0x0000004100417308 */ /* 0x000fe80000002400 */
[----:B------:R-:W-:Y:S02]  /*3e30*/  LOP3.LUT R6, R6, 0x6, RZ, 0xc0, !PT ;  /* 0x0000000606067812 */ /* 0x000fe400078ec0ff */
[C---:B--2---:R-:W-:Y:S01]  /*3e40*/  HMMA.16816.F32 R52, R8.reuse, R12, R52 ;  /* 0x0000000c0834723c */ /* 0x044fe20000001834 */
[----:B------:R-:W-:Y:S01]  /*3e50*/  FMUL.FTZ R13, R27, UR4 ;  /* 0x000000041b0d7c20 */ /* 0x000fe20008410000 */
[----:B------:R-:W1:Y:S06]  /*3e60*/  MUFU.TANH R69, R69 ;  /* 0x0000004500457308 */ /* 0x000e6c0000002400 */
[----:B------:R-:W-:Y:S01]  /*3e70*/  HMMA.16816.F32 R48, R8, R14, R48 ;  /* 0x0000000e0830723c */ /* 0x000fe20000001830 */
[----:B-----5:R-:W-:Y:S01]  /*3e80*/  IMAD.U32 R3, RZ, RZ, UR13 ;  /* 0x0000000dff037e24 */ /* 0x020fe2000f8e00ff */
[----:B------:R-:W-:Y:S01]  /*3e90*/  MUFU.TANH R24, R24 ;  /* 0x0000001800187308 */ /* 0x000fe20000002400 */
[----:B------:R-:W-:Y:S01]  /*3ea0*/  FMUL.FTZ R56, R56, UR4 ;  /* 0x0000000438387c20 */ /* 0x000fe20008410000 */
[----:B------:R-:W-:Y:S01]  /*3eb0*/  FMUL.FTZ R57, R57, UR4 ;  /* 0x0000000439397c20 */ /* 0x000fe20008410000 */
[----:B------:R-:W-:-:S02]  /*3ec0*/  IMAD R3, R3, 0x40, R6 ;  /* 0x0000004003037824 */ /* 0x000fc400078e0206 */
[----:B------:R-:W-:Y:S01]  /*3ed0*/  FMUL.FTZ R58, R58, UR4 ;  /* 0x000000043a3a7c20 */ /* 0x000fe20008410000 */
[----:B------:R-:W-:Y:S01]  /*3ee0*/  HMMA.16816.F32 R60, R76, R4, R60 ;  /* 0x000000044c3c723c */ /* 0x000fe2000000183c */
[----:B------:R-:W-:Y:S01]  /*3ef0*/  FMUL.FTZ R4, R25, UR4 ;  /* 0x0000000419047c20 */ /* 0x000fe20008410000 */
[C---:B------:R-:W-:Y:S01]  /*3f00*/  VIADD R6, R3.reuse, 0x1 ;  /* 0x0000000103067836 */ /* 0x040fe20000000000 */
[C---:B------:R-:W-:Y:S01]  /*3f10*/  ISETP.GE.AND P1, PT, R3.reuse, UR21, PT ;  /* 0x0000001503007c0c */ /* 0x040fe2000bf26270 */
[C---:B------:R-:W-:Y:S02]  /*3f20*/  VIADD R7, R3.reuse, 0x9 ;  /* 0x0000000903077836 */ /* 0x040fe40000000000 */
[----:B------:R-:W-:Y:S01]  /*3f30*/  FMUL.FTZ R5, R26, UR4 ;  /* 0x000000041a057c20 */ /* 0x000fe20008410000 */
[----:B------:R-:W-:Y:S01]  /*3f40*/  MUFU.TANH R13, R13 ;  /* 0x0000000d000d7308 */ /* 0x000fe20000002400 */
[----:B------:R-:W-:Y:S01]  /*3f50*/  ISETP.GE.AND P6, PT, R6, UR21, PT ;  /* 0x0000001506007c0c */ /* 0x000fe2000bfc6270 */
[C---:B------:R-:W-:Y:S01]  /*3f60*/  VIADD R6, R3.reuse, 0x8 ;  /* 0x0000000803067836 */ /* 0x040fe20000000000 */
[C---:B---3--:R-:W-:Y:S01]  /*3f70*/  HMMA.16816.F32 R52, R72.reuse, R16, R52 ;  /* 0x000000104834723c */ /* 0x048fe20000001834 */
[----:B----4-:R-:W-:Y:S01]  /*3f80*/  FSEL R68, R68, -INF , !P1 ;  /* 0xff80000044447808 */ /* 0x010fe20004800000 */
[----:B------:R-:W-:Y:S01]  /*3f90*/  VIADD R8, R3, 0x28 ;  /* 0x0000002803087836 */ /* 0x000fe20000000000 */
[----:B------:R-:W-:Y:S01]  /*3fa0*/  FSEL R15, R64, -INF , !P1 ;  /* 0xff800000400f7808 */ /* 0x000fe20004800000 */
[----:B------:R-:W-:Y:S01]  /*3fb0*/  FMUL.FTZ R59, R59, UR4 ;  /* 0x000000043b3b7c20 */ /* 0x000fe20008410000 */
[----:B------:R-:W-:Y:S01]  /*3fc0*/  ISETP.GE.AND P5, PT, R6, UR21, PT ;  /* 0x0000001506007c0c */ /* 0x000fe2000bfa6270 */
[----:B------:R-:W-:Y:S01]  /*3fd0*/  VIADD R6, R3, 0x10 ;  /* 0x0000001003067836 */ /* 0x000fe20000000000 */
[----:B------:R-:W2:Y:S01]  /*3fe0*/  MUFU.TANH R4, R4 ;  /* 0x0000000400047308 */ /* 0x000ea20000002400 */
[----:B------:R-:W-:Y:S01]  /*3ff0*/  HMMA.16816.F32 R48, R72, R18, R48 ;  /* 0x000000124830723c */ /* 0x000fe20000001830 */
[----:B-1----:R-:W-:Y:S01]  /*4000*/  FSEL R16, R69, -INF , !P6 ;  /* 0xff80000045107808 */ /* 0x002fe20007000000 */
[----:B------:R-:W-:Y:S01]  /*4010*/  FMUL.FTZ R60, R60, UR4 ;  /* 0x000000043c3c7c20 */ /* 0x000fe20008410000 */
[----:B------:R-:W-:Y:S01]  /*4020*/  ISETP.GE.AND P3, PT, R6, UR21, PT ;  /* 0x0000001506007c0c */ /* 0x000fe2000bf66270 */
[----:B------:R-:W-:-:S02]  /*4030*/  VIADD R6, R3, 0x11 ;  /* 0x0000001103067836 */ /* 0x000fc40000000000 */
[----:B------:R-:W-:Y:S01]  /*4040*/  FMUL.FTZ R62, R62, UR4 ;  /* 0x000000043e3e7c20 */ /* 0x000fe20008410000 */
[----:B------:R-:W-:Y:S01]  /*4050*/  FSEL R65, R65, -INF , !P6 ;  /* 0xff80000041417808 */ /* 0x000fe20007000000 */
[----:B------:R-:W-:Y:S01]  /*4060*/  MUFU.TANH R199, R60 ;  /* 0x0000003c00c77308 */ /* 0x000fe20000002400 */
[----:B------:R-:W-:Y:S01]  /*4070*/  FMUL.FTZ R61, R61, UR4 ;  /* 0x000000043d3d7c20 */ /* 0x000fe20008410000 */
[----:B------:R-:W-:Y:S01]  /*4080*/  ISETP.GE.AND P1, PT, R6, UR21, PT ;  /* 0x0000001506007c0c */ /* 0x000fe2000bf26270 */
[----:B------:R-:W-:Y:S02]  /*4090*/  VIADD R6, R3, 0x18 ;  /* 0x0000001803067836 */ /* 0x000fe40000000000 */
[----:B------:R-:W-:Y:S01]  /*40a0*/  FMUL.FTZ R63, R63, UR4 ;  /* 0x000000043f3f7c20 */ /* 0x000fe20008410000 */
[C---:B------:R-:W-:Y:S01]  /*40b0*/  HMMA.16816.F32 R52, R76.reuse, R28, R52 ;  /* 0x0000001c4c34723c */ /* 0x040fe20000001834 */
[----:B------:R-:W-:Y:S01]  /*40c0*/  ISETP.GE.AND P4, PT, R7, UR21, PT ;  /* 0x0000001507007c0c */ /* 0x000fe2000bf86270 */
[C---:B------:R-:W-:Y:S01]  /*40d0*/  VIADD R7, R3.reuse, 0x20 ;  /* 0x0000002003077836 */ /* 0x040fe20000000000 */
[----:B------:R-:W1:Y:S01]  /*40e0*/  MUFU.TANH R214, R62 ;  /* 0x0000003e00d67308 */ /* 0x000e620000002400 */
[----:B------:R-:W-:Y:S01]  /*40f0*/  ISETP.GE.AND P6, PT, R6, UR21, PT ;  /* 0x0000001506007c0c */ /* 0x000fe2000bfc6270 */
[C---:B------:R-:W-:Y:S01]  /*4100*/  VIADD R6, R3.reuse, 0x19 ;  /* 0x0000001903067836 */ /* 0x040fe20000000000 */
[----:B------:R-:W-:Y:S01]  /*4110*/  FSEL R34, R34, -INF , !P5 ;  /* 0xff80000022227808 */ /* 0x000fe20006800000 */
[----:B------:R-:W-:Y:S01]  /*4120*/  VIADD R18, R3, 0x30 ;  /* 0x0000003003127836 */ /* 0x000fe20000000000 */
[----:B------:R-:W-:Y:S01]  /*4130*/  HMMA.16816.F32 R48, R76, R30, R48 ;  /* 0x0000001e4c30723c */ /* 0x000fe20000001830 */
[----:B------:R-:W-:-:S02]  /*4140*/  FSEL R17, R32, -INF , !P5 ;  /* 0xff80000020117808 */ /* 0x000fc40006800000 */
[----:B------:R-:W-:Y:S01]  /*4150*/  MUFU.TANH R193, R61 ;  /* 0x0000003d00c17308 */ /* 0x000fe20000002400 */
[----:B------:R-:W-:Y:S02]  /*4160*/  ISETP.GE.AND P5, PT, R6, UR21, PT ;  /* 0x0000001506007c0c */ /* 0x000fe4000bfa6270 */
[----:B------:R-:W-:Y:S02]  /*4170*/  FSEL R6, R35, -INF , !P4 ;  /* 0xff80000023067808 */ /* 0x000fe40006000000 */
[----:B------:R-:W-:Y:S02]  /*4180*/  FSEL R33, R33, -INF , !P4 ;  /* 0xff80000021217808 */ /* 0x000fe40006000000 */
[----:B--2---:R-:W-:Y:S01]  /*4190*/  FSEL R9, R4, -INF , !P5 ;  /* 0xff80000004097808 */ /* 0x004fe20006800000 */
[----:B------:R-:W2:Y:S01]  /*41a0*/  MUFU.TANH R198, R63 ;  /* 0x0000003f00c67308 */ /* 0x000ea20000002400 */
[----:B------:R-:W-:Y:S01]  /*41b0*/  ISETP.GE.AND P4, PT, R7, UR21, PT ;  /* 0x0000001507007c0c */ /* 0x000fe2000bf86270 */
[C---:B------:R-:W-:Y:S01]  /*41c0*/  VIADD R4, R3.reuse, 0x31 ;  /* 0x0000003103047836 */ /* 0x040fe20000000000 */
[----:B------:R-:W-:Y:S01]  /*41d0*/  FSEL R14, R38, -INF , !P3 ;  /* 0xff800000260e7808 */ /* 0x000fe20005800000 */
[----:B------:R-:W-:Y:S01]  /*41e0*/  VIADD R7, R3, 0x21 ;  /* 0x0000002103077836 */ /* 0x000fe20000000000 */
[----:B-1----:R-:W-:Y:S01]  /*41f0*/  FSEL R214, R214, -INF , !P4 ;  /* 0xff800000d6d67808 */ /* 0x002fe20006000000 */
[----:B------:R-:W-:Y:S01]  /*4200*/  FMUL.FTZ R52, R52, UR4 ;  /* 0x0000000434347c20 */ /* 0x000fe20008410000 */
[----:B------:R-:W-:Y:S01]  /*4210*/  FSEL R199, R199, -INF , !P4 ;  /* 0xff800000c7c77808 */ /* 0x000fe20006000000 */
[----:B------:R-:W1:Y:S01]  /*4220*/  MUFU.TANH R5, R5 ;  /* 0x0000000500057308 */ /* 0x000e620000002400 */
[----:B------:R-:W-:Y:S01]  /*4230*/  FSEL R11, R36, -INF , !P3 ;  /* 0xff800000240b7808 */ /* 0x000fe20005800000 */
[----:B------:R-:W-:Y:S01]  /*4240*/  FMUL.FTZ R53, R53, UR4 ;  /* 0x0000000435357c20 */ /* 0x000fe20008410000 */
[----:B------:R-:W-:Y:S01]  /*4250*/  ISETP.GE.AND P4, PT, R4, UR21, PT ;  /* 0x0000001504007c0c */ /* 0x000fe2000bf86270 */
[----:B------:R-:W-:Y:S01]  /*4260*/  VIADD R4, R3, 0x38 ;  /* 0x0000003803047836 */ /* 0x000fe20000000000 */
[----:B------:R-:W-:Y:S01]  /*4270*/  ISETP.GE.AND P3, PT, R7, UR21, PT ;  /* 0x0000001507007c0c */ /* 0x000fe2000bf66270 */
[----:B------:R-:W-:Y:S01]  /*4280*/  FMUL.FTZ R48, R48, UR4 ;  /* 0x0000000430307c20 */ /* 0x000fe20008410000 */
[----:B------:R-:W-:Y:S01]  /*4290*/  FSEL R12, R39, -INF , !P1 ;  /* 0xff800000270c7808 */ /* 0x000fe20004800000 */
[----:B------:R-:W3:Y:S01]  /*42a0*/  MUFU.TANH R197, R56 ;  /* 0x0000003800c57308 */ /* 0x000ee20000002400 */
[----:B--2---:R-:W-:Y:S01]  /*42b0*/  FSEL R198, R198, -INF , !P3 ;  /* 0xff800000c6c67808 */ /* 0x004fe20005800000 */
[----:B------:R-:W-:Y:S01]  /*42c0*/  FMUL.FTZ R49, R49, UR4 ;  /* 0x0000000431317c20 */ /* 0x000fe20008410000 */
[----:B------:R-:W-:Y:S01]  /*42d0*/  FSEL R193, R193, -INF , !P3 ;  /* 0xff800000c1c17808 */ /* 0x000fe20005800000 */
[----:B------:R-:W-:Y:S01]  /*42e0*/  FMUL.FTZ R54, R54, UR4 ;  /* 0x0000000436367c20 */ /* 0x000fe20008410000 */
[----:B------:R-:W-:Y:S01]  /*42f0*/  ISETP.GE.AND P3, PT, R4, UR21, PT ;  /* 0x0000001504007c0c */ /* 0x000fe2000bf66270 */
[----:B------:R-:W-:Y:S01]  /*4300*/  FMUL.FTZ R55, R55, UR4 ;  /* 0x0000000437377c20 */ /* 0x000fe20008410000 */
[----:B------:R-:W-:Y:S01]  /*4310*/  FMNMX3.FTZ R4, R15, R65, R17, !PT ;  /* 0x000000410f047276 */ /* 0x000fe20007810011 */
[----:B------:R-:W2:Y:S01]  /*4320*/  MUFU.TANH R195, R57 ;  /* 0x0000003900c37308 */ /* 0x000ea20000002400 */
[----:B------:R-:W-:Y:S01]  /*4330*/  FSEL R7, R37, -INF , !P1 ;  /* 0xff80000025077808 */ /* 0x000fe20004800000 */
[----:B------:R-:W-:Y:S01]  /*4340*/  FMUL.FTZ R50, R50, UR4 ;  /* 0x0000000432327c20 */ /* 0x000fe20008410000 */
[----:B------:R-:W-:Y:S01]  /*4350*/  ISETP.GE.AND P1, PT, R8, UR21, PT ;  /* 0x0000001508007c0c */ /* 0x000fe2000bf26270 */
[----:B------:R-:W-:Y:S01]  /*4360*/  VIADD R8, R3, 0x29 ;  /* 0x0000002903087836 */ /* 0x000fe20000000000 */
[----:B-1----:R-:W-:Y:S01]  /*4370*/  FSEL R10, R5, -INF , !P6 ;  /* 0xff800000050a7808 */ /* 0x002fe20007000000 */
[----:B------:R-:W-:Y:S01]  /*4380*/  FMUL.FTZ R51, R51, UR4 ;  /* 0x0000000433337c20 */ /* 0x000fe20008410000 */
[----:B------:R-:W-:Y:S01]  /*4390*/  FSEL R5, R24, -INF , !P6 ;  /* 0xff80000018057808 */ /* 0x000fe20007000000 */
[----:B------:R-:W1:Y:S01]  /*43a0*/  MUFU.TANH R209, R52 ;  /* 0x0000003400d17308 */ /* 0x000e620000002400 */
[----:B------:R-:W-:Y:S01]  /*43b0*/  FMNMX3.FTZ R4, R4, R33, R11, !PT ;  /* 0x0000002104047276 */ /* 0x000fe2000781000b */
[----:B------:R-:W-:Y:S01]  /*43c0*/  VIADD R3, R3, 0x39 ;  /* 0x0000003903037836 */ /* 0x000fe20000000000 */
[----:B------:R-:W-:-:S02]  /*43d0*/  ISETP.GE.AND P6, PT, R8, UR21, PT ;  /* 0x0000001508007c0c */ /* 0x000fc4000bfc6270 */
[----:B------:R-:W-:Y:S02]  /*43e0*/  FMNMX3.FTZ R4, R4, R7, R5, !PT ;  /* 0x0000000704047276 */ /* 0x000fe40007810005 */
[----:B------:R-:W-:Y:S01]  /*43f0*/  FSEL R8, R13, -INF , !P5 ;  /* 0xff8000000d087808 */ /* 0x000fe20006800000 */
[----:B------:R-:W4:Y:S01]  /*4400*/  MUFU.TANH R212, R58 ;  /* 0x0000003a00d47308 */ /* 0x000f220000002400 */
[----:B------:R-:W-:Y:S02]  /*4410*/  ISETP.GE.AND P5, PT, R18, UR21, PT ;  /* 0x0000001512007c0c */ /* 0x000fe4000bfa6270 */
[----:B---3--:R-:W-:Y:S02]  /*4420*/  FSEL R197, R197, -INF , !P1 ;  /* 0xff800000c5c57808 */ /* 0x008fe40004800000 */
[----:B------:R-:W-:Y:S02]  /*4430*/  FMNMX3.FTZ R18, R4, R9, R199, !PT ;  /* 0x0000000904127276 */ /* 0x000fe400078100c7 */
[----:B--2---:R-:W-:Y:S01]  /*4440*/  FSEL R195, R195, -INF , !P6 ;  /* 0xff800000c3c37808 */ /* 0x004fe20007000000 */
[----:B------:R-:W2:Y:S01]  /*4450*/  MUFU.TANH R207, R53 ;  /* 0x0000003500cf7308 */ /* 0x000ea20000002400 */
[----:B-1----:R-:W-:-:S02]  /*4460*/  FSEL R209, R209, -INF , !P5 ;  /* 0xff800000d1d17808 */ /* 0x002fc40006800000 */
[----:B------:R-:W-:Y:S02]  /*4470*/  FMNMX3.FTZ R18, R18, R193, R197, !PT ;  /* 0x000000c112127276 */ /* 0x000fe400078100c5 */
[----:B------:R-:W-:Y:S02]  /*4480*/  FMNMX3.FTZ R19, R68, R16, R34, !PT ;  /* 0x0000001044137276 */ /* 0x000fe40007810022 */
[----:B------:R-:W-:Y:S01]  /*4490*/  FMNMX3.FTZ R18, R18, R195, R209, !PT ;  /* 0x000000c312127276 */ /* 0x000fe200078100d1 */
[----:B------:R-:W1:Y:S01]  /*44a0*/  MUFU.TANH R205, R48 ;  /* 0x0000003000cd7308 */ /* 0x000e620000002400 */
[----:B----4-:R-:W-:Y:S02]  /*44b0*/  FSEL R212, R212, -INF , !P1 ;  /* 0xff800000d4d47808 */ /* 0x010fe40004800000 */
[----:B------:R-:W-:Y:S02]  /*44c0*/  ISETP.GE.AND P1, PT, R3, UR21, PT ;  /* 0x0000001503007c0c */ /* 0x000fe4000bf26270 */
[----:B------:R-:W-:-:S03]  /*44d0*/  FMNMX3.FTZ R19, R19, R6, R14, !PT ;  /* 0x0000000613137276 */ /* 0x000fc6000781000e */
[----:B------:R-:W3:Y:S01]  /*44e0*/  MUFU.TANH R203, R49 ;  /* 0x0000003100cb7308 */ /* 0x000ee20000002400 */
[----:B--2---:R-:W-:Y:S02]  /*44f0*/  FSEL R207, R207, -INF , !P4 ;  /* 0xff800000cfcf7808 */ /* 0x004fe40006000000 */
[----:B------:R-:W-:-:S05]  /*4500*/  FMNMX3.FTZ R19, R19, R12, R10, !PT ;  /* 0x0000000c13137276 */ /* 0x000fca000781000a */
        /* <DEDUP_REMOVED lines=77> */
.L_x_1847:
        /* <DEDUP_REMOVED lines=36> */
[----:B------:R-:W2:Y:S01]  /*4c20*/  LDSM.16.MT88.4 R64, [R189+0x1a000] ;  /* 0x01a00000bd40783b */ /* 0x000ea20000004200 */
[--C-:B------:R-:W-:Y:S01]  /*4c30*/  FFMA.FTZ R179, R7, UR4, -R210.reuse ;  /* 0x0000000407b37c23 */ /* 0x100fe200080108d2 */
[----:B----4-:R-:W-:Y:S01]  /*4c40*/  FMNMX.FTZ R3, R4, R3, !PT ;  /* 0x0000000304037209 */ /* 0x010fe20007810000 */
[--C-:B------:R-:W-:Y:S01]  /*4c50*/  FFMA.FTZ R176, R5, UR4, -R210.reuse ;  /* 0x0000000405b07c23 */ /* 0x100fe200080108d2 */
[----:B------:R-:W3:Y:S01]  /*4c60*/  LDSM.16.MT88.4 R104, [R196+0x1e000] ;  /* 0x01e00000c468783b */ /* 0x000ee20000004200 */
        /* <DEDUP_REMOVED lines=8> */
[----:B------:R-:W5:Y:S01]  /*4cf0*/  LDSM.16.MT88.4 R120, [R190+0x1e000] ;  /* 0x01e00000be78783b */ /* 0x000f620000004200 */
[----:B------:R-:W1:Y:S01]  /*4d00*/  MUFU.EX2 R187, R187 ;  /* 0x000000bb00bb7308 */ /* 0x000e620000000800 */
[--C-:B------:R-:W-:Y:S01]  /*4d10*/  FFMA.FTZ R194, R197, UR4, -R210.reuse ;  /* 0x00000004c5c27c23 */ /* 0x100fe200080108d2 */
[--C-:B------:R-:W-:Y:S01]  /*4d20*/  FFMA.FTZ R193, R193, UR4, -R210.reuse ;  /* 0x00000004c1c17c23 */ /* 0x100fe200080108d2 */
[--C-:B------:R-:W-:Y:S01]  /*4d30*/  FFMA.FTZ R186, R68, UR4, -R201.reuse ;  /* 0x0000000444ba7c23 */ /* 0x100fe200080108c9 */
[--C-:B------:R-:W-:Y:S01]  /*4d40*/  FFMA.FTZ R185, R16, UR4, -R201.reuse ;  /* 0x0000000410b97c23 */ /* 0x100fe200080108c9 */
        /* <DEDUP_REMOVED lines=12> */
[----:B------:R-:W2:Y:S01]  /*4e10*/  MUFU.EX2 R183, R183 ;  /* 0x000000b700b77308 */ /* 0x000ea20000000800 */
[----:B-1----:R-:W-:Y:S01]  /*4e20*/  F2FP.F16.F32.PACK_AB R128, R187, R188 ;  /* 0x000000bcbb80723e */ /* 0x002fe200000000ff */
        /* <DEDUP_REMOVED lines=14> */
[----:B------:R-:W3:Y:S01]  /*4f10*/  MUFU.EX2 R185, R185 ;  /* 0x000000b900b97308 */ /* 0x000ee20000000800 */
        /* <DEDUP_REMOVED lines=11> */
[----:B---3--:R-:W-:Y:S01]  /*4fd0*/  F2FP.F16.F32.PACK_AB R129, R185, R186 ;  /* 0x000000bab981723e */ /* 0x008fe200000000ff */
[----:B------:R-:W-:-:S06]  /*4fe0*/  FADD.FTZ R185, R186, R185 ;  /* 0x000000b9bab97221 */ /* 0x000fcc0000010000 */
[----:B------:R-:W-:Y:S08]  /*4ff0*/  MUFU.EX2 R180, R180 ;  /* 0x000000b400b47308 */ /* 0x000ff00000000800 */
[----:B------:R-:W3:Y:S01]  /*5000*/  MUFU.EX2 R179, R179 ;  /* 0x000000b300b37308 */ /* 0x000ee20000000800 */
        /* <DEDUP_REMOVED lines=32> */
[C---:B----4-:R-:W-:Y:S07]  /*5210*/  HMMA.16816.F32 R108, R128.reuse, R112, RZ ;  /* 0x00000070806c723c */ /* 0x050fee00000018ff */
        /* <DEDUP_REMOVED lines=226> */
.L_x_1851:
[----:B------:R-:W2:Y:S01]  /*6040*/  LDC.64 R2, c[0x0][0x3b8] ;  /* 0x0000ee00ff027b82 */ /* 0x000ea20000000a00 */
[----:B------:R-:W-:Y:S01]  /*6050*/  UIADD3 UR7, UPT, UPT, UR20, -0x1, URZ ;  /* 0xffffffff14077890 */ /* 0x000fe2000fffe0ff */
[----:B------:R-:W-:Y:S02]  /*6060*/  LOP3.LUT R5, R238, 0x1f8, RZ, 0xc0, !PT ;  /* 0x000001f8ee057812 */ /* 0x000fe400078ec0ff */
[----:B------:R-:W-:Y:S02]  /*6070*/  ISETP.GE.AND P1, PT, R223, UR9, PT ;  /* 0x00000009df007c0c */ /* 0x000fe4000bf26270 */
[----:B------:R-:W-:Y:S04]  /*6080*/  LOP3.LUT R5, R5, 0x38, R222, 0x78, !PT ;  /* 0x0000003805057812 */ /* 0x000fe800078e78de */
[----:B------:R-:W-:Y:S04]  /*6090*/  LOP3.LUT R5, R5, 0x1e00, R238, 0xf8, !PT ;  /* 0x00001e0005057812 */ /* 0x000fe800078ef8ee */
[----:B------:R-:W-:Y:S01]  /*60a0*/  LEA R236, R5, UR5, 0x1 ;  /* 0x0000000505ec7c11 */ /* 0x000fe2000f8e08ff */
[----:B--2---:R-:W-:Y:S04]  /*60b0*/  IMAD.WIDE.U32 R12, R2, UR7, RZ ;  /* 0x00000007020c7c25 */ /* 0x004fe8000f8e00ff */
[C---:B------:R-:W-:Y:S01]  /*60c0*/  IMAD.SHL.U32 R15, R12.reuse, 0x40, RZ ;  /* 0x000000400c0f7824 */ /* 0x040fe200078e00ff */
[----:B------:R-:W-:Y:S01]  /*60d0*/  LEA R14, P6, R12, R235, 0x7 ;  /* 0x000000eb0c0e7211 */ /* 0x000fe200078c38ff */
[----:B------:R-:W-:Y:S03]  /*60e0*/  IMAD R11, R3, UR7, R13 ;  /* 0x00000007030b7c24 */ /* 0x000fe6000f8e020d */
[----:B------:R-:W-:Y:S02]  /*60f0*/  LEA R4, P5, R2, R15, 0x5 ;  /* 0x0000000f02047211 */ /* 0x000fe400078a28ff */
[C-C-:B------:R-:W-:Y:S02]  /*6100*/  LEA.HI.X R15, R12.reuse, R234, R11.reuse, 0x7, P6 ;  /* 0x000000ea0c0f7211 */ /* 0x140fe400030f3c0b */
[----:B------:R-:W-:Y:S03]  /*6110*/  SHF.L.U64.HI R8, R12, 0x6, R11 ;  /* 0x000000060c087819 */ /* 0x000fe6000001020b */
[----:B------:R-:W-:Y:S01]  /*6120*/  @!PT LDS RZ, [RZ] ;  /* 0x00000000fffff984 */ /* 0x000fe20000000800 */
[----:B------:R-:W-:Y:S01]  /*6130*/  @!PT LDS RZ, [RZ] ;  /* 0x00000000fffff984 */ /* 0x000fe20000000800 */
[----:B------:R-:W-:Y:S01]  /*6140*/  @!PT LDS RZ, [RZ] ;  /* 0x00000000fffff984 */ /* 0x000fe20000000800 */
[----:B------:R2:W-:Y:S01]  /*6150*/  @!P1 LDGSTS.E.BYPASS.LTC128B.128 [R236+0x10000], desc[UR22][R14.64] ;  /* 0x100000000eec9fae */ /* 0x0005e2000b981a16 */
[----:B------:R-:W-:Y:S02]  /*6160*/  LEA.HI.X R3, R2, R8, R3, 0x5, P5 ;  /* 0x0000000802037211 */ /* 0x000fe400028f2c03 */
        /* <DEDUP_REMOVED lines=40> */
.L_x_1849:
        /* <DEDUP_REMOVED lines=14> */
[-C--:B------:R-:W-:Y:S02]  /*64d0*/  LEA.HI.X R167, R204, R232.reuse, R167, 0x7, P2 ;  /* 0x000000e8cca77211 */ /* 0x080fe400010f3ca7 */
[----:B------:R-:W-:Y:S02]  /*64e0*/  ISETP.GE.AND P4, PT, R243, UR9, PT ;  /* 0x00000009f3007c0c */ /* 0x000fe4000bf86270 */
[C---:B------:R-:W-:Y:S02]  /*64f0*/  LOP3.LUT R242, R223.reuse, 0x80, RZ, 0xfc, !PT ;  /* 0x00000080dff27812 */ /* 0x040fe400078efcff */
[C---:B------:R-:W-:Y:S01]  /*6500*/  LOP3.LUT R240, R223.reuse, 0xc0, RZ, 0xfc, !PT ;  /* 0x000000c0dff07812 */ /* 0x040fe200078efcff */
[----:B------:R-:W-:Y:S01]  /*6510*/  @!PT LDS RZ, [RZ] ;  /* 0x00000000fffff984 */ /* 0x000fe20000000800 */
[----:B------:R-:W-:Y:S01]  /*6520*/  @!PT LDS RZ, [RZ] ;  /* 0x00000000fffff984 */ /* 0x000fe20000000800 */
[----:B------:R-:W-:Y:S01]  /*6530*/  @!PT LDS RZ, [RZ] ;  /* 0x00000000fffff984 */ /* 0x000fe20000000800 */
[----:B------:R-:W-:Y:S01]  /*6540*/  @!P1 LDGSTS.E.BYPASS.LTC128B.128 [R236+0x18000], desc[UR22][R166.64] ;  /* 0x18000000a6ec9fae */ /* 0x000fe2000b981a16 */
[----:B------:R-:W-:Y:S01]  /*6550*/  ISETP.GE.AND P3, PT, R242, UR9, PT ;  /* 0x00000009f2007c0c */ /* 0x000fe2000bf66270 */
[----:B------:R-:W-:Y:S01]  /*6560*/  UMOV UR5, UR6 ;  /* 0x0000000600057c82 */ /* 0x000fe20008000000 */
[----:B------:R-:W-:Y:S02]  /*6570*/  ISETP.GE.AND P2, PT, R240, UR9, PT ;  /* 0x00000009f0007c0c */ /* 0x000fe4000bf46270 */
[----:B------:R-:W-:Y:S01]  /*6580*/  @P1 STS.128 [R236+0x18000], RZ ;  /* 0x018000ffec001388 */ /* 0x000fe20000000c00 */
[----:B------:R-:W-:Y:S02]  /*6590*/  LEA.HI.X R165, R230, R165, R231, 0x5, P0 ;  /* 0x000000a5e6a57211 */ /* 0x000fe400000f2ce7 */
[C---:B------:R-:W-:Y:S02]  /*65a0*/  LEA R164, P0, R168.reuse, R233, 0x1 ;  /* 0x000000e9a8a47211 */ /* 0x040fe400078008ff */
[----:B------:R-:W-:Y:S01]  /*65b0*/  @!PT LDS RZ, [RZ] ;  /* 0x00000000fffff984 */ /* 0x000fe20000000800 */
[----:B------:R-:W-:Y:S01]  /*65c0*/  @!PT LDS RZ, [RZ] ;  /* 0x00000000fffff984 */ /* 0x000fe20000000800 */
[----:B------:R-:W-:Y:S01]  /*65d0*/  @!PT LDS RZ, [RZ] ;  /* 0x00000000fffff984 */ /* 0x000fe20000000800 */
[----:B------:R-:W-:Y:S01]  /*65e0*/  @!P4 LDGSTS.E.BYPASS.LTC128B.128 [R236+0x1a000], desc[UR22][R166.64+0x80] ;  /* 0x1a000080a6eccfae */ /* 0x000fe2000b981a16 */
[--C-:B------:R-:W-:Y:S02]  /*65f0*/  LOP3.LUT R171, R223, 0x1c0, R218.reuse, 0xf8, !PT ;  /* 0x000001c0dfab7812 */ /* 0x100fe400078ef8da */
[----:B------:R-:W-:Y:S02]  /*6600*/  LEA.HI.X R165, R168, R232, R165, 0x1, P0 ;  /* 0x000000e8a8a57211 */ /* 0x000fe400000f0ca5 */
[----:B------:R-:W-:Y:S01]  /*6610*/  @P4 STS.128 [R236+0x1a000], RZ ;  /* 0x01a000ffec004388 */ /* 0x000fe20000000c00 */
[----:B------:R-:W-:Y:S02]  /*6620*/  LOP3.LUT R3, R225, 0x200, R218, 0xf8, !PT ;  /* 0x00000200e1037812 */ /* 0x000fe400078ef8da */
[----:B------:R-:W-:Y:S02]  /*6630*/  LOP3.LUT R2, R224, 0x8, RZ, 0xc0, !PT ;  /* 0x00000008e0027812 */ /* 0x000fe400078ec0ff */
[----:B------:R-:W-:Y:S01]  /*6640*/  @!PT LDS RZ, [RZ] ;  /* 0x00000000fffff984 */ /* 0x000fe20000000800 */
[----:B------:R-:W-:Y:S01]  /*6650*/  @!PT LDS RZ, [RZ] ;  /* 0x00000000fffff984 */ /* 0x000fe20000000800 */
[----:B------:R-:W-:Y:S01]  /*6660*/  @!PT LDS RZ, [RZ] ;  /* 0x00000000fffff984 */ /* 0x000fe20000000800 */
[----:B------:R-:W-:Y:S01]  /*6670*/  @!P3 LDGSTS.E.BYPASS.LTC128B.128 [R236+0x1c000], desc[UR22][R166.64+0x100] ;  /* 0x1c000100a6ecbfae */ /* 0x000fe2000b981a16 */
[----:B------:R-:W-:Y:S02]  /*6680*/  LOP3.LUT P0, RZ, R222, 0x4, RZ, 0xc0, !PT ;  /* 0x00000004deff7812 */ /* 0x000fe4000780c0ff */
[----:B------:R-:W-:Y:S02]  /*6690*/  LOP3.LUT R3, R3, R171, R2, 0xf6, !PT ;  /* 0x000000ab03037212 */ /* 0x000fe400078ef602 */
[----:B------:R-:W-:Y:S01]  /*66a0*/  @P3 STS.128 [R236+0x1c000], RZ ;  /* 0x01c000ffec003388 */ /* 0x000fe20000000c00 */
[----:B------:R-:W-:Y:S02]  /*66b0*/  LOP3.LUT R2, R171, 0x8, R222, 0x78, !PT ;  /* 0x00000008ab027812 */ /* 0x000fe400078e78de */
[----:B------:R-:W-:Y:S02]  /*66c0*/  LEA R229, R3, UR5, 0x1 ;  /* 0x0000000503e57c11 */ /* 0x000fe4000f8e08ff */
[----:B------:R-:W-:Y:S01]  /*66d0*/  @!PT LDS RZ, [RZ] ;  /* 0x00000000fffff984 */ /* 0x000fe20000000800 */
[----:B------:R-:W-:Y:S01]  /*66e0*/  @!PT LDS RZ, [RZ] ;  /* 0x00000000fffff984 */ /* 0x000fe20000000800 */
[----:B------:R-:W-:Y:S01]  /*66f0*/  @!PT LDS RZ, [RZ] ;  /* 0x00000000fffff984 */ /* 0x000fe20000000800 */
[----:B------:R-:W-:Y:S01]  /*6700*/  @!P2 LDGSTS.E.BYPASS.LTC128B.128 [R236+0x1e000], desc[UR22][R166.64+0x180] ;  /* 0x1e000180a6ecafae */ /* 0x000fe2000b981a16 */
[----:B------:R-:W-:Y:S02]  /*6710*/  LEA R227, R2, R217, 0x1 ;  /* 0x000000d902e37211 */ /* 0x000fe400078e08ff */
[----:B------:R-:W-:Y:S02]  /*6720*/  SEL R2, R219, 0xffffffc0, !P0 ;  /* 0xffffffc0db027807 */ /* 0x000fe40004000000 */
[----:B------:R-:W-:Y:S01]  /*6730*/  @P2 STS.128 [R236+0x1e000], RZ ;  /* 0x01e000ffec002388 */ /* 0x000fe20000000c00 */
[--C-:B------:R-:W-:Y:S02]  /*6740*/  IMAD.IADD R226, R216, 0x1, R229.reuse ;  /* 0x00000001d8e27824 */ /* 0x100fe400078e02e5 */
[----:B------:R-:W-:Y:S02]  /*6750*/  VIADD R3, R227, UR5 ;  /* 0x00000005e3037c36 */ /* 0x000fe40008000000 */
[----:B------:R-:W-:Y:S01]  /*6760*/  @!PT LDS RZ, [RZ] ;  /* 0x00000000fffff984 */ /* 0x000fe20000000800 */
[----:B------:R-:W-:Y:S01]  /*6770*/  @!PT LDS RZ, [RZ] ;  /* 0x00000000fffff984 */ /* 0x000fe20000000800 */
[----:B------:R-:W-:Y:S01]  /*6780*/  @!PT LDS RZ, [RZ] ;  /* 0x00000000fffff984 */ /* 0x000fe20000000800 */
[----:B------:R-:W-:Y:S01]  /*6790*/  @!P1 LDGSTS.E.BYPASS.LTC128B.128 [R236+0x19000], desc[UR22][R164.64] ;  /* 0x19000000a4ec9fae */ /* 0x000fe2000b981a16 */
[----:B------:R-:W-:Y:S04]  /*67a0*/  IMAD.IADD R171, R2, 0x1, R229 ;  /* 0x0000000102ab7824 */ /* 0x000fe800078e02e5 */
[----:B------:R-:W-:Y:S01]  /*67b0*/  @P1 STS.128 [R236+0x19000], RZ ;  /* 0x019000ffec001388 */ /* 0x000fe20000000c00 */
[C---:B------:R-:W-:Y:S01]  /*67c0*/  IADD3 R170, PT, PT, R3.reuse, R216, RZ ;  /* 0x000000d803aa7210 */ /* 0x040fe20007ffe0ff */
[C---:B------:R-:W-:Y:S01]  /*67d0*/  IMAD.IADD R168, R216.reuse, 0x1, R171 ;  /* 0x00000001d8a87824 */ /* 0x040fe200078e02ab */
[----:B------:R-:W-:Y:S02]  /*67e0*/  IADD3 R3, PT, PT, R3, R2, RZ ;  /* 0x0000000203037210 */ /* 0x000fe40007ffe0ff */
[----:B------:R-:W-:Y:S01]  /*67f0*/  @!PT LDS RZ, [RZ] ;  /* 0x00000000fffff984 */ /* 0x000fe20000000800 */
[----:B------:R-:W-:Y:S01]  /*6800*/  @!PT LDS RZ, [RZ] ;  /* 0x00000000fffff984 */ /* 0x000fe20000000800 */
[----:B------:R-:W-:Y:S01]  /*6810*/  @!PT LDS RZ, [RZ] ;  /* 0x00000000fffff984 */ /* 0x000fe20000000800 */
[----:B------:R-:W-:Y:S02]  /*6820*/  @!P4 LDGSTS.E.BYPASS.LTC128B.128 [R236+0x1b000], desc[UR22][R164.64+0x80] ;  /* 0x1b000080a4eccfae */ /* 0x000fe4000b981a16 */
[----:B------:R-:W-:Y:S03]  /*6830*/  IADD3 R2, PT, PT, R216, R3, RZ ;  /* 0x00000003d8027210 */ /* 0x000fe60007ffe0ff */
        /* <DEDUP_REMOVED lines=227> */
[----:B------:R-:W-:Y:S01]  /*7670*/  FMUL.FTZ R251, R12, UR8 ;  /* 0x000000080cfb7c20 */ /* 0x000fe20008410000 */
[----:B------:R-:W-:Y:S03]  /*7680*/  FMUL.FTZ R250, R13, UR8 ;  /* 0x000000080dfa7c20 */ /* 0x000fe60008410000 */
[----:B------:R1:W-:Y:S01]  /*7690*/  MUFU.TANH R10, R164 ;  /* 0x000000a4000a7308 */ /* 0x0003e20000002400 */
[C---:B------:R-:W-:Y:S03]  /*76a0*/  HMMA.16816.F32 R24, R200.reuse, R174, R24 ;  /* 0x000000aec818723c */ /* 0x040fe60000001818 */
[----:B------:R-:W-:Y:S01]  /*76b0*/  FMUL.FTZ R244, R18, UR8 ;  /* 0x0000000812f47c20 */ /* 0x000fe20008410000 */
[----:B------:R-:W-:Y:S01]  /*76c0*/  FMUL.FTZ R214, R19, UR8 ;  /* 0x0000000813d67c20 */ /* 0x000fe20008410000 */
[----:B--2---:R-:W-:Y:S01]  /*76d0*/  FMUL.FTZ R168, R9, UR8 ;  /* 0x0000000809a87c20 */ /* 0x004fe20008410000 */
[----:B------:R-:W-:Y:S03]  /*76e0*/  FMUL.FTZ R249, R16, UR8 ;  /* 0x0000000810f97c20 */ /* 0x000fe60008410000 */
[----:B------:R-:W-:Y:S01]  /*76f0*/  MUFU.TANH R194, R205 ;  /* 0x000000cd00c27308 */ /* 0x000fe20000002400 */
[----:B------:R-:W-:Y:S01]  /*7700*/  FMUL.FTZ R247, R17, UR8 ;  /* 0x0000000811f77c20 */ /* 0x000fe20008410000 */
[----:B------:R-:W-:Y:S01]  /*7710*/  FMUL.FTZ R212, R22, UR8 ;  /* 0x0000000816d47c20 */ /* 0x000fe20008410000 */
[----:B------:R-:W-:Y:S01]  /*7720*/  FMUL.FTZ R210, R23, UR8 ;  /* 0x0000000817d27c20 */ /* 0x000fe20008410000 */
[----:B------:R-:W-:Y:S01]  /*7730*/  FMUL.FTZ R245, R20, UR8 ;  /* 0x0000000814f57c20 */ /* 0x000fe20008410000 */
[----:B------:R-:W-:Y:S05]  /*7740*/  FMUL.FTZ R215, R21, UR8 ;  /* 0x0000000815d77c20 */ /* 0x000fea0008410000 */
[----:B------:R-:W2:Y:S01]  /*7750*/  MUFU.TANH R252, R252 ;  /* 0x000000fc00fc7308 */ /* 0x000ea20000002400 */
[----:B-1----:R-:W1:Y:S01]  /*7760*/  LDSM.16.M88.4 R164, [R2+0x17800] ;  /* 0x0178000002a4783b */ /* 0x002e620000000200 */
[----:B------:R-:W-:Y:S04]  /*7770*/  DEPBAR.LE SB0, 0x0 ;  /* 0x000080000000791a */ /* 0x000fe80000000000 */
[----:B------:R-:W-:Y:S01]  /*7780*/  FMUL.FTZ R213, R24, UR8 ;  /* 0x0000000818d57c20 */ /* 0x000fe20008410000 */
[----:B------:R-:W-:Y:S03]  /*7790*/  FMUL.FTZ R211, R25, UR8 ;  /* 0x0000000819d37c20 */ /* 0x000fe60008410000 */
[----:B------:R-:W-:Y:S01]  /*77a0*/  MUFU.TANH R248, R248 ;  /* 0x000000f800f87308 */ /* 0x000fe20000002400 */
[----:B------:R-:W-:Y:S01]  /*77b0*/  BAR.SYNC.DEFER_BLOCKING 0x0 ;  /* 0x0000000000007b1d */ /* 0x000fe20000010000 */
[----:B------:R-:W-:Y:S08]  /*77c0*/  FMUL.FTZ R208, R26, UR8 ;  /* 0x000000081ad07c20 */ /* 0x000ff00008410000 */
[----:B------:R-:W-:Y:S10]  /*77d0*/  MUFU.TANH R246, R246 ;  /* 0x000000f600f67308 */ /* 0x000ff40000002400 */
[----:B------:R3:W4:Y:S10]  /*77e0*/  MUFU.TANH R193, R206 ;  /* 0x000000ce00c17308 */ /* 0x0007340000002400 */
[----:B------:R-:W-:Y:S10]  /*77f0*/  MUFU.TANH R197, R204 ;  /* 0x000000cc00c57308 */ /* 0x000ff40000002400 */
[----:B------:R-:W5:Y:S01]  /*7800*/  MUFU.TANH R9, R168 ;  /* 0x000000a800097308 */ /* 0x000f620000002400 */
[C---:B-1----:R-:W-:Y:S05]  /*7810*/  HMMA.16816.F32 R28, R200.reuse, R164, R28 ;  /* 0x000000a4c81c723c */ /* 0x042fea000000181c */
[----:B--2---:R-:W-:Y:S01]  /*7820*/  FMNMX3.FTZ R165, R0, R194, R252, !PT ;  /* 0x000000c200a57276 */ /* 0x004fe200078100fc */
[----:B---3--:R-:W-:Y:S03]  /*7830*/  FMUL.FTZ R206, R27, UR8 ;  /* 0x000000081bce7c20 */ /* 0x008fe60008410000 */
[----:B------:R-:W-:Y:S01]  /*7840*/  MUFU.TANH R244, R244 ;  /* 0x000000f400f47308 */ /* 0x000fe20000002400 */
[----:B------:R-:W-:Y:S03]  /*7850*/  HMMA.16816.F32 R32, R200, R166, R32 ;  /* 0x000000a6c820723c */ /* 0x000fe60000001820 */
[----:B------:R-:W-:Y:S02]  /*7860*/  FMNMX3.FTZ R165, R165, R198, R10, !PT ;  /* 0x000000c6a5a57276 */ /* 0x000fe4000781000a */
[----:B----4-:R-:W-:Y:S04]  /*7870*/  FMNMX3.FTZ R164, R169, R195, R193, !PT ;  /* 0x000000c3a9a47276 */ /* 0x010fe800078100c1 */
[----:B------:R-:W1:Y:S01]  /*7880*/  MUFU.TANH R214, R214 ;  /* 0x000000d600d67308 */ /* 0x000e620000002400 */
[----:B------:R-:W-:Y:S02]  /*7890*/  FMNMX3.FTZ R165, R165, R248, R246, !PT ;  /* 0x000000f8a5a57276 */ /* 0x000fe400078100f6 */
[----:B-----5:R-:W-:Y:S01]  /*78a0*/  FMNMX3.FTZ R164, R164, R197, R9, !PT ;  /* 0x000000c5a4a47276 */ /* 0x020fe20007810009 */
[----:B------:R-:W-:Y:S01]  /*78b0*/  FMUL.FTZ R209, R28, UR8 ;  /* 0x000000081cd17c20 */ /* 0x000fe20008410000 */
[----:B------:R-:W-:Y:S01]  /*78c0*/  FMUL.FTZ R207, R29, UR8 ;  /* 0x000000081dcf7c20 */ /* 0x000fe20008410000 */
[----:B------:R-:W-:Y:S01]  /*78d0*/  FMUL.FTZ R168, R30, UR8 ;  /* 0x000000081ea87c20 */ /* 0x000fe20008410000 */
[----:B------:R-:W-:Y:S03]  /*78e0*/  FMUL.FTZ R167, R31, UR8 ;  /* 0x000000081fa77c20 */ /* 0x000fe60008410000 */
[----:B------:R-:W-:Y:S01]  /*78f0*/  MUFU.TANH R212, R212 ;  /* 0x000000d400d47308 */ /* 0x000fe20000002400 */
[----:B------:R-:W-:Y:S01]  /*7900*/  FMUL.FTZ R205, R32, UR8 ;  /* 0x0000000820cd7c20 */ /* 0x000fe20008410000 */
[----:B------:R-:W-:Y:S01]  /*7910*/  FMUL.FTZ R204, R33, UR8 ;  /* 0x0000000821cc7c20 */ /* 0x000fe20008410000 */
[----:B------:R-:W-:Y:S01]  /*7920*/  FMUL.FTZ R34, R34, UR8 ;  /* 0x0000000822227c20 */ /* 0x000fe20008410000 */
[----:B------:R-:W-:Y:S06]  /*7930*/  FMUL.FTZ R35, R35, UR8 ;  /* 0x0000000823237c20 */ /* 0x000fec0008410000 */
        /* <DEDUP_REMOVED lines=26> */
[----:B------:R1:W3:Y:S10]  /*7ae0*/  MUFU.TANH R166, R34 ;  /* 0x0000002200a67308 */ /* 0x0002f40000002400 */
[----:B------:R1:W4:Y:S01]  /*7af0*/  MUFU.TANH R165, R35 ;  /* 0x0000002300a57308 */ /* 0x0003220000002400 */
[----:B--2---:R-:W-:Y:S01]  /*7b00*/  FMNMX3.FTZ R6, R164, R205, R204, !PT ;  /* 0x000000cda4067276 */ /* 0x004fe200078100cc */
[----:B------:R-:W-:Y:S06]  /*7b10*/  BRA.U.ANY UP0, `(.L_x_1851) ;  /* 0xffffffe500487547 */ /* 0x000fec000b93ffff */
.L_x_1850:
[----:B--2---:R-:W2:Y:S01]  /*7b20*/  SHFL.BFLY PT, R3, R6, 0x2, 0x1f ;  /* 0x0c401f0006037f89 */ /* 0x004ea200000e0000 */
[----:B---34-:R-:W-:Y:S01]  /*7b30*/  FMNMX3.FTZ R7, R7, R166, R165, !PT ;  /* 0x000000a607077276 */ /* 0x018fe200078100a5 */
[----:B------:R-:W-:Y:S01]  /*7b40*/  UISETP.GT.AND UP0, UPT, UR20, URZ, UPT ;  /* 0x000000ff1400728c */ /* 0x000fe2000bf04270 */
[----:B------:R-:W-:Y:S05]  /*7b50*/  IADD3 R181, PT, PT, R221, 0x18040, RZ ;  /* 0x00018040ddb57810 */ /* 0x000fea0007ffe0ff */
[----:B------:R-:W-:Y:S01]  /*7b60*/  LDSM.16.MT88.4 R12, [R221+0x18000] ;  /* 0x01800000dd0c783b */ /* 0x000fe20000004200 */
[----:B------:R-:W-:Y:S01]  /*7b70*/  @P0 IADD3 R181, PT, PT, R237, -0x40, RZ ;  /* 0xffffffc0edb50810 */ /* 0x000fe20007ffe0ff */
[----:B------:R-:W-:Y:S03]  /*7b80*/  UIADD3 UR7, UPT, UPT, UR20, -0x1, URZ ;  /* 0xffffffff14077890 */ /* 0x000fe6000fffe0ff */
[----:B------:R-:W-:Y:S03]  /*7b90*/  IADD3 R180, PT, PT, R216, R181, RZ ;  /* 0x000000b5d8b47210 */ /* 0x000fe60007ffe0ff */
[----:B------:R-:W3:Y:S01]  /*7ba0*/  SHFL.BFLY PT, R2, R7, 0x2, 0x1f ;  /* 0x0c401f0007027f89 */ /* 0x000ee200000e0000 */
[----:B------:R-:W-:Y:S07]  /*7bb0*/  UMOV UR20, UR7 ;  /* 0x0000000700147c82 */ /* 0x000fee0008000000 */
[----:B------:R-:W-:Y:S08]  /*7bc0*/  LDSM.16.MT88.4 R20, [R220+0x18000] ;  /* 0x01800000dc14783b */ /* 0x000ff00000004200 */
[----:B------:R-:W-:Y:S08]  /*7bd0*/  LDSM.16.MT88.4 R28, [R181] ;  /* 0x00000000b51c783b */ /* 0x000ff00000004200 */
[----:B------:R-:W-:Y:S08]  /*7be0*/  LDSM.16.MT88.4 R172, [R220+0x1c800] ;  /* 0x01c80000dcac783b */ /* 0x000ff00000004200 */
        /* <DEDUP_REMOVED lines=63> */
[C---:B-1----:R-:W-:Y:S01]  /*7fe0*/  FMUL.FTZ R34, R0.reuse, R134 ;  /* 0x0000008600227220 */ /* 0x042fe20000410000 */
[----:B------:R-:W-:Y:S03]  /*7ff0*/  FMUL.FTZ R35, R0, R135 ;  /* 0x0000008700237220 */ /* 0x000fe60000410000 */
[----:B------:R-:W1:Y:S01]  /*8000*/  MUFU.EX2 R184, R184 ;  /* 0x000000b800b87308 */ /* 0x000e620000000800 */
        /* <DEDUP_REMOVED lines=16> */
[----:B-1----:R-:W-:Y:S01]  /*8110*/  F2FP.F16.F32.PACK_AB R161, R184, R187 ;  /* 0x000000bbb8a1723e */ /* 0x002fe200000000ff */
        /* <DEDUP_REMOVED lines=14> */
[----:B------:R-:W1:Y:S01]  /*8200*/  MUFU.EX2 R182, R182 ;  /* 0x000000b600b67308 */ /* 0x000e620000000800 */
        /* <DEDUP_REMOVED lines=16> */
[----:B-1----:R-:W-:Y:S01]  /*8310*/  F2FP.F16.F32.PACK_AB R163, R182, R183 ;  /* 0x000000b7b6a3723e */ /* 0x002fe200000000ff */
        /* <DEDUP_REMOVED lines=335> */
.L_x_1848:
        /* <DEDUP_REMOVED lines=328> */
.L_x_1852:
        /* <DEDUP_REMOVED lines=45> */
.L_x_1854:
[----:B------:R-:W-:Y:S05]  /*af60*/  BSYNC.RECONVERGENT B0 ;  /* 0x0000000000007941 */ /* 0x000fea0003800200 */
.L_x_1853:
        /* <DEDUP_REMOVED lines=42> */
.L_x_1856:
[----:B------:R-:W-:Y:S05]  /*b210*/  BSYNC.RECONVERGENT B0 ;  /* 0x0000000000007941 */ /* 0x000fea0003800200 */
.L_x_1855:
        /* <DEDUP_REMOVED lines=27> */
.L_x_1858:
[----:B------:R-:W-:Y:S05]  /*b3d0*/  BSYNC.RECONVERGENT B0 ;  /* 0x0000000000007941 */ /* 0x000fea0003800200 */
.L_x_1857:
        /* <DEDUP_REMOVED lines=27> */
.L_x_1860:
[----:B------:R-:W-:Y:S05]  /*b590*/  BSYNC.RECONVERGENT B0 ;  /* 0x0000000000007941 */ /* 0x000fea0003800200 */
.L_x_1859:
        /* <DEDUP_REMOVED lines=27> */
.L_x_1861:
        /* <DEDUP_REMOVED lines=11> */
.L_x_2367:


//--------------------- .text._ZN5flash16flash_fwd_kernelI23Flash_fwd_kernel_traitsILi256ELi128ELi64ELi8ELb0ELb0EN7cutlass6half_tE19Flash_kernel_traitsILi256ELi128ELi64ELi8ES3_EELb1ELb0ELb0ELb1ELb0ELb0ELb0ELb1EEEvNS_16Flash_fwd_paramsE --------------------------
	.section	.text._ZN5flash16flash_fwd_kernelI23Flash_fwd_kernel_traitsILi256ELi128ELi64ELi8ELb0ELb0EN7cutlass6half_tE19Flash_kernel_traitsILi256ELi128ELi64ELi8ES3_EELb1ELb0ELb0ELb1ELb0ELb0ELb0ELb1EEEvNS_16Flash_fwd_paramsE,"ax",@progbits
	.align	128
        .global         _ZN5flash16flash_fwd_kernelI23Flash_fwd_kernel_traitsILi256ELi128ELi64ELi8ELb0ELb0EN7cutlass6half_tE19Flash_kernel_traitsILi256ELi128ELi64ELi8ES3_EELb1ELb0ELb0ELb1ELb0ELb0ELb0ELb1EEEvNS_16Flash_fwd_paramsE
        .type           _ZN5flash16flash_fwd_kernelI23Flash_fwd_kernel_traitsILi256ELi128ELi64ELi8ELb0ELb0EN7cutlass6half_tE19Flash_kernel_traitsILi256ELi128ELi64ELi8ES3_EELb1ELb0ELb0ELb1ELb0ELb0ELb0ELb1EEEvNS_16Flash_fwd_paramsE,@function
        .size           _ZN5flash16flash_fwd_kernelI23Flash_fwd_kernel_traitsILi256ELi128ELi64ELi8ELb0ELb0EN7cutlass6half_tE19Flash_kernel_traitsILi256ELi128ELi64ELi8ES3_EELb1ELb0ELb0ELb1ELb0ELb0ELb0ELb1EEEvNS_16Flash_fwd_paramsE,(.L_x_2368 - _ZN5flash16flash_fwd_kernelI23Flash_fwd_kernel_traitsILi256ELi128ELi64ELi8ELb0ELb0EN7cutlass6half_tE19Flash_kernel_traitsILi256ELi128ELi64ELi8ES3_EELb1ELb0ELb0ELb1ELb0ELb0ELb0ELb1EEEvNS_16Flash_fwd_paramsE)
        .other          _ZN5flash16flash_fwd_kernelI23Flash_fwd_kernel_traitsILi256ELi128ELi64ELi8ELb0ELb0EN7cutlass6half_tE19Flash_kernel_traitsILi256ELi128ELi64ELi8ES3_EELb1ELb0ELb0ELb1ELb0ELb0ELb0ELb1EEEvNS_16Flash_fwd_paramsE,@"STO_CUDA_ENTRY STV_DEFAULT"
_ZN5flash16flash_fwd_kernelI23Flash_fwd_kernel_traitsILi256ELi128ELi64ELi8ELb0ELb0EN7cutlass6half_tE19Flash_kernel_traitsILi256ELi128ELi64ELi8ES3_EELb1ELb0ELb0ELb1ELb0ELb0ELb0ELb1EEEvNS_16Flash_fwd_paramsE:
.text._ZN5flash16flash_fwd_kernelI23Flash_fwd_kernel_traitsILi256ELi128ELi64ELi8ELb0ELb0EN7cutlass6half_tE19Flash_kernel_traitsILi256ELi128ELi64ELi8ES3_EELb1ELb0ELb0ELb1ELb0ELb0ELb0ELb1EEEvNS_16Flash_fwd_paramsE:
        /* <DEDUP_REMOVED lines=65> */
[----:B------:R-:W2:Y:S04]  /*0410*/  @!UP3 LDCU UR9, c[0x0][0x43c] ;  /* 0x00008780ff09b7ac */ /* 0x000ea80008000800 */
[----:B------:R-:W3:Y:S01]  /*0420*/  @P1 LDG.E R5, desc[UR24][R4.64] ;  /* 0x0000001804051981 */ /* 0x000ee2000c1e1900 */
[----:B-1----:R-:W-:-:S02]  /*0430*/  IMAD.U32 R2, RZ, RZ, UR14 ;  /* 0x0000000eff027e24 */ /* 0x002fc4000f8e00ff */
[----:B------:R-:W-:-:S05]  /*0440*/  IMAD.U32 R3, RZ, RZ, UR15 ;  /* 0x0000000fff037e24 */ /* 0x000fca000f8e00ff */
[----:B------:R-:W4:Y:S04]  /*0450*/  @P4 LDG.E R7, desc[UR24][R2.64] ;  /* 0x0000001802074981 */ /* 0x000f28000c1e1900 */
[----:B------:R1:W5:Y:S02]  /*0460*/  @P2 LDG.E R6, desc[UR24][R2.64+0x4] ;  /* 0x0000041802062981 */ /* 0x000364000c1e1900 */
[----:B-1----:R-:W-:Y:S01]  /*0470*/  MOV R2, UR6 ;  /* 0x0000000600027c02 */ /* 0x002fe20008000f00 */
[----:B------:R-:W-:Y:S01]  /*0480*/  IMAD.U32 R3, RZ, RZ, UR7 ;  /* 0x00000007ff037e24 */ /* 0x000fe2000f8e00ff */
[----:B------:R-:W1:Y:S04]  /*0490*/  @!UP3 LDCU.64 UR6, c[0x0][0x488] ;  /* 0x00009100ff06b7ac */ /* 0x000e680008000a00 */
[----:B------:R2:W5:Y:S02]  /*04a0*/  @P0 LDG.E R0, desc[UR24][R2.64] ;  /* 0x0000001802000981 */ /* 0x000564000c1e1900 */
[----:B--2---:R-:W-:-:S02]  /*04b0*/  IMAD.U32 R2, RZ, RZ, UR11 ;  /* 0x0000000bff027e24 */ /* 0x004fc4000f8e00ff */
[----:B------:R-:W-:Y:S01]  /*04c0*/  IMAD.U32 R3, RZ, RZ, UR10 ;  /* 0x0000000aff037e24 */ /* 0x000fe2000f8e00ff */
[----:B------:R-:W2:Y:S04]  /*04d0*/  @!UP0 LDCU UR23, c[0x0][0x434] ;  /* 0x00008680ff1787ac */ /* 0x000ea80008000800 */
[----:B------:R-:W2:Y:S01]  /*04e0*/  @!P3 LDG.E R4, desc[UR24][R2.64] ;  /* 0x000000180204b981 */ /* 0x000ea2000c1e1900 */
[----:B-1----:R-:W-:Y:S01]  /*04f0*/  @!UP3 UISETP.NE.U32.AND UP2, UPT, UR6, URZ, UPT ;  /* 0x000000ff0600b28c */ /* 0x002fe2000bf45070 */
[----:B------:R-:W1:Y:S03]  /*0500*/  LDCU UR10, c[0x0][0x3e0] ;  /* 0x00007c00ff0a77ac */ /* 0x000e660008000800 */
[----:B------:R-:W-:Y:S01]  /*0510*/  @!UP3 UISETP.NE.AND.EX UP2, UPT, UR7, URZ, UPT, UP2 ;  /* 0x000000ff0700b28c */ /* 0x000fe2000bf45320 */
[----:B------:R-:W-:Y:S01]  /*0520*/  UMOV UR8, URZ ;  /* 0x000000ff00087c82 */ /* 0x000fe20008000000 */
[----:B------:R-:W-:-:S02]  /*0530*/  USHF.L.U32 UR34, UR21, 0x7, URZ ;  /* 0x0000000715227899 */ /* 0x000fc400080006ff */
[----:B-1----:R-:W-:Y:S01]  /*0540*/  UIMAD UR35, UR33, UR10, UR32 ;  /* 0x0000000a212372a4 */ /* 0x002fe2000f8e0220 */
[----:B---3--:R-:W-:Y:S02]  /*0550*/  @P1 R2UR UR8, R5 ;  /* 0x00000000050812ca */ /* 0x008fe400000e0000 */
[----:B----4-:R-:W-:Y:S02]  /*0560*/  @P4 R2UR UR20, R7 ;  /* 0x00000000071442ca */ /* 0x010fe400000e0000 */
[----:B-----5:R-:W-:-:S13]  /*0570*/  @P2 R2UR UR11, R6 ;  /* 0x00000000060b22ca */ /* 0x020fda00000e0000 */
[----:B--2---:R-:W-:Y:S02]  /*0580*/  @UP0 UIADD3 UR23, UPT, UPT, UR11, -UR20, URZ ;  /* 0x800000140b170290 */ /* 0x004fe4000fffe0ff */
[----:B------:R-:W-:Y:S02]  /*0590*/  UISETP.NE.U32.AND UP0, UPT, UR4, URZ, UPT ;  /* 0x000000ff0400728c */ /* 0x000fe4000bf05070 */
[----:B------:R-:W-:Y:S02]  /*05a0*/  @!UP3 USEL UR4, UR9, URZ, UP2 ;  /* 0x000000ff0904b287 */ /* 0x000fe40009000000 */
[----:B------:R-:W-:Y:S01]  /*05b0*/  UISETP.NE.AND.EX UP0, UPT, UR5, URZ, UPT, UP0 ;  /* 0x000000ff0500728c */ /* 0x000fe2000bf05300 */
[----:B------:R-:W-:Y:S01]  /*05c0*/  UMOV UR9, 0xffffffff ;  /* 0xffffffff00097882 */ /* 0x000fe20000000000 */
        /* <DEDUP_REMOVED lines=13> */
.L_x_1862:
        /* <DEDUP_REMOVED lines=30> */
.L_x_1864:
[----:B------:R-:W2:Y:S01]  /*0880*/  LDCU UR12, c[0x0][0x434] ;  /* 0x00008680ff0c77ac */ /* 0x000ea20008000800 */
[----:B------:R-:W-:Y:S01]  /*0890*/  IMAD.SHL.U32 R11, R110, 0x8, RZ ;  /* 0x000000086e0b7824 */ /* 0x000fe200078e00ff */
[----:B------:R-:W-:Y:S01]  /*08a0*/  SHF.R.U32.HI R16, RZ, 0x3, R110 ;  /* 0x00000003ff107819 */ /* 0x000fe2000001166e */
[----:B------:R-:W-:Y:S01]  /*08b0*/  BSSY.RECONVERGENT B0, `(.L_x_1865) ;  /* 0x0000037000007945 */ /* 0x000fe20003800200 */
[----:B------:R-:W-:Y:S01]  /*08c0*/  UISETP.NE.AND UP1, UPT, UR11, URZ, !UP1 ;  /* 0x000000ff0b00728c */ /* 0x000fe2000cf25270 */
[----:B------:R-:W3:Y:S01]  /*08d0*/  LDCU.64 UR4, c[0x0][0x410] ;  /* 0x00008200ff0477ac */ /* 0x000ee20008000a00 */
[----:B------:R-:W-:Y:S01]  /*08e0*/  LOP3.LUT R11, R11, 0x38, RZ, 0xc0, !PT ;  /* 0x000000380b0b7812 */ /* 0x000fe200078ec0ff */
[C---:B------:R-:W-:Y:S01]  /*08f0*/  VIADD R17, R16.reuse, 0x20 ;  /* 0x0000002010117836 */ /* 0x040fe20000000000 */
[----:B----4-:R-:W-:Y:S02]  /*0900*/  UIMAD UR8, UR32, UR8, URZ ;  /* 0x00000008200872a4 */ /* 0x010fe4000f8e02ff */
[----:B------:R-:W-:Y:S01]  /*0910*/  IADD3 R2, P0, PT, R11, UR14, RZ ;  /* 0x0000000e0b027c10 */ /* 0x000fe2000ff1e0ff */
[----:B------:R-:W-:Y:S01]  /*0920*/  UIADD3 UR23, UPT, UPT, -UR34, UR23, URZ ;  /* 0x0000001722177290 */ /* 0x000fe2000fffe1ff */
[C---:B------:R-:W-:Y:S01]  /*0930*/  VIADD R18, R16.reuse, 0x40 ;  /* 0x0000004010127836 */ /* 0x040fe20000000000 */
[----:B------:R-:W-:Y:S01]  /*0940*/  UISETP.NE.AND UP0, UPT, UR20, -0x1, UPT ;  /* 0xffffffff1400788c */ /* 0x000fe2000bf05270 */
[C---:B------:R-:W-:Y:S01]  /*0950*/  VIADD R19, R16.reuse, 0x60 ;  /* 0x0000006010137836 */ /* 0x040fe20000000000 */
[----:B------:R-:W-:Y:S01]  /*0960*/  @!UP1 UIMAD UR8, UR33, UR7, UR8 ;  /* 0x00000007210892a4 */ /* 0x000fe2000f8e0208 */
[----:B------:R-:W-:Y:S01]  /*0970*/  IMAD.X R3, RZ, RZ, UR9, P0 ;  /* 0x00000009ff037e24 */ /* 0x000fe200080e06ff */
[----:B--2---:R-:W-:Y:S01]  /*0980*/  UIMAD UR7, UR33, UR12, URZ ;  /* 0x0000000c210772a4 */ /* 0x004fe2000f8e02ff */
[----:B------:R-:W-:Y:S01]  /*0990*/  ISETP.GE.AND P0, PT, R16, UR23, PT ;  /* 0x0000001710007c0c */ /* 0x000fe2000bf06270 */
[----:B-1----:R-:W-:Y:S01]  /*09a0*/  UIMAD UR34, UR34, UR6, URZ ;  /* 0x00000006222272a4 */ /* 0x002fe2000f8e02ff */
[----:B------:R-:W-:Y:S01]  /*09b0*/  ISETP.GE.AND P2, PT, R17, UR23, PT ;  /* 0x0000001711007c0c */ /* 0x000fe2000bf46270 */
[----:B------:R-:W-:Y:S01]  /*09c0*/  USEL UR7, UR7, UR20, !UP0 ;  /* 0x0000001407077287 */ /* 0x000fe2000c000000 */
[----:B------:R-:W-:Y:S01]  /*09d0*/  ISETP.GE.AND P1, PT, R18, UR23, PT ;  /* 0x0000001712007c0c */ /* 0x000fe2000bf26270 */
[----:B---3--:R-:W-:Y:S01]  /*09e0*/  IMAD.U32 R0, RZ, RZ, UR4 ;  /* 0x00000004ff007e24 */ /* 0x008fe2000f8e00ff */
[----:B------:R-:W-:Y:S01]  /*09f0*/  USHF.R.S32.HI UR12, URZ, 0x1f, UR34 ;  /* 0x0000001fff0c7899 */ /* 0x000fe20008011422 */
[C---:B------:R-:W-:Y:S01]  /*0a00*/  LOP3.LUT R14, R11.reuse, 0x40, RZ, 0xfc, !PT ;  /* 0x000000400b0e7812 */ /* 0x040fe200078efcff */
[----:B------:R-:W-:Y:S01]  /*0a10*/  USHF.R.S32.HI UR4, URZ, 0x1f, UR7 ;  /* 0x0000001fff047899 */ /* 0x000fe20008011407 */
[----:B------:R-:W-:Y:S01]  /*0a20*/  IMAD.WIDE.U32 R8, R0, UR32, R2 ;  /* 0x0000002000087c25 */ /* 0x000fe2000f8e0002 */
[----:B------:R-:W-:Y:S01]  /*0a30*/  USEL UR7, UR7, URZ, UP1 ;  /* 0x000000ff07077287 */ /* 0x000fe20008800000 */
[C---:B------:R-:W-:Y:S01]  /*0a40*/  LOP3.LUT R13, R11.reuse, 0x80, RZ, 0xfc, !PT ;  /* 0x000000800b0d7812 */ /* 0x040fe200078efcff */
[----:B------:R-:W-:Y:S01]  /*0a50*/  USEL UR4, UR4, URZ, UP1 ;  /* 0x000000ff04047287 */ /* 0x000fe20008800000 */
[----:B------:R-:W-:Y:S01]  /*0a60*/  IMAD.U32 R0, RZ, RZ, UR5 ;  /* 0x00000005ff007e24 */ /* 0x000fe2000f8e00ff */
[----:B------:R-:W-:Y:S01]  /*0a70*/  USHF.R.S32.HI UR5, URZ, 0x1f, UR8 ;  /* 0x0000001fff057899 */ /* 0x000fe20008011408 */
[----:B------:R-:W-:Y:S01]  /*0a80*/  LOP3.LUT R12, R11, 0xc0, RZ, 0xfc, !PT ;  /* 0x000000c00b0c7812 */ /* 0x000fe200078efcff */
[----:B------:R-:W-:Y:S01]  /*0a90*/  UIADD3 UR7, UP1, UP0, UR34, UR7, UR8 ;  /* 0x0000000722077290 */ /* 0x000fe2000f83e008 */
[----:B------:R-:W-:Y:S01]  /*0aa0*/  IMAD R7, R0, UR32, R9 ;  /* 0x0000002000077c24 */ /* 0x000fe2000f8e0209 */
[----:B------:R-:W-:-:S02]  /*0ab0*/  UIMAD.WIDE.U32 UR10, UR21, 0x80, URZ ;  /* 0x00000080150a78a5 */ /* 0x000fc4000f8e00ff */
        /* <DEDUP_REMOVED lines=22> */
.L_x_1866:
[----:B------:R-:W-:Y:S05]  /*0c20*/  BSYNC.RECONVERGENT B0 ;  /* 0x0000000000007941 */ /* 0x000fea0003800200 */
.L_x_1865:
        /* <DEDUP_REMOVED lines=24> */
.L_x_1868:
[----:B------:R-:W-:Y:S05]  /*0db0*/  BSYNC.RECONVERGENT B0 ;  /* 0x0000000000007941 */ /* 0x000fea0003800200 */
.L_x_1867:
[----:B------:R-:W-:Y:S01]  /*0dc0*/  BSSY.RECONVERGENT B0, `(.L_x_1869) ;  /* 0x0000018000007945 */ /* 0x000fe20003800200 */
[----:B------:R-:W-:-:S03]  /*0dd0*/  ISETP.NE.AND P3, PT, R11, RZ, PT ;  /* 0x000000ff0b00720c */ /* 0x000fc60003f65270 */
        /* <DEDUP_REMOVED lines=22> */
.L_x_1870:
[----:B------:R-:W-:Y:S05]  /*0f40*/  BSYNC.RECONVERGENT B0 ;  /* 0x0000000000007941 */ /* 0x000fea0003800200 */
.L_x_1869:
        /* <DEDUP_REMOVED lines=27> */
.L_x_1872:
[----:B------:R-:W-:Y:S05]  /*1100*/  BSYNC.RECONVERGENT B0 ;  /* 0x0000000000007941 */ /* 0x000fea0003800200 */
.L_x_1871:
        /* <DEDUP_REMOVED lines=10> */
.L_x_1874:
[----:B------:R-:W-:Y:S05]  /*11b0*/  BSYNC.RECONVERGENT B0 ;  /* 0x0000000000007941 */ /* 0x000fea0003800200 */
.L_x_1873:
        /* <DEDUP_REMOVED lines=10> */
.L_x_1876:
[----:B------:R-:W-:Y:S05]  /*1260*/  BSYNC.RECONVERGENT B0 ;  /* 0x0000000000007941 */ /* 0x000fea0003800200 */
.L_x_1875:
        /* <DEDUP_REMOVED lines=10> */
.L_x_1878:
[----:B------:R-:W-:Y:S05]  /*1310*/  BSYNC.RECONVERGENT B0 ;  /* 0x0000000000007941 */ /* 0x000fea0003800200 */
.L_x_1877:
        /* <DEDUP_REMOVED lines=10> */
.L_x_1863:
        /* <DEDUP_REMOVED lines=24> */
.L_x_1879:
[----:B------:R-:W1:Y:S01]  /*1540*/  LDCU.64 UR18, c[0x0][0x3b8] ;  /* 0x00007700ff1277ac */ /* 0x000e620008000a00 */
[----:B------:R-:W-:-:S04]  /*1550*/  UIADD3 UR6, UPT, UPT, UR8, UR9, URZ ;  /* 0x0000000908067290 */ /* 0x000fc8000fffe0ff */
[----:B-1----:R-:W-:Y:S02]  /*1560*/  UIMAD.WIDE.U32 UR10, UR6, UR18, URZ ;  /* 0x00000012060a72a5 */ /* 0x002fe4000f8e00ff */
[----:B------:R-:W-:-:S04]  /*1570*/  UIMAD UR6, UR6, UR19, URZ ;  /* 0x00000013060672a4 */ /* 0x000fc8000f8e02ff */
[----:B------:R-:W-:Y:S02]  /*1580*/  UIADD3 UR6, UPT, UPT, UR11, UR6, URZ ;  /* 0x000000060b067290 */ /* 0x000fe4000fffe0ff */
.L_x_1880:
        /* <DEDUP_REMOVED lines=43> */
.L_x_1881:
[----:B------:R-:W1:Y:S01]  /*1840*/  LDCU.64 UR16, c[0x0][0x3c0] ;  /* 0x00007800ff1077ac */ /* 0x000e620008000a00 */
[----:B------:R-:W-:-:S04]  /*1850*/  UIADD3 UR8, UPT, UPT, UR8, UR9, URZ ;  /* 0x0000000908087290 */ /* 0x000fc8000fffe0ff */
[----:B-1----:R-:W-:Y:S02]  /*1860*/  UIMAD.WIDE.U32 UR4, UR8, UR16, URZ ;  /* 0x00000010080472a5 */ /* 0x002fe4000f8e00ff */
[----:B------:R-:W-:-:S04]  /*1870*/  UIMAD UR8, UR8, UR17, URZ ;  /* 0x00000011080872a4 */ /* 0x000fc8000f8e02ff */
[----:B------:R-:W-:-:S12]  /*1880*/  UIADD3 UR8, UPT, UPT, UR5, UR8, URZ ;  /* 0x0000000805087290 */ /* 0x000fd8000fffe0ff */
.L_x_1882:
[----:B------:R-:W-:Y:S01]  /*1890*/  IMAD.SHL.U32 R16, R110, 0x8, RZ ;  /* 0x000000086e107824 */ /* 0x000fe200078e00ff */
[--C-:B------:R-:W-:Y:S01]  /*18a0*/  SHF.R.U32.HI R15, RZ, 0x3, R110.reuse ;  /* 0x00000003ff0f7819 */ /* 0x100fe2000001166e */
[----:B------:R-:W-:Y:S01]  /*18b0*/  UIADD3 UR36, UPT, UPT, -UR34, UR23, URZ ;  /* 0x0000001722247290 */ /* 0x000fe2000fffe1ff */
[----:B------:R-:W-:Y:S01]  /*18c0*/  SHF.R.U32.HI R202, RZ, 0x1, R110 ;  /* 0x00000001ffca7819 */ /* 0x000fe2000001166e */
[----:B------:R-:W1:Y:S01]  /*18d0*/  LDCU.64 UR14, c[0x0][0x388] ;  /* 0x00007100ff0e77ac */ /* 0x000e620008000a00 */
[----:B------:R-:W-:Y:S01]  /*18e0*/  LOP3.LUT R106, R16, 0x38, RZ, 0xc0, !PT ;  /* 0x00000038106a7812 */ /* 0x000fe200078ec0ff */
[C---:B------:R-:W-:Y:S01]  /*18f0*/  VIADD R4, R15.reuse, 0x40 ;  /* 0x000000400f047836 */ /* 0x040fe20000000000 */
[----:B------:R-:W2:Y:S01]  /*1900*/  S2UR UR37, SR_CgaCtaId ;  /* 0x00000000002579c3 */ /* 0x000ea20000008800 */
[----:B------:R-:W3:Y:S01]  /*1910*/  LDCU.64 UR12, c[0x0][0x390] ;  /* 0x00007200ff0c77ac */ /* 0x000ee20008000a00 */
[----:B------:R-:W-:Y:S01]  /*1920*/  IADD3 R2, P0, PT, R106, UR10, RZ ;  /* 0x0000000a6a027c10 */ /* 0x000fe2000ff1e0ff */
[----:B------:R-:W-:Y:S01]  /*1930*/  BSSY.RECONVERGENT B0, `(.L_x_1883) ;  /* 0x0000066000007945 */ /* 0x000fe20003800200 */
[----:B------:R-:W-:Y:S01]  /*1940*/  ISETP.GE.AND P1, PT, R4, UR36, PT ;  /* 0x0000002404007c0c */ /* 0x000fe2000bf26270 */
[----:B------:R-:W4:Y:S01]  /*1950*/  LDCU.64 UR10, c[0x0][0x418] ;  /* 0x00008300ff0a77ac */ /* 0x000f220008000a00 */
[C---:B------:R-:W-:Y:S01]  /*1960*/  LOP3.LUT R120, R106.reuse, 0x40, RZ, 0xfc, !PT ;  /* 0x000000406a787812 */ /* 0x040fe200078efcff */
[----:B------:R-:W-:Y:S01]  /*1970*/  IMAD.X R3, RZ, RZ, UR6, P0 ;  /* 0x00000006ff037e24 */ /* 0x000fe200080e06ff */
[C---:B------:R-:W-:Y:S01]  /*1980*/  IADD3 R6, P0, PT, R106.reuse, UR4, RZ ;  /* 0x000000046a067c10 */ /* 0x040fe2000ff1e0ff */
[----:B------:R-:W5:Y:S01]  /*1990*/  LDCU.128 UR4, c[0x0][0x3d0] ;  /* 0x00007a00ff0477ac */ /* 0x000f620008000c00 */
[C---:B------:R-:W-:Y:S01]  /*19a0*/  LOP3.LUT R119, R106.reuse, 0x80, RZ, 0xfc, !PT ;  /* 0x000000806a777812 */ /* 0x040fe200078efcff */
[----:B------:R-:W-:Y:S01]  /*19b0*/  IMAD.WIDE.U32 R2, R15, UR18, R2 ;  /* 0x000000120f027c25 */ /* 0x000fe2000f8e0002 */
[----:B------:R-:W-:Y:S01]  /*19c0*/  LOP3.LUT R117, R106, 0xc0, RZ, 0xfc, !PT ;  /* 0x000000c06a757812 */ /* 0x000fe200078efcff */
[----:B------:R-:W-:-:S02]  /*19d0*/  USHF.R.S32.HI UR41, URZ, 0x1f, UR39 ;  /* 0x0000001fff297899 */ /* 0x000fc40008011427 */
[----:B------:R-:W-:Y:S01]  /*19e0*/  IMAD.X R7, RZ, RZ, UR8, P0 ;  /* 0x00000008ff077e24 */ /* 0x000fe200080e06ff */
[----:B------:R-:W2:Y:S01]  /*19f0*/  LDCU.64 UR8, c[0x0][0x3c8] ;  /* 0x00007900ff0877ac */ /* 0x000ea20008000a00 */
[C---:B------:R-:W-:Y:S02]  /*1a00*/  IMAD R5, R15.reuse, UR19, R3 ;  /* 0x000000130f057c24 */ /* 0x040fe4000f8e0203 */
[----:B------:R-:W-:Y:S02]  /*1a10*/  IMAD.MOV.U32 R4, RZ, RZ, R2 ;  /* 0x000000ffff047224 */ /* 0x000fe400078e0002 */
[----:B------:R-:W-:Y:S01]  /*1a20*/  IMAD.WIDE.U32 R2, R15, UR16, R6 ;  /* 0x000000100f027c25 */ /* 0x000fe2000f8e0006 */
[----:B------:R-:W-:-:S03]  /*1a30*/  LOP3.LUT R6, R202, 0x70, RZ, 0xc0, !PT ;  /* 0x00000070ca067812 */ /* 0x000fc600078ec0ff */
[----:B------:R-:W-:Y:S01]  /*1a40*/  IMAD.SHL.U32 R7, R110, 0x2, RZ ;  /* 0x000000026e077824 */ /* 0x000fe200078e00ff */
[----:B------:R-:W-:Y:S01]  /*1a50*/  LEA.HI R8, R113, R6, RZ, 0x1e ;  /* 0x0000000671087211 */ /* 0x000fe200078ff0ff */
[----:B------:R-:W-:Y:S01]  /*1a60*/  IMAD R3, R15, UR17, R3 ;  /* 0x000000110f037c24 */ /* 0x000fe2000f8e0203 */
[----:B------:R-:W-:Y:S01]  /*1a70*/  SHF.R.S32.HI R6, RZ, 0x1f, R0 ;  /* 0x0000001fff067819 */ /* 0x000fe20000011400 */
[----:B-----5:R-:W-:Y:S01]  /*1a80*/  IMAD.WIDE.U32 R4, R0, UR4, R4 ;  /* 0x0000000400047c25 */ /* 0x020fe2000f8e0004 */
[----:B------:R-:W-:-:S03]  /*1a90*/  LOP3.LUT R112, R7, 0x6, RZ, 0xc0, !PT ;  /* 0x0000000607707812 */ /* 0x000fc600078ec0ff */
[----:B------:R-:W-:Y:S02]  /*1aa0*/  IMAD R9, R6, UR4, RZ ;  /* 0x0000000406097c24 */ /* 0x000fe4000f8e02ff */
[----:B------:R-:W-:Y:S02]  /*1ab0*/  IMAD R8, R8, UR31, R112 ;  /* 0x0000001f08087c24 */ /* 0x000fe4000f8e0270 */
[----:B------:R-:W-:Y:S01]  /*1ac0*/  IMAD R7, R6, UR6, RZ ;  /* 0x0000000606077c24 */ /* 0x000fe2000f8e02ff */
[----:B------:R-:W-:Y:S01]  /*1ad0*/  IADD3 R6, P0, PT, R106, UR40, RZ ;  /* 0x000000286a067c10 */ /* 0x000fe2000ff1e0ff */
[----:B------:R-:W-:Y:S01]  /*1ae0*/  IMAD R14, R0, UR5, R9 ;  /* 0x00000005000e7c24 */ /* 0x000fe2000f8e0209 */
[----:B------:R-:W-:Y:S01]  /*1af0*/  IADD3 R10, P2, PT, R8, UR39, RZ ;  /* 0x00000027080a7c10 */ /* 0x000fe2000ff5e0ff */
[----:B------:R-:W-:Y:S02]  /*1b00*/  IMAD R13, R0, UR7, R7 ;  /* 0x00000007000d7c24 */ /* 0x000fe4000f8e0207 */
[----:B------:R-:W-:Y:S01]  /*1b10*/  IMAD.X R7, RZ, RZ, UR38, P0 ;  /* 0x00000026ff077e24 */ /* 0x000fe200080e06ff */
[----:B------:R-:W-:Y:S01]  /*1b20*/  LEA.HI.X.SX32 R11, R8, UR41, 0x1, P2 ;  /* 0x00000029080b7c11 */ /* 0x000fe200090f0eff */
[----:B------:R-:W-:Y:S01]  /*1b30*/  IMAD.WIDE.U32 R2, R0, UR6, R2 ;  /* 0x0000000600027c25 */ /* 0x000fe2000f8e0002 */
[----:B----4-:R-:W-:Y:S01]  /*1b40*/  LEA R210, P0, R10, UR10, 0x1 ;  /* 0x0000000a0ad27c11 */ /* 0x010fe2000f8008ff */
[----:B------:R-:W-:Y:S01]  /*1b50*/  USHF.L.U32 UR10, UR18, 0x6, URZ ;  /* 0x00000006120a7899 */ /* 0x000fe200080006ff */
[----:B-1----:R-:W-:Y:S01]  /*1b60*/  LEA R118, P2, R4, UR14, 0x1 ;  /* 0x0000000e04767c11 */ /* 0x002fe2000f8408ff */
[----:B------:R-:W-:Y:S01]  /*1b70*/  IMAD.IADD R0, R5, 0x1, R14 ;  /* 0x0000000105007824 */ /* 0x000fe200078e020e */
[----:B------:R-:W-:Y:S01]  /*1b80*/  LEA.HI.X R11, R10, UR11, R11, 0x1, P0 ;  /* 0x0000000b0a0b7c11 */ /* 0x000fe200080f0c0b */
[----:B------:R-:W-:Y:S01]  /*1b90*/  IMAD.IADD R3, R3, 0x1, R13 ;  /* 0x0000000103037824 */ /* 0x000fe200078e020d */
[----:B---3--:R-:W-:Y:S01]  /*1ba0*/  LEA R19, P0, R2, UR12, 0x1 ;  /* 0x0000000c02137c11 */ /* 0x008fe2000f8008ff */
[----:B------:R1:W-:Y:S01]  /*1bb0*/  STL [R1+0x68], R118 ;  /* 0x0000687601007387 */ /* 0x0003e20000100800 */
[----:B------:R-:W-:Y:S01]  /*1bc0*/  LEA.HI.X R114, R4, UR15, R0, 0x1, P2 ;  /* 0x0000000f04727c11 */ /* 0x000fe200090f0c00 */
[----:B--2---:R-:W-:Y:S01]  /*1bd0*/  IMAD.U32 R12, RZ, RZ, UR8 ;  /* 0x00000008ff0c7e24 */ /* 0x004fe2000f8e00ff */
[----:B------:R-:W-:Y:S01]  /*1be0*/  LEA.HI.X R17, R2, UR13, R3, 0x1, P0 ;  /* 0x0000000d02117c11 */ /* 0x000fe200080f0c03 */
[----:B------:R1:W-:Y:S01]  /*1bf0*/  STL [R1+0x70], R19 ;  /* 0x0000701301007387 */ /* 0x0003e20000100800 */
[C---:B------:R-:W-:Y:S01]  /*1c00*/  ISETP.GE.AND P2, PT, R15.reuse, UR36, PT ;  /* 0x000000240f007c0c */ /* 0x040fe2000bf46270 */
[----:B------:R-:W-:Y:S01]  /*1c10*/  UMOV UR11, 0x400 ;  /* 0x00000400000b7882 */ /* 0x000fe20000000000 */
[----:B------:R-:W-:Y:S01]  /*1c20*/  LOP3.LUT R0, R16, 0x1f8, RZ, 0xc0, !PT ;  /* 0x000001f810007812 */ /* 0x000fe200078ec0ff */
[----:B------:R1:W-:Y:S01]  /*1c30*/  STL [R1+0x64], R114 ;  /* 0x0000647201007387 */ /* 0x0003e20000100800 */
[----:B------:R-:W-:Y:S01]  /*1c40*/  IMAD.WIDE.U32 R8, R12, UR32, R6 ;  /* 0x000000200c087c25 */ /* 0x000fe2000f8e0006 */
[----:B------:R-:W-:Y:S01]  /*1c50*/  UIMAD.WIDE.U32 UR14, UR21, 0x80, URZ ;  /* 0x00000080150e78a5 */ /* 0x000fe2000f8e00ff */
[----:B------:R-:W-:Y:S01]  /*1c60*/  LOP3.LUT R0, R0, 0x38, R110, 0x78, !PT ;  /* 0x0000003800007812 */ /* 0x000fe200078e786e */
[----:B------:R1:W-:Y:S01]  /*1c70*/  STL [R1+0x6c], R17 ;  /* 0x00006c1101007387 */ /* 0x0003e20000100800 */
[----:B------:R-:W-:Y:S01]  /*1c80*/  ULEA UR11, UR37, UR11, 0x18 ;  /* 0x0000000b250b7291 */ /* 0x000fe2000f8ec0ff */
[C---:B------:R-:W-:Y:S01]  /*1c90*/  VIADD R12, R15.reuse, 0x20 ;  /* 0x000000200f0c7836 */ /* 0x040fe20000000000 */
[----:B------:R-:W-:Y:S01]  /*1ca0*/  LOP3.LUT R0, R0, 0x1e00, R16, 0xf8, !PT ;  /* 0x00001e0000007812 */ /* 0x000fe200078ef810 */
[----:B------:R1:W-:Y:S01]  /*1cb0*/  STL [R1+0x5c], R120 ;  /* 0x00005c7801007387 */ /* 0x0003e20000100800 */
[----:B------:R-:W-:Y:S01]  /*1cc0*/  IMAD.U32 R4, RZ, RZ, UR9 ;  /* 0x00000009ff047e24 */ /* 0x000fe2000f8e00ff */
[----:B------:R-:W-:Y:S01]  /*1cd0*/  USHF.L.U64.HI UR8, UR18, 0x6, UR19 ;  /* 0x0000000612087899 */ /* 0x000fe20008010213 */
[----:B------:R-:W-:Y:S01]  /*1ce0*/  ISETP.GE.AND P0, PT, R12, UR36, PT ;  /* 0x000000240c007c0c */ /* 0x000fe2000bf06270 */
[----:B------:R1:W-:Y:S01]  /*1cf0*/  STL [R1+0x58], R119 ;  /* 0x0000587701007387 */ /* 0x0003e20000100800 */
[----:B------:R-:W-:Y:S01]  /*1d00*/  UIADD3 UR9, UPT, UPT, -UR28, UR22, URZ ;  /* 0x000000161c097290 */ /* 0x000fe2000fffe1ff */
[----:B------:R-:W-:Y:S01]  /*1d10*/  LOP3.LUT R10, R15, UR14, RZ, 0xfc, !PT ;  /* 0x0000000e0f0a7c12 */ /* 0x000fe2000f8efcff */
[----:B------:R-:W-:Y:S01]  /*1d20*/  IMAD R5, R4, UR32, R9 ;  /* 0x0000002004057c24 */ /* 0x000fe2000f8e0209 */
[----:B------:R1:W-:Y:S01]  /*1d30*/  STL [R1+0x60], R117 ;  /* 0x0000607501007387 */ /* 0x0003e20000100800 */
[----:B------:R-:W-:Y:S01]  /*1d40*/  LEA R0, R0, UR11, 0x1 ;  /* 0x0000000b00007c11 */ /* 0x000fe2000f8e08ff */
[----:B------:R-:W-:Y:S07]  /*1d50*/  @P2 BRA `(.L_x_1884) ;  /* 0x00000000008c2947 */ /* 0x000fee0003800000 */
[----:B------:R-:W2:Y:S01]  /*1d60*/  LDCU.64 UR4, c[0x0][0x3b0] ;  /* 0x00007600ff0477ac */ /* 0x000ea20008000a00 */
[----:B------:R-:W-:Y:S01]  /*1d70*/  IMAD.MOV.U32 R4, RZ, RZ, R8 ;  /* 0x000000ffff047224 */ /* 0x000fe200078e0008 */
[----:B------:R-:W3:Y:S01]  /*1d80*/  LDCU UR12, c[0x0][0x440] ;  /* 0x00008800ff0c77ac */ /* 0x000ee20008000800 */
[----:B------:R-:W4:Y:S01]  /*1d90*/  LDCU.64 UR6, c[0x0][0x380] ;  /* 0x00007000ff0677ac */ /* 0x000f220008000a00 */
[----:B--2---:R-:W-:Y:S01]  /*1da0*/  UIMAD UR13, UR15, UR4, URZ ;  /* 0x000000040f0d72a4 */ /* 0x004fe2000f8e02ff */
[----:B------:R-:W-:Y:S01]  /*1db0*/  IMAD.WIDE.U32 R6, R10, UR4, R4 ;  /* 0x000000040a067c25 */ /* 0x000fe2000f8e0004 */
[----:B---3--:R-:W-:-:S04]  /*1dc0*/  ISETP.GE.AND P5, PT, R106, UR12, PT ;  /* 0x0000000c6a007c0c */ /* 0x008fc8000bfa6270 */
[----:B------:R-:W-:Y:S01]  /*1dd0*/  IMAD.U32 R2, RZ, RZ, UR13 ;  /* 0x0000000dff027e24 */ /* 0x000fe2000f8e00ff */
[----:B------:R-:W-:Y:S02]  /*1de0*/  ISETP.GE.AND P4, PT, R120, UR12, PT ;  /* 0x0000000c78007c0c */ /* 0x000fe4000bf86270 */
[----:B------:R-:W-:Y:S01]  /*1df0*/  ISETP.GE.AND P3, PT, R119, UR12, PT ;  /* 0x0000000c77007c0c */ /* 0x000fe2000bf66270 */
[----:B------:R-:W-:Y:S01]  /*1e00*/  IMAD R3, R10, UR5, R2 ;  /* 0x000000050a037c24 */ /* 0x000fe2000f8e0202 */
[----:B----4-:R-:W-:Y:S02]  /*1e10*/  LEA R2, P6, R6, UR6, 0x1 ;  /* 0x0000000606027c11 */ /* 0x010fe4000f8c08ff */
        /* <DEDUP_REMOVED lines=23> */
.L_x_1884:
[----:B------:R-:W-:Y:S05]  /*1f90*/  BSYNC.RECONVERGENT B0 ;  /* 0x0000000000007941 */ /* 0x000fea0003800200 */
.L_x_1883:
[----:B------:R-:W-:Y:S01]  /*1fa0*/  USHF.L.U64.HI UR12, UR18, 0x5, UR19 ;  /* 0x00000005120c7899 */ /* 0x000fe20008010213 */
[----:B------:R-:W-:Y:S01]  /*1fb0*/  BSSY.RECONVERGENT B0, `(.L_x_1885) ;  /* 0x0000029000007945 */ /* 0x000fe20003800200 */
[C---:B------:R-:W-:Y:S02]  /*1fc0*/  ISETP.GE.AND P6, PT, R15.reuse, UR9, PT ;  /* 0x000000090f007c0c */ /* 0x040fe4000bfc6270 */
[----:B------:R-:W-:Y:S01]  /*1fd0*/  IADD3 R15, PT, PT, R15, 0x60, RZ ;  /* 0x000000600f0f7810 */ /* 0x000fe20007ffe0ff */
[----:B------:R-:W-:Y:S05]  /*1fe0*/  @P0 BRA `(.L_x_1886) ;  /* 0x0000000000940947 */ /* 0x000fea0003800000 */
[----:B------:R-:W3:Y:S01]  /*1ff0*/  LDCU.64 UR6, c[0x0][0x3b0] ;  /* 0x00007600ff0677ac */ /* 0x000ee20008000a00 */
[----:B--2---:R-:W-:Y:S01]  /*2000*/  IADD3 R3, P0, PT, R10, 0x20, RZ ;  /* 0x000000200a037810 */ /* 0x004fe20007f1e0ff */
[----:B------:R-:W-:Y:S01]  /*2010*/  IMAD.MOV.U32 R6, RZ, RZ, R8 ;  /* 0x000000ffff067224 */ /* 0x000fe200078e0008 */
[----:B------:R-:W2:Y:S01]  /*2020*/  LDCU UR13, c[0x0][0x440] ;  /* 0x00008800ff0d77ac */ /* 0x000ea20008000800 */
[----:B------:R-:W-:Y:S02]  /*2030*/  IMAD.MOV.U32 R7, RZ, RZ, R5 ;  /* 0x000000ffff077224 */ /* 0x000fe400078e0005 */
[----:B------:R-:W-:Y:S01]  /*2040*/  IMAD.X R2, RZ, RZ, UR15, P0 ;  /* 0x0000000fff027e24 */ /* 0x000fe200080e06ff */
[----:B------:R-:W4:Y:S03]  /*2050*/  LDCU.64 UR4, c[0x0][0x380] ;  /* 0x00007000ff0477ac */ /* 0x000f260008000a00 */
[----:B---3--:R-:W-:-:S02]  /*2060*/  IMAD R2, R2, UR6, RZ ;  /* 0x0000000602027c24 */ /* 0x008fc4000f8e02ff */
[----:B------:R-:W-:Y:S01]  /*2070*/  IMAD.WIDE.U32 R6, R3, UR6, R6 ;  /* 0x0000000603067c25 */ /* 0x000fe2000f8e0006 */
[----:B--2---:R-:W-:-:S03]  /*2080*/  ISETP.GE.AND P4, PT, R106, UR13, PT ;  /* 0x0000000d6a007c0c */ /* 0x004fc6000bf86270 */
[----:B------:R-:W-:Y:S01]  /*2090*/  IMAD R3, R3, UR7, R2 ;  /* 0x0000000703037c24 */ /* 0x000fe2000f8e0202 */
[----:B------:R-:W-:Y:S02]  /*20a0*/  ISETP.GE.AND P3, PT, R120, UR13, PT ;  /* 0x0000000d78007c0c */ /* 0x000fe4000bf66270 */
[C---:B----4-:R-:W-:Y:S01]  /*20b0*/  LEA R2, P5, R6.reuse, UR4, 0x1 ;  /* 0x0000000406027c11 */ /* 0x050fe2000f8a08ff */
        /* <DEDUP_REMOVED lines=24> */
.L_x_1886:
[----:B------:R-:W-:Y:S05]  /*2240*/  BSYNC.RECONVERGENT B0 ;  /* 0x0000000000007941 */ /* 0x000fea0003800200 */
.L_x_1885:
[----:B------:R-:W-:Y:S01]  /*2250*/  USHF.L.U32 UR13, UR18, 0x5, URZ ;  /* 0x00000005120d7899 */ /* 0x000fe200080006ff */
[----:B------:R-:W-:Y:S01]  /*2260*/  BSSY.RECONVERGENT B0, `(.L_x_1887) ;  /* 0x0000028000007945 */ /* 0x000fe20003800200 */
[----:B------:R-:W-:-:S03]  /*2270*/  ISETP.GE.AND P0, PT, R15, UR36, PT ;  /* 0x000000240f007c0c */ /* 0x000fc6000bf06270 */
[----:B------:R-:W-:Y:S10]  /*2280*/  @P1 BRA `(.L_x_1888) ;  /* 0x0000000000941947 */ /* 0x000ff40003800000 */
[----:B------:R-:W4:Y:S01]  /*2290*/  LDCU.64 UR6, c[0x0][0x3b0] ;  /* 0x00007600ff0677ac */ /* 0x000f220008000a00 */
[----:B--23--:R-:W-:Y:S01]  /*22a0*/  IADD3 R3, P1, PT, R10, 0x40, RZ ;  /* 0x000000400a037810 */ /* 0x00cfe20007f3e0ff */
[----:B------:R-:W-:Y:S01]  /*22b0*/  IMAD.MOV.U32 R6, RZ, RZ, R8 ;  /* 0x000000ffff067224 */ /* 0x000fe200078e0008 */
[----:B------:R-:W2:Y:S01]  /*22c0*/  LDCU UR37, c[0x0][0x440] ;  /* 0x00008800ff2577ac */ /* 0x000ea20008000800 */
[----:B------:R-:W-:Y:S02]  /*22d0*/  IMAD.MOV.U32 R7, RZ, RZ, R5 ;  /* 0x000000ffff077224 */ /* 0x000fe400078e0005 */
[----:B------:R-:W-:Y:S01]  /*22e0*/  IMAD.X R2, RZ, RZ, UR15, P1 ;  /* 0x0000000fff027e24 */ /* 0x000fe200088e06ff */
[----:B------:R-:W3:Y:S03]  /*22f0*/  LDCU.64 UR4, c[0x0][0x380] ;  /* 0x00007000ff0477ac */ /* 0x000ee60008000a00 */
[----:B----4-:R-:W-:-:S02]  /*2300*/  IMAD R2, R2, UR6, RZ ;  /* 0x0000000602027c24 */ /* 0x010fc4000f8e02ff */
[----:B------:R-:W-:Y:S01]  /*2310*/  IMAD.WIDE.U32 R6, R3, UR6, R6 ;  /* 0x0000000603067c25 */ /* 0x000fe2000f8e0006 */
[----:B--2---:R-:W-:-:S03]  /*2320*/  ISETP.GE.AND P4, PT, R106, UR37, PT ;  /* 0x000000256a007c0c */ /* 0x004fc6000bf86270 */
[----:B------:R-:W-:Y:S01]  /*2330*/  IMAD R3, R3, UR7, R2 ;  /* 0x0000000703037c24 */ /* 0x000fe2000f8e0202 */
[----:B------:R-:W-:Y:S02]  /*2340*/  ISETP.GE.AND P3, PT, R120, UR37, PT ;  /* 0x0000002578007c0c */ /* 0x000fe4000bf66270 */
[C---:B---3--:R-:W-:Y:S01]  /*2350*/  LEA R2, P5, R6.reuse, UR4, 0x1 ;  /* 0x0000000406027c11 */ /* 0x048fe2000f8a08ff */
        /* <DEDUP_REMOVED lines=24> */
.L_x_1888:
[----:B------:R-:W-:Y:S05]  /*24e0*/  BSYNC.RECONVERGENT B0 ;  /* 0x0000000000007941 */ /* 0x000fea0003800200 */
.L_x_1887:
[----:B------:R-:W-:Y:S01]  /*24f0*/  UIMAD.WIDE.U32 UR38, UR10, UR29, URZ ;  /* 0x0000001d0a2672a5 */ /* 0x000fe2000f8e00ff */
[----:B------:R-:W-:Y:S01]  /*2500*/  BSSY.RECONVERGENT B0, `(.L_x_1889) ;  /* 0x0000027000007945 */ /* 0x000fe20003800200 */
[----:B------:R-:W-:-:S03]  /*2510*/  ISETP.GE.AND P5, PT, R12, UR9, PT ;  /* 0x000000090c007c0c */ /* 0x000fc6000bfa6270 */
[----:B------:R-:W-:Y:S10]  /*2520*/  @P0 BRA `(.L_x_1890) ;  /* 0x0000000000900947 */ /* 0x000ff40003800000 */
[----:B------:R-:W5:Y:S01]  /*2530*/  LDCU.64 UR6, c[0x0][0x3b0] ;  /* 0x00007600ff0677ac */ /* 0x000f620008000a00 */
[----:B--234-:R-:W-:Y:S01]  /*2540*/  IADD3 R3, P0, PT, R10, 0x60, RZ ;  /* 0x000000600a037810 */ /* 0x01cfe20007f1e0ff */
[----:B------:R-:W-:Y:S01]  /*2550*/  IMAD.MOV.U32 R4, RZ, RZ, R8 ;  /* 0x000000ffff047224 */ /* 0x000fe200078e0008 */
[----:B------:R-:W2:Y:S03]  /*2560*/  LDCU UR36, c[0x0][0x440] ;  /* 0x00008800ff2477ac */ /* 0x000ea60008000800 */
[----:B------:R-:W-:Y:S01]  /*2570*/  IMAD.X R2, RZ, RZ, UR15, P0 ;  /* 0x0000000fff027e24 */ /* 0x000fe200080e06ff */
[----:B------:R-:W3:Y:S03]  /*2580*/  LDCU.64 UR4, c[0x0][0x380] ;  /* 0x00007000ff0477ac */ /* 0x000ee60008000a00 */
[----:B-----5:R-:W-:-:S02]  /*2590*/  IMAD R2, R2, UR6, RZ ;  /* 0x0000000602027c24 */ /* 0x020fc4000f8e02ff */
        /* <DEDUP_REMOVED lines=29> */
.L_x_1890:
[----:B------:R-:W-:Y:S05]  /*2770*/  BSYNC.RECONVERGENT B0 ;  /* 0x0000000000007941 */ /* 0x000fea0003800200 */
.L_x_1889:
[----:B------:R-:W-:Y:S01]  /*2780*/  UIMAD UR5, UR8, UR29, URZ ;  /* 0x0000001d080572a4 */ /* 0x000fe2000f8e02ff */
[----:B------:R-:W-:Y:S03]  /*2790*/  BSSY.RECONVERGENT B0, `(.L_x_1891) ;  /* 0x0000021000007945 */ /* 0x000fe60003800200 */
[----:B------:R-:W-:Y:S01]  /*27a0*/  UIADD3 UR5, UPT, UPT, UR39, UR5, URZ ;  /* 0x0000000527057290 */ /* 0x000fe2000fffe0ff */
[----:B------:R-:W-:Y:S11]  /*27b0*/  @P6 BRA `(.L_x_1892) ;  /* 0x0000000000786947 */ /* 0x000ff60003800000 */
[----:B------:R-:W5:Y:S01]  /*27c0*/  LDCU UR4, c[0x0][0x440] ;  /* 0x00008800ff0477ac */ /* 0x000f620008000800 */
[----:B------:R-:W-:Y:S02]  /*27d0*/  IMAD.U32 R4, RZ, RZ, UR38 ;  /* 0x00000026ff047e24 */ /* 0x000fe4000f8e00ff */
[----:B--234-:R-:W-:Y:S02]  /*27e0*/  IMAD.U32 R3, RZ, RZ, UR5 ;  /* 0x00000005ff037e24 */ /* 0x01cfe4000f8e00ff */
        /* <DEDUP_REMOVED lines=27> */
.L_x_1892:
[----:B------:R-:W-:Y:S05]  /*29a0*/  BSYNC.RECONVERGENT B0 ;  /* 0x0000000000007941 */ /* 0x000fea0003800200 */
.L_x_1891:
[----:B------:R-:W-:Y:S04]  /*29b0*/  BSSY.RECONVERGENT B0, `(.L_x_1893) ;  /* 0x0000021000007945 */ /* 0x000fe80003800200 */
[----:B------:R-:W-:Y:S05]  /*29c0*/  @P5 BRA `(.L_x_1894) ;  /* 0x00000000007c5947 */ /* 0x000fea0003800000 */
[----:B------:R-:W5:Y:S01]  /*29d0*/  LDCU UR4, c[0x0][0x440] ;  /* 0x00008800ff0477ac */ /* 0x000f620008000800 */
[----:B------:R-:W-:-:S04]  /*29e0*/  UIADD3 UR7, UP0, UPT, UR13, UR38, URZ ;  /* 0x000000260d077290 */ /* 0x000fc8000ff1e0ff */
[----:B------:R-:W-:Y:S02]  /*29f0*/  UIADD3.X UR6, UPT, UPT, UR12, UR5, URZ, UP0, !UPT ;  /* 0x000000050c067290 */ /* 0x000fe400087fe4ff */
[----:B--234-:R-:W-:-:S04]  /*2a00*/  IMAD.U32 R3, RZ, RZ, UR7 ;  /* 0x00000007ff037e24 */ /* 0x01cfc8000f8e00ff */
        /* <DEDUP_REMOVED lines=27> */
.L_x_1894:
[----:B------:R-:W-:Y:S05]  /*2bc0*/  BSYNC.RECONVERGENT B0 ;  /* 0x0000000000007941 */ /* 0x000fea0003800200 */
.L_x_1893:
        /* <DEDUP_REMOVED lines=16> */
[----:B--234-:R-:W-:-:S04]  /*2cd0*/  IMAD.U32 R2, RZ, RZ, UR6 ;  /* 0x00000006ff027e24 */ /* 0x01cfc8000f8e00ff */
[----:B------:R-:W-:-:S06]  /*2ce0*/  IMAD.U32 R3, RZ, RZ, UR7 ;  /* 0x00000007ff037e24 */ /* 0x000fcc000f8e00ff */
[----:B------:R5:W2:Y:S01]  /*2cf0*/  @P0 LDG.E R3, desc[UR24][R2.64] ;  /* 0x0000001802030981 */ /* 0x000aa2000c1e1900 */
[----:B------:R-:W-:Y:S01]  /*2d00*/  USHF.L.U32 UR14, UR16, 0x6, URZ ;  /* 0x00000006100e7899 */ /* 0x000fe200080006ff */
[----:B------:R-:W-:Y:S01]  /*2d10*/  LOP3.LUT R6, R111, 0x1c0, RZ, 0xc0, !PT ;  /* 0x000001c06f067812 */ /* 0x000fe200078ec0ff */
[----:B------:R-:W-:Y:S01]  /*2d20*/  UMOV UR7, URZ ;  /* 0x000000ff00077c82 */ /* 0x000fe20008000000 */
[----:B------:R-:W-:Y:S01]  /*2d30*/  SHF.R.U32.HI R115, RZ, 0x5, R110 ;  /* 0x00000005ff737819 */ /* 0x000fe2000001166e */
[----:B------:R-:W-:Y:S01]  /*2d40*/  UIMAD.WIDE.U32 UR14, UR14, UR29, URZ ;  /* 0x0000001d0e0e72a5 */ /* 0x000fe2000f8e00ff */
[----:B------:R-:W-:Y:S01]  /*2d50*/  LOP3.LUT R6, R6, 0x38, R16, 0xf8, !PT ;  /* 0x0000003806067812 */ /* 0x000fe200078ef810 */
[----:B------:R-:W-:Y:S01]  /*2d60*/  IMAD.MOV.U32 R211, RZ, RZ, R11 ;  /* 0x000000ffffd37224 */ /* 0x000fe200078e000b */
[----:B-----5:R-:W2:Y:S01]  /*2d70*/  @P0 MUFU.RCP R2, UR4 ;  /* 0x0000000400020d08 */ /* 0x020ea20008001000 */
[----:B------:R-:W-:-:S04]  /*2d80*/  USHF.L.U64.HI UR4, UR16, 0x6, UR17 ;  /* 0x0000000610047899 */ /* 0x000fc80008010211 */
[----:B------:R-:W-:-:S04]  /*2d90*/  UIMAD UR4, UR4, UR29, URZ ;  /* 0x0000001d040472a4 */ /* 0x000fc8000f8e02ff */
[----:B------:R-:W-:Y:S01]  /*2da0*/  UIADD3 UR4, UPT, UPT, UR15, UR4, URZ ;  /* 0x000000040f047290 */ /* 0x000fe2000fffe0ff */
[----:B------:R-:W-:Y:S01]  /*2db0*/  BAR.SYNC.DEFER_BLOCKING 0x0 ;  /* 0x0000000000007b1d */ /* 0x000fe20000010000 */
[----:B--2---:R-:W-:-:S05]  /*2dc0*/  @P0 FMUL.FTZ R2, R3, R2 ;  /* 0x0000000203020220 */ /* 0x004fca0000410000 */
[----:B------:R-:W-:-:S13]  /*2dd0*/  @P0 R2UR UR5, R2 ;  /* 0x00000000020502ca */ /* 0x000fda00000e0000 */
        /* <DEDUP_REMOVED lines=33> */
.L_x_1896:
[----:B------:R3:W-:Y:S04]  /*2ff0*/  STS.128 [R0+0x18000], RZ ;  /* 0x018000ff00007388 */ /* 0x0007e80000000c00 */
[----:B------:R3:W-:Y:S04]  /*3000*/  STS.128 [R0+0x1a000], RZ ;  /* 0x01a000ff00007388 */ /* 0x0007e80000000c00 */
[----:B------:R3:W-:Y:S04]  /*3010*/  STS.128 [R0+0x1c000], RZ ;  /* 0x01c000ff00007388 */ /* 0x0007e80000000c00 */
[----:B------:R3:W-:Y:S02]  /*3020*/  STS.128 [R0+0x1e000], RZ ;  /* 0x01e000ff00007388 */ /* 0x0007e40000000c00 */
.L_x_1897:
[----:B------:R-:W-:Y:S05]  /*3030*/  BSYNC.RECONVERGENT B0 ;  /* 0x0000000000007941 */ /* 0x000fea0003800200 */
.L_x_1895:
[----:B------:R-:W-:Y:S01]  /*3040*/  ISETP.GE.AND P0, PT, R12, UR9, PT ;  /* 0x000000090c007c0c */ /* 0x000fe2000bf06270 */
[----:B------:R-:W-:Y:S01]  /*3050*/  IMAD.SHL.U32 R203, R110, 0x20, RZ ;  /* 0x000000206ecb7824 */ /* 0x000fe200078e00ff */
[C---:B------:R-:W-:Y:S01]  /*3060*/  LOP3.LUT R109, R6.reuse, 0x8, R202, 0x78, !PT ;  /* 0x00000008066d7812 */ /* 0x040fe200078e78ca */
[----:B------:R-:W-:Y:S01]  /*3070*/  BSSY.RECONVERGENT B0, `(.L_x_1898) ;  /* 0x000002c000007945 */ /* 0x000fe20003800200 */
[----:B------:R-:W-:Y:S02]  /*3080*/  LOP3.LUT R16, R6, 0x8, R110, 0x78, !PT ;  /* 0x0000000806107812 */ /* 0x000fe400078e786e */
[----:B------:R-:W-:Y:S02]  /*3090*/  LOP3.LUT R203, R203, 0x7c00, RZ, 0xc0, !PT ;  /* 0x00007c00cbcb7812 */ /* 0x000fe400078ec0ff */
[----:B--2---:R-:W-:Y:S02]  /*30a0*/  LOP3.LUT R3, R111, 0x400, RZ, 0xc0, !PT ;  /* 0x000004006f037812 */ /* 0x004fe400078ec0ff */
        /* <DEDUP_REMOVED lines=40> */
.L_x_1899:
[----:B------:R-:W-:Y:S05]  /*3330*/  BSYNC.RECONVERGENT B0 ;  /* 0x0000000000007941 */ /* 0x000fea0003800200 */
.L_x_1898:
[----:B------:R-:W-:Y:S01]  /*3340*/  LDSM.16.M88.4 R12, [R16+UR11+0x10000] ;  /* 0x0100000b100c783b */ /* 0x000fe20008000200 */
[----:B------:R-:W-:Y:S01]  /*3350*/  IMAD.MOV.U32 R116, RZ, RZ, 0x20 ;  /* 0x00000020ff747424 */ /* 0x000fe200078e00ff */
[----:B------:R-:W-:Y:S01]  /*3360*/  LOP3.LUT P2, RZ, R110, 0x2, RZ, 0xc0, !PT ;  /* 0x000000026eff7812 */ /* 0x000fe2000784c0ff */
[----:B----4-:R-:W-:Y:S01]  /*3370*/  VIADD R3, R16, UR11 ;  /* 0x0000000b10037c36 */ /* 0x010fe20008000000 */
[----:B------:R-:W4:Y:S01]  /*3380*/  LDSM.16.M88.4 R4, [R18] ;  /* 0x000000001204783b */ /* 0x000f220000000200 */
[----:B------:R-:W-:Y:S01]  /*3390*/  IMAD.MOV.U32 R2, RZ, RZ, 0x40 ;  /* 0x00000040ff027424 */ /* 0x000fe200078e00ff */
[----:B------:R-:W-:Y:S01]  /*33a0*/  SEL R116, R116, 0xffffffe0, !P2 ;  /* 0xffffffe074747807 */ /* 0x000fe20005000000 */
[----:B------:R-:W-:Y:S01]  /*33b0*/  UISETP.GE.U32.AND UP1, UPT, UR22, 0x41, UPT ;  /* 0x000000411600788c */ /* 0x000fe2000bf26070 */
[----:B------:R-:W5:Y:S01]  /*33c0*/  LDSM.16.M88.4 R24, [R16+UR11+0x10800] ;  /* 0x0108000b1018783b */ /* 0x000f620008000200 */
[----:B------:R-:W-:Y:S01]  /*33d0*/  LOP3.LUT P0, RZ, R110, 0x4, RZ, 0xc0, !PT ;  /* 0x000000046eff7812 */ /* 0x000fe2000780c0ff */
[----:B------:R-:W2:Y:S01]  /*33e0*/  LDCU.U8 UR4, c[0x0][0x4f8] ;  /* 0x00009f00ff0477ac */ /* 0x000ea20008000000 */
[--C-:B-1----:R-:W-:Y:S01]  /*33f0*/  IMAD.IADD R17, R3, 0x1, R116.reuse ;  /* 0x0000000103117824 */ /* 0x102fe200078e0274 */
[----:B------:R-:W1:Y:S01]  /*3400*/  LDSM.16.M88.4 R40, [R16+UR11+0x11000] ;  /* 0x0110000b1028783b */ /* 0x000e620008000200 */
[----:B------:R-:W-:Y:S01]  /*3410*/  IMAD.IADD R105, R18, 0x1, R116 ;  /* 0x0000000112697824 */ /* 0x000fe200078e0274 */
[----:B------:R-:W-:-:S02]  /*3420*/  SEL R2, R2, 0xffffffc0, !P0 ;  /* 0xffffffc002027807 */ /* 0x000fc40004000000 */
[----:B------:R-:W3:Y:S01]  /*3430*/  LDSM.16.M88.4 R36, [R16+UR11+0x11800] ;  /* 0x0118000b1024783b */ /* 0x000ee20008000200 */
[----:B------:R-:W-:Y:S02]  /*3440*/  LOP3.LUT R121, R202, 0x1f0, RZ, 0xc0, !PT ;  /* 0x000001f0ca797812 */ /* 0x000fe400078ec0ff */
[--C-:B------:R-:W-:Y:S01]  /*3450*/  IMAD.IADD R3, R3, 0x1, R2.reuse ;  /* 0x0000000103037824 */ /* 0x100fe200078e0202 */
[----:B------:R-:W-:Y:S01]  /*3460*/  LDSM.16.M88.4 R32, [R17+0x10000] ;  /* 0x010000001120783b */ /* 0x000fe20000000200 */
[----:B------:R-:W-:Y:S02]  /*3470*/  IMAD.IADD R19, R18, 0x1, R2 ;  /* 0x0000000112137824 */ /* 0x000fe400078e0202 */
[C---:B------:R-:W-:Y:S01]  /*3480*/  IMAD.IADD R2, R116.reuse, 0x1, R3 ;  /* 0x0000000174027824 */ /* 0x040fe200078e0203 */
[----:B------:R-:W2:Y:S01]  /*3490*/  LDSM.16.M88.4 R8, [R105] ;  /* 0x000000006908783b */ /* 0x000ea20000000200 */
        /* <DEDUP_REMOVED lines=15> */
[C---:B-1----:R-:W-:Y:S08]  /*3590*/  HMMA.16816.F32 R52, R4.reuse, R40, RZ ;  /* 0x000000280434723c */ /* 0x042ff000000018ff */
[C---:B------:R-:W-:Y:S01]  /*35a0*/  HMMA.16816.F32 R64, R4.reuse, R42, RZ ;  /* 0x0000002a0440723c */ /* 0x040fe200000018ff */
[----:B------:R-:W-:Y:S07]  /*35b0*/  LDSM.16.M88.4 R40, [R3+0x11000] ;  /* 0x011000000328783b */ /* 0x000fee0000000200 */
[C---:B---3--:R-:W-:Y:S08]  /*35c0*/  HMMA.16816.F32 R84, R4.reuse, R36, RZ ;  /* 0x000000240454723c */ /* 0x048ff000000018ff */
        /* <DEDUP_REMOVED lines=17> */
[C---:B------:R-:W-:Y:S08]  /*36e0*/  HMMA.16816.F32 R72, R4.reuse, R68, R72 ;  /* 0x000000440448723c */ /* 0x040ff00000001848 */
[C---:B------:R-:W-:Y:S08]  /*36f0*/  HMMA.16816.F32 R60, R4.reuse, R40, R28 ;  /* 0x00000028043c723c */ /* 0x040ff0000000181c */
[C---:B------:R-:W-:Y:S01]  /*3700*/  HMMA.16816.F32 R64, R4.reuse, R42, R24 ;  /* 0x0000002a0440723c */ /* 0x040fe20000001818 */
[----:B------:R-:W1:Y:S07]  /*3710*/  LDSM.16.M88.4 R40, [R2+0x11800] ;  /* 0x011800000228783b */ /* 0x000e6e0000000200 */
[C---:B---3--:R-:W-:Y:S08]  /*3720*/  HMMA.16816.F32 R52, R4.reuse, R36, R20 ;  /* 0x000000240434723c */ /* 0x048ff00000001814 */
[C---:B------:R-:W-:Y:S01]  /*3730*/  HMMA.16816.F32 R48, R4.reuse, R50, R76 ;  /* 0x000000320430723c */ /* 0x040fe2000000184c */
[----:B------:R-:W-:Y:S07]  /*3740*/  LDSM.16.M88.4 R76, [R16+UR11+0x13800] ;  /* 0x0138000b104c783b */ /* 0x000fee0008000200 */
[C---:B------:R-:W-:Y:S01]  /*3750*/  HMMA.16816.F32 R68, R4.reuse, R70, R32 ;  /* 0x000000460444723c */ /* 0x040fe20000001820 */
[----:B------:R-:W-:Y:S07]  /*3760*/  LDSM.16.M88.4 R32, [R16+UR11+0x12000] ;  /* 0x0120000b1020783b */ /* 0x000fee0008000200 */
[----:B------:R-:W-:Y:S01]  /*3770*/  HMMA.16816.F32 R36, R4, R38, R8 ;  /* 0x000000260424723c */ /* 0x000fe20000001808 */
[----:B------:R-:W3:Y:S04]  /*3780*/  LDSM.16.M88.4 R8, [R18+0x4000] ;  /* 0x004000001208783b */ /* 0x000ee80000000200 */
[----:B------:R-:W-:Y:S03]  /*3790*/  LDSM.16.M88.4 R4, [R105+0x4000] ;  /* 0x004000006904783b */ /* 0x000fe60000000200 */
[C---:B--2---:R-:W-:Y:S01]  /*37a0*/  HMMA.16816.F32 R28, R12.reuse, R84, R44 ;  /* 0x000000540c1c723c */ /* 0x044fe2000000182c */
[----:B------:R-:W2:Y:S07]  /*37b0*/  LDSM.16.M88.4 R44, [R16+UR11+0x12800] ;  /* 0x0128000b102c783b */ /* 0x000eae0008000200 */
[C---:B----4-:R-:W-:Y:S01]  /*37c0*/  HMMA.16816.F32 R20, R12.reuse, R88, R72 ;  /* 0x000000580c14723c */ /* 0x050fe20000001848 */
[----:B------:R-:W4:Y:S07]  /*37d0*/  LDSM.16.M88.4 R72, [R16+UR11+0x13000] ;  /* 0x0130000b1048783b */ /* 0x000f2e0008000200 */
[C---:B------:R-:W-:Y:S01]  /*37e0*/  HMMA.16816.F32 R24, R12.reuse, R86, R48 ;  /* 0x000000560c18723c */ /* 0x040fe20000001830 */
[----:B------:R-:W-:Y:S07]  /*37f0*/  LDSM.16.M88.4 R84, [R3+0x12000] ;  /* 0x012000000354783b */ /* 0x000fee0000000200 */
        /* <DEDUP_REMOVED lines=11> */
[C---:B----4-:R-:W-:Y:S08]  /*38b0*/  HMMA.16816.F32 R28, R8.reuse, R72, R60 ;  /* 0x00000048081c723c */ /* 0x050ff0000000183c */
        /* <DEDUP_REMOVED lines=16> */
[----:B------:R-:W2:Y:S07]  /*39c0*/  LDSM.16.M88.4 R8, [R104+0x4000] ;  /* 0x004000006808783b */ /* 0x000eae0000000200 */
        /* <DEDUP_REMOVED lines=9> */
[----:B------:R-:W3:Y:S07]  /*3a60*/  LDSM.16.M88.4 R88, [R16+UR11+0x14000] ;  /* 0x0140000b1058783b */ /* 0x000eee0008000200 */
[----:B------:R-:W-:Y:S01]  /*3a70*/  HMMA.16816.F32 R68, R12, R72, R44 ;  /* 0x000000480c44723c */ /* 0x000fe2000000182c */
[----:B------:R-:W4:Y:S07]  /*3a80*/  LDSM.16.M88.4 R44, [R16+UR11+0x15000] ;  /* 0x0150000b102c783b */ /* 0x000f2e0008000200 */
[----:B--2---:R-:W-:Y:S08]  /*3a90*/  HMMA.16816.F32 R60, R8, R36, R32 ;  /* 0x00000024083c723c */ /* 0x004ff00000001820 */
[----:B------:R-:W-:Y:S01]  /*3aa0*/  HMMA.16816.F32 R64, R12, R74, R40 ;  /* 0x0000004a0c40723c */ /* 0x000fe20000001828 */
[----:B------:R-:W2:Y:S04]  /*3ab0*/  LDSM.16.M88.4 R40, [R16+UR11+0x15800] ;  /* 0x0158000b1028783b */ /* 0x000ea80008000200 */
        /* <DEDUP_REMOVED lines=9> */
[----:B---3--:R-:W-:Y:S01]  /*3b50*/  HMMA.16816.F32 R20, R4, R88, R60 ;  /* 0x000000580414723c */ /* 0x008fe2000000183c */
[----:B------:R-:W3:Y:S07]  /*3b60*/  LDSM.16.M88.4 R60, [R17+0x15000] ;  /* 0x01500000113c783b */ /* 0x000eee0000000200 */
[C---:B------:R-:W-:Y:S01]  /*3b70*/  HMMA.16816.F32 R28, R8.reuse, R94, R76 ;  /* 0x0000005e081c723c */ /* 0x040fe2000000184c */
[----:B------:R-:W3:Y:S07]  /*3b80*/  LDSM.16.M88.4 R76, [R17+0x15800] ;  /* 0x01580000114c783b */ /* 0x000eee0000000200 */
[----:B------:R-:W-:Y:S01]  /*3b90*/  HMMA.16816.F32 R8, R8, R86, R64 ;  /* 0x000000560808723c */ /* 0x000fe20000001840 */
[----:B------:R-:W-:Y:S07]  /*3ba0*/  LDSM.16.M88.4 R84, [R2+0x14800] ;  /* 0x014800000254783b */ /* 0x000fee0000000200 */
[C---:B------:R-:W-:Y:S08]  /*3bb0*/  HMMA.16816.F32 R48, R4.reuse, R90, R48 ;  /* 0x0000005a0430723c */ /* 0x040ff00000001830 */
[C---:B----4-:R-:W-:Y:S08]  /*3bc0*/  HMMA.16816.F32 R56, R4.reuse, R44, R32 ;  /* 0x0000002c0438723c */ /* 0x050ff00000001820 */
[C---:B------:R-:W-:Y:S08]  /*3bd0*/  HMMA.16816.F32 R52, R4.reuse, R96, R52 ;  /* 0x000000600434723c */ /* 0x040ff00000001834 */
[C---:B------:R-:W-:Y:S01]  /*3be0*/  HMMA.16816.F32 R32, R4.reuse, R46, R28 ;  /* 0x0000002e0420723c */ /* 0x040fe2000000181c */
[----:B------:R-:W-:Y:S07]  /*3bf0*/  LDSM.16.M88.4 R44, [R3+0x14800] ;  /* 0x01480000032c783b */ /* 0x000fee0000000200 */
[C---:B------:R-:W-:Y:S08]  /*3c00*/  HMMA.16816.F32 R36, R4.reuse, R98, R36 ;  /* 0x000000620424723c */ /* 0x040ff00000001824 */
[C---:B--2---:R-:W-:Y:S01]  /*3c10*/  HMMA.16816.F32 R64, R4.reuse, R40, R24 ;  /* 0x000000280440723c */ /* 0x044fe20000001818 */
[----:B------:R-:W-:Y:S07]  /*3c20*/  LDSM.16.M88.4 R24, [R3+0x14000] ;  /* 0x014000000318783b */ /* 0x000fee0000000200 */
[----:B------:R-:W-:Y:S01]  /*3c30*/  HMMA.16816.F32 R8, R4, R42, R8 ;  /* 0x0000002a0408723c */ /* 0x000fe20000001808 */
[----:B------:R-:W2:Y:S07]  /*3c40*/  LDSM.16.M88.4 R4, [R19+0x8000] ;  /* 0x008000001304783b */ /* 0x000eae0000000200 */
[C---:B-----5:R-:W-:Y:S08]  /*3c50*/  HMMA.16816.F32 R28, R12.reuse, R74, R48 ;  /* 0x0000004a0c1c723c */ /* 0x060ff00000001830 */
[C---:B-1----:R-:W-:Y:S01]  /*3c60*/  HMMA.16816.F32 R40, R12.reuse, R68, R52 ;  /* 0x000000440c28723c */ /* 0x042fe20000001834 */
[----:B------:R-:W1:Y:S07]  /*3c70*/  LDSM.16.M88.4 R52, [R3+0x15000] ;  /* 0x015000000334783b */ /* 0x000e6e0000000200 */
[C---:B---3--:R-:W-:Y:S08]  /*3c80*/  HMMA.16816.F32 R56, R12.reuse, R60, R56 ;  /* 0x0000003c0c38723c */ /* 0x048ff00000001838 */
        /* <DEDUP_REMOVED lines=57> */
[----:B---3--:R-:W-:-:S04]  /*4020*/  SHF.R.U32.HI R3, RZ, 0x2, R110 ;  /* 0x00000002ff037819 */ /* 0x008fc8000001166e */
[----:B------:R-:W-:-:S03]  /*4030*/  LOP3.LUT R3, R3, 0x7, RZ, 0xc0, !PT ;  /* 0x0000000703037812 */ /* 0x000fc600078ec0ff */
[----:B--2---:R-:W-:Y:S01]  /*4040*/  HMMA.16816.F32 R40, R8, R24, R36 ;  /* 0x000000180828723c */ /* 0x004fe20000001824 */
[----:B------:R-:W-:-:S07]  /*4050*/  IADD3 R3, PT, PT, R3, UR34, R121 ;  /* 0x0000002203037c10 */ /* 0x000fce000fffe079 */
        /* <DEDUP_REMOVED lines=12> */
[C---:B------:R-:W-:Y:S01]  /*4120*/  ISETP.GE.U32.AND P1, PT, R14.reuse, UR22, PT ;  /* 0x000000160e007c0c */ /* 0x040fe2000bf26070 */
[C---:B------:R-:W-:Y:S01]  /*4130*/  VIADD R15, R14.reuse, 0x11 ;  /* 0x000000110e0f7836 */ /* 0x040fe20000000000 */
[----:B------:R-:W-:Y:S01]  /*4140*/  HMMA.16816.F32 R32, R4, R70, R48 ;  /* 0x000000460420723c */ /* 0x000fe20000001830 */
[----:B--2---:R-:W-:Y:S01]  /*4150*/  IMAD.U32 R2, RZ, RZ, UR22 ;  /* 0x00000016ff027e24 */ /* 0x004fe2000f8e00ff */
[----:B------:R-:W-:Y:S01]  /*4160*/  BAR.SYNC.DEFER_BLOCKING 0x0 ;  /* 0x0000000000007b1d */ /* 0x000fe20000010000 */
[----:B------:R-:W-:Y:S01]  /*4170*/  VIADD R12, R14, 0x28 ;  /* 0x000000280e0c7836 */ /* 0x000fe20000000000 */
[----:B------:R-:W-:Y:S02]  /*4180*/  ISETP.GE.U32.AND P3, PT, R13, UR22, PT ;  /* 0x000000160d007c0c */ /* 0x000fe4000bf66070 */
[----:B------:R-:W-:Y:S02]  /*4190*/  IADD3 R2, PT, PT, R2, -UR23, R3 ;  /* 0x8000001702027c10 */ /* 0x000fe4000fffe003 */
[----:B------:R-:W-:Y:S01]  /*41a0*/  HMMA.16816.F32 R48, R28, R76, R36 ;  /* 0x0000004c1c30723c */ /* 0x000fe20000001824 */
[----:B------:R-:W-:-:S04]  /*41b0*/  VIADD R36, R14, 0x1 ;  /* 0x000000010e247836 */ /* 0x000fc80000000000 */
[----:B------:R-:W-:Y:S01]  /*41c0*/  IMAD.IADD R3, R2, 0x1, -R36 ;  /* 0x0000000102037824 */ /* 0x000fe200078e0a24 */
[----:B------:R-:W-:Y:S02]  /*41d0*/  ISETP.GE.U32.AND P6, PT, R36, UR22, PT ;  /* 0x0000001624007c0c */ /* 0x000fe4000bfc6070 */
[----:B------:R-:W-:Y:S02]  /*41e0*/  HMMA.16816.F32 R20, R4, R68, R52 ;  /* 0x000000440414723c */ /* 0x000fe40000001834 */
[----:B------:R-:W-:-:S04]  /*41f0*/  IABS R3, R3 ;  /* 0x0000000300037213 */ /* 0x000fc80000000000 */
[----:B------:R-:W-:Y:S02]  /*4200*/  I2FP.F32.S32 R3, R3 ;  /* 0x0000000300037245 */ /* 0x000fe40000201400 */
[----:B-1----:R-:W-:Y:S03]  /*4210*/  HMMA.16816.F32 R68, R28, R26, R32 ;  /* 0x0000001a1c44723c */ /* 0x002fe60000001820 */
[----:B------:R-:W-:Y:S01]  /*4220*/  FFMA.FTZ R27, R3, -UR7, R49 ;  /* 0x80000007031b7c23 */ /* 0x000fe20008010031 */
[----:B------:R-:W-:-:S04]  /*4230*/  VIADD R3, R14, 0x8 ;  /* 0x000000080e037836 */ /* 0x000fc80000000000 */
[----:B------:R-:W-:Y:S01]  /*4240*/  HMMA.16816.F32 R64, R28, R82, R8 ;  /* 0x000000521c40723c */ /* 0x000fe20000001808 */
[----:B------:R-:W-:Y:S01]  /*4250*/  VIADD R10, R14, 0x9 ;  /* 0x000000090e0a7836 */ /* 0x000fe20000000000 */
[----:B------:R-:W-:Y:S02]  /*4260*/  ISETP.GE.U32.AND P5, PT, R3, UR22, PT ;  /* 0x0000001603007c0c */ /* 0x000fe4000bfa6070 */
[----:B------:R-:W-:Y:S02]  /*4270*/  FSEL R33, R27, -INF , !P6 ;  /* 0xff8000001b217808 */ /* 0x000fe40007000000 */
[----:B------:R-:W-:Y:S02]  /*4280*/  ISETP.GE.U32.AND P4, PT, R10, UR22, PT ;  /* 0x000000160a007c0c */ /* 0x000fe4000bf86070 */
        /* <DEDUP_REMOVED lines=76> */
[----:B------:R-:W-:Y:S01]  /*4750*/  ISETP.GE.U32.AND P1, PT, R15, UR22, PT ;  /* 0x000000160f007c0c */ /* 0x000fe2000bf26070 */
        /* <DEDUP_REMOVED lines=46> */
[----:B------:R-:W-:Y:S01]  /*4a40*/  ISETP.GE.U32.AND P1, PT, R12, UR22, PT ;  /* 0x000000160c007c0c */ /* 0x000fe2000bf26070 */
[----:B------:R-:W-:Y:S01]  /*4a50*/  FFMA.FTZ R6, R6, -UR7, R62 ;  /* 0x8000000706067c23 */ /* 0x000fe2000801003e */
[----:B------:R-:W-:Y:S01]  /*4a60*/  FSEL R98, R5, -INF , !P3 ;  /* 0xff80000005627808 */ /* 0x000fe20005800000 */
[----:B------:R-:W-:Y:S01]  /*4a70*/  IMAD.IADD R5, R2, 0x1, -R10 ;  /* 0x0000000102057824 */ /* 0x000fe200078e0a0a */
[----:B------:R-:W-:Y:S01]  /*4a80*/  ISETP.GE.U32.AND P5, PT, R16, UR22, PT ;  /* 0x0000001610007c0c */ /* 0x000fe2000bfa6070 */
[----:B------:R-:W-:Y:S01]  /*4a90*/  VIADD R9, R14, 0x30 ;  /* 0x000000300e097836 */ /* 0x000fe20000000000 */
[----:B------:R-:W-:Y:S01]  /*4aa0*/  ISETP.GE.U32.AND P6, PT, R24, UR22, PT ;  /* 0x0000001618007c0c */ /* 0x000fe2000bfc6070 */
[----:B------:R-:W-:Y:S01]  /*4ab0*/  VIADD R12, R14, 0x38 ;  /* 0x000000380e0c7836 */ /* 0x000fe20000000000 */
[----:B------:R-:W-:Y:S01]  /*4ac0*/  ISETP.GE.U32.AND P4, PT, R17, UR22, PT ;  /* 0x0000001611007c0c */ /* 0x000fe2000bf86070 */
[C---:B------:R-:W-:Y:S01]  /*4ad0*/  IMAD.IADD R14, R3.reuse, 0x1, -R13 ;  /* 0x00000001030e7824 */ /* 0x040fe200078e0a0d */
[----:B------:R-:W-:Y:S01]  /*4ae0*/  FSEL R88, R4, -INF , !P1 ;  /* 0xff80000004587808 */ /* 0x000fe20004800000 */
[----:B------:R-:W-:Y:S01]  /*4af0*/  IMAD.IADD R16, R3, 0x1, -R12 ;  /* 0x0000000103107824 */ /* 0x000fe200078e0a0c */
[----:B------:R-:W-:Y:S01]  /*4b00*/  IABS R4, R5 ;  /* 0x0000000500047213 */ /* 0x000fe20000000000 */
[----:B------:R-:W-:Y:S01]  /*4b10*/  IMAD.IADD R5, R2, 0x1, -R9 ;  /* 0x0000000102057824 */ /* 0x000fe200078e0a09 */
[----:B------:R-:W-:-:S02]  /*4b20*/  FSEL R19, R26, -INF , !P5 ;  /* 0xff8000001a137808 */ /* 0x000fc40006800000 */
[----:B------:R-:W-:Y:S01]  /*4b30*/  FSEL R24, R8, -INF , !P6 ;  /* 0xff80000008187808 */ /* 0x000fe20007000000 */
[C---:B------:R-:W-:Y:S01]  /*4b40*/  IMAD.IADD R8, R2.reuse, 0x1, -R12 ;  /* 0x0000000102087824 */ /* 0x040fe200078e0a0c */
[----:B------:R-:W-:Y:S01]  /*4b50*/  FSEL R26, R7, -INF , !P5 ;  /* 0xff800000071a7808 */ /* 0x000fe20006800000 */
[----:B------:R-:W-:Y:S01]  /*4b60*/  IMAD.IADD R7, R2, 0x1, -R13 ;  /* 0x0000000102077824 */ /* 0x000fe200078e0a0d */
[----:B------:R-:W-:Y:S01]  /*4b70*/  FSEL R70, R6, -INF , !P4 ;  /* 0xff80000006467808 */ /* 0x000fe20006000000 */
[----:B------:R-:W-:Y:S01]  /*4b80*/  IMAD.IADD R6, R2, 0x1, -R11 ;  /* 0x0000000102067824 */ /* 0x000fe200078e0a0b */
[----:B------:R-:W-:Y:S02]  /*4b90*/  I2FP.F32.S32 R2, R4 ;  /* 0x0000000400027245 */ /* 0x000fe40000201400 */
[----:B------:R-:W-:Y:S02]  /*4ba0*/  FSEL R18, R32, -INF , !P6 ;  /* 0xff80000020127808 */ /* 0x000fe40007000000 */
[----:B------:R-:W-:Y:S01]  /*4bb0*/  FSEL R94, R25, -INF , !P4 ;  /* 0xff800000195e7808 */ /* 0x000fe20006000000 */
[----:B------:R-:W-:Y:S01]  /*4bc0*/  FFMA.FTZ R17, R2, -UR7, R69 ;  /* 0x8000000702117c23 */ /* 0x000fe20008010045 */
[----:B------:R-:W-:Y:S01]  /*4bd0*/  ISETP.GE.U32.AND P6, PT, R10, UR22, PT ;  /* 0x000000160a007c0c */ /* 0x000fe2000bfc6070 */
[----:B------:R-:W-:Y:S01]  /*4be0*/  IMAD.IADD R10, R3, 0x1, -R10 ;  /* 0x00000001030a7824 */ /* 0x000fe200078e0a0a */
[----:B------:R-:W-:Y:S01]  /*4bf0*/  ISETP.GE.U32.AND P4, PT, R13, UR22, PT ;  /* 0x000000160d007c0c */ /* 0x000fe2000bf86070 */
[----:B------:R-:W-:Y:S01]  /*4c00*/  IMAD.IADD R13, R3, 0x1, -R11 ;  /* 0x00000001030d7824 */ /* 0x000fe200078e0a0b */
[----:B------:R-:W-:Y:S01]  /*4c10*/  FSEL R89, R15, -INF , !P1 ;  /* 0xff8000000f597808 */ /* 0x000fe20004800000 */
[----:B------:R-:W-:Y:S01]  /*4c20*/  IMAD.IADD R15, R3, 0x1, -R9 ;  /* 0x00000001030f7824 */ /* 0x000fe200078e0a09 */
[----:B------:R-:W-:-:S02]  /*4c30*/  IABS R4, R5 ;  /* 0x0000000500047213 */ /* 0x000fc40000000000 */
[----:B------:R-:W-:Y:S02]  /*4c40*/  IABS R3, R7 ;  /* 0x0000000700037213 */ /* 0x000fe40000000000 */
[----:B------:R-:W-:Y:S01]  /*4c50*/  IABS R2, R8 ;  /* 0x0000000800027213 */ /* 0x000fe20000000000 */
[----:B------:R-:W-:Y:S01]  /*4c60*/  IMAD.MOV.U32 R5, RZ, RZ, R4 ;  /* 0x000000ffff057224 */ /* 0x000fe200078e0004 */
[----:B------:R-:W-:Y:S01]  /*4c70*/  IABS R6, R6 ;  /* 0x0000000600067213 */ /* 0x000fe20000000000 */
[----:B------:R-:W-:Y:S01]  /*4c80*/  IMAD.MOV.U32 R4, RZ, RZ, R3 ;  /* 0x000000ffff047224 */ /* 0x000fe200078e0003 */
[----:B------:R-:W-:Y:S01]  /*4c90*/  FSEL R95, R23, -INF , !P3 ;  /* 0xff800000175f7808 */ /* 0x000fe20005800000 */
[----:B------:R-:W-:Y:S01]  /*4ca0*/  IMAD.MOV.U32 R3, RZ, RZ, R2 ;  /* 0x000000ffff037224 */ /* 0x000fe200078e0002 */
[----:B------:R-:W-:Y:S02]  /*4cb0*/  IABS R2, R10 ;  /* 0x0000000a00027213 */ /* 0x000fe40000000000 */
[----:B------:R-:W-:-:S02]  /*4cc0*/  I2FP.F32.S32 R8, R5 ;  /* 0x0000000500087245 */ /* 0x000fc40000201400 */
[----:B------:R-:W-:Y:S02]  /*4cd0*/  I2FP.F32.S32 R7, R4 ;  /* 0x0000000400077245 */ /* 0x000fe40000201400 */
[----:B------:R-:W-:Y:S02]  /*4ce0*/  I2FP.F32.S32 R5, R3 ;  /* 0x0000000300057245 */ /* 0x000fe40000201400 */
[----:B------:R-:W-:Y:S02]  /*4cf0*/  I2FP.F32.S32 R4, R6 ;  /* 0x0000000600047245 */ /* 0x000fe40000201400 */
[----:B------:R-:W-:Y:S01]  /*4d00*/  I2FP.F32.S32 R3, R2 ;  /* 0x0000000200037245 */ /* 0x000fe20000201400 */
[----:B------:R-:W-:Y:S01]  /*4d10*/  FFMA.FTZ R10, R5, -UR7, R28 ;  /* 0x80000007050a7c23 */ /* 0x000fe2000801001c */
[----:B------:R-:W-:Y:S02]  /*4d20*/  IABS R2, R15 ;  /* 0x0000000f00027213 */ /* 0x000fe40000000000 */
[----:B------:R-:W-:Y:S01]  /*4d30*/  ISETP.GE.U32.AND P5, PT, R9, UR22, PT ;  /* 0x0000001609007c0c */ /* 0x000fe2000bfa6070 */
[----:B------:R-:W-:Y:S01]  /*4d40*/  FFMA.FTZ R9, R4, -UR7, R29 ;  /* 0x8000000704097c23 */ /* 0x000fe2000801001d */
[----:B------:R-:W-:Y:S01]  /*4d50*/  ISETP.GE.U32.AND P3, PT, R12, UR22, PT ;  /* 0x000000160c007c0c */ /* 0x000fe2000bf66070 */
[----:B------:R-:W-:Y:S01]  /*4d60*/  FFMA.FTZ R12, R8, -UR7, R72 ;  /* 0x80000007080c7c23 */ /* 0x000fe20008010048 */
[----:B------:R-:W-:Y:S01]  /*4d70*/  FFMA.FTZ R8, R3, -UR7, R71 ;  /* 0x8000000703087c23 */ /* 0x000fe20008010047 */
[----:B------:R-:W-:Y:S01]  /*4d80*/  IABS R4, R14 ;  /* 0x0000000e00047213 */ /* 0x000fe20000000000 */
[----:B------:R-:W-:Y:S01]  /*4d90*/  IMAD.MOV.U32 R3, RZ, RZ, R2 ;  /* 0x000000ffff037224 */ /* 0x000fe200078e0002 */
[----:B------:R-:W-:-:S02]  /*4da0*/  IABS R2, R16 ;  /* 0x0000001000027213 */ /* 0x000fc40000000000 */
[----:B------:R-:W-:Y:S01]  /*4db0*/  IABS R5, R13 ;  /* 0x0000000d00057213 */ /* 0x000fe20000000000 */
[----:B------:R-:W-:Y:S01]  /*4dc0*/  IMAD.MOV.U32 R6, RZ, RZ, R4 ;  /* 0x000000ffff067224 */ /* 0x000fe200078e0004 */
[----:B------:R-:W-:Y:S01]  /*4dd0*/  ISETP.GE.U32.AND P1, PT, R11, UR22, PT ;  /* 0x000000160b007c0c */ /* 0x000fe2000bf26070 */
[----:B------:R-:W-:Y:S01]  /*4de0*/  FFMA.FTZ R11, R7, -UR7, R73 ;  /* 0x80000007070b7c23 */ /* 0x000fe20008010049 */
[----:B------:R-:W-:Y:S01]  /*4df0*/  I2FP.F32.S32 R7, R3 ;  /* 0x0000000300077245 */ /* 0x000fe20000201400 */
[----:B------:R-:W-:Y:S01]  /*4e00*/  IMAD.MOV.U32 R3, RZ, RZ, R2 ;  /* 0x000000ffff037224 */ /* 0x000fe200078e0002 */
[----:B------:R-:W-:Y:S01]  /*4e10*/  FMNMX3.FTZ R4, R35, R27, R22, !PT ;  /* 0x0000001b23047276 */ /* 0x000fe20007810016 */
[----:B------:R-:W-:Y:S01]  /*4e20*/  IMAD.MOV.U32 R2, RZ, RZ, R5 ;  /* 0x000000ffff027224 */ /* 0x000fe200078e0005 */
[----:B------:R-:W-:Y:S01]  /*4e30*/  I2FP.F32.S32 R6, R6 ;  /* 0x0000000600067245 */ /* 0x000fe20000201400 */
[----:B------:R-:W-:Y:S01]  /*4e40*/  FFMA.FTZ R7, R7, -UR7, R74 ;  /* 0x8000000707077c23 */ /* 0x000fe2000801004a */
[----:B------:R-:W-:-:S02]  /*4e50*/  FMNMX3.FTZ R4, R4, R21, R20, !PT ;  /* 0x0000001504047276 */ /* 0x000fc40007810014 */
[----:B------:R-:W-:Y:S01]  /*4e60*/  I2FP.F32.S32 R5, R3 ;  /* 0x0000000300057245 */ /* 0x000fe20000201400 */
[----:B------:R-:W-:Y:S01]  /*4e70*/  FFMA.FTZ R6, R6, -UR7, R75 ;  /* 0x8000000706067c23 */ /* 0x000fe2000801004b */
[----:B------:R-:W-:Y:S02]  /*4e80*/  I2FP.F32.S32 R3, R2 ;  /* 0x0000000200037245 */ /* 0x000fe40000201400 */
[----:B------:R-:W-:Y:S01]  /*4e90*/  FMNMX3.FTZ R2, R4, R37, R24, !PT ;  /* 0x0000002504027276 */ /* 0x000fe20007810018 */
[----:B------:R-:W-:Y:S01]  /*4ea0*/  FFMA.FTZ R5, R5, -UR7, R30 ;  /* 0x8000000705057c23 */ /* 0x000fe2000801001e */
[----:B------:R-:W-:Y:S01]  /*4eb0*/  FSEL R69, R8, -INF , !P6 ;  /* 0xff80000008457808 */ /* 0x000fe20007000000 */
[----:B------:R-:W-:Y:S01]  /*4ec0*/  FFMA.FTZ R3, R3, -UR7, R31 ;  /* 0x8000000703037c23 */ /* 0x000fe2000801001f */
        /* <DEDUP_REMOVED lines=8> */
[----:B------:R-:W-:Y:S02]  /*4f50*/  FSEL R68, R17, -INF , !P6 ;  /* 0xff80000011447808 */ /* 0x000fe40007000000 */
[----:B------:R-:W-:Y:S02]  /*4f60*/  FSEL R92, R12, -INF , !P5 ;  /* 0xff8000000c5c7808 */ /* 0x000fe40006800000 */
        /* <DEDUP_REMOVED lines=66> */
.L_x_1900:
[----:B-1----:R-:W-:Y:S01]  /*5390*/  FMNMX3.FTZ R0, R38, R33, R34, !PT ;  /* 0x0000002126007276 */ /* 0x002fe20007810022 */
[----:B------:R-:W1:Y:S01]  /*53a0*/  SHFL.BFLY PT, R3, R8, 0x2, 0x1f ;  /* 0x0c401f0008037f89 */ /* 0x000e6200000e0000 */
[----:B------:R-:W2:Y:S01]  /*53b0*/  LDCU UR5, c[0x0][0x45c] ;  /* 0x00008b80ff0577ac */ /* 0x000ea20008000800 */
[----:B------:R-:W-:Y:S01]  /*53c0*/  IMAD.U32 R4, RZ, RZ, UR21 ;  /* 0x00000015ff047e24 */ /* 0x000fe2000f8e00ff */
[----:B------:R-:W-:Y:S01]  /*53d0*/  FMNMX3.FTZ R0, R0, R36, R39, !PT ;  /* 0x0000002400007276 */ /* 0x000fe20007810027 */
[----:B------:R-:W-:Y:S01]  /*53e0*/  STL [R1+0x7c], R203 ;  /* 0x00007ccb01007387 */ /* 0x000fe20000100800 */
[----:B------:R-:W-:Y:S01]  /*53f0*/  USHF.L.U32 UR35, UR35, 0x5, URZ ;  /* 0x0000000523237899 */ /* 0x000fe200080006ff */
[----:B------:R-:W-:Y:S01]  /*5400*/  IMAD R4, R4, 0x8, R115 ;  /* 0x0000000804047824 */ /* 0x000fe200078e0273 */
[----:B------:R-:W-:Y:S01]  /*5410*/  FMNMX3.FTZ R0, R0, R40, R18, !PT ;  /* 0x0000002800007276 */ /* 0x000fe20007810012 */
[----:B------:R-:W-:Y:S01]  /*5420*/  USHF.L.U32 UR29, UR29, 0x1, URZ ;  /* 0x000000011d1d7899 */ /* 0x000fe200080006ff */
[----:B------:R-:W-:Y:S01]  /*5430*/  STL [R1+0x78], R202 ;  /* 0x000078ca01007387 */ /* 0x000fe20000100800 */
[----:B------:R-:W-:Y:S01]  /*5440*/  USHF.R.S32.HI UR6, URZ, 0x1f, UR35 ;  /* 0x0000001fff067899 */ /* 0x000fe20008011423 */
[----:B------:R-:W-:Y:S01]  /*5450*/  FMNMX3.FTZ R0, R0, R19, R94, !PT ;  /* 0x0000001300007276 */ /* 0x000fe2000781005e */
[----:B------:R-:W-:Y:S01]  /*5460*/  IMAD.WIDE.U32 R146, R4, -0x326172a9, RZ ;  /* 0xcd9e8d5704927825 */ /* 0x000fe200078e00ff */
[----:B------:R-:W-:Y:S01]  /*5470*/  IADD3 R6, P3, P1, R107, UR35, R113 ;  /* 0x000000236b067c10 */ /* 0x000fe2000f97e071 */
[----:B------:R-:W-:Y:S01]  /*5480*/  UIADD3 UR18, UPT, UPT, UR26, -0x61c88647, URZ ;  /* 0x9e3779b91a127890 */ /* 0x000fe2000fffe0ff */
[----:B------:R-:W-:Y:S01]  /*5490*/  FMNMX3.FTZ R0, R0, R95, R89, !PT ;  /* 0x0000005f00007276 */ /* 0x000fe20007810059 */
[----:B------:R-:W-:-:S02]  /*54a0*/  UIADD3 UR17, UPT, UPT, UR26, 0x3c6ef372, URZ ;  /* 0x3c6ef3721a117890 */ /* 0x000fc4000fffe0ff */
[----:B------:R-:W-:Y:S01]  /*54b0*/  IMAD.WIDE.U32 R152, R6, -0x2daee0ad, RZ ;  /* 0xd2511f5306987825 */ /* 0x000fe200078e00ff */
[----:B------:R-:W-:Y:S01]  /*54c0*/  FMNMX3.FTZ R0, R0, R68, R92, !PT ;  /* 0x0000004400007276 */ /* 0x000fe2000781005c */
[----:B------:R-:W-:Y:S02]  /*54d0*/  UIADD3 UR16, UPT, UPT, UR27, 0x76cf5d0a, URZ ;  /* 0x76cf5d0a1b107890 */ /* 0x000fe4000fffe0ff */
[----:B------:R-:W-:Y:S01]  /*54e0*/  UIADD3 UR14, UPT, UPT, UR27, 0x32370b8f, URZ ;  /* 0x32370b8f1b0e7890 */ /* 0x000fe2000fffe0ff */
[----:B------:R-:W-:Y:S01]  /*54f0*/  FMNMX3.FTZ R0, R0, R96, R93, !PT ;  /* 0x0000006000007276 */ /* 0x000fe2000781005d */
[----:B------:R-:W-:Y:S01]  /*5500*/  UIADD3 UR15, UPT, UPT, UR26, -0x255992d5, URZ ;  /* 0xdaa66d2b1a0f7890 */ /* 0x000fe2000fffe0ff */
[----:B-1----:R-:W-:Y:S01]  /*5510*/  FMNMX.FTZ R3, R8, R3, !PT ;  /* 0x0000000308037209 */ /* 0x002fe20007810000 */
[----:B------:R-:W-:Y:S01]  /*5520*/  UIADD3 UR13, UPT, UPT, UR26, 0x78dde6e4, URZ ;  /* 0x78dde6e41a0d7890 */ /* 0x000fe2000fffe0ff */
[----:B------:R-:W-:Y:S01]  /*5530*/  FMNMX.FTZ R0, R97, R0, !PT ;  /* 0x0000000061007209 */ /* 0x000fe20007810000 */
[----:B------:R-:W-:Y:S01]  /*5540*/  UIADD3 UR12, UPT, UPT, UR27, -0x126145ec, URZ ;  /* 0xed9eba141b0c7890 */ /* 0x000fe2000fffe0ff */
[----:B------:R-:W-:Y:S01]  /*5550*/  STL.64 [R1+0x50], R152 ;  /* 0x0000509801007387 */ /* 0x000fe20000100a00 */
[----:B------:R-:W-:-:S02]  /*5560*/  UIADD3 UR10, UPT, UPT, UR26, 0x1715609d, URZ ;  /* 0x1715609d1a0a7890 */ /* 0x000fc4000fffe0ff */
[----:B------:R-:W-:Y:S01]  /*5570*/  UIADD3 UR9, UPT, UPT, UR27, -0x56f99767, URZ ;  /* 0xa90668991b097890 */ /* 0x000fe2000fffe0ff */
[----:B------:R-:W1:Y:S01]  /*5580*/  SHFL.BFLY PT, R5, R0, 0x2, 0x1f ;  /* 0x0c401f0000057f89 */ /* 0x000e6200000e0000 */
[----:B------:R-:W-:-:S03]  /*5590*/  UIADD3 UR8, UPT, UPT, UR26, -0x4ab325aa, URZ ;  /* 0xb54cda561a087890 */ /* 0x000fc6000fffe0ff */
[----:B------:R-:W3:Y:S01]  /*55a0*/  SHFL.BFLY PT, R2, R3, 0x1, 0x1f ;  /* 0x0c201f0003027f89 */ /* 0x000ee200000e0000 */
[----:B-1----:R-:W-:Y:S02]  /*55b0*/  FMNMX.FTZ R132, R0, R5, !PT ;  /* 0x0000000500847209 */ /* 0x002fe40007810000 */
[----:B------:R-:W-:Y:S01]  /*55c0*/  IADD3.X R0, PT, PT, R108, UR6, RZ, P3, P1 ;  /* 0x000000066c007c10 */ /* 0x000fe20009fe24ff */
[----:B------:R-:W-:Y:S01]  /*55d0*/  UIADD3 UR6, UPT, UPT, UR27, -0x4498517b, URZ ;  /* 0xbb67ae851b067890 */ /* 0x000fe2000fffe0ff */
[----:B---3--:R-:W-:Y:S01]  /*55e0*/  FMNMX.FTZ R3, R3, R2, !PT ;  /* 0x0000000203037209 */ /* 0x008fe20007810000 */
[----:B------:R-:W1:Y:S01]  /*55f0*/  SHFL.BFLY PT, R8, R132, 0x1, 0x1f ;  /* 0x0c201f0084087f89 */ /* 0x000e6200000e0000 */
[----:B------:R-:W-:Y:S01]  /*5600*/  LOP3.LUT R4, R0, UR26, R147, 0x96, !PT ;  /* 0x0000001a00047c12 */ /* 0x000fe2000f8e9693 */
[----:B------:R-:W-:Y:S01]  /*5610*/  IMAD.U32 R0, RZ, RZ, UR29 ;  /* 0x0000001dff007e24 */ /* 0x000fe2000f8e00ff */
[C---:B------:R-:W-:Y:S01]  /*5620*/  FSETP.NEU.FTZ.AND P4, PT, R3.reuse, -INF , PT ;  /* 0xff8000000300780b */ /* 0x040fe20003f9d000 */
[----:B--2---:R-:W-:Y:S01]  /*5630*/  FMUL.FTZ R2, R3, UR5 ;  /* 0x0000000503027c20 */ /* 0x004fe20008410000 */
[----:B------:R-:W-:Y:S01]  /*5640*/  UIADD3 UR29, UPT, UPT, UR29, 0x1, URZ ;  /* 0x000000011d1d7890 */ /* 0x000fe2000fffe0ff */
[----:B------:R-:W-:Y:S01]  /*5650*/  IMAD.WIDE.U32 R144, R4, -0x2daee0ad, RZ ;  /* 0xd2511f5304907825 */ /* 0x000fe200078e00ff */
[----:B------:R-:W-:-:S02]  /*5660*/  LOP3.LUT R0, R0, UR27, R153, 0x96, !PT ;  /* 0x0000001b00007c12 */ /* 0x000fc4000f8e9699 */
[----:B------:R-:W-:Y:S02]  /*5670*/  FSEL R2, R2, RZ, P4 ;  /* 0x000000ff02027208 */ /* 0x000fe40002000000 */
[----:B------:R-:W-:Y:S01]  /*5680*/  LOP3.LUT R6, R152, UR6, R145, 0x96, !PT ;  /* 0x0000000698067c12 */ /* 0x000fe2000f8e9691 */
[----:B------:R-:W-:Y:S01]  /*5690*/  UIADD3 UR6, UPT, UPT, UR27, 0x646e171e, URZ ;  /* 0x646e171e1b067890 */ /* 0x000fe2000fffe0ff */
[----:B------:R-:W-:Y:S01]  /*56a0*/  STL.64 [R1+0x48], R144 ;  /* 0x0000489001007387 */ /* 0x000fe20000100a00 */
[--C-:B------:R-:W-:Y:S01]  /*56b0*/  FFMA.FTZ R5, R35, UR5, -R2.reuse ;  /* 0x0000000523057c23 */ /* 0x100fe20008010802 */
[----:B------:R-:W-:Y:S01]  /*56c0*/  FFMA.FTZ R7, R27, UR5, -R2 ;  /* 0x000000051b077c23 */ /* 0x000fe20008010802 */
[----:B------:R-:W-:Y:S02]  /*56d0*/  IMAD.WIDE.U32 R234, R6, -0x326172a9, RZ ;  /* 0xcd9e8d5706ea7825 */ /* 0x000fe400078e00ff */
[----:B------:R2:W-:Y:S01]  /*56e0*/  MUFU.EX2 R182, R5 ;  /* 0x0000000500b67308 */ /* 0x0005e20000000800 */
[----:B-1----:R-:W-:-:S07]  /*56f0*/  FMNMX.FTZ R132, R132, R8, !PT ;  /* 0x0000000884847209 */ /* 0x002fce0007810000 */
[----:B------:R1:W-:Y:S01]  /*5700*/  MUFU.EX2 R137, R7 ;  /* 0x0000000700897308 */ /* 0x0003e20000000800 */
[----:B------:R-:W-:Y:S01]  /*5710*/  FSETP.NEU.FTZ.AND P1, PT, R132, -INF , PT ;  /* 0xff8000008400780b */ /* 0x000fe20003f3d000 */
[----:B--2---:R-:W-:-:S04]  /*5720*/  IMAD.WIDE.U32 R4, R0, -0x326172a9, RZ ;  /* 0xcd9e8d5700047825 */ /* 0x004fc800078e00ff */
[----:B------:R-:W-:Y:S01]  /*5730*/  FFMA.FTZ R0, R22, UR5, -R2 ;  /* 0x0000000516007c23 */ /* 0x000fe20008010802 */
[----:B------:R-:W-:-:S03]  /*5740*/  LOP3.LUT R10, R146, UR18, R5, 0x96, !PT ;  /* 0x00000012920a7c12 */ /* 0x000fc6000f8e9605 */
[----:B------:R2:W-:Y:S01]  /*5750*/  MUFU.EX2 R160, R0 ;  /* 0x0000000000a07308 */ /* 0x0005e20000000800 */
[----:B------:R-:W-:Y:S01]  /*5760*/  LOP3.LUT R8, R4, UR17, R235, 0x96, !PT ;  /* 0x0000001104087c12 */ /* 0x000fe2000f8e96eb */
[----:B------:R-:W-:Y:S01]  /*5770*/  FMUL.FTZ R4, R132, UR5 ;  /* 0x0000000584047c20 */ /* 0x000fe20008410000 */
[----:B------:R-:W-:Y:S01]  /*5780*/  FFMA.FTZ R5, R37, UR5, -R2 ;  /* 0x0000000525057c23 */ /* 0x000fe20008010802 */
[----:B------:R-:W-:-:S03]  /*5790*/  IMAD.WIDE.U32 R10, R10, -0x2daee0ad, RZ ;  /* 0xd2511f530a0a7825 */ /* 0x000fc600078e00ff */
[----:B------:R-:W-:Y:S01]  /*57a0*/  FSEL R4, R4, RZ, P1 ;  /* 0x000000ff04047208 */ /* 0x000fe20000800000 */
[----:B------:R-:W-:Y:S01]  /*57b0*/  IMAD.WIDE.U32 R8, R8, -0x2daee0ad, RZ ;  /* 0xd2511f5308087825 */ /* 0x000fe200078e00ff */
[----:B------:R-:W-:Y:S01]  /*57c0*/  LOP3.LUT R6, R144, UR16, R11, 0x96, !PT ;  /* 0x0000001090067c12 */ /* 0x000fe2000f8e960b */
[----:B------:R-:W-:Y:S03]  /*57d0*/  MUFU.EX2 R142, R5 ;  /* 0x00000005008e7308 */ /* 0x000fe60000000800 */
[----:B------:R-:W-:Y:S01]  /*57e0*/  LOP3.LUT R10, R10, UR14, R9, 0x96, !PT ;  /* 0x0000000e0a0a7c12 */ /* 0x000fe2000f8e9609 */
[----:B-1----:R-:W-:-:S04]  /*57f0*/  IMAD.WIDE.U32 R6, R6, -0x326172a9, RZ ;  /* 0xcd9e8d5706067825 */ /* 0x002fc800078e00ff */
[----:B--2---:R-:W-:Y:S01]  /*5800*/  FFMA.FTZ R0, R21, UR5, -R2 ;  /* 0x0000000515007c23 */ /* 0x004fe20008010802 */
[----:B------:R-:W-:Y:S01]  /*5810*/  IMAD.WIDE.U32 R10, R10, -0x326172a9, RZ ;  /* 0xcd9e8d570a0a7825 */ /* 0x000fe200078e00ff */
[----:B------:R-:W-:Y:S02]  /*5820*/  LOP3.LUT R12, R234, UR15, R7, 0x96, !PT ;  /* 0x0000000fea0c7c12 */ /* 0x000fe4000f8e9607 */
[----:B------:R1:W2:Y:S02]  /*5830*/  MUFU.EX2 R161, R0 ;  /* 0x0000000000a17308 */ /* 0x0002a40000000800 */
[----:B------:R-:W-:Y:S01]  /*5840*/  LOP3.LUT R9, R6, UR13, R11, 0x96, !PT ;  /* 0x0000000d06097c12 */ /* 0x000fe2000f8e960b */
[----:B------:R-:W-:Y:S01]  /*5850*/  IMAD.WIDE.U32 R12, R12, -0x2daee0ad, RZ ;  /* 0xd2511f530c0c7825 */ /* 0x000fe200078e00ff */
[----:B------:R-:W3:Y:S04]  /*5860*/  LDC R11, c[0x0][0x4f8] ;  /* 0x00013e00ff0b7b82 */ /* 0x000ee80000000800 */
[----:B------:R-:W-:Y:S01]  /*5870*/  LOP3.LUT R6, R8, UR12, R13, 0x96, !PT ;  /* 0x0000000c08067c12 */ /* 0x000fe2000f8e960d */
[----:B------:R-:W-:-:S04]  /*5880*/  IMAD.WIDE.U32 R8, R9, -0x2daee0ad, RZ ;  /* 0xd2511f5309087825 */ /* 0x000fc800078e00ff */
[----:B------:R-:W-:Y:S01]  /*5890*/  IMAD.WIDE.U32 R6, R6, -0x326172a9, RZ ;  /* 0xcd9e8d5706067825 */ /* 0x000fe200078e00ff */
[----:B------:R-:W-:Y:S02]  /*58a0*/  LOP3.LUT R12, R12, UR9, R9, 0x96, !PT ;  /* 0x000000090c0c7c12 */ /* 0x000fe4000f8e9609 */
[----:B------:R-:W-:Y:S01]  /*58b0*/  LOP3.LUT R9, R109, 0x200, R111, 0xf8, !PT ;  /* 0x000002006d097812 */ /* 0x000fe200078ef86f */
[----:B-1----:R-:W-:Y:S01]  /*58c0*/  FFMA.FTZ R0, R38, UR5, -R4 ;  /* 0x0000000526007c23 */ /* 0x002fe20008010804 */
[----:B------:R-:W-:Y:S01]  /*58d0*/  LOP3.LUT R10, R10, UR10, R7, 0x96, !PT ;  /* 0x0000000a0a0a7c12 */ /* 0x000fe2000f8e9607 */
[----:B------:R-:W-:Y:S02]  /*58e0*/  IMAD.WIDE.U32 R84, R12, -0x326172a9, RZ ;  /* 0xcd9e8d570c547825 */ /* 0x000fe400078e00ff */
[----:B------:R1:W-:Y:S02]  /*58f0*/  MUFU.EX2 R180, R0 ;  /* 0x0000000000b47308 */ /* 0x0003e40000000800 */
[----:B------:R-:W-:Y:S01]  /*5900*/  IMAD.WIDE.U32 R86, R10, -0x2daee0ad, RZ ;  /* 0xd2511f530a567825 */ /* 0x000fe200078e00ff */
[----:B------:R-:W-:-:S02]  /*5910*/  PRMT R151, R84, 0x7771, RZ ;  /* 0x0000777154977816 */ /* 0x000fc400000000ff */
[----:B------:R-:W-:Y:S02]  /*5920*/  LOP3.LUT R6, R6, UR8, R85, 0x96, !PT ;  /* 0x0000000806067c12 */ /* 0x000fe4000f8e9655 */
[----:B---3--:R-:W-:Y:S02]  /*5930*/  LOP3.LUT R5, R11, 0xff, RZ, 0xc0, !PT ;  /* 0x000000ff0b057812 */ /* 0x008fe400078ec0ff */
[----:B------:R-:W-:Y:S02]  /*5940*/  LOP3.LUT R10, R8, UR6, R87, 0x96, !PT ;  /* 0x00000006080a7c12 */ /* 0x000fe4000f8e9657 */
[----:B--2---:R-:W-:Y:S02]  /*5950*/  F2FP.F16.F32.PACK_AB R8, R161, R160 ;  /* 0x000000a0a108723e */ /* 0x004fe400000000ff */
[----:B------:R-:W-:Y:S01]  /*5960*/  LEA R85, R9, UR11, 0x1 ;  /* 0x0000000b09557c11 */ /* 0x000fe2000f8e08ff */
[--C-:B------:R-:W-:Y:S01]  /*5970*/  FFMA.FTZ R9, R40, UR5, -R4.reuse ;  /* 0x0000000528097c23 */ /* 0x100fe20008010804 */
[C---:B------:R-:W-:Y:S01]  /*5980*/  PRMT R199, R8.reuse, 0x7632, R199 ;  /* 0x0000763208c77816 */ /* 0x040fe200000000c7 */
[----:B-1----:R-:W-:Y:S01]  /*5990*/  FFMA.FTZ R0, R33, UR5, -R4 ;  /* 0x0000000521007c23 */ /* 0x002fe20008010804 */
[----:B------:R-:W-:Y:S01]  /*59a0*/  PRMT R198, R8, 0x7610, R198 ;  /* 0x0000761008c67816 */ /* 0x000fe200000000c6 */
[----:B------:R1:W-:Y:S01]  /*59b0*/  MUFU.EX2 R141, R9 ;  /* 0x00000009008d7308 */ /* 0x0003e20000000800 */
[----:B------:R-:W-:-:S02]  /*59c0*/  PRMT R150, R84, 0x7773, RZ ;  /* 0x0000777354967816 */ /* 0x000fc400000000ff */
[----:B------:R-:W-:Y:S02]  /*59d0*/  PRMT R149, R84, 0x7772, RZ ;  /* 0x0000777254957816 */ /* 0x000fe400000000ff */
[----:B------:R-:W-:Y:S02]  /*59e0*/  LOP3.LUT R103, R6, 0xff, RZ, 0xc0, !PT ;  /* 0x000000ff06677812 */ /* 0x000fe400078ec0ff */
[----:B------:R-:W-:Y:S01]  /*59f0*/  SHF.R.U32.HI R121, RZ, 0x18, R6 ;  /* 0x00000018ff797819 */ /* 0x000fe20000011606 */
[----:B------:R2:W3:Y:S01]  /*5a00*/  MUFU.EX2 R128, R0 ;  /* 0x0000000000807308 */ /* 0x0004e20000000800 */
[C---:B------:R-:W-:Y:S02]  /*5a10*/  PRMT R123, R86.reuse, 0x7771, RZ ;  /* 0x00007771567b7816 */ /* 0x040fe400000000ff */
[C---:B------:R-:W-:Y:S02]  /*5a20*/  PRMT R122, R86.reuse, 0x7772, RZ ;  /* 0x00007772567a7816 */ /* 0x040fe400000000ff */
[----:B------:R-:W-:-:S02]  /*5a30*/  PRMT R148, R86, 0x7773, RZ ;  /* 0x0000777356947816 */ /* 0x000fc400000000ff */
[----:B------:R-:W-:Y:S01]  /*5a40*/  LOP3.LUT R102, R10, 0xff, RZ, 0xc0, !PT ;  /* 0x000000ff0a667812 */ /* 0x000fe200078ec0ff */
[----:B-1----:R-:W-:Y:S01]  /*5a50*/  FFMA.FTZ R9, R18, UR5, -R4 ;  /* 0x0000000512097c23 */ /* 0x002fe20008010804 */
[----:B------:R-:W-:Y:S02]  /*5a60*/  SHF.R.U32.HI R120, RZ, 0x18, R10 ;  /* 0x00000018ff787819 */ /* 0x000fe4000001160a */
[----:B------:R-:W-:Y:S01]  /*5a70*/  ISETP.LE.U32.AND P5, PT, R121, UR4, PT ;  /* 0x0000000479007c0c */ /* 0x000fe2000bfa3070 */
[----:B------:R1:W-:Y:S01]  /*5a80*/  MUFU.EX2 R129, R9 ;  /* 0x0000000900817308 */ /* 0x0003e20000000800 */
[----:B------:R-:W-:Y:S02]  /*5a90*/  ISETP.LE.U32.AND P4, PT, R103, UR4, PT ;  /* 0x0000000467007c0c */ /* 0x000fe4000bf83070 */
[----:B------:R-:W-:Y:S01]  /*5aa0*/  ISETP.GT.U32.AND P1, PT, R151, UR4, PT ;  /* 0x0000000497007c0c */ /* 0x000fe2000bf24070 */
[----:B--2---:R-:W-:Y:S01]  /*5ab0*/  FFMA.FTZ R0, R34, UR5, -R4 ;  /* 0x0000000522007c23 */ /* 0x004fe20008010804 */
[----:B---3--:R-:W-:Y:S01]  /*5ac0*/  F2FP.F16.F32.PACK_AB R7, R128, R180 ;  /* 0x000000b48007723e */ /* 0x008fe200000000ff */
[----:B------:R-:W-:Y:S02]  /*5ad0*/  LDSM.16.MT88.4 R32, [R85+0x18000] ;  /* 0x018000005520783b */ /* 0x000fe40000004200 */
[----:B------:R2:W-:Y:S01]  /*5ae0*/  MUFU.EX2 R130, R0 ;  /* 0x0000000000827308 */ /* 0x0005e20000000800 */
[----:B------:R-:W-:-:S02]  /*5af0*/  PRMT R195, R7, 0x7610, R195 ;  /* 0x0000761007c37816 */ /* 0x000fc400000000c3 */
[----:B------:R-:W-:Y:S01]  /*5b00*/  PRMT R201, R7, 0x7632, R201 ;  /* 0x0000763207c97816 */ /* 0x000fe200000000c9 */
[--C-:B------:R-:W-:Y:S02]  /*5b10*/  FFMA.FTZ R7, R39, UR5, -R4.reuse ;  /* 0x0000000527077c23 */ /* 0x100fe40008010804 */
[----:B------:R-:W-:Y:S02]  /*5b20*/  @!P4 HADD2 R165, -R195.H0_H0, -RZ.H0_H0 ;  /* 0xa00000ffc3a5c230 */ /* 0x000fe40000000900 */
[----:B------:R3:W-:Y:S01]  /*5b30*/  MUFU.EX2 R163, R7 ;  /* 0x0000000700a37308 */ /* 0x0007e20000000800 */
[----:B-1----:R-:W-:-:S07]  /*5b40*/  FFMA.FTZ R9, R19, UR5, -R4 ;  /* 0x0000000513097c23 */ /* 0x002fce0008010804 */
[----:B------:R-:W-:Y:S01]  /*5b50*/  MUFU.EX2 R104, R9 ;  /* 0x0000000900687308 */ /* 0x000fe20000000800 */
[----:B--2---:R-:W-:-:S07]  /*5b60*/  FFMA.FTZ R0, R36, UR5, -R4 ;  /* 0x0000000524007c23 */ /* 0x004fce0008010804 */
[----:B------:R1:W2:Y:S01]  /*5b70*/  MUFU.EX2 R162, R0 ;  /* 0x0000000000a27308 */ /* 0x0002a20000000800 */
[----:B---3--:R-:W-:-:S05]  /*5b80*/  IMAD.MOV.U32 R7, RZ, RZ, R84 ;  /* 0x000000ffff077224 */ /* 0x008fca00078e0054 */
[----:B------:R-:W-:-:S04]  /*5b90*/  LOP3.LUT R7, R7, 0xff, RZ, 0xc0, !PT ;  /* 0x000000ff07077812 */ /* 0x000fc800078ec0ff */
[----:B------:R-:W-:Y:S01]  /*5ba0*/  PRMT R7, R7, 0x5410, R151 ;  /* 0x0000541007077816 */ /* 0x000fe20000000097 */
[----:B-1----:R-:W-:-:S04]  /*5bb0*/  FFMA.FTZ R0, R20, UR5, -R2 ;  /* 0x0000000514007c23 */ /* 0x002fc80008010802 */
[----:B------:R1:W3:Y:S02]  /*5bc0*/  MUFU.EX2 R119, R0 ;  /* 0x0000000000777308 */ /* 0x0002e40000000800 */
[----:B-1----:R-:W-:-:S04]  /*5bd0*/  F2FP.F16.F32.PACK_AB R0, R137, R182 ;  /* 0x000000b68900723e */ /* 0x002fc800000000ff */
[C---:B------:R-:W-:Y:S02]  /*5be0*/  PRMT R205, R0.reuse, 0x7610, R205 ;  /* 0x0000761000cd7816 */ /* 0x040fe400000000cd */
[----:B------:R-:W-:Y:S02]  /*5bf0*/  PRMT R200, R0, 0x7632, R200 ;  /* 0x0000763200c87816 */ /* 0x000fe400000000c8 */
[----:B--2---:R-:W-:-:S03]  /*5c00*/  F2FP.F16.F32.PACK_AB R0, R162, R130 ;  /* 0x00000082a200723e */ /* 0x004fc600000000ff */
[----:B------:R-:W-:Y:S01]  /*5c10*/  @!P5 HADD2 R167, -R200.H0_H0, -RZ.H0_H0 ;  /* 0xa00000ffc8a7d230 */ /* 0x000fe20000000900 */
[C---:B------:R-:W-:Y:S02]  /*5c20*/  PRMT R206, R0.reuse, 0x7610, R206 ;  /* 0x0000761000ce7816 */ /* 0x040fe400000000ce */
[----:B------:R-:W-:Y:S01]  /*5c30*/  PRMT R204, R0, 0x7632, R204 ;  /* 0x0000763200cc7816 */ /* 0x000fe200000000cc */
[----:B------:R-:W-:Y:S02]  /*5c40*/  IMAD R0, R5, 0x10000, R5 ;  /* 0x0001000005007824 */ /* 0x000fe400078e0205 */
[----:B------:R-:W-:Y:S01]  /*5c50*/  IMAD.IADD R5, R116, 0x1, R85 ;  /* 0x0000000174057824 */ /* 0x000fe200078e0255 */
[----:B------:R-:W-:Y:S01]  /*5c60*/  PRMT R8, R206, 0x5410, R204 ;  /* 0x00005410ce087816 */ /* 0x000fe200000000cc */
[----:B------:R-:W-:Y:S01]  /*5c70*/  @P1 HADD2 R227, -R204.H0_H0, -RZ.H0_H0 ;  /* 0xa00000ffcce31230 */ /* 0x000fe20000000900 */
[----:B------:R-:W-:Y:S02]  /*5c80*/  HSET2.LE.AND R7, R7, R0, PT ;  /* 0x0000000007077233 */ /* 0x000fe40003803000 */
[----:B------:R-:W1:Y:S02]  /*5c90*/  LDSM.16.MT88.4 R12, [R5+0x18000] ;  /* 0x01800000050c783b */ /* 0x000e640000004200 */
[----:B------:R-:W-:-:S02]  /*5ca0*/  @P1 PRMT R204, R227, 0x5410, RZ ;  /* 0x00005410e3cc1816 */ /* 0x000fc400000000ff */
[----:B------:R-:W-:Y:S01]  /*5cb0*/  LOP3.LUT R18, R8, R7, RZ, 0xc0, !PT ;  /* 0x0000000708127212 */ /* 0x000fe200078ec0ff */
[----:B------:R-:W-:Y:S01]  /*5cc0*/  LDSM.16.MT88.4 R60, [R5+0x1e000] ;  /* 0x01e00000053c783b */ /* 0x000fe20000004200 */
[----:B------:R-:W-:Y:S02]  /*5cd0*/  PRMT R7, R149, 0x5410, R150 ;  /* 0x0000541095077816 */ /* 0x000fe40000000096 */
[C---:B------:R-:W-:Y:S01]  /*5ce0*/  LOP3.LUT R8, R6.reuse, 0xffff, RZ, 0xc0, !PT ;  /* 0x0000ffff06087812 */ /* 0x040fe200078ec0ff */
[----:B------:R-:W2:Y:S01]  /*5cf0*/  LDSM.16.MT88.4 R20, [R5+0x1c000] ;  /* 0x01c000000514783b */ /* 0x000ea20000004200 */
[----:B------:R-:W-:Y:S02]  /*5d00*/  LOP3.LUT R7, R7, 0xff00ff, RZ, 0xc0, !PT ;  /* 0x00ff00ff07077812 */ /* 0x000fe400078ec0ff */
[--C-:B------:R-:W-:Y:S01]  /*5d10*/  SHF.R.U32.HI R248, RZ, 0x8, R8.reuse ;  /* 0x00000008fff87819 */ /* 0x100fe20000011608 */
[----:B------:R-:W-:Y:S01]  /*5d20*/  LDSM.16.MT88.4 R56, [R5+0x18800] ;  /* 0x018800000538783b */ /* 0x000fe20000004200 */
[----:B------:R-:W-:-:S02]  /*5d30*/  PRMT R8, R6, 0x7632, R8 ;  /* 0x0000763206087816 */ /* 0x000fc40000000008 */
[--C-:B------:R-:W-:Y:S01]  /*5d40*/  HSET2.LE.AND R6, R7, R0.reuse, PT ;  /* 0x0000000007067233 */ /* 0x100fe20003803000 */
[----:B------:R-:W-:Y:S01]  /*5d50*/  LDSM.16.MT88.4 R44, [R5+0x1e800] ;  /* 0x01e80000052c783b */ /* 0x000fe20000004200 */
[----:B------:R-:W-:Y:S02]  /*5d60*/  PRMT R7, R103, 0x5410, R248 ;  /* 0x0000541067077816 */ /* 0x000fe400000000f8 */
[----:B------:R-:W-:Y:S01]  /*5d70*/  LOP3.LUT R100, R8, 0xff, RZ, 0xc0, !PT ;  /* 0x000000ff08647812 */ /* 0x000fe200078ec0ff */
[----:B------:R-:W-:Y:S01]  /*5d80*/  LDSM.16.MT88.4 R48, [R5+0x1c800] ;  /* 0x01c800000530783b */ /* 0x000fe20000004200 */
[----:B------:R-:W-:Y:S02]  /*5d90*/  PRMT R8, R198, 0x5410, R199 ;  /* 0x00005410c6087816 */ /* 0x000fe400000000c7 */
[----:B------:R-:W-:Y:S01]  /*5da0*/  HSET2.LE.AND R7, R7, R0, PT ;  /* 0x0000000007077233 */ /* 0x000fe20003803000 */
[----:B------:R-:W4:Y:S01]  /*5db0*/  LDSM.16.MT88.4 R28, [R5+0x1a000] ;  /* 0x01a00000051c783b */ /* 0x000f220000004200 */
[----:B------:R-:W-:-:S02]  /*5dc0*/  LOP3.LUT R19, R8, R6, RZ, 0xc0, !PT ;  /* 0x0000000608137212 */ /* 0x000fc400078ec0ff */
[----:B------:R-:W-:Y:S01]  /*5dd0*/  PRMT R6, R195, 0x5410, R201 ;  /* 0x00005410c3067816 */ /* 0x000fe200000000c9 */
[----:B------:R-:W4:Y:S01]  /*5de0*/  LDSM.16.MT88.4 R52, [R5+0x1a800] ;  /* 0x01a800000534783b */ /* 0x000f220000004200 */
[----:B------:R-:W-:Y:S02]  /*5df0*/  F2FP.F16.F32.PACK_AB R8, R141, R163 ;  /* 0x000000a38d08723e */ /* 0x000fe400000000ff */
[----:B------:R-:W-:Y:S01]  /*5e00*/  LOP3.LUT R16, R6, R7, RZ, 0xc0, !PT ;  /* 0x0000000706107212 */ /* 0x000fe200078ec0ff */
[----:B------:R-:W-:Y:S01]  /*5e10*/  FFMA.FTZ R7, R24, UR5, -R2 ;  /* 0x0000000518077c23 */ /* 0x000fe20008010802 */
[----:B------:R-:W-:Y:S02]  /*5e20*/  PRMT R6, R100, 0x5410, R121 ;  /* 0x0000541064067816 */ /* 0x000fe40000000079 */
[C---:B------:R-:W-:Y:S01]  /*5e30*/  PRMT R197, R8.reuse, 0x7610, R197 ;  /* 0x0000761008c57816 */ /* 0x040fe200000000c5 */
[----:B------:R3:W-:Y:S01]  /*5e40*/  MUFU.EX2 R139, R7 ;  /* 0x00000007008b7308 */ /* 0x0007e20000000800 */
[----:B------:R-:W-:-:S02]  /*5e50*/  PRMT R196, R8, 0x7632, R196 ;  /* 0x0000763208c47816 */ /* 0x000fc400000000c4 */
[----:B------:R-:W-:Y:S02]  /*5e60*/  HSET2.LE.AND R6, R6, R0, PT ;  /* 0x0000000006067233 */ /* 0x000fe40003803000 */
[----:B------:R-:W-:Y:S02]  /*5e70*/  PRMT R8, R122, 0x5410, R148 ;  /* 0x000054107a087816 */ /* 0x000fe40000000094 */
[----:B------:R-:W-:Y:S02]  /*5e80*/  ISETP.LE.U32.AND P3, PT, R100, UR4, PT ;  /* 0x0000000464007c0c */ /* 0x000fe4000bf63070 */
[----:B------:R-:W-:Y:S02]  /*5e90*/  @!P4 PRMT R195, R165, 0x5410, RZ ;  /* 0x00005410a5c3c816 */ /* 0x000fe400000000ff */
[----:B------:R-:W-:Y:S02]  /*5ea0*/  ISETP.GT.U32.AND P4, PT, R150, UR4, PT ;  /* 0x0000000496007c0c */ /* 0x000fe4000bf84070 */
[----:B---3--:R-:W-:-:S02]  /*5eb0*/  PRMT R7, R205, 0x5410, R200 ;  /* 0x00005410cd077816 */ /* 0x008fc400000000c8 */
[----:B------:R-:W-:-:S05]  /*5ec0*/  @!P5 PRMT R200, R167, 0x5410, RZ ;  /* 0x00005410a7c8d816 */ /* 0x000fca00000000ff */
[----:B------:R-:W-:Y:S01]  /*5ed0*/  @!P3 HADD2 R164, -R205.H0_H0, -RZ.H0_H0 ;  /* 0xa00000ffcda4b230 */ /* 0x000fe20000000900 */
[----:B------:R-:W-:Y:S01]  /*5ee0*/  LOP3.LUT R17, R7, R6, RZ, 0xc0, !PT ;  /* 0x0000000607117212 */ /* 0x000fe200078ec0ff */
[----:B------:R-:W-:Y:S01]  /*5ef0*/  FFMA.FTZ R6, R26, UR5, -R2 ;  /* 0x000000051a067c23 */ /* 0x000fe20008010802 */
[----:B------:R-:W-:Y:S01]  /*5f00*/  F2FP.F16.F32.PACK_AB R7, R142, R119 ;  /* 0x000000778e07723e */ /* 0x000fe200000000ff */
[----:B------:R-:W-:Y:S01]  /*5f10*/  @P4 HADD2 R233, -R199.H0_H0, -RZ.H0_H0 ;  /* 0xa00000ffc7e94230 */ /* 0x000fe20000000900 */
[----:B------:R-:W-:Y:S01]  /*5f20*/  @!P3 PRMT R205, R164, 0x5410, RZ ;  /* 0x00005410a4cdb816 */ /* 0x000fe200000000ff */
[----:B------:R3:W4:Y:S01]  /*5f30*/  MUFU.EX2 R131, R6 ;  /* 0x0000000600837308 */ /* 0x0007220000000800 */
[C---:B------:R-:W-:Y:S01]  /*5f40*/  PRMT R194, R7.reuse, 0x7610, R194 ;  /* 0x0000761007c27816 */ /* 0x040fe200000000c2 */
[----:B-1----:R-:W-:Y:S01]  /*5f50*/  HMMA.16816.F32 R40, R16, R14, RZ ;  /* 0x0000000e1028723c */ /* 0x002fe200000018ff */
[----:B------:R-:W-:Y:S02]  /*5f60*/  PRMT R193, R7, 0x7632, R193 ;  /* 0x0000763207c17816 */ /* 0x000fe400000000c1 */
[----:B------:R-:W-:-:S02]  /*5f70*/  ISETP.GT.U32.AND P3, PT, R149, UR4, PT ;  /* 0x0000000495007c0c */ /* 0x000fc4000bf64070 */
[----:B------:R-:W-:Y:S02]  /*5f80*/  @P4 PRMT R199, R233, 0x5410, RZ ;  /* 0x00005410e9c74816 */ /* 0x000fe400000000ff */
[----:B------:R-:W-:Y:S01]  /*5f90*/  ISETP.GT.U32.AND P4, PT, R123, UR4, PT ;  /* 0x000000047b007c0c */ /* 0x000fe2000bf84070 */
[----:B------:R-:W-:Y:S01]  /*5fa0*/  HMMA.16816.F32 R64, R16, R12, RZ ;  /* 0x0000000c1040723c */ /* 0x000fe200000018ff */
[----:B---3--:R-:W-:-:S07]  /*5fb0*/  F2FP.F16.F32.PACK_AB R6, R104, R129 ;  /* 0x000000816806723e */ /* 0x008fce00000000ff */
[C---:B--2---:R-:W-:Y:S01]  /*5fc0*/  HMMA.16816.F32 R24, R16.reuse, R20, RZ ;  /* 0x000000141018723c */ /* 0x044fe200000018ff */
[----:B----4-:R-:W-:Y:S01]  /*5fd0*/  F2FP.F16.F32.PACK_AB R7, R131, R139 ;  /* 0x0000008b8307723e */ /* 0x010fe200000000ff */
[----:B------:R-:W-:Y:S01]  /*5fe0*/  @P3 HADD2 R237, -R198.H0_H0, -RZ.H0_H0 ;  /* 0xa00000ffc6ed3230 */ /* 0x000fe20000000900 */
[C---:B------:R-:W-:Y:S02]  /*5ff0*/  PRMT R192, R6.reuse, 0x7610, R192 ;  /* 0x0000761006c07816 */ /* 0x040fe400000000c0 */
[----:B------:R-:W-:Y:S01]  /*6000*/  PRMT R179, R6, 0x7632, R179 ;  /* 0x0000763206b37816 */ /* 0x000fe200000000b3 */
[----:B------:R-:W-:Y:S01]  /*6010*/  IMAD.MOV.U32 R6, RZ, RZ, R86 ;  /* 0x000000ffff067224 */ /* 0x000fe200078e0056 */
[C---:B------:R-:W-:Y:S01]  /*6020*/  PRMT R178, R7.reuse, 0x7610, R178 ;  /* 0x0000761007b27816 */ /* 0x040fe200000000b2 */
[----:B------:R-:W-:Y:S01]  /*6030*/  HMMA.16816.F32 R20, R16, R22, RZ ;  /* 0x000000161014723c */ /* 0x000fe200000018ff */
[----:B------:R-:W-:Y:S01]  /*6040*/  PRMT R177, R7, 0x7632, R177 ;  /* 0x0000763207b17816 */ /* 0x000fe200000000b1 */
[----:B------:R-:W-:Y:S01]  /*6050*/  @P4 HADD2 R245, -R179.H0_H0, -RZ.H0_H0 ;  /* 0xa00000ffb3f54230 */ /* 0x000fe20000000900 */
[----:B------:R-:W-:-:S02]  /*6060*/  LOP3.LUT R6, R6, 0xff, RZ, 0xc0, !PT ;  /* 0x000000ff06067812 */ /* 0x000fc400078ec0ff */
[----:B------:R-:W-:Y:S02]  /*6070*/  PRMT R7, R192, 0x5410, R179 ;  /* 0x00005410c0077816 */ /* 0x000fe400000000b3 */
[----:B------:R-:W-:Y:S01]  /*6080*/  PRMT R6, R6, 0x5410, R123 ;  /* 0x0000541006067816 */ /* 0x000fe2000000007b */
[C---:B------:R-:W-:Y:S01]  /*6090*/  HMMA.16816.F32 R36, R16.reuse, R28, RZ ;  /* 0x0000001c1024723c */ /* 0x040fe200000018ff */
[----:B------:R-:W-:Y:S02]  /*60a0*/  @P3 PRMT R198, R237, 0x5410, RZ ;  /* 0x00005410edc63816 */ /* 0x000fe400000000ff */
[----:B------:R-:W-:Y:S02]  /*60b0*/  ISETP.GT.U32.AND P3, PT, R122, UR4, PT ;  /* 0x000000047a007c0c */ /* 0x000fe4000bf64070 */
[----:B------:R-:W-:Y:S02]  /*60c0*/  HSET2.LE.AND R6, R6, R0, PT ;  /* 0x0000000006067233 */ /* 0x000fe40003803000 */
[----:B------:R-:W-:Y:S01]  /*60d0*/  @P4 PRMT R179, R245, 0x5410, RZ ;  /* 0x00005410f5b34816 */ /* 0x000fe200000000ff */
[----:B------:R-:W-:Y:S02]  /*60e0*/  HMMA.16816.F32 R28, R16, R30, RZ ;  /* 0x0000001e101c723c */ /* 0x000fe400000018ff */
[----:B------:R-:W-:-:S02]  /*60f0*/  LOP3.LUT R14, R7, R6, RZ, 0xc0, !PT ;  /* 0x00000006070e7212 */ /* 0x000fc400078ec0ff */
[----:B------:R-:W-:Y:S02]  /*6100*/  LOP3.LUT R6, R8, 0xff00ff, RZ, 0xc0, !PT ;  /* 0x00ff00ff08067812 */ /* 0x000fe400078ec0ff */
[C---:B------:R-:W-:Y:S02]  /*6110*/  LOP3.LUT R7, R10.reuse, 0xffff, RZ, 0xc0, !PT ;  /* 0x0000ffff0a077812 */ /* 0x040fe400078ec0ff */
[----:B------:R-:W-:Y:S01]  /*6120*/  PRMT R8, R10, 0x7632, R8 ;  /* 0x000076320a087816 */ /* 0x000fe20000000008 */
[----:B------:R-:W-:Y:S01]  /*6130*/  @P3 HADD2 R244, -R178.H0_H0, -RZ.H0_H0 ;  /* 0xa00000ffb2f43230 */ /* 0x000fe20000000900 */
[----:B------:R-:W-:Y:S02]  /*6140*/  HSET2.LE.AND R6, R6, R0, PT ;  /* 0x0000000006067233 */ /* 0x000fe40003803000 */
[----:B------:R-:W-:Y:S02]  /*6150*/  SHF.R.U32.HI R238, RZ, 0x8, R7 ;  /* 0x00000008ffee7819 */ /* 0x000fe40000011607 */
[----:B------:R-:W-:-:S02]  /*6160*/  PRMT R7, R178, 0x5410, R177 ;  /* 0x00005410b2077816 */ /* 0x000fc400000000b1 */
[----:B------:R-:W-:Y:S02]  /*6170*/  LOP3.LUT R101, R8, 0xff, RZ, 0xc0, !PT ;  /* 0x000000ff08657812 */ /* 0x000fe400078ec0ff */
[----:B------:R-:W-:Y:S02]  /*6180*/  LOP3.LUT R15, R7, R6, RZ, 0xc0, !PT ;  /* 0x00000006070f7212 */ /* 0x000fe400078ec0ff */
[----:B------:R-:W-:Y:S02]  /*6190*/  PRMT R6, R102, 0x5410, R238 ;  /* 0x0000541066067816 */ /* 0x000fe400000000ee */
[----:B------:R-:W-:Y:S02]  /*61a0*/  PRMT R7, R101, 0x5410, R120 ;  /* 0x0000541065077816 */ /* 0x000fe40000000078 */
[----:B------:R-:W-:Y:S02]  /*61b0*/  PRMT R8, R197, 0x5410, R196 ;  /* 0x00005410c5087816 */ /* 0x000fe400000000c4 */
[----:B------:R-:W-:-:S02]  /*61c0*/  HSET2.LE.AND R6, R6, R0, PT ;  /* 0x0000000006067233 */ /* 0x000fc40003803000 */
[----:B------:R-:W-:Y:S02]  /*61d0*/  HSET2.LE.AND R7, R7, R0, PT ;  /* 0x0000000007077233 */ /* 0x000fe40003803000 */
[----:B------:R-:W-:Y:S02]  /*61e0*/  ISETP.LE.U32.AND P1, PT, R101, UR4, PT ;  /* 0x0000000465007c0c */ /* 0x000fe4000bf23070 */
[----:B------:R-:W-:Y:S02]  /*61f0*/  LOP3.LUT R12, R8, R6, RZ, 0xc0, !PT ;  /* 0x00000006080c7212 */ /* 0x000fe400078ec0ff */
[----:B------:R-:W-:Y:S01]  /*6200*/  PRMT R6, R194, 0x5410, R193 ;  /* 0x00005410c2067816 */ /* 0x000fe200000000c1 */
[----:B------:R-:W-:Y:S01]  /*6210*/  HMMA.16816.F32 R8, R16, R60, RZ ;  /* 0x0000003c1008723c */ /* 0x000fe200000018ff */
[----:B------:R-:W-:Y:S02]  /*6220*/  @P3 PRMT R178, R244, 0x5410, RZ ;  /* 0x00005410f4b23816 */ /* 0x000fe400000000ff */
[----:B------:R-:W-:Y:S01]  /*6230*/  LOP3.LUT R13, R6, R7, RZ, 0xc0, !PT ;  /* 0x00000007060d7212 */ /* 0x000fe200078ec0ff */
[----:B------:R-:W-:-:S02]  /*6240*/  VIADD R6, R85, 0x18000 ;  /* 0x0001800055067836 */ /* 0x000fc40000000000 */
[----:B------:R-:W-:Y:S02]  /*6250*/  VIADD R7, R85, 0x18040 ;  /* 0x0001804055077836 */ /* 0x000fe40000000000 */
[----:B------:R-:W-:Y:S02]  /*6260*/  @P0 VIADD R7, R6, 0xffffffc0 ;  /* 0xffffffc006070836 */ /* 0x000fe40000000000 */
[----:B------:R-:W-:Y:S01]  /*6270*/  @!P1 HADD2 R236, -R194.H0_H0, -RZ.H0_H0 ;  /* 0xa00000ffc2ec9230 */ /* 0x000fe20000000900 */
[----:B------:R-:W-:Y:S01]  /*6280*/  HMMA.16816.F32 R72, R12, R58, R40 ;  /* 0x0000003a0c48723c */ /* 0x000fe20000001828 */
[----:B------:R-:W1:Y:S01]  /*6290*/  LDSM.16.MT88.4 R40, [R85+0x18800] ;  /* 0x018800005528783b */ /* 0x000e620000004200 */
[----:B------:R-:W-:Y:S02]  /*62a0*/  IMAD.U32 R6, RZ, RZ, UR29 ;  /* 0x0000001dff067e24 */ /* 0x000fe4000f8e00ff */
[----:B------:R-:W-:Y:S02]  /*62b0*/  @!P1 PRMT R194, R236, 0x5410, RZ ;  /* 0x00005410ecc29816 */ /* 0x000fe400000000ff */
[----:B------:R-:W-:-:S02]  /*62c0*/  ISETP.LE.U32.AND P1, PT, R120, UR4, PT ;  /* 0x0000000478007c0c */ /* 0x000fc4000bf23070 */
[----:B------:R-:W-:Y:S01]  /*62d0*/  LOP3.LUT R6, R6, UR27, R153, 0x96, !PT ;  /* 0x0000001b06067c12 */ /* 0x000fe2000f8e9699 */
[C---:B------:R-:W-:Y:S01]  /*62e0*/  HMMA.16816.F32 R76, R12.reuse, R48, R24 ;  /* 0x000000300c4c723c */ /* 0x040fe20000001818 */
[----:B------:R-:W-:Y:S07]  /*62f0*/  LDSM.16.MT88.4 R152, [R5+0x19800] ;  /* 0x019800000598783b */ /* 0x000fee0000004200 */
[----:B------:R-:W-:Y:S01]  /*6300*/  HMMA.16816.F32 R108, R12, R44, R8 ;  /* 0x0000002c0c6c723c */ /* 0x000fe20000001808 */
[----:B------:R-:W-:-:S04]  /*6310*/  IMAD.WIDE.U32 R8, R6, -0x326172a9, RZ ;  /* 0xcd9e8d5706087825 */ /* 0x000fc800078e00ff */
[----:B------:R-:W-:Y:S01]  /*6320*/  FFMA.FTZ R6, R70, UR5, -R2 ;  /* 0x0000000546067c23 */ /* 0x000fe20008010802 */
[----:B------:R-:W-:-:S03]  /*6330*/  @!P1 HADD2 R239, -R193.H0_H0, -RZ.H0_H0 ;  /* 0xa00000ffc1ef9230 */ /* 0x000fc60000000900 */
[----:B------:R2:W-:Y:S01]  /*6340*/  MUFU.EX2 R136, R6 ;  /* 0x0000000600887308 */ /* 0x0005e20000000800 */
[----:B------:R-:W-:Y:S01]  /*6350*/  LOP3.LUT R10, R146, UR18, R9, 0x96, !PT ;  /* 0x00000012920a7c12 */ /* 0x000fe2000f8e9609 */
[----:B------:R-:W-:Y:S01]  /*6360*/  HMMA.16816.F32 R24, R16, R32, RZ ;  /* 0x000000201018723c */ /* 0x000fe200000018ff */
[----:B------:R-:W-:Y:S01]  /*6370*/  FFMA.FTZ R9, R88, UR5, -R2 ;  /* 0x0000000558097c23 */ /* 0x000fe20008010802 */
[----:B------:R-:W-:Y:S02]  /*6380*/  @!P1 PRMT R193, R239, 0x5410, RZ ;  /* 0x00005410efc19816 */ /* 0x000fe400000000ff */
[----:B------:R-:W-:Y:S02]  /*6390*/  IMAD.WIDE.U32 R10, R10, -0x2daee0ad, RZ ;  /* 0xd2511f530a0a7825 */ /* 0x000fe400078e00ff */
[----:B------:R3:W-:Y:S02]  /*63a0*/  MUFU.EX2 R140, R9 ;  /* 0x00000009008c7308 */ /* 0x0007e40000000800 */
[----:B------:R-:W-:Y:S01]  /*63b0*/  HMMA.16816.F32 R80, R12, R50, R20 ;  /* 0x000000320c50723c */ /* 0x000fe20000001814 */
[----:B------:R-:W4:Y:S01]  /*63c0*/  LDSM.16.MT88.4 R48, [R7] ;  /* 0x000000000730783b */ /* 0x000f220000004200 */
[----:B------:R-:W-:-:S02]  /*63d0*/  LOP3.LUT R11, R144, UR16, R11, 0x96, !PT ;  /* 0x00000010900b7c12 */ /* 0x000fc4000f8e960b */
[----:B--2---:R-:W-:-:S04]  /*63e0*/  LOP3.LUT R6, R8, UR17, R235, 0x96, !PT ;  /* 0x0000001108067c12 */ /* 0x004fc8000f8e96eb */
[----:B------:R-:W-:Y:S01]  /*63f0*/  HMMA.16816.F32 R156, R12, R56, R64 ;  /* 0x000000380c9c723c */ /* 0x000fe20000001840 */
[----:B---3--:R-:W-:-:S04]  /*6400*/  IMAD.WIDE.U32 R8, R6, -0x2daee0ad, RZ ;  /* 0xd2511f5306087825 */ /* 0x008fc800078e00ff */
[----:B------:R-:W-:-:S03]  /*6410*/  FFMA.FTZ R6, R89, UR5, -R4 ;  /* 0x0000000559067c23 */ /* 0x000fc60008010804 */
[C---:B------:R-:W-:Y:S01]  /*6420*/  HMMA.16816.F32 R64, R12.reuse, R52, R36 ;  /* 0x000000340c40723c */ /* 0x040fe20000001824 */
[----:B------:R2:W-:Y:S07]  /*6430*/  MUFU.EX2 R147, R6 ;  /* 0x0000000600937308 */ /* 0x0005ee0000000800 */
[----:B-1----:R-:W-:Y:S01]  /*6440*/  HMMA.16816.F32 R240, R12, R40, R24 ;  /* 0x000000280cf0723c */ /* 0x002fe20000001818 */
[----:B------:R-:W-:-:S07]  /*6450*/  IMAD.WIDE.U32 R24, R11, -0x326172a9, RZ ;  /* 0xcd9e8d570b187825 */ /* 0x000fce00078e00ff */
[----:B------:R-:W-:Y:S01]  /*6460*/  HMMA.16816.F32 R56, R12, R54, R28 ;  /* 0x000000360c38723c */ /* 0x000fe2000000181c */
[----:B------:R-:W1:Y:S01]  /*6470*/  LDSM.16.MT88.4 R52, [R7+0x800] ;  /* 0x000800000734783b */ /* 0x000e620000004200 */
[----:B--2---:R-:W-:Y:S01]  /*6480*/  LOP3.LUT R6, R10, UR14, R9, 0x96, !PT ;  /* 0x0000000e0a067c12 */ /* 0x004fe2000f8e9609 */
[----:B------:R-:W-:Y:S01]  /*6490*/  FFMA.FTZ R9, R68, UR5, -R4 ;  /* 0x0000000544097c23 */ /* 0x000fe20008010804 */
[----:B------:R-:W-:-:S04]  /*64a0*/  FFMA.FTZ R10, R69, UR5, -R2 ;  /* 0x00000005450a7c23 */ /* 0x000fc80008010802 */
[C---:B------:R-:W-:Y:S01]  /*64b0*/  HMMA.16816.F32 R20, R16.reuse, R62, RZ ;  /* 0x0000003e1014723c */ /* 0x040fe200000018ff */
[----:B------:R-:W-:Y:S01]  /*64c0*/  IMAD.WIDE.U32 R38, R6, -0x326172a9, RZ ;  /* 0xcd9e8d5706267825 */ /* 0x000fe200078e00ff */
[----:B------:R2:W3:Y:S04]  /*64d0*/  MUFU.EX2 R117, R9 ;  /* 0x0000000900757308 */ /* 0x0004e80000000800 */
[----:B------:R-:W-:Y:S02]  /*64e0*/  LOP3.LUT R6, R24, UR13, R39, 0x96, !PT ;  /* 0x0000000d18067c12 */ /* 0x000fe4000f8e9627 */
[----:B------:R-:W-:Y:S01]  /*64f0*/  HMMA.16816.F32 R28, R16, R34, RZ ;  /* 0x00000022101c723c */ /* 0x000fe200000018ff */
[----:B------:R-:W-:Y:S01]  /*6500*/  LDSM.16.MT88.4 R32, [R5+0x1b000] ;  /* 0x01b000000520783b */ /* 0x000fe20000004200 */
[----:B------:R4:W1:Y:S01]  /*6510*/  MUFU.EX2 R70, R10 ;  /* 0x0000000a00467308 */ /* 0x0008620000000800 */
[----:B------:R-:W-:-:S04]  /*6520*/  IMAD.WIDE.U32 R36, R6, -0x2daee0ad, RZ ;  /* 0xd2511f5306247825 */ /* 0x000fc800078e00ff */
[----:B------:R-:W-:-:S04]  /*6530*/  FFMA.FTZ R6, R94, UR5, -R4 ;  /* 0x000000055e067c23 */ /* 0x000fc80008010804 */
[----:B------:R3:W-:Y:S01]  /*6540*/  MUFU.EX2 R181, R6 ;  /* 0x0000000600b57308 */ /* 0x0007e20000000800 */
[----:B--2---:R-:W-:Y:S01]  /*6550*/  LOP3.LUT R9, R234, UR15, R25, 0x96, !PT ;  /* 0x0000000fea097c12 */ /* 0x004fe2000f8e9619 */
[----:B------:R-:W-:Y:S01]  /*6560*/  HMMA.16816.F32 R112, R12, R46, R20 ;  /* 0x0000002e0c70723c */ /* 0x000fe20000001814 */
[----:B------:R-:W2:Y:S03]  /*6570*/  LDSM.16.MT88.4 R44, [R5+0x19000] ;  /* 0x01900000052c783b */ /* 0x000ea60000004200 */
[----:B----4-:R-:W-:-:S04]  /*6580*/  IMAD.WIDE.U32 R10, R9, -0x2daee0ad, RZ ;  /* 0xd2511f53090a7825 */ /* 0x010fc800078e00ff */
[----:B------:R-:W-:Y:S01]  /*6590*/  HMMA.16816.F32 R20, R16, R48, RZ ;  /* 0x000000301014723c */ /* 0x000fe200000018ff */
[----:B------:R-:W-:Y:S01]  /*65a0*/  LOP3.LUT R9, R10, UR9, R37, 0x96, !PT ;  /* 0x000000090a097c12 */ /* 0x000fe2000f8e9625 */
[----:B------:R-:W-:Y:S01]  /*65b0*/  FFMA.FTZ R10, R98, UR5, -R2 ;  /* 0x00000005620a7c23 */ /* 0x000fe20008010802 */
[----:B------:R-:W-:Y:S01]  /*65c0*/  LOP3.LUT R26, R8, UR12, R11, 0x96, !PT ;  /* 0x0000000c081a7c12 */ /* 0x000fe2000f8e960b */
[----:B------:R-:W-:Y:S01]  /*65d0*/  FFMA.FTZ R8, R95, UR5, -R4 ;  /* 0x000000055f087c23 */ /* 0x000fe20008010804 */
[----:B---3--:R-:W-:Y:S01]  /*65e0*/  F2FP.F16.F32.PACK_AB R6, R117, R147 ;  /* 0x000000937506723e */ /* 0x008fe200000000ff */
[----:B------:R-:W-:Y:S01]  /*65f0*/  IMAD.WIDE.U32 R24, R9, -0x326172a9, RZ ;  /* 0xcd9e8d5709187825 */ /* 0x000fe200078e00ff */
[----:B------:R3:W-:Y:S01]  /*6600*/  MUFU.EX2 R138, R10 ;  /* 0x0000000a008a7308 */ /* 0x0007e20000000800 */
[----:B------:R-:W-:Y:S01]  /*6610*/  HMMA.16816.F32 R228, R12, R42, R28 ;  /* 0x0000002a0ce4723c */ /* 0x000fe2000000181c */
[C---:B------:R-:W-:Y:S01]  /*6620*/  PRMT R175, R6.reuse, 0x7610, R175 ;  /* 0x0000761006af7816 */ /* 0x040fe200000000af */
[----:B------:R-:W4:Y:S01]  /*6630*/  LDSM.16.MT88.4 R40, [R5+0x1d000] ;  /* 0x01d000000528783b */ /* 0x000f220000004200 */
[----:B------:R-:W-:Y:S01]  /*6640*/  PRMT R176, R6, 0x7632, R176 ;  /* 0x0000763206b07816 */ /* 0x000fe200000000b0 */
[----:B------:R-:W-:Y:S01]  /*6650*/  IMAD.MOV.U32 R6, RZ, RZ, R24 ;  /* 0x000000ffff067224 */ /* 0x000fe200078e0018 */
[----:B------:R-:W-:-:S02]  /*6660*/  PRMT R106, R24, 0x7773, RZ ;  /* 0x00007773186a7816 */ /* 0x000fc400000000ff */
[----:B------:R-:W-:Y:S01]  /*6670*/  PRMT R107, R24, 0x7772, RZ ;  /* 0x00007772186b7816 */ /* 0x000fe200000000ff */
[----:B------:R2:W2:Y:S01]  /*6680*/  MUFU.EX2 R143, R8 ;  /* 0x00000008008f7308 */ /* 0x0004a20000000800 */
[----:B------:R-:W-:-:S03]  /*6690*/  LOP3.LUT R9, R6, 0xff, RZ, 0xc0, !PT ;  /* 0x000000ff06097812 */ /* 0x000fc600078ec0ff */
[----:B-1----:R-:W-:Y:S01]  /*66a0*/  HMMA.16816.F32 R220, R12, R52, R20 ;  /* 0x000000340cdc723c */ /* 0x002fe20000001814 */
[----:B------:R-:W-:Y:S01]  /*66b0*/  PRMT R6, R107, 0x5410, R106 ;  /* 0x000054106b067816 */ /* 0x000fe2000000006a */
[----:B------:R-:W-:Y:S01]  /*66c0*/  IMAD.WIDE.U32 R20, R26, -0x326172a9, RZ ;  /* 0xcd9e8d571a147825 */ /* 0x000fe200078e00ff */
[----:B------:R-:W-:Y:S02]  /*66d0*/  PRMT R105, R24, 0x7771, RZ ;  /* 0x0000777118697816 */ /* 0x000fe400000000ff */
[----:B------:R-:W-:Y:S01]  /*66e0*/  LOP3.LUT R11, R6, 0xff00ff, RZ, 0xc0, !PT ;  /* 0x00ff00ff060b7812 */ /* 0x000fe200078ec0ff */
[----:B------:R-:W-:Y:S01]  /*66f0*/  IMAD.MOV.U32 R26, RZ, RZ, R104 ;  /* 0x000000ffff1a7224 */ /* 0x000fe200078e0068 */
[----:B------:R-:W-:Y:S01]  /*6700*/  PRMT R6, R9, 0x5410, R105 ;  /* 0x0000541009067816 */ /* 0x000fe20000000069 */
[----:B------:R-:W-:Y:S01]  /*6710*/  HMMA.16816.F32 R28, R16, R50, RZ ;  /* 0x00000032101c723c */ /* 0x000fe200000018ff */
[----:B---3--:R-:W-:Y:S01]  /*6720*/  PRMT R10, R175, 0x5410, R176 ;  /* 0x00005410af0a7816 */ /* 0x008fe200000000b0 */
[----:B------:R-:W-:Y:S01]  /*6730*/  LDSM.16.MT88.4 R48, [R5+0x1b800] ;  /* 0x01b800000530783b */ /* 0x000fe20000004200 */
[----:B------:R-:W-:-:S02]  /*6740*/  HSET2.LE.AND R11, R11, R0, PT ;  /* 0x000000000b0b7233 */ /* 0x000fc40003803000 */
[----:B------:R-:W-:Y:S02]  /*6750*/  HSET2.LE.AND R6, R6, R0, PT ;  /* 0x0000000006067233 */ /* 0x000fe40003803000 */
[----:B--2---:R-:W-:-:S03]  /*6760*/  F2FP.F16.F32.PACK_AB R8, R70, R140 ;  /* 0x0000008c4608723e */ /* 0x004fc600000000ff */
[----:B------:R-:W-:Y:S02]  /*6770*/  LOP3.LUT R10, R10, R6, RZ, 0xc0, !PT ;  /* 0x000000060a0a7212 */ /* 0x000fe400078ec0ff */
[C---:B------:R-:W-:Y:S02]  /*6780*/  PRMT R174, R8.reuse, 0x7632, R174 ;  /* 0x0000763208ae7816 */ /* 0x040fe400000000ae */
[----:B------:R-:W-:Y:S02]  /*6790*/  PRMT R173, R8, 0x7610, R173 ;  /* 0x0000761008ad7816 */ /* 0x000fe400000000ad */
[----:B------:R-:W-:Y:S02]  /*67a0*/  F2FP.F16.F32.PACK_AB R8, R143, R181 ;  /* 0x000000b58f08723e */ /* 0x000fe400000000ff */
[----:B------:R-:W-:Y:S02]  /*67b0*/  PRMT R6, R173, 0x5410, R174 ;  /* 0x00005410ad067816 */ /* 0x000fe400000000ae */
[----:B------:R-:W-:Y:S01]  /*67c0*/  PRMT R172, R8, 0x7610, R172 ;  /* 0x0000761008ac7816 */ /* 0x000fe200000000ac */
[----:B------:R-:W-:Y:S01]  /*67d0*/  HMMA.16816.F32 R216, R12, R54, R28 ;  /* 0x000000360cd8723c */ /* 0x000fe2000000181c */
[----:B------:R-:W-:Y:S01]  /*67e0*/  LOP3.LUT R11, R6, R11, RZ, 0xc0, !PT ;  /* 0x0000000b060b7212 */ /* 0x000fe200078ec0ff */
[----:B------:R-:W1:Y:S01]  /*67f0*/  LDSM.16.MT88.4 R28, [R5+0x1f000] ;  /* 0x01f00000051c783b */ /* 0x000e620000004200 */
[----:B------:R-:W-:-:S02]  /*6800*/  LOP3.LUT R6, R20, UR8, R25, 0x96, !PT ;  /* 0x0000000814067c12 */ /* 0x000fc4000f8e9619 */
[----:B------:R-:W-:Y:S02]  /*6810*/  PRMT R171, R8, 0x7632, R171 ;  /* 0x0000763208ab7816 */ /* 0x000fe400000000ab */
[C---:B------:R-:W-:Y:S02]  /*6820*/  LOP3.LUT R9, R6.reuse, 0xffff, RZ, 0xc0, !PT ;  /* 0x0000ffff06097812 */ /* 0x040fe400078ec0ff */
[C---:B------:R-:W-:Y:S02]  /*6830*/  LOP3.LUT R104, R6.reuse, 0xff, RZ, 0xc0, !PT ;  /* 0x000000ff06687812 */ /* 0x040fe400078ec0ff */
[----:B------:R-:W-:Y:S02]  /*6840*/  SHF.R.U32.HI R226, RZ, 0x8, R9 ;  /* 0x00000008ffe27819 */ /* 0x000fe40000011609 */
[----:B------:R-:W-:Y:S02]  /*6850*/  PRMT R20, R6, 0x7632, R20 ;  /* 0x0000763206147816 */ /* 0x000fe40000000014 */
[----:B------:R-:W-:-:S02]  /*6860*/  SHF.R.U32.HI R94, RZ, 0x18, R6 ;  /* 0x00000018ff5e7819 */ /* 0x000fc40000011606 */
[----:B------:R-:W-:Y:S02]  /*6870*/  PRMT R6, R104, 0x5410, R226 ;  /* 0x0000541068067816 */ /* 0x000fe400000000e2 */
[----:B------:R-:W-:Y:S02]  /*6880*/  F2FP.F16.F32.PACK_AB R8, R138, R136 ;  /* 0x000000888a08723e */ /* 0x000fe400000000ff */
[----:B------:R-:W-:Y:S01]  /*6890*/  LOP3.LUT R95, R20, 0xff, RZ, 0xc0, !PT ;  /* 0x000000ff145f7812 */ /* 0x000fe200078ec0ff */
[----:B------:R-:W-:Y:S01]  /*68a0*/  FFMA.FTZ R20, R71, UR5, -R2 ;  /* 0x0000000547147c23 */ /* 0x000fe20008010802 */
[C---:B------:R-:W-:Y:S02]  /*68b0*/  PRMT R170, R8.reuse, 0x7610, R170 ;  /* 0x0000761008aa7816 */ /* 0x040fe400000000aa */
[----:B------:R-:W-:Y:S01]  /*68c0*/  PRMT R169, R8, 0x7632, R169 ;  /* 0x0000763208a97816 */ /* 0x000fe200000000a9 */
[----:B------:R-:W-:Y:S01]  /*68d0*/  MUFU.EX2 R68, R20 ;  /* 0x0000001400447308 */ /* 0x000fe20000000800 */
[----:B------:R-:W-:-:S02]  /*68e0*/  HSET2.LE.AND R6, R6, R0, PT ;  /* 0x0000000006067233 */ /* 0x000fc40003803000 */
[----:B------:R-:W-:Y:S02]  /*68f0*/  PRMT R9, R95, 0x5410, R94 ;  /* 0x000054105f097816 */ /* 0x000fe4000000005e */
[----:B------:R-:W-:Y:S02]  /*6900*/  PRMT R8, R172, 0x5410, R171 ;  /* 0x00005410ac087816 */ /* 0x000fe400000000ab */
[----:B------:R-:W-:Y:S02]  /*6910*/  ISETP.LE.U32.AND P3, PT, R94, UR4, PT ;  /* 0x000000045e007c0c */ /* 0x000fe4000bf63070 */
[----:B------:R-:W-:Y:S02]  /*6920*/  HSET2.LE.AND R9, R9, R0, PT ;  /* 0x0000000009097233 */ /* 0x000fe40003803000 */
[----:B------:R-:W-:Y:S02]  /*6930*/  LOP3.LUT R8, R8, R6, RZ, 0xc0, !PT ;  /* 0x0000000608087212 */ /* 0x000fe400078ec0ff */
[----:B------:R-:W-:-:S02]  /*6940*/  PRMT R6, R170, 0x5410, R169 ;  /* 0x00005410aa067816 */ /* 0x000fc400000000a9 */
[----:B------:R-:W-:Y:S02]  /*6950*/  ISETP.LE.U32.AND P4, PT, R104, UR4, PT ;  /* 0x0000000468007c0c */ /* 0x000fe4000bf83070 */
[----:B------:R-:W-:Y:S01]  /*6960*/  LOP3.LUT R9, R6, R9, RZ, 0xc0, !PT ;  /* 0x0000000906097212 */ /* 0x000fe200078ec0ff */
[----:B------:R-:W-:Y:S02]  /*6970*/  FFMA.FTZ R6, R90, UR5, -R2 ;  /* 0x000000055a067c23 */ /* 0x000fe40008010802 */
[----:B------:R-:W-:Y:S02]  /*6980*/  @!P3 HADD2 R251, -R169.H0_H0, -RZ.H0_H0 ;  /* 0xa00000ffa9fbb230 */ /* 0x000fe40000000900 */
[----:B------:R2:W3:Y:S02]  /*6990*/  MUFU.EX2 R203, R6 ;  /* 0x0000000600cb7308 */ /* 0x0004e40000000800 */
[----:B------:R-:W-:Y:S01]  /*69a0*/  HMMA.16816.F32 R156, R8, R44, R156 ;  /* 0x0000002c089c723c */ /* 0x000fe2000000189c */
[----:B------:R-:W-:-:S03]  /*69b0*/  @!P3 PRMT R169, R251, 0x5410, RZ ;  /* 0x00005410fba9b816 */ /* 0x000fc600000000ff */
[----:B------:R-:W-:-:S04]  /*69c0*/  @!P4 HADD2 R250, -R172.H0_H0, -RZ.H0_H0 ;  /* 0xa00000ffacfac230 */ /* 0x000fc80000000900 */
[C---:B------:R-:W-:Y:S01]  /*69d0*/  HMMA.16816.F32 R44, R8.reuse, R46, R72 ;  /* 0x0000002e082c723c */ /* 0x040fe20000001848 */
[----:B------:R-:W-:Y:S01]  /*69e0*/  LDSM.16.MT88.4 R72, [R7+0x2000] ;  /* 0x002000000748783b */ /* 0x000fe20000004200 */
[----:B------:R-:W-:Y:S02]  /*69f0*/  @!P4 PRMT R172, R250, 0x5410, RZ ;  /* 0x00005410faacc816 */ /* 0x000fe400000000ff */
[----:B------:R-:W-:Y:S01]  /*6a00*/  ISETP.GT.U32.AND P4, PT, R106, UR4, PT ;  /* 0x000000046a007c0c */ /* 0x000fe2000bf84070 */
[----:B--2---:R-:W-:Y:S01]  /*6a10*/  FFMA.FTZ R6, R91, UR5, -R2 ;  /* 0x000000055b067c23 */ /* 0x004fe20008010802 */
[----:B---3--:R-:W-:Y:S02]  /*6a20*/  F2FP.F16.F32.PACK_AB R23, R203, R68 ;  /* 0x00000044cb17723e */ /* 0x008fe400000000ff */
[----:B------:R-:W-:Y:S01]  /*6a30*/  HMMA.16816.F32 R52, R8, R32, R64 ;  /* 0x000000200834723c */ /* 0x000fe20000001840 */
[----:B------:R2:W-:Y:S01]  /*6a40*/  MUFU.EX2 R144, R6 ;  /* 0x0000000600907308 */ /* 0x0005e20000000800 */
[----:B------:R-:W-:-:S02]  /*6a50*/  PRMT R125, R23, 0x7610, R125 ;  /* 0x00007610177d7816 */ /* 0x000fc4000000007d */
[----:B------:R-:W-:Y:S01]  /*6a60*/  PRMT R124, R23, 0x7632, R124 ;  /* 0x00007632177c7816 */ /* 0x000fe2000000007c */
[----:B------:R-:W-:-:S03]  /*6a70*/  IMAD.MOV.U32 R23, RZ, RZ, R131 ;  /* 0x000000ffff177224 */ /* 0x000fc600078e0083 */
[C---:B------:R-:W-:Y:S01]  /*6a80*/  HMMA.16816.F32 R60, R8.reuse, R34, R56 ;  /* 0x00000022083c723c */ /* 0x040fe20000001838 */
[----:B------:R-:W-:Y:S07]  /*6a90*/  LDSM.16.MT88.4 R32, [R85+0x1a000] ;  /* 0x01a000005520783b */ /* 0x000fee0000004200 */
[----:B----4-:R-:W-:Y:S01]  /*6aa0*/  HMMA.16816.F32 R76, R8, R40, R76 ;  /* 0x00000028084c723c */ /* 0x010fe2000000184c */
[----:B--2---:R-:W-:Y:S01]  /*6ab0*/  FFMA.FTZ R6, R92, UR5, -R4 ;  /* 0x000000055c067c23 */ /* 0x004fe20008010804 */
[----:B------:R-:W-:-:S03]  /*6ac0*/  IMAD.IADD R92, R116, 0x1, R7 ;  /* 0x00000001745c7824 */ /* 0x000fc600078e0207 */
[----:B------:R2:W-:Y:S03]  /*6ad0*/  MUFU.EX2 R145, R6 ;  /* 0x0000000600917308 */ /* 0x0005e60000000800 */
[C---:B------:R-:W-:Y:S01]  /*6ae0*/  HMMA.16816.F32 R40, R8.reuse, R42, R80 ;  /* 0x0000002a0828723c */ /* 0x040fe20000001850 */
[----:B------:R-:W3:Y:S04]  /*6af0*/  LDSM.16.MT88.4 R56, [R92] ;  /* 0x000000005c38783b */ /* 0x000ee80000004200 */
[----:B------:R-:W-:Y:S03]  /*6b00*/  LDSM.16.MT88.4 R80, [R5+0x1d800] ;  /* 0x01d800000550783b */ /* 0x000fe60000004200 */
[----:B-1----:R-:W-:Y:S01]  /*6b10*/  HMMA.16816.F32 R108, R8, R28, R108 ;  /* 0x0000001c086c723c */ /* 0x002fe2000000186c */
[----:B------:R-:W-:Y:S04]  /*6b20*/  LDSM.16.MT88.4 R88, [R92+0x2000] ;  /* 0x002000005c58783b */ /* 0x000fe80000004200 */
[----:B------:R-:W-:Y:S01]  /*6b30*/  LDSM.16.MT88.4 R64, [R92+0x2800] ;  /* 0x002800005c40783b */ /* 0x000fe20000004200 */
[----:B--2---:R-:W-:-:S02]  /*6b40*/  FFMA.FTZ R6, R96, UR5, -R4 ;  /* 0x0000000560067c23 */ /* 0x004fc40008010804 */
[----:B------:R-:W-:Y:S02]  /*6b50*/  HMMA.16816.F32 R112, R8, R30, R112 ;  /* 0x0000001e0870723c */ /* 0x000fe40000001870 */
[----:B------:R1:W2:Y:S02]  /*6b60*/  MUFU.EX2 R118, R6 ;  /* 0x0000000600767308 */ /* 0x0002a40000000800 */
[--C-:B-1----:R-:W-:Y:S01]  /*6b70*/  FFMA.FTZ R6, R93, UR5, -R4.reuse ;  /* 0x000000055d067c23 */ /* 0x102fe20008010804 */
[----:B------:R-:W-:Y:S01]  /*6b80*/  FFMA.FTZ R4, R97, UR5, -R4 ;  /* 0x0000000561047c23 */ /* 0x000fe20008010804 */
[----:B--2---:R-:W-:-:S04]  /*6b90*/  F2FP.F16.F32.PACK_AB R25, R118, R145 ;  /* 0x000000917619723e */ /* 0x004fc800000000ff */
[----:B------:R1:W-:Y:S01]  /*6ba0*/  MUFU.EX2 R146, R6 ;  /* 0x0000000600927308 */ /* 0x0003e20000000800 */
[----:B---3--:R-:W-:Y:S01]  /*6bb0*/  HMMA.16816.F32 R28, R16, R56, RZ ;  /* 0x00000038101c723c */ /* 0x008fe200000018ff */
[C---:B------:R-:W-:Y:S02]  /*6bc0*/  PRMT R127, R25.reuse, 0x7610, R127 ;  /* 0x00007610197f7816 */ /* 0x040fe4000000007f */
[----:B------:R-:W-:-:S04]  /*6bd0*/  PRMT R126, R25, 0x7632, R126 ;  /* 0x00007632197e7816 */ /* 0x000fc8000000007e */
[----:B------:R2:W3:Y:S01]  /*6be0*/  MUFU.EX2 R202, R4 ;  /* 0x0000000400ca7308 */ /* 0x0004e20000000800 */
[----:B------:R-:W-:Y:S01]  /*6bf0*/  HMMA.16816.F32 R56, R16, R58, RZ ;  /* 0x0000003a1038723c */ /* 0x000fe200000018ff */
[----:B-1----:R-:W-:-:S05]  /*6c00*/  LOP3.LUT R6, R38, UR10, R21, 0x96, !PT ;  /* 0x0000000a26067c12 */ /* 0x002fca000f8e9615 */
[----:B------:R-:W-:-:S04]  /*6c10*/  IMAD.WIDE.U32 R20, R6, -0x2daee0ad, RZ ;  /* 0xd2511f5306147825 */ /* 0x000fc800078e00ff */
[----:B--2---:R-:W-:Y:S01]  /*6c20*/  FFMA.FTZ R4, R99, UR5, -R2 ;  /* 0x0000000563047c23 */ /* 0x004fe20008010802 */
[--C-:B------:R-:W-:Y:S01]  /*6c30*/  LOP3.LUT R2, R36, UR6, R21.reuse, 0x96, !PT ;  /* 0x0000000624027c12 */ /* 0x100fe2000f8e9615 */
[----:B------:R-:W1:Y:S02]  /*6c40*/  LDSM.16.MT88.4 R96, [R92+0x800] ;  /* 0x000800005c60783b */ /* 0x000e640000004200 */
[----:B------:R2:W4:Y:S01]  /*6c50*/  MUFU.EX2 R27, R4 ;  /* 0x00000004001b7308 */ /* 0x0005220000000800 */
[C---:B------:R-:W-:Y:S02]  /*6c60*/  PRMT R209, R20.reuse, 0x7772, RZ ;  /* 0x0000777214d17816 */ /* 0x040fe400000000ff */
[----:B------:R-:W-:Y:S01]  /*6c70*/  PRMT R224, R20, 0x7773, RZ ;  /* 0x0000777314e07816 */ /* 0x000fe200000000ff */
[----:B------:R3:W4:Y:S01]  /*6c80*/  LDSM.16.MT88.4 R36, [R5+0x1f800] ;  /* 0x01f800000524783b */ /* 0x0007220000004200 */
[C---:B------:R-:W-:Y:S02]  /*6c90*/  LOP3.LUT R6, R2.reuse, 0xffff, RZ, 0xc0, !PT ;  /* 0x0000ffff02067812 */ /* 0x040fe400078ec0ff */
[----:B------:R-:W-:-:S02]  /*6ca0*/  PRMT R21, R2, 0x7632, R21 ;  /* 0x0000763202157816 */ /* 0x000fc40000000015 */
[----:B------:R-:W-:Y:S02]  /*6cb0*/  LOP3.LUT R87, R2, 0xff, RZ, 0xc0, !PT ;  /* 0x000000ff02577812 */ /* 0x000fe400078ec0ff */
[----:B------:R-:W-:Y:S02]  /*6cc0*/  SHF.R.U32.HI R207, RZ, 0x18, R2 ;  /* 0x00000018ffcf7819 */ /* 0x000fe40000011602 */
[----:B------:R-:W-:Y:S02]  /*6cd0*/  PRMT R2, R209, 0x5410, R224 ;  /* 0x00005410d1027816 */ /* 0x000fe400000000e0 */
[----:B------:R-:W-:Y:S01]  /*6ce0*/  PRMT R208, R20, 0x7771, RZ ;  /* 0x0000777114d07816 */ /* 0x000fe200000000ff */
[----:B--2---:R-:W-:Y:S01]  /*6cf0*/  IMAD.MOV.U32 R4, RZ, RZ, R20 ;  /* 0x000000ffff047224 */ /* 0x004fe200078e0014 */
[----:B------:R-:W-:Y:S02]  /*6d00*/  SHF.R.U32.HI R225, RZ, 0x8, R6 ;  /* 0x00000008ffe17819 */ /* 0x000fe40000011606 */
[----:B------:R-:W-:-:S02]  /*6d10*/  LOP3.LUT R93, R21, 0xff, RZ, 0xc0, !PT ;  /* 0x000000ff155d7812 */ /* 0x000fc400078ec0ff */
[----:B------:R-:W-:Y:S02]  /*6d20*/  LOP3.LUT R4, R4, 0xff, RZ, 0xc0, !PT ;  /* 0x000000ff04047812 */ /* 0x000fe400078ec0ff */
[----:B------:R-:W-:Y:S02]  /*6d30*/  LOP3.LUT R21, R2, 0xff00ff, RZ, 0xc0, !PT ;  /* 0x00ff00ff02157812 */ /* 0x000fe400078ec0ff */
[----:B------:R-:W-:Y:S01]  /*6d40*/  PRMT R2, R4, 0x5410, R208 ;  /* 0x0000541004027816 */ /* 0x000fe200000000d0 */
[----:B---3--:R-:W-:Y:S01]  /*6d50*/  IMAD.MOV.U32 R5, RZ, RZ, R128 ;  /* 0x000000ffff057224 */ /* 0x008fe200078e0080 */
[----:B------:R-:W-:Y:S02]  /*6d60*/  PRMT R6, R87, 0x5410, R225 ;  /* 0x0000541057067816 */ /* 0x000fe400000000e1 */
[----:B------:R-:W-:Y:S02]  /*6d70*/  PRMT R22, R93, 0x5410, R207 ;  /* 0x000054105d167816 */ /* 0x000fe400000000cf */
[----:B------:R-:W-:-:S02]  /*6d80*/  HSET2.LE.AND R2, R2, R0, PT ;  /* 0x0000000002027233 */ /* 0x000fc40003803000 */
[--C-:B------:R-:W-:Y:S02]  /*6d90*/  HSET2.LE.AND R4, R21, R0.reuse, PT ;  /* 0x0000000015047233 */ /* 0x100fe40003803000 */
[--C-:B------:R-:W-:Y:S02]  /*6da0*/  HSET2.LE.AND R6, R6, R0.reuse, PT ;  /* 0x0000000006067233 */ /* 0x100fe40003803000 */
[----:B------:R-:W-:Y:S01]  /*6db0*/  HSET2.LE.AND R0, R22, R0, PT ;  /* 0x0000000016007233 */ /* 0x000fe20003803000 */
[----:B-1----:R-:W-:Y:S01]  /*6dc0*/  HMMA.16816.F32 R212, R12, R96, R28 ;  /* 0x000000600cd4723c */ /* 0x002fe2000000181c */
[----:B------:R-:W-:Y:S02]  /*6dd0*/  F2FP.F16.F32.PACK_AB R22, R202, R146 ;  /* 0x00000092ca16723e */ /* 0x000fe400000000ff */
[----:B----4-:R-:W-:Y:S02]  /*6de0*/  F2FP.F16.F32.PACK_AB R21, R27, R144 ;  /* 0x000000901b15723e */ /* 0x010fe400000000ff */
[----:B------:R-:W-:-:S02]  /*6df0*/  PRMT R168, R22, 0x7610, R168 ;  /* 0x0000761016a87816 */ /* 0x000fc400000000a8 */
[----:B------:R-:W-:Y:S01]  /*6e00*/  PRMT R135, R22, 0x7632, R135 ;  /* 0x0000763216877816 */ /* 0x000fe20000000087 */
[----:B------:R-:W-:Y:S01]  /*6e10*/  IMAD.MOV.U32 R22, RZ, RZ, R130 ;  /* 0x000000ffff167224 */ /* 0x000fe200078e0082 */
[C---:B------:R-:W-:Y:S01]  /*6e20*/  PRMT R134, R21.reuse, 0x7610, R134 ;  /* 0x0000761015867816 */ /* 0x040fe20000000086 */
[----:B------:R-:W-:Y:S01]  /*6e30*/  HMMA.16816.F32 R28, R16, R88, RZ ;  /* 0x00000058101c723c */ /* 0x000fe200000018ff */
[----:B------:R-:W-:Y:S01]  /*6e40*/  PRMT R133, R21, 0x7632, R133 ;  /* 0x0000763215857816 */ /* 0x000fe20000000085 */
[----:B------:R-:W-:Y:S01]  /*6e50*/  IMAD.MOV.U32 R89, RZ, RZ, R182 ;  /* 0x000000ffff597224 */ /* 0x000fe200078e00b6 */
[----:B------:R-:W-:Y:S01]  /*6e60*/  PRMT R21, R168, 0x5410, R135 ;  /* 0x00005410a8157816 */ /* 0x000fe20000000087 */
[----:B------:R-:W-:Y:S01]  /*6e70*/  IMAD.MOV.U32 R88, RZ, RZ, R181 ;  /* 0x000000ffff587224 */ /* 0x000fe200078e00b5 */
[----:B------:R-:W-:Y:S02]  /*6e80*/  ISETP.LE.U32.AND P3, PT, R87, UR4, PT ;  /* 0x0000000457007c0c */ /* 0x000fe4000bf63070 */
[----:B------:R-:W-:Y:S01]  /*6e90*/  LOP3.LUT R130, R21, R2, RZ, 0xc0, !PT ;  /* 0x0000000215827212 */ /* 0x000fe200078ec0ff */
[----:B------:R-:W-:Y:S01]  /*6ea0*/  HMMA.16816.F32 R188, R12, R98, R56 ;  /* 0x000000620cbc723c */ /* 0x000fe20000001838 */
[----:B------:R-:W-:Y:S01]  /*6eb0*/  PRMT R2, R134, 0x5410, R133 ;  /* 0x0000541086027816 */ /* 0x000fe20000000085 */
[----:B------:R-:W-:-:S02]  /*6ec0*/  IMAD.MOV.U32 R59, RZ, RZ, R160 ;  /* 0x000000ffff3b7224 */ /* 0x000fc400078e00a0 */
[----:B------:R-:W-:Y:S01]  /*6ed0*/  IMAD.MOV.U32 R56, RZ, RZ, R119 ;  /* 0x000000ffff387224 */ /* 0x000fe200078e0077 */
[----:B------:R-:W-:Y:S01]  /*6ee0*/  LOP3.LUT R131, R2, R4, RZ, 0xc0, !PT ;  /* 0x0000000402837212 */ /* 0x000fe200078ec0ff */
[----:B------:R-:W-:Y:S01]  /*6ef0*/  IMAD.MOV.U32 R4, RZ, RZ, R70 ;  /* 0x000000ffff047224 */ /* 0x000fe200078e0046 */
[----:B------:R-:W-:Y:S01]  /*6f00*/  PRMT R2, R127, 0x5410, R126 ;  /* 0x000054107f027816 */ /* 0x000fe2000000007e */
[----:B------:R-:W-:Y:S02]  /*6f10*/  IMAD.MOV.U32 R57, RZ, RZ, R118 ;  /* 0x000000ffff397224 */ /* 0x000fe400078e0076 */
[----:B------:R-:W-:Y:S01]  /*6f20*/  IMAD.MOV.U32 R58, RZ, RZ, R117 ;  /* 0x000000ffff3a7224 */ /* 0x000fe200078e0075 */
[----:B------:R-:W-:Y:S01]  /*6f30*/  LOP3.LUT R128, R2, R6, RZ, 0xc0, !PT ;  /* 0x0000000602807212 */ /* 0x000fe200078ec0ff */
[----:B------:R-:W-:Y:S01]  /*6f40*/  IMAD.MOV.U32 R6, RZ, RZ, R129 ;  /* 0x000000ffff067224 */ /* 0x000fe200078e0081 */
[----:B------:R-:W-:-:S04]  /*6f50*/  PRMT R2, R125, 0x5410, R124 ;  /* 0x000054107d027816 */ /* 0x000fc8000000007c */
[----:B------:R-:W-:Y:S01]  /*6f60*/  LOP3.LUT R129, R2, R0, RZ, 0xc0, !PT ;  /* 0x0000000002817212 */ /* 0x000fe200078ec0ff */
[----:B------:R-:W-:Y:S01]  /*6f70*/  IMAD.MOV.U32 R2, RZ, RZ, R68 ;  /* 0x000000ffff027224 */ /* 0x000fe200078e0044 */
[----:B------:R-:W-:Y:S01]  /*6f80*/  PRMT R0, R84, 0x7770, RZ ;  /* 0x0000777054007816 */ /* 0x000fe200000000ff */
[----:B------:R-:W-:Y:S03]  /*6f90*/  LDSM.16.MT88.4 R68, [R85+0x1a800] ;  /* 0x01a800005544783b */ /* 0x000fe60000004200 */
[----:B------:R-:W-:Y:S01]  /*6fa0*/  ISETP.LE.U32.AND P6, PT, R0, UR4, PT ;  /* 0x0000000400007c0c */ /* 0x000fe2000bfc3070 */
[C---:B------:R-:W-:Y:S08]  /*6fb0*/  HMMA.16816.F32 R156, R128.reuse, R152, R156 ;  /* 0x00000098809c723c */ /* 0x040ff0000000189c */
[----:B------:R-:W-:Y:S04]  /*6fc0*/  HMMA.16816.F32 R152, R128, R154, R44 ;  /* 0x0000009a8098723c */ /* 0x000fe8000000182c */
[----:B------:R-:W-:-:S04]  /*6fd0*/  @!P6 HADD2 R166, -R206.H0_H0, -RZ.H0_H0 ;  /* 0xa00000ffcea6e230 */ /* 0x000fc80000000900 */
[----:B------:R-:W-:Y:S01]  /*6fe0*/  HMMA.16816.F32 R44, R128, R48, R52 ;  /* 0x00000030802c723c */ /* 0x000fe20000001834 */
[----:B------:R-:W-:Y:S02]  /*6ff0*/  @!P6 PRMT R206, R166, 0x5410, RZ ;  /* 0x00005410a6cee816 */ /* 0x000fe400000000ff */
[----:B------:R-:W-:-:S05]  /*7000*/  ISETP.LE.U32.AND P6, PT, R102, UR4, PT ;  /* 0x0000000466007c0c */ /* 0x000fca000bfc3070 */
[C---:B------:R-:W-:Y:S01]  /*7010*/  HMMA.16816.F32 R48, R128.reuse, R50, R60 ;  /* 0x000000328030723c */ /* 0x040fe2000000183c */
[----:B------:R-:W1:Y:S07]  /*7020*/  LDSM.16.MT88.4 R60, [R7+0x2800] ;  /* 0x00280000073c783b */ /* 0x000e6e0000004200 */
[----:B------:R-:W-:Y:S01]  /*7030*/  HMMA.16816.F32 R108, R128, R36, R108 ;  /* 0x00000024806c723c */ /* 0x000fe2000000186c */
[----:B------:R-:W-:-:S05]  /*7040*/  @!P6 HADD2 R232, -R197.H0_H0, -RZ.H0_H0 ;  /* 0xa00000ffc5e8e230 */ /* 0x000fca0000000900 */
[----:B------:R-:W-:Y:S02]  /*7050*/  @!P6 PRMT R197, R232, 0x5410, RZ ;  /* 0x00005410e8c5e816 */ /* 0x000fe400000000ff */
[----:B------:R-:W-:Y:S01]  /*7060*/  HMMA.16816.F32 R112, R128, R38, R112 ;  /* 0x000000268070723c */ /* 0x000fe20000001870 */
[----:B------:R-:W-:-:S07]  /*7070*/  ISETP.GT.U32.AND P6, PT, R148, UR4, PT ;  /* 0x0000000494007c0c */ /* 0x000fce000bfc4070 */
[----:B------:R-:W-:Y:S01]  /*7080*/  HMMA.16816.F32 R36, R16, R72, RZ ;  /* 0x000000481024723c */ /* 0x000fe200000018ff */
[----:B------:R-:W-:Y:S02]  /*7090*/  IMAD.MOV.U32 R73, RZ, RZ, R163 ;  /* 0x000000ffff497224 */ /* 0x000fe400078e00a3 */
[----:B------:R-:W-:-:S03]  /*70a0*/  IMAD.MOV.U32 R72, RZ, RZ, R162 ;  /* 0x000000ffff487224 */ /* 0x000fc600078e00a2 */
[----:B------:R-:W-:Y:S02]  /*70b0*/  @P6 HADD2 R247, -R177.H0_H0, -RZ.H0_H0 ;  /* 0xa00000ffb1f76230 */ /* 0x000fe40000000900 */
[----:B------:R-:W-:Y:S03]  /*70c0*/  HMMA.16816.F32 R76, R128, R80, R76 ;  /* 0x00000050804c723c */ /* 0x000fe6000000184c */
[----:B------:R-:W-:Y:S02]  /*70d0*/  @P6 PRMT R177, R247, 0x5410, RZ ;  /* 0x00005410f7b16816 */ /* 0x000fe400000000ff */
[----:B------:R-:W-:-:S03]  /*70e0*/  ISETP.LE.U32.AND P6, PT, R95, UR4, PT ;  /* 0x000000045f007c0c */ /* 0x000fc6000bfc3070 */
[----:B------:R-:W-:Y:S08]  /*70f0*/  HMMA.16816.F32 R80, R128, R82, R40 ;  /* 0x000000528050723c */ /* 0x000ff00000001828 */
[----:B------:R-:W-:Y:S02]  /*7100*/  HMMA.16816.F32 R40, R16, R34, RZ ;  /* 0x000000221028723c */ /* 0x000fe400000018ff */
[----:B------:R-:W-:-:S05]  /*7110*/  @!P6 HADD2 R249, -R170.H0_H0, -RZ.H0_H0 ;  /* 0xa00000ffaaf9e230 */ /* 0x000fca0000000900 */
[----:B------:R-:W-:Y:S01]  /*7120*/  @!P6 PRMT R170, R249, 0x5410, RZ ;  /* 0x00005410f9aae816 */ /* 0x000fe200000000ff */
[----:B-1----:R-:W-:Y:S01]  /*7130*/  HMMA.16816.F32 R184, R12, R60, R36 ;  /* 0x0000003c0cb8723c */ /* 0x002fe20000001824 */
[----:B------:R-:W1:Y:S01]  /*7140*/  LDSM.16.MT88.4 R36, [R85+0x1c000] ;  /* 0x01c000005524783b */ /* 0x000e620000004200 */
[----:B------:R-:W-:Y:S01]  /*7150*/  IMAD.MOV.U32 R60, RZ, RZ, R22 ;  /* 0x000000ffff3c7224 */ /* 0x000fe200078e0016 */
[----:B------:R-:W-:Y:S01]  /*7160*/  ISETP.GT.U32.AND P6, PT, R107, UR4, PT ;  /* 0x000000046b007c0c */ /* 0x000fe2000bfc4070 */
[----:B------:R-:W-:-:S04]  /*7170*/  IMAD.MOV.U32 R61, RZ, RZ, R139 ;  /* 0x000000ffff3d7224 */ /* 0x000fc800078e008b */
[C---:B------:R-:W-:Y:S08]  /*7180*/  HMMA.16816.F32 R52, R16.reuse, R32, RZ ;  /* 0x000000201034723c */ /* 0x040ff000000018ff */
[----:B------:R-:W-:Y:S01]  /*7190*/  HMMA.16816.F32 R32, R16, R74, RZ ;  /* 0x0000004a1020723c */ /* 0x000fe200000018ff */
[----:B------:R-:W-:Y:S02]  /*71a0*/  IMAD.MOV.U32 R75, RZ, RZ, R161 ;  /* 0x000000ffff4b7224 */ /* 0x000fe400078e00a1 */
[----:B------:R-:W-:-:S05]  /*71b0*/  IMAD.MOV.U32 R74, RZ, RZ, R180 ;  /* 0x000000ffff4a7224 */ /* 0x000fca00078e00b4 */
[C---:B------:R-:W-:Y:S01]  /*71c0*/  HMMA.16816.F32 R96, R12.reuse, R70, R40 ;  /* 0x000000460c60723c */ /* 0x040fe20000001828 */
[----:B------:R-:W2:Y:S07]  /*71d0*/  LDSM.16.MT88.4 R40, [R85+0x1c800] ;  /* 0x01c800005528783b */ /* 0x000eae0000004200 */
[----:B------:R-:W-:Y:S01]  /*71e0*/  HMMA.16816.F32 R160, R12, R64, R28 ;  /* 0x000000400ca0723c */ /* 0x000fe2000000181c */
[----:B------:R-:W-:Y:S02]  /*71f0*/  IMAD.MOV.U32 R64, RZ, RZ, R58 ;  /* 0x000000ffff407224 */ /* 0x000fe400078e003a */
[----:B------:R-:W-:-:S02]  /*7200*/  IMAD.MOV.U32 R58, RZ, RZ, R88 ;  /* 0x000000ffff3a7224 */ /* 0x000fc400078e0058 */
[----:B------:R-:W-:Y:S02]  /*7210*/  IMAD.MOV.U32 R65, RZ, RZ, R56 ;  /* 0x000000ffff417224 */ /* 0x000fe400078e0038 */
[----:B------:R-:W-:Y:S01]  /*7220*/  IMAD.MOV.U32 R56, RZ, RZ, R2 ;  /* 0x000000ffff387224 */ /* 0x000fe200078e0002 */
[----:B------:R-:W-:Y:S01]  /*7230*/  HMMA.16816.F32 R28, R16, R90, RZ ;  /* 0x0000005a101c723c */ /* 0x000fe200000018ff */
[----:B------:R-:W-:Y:S01]  /*7240*/  PRMT R2, R86, 0x7770, RZ ;  /* 0x0000777056027816 */ /* 0x000fe200000000ff */
[----:B------:R-:W-:-:S03]  /*7250*/  IMAD.MOV.U32 R86, RZ, RZ, R64 ;  /* 0x000000ffff567224 */ /* 0x000fc600078e0040 */
[----:B------:R-:W-:Y:S01]  /*7260*/  ISETP.LE.U32.AND P5, PT, R2, UR4, PT ;  /* 0x0000000402007c0c */ /* 0x000fe2000bfa3070 */
[----:B------:R-:W-:Y:S02]  /*7270*/  IMAD.MOV.U32 R2, RZ, RZ, R73 ;  /* 0x000000ffff027224 */ /* 0x000fe400078e0049 */
[C---:B------:R-:W-:Y:S01]  /*7280*/  HMMA.16816.F32 R116, R12.reuse, R68, R52 ;  /* 0x000000440c74723c */ /* 0x040fe20000001834 */
[----:B------:R-:W-:Y:S02]  /*7290*/  IMAD.MOV.U32 R52, RZ, RZ, R147 ;  /* 0x000000ffff347224 */ /* 0x000fe400078e0093 */
[----:B------:R-:W-:Y:S02]  /*72a0*/  IMAD.MOV.U32 R53, RZ, RZ, R146 ;  /* 0x000000ffff357224 */ /* 0x000fe400078e0092 */
[----:B------:R-:W-:Y:S02]  /*72b0*/  IMAD.MOV.U32 R54, RZ, RZ, R145 ;  /* 0x000000ffff367224 */ /* 0x000fe400078e0091 */
[----:B------:R-:W-:Y:S01]  /*72c0*/  IMAD.MOV.U32 R55, RZ, RZ, R144 ;  /* 0x000000ffff377224 */ /* 0x000fe200078e0090 */
[----:B------:R-:W-:Y:S01]  /*72d0*/  HMMA.16816.F32 R180, R12, R62, R32 ;  /* 0x0000003e0cb4723c */ /* 0x000fe20000001820 */
[----:B------:R-:W-:Y:S01]  /*72e0*/  IMAD.MOV.U32 R62, RZ, RZ, R5 ;  /* 0x000000ffff3e7224 */ /* 0x000fe200078e0005 */
[----:B------:R-:W-:Y:S01]  /*72f0*/  PRMT R5, R20, 0x7770, RZ ;  /* 0x0000777014057816 */ /* 0x000fe200000000ff */
[----:B------:R-:W-:-:S02]  /*7300*/  IMAD.MOV.U32 R63, RZ, RZ, R23 ;  /* 0x000000ffff3f7224 */ /* 0x000fc400078e0017 */
[----:B------:R-:W-:Y:S02]  /*7310*/  @!P5 HADD2 R246, -R192.H0_H0, -RZ.H0_H0 ;  /* 0xa00000ffc0f6d230 */ /* 0x000fe40000000900 */
[----:B------:R-:W-:Y:S02]  /*7320*/  IMAD.MOV.U32 R84, RZ, RZ, R52 ;  /* 0x000000ffff547224 */ /* 0x000fe400078e0034 */
[----:B------:R-:W-:Y:S01]  /*7330*/  IMAD.MOV.U32 R52, RZ, RZ, R137 ;  /* 0x000000ffff347224 */ /* 0x000fe200078e0089 */
[----:B-1----:R-:W-:Y:S01]  /*7340*/  HMMA.16816.F32 R32, R16, R36, RZ ;  /* 0x000000241020723c */ /* 0x002fe200000018ff */
[----:B------:R-:W-:Y:S01]  /*7350*/  IMAD.MOV.U32 R36, RZ, RZ, R27 ;  /* 0x000000ffff247224 */ /* 0x000fe200078e001b */
[----:B------:R-:W-:Y:S01]  /*7360*/  @!P5 PRMT R192, R246, 0x5410, RZ ;  /* 0x00005410f6c0d816 */ /* 0x000fe200000000ff */
[----:B------:R-:W-:Y:S01]  /*7370*/  IMAD.MOV.U32 R37, RZ, RZ, R53 ;  /* 0x000000ffff257224 */ /* 0x000fe200078e0035 */
[----:B------:R-:W-:Y:S01]  /*7380*/  ISETP.GT.U32.AND P5, PT, R105, UR4, PT ;  /* 0x0000000469007c0c */ /* 0x000fe2000bfa4070 */
[----:B------:R-:W-:Y:S01]  /*7390*/  IMAD.MOV.U32 R53, RZ, RZ, R136 ;  /* 0x000000ffff357224 */ /* 0x000fe200078e0088 */
[----:B------:R-:W-:Y:S01]  /*73a0*/  USHF.L.U32 UR31, UR31, 0x3, URZ ;  /* 0x000000031f1f7899 */ /* 0x000fe200080006ff */
[----:B------:R-:W-:Y:S01]  /*73b0*/  IMAD.MOV.U32 R167, RZ, RZ, R62 ;  /* 0x000000ffffa77224 */ /* 0x000fe200078e003e */
[----:B------:R-:W-:Y:S01]  /*73c0*/  HMMA.16816.F32 R144, R12, R66, R28 ;  /* 0x000000420c90723c */ /* 0x000fe2000000181c */
[----:B------:R-:W-:Y:S01]  /*73d0*/  IMAD.MOV.U32 R66, RZ, RZ, R55 ;  /* 0x000000ffff427224 */ /* 0x000fe200078e0037 */
[----:B------:R-:W-:Y:S01]  /*73e0*/  STG.E.U16 desc[UR24][R210.64], R195 ;  /* 0x000000c3d2007986 */ /* 0x000fe2000c101518 */
[----:B------:R-:W-:-:S02]  /*73f0*/  IMAD.MOV.U32 R55, RZ, RZ, R6 ;  /* 0x000000ffff377224 */ /* 0x000fc400078e0006 */
[----:B------:R-:W-:Y:S01]  /*7400*/  IMAD.MOV.U32 R6, RZ, RZ, R26 ;  /* 0x000000ffff067224 */ /* 0x000fe200078e001a */
[----:B------:R-:W-:Y:S01]  /*7410*/  LDSM.16.MT88.4 R104, [R85+0x1f800] ;  /* 0x01f800005568783b */ /* 0x000fe20000004200 */
[----:B------:R-:W-:Y:S01]  /*7420*/  IMAD.MOV.U32 R67, RZ, RZ, R57 ;  /* 0x000000ffff437224 */ /* 0x000fe200078e0039 */
[----:B------:R-:W-:Y:S01]  /*7430*/  HMMA.16816.F32 R28, R16, R38, RZ ;  /* 0x00000026101c723c */ /* 0x000fe200000018ff */
[----:B------:R-:W-:Y:S02]  /*7440*/  IMAD.MOV.U32 R39, RZ, RZ, R143 ;  /* 0x000000ffff277224 */ /* 0x000fe400078e008f */
[----:B------:R-:W-:Y:S02]  /*7450*/  IMAD.MOV.U32 R38, RZ, RZ, R142 ;  /* 0x000000ffff267224 */ /* 0x000fe400078e008e */
[----:B------:R-:W-:Y:S02]  /*7460*/  IMAD.MOV.U32 R57, RZ, RZ, R89 ;  /* 0x000000ffff397224 */ /* 0x000fe400078e0059 */
[----:B------:R-:W-:Y:S01]  /*7470*/  IMAD.MOV.U32 R62, RZ, RZ, R63 ;  /* 0x000000ffff3e7224 */ /* 0x000fe200078e003f */
[----:B--2---:R-:W-:Y:S01]  /*7480*/  HMMA.16816.F32 R68, R12, R40, R32 ;  /* 0x000000280c44723c */ /* 0x004fe20000001820 */
[----:B------:R-:W-:-:S02]  /*7490*/  IMAD.MOV.U32 R33, RZ, RZ, R141 ;  /* 0x000000ffff217224 */ /* 0x000fc400078e008d */
[----:B------:R-:W-:Y:S02]  /*74a0*/  IMAD.MOV.U32 R32, RZ, RZ, R140 ;  /* 0x000000ffff207224 */ /* 0x000fe400078e008c */
[----:B------:R-:W-:Y:S01]  /*74b0*/  IMAD.MOV.U32 R35, RZ, RZ, R4 ;  /* 0x000000ffff237224 */ /* 0x000fe200078e0004 */
[----:B------:R-:W-:Y:S01]  /*74c0*/  PRMT R4, R24, 0x7770, RZ ;  /* 0x0000777018047816 */ /* 0x000fe200000000ff */
[----:B------:R-:W-:Y:S01]  /*74d0*/  IMAD.MOV.U32 R34, RZ, RZ, R54 ;  /* 0x000000ffff227224 */ /* 0x000fe200078e0036 */
[----:B------:R-:W-:Y:S01]  /*74e0*/  LDSM.16.MT88.4 R24, [R7+0x4800] ;  /* 0x004800000718783b */ /* 0x000fe20000004200 */
[----:B------:R-:W-:Y:S01]  /*74f0*/  IMAD.MOV.U32 R54, RZ, RZ, R138 ;  /* 0x000000ffff367224 */ /* 0x000fe200078e008a */
[----:B------:R-:W-:Y:S01]  /*7500*/  ISETP.LE.U32.AND P1, PT, R4, UR4, PT ;  /* 0x0000000404007c0c */ /* 0x000fe2000bf23070 */
[----:B------:R-:W-:Y:S01]  /*7510*/  IMAD.MOV.U32 R63, RZ, RZ, R61 ;  /* 0x000000ffff3f7224 */ /* 0x000fe200078e003d */
[----:B------:R-:W-:Y:S01]  /*7520*/  HMMA.16816.F32 R140, R12, R42, R28 ;  /* 0x0000002a0c8c723c */ /* 0x000fe2000000181c */
[----:B------:R-:W1:Y:S01]  /*7530*/  LDSM.16.MT88.4 R28, [R7+0x4000] ;  /* 0x00400000071c783b */ /* 0x000e620000004200 */
[----:B------:R-:W-:-:S02]  /*7540*/  IMAD.MOV.U32 R166, RZ, RZ, R52 ;  /* 0x000000ffffa67224 */ /* 0x000fc400078e0034 */
[----:B------:R-:W-:Y:S02]  /*7550*/  IMAD.MOV.U32 R61, RZ, RZ, R53 ;  /* 0x000000ffff3d7224 */ /* 0x000fe400078e0035 */
[----:B------:R-:W-:Y:S02]  /*7560*/  IMAD.MOV.U32 R52, RZ, RZ, R54 ;  /* 0x000000ffff347224 */ /* 0x000fe400078e0036 */
[----:B------:R-:W-:Y:S02]  /*7570*/  IMAD.MOV.U32 R53, RZ, RZ, R55 ;  /* 0x000000ffff357224 */ /* 0x000fe400078e0037 */
[----:B------:R-:W-:Y:S02]  /*7580*/  IMAD.MOV.U32 R54, RZ, RZ, R56 ;  /* 0x000000ffff367224 */ /* 0x000fe400078e0038 */
[----:B------:R-:W-:Y:S02]  /*7590*/  @!P1 HADD2 R252, -R175.H0_H0, -RZ.H0_H0 ;  /* 0xa00000ffaffc9230 */ /* 0x000fe40000000900 */
[----:B------:R-:W-:-:S02]  /*75a0*/  IMAD.MOV.U32 R0, RZ, RZ, R57 ;  /* 0x000000ffff007224 */ /* 0x000fc400078e0039 */
[----:B------:R-:W-:Y:S02]  /*75b0*/  IMAD.MOV.U32 R55, RZ, RZ, R58 ;  /* 0x000000ffff377224 */ /* 0x000fe400078e003a */
[----:B------:R-:W-:Y:S01]  /*75c0*/  IMAD.MOV.U32 R58, RZ, RZ, R74 ;  /* 0x000000ffff3a7224 */ /* 0x000fe200078e004a */
[----:B------:R-:W-:Y:S01]  /*75d0*/  @!P1 PRMT R175, R252, 0x5410, RZ ;  /* 0x00005410fcaf9816 */ /* 0x000fe200000000ff */
[----:B------:R-:W-:Y:S01]  /*75e0*/  IMAD.MOV.U32 R57, RZ, RZ, R75 ;  /* 0x000000ffff397224 */ /* 0x000fe200078e004b */
[----:B------:R-:W-:Y:S01]  /*75f0*/  ISETP.LE.U32.AND P1, PT, R93, UR4, PT ;  /* 0x000000045d007c0c */ /* 0x000fe2000bf23070 */
        /* <DEDUP_REMOVED lines=11> */
[----:B-1----:R-:W-:Y:S01]  /*76b0*/  HMMA.16816.F32 R20, R16, R28, RZ ;  /* 0x0000001c1014723c */ /* 0x002fe200000018ff */
[----:B------:R-:W-:Y:S02]  /*76c0*/  IMAD.MOV.U32 R122, RZ, RZ, R55 ;  /* 0x000000ffff7a7224 */ /* 0x000fe400078e0037 */
        /* <DEDUP_REMOVED lines=8> */
[----:B------:R-:W-:Y:S01]  /*7750*/  IMAD.MOV.U32 R122, RZ, RZ, R149 ;  /* 0x000000ffff7a7224 */ /* 0x000fe200078e0095 */
[----:B------:R-:W-:Y:S01]  /*7760*/  HMMA.16816.F32 R136, R12, R24, R20 ;  /* 0x000000180c88723c */ /* 0x000fe20000001814 */
[----:B------:R-:W-:-:S02]  /*7770*/  IMAD.MOV.U32 R233, RZ, RZ, R150 ;  /* 0x000000ffffe97224 */ /* 0x000fc400078e0096 */
[----:B------:R-:W-:Y:S02]  /*7780*/  IMAD.MOV.U32 R123, RZ, RZ, R151 ;  /* 0x000000ffff7b7224 */ /* 0x000fe400078e0097 */
[----:B------:R-:W-:Y:S02]  /*7790*/  IMAD.MOV.U32 R149, RZ, RZ, R121 ;  /* 0x000000ffff957224 */ /* 0x000fe400078e0079 */
[----:B------:R-:W-:Y:S01]  /*77a0*/  IMAD.MOV.U32 R150, RZ, RZ, R84 ;  /* 0x000000ffff967224 */ /* 0x000fe200078e0054 */
[----:B------:R-:W-:Y:S01]  /*77b0*/  HMMA.16816.F32 R20, R16, R30, RZ ;  /* 0x0000001e1014723c */ /* 0x000fe200000018ff */
[----:B------:R-:W-:Y:S01]  /*77c0*/  LDSM.16.MT88.4 R28, [R92+0x4800] ;  /* 0x004800005c1c783b */ /* 0x000fe20000004200 */
        /* <DEDUP_REMOVED lines=10> */
[----:B------:R-:W1:Y:S01]  /*7870*/  LDSM.16.MT88.4 R24, [R92+0x4000] ;  /* 0x004000005c18783b */ /* 0x000e620000004200 */
[----:B------:R-:W-:Y:S02]  /*7880*/  IMAD.MOV.U32 R227, RZ, RZ, R165 ;  /* 0x000000ffffe37224 */ /* 0x000fe400078e00a5 */
        /* <DEDUP_REMOVED lines=8> */
[----:B------:R-:W-:Y:S01]  /*7910*/  IMAD.MOV.U32 R87, RZ, RZ, R37 ;  /* 0x000000ffff577224 */ /* 0x000fe200078e0025 */
[----:B-1----:R-:W-:-:S15]  /*7920*/  HMMA.16816.F32 R20, R16, R24, RZ ;  /* 0x000000181014723c */ /* 0x002fde00000018ff */
[----:B------:R-:W-:-:S05]  /*7930*/  NOP ;  /* 0x0000000000007918 */ /* 0x000fca0000000000 */
[----:B------:R-:W-:Y:S08]  /*7940*/  HMMA.16816.F32 R72, R12, R28, R20 ;  /* 0x0000001c0c48723c */ /* 0x000ff00000001814 */
[----:B------:R-:W-:Y:S01]  /*7950*/  HMMA.16816.F32 R20, R16, R26, RZ ;  /* 0x0000001a1014723c */ /* 0x000fe200000018ff */
[----:B------:R-:W1:-:S15]  /*7960*/  LDSM.16.MT88.4 R24, [R85+0x1e000] ;  /* 0x01e000005518783b */ /* 0x000e5e0000004200 */
[----:B------:R-:W-:-:S04]  /*7970*/  NOP ;  /* 0x0000000000007918 */ /* 0x000fc80000000000 */
        /* <DEDUP_REMOVED lines=25> */
[----:B------:R-:W-:-:S02]  /*7b10*/  IMAD.MOV.U32 R243, RZ, RZ, R2 ;  /* 0x000000fffff37224 */ /* 0x000fc400078e0002 */
[----:B------:R-:W-:Y:S02]  /*7b20*/  IMAD.MOV.U32 R242, RZ, RZ, R56 ;  /* 0x000000fffff27224 */ /* 0x000fe400078e0038 */
[----:B------:R-:W-:Y:S02]  /*7b30*/  IMAD.MOV.U32 R241, RZ, RZ, R57 ;  /* 0x000000fffff17224 */ /* 0x000fe400078e0039 */
[----:B------:R-:W-:Y:S02]  /*7b40*/  IMAD.MOV.U32 R2, RZ, RZ, R58 ;  /* 0x000000ffff027224 */ /* 0x000fe400078e003a */
[----:B------:R-:W-:Y:S02]  /*7b50*/  IMAD.MOV.U32 R240, RZ, RZ, R59 ;  /* 0x000000fffff07224 */ /* 0x000fe400078e003b */
[----:B------:R-:W-:Y:S01]  /*7b60*/  HMMA.16816.F32 R56, R8, R18, R228 ;  /* 0x000000120838723c */ /* 0x000fe200000018e4 */
[----:B------:R-:W1:Y:S01]  /*7b70*/  LDSM.16.MT88.4 R16, [R92+0x1000] ;  /* 0x001000005c10783b */ /* 0x000e620000004200 */
[----:B------:R-:W-:-:S02]  /*7b80*/  IMAD.MOV.U32 R230, RZ, RZ, R232 ;  /* 0x000000ffffe67224 */ /* 0x000fc400078e00e8 */
[----:B------:R-:W-:Y:S01]  /*7b90*/  IMAD.MOV.U32 R231, RZ, RZ, R148 ;  /* 0x000000ffffe77224 */ /* 0x000fe200078e0094 */
[----:B------:R3:W4:Y:S01]  /*7ba0*/  LDL.LU.S16 R228, [R1+0x4] ;  /* 0x0000040001e47983 */ /* 0x0007220000300600 */
[----:B------:R-:W-:Y:S02]  /*7bb0*/  IMAD.MOV.U32 R232, RZ, RZ, R122 ;  /* 0x000000ffffe87224 */ /* 0x000fe400078e007a */
        /* <DEDUP_REMOVED lines=8> */
[----:B------:R-:W-:Y:S01]  /*7c40*/  IMAD.MOV.U32 R229, RZ, RZ, R231 ;  /* 0x000000ffffe57224 */ /* 0x000fe200078e00e7 */
[----:B------:R-:W-:Y:S06]  /*7c50*/  LDSM.16.MT88.4 R12, [R92+0x3000] ;  /* 0x003000005c0c783b */ /* 0x000fec0000004200 */
[C---:B-1----:R-:W-:Y:S08]  /*7c60*/  HMMA.16816.F32 R96, R8.reuse, R16, R184 ;  /* 0x000000100860723c */ /* 0x042ff000000018b8 */
[C---:B------:R-:W-:Y:S01]  /*7c70*/  HMMA.16816.F32 R116, R8.reuse, R18, R180 ;  /* 0x000000120874723c */ /* 0x040fe200000018b4 */
[----:B------:R-:W1:Y:S07]  /*7c80*/  LDSM.16.MT88.4 R16, [R85+0x1d000] ;  /* 0x01d000005510783b */ /* 0x000e6e0000004200 */
[C---:B-1----:R-:W-:Y:S08]  /*7c90*/  HMMA.16816.F32 R68, R8.reuse, R16, R68 ;  /* 0x000000100844723c */ /* 0x042ff00000001844 */
[C---:B------:R-:W-:Y:S01]  /*7ca0*/  HMMA.16816.F32 R24, R8.reuse, R18, R140 ;  /* 0x000000120818723c */ /* 0x040fe2000000188c */
[----:B------:R-:W1:Y:S07]  /*7cb0*/  LDSM.16.MT88.4 R16, [R92+0x5000] ;  /* 0x005000005c10783b */ /* 0x000e6e0000004200 */
[----:B-1----:R-:W-:Y:S01]  /*7cc0*/  HMMA.16816.F32 R184, R8, R16, R72 ;  /* 0x0000001008b8723c */ /* 0x002fe20000001848 */
[----:B------:R-:W1:Y:S07]  /*7cd0*/  LDSM.16.MT88.4 R72, [R85+0x1d800] ;  /* 0x01d800005548783b */ /* 0x000e6e0000004200 */
[C---:B-1----:R-:W-:Y:S08]  /*7ce0*/  HMMA.16816.F32 R68, R128.reuse, R72, R68 ;  /* 0x000000488044723c */ /* 0x042ff00000001844 */
[----:B------:R-:W-:Y:S01]  /*7cf0*/  HMMA.16816.F32 R72, R128, R74, R24 ;  /* 0x0000004a8048723c */ /* 0x000fe20000001818 */
[----:B------:R3:W2:Y:S01]  /*7d00*/  LDL.LU.S16 R27, [R1] ;  /* 0x00000000011b7983 */ /* 0x0006a20000300600 */
[----:B------:R-:W-:-:S02]  /*7d10*/  IMAD.MOV.U32 R231, RZ, RZ, R241 ;  /* 0x000000ffffe77224 */ /* 0x000fc400078e00f1 */
[----:B------:R-:W-:Y:S02]  /*7d20*/  IMAD.MOV.U32 R241, RZ, RZ, R242 ;  /* 0x000000fffff17224 */ /* 0x000fe400078e00f2 */
[----:B------:R-:W-:Y:S02]  /*7d30*/  IMAD.MOV.U32 R242, RZ, RZ, R243 ;  /* 0x000000fffff27224 */ /* 0x000fe400078e00f3 */
[----:B------:R-:W-:Y:S02]  /*7d40*/  IMAD.MOV.U32 R243, RZ, RZ, R236 ;  /* 0x000000fffff37224 */ /* 0x000fe400078e00ec */
[----:B------:R-:W-:Y:S02]  /*7d50*/  IMAD.MOV.U32 R236, RZ, RZ, R203 ;  /* 0x000000ffffec7224 */ /* 0x000fe400078e00cb */
[----:B------:R3:W5:Y:S01]  /*7d60*/  LDL.LU R203, [R1+0x7c] ;  /* 0x00007c0001cb7983 */ /* 0x0007620000300800 */
[----:B--2---:R-:W-:-:S05]  /*7d70*/  @P4 HADD2 R27, -R174.H0_H0, -RZ.H0_H0 ;  /* 0xa00000ffae1b4230 */ /* 0x004fca0000000900 */
[----:B------:R-:W-:Y:S02]  /*7d80*/  PRMT R25, R27, 0x7610, R25 ;  /* 0x000076101b197816 */ /* 0x000fe40000000019 */
[----:B------:R3:W2:Y:S02]  /*7d90*/  LDL.LU.S16 R27, [R1+0xc] ;  /* 0x00000c00011b7983 */ /* 0x0006a40000300600 */
[----:B------:R-:W-:Y:S02]  /*7da0*/  @P4 PRMT R174, R25, 0x5410, RZ ;  /* 0x0000541019ae4816 */ /* 0x000fe400000000ff */
[----:B------:R3:W3:Y:S01]  /*7db0*/  LDL.LU.S16 R25, [R1+0x10] ;  /* 0x0000100001197983 */ /* 0x0006e20000300600 */
[----:B--2---:R-:W-:-:S05]  /*7dc0*/  @P6 HADD2 R27, -R173.H0_H0, -RZ.H0_H0 ;  /* 0xa00000ffad1b6230 */ /* 0x004fca0000000900 */
[----:B------:R-:W-:-:S04]  /*7dd0*/  PRMT R24, R27, 0x7610, R24 ;  /* 0x000076101b187816 */ /* 0x000fc80000000018 */
[----:B------:R-:W-:Y:S02]  /*7de0*/  @P6 PRMT R173, R24, 0x5410, RZ ;  /* 0x0000541018ad6816 */ /* 0x000fe400000000ff */
[----:B------:R1:W2:Y:S01]  /*7df0*/  LDL.LU.S16 R24, [R1+0x8] ;  /* 0x0000080001187983 */ /* 0x0002a20000300600 */
[----:B----4-:R-:W-:-:S05]  /*7e00*/  @P5 HADD2 R228, -R176.H0_H0, -RZ.H0_H0 ;  /* 0xa00000ffb0e45230 */ /* 0x010fca0000000900 */
[----:B------:R-:W-:-:S04]  /*7e10*/  PRMT R26, R228, 0x7610, R26 ;  /* 0x00007610e41a7816 */ /* 0x000fc8000000001a */
[----:B------:R-:W-:Y:S02]  /*7e20*/  @P5 PRMT R176, R26, 0x5410, RZ ;  /* 0x000054101ab05816 */ /* 0x000fe400000000ff */
[----:B------:R-:W-:Y:S01]  /*7e30*/  ISETP.LE.U32.AND P5, PT, R5, UR4, PT ;  /* 0x0000000405007c0c */ /* 0x000fe2000bfa3070 */
[C---:B------:R-:W-:Y:S08]  /*7e40*/  HMMA.16816.F32 R188, R8.reuse, R12, R160 ;  /* 0x0000000c08bc723c */ /* 0x040ff000000018a0 */
[----:B------:R-:W-:Y:S01]  /*7e50*/  HMMA.16816.F32 R212, R8, R14, R144 ;  /* 0x0000000e08d4723c */ /* 0x000fe20000001890 */
[----:B------:R-:W4:Y:S01]  /*7e60*/  LDSM.16.MT88.4 R12, [R7+0x5000] ;  /* 0x00500000070c783b */ /* 0x000f220000004200 */
[----:B------:R-:W-:Y:S01]  /*7e70*/  ISETP.LE.U32.AND P6, PT, R207, UR4, PT ;  /* 0x00000004cf007c0c */ /* 0x000fe2000bfc3070 */
[----:B------:R-:W-:Y:S01]  /*7e80*/  FADD.FTZ R2, R2, R230 ;  /* 0x000000e602027221 */ /* 0x000fe20000010000 */
[----:B---3--:R-:W-:-:S04]  /*7e90*/  @!P3 HADD2 R25, -R127.H0_H0, -RZ.H0_H0 ;  /* 0xa00000ff7f19b230 */ /* 0x008fc80000000900 */
[C---:B------:R-:W-:Y:S01]  /*7ea0*/  HMMA.16816.F32 R180, R8.reuse, R18, R64 ;  /* 0x0000001208b4723c */ /* 0x040fe20000001840 */
[----:B------:R-:W-:Y:S01]  /*7eb0*/  FADD.FTZ R0, R0, R229 ;  /* 0x000000e500007221 */ /* 0x000fe20000010000 */
[----:B------:R-:W-:Y:S01]  /*7ec0*/  ISETP.GT.U32.AND P4, PT, R208, UR4, PT ;  /* 0x00000004d0007c0c */ /* 0x000fe2000bf84070 */
[----:B------:R-:W3:Y:S04]  /*7ed0*/  LDSM.16.MT88.4 R160, [R85+0x19800] ;  /* 0x0198000055a0783b */ /* 0x000ee80000004200 */
[----:B------:R-:W-:Y:S01]  /*7ee0*/  LDSM.16.MT88.4 R144, [R7+0x1800] ;  /* 0x001800000790783b */ /* 0x000fe20000004200 */
[----:B----4-:R-:W-:Y:S01]  /*7ef0*/  HMMA.16816.F32 R136, R8, R12, R136 ;  /* 0x0000000c0888723c */ /* 0x010fe20000001888 */
[----:B--2---:R-:W-:-:S07]  /*7f00*/  @!P1 HADD2 R24, -R125.H0_H0, -RZ.H0_H0 ;  /* 0xa00000ff7d189230 */ /* 0x004fce0000000900 */
[----:B------:R-:W-:Y:S01]  /*7f10*/  HMMA.16816.F32 R140, R8, R14, R88 ;  /* 0x0000000e088c723c */ /* 0x000fe20000001858 */
[----:B------:R-:W2:Y:S01]  /*7f20*/  LDSM.16.MT88.4 R12, [R85+0x1f000] ;  /* 0x01f00000550c783b */ /* 0x000ea20000004200 */
[----:B------:R-:W-:Y:S01]  /*7f30*/  PRMT R5, R24, 0x7610, R5 ;  /* 0x0000761018057816 */ /* 0x000fe20000000005 */
[----:B------:R-:W-:Y:S02]  /*7f40*/  IMAD.MOV.U32 R230, RZ, RZ, R231 ;  /* 0x000000ffffe67224 */ /* 0x000fe400078e00e7 */
[----:B------:R-:W-:Y:S01]  /*7f50*/  FADD.FTZ R2, R243, R2 ;  /* 0x00000002f3027221 */ /* 0x000fe20000010000 */
[----:B------:R-:W-:Y:S01]  /*7f60*/  LDSM.16.MT88.4 R16, [R7+0x7000] ;  /* 0x007000000710783b */ /* 0x000fe20000004200 */
[----:B------:R-:W-:-:S03]  /*7f70*/  @!P1 PRMT R125, R5, 0x5410, RZ ;  /* 0x00005410057d9816 */ /* 0x000fc600000000ff */
[----:B------:R1:W4:Y:S01]  /*7f80*/  LDL.LU.S16 R5, [R1+0x14] ;  /* 0x0000140001057983 */ /* 0x0003220000300600 */
[----:B------:R-:W-:Y:S01]  /*7f90*/  FADD.FTZ R0, R240, R0 ;  /* 0x00000000f0007221 */ /* 0x000fe20000010000 */
[----:B---3--:R-:W-:Y:S02]  /*7fa0*/  HMMA.16816.F32 R164, R128, R160, R164 ;  /* 0x000000a080a4723c */ /* 0x008fe400000018a4 */
[----:B------:R-:W-:Y:S04]  /*7fb0*/  LDSM.16.MT88.4 R88, [R7+0x5800] ;  /* 0x005800000758783b */ /* 0x000fe80000004200 */
[----:B------:R-:W-:Y:S02]  /*7fc0*/  LDSM.16.MT88.4 R64, [R92+0x3800] ;  /* 0x003800005c40783b */ /* 0x000fe40000004200 */
[C---:B--2---:R-:W-:Y:S08]  /*7fd0*/  HMMA.16816.F32 R100, R8.reuse, R12, R100 ;  /* 0x0000000c0864723c */ /* 0x044ff00000001864 */
[----:B------:R-:W-:Y:S01]  /*7fe0*/  HMMA.16816.F32 R52, R8, R14, R52 ;  /* 0x0000000e0834723c */ /* 0x000fe20000001834 */
[----:B------:R-:W2:Y:S01]  /*7ff0*/  LDSM.16.MT88.4 R12, [R92+0x7000] ;  /* 0x007000005c0c783b */ /* 0x000ea20000004200 */
[----:B------:R-:W-:-:S03]  /*8000*/  IMAD.MOV.U32 R231, RZ, RZ, R241 ;  /* 0x000000ffffe77224 */ /* 0x000fc600078e00f1 */
[----:B------:R1:W3:Y:S03]  /*8010*/  LDL.LU.S16 R24, [R1+0x18] ;  /* 0x0000180001187983 */ /* 0x0002e60000300600 */
[C---:B--2---:R-:W-:Y:S08]  /*8020*/  HMMA.16816.F32 R32, R8.reuse, R12, R32 ;  /* 0x0000000c0820723c */ /* 0x044ff00000001820 */
[----:B------:R-:W-:Y:S01]  /*8030*/  HMMA.16816.F32 R20, R8, R14, R20 ;  /* 0x0000000e0814723c */ /* 0x000fe20000001814 */
[----:B------:R-:W-:-:S04]  /*8040*/  PRMT R15, R25, 0x7610, R15 ;  /* 0x00007610190f7816 */ /* 0x000fc8000000000f */
[----:B------:R-:W-:Y:S02]  /*8050*/  @!P3 PRMT R127, R15, 0x5410, RZ ;  /* 0x000054100f7fb816 */ /* 0x000fe400000000ff */
[----:B------:R1:W2:Y:S01]  /*8060*/  LDL.LU.S16 R15, [R1+0x1c] ;  /* 0x00001c00010f7983 */ /* 0x0002a20000300600 */
[----:B----4-:R-:W-:-:S05]  /*8070*/  @!P6 HADD2 R5, -R124.H0_H0, -RZ.H0_H0 ;  /* 0xa00000ff7c05e230 */ /* 0x010fca0000000900 */
[----:B------:R-:W-:Y:S01]  /*8080*/  PRMT R12, R5, 0x7610, R12 ;  /* 0x00007610050c7816 */ /* 0x000fe2000000000c */
[----:B------:R-:W-:Y:S01]  /*8090*/  FADD.FTZ R5, R231, R2 ;  /* 0x00000002e7057221 */ /* 0x000fe20000010000 */
[----:B------:R-:W-:Y:S02]  /*80a0*/  LOP3.LUT R2, R248, 0xffff, RZ, 0xc0, !PT ;  /* 0x0000fffff8027812 */ /* 0x000fe400078ec0ff */
[----:B------:R-:W-:Y:S02]  /*80b0*/  @!P6 PRMT R124, R12, 0x5410, RZ ;  /* 0x000054100c7ce816 */ /* 0x000fe400000000ff */
[----:B------:R1:W4:Y:S01]  /*80c0*/  LDL.LU.S16 R12, [R1+0x24] ;  /* 0x00002400010c7983 */ /* 0x0003220000300600 */
[----:B------:R-:W-:-:S03]  /*80d0*/  ISETP.LE.U32.AND P6, PT, R2, UR4, PT ;  /* 0x0000000402007c0c */ /* 0x000fc6000bfc3070 */
[----:B------:R1:W3:Y:S01]  /*80e0*/  LDL.LU.S16 R2, [R1+0x20] ;  /* 0x0000200001027983 */ /* 0x0002e20000300600 */
[----:B------:R-:W-:Y:S02]  /*80f0*/  ISETP.GT.U32.AND P3, PT, R209, UR4, PT ;  /* 0x00000004d1007c0c */ /* 0x000fe4000bf64070 */
[----:B------:R-:W-:Y:S01]  /*8100*/  ISETP.GT.U32.AND P1, PT, R224, UR4, PT ;  /* 0x00000004e0007c0c */ /* 0x000fe2000bf24070 */
[C---:B------:R-:W-:Y:S08]  /*8110*/  HMMA.16816.F32 R60, R8.reuse, R16, R60 ;  /* 0x00000010083c723c */ /* 0x040ff0000000183c */
[----:B------:R-:W-:Y:S01]  /*8120*/  HMMA.16816.F32 R16, R8, R18, R40 ;  /* 0x000000120810723c */ /* 0x000fe20000001828 */
[----:B------:R-:W-:-:S02]  /*8130*/  IMAD.MOV.U32 R240, RZ, RZ, R242 ;  /* 0x000000fffff07224 */ /* 0x000fc400078e00f2 */
[----:B------:R-:W-:Y:S01]  /*8140*/  FADD.FTZ R0, R230, R0 ;  /* 0x00000000e6007221 */ /* 0x000fe20000010000 */
[----:B------:R-:W-:Y:S01]  /*8150*/  IMAD.MOV.U32 R241, RZ, RZ, R247 ;  /* 0x000000fffff17224 */ /* 0x000fe200078e00f7 */
[----:B------:R-:W-:Y:S01]  /*8160*/  LDSM.16.MT88.4 R40, [R85+0x1b800] ;  /* 0x01b800005528783b */ /* 0x000fe20000004200 */
[----:B----4-:R-:W-:Y:S02]  /*8170*/  @P3 HADD2 R12, -R134.H0_H0, -RZ.H0_H0 ;  /* 0xa00000ff860c3230 */ /* 0x010fe40000000900 */
[----:B---3--:R-:W-:-:S03]  /*8180*/  @P1 HADD2 R2, -R133.H0_H0, -RZ.H0_H0 ;  /* 0xa00000ff85021230 */ /* 0x008fc60000000900 */
[----:B------:R-:W-:Y:S02]  /*8190*/  PRMT R11, R12, 0x7610, R11 ;  /* 0x000076100c0b7816 */ /* 0x000fe4000000000b */
[----:B------:R1:W3:Y:S01]  /*81a0*/  LDL.LU.S16 R12, [R1+0x30] ;  /* 0x00003000010c7983 */ /* 0x0002e20000300600 */
[----:B------:R-:W-:Y:S02]  /*81b0*/  PRMT R10, R2, 0x7610, R10 ;  /* 0x00007610020a7816 */ /* 0x000fe4000000000a */
[----:B------:R-:W-:Y:S02]  /*81c0*/  @P3 PRMT R134, R11, 0x5410, RZ ;  /* 0x000054100b863816 */ /* 0x000fe400000000ff */
[----:B------:R1:W4:Y:S01]  /*81d0*/  LDL.LU.S16 R11, [R1+0x2c] ;  /* 0x00002c00010b7983 */ /* 0x0003220000300600 */
[----:B------:R-:W-:-:S03]  /*81e0*/  @P1 PRMT R133, R10, 0x5410, RZ ;  /* 0x000054100a851816 */ /* 0x000fc600000000ff */
[----:B------:R1:W4:Y:S01]  /*81f0*/  LDL.LU.S16 R10, [R1+0x28] ;  /* 0x00002800010a7983 */ /* 0x0003220000300600 */
[----:B------:R-:W-:-:S03]  /*8200*/  FADD.FTZ R2, R240, R5 ;  /* 0x00000005f0027221 */ /* 0x000fc60000010000 */
[----:B------:R1:W4:Y:S01]  /*8210*/  LDL.LU.S16 R5, [R1+0x34] ;  /* 0x0000340001057983 */ /* 0x0003220000300600 */
[----:B------:R-:W-:Y:S02]  /*8220*/  @!P5 HADD2 R24, -R168.H0_H0, -RZ.H0_H0 ;  /* 0xa00000ffa818d230 */ /* 0x000fe40000000900 */
[----:B------:R-:W-:Y:S01]  /*8230*/  FADD.FTZ R4, R4, R0 ;  /* 0x0000000004047221 */ /* 0x000fe20000010000 */
[----:B--2---:R-:W-:Y:S01]  /*8240*/  @P4 HADD2 R15, -R135.H0_H0, -RZ.H0_H0 ;  /* 0xa00000ff870f4230 */ /* 0x004fe20000000900 */
[----:B------:R-:W-:Y:S02]  /*8250*/  LOP3.LUT R0, R238, 0xffff, RZ, 0xc0, !PT ;  /* 0x0000ffffee007812 */ /* 0x000fe400078ec0ff */
[----:B------:R-:W-:Y:S02]  /*8260*/  PRMT R14, R24, 0x7610, R14 ;  /* 0x00007610180e7816 */ /* 0x000fe4000000000e */
[----:B------:R-:W-:Y:S02]  /*8270*/  PRMT R13, R15, 0x7610, R13 ;  /* 0x000076100f0d7816 */ /* 0x000fe4000000000d */
[----:B------:R-:W-:-:S02]  /*8280*/  @!P5 PRMT R168, R14, 0x5410, RZ ;  /* 0x000054100ea8d816 */ /* 0x000fc400000000ff */
[----:B------:R-:W-:Y:S02]  /*8290*/  ISETP.LE.U32.AND P5, PT, R0, UR4, PT ;  /* 0x0000000400007c0c */ /* 0x000fe4000bfa3070 */
[----:B------:R-:W-:Y:S02]  /*82a0*/  LOP3.LUT R0, R226, 0xffff, RZ, 0xc0, !PT ;  /* 0x0000ffffe2007812 */ /* 0x000fe400078ec0ff */
[----:B------:R-:W-:Y:S02]  /*82b0*/  @P4 PRMT R135, R13, 0x5410, RZ ;  /* 0x000054100d874816 */ /* 0x000fe400000000ff */
[----:B------:R-:W-:Y:S02]  /*82c0*/  ISETP.LE.U32.AND P4, PT, R0, UR4, PT ;  /* 0x0000000400007c0c */ /* 0x000fe4000bf83070 */
[----:B------:R-:W-:-:S04]  /*82d0*/  LOP3.LUT R0, R225, 0xffff, RZ, 0xc0, !PT ;  /* 0x0000ffffe1007812 */ /* 0x000fc800078ec0ff */
[----:B------:R-:W-:Y:S01]  /*82e0*/  ISETP.LE.U32.AND P3, PT, R0, UR4, PT ;  /* 0x0000000400007c0c */ /* 0x000fe2000bf63070 */
[----:B------:R-:W-:Y:S02]  /*82f0*/  IMAD.MOV.U32 R242, RZ, RZ, R94 ;  /* 0x000000fffff27224 */ /* 0x000fe400078e005e */
[----:B------:R-:W-:Y:S01]  /*8300*/  FADD.FTZ R4, R241, R4 ;  /* 0x00000004f1047221 */ /* 0x000fe20000010000 */
[----:B------:R-:W-:Y:S02]  /*8310*/  IMAD.MOV.U32 R243, RZ, RZ, R93 ;  /* 0x000000fffff37224 */ /* 0x000fe400078e005d */
[----:B------:R-:W-:Y:S02]  /*8320*/  FADD.FTZ R0, R242, R2 ;  /* 0x00000002f2007221 */ /* 0x000fe40000010000 */
[----:B------:R-:W-:Y:S01]  /*8330*/  FADD.FTZ R2, R243, R4 ;  /* 0x00000004f3027221 */ /* 0x000fe20000010000 */
[----:B------:R-:W-:Y:S01]  /*8340*/  HMMA.16816.F32 R148, R128, R144, R148 ;  /* 0x000000908094723c */ /* 0x000fe20000001894 */
[----:B------:R-:W-:-:S04]  /*8350*/  IMAD.MOV.U32 R93, RZ, RZ, R87 ;  /* 0x000000ffff5d7224 */ /* 0x000fc800078e0057 */
[----:B------:R-:W-:-:S03]  /*8360*/  FADD.FTZ R0, R93, R0 ;  /* 0x000000005d007221 */ /* 0x000fc60000010000 */
[----:B------:R-:W-:Y:S01]  /*8370*/  HMMA.16816.F32 R160, R128, R162, R56 ;  /* 0x000000a280a0723c */ /* 0x000fe20000001838 */
[----:B------:R-:W2:Y:S01]  /*8380*/  LDSM.16.MT88.4 R56, [R7+0x3800] ;  /* 0x003800000738783b */ /* 0x000ea20000004200 */
[----:B------:R-:W-:-:S06]  /*8390*/  FADD.FTZ R2, R252, R2 ;  /* 0x00000002fc027221 */ /* 0x000fcc0000010000 */
[----:B------:R-:W-:Y:S01]  /*83a0*/  HMMA.16816.F32 R144, R128, R146, R120 ;  /* 0x000000928090723c */ /* 0x000fe20000001878 */
[----:B------:R1:W2:Y:S01]  /*83b0*/  LDSM.16.MT88.4 R120, [R7+0x7800] ;  /* 0x007800000778783b */ /* 0x0002a20000004200 */
[----:B------:R-:W-:Y:S01]  /*83c0*/  FADD.FTZ R6, R6, R0 ;  /* 0x0000000006067221 */ /* 0x000fe20000010000 */
[----:B------:R-:W-:-:S03]  /*83d0*/  FADD.FTZ R0, R251, R2 ;  /* 0x00000002fb007221 */ /* 0x000fc60000010000 */
[----:B------:R-:W-:Y:S01]  /*83e0*/  FADD.FTZ R2, R249, R6 ;  /* 0x00000006f9027221 */ /* 0x000fe20000010000 */
[----:B------:R-:W-:Y:S02]  /*83f0*/  IMAD.MOV.U32 R247, RZ, RZ, R244 ;  /* 0x000000fffff77224 */ /* 0x000fe400078e00f4 */
[----:B------:R-:W-:Y:S01]  /*8400*/  FADD.FTZ R0, R250, R0 ;  /* 0x00000000fa007221 */ /* 0x000fe20000010000 */
[----:B------:R-:W-:Y:S02]  /*8410*/  IMAD.MOV.U32 R94, RZ, RZ, R245 ;  /* 0x000000ffff5e7224 */ /* 0x000fe400078e00f5 */
[----:B------:R-:W-:Y:S01]  /*8420*/  FADD.FTZ R2, R95, R2 ;  /* 0x000000025f027221 */ /* 0x000fe20000010000 */
[----:B------:R-:W-:Y:S02]  /*8430*/  IMAD.MOV.U32 R244, RZ, RZ, R246 ;  /* 0x000000fffff47224 */ /* 0x000fe400078e00f6 */
[----:B------:R-:W-:Y:S01]  /*8440*/  FADD.FTZ R0, R247, R0 ;  /* 0x00000000f7007221 */ /* 0x000fe20000010000 */
[----:B------:R-:W-:-:S02]  /*8450*/  IMAD.MOV.U32 R245, RZ, RZ, R86 ;  /* 0x000000fffff57224 */ /* 0x000fc400078e0056 */
[----:B------:R-:W-:Y:S01]  /*8460*/  FADD.FTZ R2, R94, R2 ;  /* 0x000000025e027221 */ /* 0x000fe20000010000 */
[----:B------:R-:W-:Y:S02]  /*8470*/  IMAD.MOV.U32 R246, RZ, RZ, R84 ;  /* 0x000000fffff67224 */ /* 0x000fe400078e0054 */
[----:B------:R-:W-:Y:S01]  /*8480*/  FADD.FTZ R0, R244, R0 ;  /* 0x00000000f4007221 */ /* 0x000fe20000010000 */
[----:B---3--:R-:W-:Y:S02]  /*8490*/  @!P6 HADD2 R12, -R201.H0_H0, -RZ.H0_H0 ;  /* 0xa00000ffc90ce230 */ /* 0x008fe40000000900 */
[----:B----4-:R-:W-:-:S03]  /*84a0*/  @!P4 HADD2 R10, -R171.H0_H0, -RZ.H0_H0 ;  /* 0xa00000ffab0ac230 */ /* 0x010fc60000000900 */
[----:B------:R-:W-:Y:S01]  /*84b0*/  PRMT R9, R12, 0x7610, R9 ;  /* 0x000076100c097816 */ /* 0x000fe20000000009 */
[----:B------:R-:W-:Y:S01]  /*84c0*/  @!P5 HADD2 R11, -R196.H0_H0, -RZ.H0_H0 ;  /* 0xa00000ffc40bd230 */ /* 0x000fe20000000900 */
[----:B------:R-:W-:Y:S01]  /*84d0*/  PRMT R4, R10, 0x7610, R4 ;  /* 0x000076100a047816 */ /* 0x000fe20000000004 */
[----:B------:R-:W-:-:S03]  /*84e0*/  @!P3 HADD2 R5, -R126.H0_H0, -RZ.H0_H0 ;  /* 0xa00000ff7e05b230 */ /* 0x000fc60000000900 */
[----:B------:R-:W-:Y:S01]  /*84f0*/  @!P4 PRMT R171, R4, 0x5410, RZ ;  /* 0x0000541004abc816 */ /* 0x000fe200000000ff */
[----:B------:R-:W-:Y:S01]  /*8500*/  IMAD.U32 R4, RZ, RZ, UR31 ;  /* 0x0000001fff047e24 */ /* 0x000fe2000f8e00ff */
[----:B------:R-:W-:Y:S02]  /*8510*/  PRMT R8, R11, 0x7610, R8 ;  /* 0x000076100b087816 */ /* 0x000fe40000000008 */
[----:B------:R-:W-:Y:S02]  /*8520*/  @!P6 PRMT R201, R9, 0x5410, RZ ;  /* 0x0000541009c9e816 */ /* 0x000fe400000000ff */
[----:B-1----:R-:W-:Y:S01]  /*8530*/  PRMT R7, R5, 0x7610, R7 ;  /* 0x0000761005077816 */ /* 0x002fe20000000007 */
[----:B------:R-:W-:Y:S01]  /*8540*/  IMAD.WIDE R4, R4, 0x2, R210 ;  /* 0x0000000204047825 */ /* 0x000fe200078e02d2 */
[----:B------:R-:W-:Y:S01]  /*8550*/  @!P5 PRMT R196, R8, 0x5410, RZ ;  /* 0x0000541008c4d816 */ /* 0x000fe200000000ff */
[----:B------:R-:W-:Y:S04]  /*8560*/  STG.E.U16 desc[UR24][R210.64+0x2], R201 ;  /* 0x000002c9d2007986 */ /* 0x000fe8000c101518 */
        /* <DEDUP_REMOVED lines=30> */
[----:B------:R1:W-:Y:S01]  /*8750*/  STG.E.U16 desc[UR24][R4.64+0x72], R133 ;  /* 0x0000728504007986 */ /* 0x0003e2000c101518 */
[----:B------:R-:W-:Y:S03]  /*8760*/  HMMA.16816.F32 R100, R128, R104, R100 ;  /* 0x000000688064723c */ /* 0x000fe60000001864 */
[----:B------:R-:W-:Y:S01]  /*8770*/  LDSM.16.MT88.4 R8, [R92+0x7800] ;  /* 0x007800005c08783b */ /* 0x000fe20000004200 */
[----:B-1----:R-:W-:Y:S01]  /*8780*/  FADD.FTZ R4, R245, R2 ;  /* 0x00000002f5047221 */ /* 0x002fe20000010000 */
[----:B------:R-:W-:-:S03]  /*8790*/  FADD.FTZ R2, R246, R0 ;  /* 0x00000000f6027221 */ /* 0x000fc60000010000 */
[----:B------:R-:W-:-:S04]  /*87a0*/  FADD.FTZ R0, R239, R4 ;  /* 0x00000004ef007221 */ /* 0x000fc80000010000 */
[----:B------:R-:W-:-:S04]  /*87b0*/  FADD.FTZ R0, R232, R0 ;  /* 0x00000000e8007221 */ /* 0x000fc80000010000 */
[----:B------:R-:W-:-:S04]  /*87c0*/  FADD.FTZ R233, R233, R0 ;  /* 0x00000000e9e97221 */ /* 0x000fc80000010000 */
[----:B------:R-:W-:Y:S02]  /*87d0*/  FADD.FTZ R233, R202, R233 ;  /* 0x000000e9cae97221 */ /* 0x000fe40000010000 */
[----:B------:R1:W5:Y:S01]  /*87e0*/  LDL.LU R202, [R1+0x78] ;  /* 0x0000780001ca7983 */ /* 0x0003620000300800 */
[C---:B------:R-:W-:Y:S08]  /*87f0*/  HMMA.16816.F32 R104, R128.reuse, R106, R52 ;  /* 0x0000006a8068723c */ /* 0x040ff00000001834 */
[C---:B--2---:R-:W-:Y:S01]  /*8800*/  HMMA.16816.F32 R52, R128.reuse, R56, R96 ;  /* 0x000000388034723c */ /* 0x044fe20000001860 */
[----:B------:R-:W-:Y:S07]  /*8810*/  LDSM.16.MT88.4 R96, [R92+0x5800] ;  /* 0x005800005c60783b */ /* 0x000fee0000004200 */
[C---:B------:R-:W-:Y:S01]  /*8820*/  HMMA.16816.F32 R84, R128.reuse, R88, R136 ;  /* 0x000000588054723c */ /* 0x040fe20000001888 */
[----:B------:R-:W2:Y:S07]  /*8830*/  LDSM.16.MT88.4 R136, [R92+0x1800] ;  /* 0x001800005c88783b */ /* 0x000eae0000004200 */
        /* <DEDUP_REMOVED lines=14> */
[----:B------:R-:W-:-:S04]  /*8920*/  FADD.FTZ R236, R236, R2 ;  /* 0x00000002ecec7221 */ /* 0x000fc80000010000 */
[----:B------:R-:W-:-:S04]  /*8930*/  FADD.FTZ R236, R237, R236 ;  /* 0x000000ecedec7221 */ /* 0x000fc80000010000 */
[----:B------:R-:W-:Y:S01]  /*8940*/  FADD.FTZ R236, R227, R236 ;  /* 0x000000ece3ec7221 */ /* 0x000fe20000010000 */
[----:B-1----:R-:W-:Y:S10]  /*8950*/  BRA.U !UP1, `(.L_x_1901) ;  /* 0x0000005909047547 */ /* 0x002ff4000b800000 */
[----:B------:R-:W2:Y:S01]  /*8960*/  LDL.LU R227, [R1+0x38] ;  /* 0x0000380001e37983 */ /* 0x000ea20000300800 */
[----:B------:R-:W-:Y:S01]  /*8970*/  IMAD.U32 R0, RZ, RZ, UR21 ;  /* 0x00000015ff007e24 */ /* 0x000fe2000f8e00ff */
[----:B------:R-:W1:Y:S01]  /*8980*/  LDCU UR4, c[0x0][0x440] ;  /* 0x00008800ff0477ac */ /* 0x000e620008000800 */
[----:B------:R-:W3:Y:S01]  /*8990*/  S2UR UR5, SR_CgaCtaId ;  /* 0x00000000000579c3 */ /* 0x000ee20000008800 */
[----:B------:R-:W4:Y:S01]  /*89a0*/  S2R R205, SR_TID.X ;  /* 0x0000000000cd7919 */ /* 0x000f220000002100 */
[----:B------:R-:W-:Y:S01]  /*89b0*/  IMAD.MOV.U32 R133, RZ, RZ, R3 ;  /* 0x000000ffff857224 */ /* 0x000fe200078e0003 */
[----:B------:R-:W1:Y:S01]  /*89c0*/  LDCU UR11, c[0x0][0x448] ;  /* 0x00008900ff0b77ac */ /* 0x000e620008000800 */
[----:B------:R-:W-:Y:S02]  /*89d0*/  IMAD.MOV.U32 R198, RZ, RZ, 0x20 ;  /* 0x00000020ffc67424 */ /* 0x000fe400078e00ff */
[----:B------:R-:W-:Y:S01]  /*89e0*/  IMAD.MOV.U32 R201, RZ, RZ, 0x20 ;  /* 0x00000020ffc97424 */ /* 0x000fe200078e00ff */
[----:B------:R-:W-:Y:S01]  /*89f0*/  UMOV UR6, 0x400 ;  /* 0x0000040000067882 */ /* 0x000fe20000000000 */
[----:B------:R-:W4:Y:S01]  /*8a00*/  LDC R209, c[0x0][0x4f8] ;  /* 0x00013e00ffd17b82 */ /* 0x000f220000000800 */
[----:B------:R-:W-:Y:S01]  /*8a10*/  SEL R198, R198, 0xffffffe0, !P2 ;  /* 0xffffffe0c6c67807 */ /* 0x000fe20005000000 */
[----:B------:R-:W-:Y:S01]  /*8a20*/  UIADD3 UR10, UPT, UPT, UR22, 0x3f, URZ ;  /* 0x0000003f160a7890 */ /* 0x000fe2000fffe0ff */
[----:B------:R-:W-:Y:S01]  /*8a30*/  IMAD.MOV.U32 R207, RZ, RZ, 0x40 ;  /* 0x00000040ffcf7424 */ /* 0x000fe200078e00ff */
[----:B------:R-:W2:Y:S01]  /*8a40*/  LDCU UR9, c[0x0][0x440] ;  /* 0x00008800ff0977ac */ /* 0x000ea20008000800 */
[----:B------:R-:W2:Y:S01]  /*8a50*/  LDCU.U8 UR8, c[0x0][0x4f8] ;  /* 0x00009f00ff0877ac */ /* 0x000ea20008000000 */
[----:B------:R-:W-:-:S02]  /*8a60*/  ULEA.HI UR10, UR10, 0xfffffffe, URZ, 0x1a ;  /* 0xfffffffe0a0a7891 */ /* 0x000fc4000f8fd0ff */
[----:B---3--:R-:W-:Y:S02]  /*8a70*/  ULEA UR5, UR5, UR6, 0x18 ;  /* 0x0000000605057291 */ /* 0x008fe4000f8ec0ff */
[----:B-1----:R-:W-:Y:S01]  /*8a80*/  USHF.L.U32 UR6, UR11, 0x3, URZ ;  /* 0x000000030b067899 */ /* 0x002fe200080006ff */
[----:B----4-:R-:W-:Y:S01]  /*8a90*/  LOP3.LUT R209, R209, 0xff, RZ, 0xc0, !PT ;  /* 0x000000ffd1d17812 */ /* 0x010fe200078ec0ff */
[C---:B------:R-:W-:Y:S01]  /*8aa0*/  IMAD.SHL.U32 R5, R205.reuse, 0x40, RZ ;  /* 0x00000040cd057824 */ /* 0x040fe200078e00ff */
[--C-:B------:R-:W-:Y:S01]  /*8ab0*/  SHF.R.U32.HI R212, RZ, 0x2, R205.reuse ;  /* 0x00000002ffd47819 */ /* 0x100fe200000116cd */
[C---:B------:R-:W-:Y:S01]  /*8ac0*/  IMAD.SHL.U32 R2, R205.reuse, 0x8, RZ ;  /* 0x00000008cd027824 */ /* 0x040fe200078e00ff */
[----:B------:R-:W-:Y:S01]  /*8ad0*/  SHF.R.U32.HI R197, RZ, 0x1, R205 ;  /* 0x00000001ffc57819 */ /* 0x000fe200000116cd */
[----:B------:R-:W-:Y:S01]  /*8ae0*/  IMAD.SHL.U32 R206, R205, 0x40, RZ ;  /* 0x00000040cdce7824 */ /* 0x000fe200078e00ff */
[----:B------:R-:W-:Y:S01]  /*8af0*/  LOP3.LUT R212, R212, 0x7, RZ, 0xc0, !PT ;  /* 0x00000007d4d47812 */ /* 0x000fe200078ec0ff */
[----:B------:R-:W-:Y:S01]  /*8b00*/  IMAD R209, R209, 0x10000, R209 ;  /* 0x00010000d1d17824 */ /* 0x000fe200078e02d1 */
[----:B------:R-:W-:-:S02]  /*8b10*/  LOP3.LUT R4, R2, 0x38, RZ, 0xc0, !PT ;  /* 0x0000003802047812 */ /* 0x000fc400078ec0ff */
[----:B------:R-:W-:Y:S02]  /*8b20*/  LOP3.LUT R3, R2, 0x1f8, RZ, 0xc0, !PT ;  /* 0x000001f802037812 */ /* 0x000fe400078ec0ff */
[----:B------:R-:W-:Y:S01]  /*8b30*/  ISETP.GE.AND P1, PT, R4, UR4, PT ;  /* 0x0000000404007c0c */ /* 0x000fe2000bf26270 */
[----:B------:R-:W-:Y:S01]  /*8b40*/  IMAD.U32 R4, RZ, RZ, UR23 ;  /* 0x00000017ff047e24 */ /* 0x000fe2000f8e00ff */
[----:B------:R-:W-:Y:S01]  /*8b50*/  LOP3.LUT R204, R206, 0x1c0, RZ, 0xc0, !PT ;  /* 0x000001c0cecc7812 */ /* 0x000fe200078ec0ff */
[----:B------:R-:W1:Y:S01]  /*8b60*/  LDCU UR4, c[0x0][0x45c] ;  /* 0x00008b80ff0477ac */ /* 0x000e620008000800 */
[----:B------:R-:W-:Y:S02]  /*8b70*/  LOP3.LUT R3, R3, 0x38, R205, 0x78, !PT ;  /* 0x0000003803037812 */ /* 0x000fe400078e78cd */
[--C-:B------:R-:W-:Y:S02]  /*8b80*/  LOP3.LUT R204, R204, 0x38, R2.reuse, 0xf8, !PT ;  /* 0x00000038cccc7812 */ /* 0x100fe400078ef802 */
[----:B------:R-:W-:-:S02]  /*8b90*/  LOP3.LUT R3, R3, 0x1e00, R2, 0xf8, !PT ;  /* 0x00001e0003037812 */ /* 0x000fc400078ef802 */
[----:B------:R-:W-:Y:S02]  /*8ba0*/  LOP3.LUT R196, R204, 0x8, R205, 0x78, !PT ;  /* 0x00000008ccc47812 */ /* 0x000fe400078e78cd */
[----:B------:R-:W-:Y:S02]  /*8bb0*/  LOP3.LUT P0, RZ, R205, 0x2, RZ, 0xc0, !PT ;  /* 0x00000002cdff7812 */ /* 0x000fe4000780c0ff */
[----:B------:R-:W-:Y:S02]  /*8bc0*/  LEA R208, R3, UR5, 0x1 ;  /* 0x0000000503d07c11 */ /* 0x000fe4000f8e08ff */
[----:B------:R-:W-:Y:S01]  /*8bd0*/  SEL R201, R201, 0xffffffe0, !P0 ;  /* 0xffffffe0c9c97807 */ /* 0x000fe20004000000 */
[----:B--2---:R-:W-:-:S04]  /*8be0*/  IMAD R0, R0, 0x80, R227 ;  /* 0x0000008000007824 */ /* 0x004fc800078e02e3 */
[----:B------:R-:W-:Y:S01]  /*8bf0*/  IMAD.IADD R212, R212, 0x1, R0 ;  /* 0x00000001d4d47824 */ /* 0x000fe200078e0200 */
[----:B------:R-:W-:-:S04]  /*8c00*/  LOP3.LUT R0, R5, 0x1c0, RZ, 0xc0, !PT ;  /* 0x000001c005007812 */ /* 0x000fc800078ec0ff */
[----:B------:R-:W-:-:S04]  /*8c10*/  LOP3.LUT R0, R0, 0x38, R2, 0xf8, !PT ;  /* 0x0000003800007812 */ /* 0x000fc800078ef802 */
[----:B------:R-:W-:Y:S01]  /*8c20*/  LOP3.LUT R197, R0, 0x8, R197, 0x78, !PT ;  /* 0x0000000800c57812 */ /* 0x000fe200078e78c5 */
[----:B------:R-:W-:-:S03]  /*8c30*/  IMAD.U32 R0, RZ, RZ, UR22 ;  /* 0x00000016ff007e24 */ /* 0x000fc6000f8e00ff */
[----:B------:R-:W-:Y:S02]  /*8c40*/  LOP3.LUT R197, R197, 0x200, R5, 0xf8, !PT ;  /* 0x00000200c5c57812 */ /* 0x000fe400078ef805 */
[----:B------:R-:W-:Y:S01]  /*8c50*/  IADD3 R213, PT, PT, R0, -UR23, R212 ;  /* 0x8000001700d57c10 */ /* 0x000fe2000fffe0d4 */
[----:B------:R-:W-:Y:S01]  /*8c60*/  VIADD R212, R212, UR22 ;  /* 0x00000016d4d47c36 */ /* 0x000fe20008000000 */
[----:B------:R-:W-:Y:S02]  /*8c70*/  LOP3.LUT R0, R206, 0x400, RZ, 0xc0, !PT ;  /* 0x00000400ce007812 */ /* 0x000fe400078ec0ff */
[----:B------:R-:W-:Y:S02]  /*8c80*/  IADD3 R213, PT, PT, R213, 0x8, R4 ;  /* 0x00000008d5d57810 */ /* 0x000fe40007ffe004 */
[----:B------:R-:W2:Y:S01]  /*8c90*/  LDC.64 R4, c[0x0][0x3c0] ;  /* 0x0000f000ff047b82 */ /* 0x000ea20000000a00 */
[----:B------:R-:W-:Y:S01]  /*8ca0*/  LEA R197, R197, UR5, 0x1 ;  /* 0x00000005c5c57c11 */ /* 0x000fe2000f8e08ff */
[----:B------:R-:W-:-:S02]  /*8cb0*/  IMAD R196, R196, 0x2, R0 ;  /* 0x00000002c4c47824 */ /* 0x000fc400078e0200 */
[----:B------:R-:W-:Y:S02]  /*8cc0*/  IMAD.MOV.U32 R0, RZ, RZ, R132 ;  /* 0x000000ffff007224 */ /* 0x000fe400078e0084 */
[----:B------:R-:W-:Y:S02]  /*8cd0*/  IMAD.IADD R198, R198, 0x1, R197 ;  /* 0x00000001c6c67824 */ /* 0x000fe400078e02c5 */
[----:B------:R-:W-:Y:S01]  /*8ce0*/  VIADD R3, R197, 0x18000 ;  /* 0x00018000c5037836 */ /* 0x000fe20000000000 */
[----:B--2---:R2:W-:Y:S02]  /*8cf0*/  STL.64 [R1+0x40], R4 ;  /* 0x0000400401007387 */ /* 0x0045e40000100a00 */
[----:B--2---:R-:W-:-:S05]  /*8d00*/  IMAD.SHL.U32 R4, R205, 0x2, RZ ;  /* 0x00000002cd047824 */ /* 0x004fca00078e00ff */
[----:B------:R-:W-:-:S05]  /*8d10*/  LOP3.LUT R4, R4, 0x6, RZ, 0xc0, !PT ;  /* 0x0000000604047812 */ /* 0x000fca00078ec0ff */
[----:B------:R-:W-:-:S05]  /*8d20*/  VIADD R2, R4, UR23 ;  /* 0x0000001704027c36 */ /* 0x000fca0008000000 */
[----:B------:R2:W-:Y:S02]  /*8d30*/  STL [R1+0x74], R2 ;  /* 0x0000740201007387 */ /* 0x0005e40000100800 */
[----:B--2---:R-:W-:Y:S01]  /*8d40*/  VIADD R2, R197, 0x18040 ;  /* 0x00018040c5027836 */ /* 0x004fe20000000000 */
[----:B-1----:R-:W-:Y:S06]  /*8d50*/  BRA `(.L_x_1902) ;  /* 0x0000000000e07947 */ /* 0x002fec0003800000 */
.L_x_1904:
        /* <DEDUP_REMOVED lines=56> */
.L_x_1902:
[----:B------:R-:W2:Y:S01]  /*90e0*/  LDL R8, [R1+0x40] ;  /* 0x0000400001087983 */ /* 0x000ea20000100800 */
[----:B------:R-:W-:Y:S04]  /*90f0*/  DEPBAR.LE SB0, 0x0 ;  /* 0x000080000000791a */ /* 0x000fe80000000000 */
[----:B------:R-:W3:Y:S01]  /*9100*/  LDL R12, [R1+0x44] ;  /* 0x00004400010c7983 */ /* 0x000ee20000100800 */
[C---:B------:R-:W-:Y:S01]  /*9110*/  IMAD.SHL.U32 R10, R205.reuse, 0x8, RZ ;  /* 0x00000008cd0a7824 */ /* 0x040fe200078e00ff */
[----:B-----5:R-:W-:Y:S01]  /*9120*/  SHF.R.U32.HI R202, RZ, 0x1, R205 ;  /* 0x00000001ffca7819 */ /* 0x020fe200000116cd */
[----:B------:R-:W-:Y:S02]  /*9130*/  IMAD.SHL.U32 R15, R205, 0x20, RZ ;  /* 0x00000020cd0f7824 */ /* 0x000fe400078e00ff */
[----:B------:R-:W4:Y:S01]  /*9140*/  LDL R11, [R1+0x70] ;  /* 0x00007000010b7983 */ /* 0x000f220000100800 */
[----:B------:R-:W-:Y:S01]  /*9150*/  VIADD R132, R196, UR5 ;  /* 0x00000005c4847c36 */ /* 0x000fe20008000000 */
[----:B------:R-:W-:Y:S01]  /*9160*/  LOP3.LUT R10, R10, 0x38, RZ, 0xc0, !PT ;  /* 0x000000380a0a7812 */ /* 0x000fe200078ec0ff */
[----:B------:R-:W-:Y:S02]  /*9170*/  UISETP.NE.AND UP0, UPT, UR10, URZ, UPT ;  /* 0x000000ff0a00728c */ /* 0x000fe4000bf05270 */
[----:B------:R-:W4:Y:S01]  /*9180*/  LDL R9, [R1+0x6c] ;  /* 0x00006c0001097983 */ /* 0x000f220000100800 */
[----:B------:R-:W-:Y:S01]  /*9190*/  LOP3.LUT R203, R15, 0x7c00, RZ, 0xc0, !PT ;  /* 0x00007c000fcb7812 */ /* 0x000fe200078ec0ff */
[----:B------:R-:W-:Y:S01]  /*91a0*/  USHF.L.U32 UR13, UR10, 0x1, URZ ;  /* 0x000000010a0d7899 */ /* 0x000fe200080006ff */
[C---:B------:R-:W-:Y:S01]  /*91b0*/  LOP3.LUT R14, R10.reuse, 0x40, RZ, 0xfc, !PT ;  /* 0x000000400a0e7812 */ /* 0x040fe200078efcff */
[----:B------:R-:W-:Y:S01]  /*91c0*/  BAR.SYNC.DEFER_BLOCKING 0x0 ;  /* 0x0000000000007b1d */ /* 0x000fe20000010000 */
[----:B------:R-:W-:Y:S02]  /*91d0*/  LOP3.LUT R13, R10, 0x80, RZ, 0xfc, !PT ;  /* 0x000000800a0d7812 */ /* 0x000fe400078efcff */
[----:B------:R-:W-:Y:S02]  /*91e0*/  ISETP.GE.AND P4, PT, R14, UR9, PT ;  /* 0x000000090e007c0c */ /* 0x000fe4000bf86270 */
[----:B------:R-:W-:Y:S02]  /*91f0*/  ISETP.GE.AND P3, PT, R13, UR9, PT ;  /* 0x000000090d007c0c */ /* 0x000fe4000bf66270 */
[----:B------:R-:W-:Y:S01]  /*9200*/  LOP3.LUT R3, R10, 0xc0, RZ, 0xfc, !PT ;  /* 0x000000c00a037812 */ /* 0x000fe200078efcff */
[----:B------:R-:W-:Y:S03]  /*9210*/  STL [R1+0x5c], R14 ;  /* 0x00005c0e01007387 */ /* 0x000fe60000100800 */
[----:B------:R-:W-:Y:S02]  /*9220*/  ISETP.GE.AND P2, PT, R3, UR9, PT ;  /* 0x0000000903007c0c */ /* 0x000fe4000bf46270 */
[----:B------:R-:W-:Y:S05]  /*9230*/  STL [R1+0x58], R13 ;  /* 0x0000580d01007387 */ /* 0x000fea0000100800 */
[----:B------:R1:W-:Y:S05]  /*9240*/  STL [R1+0x60], R3 ;  /* 0x0000600301007387 */ /* 0x0003ea0000100800 */
[----:B------:R-:W4:Y:S01]  /*9250*/  LDL R214, [R1+0x74] ;  /* 0x0000740001d67983 */ /* 0x000f220000100800 */
[----:B-1----:R-:W-:Y:S01]  /*9260*/  LOP3.LUT R3, R203, 0x200, R206, 0xf8, !PT ;  /* 0x00000200cb037812 */ /* 0x002fe200078ef8ce */
[----:B--2---:R-:W-:Y:S04]  /*9270*/  IMAD.WIDE.U32 R6, R8, UR10, RZ ;  /* 0x0000000a08067c25 */ /* 0x004fe8000f8e00ff */
[----:B---3--:R-:W-:Y:S02]  /*9280*/  IMAD R2, R12, UR10, R7 ;  /* 0x0000000a0c027c24 */ /* 0x008fe4000f8e0207 */
[C---:B------:R-:W-:Y:S01]  /*9290*/  IMAD.SHL.U32 R7, R6.reuse, 0x40, RZ ;  /* 0x0000004006077824 */ /* 0x040fe200078e00ff */
[C---:B----4-:R-:W-:Y:S04]  /*92a0*/  LEA R4, P0, R6.reuse, R11, 0x7 ;  /* 0x0000000b06047211 */ /* 0x050fe800078038ff */
[C-C-:B------:R-:W-:Y:S02]  /*92b0*/  LEA.HI.X R5, R6.reuse, R9, R2.reuse, 0x7, P0 ;  /* 0x0000000906057211 */ /* 0x140fe400000f3c02 */
[----:B------:R-:W-:Y:S02]  /*92c0*/  SHF.L.U64.HI R6, R6, 0x6, R2 ;  /* 0x0000000606067819 */ /* 0x000fe40000010202 */
[----:B------:R-:W-:Y:S01]  /*92d0*/  LEA R7, P0, R8, R7, 0x5 ;  /* 0x0000000708077211 */ /* 0x000fe200078028ff */
[----:B------:R-:W-:Y:S01]  /*92e0*/  @!PT LDS RZ, [RZ] ;  /* 0x00000000fffff984 */ /* 0x000fe20000000800 */
[----:B------:R-:W-:Y:S01]  /*92f0*/  @!PT LDS RZ, [RZ] ;  /* 0x00000000fffff984 */ /* 0x000fe20000000800 */
[----:B------:R-:W-:Y:S01]  /*9300*/  @!PT LDS RZ, [RZ] ;  /* 0x00000000fffff984 */ /* 0x000fe20000000800 */
[----:B------:R-:W-:Y:S01]  /*9310*/  @!P1 LDGSTS.E.BYPASS.LTC128B.128 [R208+0x18000], desc[UR24][R4.64] ;  /* 0x1800000004d09fae */ /* 0x000fe2000b981a18 */
[----:B------:R-:W-:Y:S02]  /*9320*/  LOP3.LUT R2, R202, 0x8, RZ, 0xc0, !PT ;  /* 0x00000008ca027812 */ /* 0x000fe400078ec0ff */
[----:B------:R-:W-:Y:S02]  /*9330*/  LEA.HI.X R8, R8, R6, R12, 0x5, P0 ;  /* 0x0000000608087211 */ /* 0x000fe400000f2c0c */
[----:B------:R-:W-:Y:S01]  /*9340*/  @P1 STS.128 [R208+0x18000], RZ ;  /* 0x018000ffd0001388 */ /* 0x000fe20000000c00 */
[----:B------:R-:W-:Y:S02]  /*9350*/  ISETP.GE.AND P1, PT, R10, UR9, PT ;  /* 0x000000090a007c0c */ /* 0x000fe4000bf26270 */
[----:B------:R-:W-:Y:S02]  /*9360*/  LEA R6, P0, R7, R11, 0x1 ;  /* 0x0000000b07067211 */ /* 0x000fe400078008ff */
[----:B------:R-:W-:Y:S01]  /*9370*/  @!PT LDS RZ, [RZ] ;  /* 0x00000000fffff984 */ /* 0x000fe20000000800 */
[----:B------:R-:W-:Y:S01]  /*9380*/  @!PT LDS RZ, [RZ] ;  /* 0x00000000fffff984 */ /* 0x000fe20000000800 */
[----:B------:R-:W-:Y:S01]  /*9390*/  @!PT LDS RZ, [RZ] ;  /* 0x00000000fffff984 */ /* 0x000fe20000000800 */
[----:B------:R-:W-:Y:S01]  /*93a0*/  @!P4 LDGSTS.E.BYPASS.LTC128B.128 [R208+0x1a000], desc[UR24][R4.64+0x80] ;  /* 0x1a00008004d0cfae */ /* 0x000fe2000b981a18 */
[----:B------:R-:W-:Y:S01]  /*93b0*/  LOP3.LUT R2, R3, R204, R2, 0xf6, !PT ;  /* 0x000000cc03027212 */ /* 0x000fe200078ef602 */
[----:B------:R-:W-:Y:S01]  /*93c0*/  IMAD.IADD R3, R132, 0x1, R201 ;  /* 0x0000000184037824 */ /* 0x000fe200078e02c9 */
[----:B------:R-:W-:Y:S02]  /*93d0*/  LEA.HI.X R7, R7, R9, R8, 0x1, P0 ;  /* 0x0000000907077211 */ /* 0x000fe400000f0c08 */
[----:B------:R-:W-:Y:S01]  /*93e0*/  @P4 STS.128 [R208+0x1a000], RZ ;  /* 0x01a000ffd0004388 */ /* 0x000fe20000000c00 */
[----:B------:R-:W-:Y:S02]  /*93f0*/  LEA R134, R2, UR5, 0x1 ;  /* 0x0000000502867c11 */ /* 0x000fe4000f8e08ff */
[----:B------:R-:W-:Y:S02]  /*9400*/  LOP3.LUT P0, RZ, R205, 0x4, RZ, 0xc0, !PT ;  /* 0x00000004cdff7812 */ /* 0x000fe4000780c0ff */
[----:B------:R-:W-:Y:S01]  /*9410*/  @!PT LDS RZ, [RZ] ;  /* 0x00000000fffff984 */ /* 0x000fe20000000800 */
[----:B------:R-:W-:Y:S01]  /*9420*/  @!PT LDS RZ, [RZ] ;  /* 0x00000000fffff984 */ /* 0x000fe20000000800 */
[----:B------:R-:W-:Y:S01]  /*9430*/  @!PT LDS RZ, [RZ] ;  /* 0x00000000fffff984 */ /* 0x000fe20000000800 */
[----:B------:R-:W-:Y:S01]  /*9440*/  @!P3 LDGSTS.E.BYPASS.LTC128B.128 [R208+0x1c000], desc[UR24][R4.64+0x100] ;  /* 0x1c00010004d0bfae */ /* 0x000fe2000b981a18 */
[--C-:B------:R-:W-:Y:S01]  /*9450*/  IMAD.IADD R200, R201, 0x1, R134.reuse ;  /* 0x00000001c9c87824 */ /* 0x100fe200078e0286 */
[----:B------:R-:W-:Y:S03]  /*9460*/  SEL R2, R207, 0xffffffc0, !P0 ;  /* 0xffffffc0cf027807 */ /* 0x000fe60004000000 */
[----:B------:R-:W-:Y:S05]  /*9470*/  @P3 STS.128 [R208+0x1c000], RZ ;  /* 0x01c000ffd0003388 */ /* 0x000fea0000000c00 */
        /* <DEDUP_REMOVED lines=36> */
[----:B------:R-:W4:Y:S05]  /*96c0*/  LDSM.16.M88.4 R176, [R3+0x10000] ;  /* 0x0100000003b0783b */ /* 0x000f2a0000000200 */
[----:B------:R-:W4:Y:S05]  /*96d0*/  LDSM.16.M88.4 R180, [R3+0x10800] ;  /* 0x0108000003b4783b */ /* 0x000f2a0000000200 */
[----:B------:R-:W-:Y:S01]  /*96e0*/  LDSM.16.M88.4 R184, [R135] ;  /* 0x0000000087b8783b */ /* 0x000fe20000000200 */
[C---:B-1----:R-:W-:Y:S04]  /*96f0*/  HMMA.16816.F32 R4, R32.reuse, R8, RZ ;  /* 0x000000082004723c */ /* 0x042fe800000018ff */
[----:B------:R-:W-:Y:S04]  /*9700*/  LDSM.16.M88.4 R188, [R2+0x10000] ;  /* 0x0100000002bc783b */ /* 0x000fe80000000200 */
[C---:B------:R-:W-:Y:S01]  /*9710*/  HMMA.16816.F32 R8, R32.reuse, R10, RZ ;  /* 0x0000000a2008723c */ /* 0x040fe200000018ff */
[----:B------:R-:W-:Y:S07]  /*9720*/  LDSM.16.M88.4 R192, [R2+0x10800] ;  /* 0x0108000002c0783b */ /* 0x000fee0000000200 */
[C---:B--2---:R-:W-:Y:S08]  /*9730*/  HMMA.16816.F32 R12, R32.reuse, R16, RZ ;  /* 0x00000010200c723c */ /* 0x044ff000000018ff */
[C---:B------:R-:W-:Y:S08]  /*9740*/  HMMA.16816.F32 R16, R32.reuse, R18, RZ ;  /* 0x000000122010723c */ /* 0x040ff000000018ff */
[C---:B---3--:R-:W-:Y:S08]  /*9750*/  HMMA.16816.F32 R20, R32.reuse, R24, RZ ;  /* 0x000000182014723c */ /* 0x048ff000000018ff */
        /* <DEDUP_REMOVED lines=13> */
[C---:B--2---:R-:W-:Y:S08]  /*9830*/  HMMA.16816.F32 R28, R172.reuse, R176, R28 ;  /* 0x000000b0ac1c723c */ /* 0x044ff0000000181c */
[----:B------:R-:W-:Y:S01]  /*9840*/  HMMA.16816.F32 R32, R172, R178, R32 ;  /* 0x000000b2ac20723c */ /* 0x000fe20000001820 */
[----:B------:R-:W2:Y:S05]  /*9850*/  LDSM.16.M88.4 R172, [R2+0x11800] ;  /* 0x0118000002ac783b */ /* 0x000eaa0000000200 */
[----:B------:R-:W3:Y:S02]  /*9860*/  LDSM.16.M88.4 R176, [R199] ;  /* 0x00000000c7b0783b */ /* 0x000ee40000000200 */
[C---:B------:R-:W-:Y:S08]  /*9870*/  HMMA.16816.F32 R4, R184.reuse, R188, R4 ;  /* 0x000000bcb804723c */ /* 0x040ff00000001804 */
[C---:B------:R-:W-:Y:S01]  /*9880*/  HMMA.16816.F32 R8, R184.reuse, R190, R8 ;  /* 0x000000beb808723c */ /* 0x040fe20000001808 */
[----:B------:R-:W4:Y:S07]  /*9890*/  LDSM.16.M88.4 R188, [R132+0x10800] ;  /* 0x0108000084bc783b */ /* 0x000f2e0000000200 */
        /* <DEDUP_REMOVED lines=9> */
[----:B------:R-:W-:Y:S02]  /*9930*/  LDSM.16.M88.4 R184, [R196+UR5+0x12000] ;  /* 0x01200005c4b8783b */ /* 0x000fe40008000200 */
[C---:B---3--:R-:W-:Y:S08]  /*9940*/  HMMA.16816.F32 R4, R176.reuse, R180, R4 ;  /* 0x000000b4b004723c */ /* 0x048ff00000001804 */
[C---:B------:R-:W-:Y:S01]  /*9950*/  HMMA.16816.F32 R8, R176.reuse, R182, R8 ;  /* 0x000000b6b008723c */ /* 0x040fe20000001808 */
[----:B------:R-:W3:Y:S07]  /*9960*/  LDSM.16.M88.4 R180, [R134+0x4000] ;  /* 0x0040000086b4783b */ /* 0x000eee0000000200 */
[C---:B----4-:R-:W-:Y:S08]  /*9970*/  HMMA.16816.F32 R12, R176.reuse, R188, R12 ;  /* 0x000000bcb00c723c */ /* 0x050ff0000000180c */
[C---:B------:R-:W-:Y:S01]  /*9980*/  HMMA.16816.F32 R16, R176.reuse, R190, R16 ;  /* 0x000000beb010723c */ /* 0x040fe20000001810 */
[----:B------:R-:W4:Y:S07]  /*9990*/  LDSM.16.M88.4 R188, [R196+UR5+0x12800] ;  /* 0x01280005c4bc783b */ /* 0x000f2e0008000200 */
[C---:B-1----:R-:W-:Y:S08]  /*99a0*/  HMMA.16816.F32 R20, R176.reuse, R168, R20 ;  /* 0x000000a8b014723c */ /* 0x042ff00000001814 */
[C---:B------:R-:W-:Y:S01]  /*99b0*/  HMMA.16816.F32 R24, R176.reuse, R170, R24 ;  /* 0x000000aab018723c */ /* 0x040fe20000001818 */
[----:B------:R-:W1:Y:S07]  /*99c0*/  LDSM.16.M88.4 R168, [R196+UR5+0x13000] ;  /* 0x01300005c4a8783b */ /* 0x000e6e0008000200 */
[C---:B--2---:R-:W-:Y:S08]  /*99d0*/  HMMA.16816.F32 R28, R176.reuse, R172, R28 ;  /* 0x000000acb01c723c */ /* 0x044ff0000000181c */
[----:B------:R-:W-:Y:S01]  /*99e0*/  HMMA.16816.F32 R32, R176, R174, R32 ;  /* 0x000000aeb020723c */ /* 0x000fe20000001820 */
[----:B------:R-:W2:Y:S05]  /*99f0*/  LDSM.16.M88.4 R172, [R196+UR5+0x13800] ;  /* 0x01380005c4ac783b */ /* 0x000eaa0008000200 */
[----:B------:R-:W-:Y:S02]  /*9a00*/  LDSM.16.M88.4 R176, [R200+0x4000] ;  /* 0x00400000c8b0783b */ /* 0x000fe40000000200 */
        /* <DEDUP_REMOVED lines=41> */
[----:B------:R-:W3:Y:S07]  /*9ca0*/  LDSM.16.M88.4 R184, [R196+UR5+0x14000] ;  /* 0x01400005c4b8783b */ /* 0x000eee0008000200 */
        /* <DEDUP_REMOVED lines=83> */
[----:B------:R3:W4:Y:S07]  /*a1e0*/  LDSM.16.M88.4 R192, [R2+0x17800] ;  /* 0x0178000002c0783b */ /* 0x00072e0000000200 */
[C---:B-1----:R-:W-:Y:S08]  /*a1f0*/  HMMA.16816.F32 R28, R176.reuse, R168, R28 ;  /* 0x000000a8b01c723c */ /* 0x042ff0000000181c */
[----:B------:R-:W-:Y:S01]  /*a200*/  HMMA.16816.F32 R32, R176, R170, R32 ;  /* 0x000000aab020723c */ /* 0x000fe20000001820 */
[----:B------:R-:W-:Y:S05]  /*a210*/  LDSM.16.M88.4 R168, [R199+0xc000] ;  /* 0x00c00000c7a8783b */ /* 0x000fea0000000200 */
[----:B------:R-:W1:Y:S02]  /*a220*/  LDSM.16.M88.4 R176, [R132+0x16000] ;  /* 0x0160000084b0783b */ /* 0x000e640000000200 */
[C---:B--2---:R-:W-:Y:S01]  /*a230*/  HMMA.16816.F32 R4, R172.reuse, R180, R4 ;  /* 0x000000b4ac04723c */ /* 0x044fe20000001804 */
[----:B---3--:R-:W-:Y:S04]  /*a240*/  IMAD.U32 R2, RZ, RZ, UR10 ;  /* 0x0000000aff027e24 */ /* 0x008fe8000f8e00ff */
[----:B------:R-:W-:Y:S03]  /*a250*/  IMAD R2, R2, 0x40, R214 ;  /* 0x0000004002027824 */ /* 0x000fe600078e02d6 */
[C---:B------:R-:W-:Y:S01]  /*a260*/  HMMA.16816.F32 R8, R172.reuse, R182, R8 ;  /* 0x000000b6ac08723c */ /* 0x040fe20000001808 */
[----:B------:R-:W2:Y:S02]  /*a270*/  LDSM.16.M88.4 R180, [R132+0x16800] ;  /* 0x0168000084b4783b */ /* 0x000ea40000000200 */
[----:B------:R-:W-:Y:S01]  /*a280*/  LOP3.LUT R3, RZ, R2, RZ, 0x33, !PT ;  /* 0x00000002ff037212 */ /* 0x000fe200078e33ff */
[C-C-:B------:R-:W-:Y:S04]  /*a290*/  IMAD.IADD R134, R212.reuse, 0x1, -R2.reuse ;  /* 0x00000001d4867824 */ /* 0x140fe800078e0a02 */
[C---:B------:R-:W-:Y:S03]  /*a2a0*/  HMMA.16816.F32 R12, R172.reuse, R184, R12 ;  /* 0x000000b8ac0c723c */ /* 0x040fe6000000180c */
[----:B------:R-:W-:Y:S04]  /*a2b0*/  IMAD.IADD R3, R212, 0x1, R3 ;  /* 0x00000001d4037824 */ /* 0x000fe800078e0203 */
[----:B------:R-:W-:Y:S01]  /*a2c0*/  VIADD R135, R3, 0x8 ;  /* 0x0000000803877836 */ /* 0x000fe20000000000 */
[C---:B------:R-:W-:Y:S08]  /*a2d0*/  HMMA.16816.F32 R16, R172.reuse, R186, R16 ;  /* 0x000000baac10723c */ /* 0x040ff00000001810 */
[C---:B----4-:R-:W-:Y:S08]  /*a2e0*/  HMMA.16816.F32 R20, R172.reuse, R188, R20 ;  /* 0x000000bcac14723c */ /* 0x050ff00000001814 */
[C---:B------:R-:W-:Y:S08]  /*a2f0*/  HMMA.16816.F32 R24, R172.reuse, R190, R24 ;  /* 0x000000beac18723c */ /* 0x040ff00000001818 */
[C---:B------:R-:W-:Y:S08]  /*a300*/  HMMA.16816.F32 R28, R172.reuse, R192, R28 ;  /* 0x000000c0ac1c723c */ /* 0x040ff0000000181c */
[----:B------:R-:W-:Y:S01]  /*a310*/  HMMA.16816.F32 R32, R172, R194, R32 ;  /* 0x000000c2ac20723c */ /* 0x000fe20000001820 */
[----:B------:R-:W3:Y:S07]  /*a320*/  LDSM.16.M88.4 R172, [R132+0x17000] ;  /* 0x0170000084ac783b */ /* 0x000eee0000000200 */
[C---:B-1----:R-:W-:Y:S05]  /*a330*/  HMMA.16816.F32 R4, R168.reuse, R176, R4 ;  /* 0x000000b0a804723c */ /* 0x042fea0000001804 */
[----:B------:R-:W-:Y:S01]  /*a340*/  IABS R176, R3 ;  /* 0x0000000300b07213 */ /* 0x000fe20000000000 */
[----:B------:R-:W-:Y:S01]  /*a350*/  IMAD.IADD R177, R213, 0x1, -R2 ;  /* 0x00000001d5b17824 */ /* 0x000fe200078e0a02 */
[----:B------:R-:W-:Y:S01]  /*a360*/  IABS R3, R135 ;  /* 0x0000008700037213 */ /* 0x000fe20000000000 */
[C---:B------:R-:W-:Y:S03]  /*a370*/  HMMA.16816.F32 R8, R168.reuse, R178, R8 ;  /* 0x000000b2a808723c */ /* 0x040fe60000001808 */
[----:B------:R-:W-:Y:S02]  /*a380*/  IABS R135, R177 ;  /* 0x000000b100877213 */ /* 0x000fe40000000000 */
[----:B------:R-:W-:Y:S02]  /*a390*/  I2FP.F32.S32 R178, R176 ;  /* 0x000000b000b27245 */ /* 0x000fe40000201400 */
[----:B------:R-:W-:Y:S01]  /*a3a0*/  I2FP.F32.S32 R135, R135 ;  /* 0x0000008700877245 */ /* 0x000fe20000201400 */
[C---:B--2---:R-:W-:Y:S03]  /*a3b0*/  HMMA.16816.F32 R12, R168.reuse, R180, R12 ;  /* 0x000000b4a80c723c */ /* 0x044fe6000000180c */
[----:B------:R-:W-:Y:S01]  /*a3c0*/  I2FP.F32.S32 R176, R3 ;  /* 0x0000000300b07245 */ /* 0x000fe20000201400 */
[----:B------:R-:W-:Y:S01]  /*a3d0*/  FFMA.FTZ R5, R178, -UR7, R5 ;  /* 0x80000007b2057c23 */ /* 0x000fe20008010005 */
[----:B------:R-:W-:Y:S01]  /*a3e0*/  IABS R177, R134 ;  /* 0x0000008600b17213 */ /* 0x000fe20000000000 */
[----:B------:R-:W-:Y:S01]  /*a3f0*/  FFMA.FTZ R6, R135, -UR7, R6 ;  /* 0x8000000787067c23 */ /* 0x000fe20008010006 */
[--C-:B------:R-:W-:Y:S01]  /*a400*/  IADD3 R178, PT, PT, R212, -0x10, -R2.reuse ;  /* 0xfffffff0d4b27810 */ /* 0x100fe20007ffe802 */
[----:B------:R-:W-:Y:S01]  /*a410*/  VIADD R135, R134, 0xfffffff8 ;  /* 0xfffffff886877836 */ /* 0x000fe20000000000 */
[--C-:B------:R-:W-:Y:S01]  /*a420*/  IADD3 R134, PT, PT, R212, -0x9, -R2.reuse ;  /* 0xfffffff7d4867810 */ /* 0x100fe20007ffe802 */
[----:B------:R-:W-:Y:S01]  /*a430*/  FFMA.FTZ R7, R176, -UR7, R7 ;  /* 0x80000007b0077c23 */ /* 0x000fe20008010007 */
[----:B------:R-:W-:Y:S01]  /*a440*/  IADD3 R176, PT, PT, R213, -0x9, -R2 ;  /* 0xfffffff7d5b07810 */ /* 0x000fe20007ffe802 */
[C---:B------:R-:W-:Y:S03]  /*a450*/  HMMA.16816.F32 R16, R168.reuse, R182, R16 ;  /* 0x000000b6a810723c */ /* 0x040fe60000001810 */
[----:B------:R-:W-:Y:S02]  /*a460*/  I2FP.F32.S32 R3, R177 ;  /* 0x000000b100037245 */ /* 0x000fe40000201400 */
[----:B------:R-:W-:Y:S02]  /*a470*/  IABS R177, R135 ;  /* 0x0000008700b17213 */ /* 0x000fe40000000000 */
[----:B------:R-:W-:Y:S01]  /*a480*/  IABS R134, R134 ;  /* 0x0000008600867213 */ /* 0x000fe20000000000 */
[C---:B------:R-:W-:Y:S01]  /*a490*/  FFMA.FTZ R4, R3.reuse, -UR7, R4 ;  /* 0x8000000703047c23 */ /* 0x040fe20008010004 */
[----:B------:R-:W-:Y:S01]  /*a4a0*/  IABS R135, R176 ;  /* 0x000000b000877213 */ /* 0x000fe20000000000 */
[----:B------:R-:W-:Y:S01]  /*a4b0*/  FFMA.FTZ R10, R3, -UR7, R10 ;  /* 0x80000007030a7c23 */ /* 0x000fe2000801000a */
[----:B------:R-:W-:Y:S01]  /*a4c0*/  IABS R176, R178 ;  /* 0x000000b200b07213 */ /* 0x000fe20000000000 */
[C---:B---3--:R-:W-:Y:S03]  /*a4d0*/  HMMA.16816.F32 R20, R168.reuse, R172, R20 ;  /* 0x000000aca814723c */ /* 0x048fe60000001814 */
[----:B------:R-:W-:Y:S02]  /*a4e0*/  I2FP.F32.S32 R178, R177 ;  /* 0x000000b100b27245 */ /* 0x000fe40000201400 */
[----:B------:R-:W-:Y:S02]  /*a4f0*/  I2FP.F32.S32 R177, R134 ;  /* 0x0000008600b17245 */ /* 0x000fe40000201400 */
[----:B------:R-:W-:Y:S01]  /*a500*/  I2FP.F32.S32 R134, R135 ;  /* 0x0000008700867245 */ /* 0x000fe20000201400 */
[----:B------:R-:W-:Y:S01]  /*a510*/  FFMA.FTZ R8, R178, -UR7, R8 ;  /* 0x80000007b2087c23 */ /* 0x000fe20008010008 */
[----:B------:R-:W-:Y:S01]  /*a520*/  I2FP.F32.S32 R135, R176 ;  /* 0x000000b000877245 */ /* 0x000fe20000201400 */
[----:B------:R-:W-:Y:S01]  /*a530*/  FFMA.FTZ R9, R177, -UR7, R9 ;  /* 0x80000007b1097c23 */ /* 0x000fe20008010009 */
[--C-:B------:R-:W-:Y:S01]  /*a540*/  IADD3 R3, PT, PT, R212, -0x11, -R2.reuse ;  /* 0xffffffefd4037810 */ /* 0x100fe20007ffe802 */
[----:B------:R-:W-:Y:S01]  /*a550*/  FFMA.FTZ R11, R134, -UR7, R11 ;  /* 0x80000007860b7c23 */ /* 0x000fe2000801000b */
[C---:B------:R-:W-:Y:S01]  /*a560*/  IADD3 R176, PT, PT, R212.reuse, -0x18, -R2 ;  /* 0xffffffe8d4b07810 */ /* 0x040fe20007ffe802 */
[----:B------:R-:W-:Y:S01]  /*a570*/  FFMA.FTZ R12, R135, -UR7, R12 ;  /* 0x80000007870c7c23 */ /* 0x000fe2000801000c */
[C-C-:B------:R-:W-:Y:S01]  /*a580*/  IADD3 R135, PT, PT, R213.reuse, -0x10, -R2.reuse ;  /* 0xfffffff0d5877810 */ /* 0x140fe20007ffe802 */
[C---:B------:R-:W-:Y:S03]  /*a590*/  HMMA.16816.F32 R24, R168.reuse, R174, R24 ;  /* 0x000000aea818723c */ /* 0x040fe60000001818 */
[----:B------:R-:W-:Y:S02]  /*a5a0*/  IABS R134, R3 ;  /* 0x0000000300867213 */ /* 0x000fe40000000000 */
[----:B------:R-:W-:Y:S02]  /*a5b0*/  IABS R3, R135 ;  /* 0x0000008700037213 */ /* 0x000fe40000000000 */
[----:B------:R-:W-:Y:S02]  /*a5c0*/  IABS R135, R176 ;  /* 0x000000b000877213 */ /* 0x000fe40000000000 */
[--C-:B------:R-:W-:Y:S01]  /*a5d0*/  IADD3 R172, PT, PT, R213, -0x11, -R2.reuse ;  /* 0xffffffefd5ac7810 */ /* 0x100fe20007ffe802 */
[----:B------:R1:W2:Y:S01]  /*a5e0*/  LDSM.16.M88.4 R176, [R132+0x17800] ;  /* 0x0178000084b0783b */ /* 0x0002a20000000200 */
[----:B------:R-:W-:Y:S01]  /*a5f0*/  IADD3 R173, PT, PT, R212, -0x19, -R2 ;  /* 0xffffffe7d4ad7810 */ /* 0x000fe20007ffe802 */
        /* <DEDUP_REMOVED lines=8> */
[----:B------:R-:W-:Y:S01]  /*a680*/  I2FP.F32.S32 R135, R135 ;  /* 0x0000008700877245 */ /* 0x000fe20000201400 */
[----:B------:R-:W-:Y:S01]  /*a690*/  FFMA.FTZ R14, R134, -UR7, R14 ;  /* 0x80000007860e7c23 */ /* 0x000fe2000801000e */
[C-C-:B------:R-:W-:Y:S01]  /*a6a0*/  IADD3 R134, PT, PT, R212.reuse, -0x21, -R2.reuse ;  /* 0xffffffdfd4867810 */ /* 0x140fe20007ffe802 */
[----:B------:R-:W-:Y:S01]  /*a6b0*/  FFMA.FTZ R17, R3, -UR7, R17 ;  /* 0x8000000703117c23 */ /* 0x000fe20008010011 */
[----:B------:R-:W-:Y:S01]  /*a6c0*/  IADD3 R3, PT, PT, R213, -0x19, -R2 ;  /* 0xffffffe7d5037810 */ /* 0x000fe20007ffe802 */
[----:B------:R-:W-:Y:S01]  /*a6d0*/  FFMA.FTZ R16, R135, -UR7, R16 ;  /* 0x8000000787107c23 */ /* 0x000fe20008010010 */
[C---:B------:R-:W-:Y:S01]  /*a6e0*/  IADD3 R173, PT, PT, R213.reuse, -0x20, -R2 ;  /* 0xffffffe0d5ad7810 */ /* 0x040fe20007ffe802 */
[----:B-1----:R-:W-:Y:S01]  /*a6f0*/  IMAD.MOV.U32 R132, RZ, RZ, R180 ;  /* 0x000000ffff847224 */ /* 0x002fe200078e00b4 */
[--C-:B------:R-:W-:Y:S02]  /*a700*/  IADD3 R135, PT, PT, R212, -0x20, -R2.reuse ;  /* 0xffffffe0d4877810 */ /* 0x100fe40007ffe802 */
[----:B------:R-:W-:Y:S02]  /*a710*/  IABS R3, R3 ;  /* 0x0000000300037213 */ /* 0x000fe40000000000 */
[----:B------:R-:W-:Y:S02]  /*a720*/  I2FP.F32.S32 R132, R132 ;  /* 0x0000008400847245 */ /* 0x000fe40000201400 */
[----:B------:R-:W-:Y:S02]  /*a730*/  IABS R134, R134 ;  /* 0x0000008600867213 */ /* 0x000fe40000000000 */
[----:B------:R-:W-:Y:S01]  /*a740*/  IABS R135, R135 ;  /* 0x0000008700877213 */ /* 0x000fe20000000000 */
[----:B------:R-:W-:Y:S01]  /*a750*/  FFMA.FTZ R15, R132, -UR7, R15 ;  /* 0x80000007840f7c23 */ /* 0x000fe2000801000f */
[----:B------:R-:W-:Y:S02]  /*a760*/  IADD3 R132, PT, PT, R213, -0x18, -R2 ;  /* 0xffffffe8d5847810 */ /* 0x000fe40007ffe802 */
[----:B------:R-:W-:Y:S02]  /*a770*/  I2FP.F32.S32 R3, R3 ;  /* 0x0000000300037245 */ /* 0x000fe40000201400 */
[----:B------:R-:W-:Y:S02]  /*a780*/  IABS R172, R132 ;  /* 0x0000008400ac7213 */ /* 0x000fe40000000000 */
[----:B------:R-:W-:Y:S01]  /*a790*/  IABS R132, R173 ;  /* 0x000000ad00847213 */ /* 0x000fe20000000000 */
[----:B------:R-:W-:Y:S01]  /*a7a0*/  FFMA.FTZ R19, R3, -UR7, R19 ;  /* 0x8000000703137c23 */ /* 0x000fe20008010013 */
[----:B------:R-:W-:Y:S01]  /*a7b0*/  I2FP.F32.S32 R134, R134 ;  /* 0x0000008600867245 */ /* 0x000fe20000201400 */
[C---:B--2---:R-:W-:Y:S05]  /*a7c0*/  HMMA.16816.F32 R28, R168.reuse, R176, R28 ;  /* 0x000000b0a81c723c */ /* 0x044fea000000181c */
[----:B------:R-:W-:Y:S01]  /*a7d0*/  I2FP.F32.S32 R132, R132 ;  /* 0x0000008400847245 */ /* 0x000fe20000201400 */
[----:B------:R-:W-:Y:S01]  /*a7e0*/  FFMA.FTZ R21, R134, -UR7, R21 ;  /* 0x8000000786157c23 */ /* 0x000fe20008010015 */
[----:B------:R-:W-:Y:S01]  /*a7f0*/  I2FP.F32.S32 R172, R172 ;  /* 0x000000ac00ac7245 */ /* 0x000fe20000201400 */
[----:B------:R-:W-:Y:S03]  /*a800*/  HMMA.16816.F32 R32, R168, R178, R32 ;  /* 0x000000b2a820723c */ /* 0x000fe60000001820 */
[----:B------:R-:W-:Y:S01]  /*a810*/  I2FP.F32.S32 R135, R135 ;  /* 0x0000008700877245 */ /* 0x000fe20000201400 */
[----:B------:R-:W-:Y:S01]  /*a820*/  FFMA.FTZ R22, R132, -UR7, R22 ;  /* 0x8000000784167c23 */ /* 0x000fe20008010016 */
[----:B------:R-:W-:Y:S01]  /*a830*/  IADD3 R3, PT, PT, R213, -0x21, -R2 ;  /* 0xffffffdfd5037810 */ /* 0x000fe20007ffe802 */
[----:B------:R-:W-:Y:S01]  /*a840*/  FFMA.FTZ R18, R172, -UR7, R18 ;  /* 0x80000007ac127c23 */ /* 0x000fe20008010012 */
[C---:B------:R-:W-:Y:S01]  /*a850*/  IADD3 R132, PT, PT, R212.reuse, -0x28, -R2 ;  /* 0xffffffd8d4847810 */ /* 0x040fe20007ffe802 */
[----:B------:R-:W-:Y:S01]  /*a860*/  FFMA.FTZ R20, R135, -UR7, R20 ;  /* 0x8000000787147c23 */ /* 0x000fe20008010014 */
[--C-:B------:R-:W-:Y:S02]  /*a870*/  IADD3 R134, PT, PT, R212, -0x29, -R2.reuse ;  /* 0xffffffd7d4867810 */ /* 0x100fe40007ffe802 */
[C-C-:B------:R-:W-:Y:S02]  /*a880*/  IADD3 R172, PT, PT, R213.reuse, -0x28, -R2.reuse ;  /* 0xffffffd8d5ac7810 */ /* 0x140fe40007ffe802 */
[----:B------:R-:W-:Y:S02]  /*a890*/  IADD3 R174, PT, PT, R213, -0x29, -R2 ;  /* 0xffffffd7d5ae7810 */ /* 0x000fe40007ffe802 */
[----:B------:R-:W-:Y:S02]  /*a8a0*/  IABS R173, R3 ;  /* 0x0000000300ad7213 */ /* 0x000fe40000000000 */
[----:B------:R-:W-:Y:S02]  /*a8b0*/  IABS R135, R132 ;  /* 0x0000008400877213 */ /* 0x000fe40000000000 */
[----:B------:R-:W-:Y:S02]  /*a8c0*/  IABS R134, R134 ;  /* 0x0000008600867213 */ /* 0x000fe40000000000 */
[----:B------:R-:W-:Y:S01]  /*a8d0*/  IABS R3, R172 ;  /* 0x000000ac00037213 */ /* 0x000fe20000000000 */
[----:B------:R-:W-:Y:S01]  /*a8e0*/  IMAD.U32 R172, RZ, RZ, UR27 ;  /* 0x0000001bffac7e24 */ /* 0x000fe2000f8e00ff */
[----:B------:R-:W-:Y:S02]  /*a8f0*/  IABS R132, R174 ;  /* 0x000000ae00847213 */ /* 0x000fe40000000000 */
        /* <DEDUP_REMOVED lines=10> */
[C-C-:B------:R-:W-:Y:S02]  /*a9a0*/  IADD3 R132, PT, PT, R213.reuse, -0x30, -R2.reuse ;  /* 0xffffffd0d5847810 */ /* 0x140fe40007ffe802 */
[--C-:B------:R-:W-:Y:S02]  /*a9b0*/  IADD3 R168, PT, PT, R213, -0x31, -R2.reuse ;  /* 0xffffffcfd5a87810 */ /* 0x100fe40007ffe802 */
[----:B------:R-:W-:Y:S02]  /*a9c0*/  IABS R135, R134 ;  /* 0x0000008600877213 */ /* 0x000fe40000000000 */
[----:B------:R-:W-:Y:S02]  /*a9d0*/  IABS R3, R3 ;  /* 0x0000000300037213 */ /* 0x000fe40000000000 */
[----:B------:R-:W-:Y:S02]  /*a9e0*/  IABS R134, R132 ;  /* 0x0000008400867213 */ /* 0x000fe40000000000 */
[----:B------:R-:W-:Y:S02]  /*a9f0*/  IADD3 R170, PT, PT, R212, -0x38, -R2 ;  /* 0xffffffc8d4aa7810 */ /* 0x000fe40007ffe802 */
[----:B------:R-:W-:Y:S02]  /*aa00*/  IABS R132, R168 ;  /* 0x000000a800847213 */ /* 0x000fe40000000000 */
[----:B------:R-:W-:Y:S02]  /*aa10*/  I2FP.F32.S32 R168, R135 ;  /* 0x0000008700a87245 */ /* 0x000fe40000201400 */
[----:B------:R-:W-:Y:S02]  /*aa20*/  I2FP.F32.S32 R169, R3 ;  /* 0x0000000300a97245 */ /* 0x000fe40000201400 */
[----:B------:R-:W-:Y:S01]  /*aa30*/  I2FP.F32.S32 R135, R134 ;  /* 0x0000008600877245 */ /* 0x000fe20000201400 */
[----:B------:R-:W-:Y:S01]  /*aa40*/  FFMA.FTZ R29, R168, -UR7, R29 ;  /* 0x80000007a81d7c23 */ /* 0x000fe2000801001d */
[----:B------:R-:W-:Y:S01]  /*aa50*/  IABS R3, R170 ;  /* 0x000000aa00037213 */ /* 0x000fe20000000000 */
[----:B------:R-:W-:Y:S01]  /*aa60*/  FFMA.FTZ R28, R169, -UR7, R28 ;  /* 0x80000007a91c7c23 */ /* 0x000fe2000801001c */
[----:B------:R-:W-:Y:S01]  /*aa70*/  I2FP.F32.S32 R134, R132 ;  /* 0x0000008400867245 */ /* 0x000fe20000201400 */
[----:B------:R-:W-:Y:S01]  /*aa80*/  FFMA.FTZ R30, R135, -UR7, R30 ;  /* 0x80000007871e7c23 */ /* 0x000fe2000801001e */
[----:B------:R-:W-:Y:S02]  /*aa90*/  I2FP.F32.S32 R132, R3 ;  /* 0x0000000300847245 */ /* 0x000fe40000201400 */
[--C-:B------:R-:W-:Y:S01]  /*aaa0*/  IADD3 R135, PT, PT, R212, -0x39, -R2.reuse ;  /* 0xffffffc7d4877810 */ /* 0x100fe20007ffe802 */
[----:B------:R-:W-:Y:S01]  /*aab0*/  FFMA.FTZ R31, R134, -UR7, R31 ;  /* 0x80000007861f7c23 */ /* 0x000fe2000801001f */
[C---:B------:R-:W-:Y:S01]  /*aac0*/  IADD3 R3, PT, PT, R213.reuse, -0x38, -R2 ;  /* 0xffffffc8d5037810 */ /* 0x040fe20007ffe802 */
[----:B------:R-:W-:Y:S01]  /*aad0*/  FFMA.FTZ R32, R132, -UR7, R32 ;  /* 0x8000000784207c23 */ /* 0x000fe20008010020 */
[----:B------:R-:W-:Y:S02]  /*aae0*/  IADD3 R2, PT, PT, R213, -0x39, -R2 ;  /* 0xffffffc7d5027810 */ /* 0x000fe40007ffe802 */
[----:B------:R-:W-:Y:S02]  /*aaf0*/  IABS R134, R135 ;  /* 0x0000008700867213 */ /* 0x000fe40000000000 */
[----:B------:R-:W-:Y:S02]  /*ab00*/  IABS R132, R3 ;  /* 0x0000000300847213 */ /* 0x000fe40000000000 */
[----:B------:R-:W-:Y:S02]  /*ab10*/  IABS R135, R2 ;  /* 0x0000000200877213 */ /* 0x000fe40000000000 */
[----:B------:R-:W-:Y:S02]  /*ab20*/  FMNMX3.FTZ R3, R0, R4, R5, !PT ;  /* 0x0000000400037276 */ /* 0x000fe40007810005 */
[----:B------:R-:W-:Y:S02]  /*ab30*/  FMNMX3.FTZ R2, R133, R6, R7, !PT ;  /* 0x0000000685027276 */ /* 0x000fe40007810007 */
[----:B------:R-:W-:Y:S02]  /*ab40*/  FMNMX3.FTZ R3, R3, R8, R9, !PT ;  /* 0x0000000803037276 */ /* 0x000fe40007810009 */
[----:B------:R-:W-:Y:S02]  /*ab50*/  FMNMX3.FTZ R2, R2, R10, R11, !PT ;  /* 0x0000000a02027276 */ /* 0x000fe4000781000b */
[----:B------:R-:W-:Y:S02]  /*ab60*/  I2FP.F32.S32 R173, R173 ;  /* 0x000000ad00ad7245 */ /* 0x000fe40000201400 */
[----:B------:R-:W-:Y:S02]  /*ab70*/  FMNMX3.FTZ R3, R3, R12, R13, !PT ;  /* 0x0000000c03037276 */ /* 0x000fe4000781000d */
[----:B------:R-:W-:Y:S01]  /*ab80*/  FMNMX3.FTZ R2, R2, R14, R15, !PT ;  /* 0x0000000e02027276 */ /* 0x000fe2000781000f */
[----:B------:R-:W-:Y:S01]  /*ab90*/  FFMA.FTZ R23, R173, -UR7, R23 ;  /* 0x80000007ad177c23 */ /* 0x000fe20008010017 */
[----:B------:R-:W-:Y:S02]  /*aba0*/  FMNMX3.FTZ R3, R3, R16, R17, !PT ;  /* 0x0000001003037276 */ /* 0x000fe40007810011 */
[----:B------:R-:W-:Y:S02]  /*abb0*/  FMNMX3.FTZ R2, R2, R18, R19, !PT ;  /* 0x0000001202027276 */ /* 0x000fe40007810013 */
[----:B------:R-:W-:Y:S02]  /*abc0*/  FMNMX3.FTZ R170, R3, R20, R21, !PT ;  /* 0x0000001403aa7276 */ /* 0x000fe40007810015 */
[----:B------:R-:W-:Y:S02]  /*abd0*/  FMNMX3.FTZ R2, R2, R22, R23, !PT ;  /* 0x0000001602027276 */ /* 0x000fe40007810017 */
[----:B------:R-:W-:Y:S02]  /*abe0*/  I2FP.F32.S32 R134, R134 ;  /* 0x0000008600867245 */ /* 0x000fe40000201400 */
[----:B------:R-:W-:Y:S02]  /*abf0*/  I2FP.F32.S32 R132, R132 ;  /* 0x0000008400847245 */ /* 0x000fe40000201400 */
[----:B------:R-:W-:Y:S01]  /*ac00*/  I2FP.F32.S32 R135, R135 ;  /* 0x0000008700877245 */ /* 0x000fe20000201400 */
[----:B------:R-:W-:Y:S01]  /*ac10*/  FFMA.FTZ R33, R134, -UR7, R33 ;  /* 0x8000000786217c23 */ /* 0x000fe20008010021 */
[----:B------:R-:W-:Y:S01]  /*ac20*/  FMNMX3.FTZ R170, R170, R24, R25, !PT ;  /* 0x00000018aaaa7276 */ /* 0x000fe20007810019 */
[----:B------:R-:W-:Y:S01]  /*ac30*/  FFMA.FTZ R34, R132, -UR7, R34 ;  /* 0x8000000784227c23 */ /* 0x000fe20008010022 */
[----:B------:R-:W-:Y:S01]  /*ac40*/  FMNMX3.FTZ R2, R2, R26, R27, !PT ;  /* 0x0000001a02027276 */ /* 0x000fe2000781001b */
[----:B------:R-:W-:Y:S01]  /*ac50*/  FFMA.FTZ R35, R135, -UR7, R35 ;  /* 0x8000000787237c23 */ /* 0x000fe20008010023 */
[----:B------:R-:W-:Y:S02]  /*ac60*/  FMNMX3.FTZ R170, R170, R28, R29, !PT ;  /* 0x0000001caaaa7276 */ /* 0x000fe4000781001d */
[----:B------:R-:W-:Y:S02]  /*ac70*/  FMNMX3.FTZ R2, R2, R30, R31, !PT ;  /* 0x0000001e02027276 */ /* 0x000fe4000781001f */
[----:B------:R-:W-:Y:S02]  /*ac80*/  FMNMX3.FTZ R170, R170, R32, R33, !PT ;  /* 0x00000020aaaa7276 */ /* 0x000fe40007810021 */
[----:B------:R-:W-:Y:S01]  /*ac90*/  FMNMX3.FTZ R171, R2, R34, R35, !PT ;  /* 0x0000002202ab7276 */ /* 0x000fe20007810023 */
[----:B------:R-:W-:Y:S06]  /*aca0*/  BRA.U.ANY UP0, `(.L_x_1904) ;  /* 0xffffffe1002c7547 */ /* 0x000fec000b93ffff */
.L_x_1903:
[----:B------:R-:W2:Y:S01]  /*acb0*/  LDL.64 R174, [R1+0x50] ;  /* 0x0000500001ae7983 */ /* 0x000ea20000100a00 */
[----:B------:R-:W-:Y:S01]  /*acc0*/  IMAD.U32 R176, RZ, RZ, UR21 ;  /* 0x00000015ffb07e24 */ /* 0x000fe2000f8e00ff */
[----:B------:R-:W-:Y:S01]  /*acd0*/  UIADD3 UR12, UPT, UPT, UR26, 0x3c6ef372, URZ ;  /* 0x3c6ef3721a0c7890 */ /* 0x000fe2000fffe0ff */
[C---:B------:R-:W-:Y:S01]  /*ace0*/  VIADD R194, R197.reuse, 0x18040 ;  /* 0x00018040c5c27836 */ /* 0x040fe20000000000 */
[----:B------:R-:W-:Y:S01]  /*acf0*/  UIADD3 UR11, UPT, UPT, UR26, -0x61c88647, URZ ;  /* 0x9e3779b91a0b7890 */ /* 0x000fe2000fffe0ff */
[----:B------:R-:W-:Y:S01]  /*ad00*/  VIADD R184, R197, 0x18000 ;  /* 0x00018000c5b87836 */ /* 0x000fe20000000000 */
[----:B------:R-:W3:Y:S01]  /*ad10*/  LDL.64 R182, [R1+0x48] ;  /* 0x0000480001b67983 */ /* 0x000ee20000100a00 */
[----:B------:R-:W-:Y:S02]  /*ad20*/  UIADD3 UR16, UPT, UPT, UR27, 0x76cf5d0a, URZ ;  /* 0x76cf5d0a1b107890 */ /* 0x000fe4000fffe0ff */
[----:B------:R-:W-:Y:S02]  /*ad30*/  UIADD3 UR15, UPT, UPT, UR27, 0x32370b8f, URZ ;  /* 0x32370b8f1b0f7890 */ /* 0x000fe4000fffe0ff */
[----:B------:R-:W-:Y:S01]  /*ad40*/  UIADD3 UR14, UPT, UPT, UR26, 0x78dde6e4, URZ ;  /* 0x78dde6e41a0e7890 */ /* 0x000fe2000fffe0ff */
[----:B------:R-:W4:Y:S01]  /*ad50*/  S2R R173, SR_TID.X ;  /* 0x0000000000ad7919 */ /* 0x000f220000002100 */
[----:B------:R-:W-:Y:S01]  /*ad60*/  UISETP.GT.AND UP0, UPT, UR10, URZ, UPT ;  /* 0x000000ff0a00728c */ /* 0x000fe2000bf04270 */
[----:B-1----:R-:W1:Y:S08]  /*ad70*/  SHFL.BFLY PT, R134, R170, 0x2, 0x1f ;  /* 0x0c401f00aa867f89 */ /* 0x002e7000000e0000 */
[----:B------:R-:W5:Y:S01]  /*ad80*/  SHFL.BFLY PT, R135, R171, 0x2, 0x1f ;  /* 0x0c401f00ab877f89 */ /* 0x000f6200000e0000 */
[----:B----4-:R-:W-:Y:S05]  /*ad90*/  SHF.R.U32.HI R173, RZ, 0x5, R173 ;  /* 0x00000005ffad7819 */ /* 0x010fea00000116ad */
[----:B------:R-:W-:Y:S04]  /*ada0*/  IMAD R176, R176, 0x8, R173 ;  /* 0x00000008b0b07824 */ /* 0x000fe800078e02ad */
[----:B------:R-:W-:Y:S01]  /*adb0*/  IMAD.WIDE.U32 R176, R176, -0x326172a9, RZ ;  /* 0xcd9e8d57b0b07825 */ /* 0x000fe200078e00ff */
[----:B--2---:R-:W-:Y:S01]  /*adc0*/  LOP3.LUT R2, R175, UR13, R172, 0x96, !PT ;  /* 0x0000000daf027c12 */ /* 0x004fe2000f8e96ac */
[----:B------:R-:W-:Y:S04]  /*add0*/  UIADD3 UR13, UPT, UPT, UR13, 0x1, URZ ;  /* 0x000000010d0d7890 */ /* 0x000fe8000fffe0ff */
[----:B------:R-:W-:Y:S03]  /*ade0*/  IMAD.WIDE.U32 R168, R2, -0x326172a9, RZ ;  /* 0xcd9e8d5702a87825 */ /* 0x000fe600078e00ff */
[----:B------:R-:W-:Y:S01]  /*adf0*/  LOP3.LUT R132, R235, UR12, R168, 0x96, !PT ;  /* 0x0000000ceb847c12 */ /* 0x000fe2000f8e96a8 */
[----:B------:R-:W-:Y:S01]  /*ae00*/  IMAD.U32 R168, RZ, RZ, UR13 ;  /* 0x0000000dffa87e24 */ /* 0x000fe2000f8e00ff */
[----:B------:R-:W-:Y:S01]  /*ae10*/  LOP3.LUT R2, R176, UR11, R169, 0x96, !PT ;  /* 0x0000000bb0027c12 */ /* 0x000fe2000f8e96a9 */
[----:B------:R-:W-:Y:S02]  /*ae20*/  UIADD3 UR13, UPT, UPT, UR26, -0x255992d5, URZ ;  /* 0xdaa66d2b1a0d7890 */ /* 0x000fe4000fffe0ff */
[----:B------:R-:W-:Y:S01]  /*ae30*/  IMAD.WIDE.U32 R178, R132, -0x2daee0ad, RZ ;  /* 0xd2511f5384b27825 */ /* 0x000fe200078e00ff */
[----:B------:R-:W-:Y:S03]  /*ae40*/  LOP3.LUT R132, R175, UR27, R168, 0x96, !PT ;  /* 0x0000001baf847c12 */ /* 0x000fe6000f8e96a8 */
[----:B------:R-:W-:Y:S04]  /*ae50*/  IMAD.WIDE.U32 R2, R2, -0x2daee0ad, RZ ;  /* 0xd2511f5302027825 */ /* 0x000fe800078e00ff */
[----:B------:R-:W-:Y:S01]  /*ae60*/  IMAD.WIDE.U32 R174, R132, -0x326172a9, RZ ;  /* 0xcd9e8d5784ae7825 */ /* 0x000fe200078e00ff */
[----:B-1----:R-:W-:Y:S02]  /*ae70*/  FMNMX.FTZ R132, R170, R134, !PT ;  /* 0x00000086aa847209 */ /* 0x002fe40007810000 */
[----:B---3--:R-:W-:Y:S02]  /*ae80*/  LOP3.LUT R3, R182, UR16, R3, 0x96, !PT ;  /* 0x00000010b6037c12 */ /* 0x008fe4000f8e9603 */
[----:B-----5:R-:W-:Y:S02]  /*ae90*/  FMNMX.FTZ R170, R171, R135, !PT ;  /* 0x00000087abaa7209 */ /* 0x020fe40007810000 */
[----:B------:R-:W1:Y:S01]  /*aea0*/  SHFL.BFLY PT, R171, R132, 0x1, 0x1f ;  /* 0x0c201f0084ab7f89 */ /* 0x000e6200000e0000 */
[----:B------:R-:W-:Y:S01]  /*aeb0*/  LOP3.LUT R168, R2, UR15, R179, 0x96, !PT ;  /* 0x0000000f02a87c12 */ /* 0x000fe2000f8e96b3 */
[----:B------:R-:W-:Y:S01]  /*aec0*/  IMAD.WIDE.U32 R172, R3, -0x326172a9, RZ ;  /* 0xcd9e8d5703ac7825 */ /* 0x000fe200078e00ff */
[----:B------:R-:W-:Y:S01]  /*aed0*/  LOP3.LUT R134, R235, UR12, R174, 0x96, !PT ;  /* 0x0000000ceb867c12 */ /* 0x000fe2000f8e96ae */
[----:B------:R-:W-:Y:S04]  /*aee0*/  UIADD3 UR12, UPT, UPT, UR27, -0x126145ec, URZ ;  /* 0xed9eba141b0c7890 */ /* 0x000fe8000fffe0ff */
[----:B------:R-:W2:Y:S01]  /*aef0*/  SHFL.BFLY PT, R174, R170, 0x1, 0x1f ;  /* 0x0c201f00aaae7f89 */ /* 0x000ea200000e0000 */
[----:B------:R-:W-:Y:S01]  /*af00*/  LOP3.LUT R2, R176, UR11, R175, 0x96, !PT ;  /* 0x0000000bb0027c12 */ /* 0x000fe2000f8e96af */
[----:B------:R-:W-:Y:S01]  /*af10*/  IMAD.WIDE.U32 R168, R168, -0x326172a9, RZ ;  /* 0xcd9e8d57a8a87825 */ /* 0x000fe200078e00ff */
[----:B------:R-:W-:Y:S01]  /*af20*/  LOP3.LUT R135, R234, UR13, R173, 0x96, !PT ;  /* 0x0000000dea877c12 */ /* 0x000fe2000f8e96ad */
[----:B------:R-:W-:Y:S02]  /*af30*/  UIADD3 UR11, UPT, UPT, UR27, -0x56f99767, URZ ;  /* 0xa90668991b0b7890 */ /* 0x000fe4000fffe0ff */
        /* <DEDUP_REMOVED lines=9> */
[----:B------:R-:W-:Y:S01]  /*afd0*/  UIADD3 UR15, UPT, UPT, UR26, -0x4ab325aa, URZ ;  /* 0xb54cda561a0f7890 */ /* 0x000fe2000fffe0ff */
[----:B-1----:R-:W-:Y:S01]  /*afe0*/  FMNMX.FTZ R132, R132, R171, !PT ;  /* 0x000000ab84847209 */ /* 0x002fe20007810000 */
[----:B------:R-:W-:Y:S01]  /*aff0*/  IMAD.WIDE.U32 R178, R2, -0x326172a9, RZ ;  /* 0xcd9e8d5702b27825 */ /* 0x000fe200078e00ff */
[----:B------:R-:W-:Y:S02]  /*b000*/  LOP3.LUT R135, R176, UR11, R173, 0x96, !PT ;  /* 0x0000000bb0877c12 */ /* 0x000fe4000f8e96ad */
[C---:B------:R-:W-:Y:S01]  /*b010*/  FSETP.NEU.FTZ.AND P2, PT, R132.reuse, -INF , PT ;  /* 0xff8000008400780b */ /* 0x040fe20003f5d000 */
[----:B------:R-:W-:Y:S04]  /*b020*/  IMAD.WIDE.U32 R2, R3, -0x326172a9, RZ ;  /* 0xcd9e8d5703027825 */ /* 0x000fe800078e00ff */
[----:B------:R-:W-:Y:S01]  /*b030*/  FADD.FTZ R0, -R132, R0 ;  /* 0x0000000084007221 */ /* 0x000fe20000010100 */
[----:B------:R-:W-:Y:S01]  /*b040*/  IMAD.WIDE.U32 R176, R134, -0x326172a9, RZ ;  /* 0xcd9e8d5786b07825 */ /* 0x000fe200078e00ff */
[----:B------:R-:W-:Y:S02]  /*b050*/  LOP3.LUT R171, R168, UR16, R3, 0x96, !PT ;  /* 0x00000010a8ab7c12 */ /* 0x000fe4000f8e9603 */
[----:B--2---:R-:W-:Y:S01]  /*b060*/  FMNMX.FTZ R3, R170, R174, !PT ;  /* 0x000000aeaa037209 */ /* 0x004fe20007810000 */
[----:B------:R-:W-:Y:S01]  /*b070*/  IMAD.WIDE.U32 R134, R135, -0x326172a9, RZ ;  /* 0xcd9e8d5787867825 */ /* 0x000fe200078e00ff */
[----:B------:R-:W-:Y:S02]  /*b080*/  LOP3.LUT R173, R176, UR14, R179, 0x96, !PT ;  /* 0x0000000eb0ad7c12 */ /* 0x000fe4000f8e96b3 */
[----:B------:R-:W-:Y:S02]  /*b090*/  LOP3.LUT R169, R234, UR13, R177, 0x96, !PT ;  /* 0x0000000deaa97c12 */ /* 0x000fe4000f8e96b1 */
[----:B------:R-:W-:Y:S01]  /*b0a0*/  LOP3.LUT R168, R2, UR15, R135, 0x96, !PT ;  /* 0x0000000f02a87c12 */ /* 0x000fe2000f8e9687 */
[----:B------:R-:W-:Y:S01]  /*b0b0*/  FMUL.FTZ R2, R0, UR4 ;  /* 0x0000000400027c20 */ /* 0x000fe20008410000 */
[----:B------:R-:W-:Y:S01]  /*b0c0*/  FADD.FTZ R0, -R3, R133 ;  /* 0x0000008503007221 */ /* 0x000fe20000010100 */
[----:B------:R-:W-:Y:S01]  /*b0d0*/  FMUL.FTZ R133, R132, UR4 ;  /* 0x0000000484857c20 */ /* 0x000fe20008410000 */
[----:B------:R-:W-:Y:S01]  /*b0e0*/  IMAD.WIDE.U32 R174, R169, -0x2daee0ad, RZ ;  /* 0xd2511f53a9ae7825 */ /* 0x000fe200078e00ff */
[----:B------:R-:W-:Y:S02]  /*b0f0*/  MOV R176, R134 ;  /* 0x0000008600b07202 */ /* 0x000fe40000000f00 */
[----:B------:R-:W-:Y:S01]  /*b100*/  PRMT R170, R134, 0x7772, RZ ;  /* 0x0000777286aa7816 */ /* 0x000fe200000000ff */
[----:B------:R-:W-:Y:S01]  /*b110*/  IMAD.WIDE.U32 R214, R173, -0x2daee0ad, RZ ;  /* 0xd2511f53add67825 */ /* 0x000fe200078e00ff */
[----:B------:R-:W-:Y:S01]  /*b120*/  FSEL R133, R133, RZ, P2 ;  /* 0x000000ff85857208 */ /* 0x000fe20001000000 */
[----:B------:R-:W1:Y:S01]  /*b130*/  MUFU.EX2 R2, R2 ;  /* 0x0000000200027308 */ /* 0x000e620000000800 */
[----:B------:R-:W-:Y:S01]  /*b140*/  LOP3.LUT R180, R180, UR12, R175, 0x96, !PT ;  /* 0x0000000cb4b47c12 */ /* 0x000fe2000f8e96af */
[----:B------:R-:W-:Y:S01]  /*b150*/  UIADD3 UR12, UPT, UPT, UR27, 0x646e171e, URZ ;  /* 0x646e171e1b0c7890 */ /* 0x000fe2000fffe0ff */
[----:B------:R-:W-:Y:S01]  /*b160*/  LOP3.LUT R181, R174, UR11, R215, 0x96, !PT ;  /* 0x0000000baeb57c12 */ /* 0x000fe2000f8e96d7 */
[--C-:B------:R-:W-:Y:S01]  /*b170*/  FFMA.FTZ R4, R4, UR4, -R133.reuse ;  /* 0x0000000404047c23 */ /* 0x100fe20008010885 */
[----:B------:R-:W-:Y:S01]  /*b180*/  PRMT R179, R134, 0x7773, RZ ;  /* 0x0000777386b37816 */ /* 0x000fe200000000ff */
[----:B------:R-:W-:Y:S01]  /*b190*/  FMUL.FTZ R0, R0, UR4 ;  /* 0x0000000400007c20 */ /* 0x000fe20008410000 */
[----:B------:R-:W-:Y:S03]  /*b1a0*/  PRMT R177, R134, 0x7771, RZ ;  /* 0x0000777186b17816 */ /* 0x000fe600000000ff */
[----:B------:R2:W-:Y:S01]  /*b1b0*/  MUFU.EX2 R174, R4 ;  /* 0x0000000400ae7308 */ /* 0x0005e20000000800 */
[----:B------:R-:W-:Y:S01]  /*b1c0*/  IMAD.WIDE.U32 R134, R171, -0x2daee0ad, RZ ;  /* 0xd2511f53ab867825 */ /* 0x000fe200078e00ff */
[----:B------:R-:W-:Y:S01]  /*b1d0*/  FSETP.NEU.FTZ.AND P2, PT, R3, -INF , PT ;  /* 0xff8000000300780b */ /* 0x000fe20003f5d000 */
[----:B------:R-:W-:Y:S02]  /*b1e0*/  UIADD3 UR11, UPT, UPT, UR10, -0x1, URZ ;  /* 0xffffffff0a0b7890 */ /* 0x000fe4000fffe0ff */
[--C-:B------:R-:W-:Y:S01]  /*b1f0*/  FFMA.FTZ R5, R5, UR4, -R133.reuse ;  /* 0x0000000405057c23 */ /* 0x100fe20008010885 */
[----:B------:R-:W-:Y:S01]  /*b200*/  FFMA.FTZ R8, R8, UR4, -R133 ;  /* 0x0000000408087c23 */ /* 0x000fe20008010885 */
[----:B------:R-:W-:Y:S01]  /*b210*/  LOP3.LUT R172, R172, UR12, R135, 0x96, !PT ;  /* 0x0000000cacac7c12 */ /* 0x000fe2000f8e9687 */
[----:B------:R-:W-:Y:S02]  /*b220*/  FMUL.FTZ R135, R3, UR4 ;  /* 0x0000000403877c20 */ /* 0x000fe40008410000 */
[----:B------:R-:W3:Y:S01]  /*b230*/  MUFU.EX2 R0, R0 ;  /* 0x0000000000007308 */ /* 0x000ee20000000800 */
[--C-:B------:R-:W-:Y:S01]  /*b240*/  FFMA.FTZ R9, R9, UR4, -R133.reuse ;  /* 0x0000000409097c23 */ /* 0x100fe20008010885 */
[----:B------:R-:W-:Y:S01]  /*b250*/  IMAD.MOV.U32 R189, RZ, RZ, R134 ;  /* 0x000000ffffbd7224 */ /* 0x000fe200078e0086 */
[----:B------:R-:W-:Y:S01]  /*b260*/  PRMT R190, R134, 0x7771, RZ ;  /* 0x0000777186be7816 */ /* 0x000fe200000000ff */
[--C-:B------:R-:W-:Y:S01]  /*b270*/  FFMA.FTZ R225, R28, UR4, -R133.reuse ;  /* 0x000000041ce17c23 */ /* 0x100fe20008010885 */
[C---:B------:R-:W-:Y:S01]  /*b280*/  PRMT R193, R134.reuse, 0x7772, RZ ;  /* 0x0000777286c17816 */ /* 0x040fe200000000ff */
[--C-:B------:R-:W-:Y:S01]  /*b290*/  FFMA.FTZ R227, R29, UR4, -R133.reuse ;  /* 0x000000041de37c23 */ /* 0x100fe20008010885 */
[----:B------:R-:W-:Y:S03]  /*b2a0*/  PRMT R191, R134, 0x7773, RZ ;  /* 0x0000777386bf7816 */ /* 0x000fe600000000ff */
[----:B------:R4:W5:Y:S01]  /*b2b0*/  MUFU.EX2 R224, R5 ;  /* 0x0000000500e07308 */ /* 0x0009620000000800 */
[----:B--2---:R-:W-:Y:S01]  /*b2c0*/  LOP3.LUT R4, R172, 0xffff, RZ, 0xc0, !PT ;  /* 0x0000ffffac047812 */ /* 0x004fe200078ec0ff */
[----:B-1----:R-:W-:Y:S01]  /*b2d0*/  FMUL.FTZ R28, R2, R140 ;  /* 0x0000008c021c7220 */ /* 0x002fe20000410000 */
[----:B------:R-:W-:Y:S01]  /*b2e0*/  LOP3.LUT R169, R168, 0xffff, RZ, 0xc0, !PT ;  /* 0x0000ffffa8a97812 */ /* 0x000fe200078ec0ff */
[----:B------:R-:W-:Y:S01]  /*b2f0*/  FMUL.FTZ R29, R2, R141 ;  /* 0x0000008d021d7220 */ /* 0x000fe20000410000 */
[----:B------:R-:W-:Y:S01]  /*b300*/  SHF.R.U32.HI R171, RZ, 0x8, R4 ;  /* 0x00000008ffab7819 */ /* 0x000fe20000011604 */
[----:B------:R-:W-:Y:S01]  /*b310*/  FFMA.FTZ R200, R21, UR4, -R133 ;  /* 0x0000000415c87c23 */ /* 0x000fe20008010885 */
[----:B------:R-:W-:Y:S03]  /*b320*/  FSEL R4, R135, RZ, P2 ;  /* 0x000000ff87047208 */ /* 0x000fe60001000000 */
[----:B------:R1:W-:Y:S01]  /*b330*/  MUFU.EX2 R222, R8 ;  /* 0x0000000800de7308 */ /* 0x0003e20000000800 */
[----:B------:R-:W-:Y:S01]  /*b340*/  SHF.R.U32.HI R169, RZ, 0x8, R169 ;  /* 0x00000008ffa97819 */ /* 0x000fe200000116a9 */
[--C-:B------:R-:W-:Y:S01]  /*b350*/  FFMA.FTZ R195, R20, UR4, -R133.reuse ;  /* 0x0000000414c37c23 */ /* 0x100fe20008010885 */
[--C-:B------:R-:W-:Y:S01]  /*b360*/  FFMA.FTZ R183, R12, UR4, -R133.reuse ;  /* 0x000000040cb77c23 */ /* 0x100fe20008010885 */
[--C-:B------:R-:W-:Y:S01]  /*b370*/  FFMA.FTZ R10, R10, UR4, -R4.reuse ;  /* 0x000000040a0a7c23 */ /* 0x100fe20008010804 */
[--C-:B------:R-:W-:Y:S01]  /*b380*/  FFMA.FTZ R11, R11, UR4, -R4.reuse ;  /* 0x000000040b0b7c23 */ /* 0x100fe20008010804 */
[--C-:B------:R-:W-:Y:S01]  /*b390*/  FFMA.FTZ R6, R6, UR4, -R4.reuse ;  /* 0x0000000406067c23 */ /* 0x100fe20008010804 */
[--C-:B------:R-:W-:Y:S03]  /*b3a0*/  FFMA.FTZ R7, R7, UR4, -R4.reuse ;  /* 0x0000000407077c23 */ /* 0x100fe60008010804 */
[----:B------:R2:W-:Y:S01]  /*b3b0*/  MUFU.EX2 R223, R9 ;  /* 0x0000000900df7308 */ /* 0x0005e20000000800 */
[--C-:B------:R-:W-:Y:S01]  /*b3c0*/  FFMA.FTZ R226, R30, UR4, -R4.reuse ;  /* 0x000000041ee27c23 */ /* 0x100fe20008010804 */
[--C-:B------:R-:W-:Y:S01]  /*b3d0*/  FFMA.FTZ R228, R31, UR4, -R4.reuse ;  /* 0x000000041fe47c23 */ /* 0x100fe20008010804 */
[C---:B---3--:R-:W-:Y:S01]  /*b3e0*/  FMUL.FTZ R30, R0.reuse, R142 ;  /* 0x0000008e001e7220 */ /* 0x048fe20000410000 */
[----:B------:R-:W-:Y:S01]  /*b3f0*/  FMUL.FTZ R31, R0, R143 ;  /* 0x0000008f001f7220 */ /* 0x000fe20000410000 */
[----:B------:R-:W-:Y:S01]  /*b400*/  LOP3.LUT R135, R169, 0xffff, RZ, 0xc0, !PT ;  /* 0x0000ffffa9877812 */ /* 0x000fe200078ec0ff */
[----:B------:R-:W3:Y:S01]  /*b410*/  LDSM.16.MT88.4 R140, [R197+0x18000] ;  /* 0x01800000c58c783b */ /* 0x000ee20000004200 */
[----:B----4-:R-:W-:Y:S03]  /*b420*/  LOP3.LUT R5, R171, 0xffff, RZ, 0xc0, !PT ;  /* 0x0000ffffab057812 */ /* 0x010fe600078ec0ff */
[----:B------:R4:W-:Y:S01]  /*b430*/  MUFU.EX2 R219, R10 ;  /* 0x0000000a00db7308 */ /* 0x0009e20000000800 */
[----:B------:R-:W-:Y:S01]  /*b440*/  ISETP.LE.U32.AND P3, PT, R135, UR8, PT ;  /* 0x0000000887007c0c */ /* 0x000fe2000bf63070 */
[--C-:B------:R-:W-:Y:S01]  /*b450*/  FFMA.FTZ R175, R15, UR4, -R4.reuse ;  /* 0x000000040faf7c23 */ /* 0x100fe20008010804 */
[----:B------:R-:W-:Y:S01]  /*b460*/  ISETP.LE.U32.AND P5, PT, R5, UR8, PT ;  /* 0x0000000805007c0c */ /* 0x000fe2000bfa3070 */
[--C-:B------:R-:W-:Y:S01]  /*b470*/  FFMA.FTZ R188, R19, UR4, -R4.reuse ;  /* 0x0000000413bc7c23 */ /* 0x100fe20008010804 */
[--C-:B------:R-:W-:Y:S01]  /*b480*/  FFMA.FTZ R192, R22, UR4, -R4.reuse ;  /* 0x0000000416c07c23 */ /* 0x100fe20008010804 */
[--C-:B------:R-:W-:Y:S01]  /*b490*/  FFMA.FTZ R182, R13, UR4, -R133.reuse ;  /* 0x000000040db67c23 */ /* 0x100fe20008010885 */
[--C-:B------:R-:W-:Y:S03]  /*b4a0*/  FFMA.FTZ R173, R14, UR4, -R4.reuse ;  /* 0x000000040ead7c23 */ /* 0x100fe60008010804 */
[----:B------:R4:W-:Y:S01]  /*b4b0*/  MUFU.EX2 R215, R11 ;  /* 0x0000000b00d77308 */ /* 0x0009e20000000800 */
[--C-:B------:R-:W-:Y:S01]  /*b4c0*/  FFMA.FTZ R187, R18, UR4, -R4.reuse ;  /* 0x0000000412bb7c23 */ /* 0x100fe20008010804 */
[--C-:B------:R-:W-:Y:S01]  /*b4d0*/  FFMA.FTZ R218, R26, UR4, -R4.reuse ;  /* 0x000000041ada7c23 */ /* 0x100fe20008010804 */
[--C-:B------:R-:W-:Y:S01]  /*b4e0*/  FFMA.FTZ R220, R27, UR4, -R4.reuse ;  /* 0x000000041bdc7c23 */ /* 0x100fe20008010804 */
[----:B------:R-:W-:Y:S01]  /*b4f0*/  FMUL.FTZ R21, R2, R149 ;  /* 0x0000009502157220 */ /* 0x000fe20000410000 */
[----:B------:R-:W-:Y:S01]  /*b500*/  LOP3.LUT R135, R168, 0xff, RZ, 0xc0, !PT ;  /* 0x000000ffa8877812 */ /* 0x000fe200078ec0ff */
[--C-:B------:R-:W-:Y:S01]  /*b510*/  FFMA.FTZ R186, R16, UR4, -R133.reuse ;  /* 0x0000000410ba7c23 */ /* 0x100fe20008010885 */
[--C-:B------:R-:W-:Y:S03]  /*b520*/  FFMA.FTZ R185, R17, UR4, -R133.reuse ;  /* 0x0000000411b97c23 */ /* 0x100fe60008010885 */
[----:B------:R3:W3:Y:S01]  /*b530*/  MUFU.EX2 R134, R6 ;  /* 0x0000000600867308 */ /* 0x0006e20000000800 */
[--C-:B------:R-:W-:Y:S01]  /*b540*/  FFMA.FTZ R216, R24, UR4, -R133.reuse ;  /* 0x0000000418d87c23 */ /* 0x100fe20008010885 */
[--C-:B------:R-:W-:Y:S01]  /*b550*/  FFMA.FTZ R217, R25, UR4, -R133.reuse ;  /* 0x0000000419d97c23 */ /* 0x100fe20008010885 */
[--C-:B------:R-:W-:Y:S01]  /*b560*/  FFMA.FTZ R229, R32, UR4, -R133.reuse ;  /* 0x0000000420e57c23 */ /* 0x100fe20008010885 */
[--C-:B------:R-:W-:Y:S01]  /*b570*/  FFMA.FTZ R232, R33, UR4, -R133.reuse ;  /* 0x0000000421e87c23 */ /* 0x100fe20008010885 */
[--C-:B------:R-:W-:Y:S01]  /*b580*/  FFMA.FTZ R199, R23, UR4, -R4.reuse ;  /* 0x0000000417c77c23 */ /* 0x100fe20008010804 */
[--C-:B------:R-:W-:Y:S01]  /*b590*/  FFMA.FTZ R230, R34, UR4, -R4.reuse ;  /* 0x0000000422e67c23 */ /* 0x100fe20008010804 */
[----:B------:R-:W-:Y:S03]  /*b5a0*/  FFMA.FTZ R231, R35, UR4, -R4 ;  /* 0x0000000423e77c23 */ /* 0x000fe60008010804 */
[----:B------:R3:W3:Y:S01]  /*b5b0*/  MUFU.EX2 R221, R7 ;  /* 0x0000000700dd7308 */ /* 0x0006e20000000800 */
[C---:B------:R-:W-:Y:S01]  /*b5c0*/  FMUL.FTZ R4, R2.reuse, R164 ;  /* 0x000000a402047220 */ /* 0x040fe20000410000 */
[C---:B------:R-:W-:Y:S01]  /*b5d0*/  FMUL.FTZ R5, R2.reuse, R165 ;  /* 0x000000a502057220 */ /* 0x040fe20000410000 */
[C---:B-1----:R-:W-:Y:S01]  /*b5e0*/  FMUL.FTZ R8, R2.reuse, R160 ;  /* 0x000000a002087220 */ /* 0x042fe20000410000 */
[C---:B--2---:R-:W-:Y:S01]  /*b5f0*/  FMUL.FTZ R9, R2.reuse, R161 ;  /* 0x000000a102097220 */ /* 0x044fe20000410000 */
        /* <DEDUP_REMOVED lines=57> */
[----:B------:R-:W-:Y:S01]  /*b990*/  FFMA.FTZ R149, R2, R233, R174 ;  /* 0x000000e902957223 */ /* 0x000fe200000100ae */
[----:B------:R-:W-:Y:S01]  /*b9a0*/  PRMT R133, R168, 0x7632, R133 ;  /* 0x00007632a8857816 */ /* 0x000fe20000000085 */
[----:B------:R-:W-:Y:S01]  /*b9b0*/  FMUL.FTZ R26, R0, R146 ;  /* 0x00000092001a7220 */ /* 0x000fe20000410000 */
[----:B-----5:R-:W-:Y:S01]  /*b9c0*/  F2FP.F16.F32.PACK_AB R2, R224, R174 ;  /* 0x000000aee002723e */ /* 0x020fe200000000ff */
[C---:B----4-:R-:W-:Y:S01]  /*b9d0*/  FMUL.FTZ R10, R0.reuse, R162 ;  /* 0x000000a2000a7220 */ /* 0x050fe20000410000 */
[----:B------:R-:W-:Y:S01]  /*b9e0*/  PRMT R136, R135, 0x5410, R169 ;  /* 0x0000541087887816 */ /* 0x000fe200000000a9 */
[C---:B------:R-:W-:Y:S01]  /*b9f0*/  FMUL.FTZ R11, R0.reuse, R163 ;  /* 0x000000a3000b7220 */ /* 0x040fe20000410000 */
[C---:B------:R-:W-:Y:S01]  /*ba00*/  FMUL.FTZ R27, R0.reuse, R147 ;  /* 0x00000093001b7220 */ /* 0x040fe20000410000 */
[----:B------:R-:W-:Y:S01]  /*ba10*/  LOP3.LUT R146, R133, 0xff, RZ, 0xc0, !PT ;  /* 0x000000ff85927812 */ /* 0x000fe200078ec0ff */
        /* <DEDUP_REMOVED lines=58> */
[----:B------:R-:W-:Y:S01]  /*bdc0*/  SHF.R.U32.HI R168, RZ, 0x18, R168 ;  /* 0x00000018ffa87819 */ /* 0x000fe200000116a8 */
[----:B------:R-:W-:Y:S01]  /*bdd0*/  FFMA.FTZ R148, R0, R236, R134 ;  /* 0x000000ec00947223 */ /* 0x000fe20000010086 */
[----:B------:R-:W-:Y:S01]  /*bde0*/  PRMT R0, R2, 0x7632, R0 ;  /* 0x0000763202007816 */ /* 0x000fe20000000000 */
[----:B------:R1:W2:Y:S01]  /*bdf0*/  LDL.S16 R147, [R1+0x38] ;  /* 0x0000380001937983 */ /* 0x0002a20000100600 */
[----:B------:R-:W-:Y:S01]  /*be00*/  F2FP.F16.F32.PACK_AB R152, R221, R134 ;  /* 0x00000086dd98723e */ /* 0x000fe200000000ff */
[----:B------:R-:W-:Y:S01]  /*be10*/  IMAD.WIDE.U32 R144, R180, -0x326172a9, RZ ;  /* 0xcd9e8d57b4907825 */ /* 0x000fe200078e00ff */
[----:B------:R-:W-:Y:S01]  /*be20*/  PRMT R137, R146, 0x5410, R168 ;  /* 0x0000541092897816 */ /* 0x000fe200000000a8 */
[----:B------:R1:W3:Y:S01]  /*be30*/  LDL.S16 R163, [R1+0x34] ;  /* 0x0000340001a37983 */ /* 0x0002e20000100600 */
[--C-:B------:R-:W-:Y:S01]  /*be40*/  HSET2.LE.AND R136, R136, R209.reuse, PT ;  /* 0x000000d188887233 */ /* 0x100fe20003803000 */
[----:B------:R-:W-:Y:S01]  /*be50*/  IMAD.WIDE.U32 R160, R181, -0x326172a9, RZ ;  /* 0xcd9e8d57b5a07825 */ /* 0x000fe200078e00ff */
[----:B------:R-:W-:Y:S01]  /*be60*/  LOP3.LUT R165, R176, 0xff, RZ, 0xc0, !PT ;  /* 0x000000ffb0a57812 */ /* 0x000fe200078ec0ff */
[----:B------:R1:W4:Y:S01]  /*be70*/  LDL.S16 R162, [R1+0x3c] ;  /* 0x00003c0001a27983 */ /* 0x0003220000100600 */
[----:B------:R-:W-:Y:S01]  /*be80*/  PRMT R133, R2, 0x5410, R0 ;  /* 0x0000541002857816 */ /* 0x000fe20000000000 */
[----:B------:R-:W-:Y:S01]  /*be90*/  MUFU.EX2 R150, R173 ;  /* 0x000000ad00967308 */ /* 0x000fe20000000800 */
[----:B------:R-:W-:Y:S01]  /*bea0*/  PRMT R153, R152, 0x7632, R153 ;  /* 0x0000763298997816 */ /* 0x000fe20000000099 */
[----:B------:R1:W5:Y:S01]  /*beb0*/  LDL.S16 R176, [R1+0x30] ;  /* 0x0000300001b07983 */ /* 0x0003620000100600 */
[----:B------:R-:W-:Y:S01]  /*bec0*/  F2FP.F16.F32.PACK_AB R154, R223, R222 ;  /* 0x000000dedf9a723e */ /* 0x000fe200000000ff */
[----:B------:R-:W-:Y:S01]  /*bed0*/  FADD.FTZ R148, R221, R148 ;  /* 0x00000094dd947221 */ /* 0x000fe20000010000 */
[----:B------:R-:W-:Y:S01]  /*bee0*/  LOP3.LUT R136, R133, R136, RZ, 0xc0, !PT ;  /* 0x0000008885887212 */ /* 0x000fe200078ec0ff */
[----:B------:R-:W-:Y:S01]  /*bef0*/  UMOV UR10, UR11 ;  /* 0x0000000b000a7c82 */ /* 0x000fe20008000000 */
[--C-:B------:R-:W-:Y:S01]  /*bf00*/  HSET2.LE.AND R137, R137, R209.reuse, PT ;  /* 0x000000d189897233 */ /* 0x100fe20003803000 */
[----:B------:R-:W-:Y:S01]  /*bf10*/  FADD.FTZ R148, R219, R148 ;  /* 0x00000094db947221 */ /* 0x000fe20000010000 */
[----:B------:R-:W-:Y:S01]  /*bf20*/  PRMT R138, R165, 0x5410, R177 ;  /* 0x00005410a58a7816 */ /* 0x000fe200000000b1 */
[----:B------:R-:W-:Y:S01]  /*bf30*/  MUFU.EX2 R151, R182 ;  /* 0x000000b600977308 */ /* 0x000fe20000000800 */
[----:B------:R-:W-:Y:S02]  /*bf40*/  PRMT R134, R170, 0x5410, R179 ;  /* 0x00005410aa867816 */ /* 0x000fe400000000b3 */
[----:B------:R-:W-:Y:S02]  /*bf50*/  PRMT R133, R152, 0x5410, R153 ;  /* 0x0000541098857816 */ /* 0x000fe40000000099 */
[----:B------:R-:W-:Y:S02]  /*bf60*/  PRMT R155, R154, 0x7632, R155 ;  /* 0x000076329a9b7816 */ /* 0x000fe4000000009b */
[----:B------:R-:W-:Y:S03]  /*bf70*/  F2FP.F16.F32.PACK_AB R158, R215, R219 ;  /* 0x000000dbd79e723e */ /* 0x000fe600000000ff */
[----:B------:R-:W-:Y:S01]  /*bf80*/  MUFU.EX2 R185, R185 ;  /* 0x000000b900b97308 */ /* 0x000fe20000000800 */
[----:B------:R-:W-:Y:S02]  /*bf90*/  LOP3.LUT R137, R133, R137, RZ, 0xc0, !PT ;  /* 0x0000008985897212 */ /* 0x000fe400078ec0ff */
[--C-:B------:R-:W-:Y:S02]  /*bfa0*/  HSET2.LE.AND R138, R138, R209.reuse, PT ;  /* 0x000000d18a8a7233 */ /* 0x100fe40003803000 */
[----:B------:R-:W-:Y:S02]  /*bfb0*/  LOP3.LUT R134, R134, 0xff00ff, RZ, 0xc0, !PT ;  /* 0x00ff00ff86867812 */ /* 0x000fe400078ec0ff */
[----:B------:R-:W-:Y:S03]  /*bfc0*/  PRMT R133, R154, 0x5410, R155 ;  /* 0x000054109a857816 */ /* 0x000fe6000000009b */
[----:B------:R-:W-:Y:S01]  /*bfd0*/  MUFU.EX2 R180, R216 ;  /* 0x000000d800b47308 */ /* 0x000fe20000000800 */
[C---:B------:R-:W-:Y:S02]  /*bfe0*/  PRMT R157, R158.reuse, 0x7632, R157 ;  /* 0x000076329e9d7816 */ /* 0x040fe4000000009d */
[----:B------:R-:W-:Y:S02]  /*bff0*/  LOP3.LUT R138, R133, R138, RZ, 0xc0, !PT ;  /* 0x0000008a858a7212 */ /* 0x000fe400078ec0ff */
[--C-:B------:R-:W-:Y:S02]  /*c000*/  HSET2.LE.AND R139, R134, R209.reuse, PT ;  /* 0x000000d1868b7233 */ /* 0x100fe40003803000 */
[----:B------:R-:W-:Y:S03]  /*c010*/  PRMT R133, R158, 0x5410, R157 ;  /* 0x000054109e857816 */ /* 0x000fe6000000009d */
[----:B------:R-:W-:Y:S01]  /*c020*/  MUFU.EX2 R216, R227 ;  /* 0x000000e300d87308 */ /* 0x000fe20000000800 */
[----:B------:R-:W-:Y:S01]  /*c030*/  MOV R134, R194 ;  /* 0x000000c200867202 */ /* 0x000fe20000000f00 */
[----:B------:R-:W-:Y:S01]  /*c040*/  @P0 VIADD R134, R184, 0xffffffc0 ;  /* 0xffffffc0b8860836 */ /* 0x000fe20000000000 */
[----:B------:R-:W-:Y:S02]  /*c050*/  LOP3.LUT R139, R133, R139, RZ, 0xc0, !PT ;  /* 0x0000008b858b7212 */ /* 0x000fe400078ec0ff */
[----:B------:R-:W-:Y:S01]  /*c060*/  ISETP.LE.U32.AND P6, PT, R135, UR8, PT ;  /* 0x0000000887007c0c */ /* 0x000fe2000bfc3070 */
[----:B------:R-:W-:Y:S01]  /*c070*/  IMAD.IADD R184, R201, 0x1, R134 ;  /* 0x00000001c9b87824 */ /* 0x000fe200078e0286 */
[----:B------:R-:W-:Y:S02]  /*c080*/  ISETP.LE.U32.AND P4, PT, R168, UR8, PT ;  /* 0x00000008a8007c0c */ /* 0x000fe4000bf83070 */
[----:B------:R-:W-:Y:S01]  /*c090*/  ISETP.GT.U32.AND P2, PT, R170, UR8, PT ;  /* 0x00000008aa007c0c */ /* 0x000fe2000bf44070 */
[C---:B------:R-:W-:Y:S01]  /*c0a0*/  HMMA.16816.F32 R4, R136.reuse, R140, R4 ;  /* 0x0000008c8804723c */ /* 0x040fe20000001804 */
[----:B------:R1:W1:Y:S04]  /*c0b0*/  MUFU.EX2 R168, R186 ;  /* 0x000000ba00a87308 */ /* 0x0002680000000800 */
[----:B------:R-:W-:Y:S02]  /*c0c0*/  LOP3.LUT R159, R144, UR15, R161, 0x96, !PT ;  /* 0x0000000f909f7c12 */ /* 0x000fe4000f8e96a1 */
[----:B------:R-:W-:Y:S01]  /*c0d0*/  LOP3.LUT R194, R178, UR16, R145, 0x96, !PT ;  /* 0x00000010b2c27c12 */ /* 0x000fe2000f8e9691 */
[C---:B------:R-:W-:Y:S01]  /*c0e0*/  HMMA.16816.F32 R8, R136.reuse, R142, R8 ;  /* 0x0000008e8808723c */ /* 0x040fe20000001808 */
[----:B------:R-:W1:Y:S02]  /*c0f0*/  LDSM.16.MT88.4 R140, [R198+0x18000] ;  /* 0x01800000c68c783b */ /* 0x000e640000004200 */
[----:B------:R-:W-:Y:S02]  /*c100*/  LOP3.LUT R178, R189, 0xff, RZ, 0xc0, !PT ;  /* 0x000000ffbdb27812 */ /* 0x000fe400078ec0ff */
[----:B-1----:R-:W-:Y:S02]  /*c110*/  MOV R186, UR6 ;  /* 0x0000000600ba7c02 */ /* 0x002fe40008000f00 */
[----:B------:R-:W-:Y:S04]  /*c120*/  F2FP.F16.F32.PACK_AB R167, R185, R168 ;  /* 0x000000a8b9a7723e */ /* 0x000fe800000000ff */
[----:B------:R-:W-:Y:S01]  /*c130*/  PRMT R169, R167, 0x7632, R169 ;  /* 0x00007632a7a97816 */ /* 0x000fe200000000a9 */
[C---:B------:R-:W-:Y:S08]  /*c140*/  HMMA.16816.F32 R12, R136.reuse, R140, R12 ;  /* 0x0000008c880c723c */ /* 0x040ff0000000180c */
        /* <DEDUP_REMOVED lines=10> */
[----:B------:R-:W1:Y:S07]  /*c1f0*/  LDSM.16.MT88.4 R140, [R198+0x1a000] ;  /* 0x01a00000c68c783b */ /* 0x000e6e0000004200 */
[C---:B-1----:R-:W-:Y:S03]  /*c200*/  HMMA.16816.F32 R44, R136.reuse, R140, R44 ;  /* 0x0000008c882c723c */ /* 0x042fe6000000182c */
[----:B--2---:R-:W-:Y:S02]  /*c210*/  @!P6 HADD2 R147, -R2.H0_H0, -RZ.H0_H0 ;  /* 0xa00000ff0293e230 */ /* 0x004fe40000000900 */
[----:B---3--:R-:W-:Y:S03]  /*c220*/  @!P3 HADD2 R163, -R0.H0_H0, -RZ.H0_H0 ;  /* 0xa00000ff00a3b230 */ /* 0x008fe60000000900 */
[C---:B------:R-:W-:Y:S01]  /*c230*/  HMMA.16816.F32 R48, R136.reuse, R142, R48 ;  /* 0x0000008e8830723c */ /* 0x040fe20000001830 */
[----:B------:R-:W1:Y:S02]  /*c240*/  LDSM.16.MT88.4 R140, [R134+0x2000] ;  /* 0x00200000868c783b */ /* 0x000e640000004200 */
[----:B------:R-:W-:Y:S01]  /*c250*/  PRMT R135, R147, 0x7610, R135 ;  /* 0x0000761093877816 */ /* 0x000fe20000000087 */
[----:B----4-:R-:W-:Y:S01]  /*c260*/  @!P4 HADD2 R162, -R153.H0_H0, -RZ.H0_H0 ;  /* 0xa00000ff99a2c230 */ /* 0x010fe20000000900 */
[----:B------:R-:W-:Y:S02]  /*c270*/  PRMT R161, R163, 0x7610, R161 ;  /* 0x00007610a3a17816 */ /* 0x000fe400000000a1 */
[----:B------:R-:W-:Y:S01]  /*c280*/  @!P6 PRMT R2, R135, 0x5410, RZ ;  /* 0x000054108702e816 */ /* 0x000fe200000000ff */
[----:B------:R-:W-:Y:S01]  /*c290*/  FADD.FTZ R135, R224, R149 ;  /* 0x00000095e0877221 */ /* 0x000fe20000010000 */
[----:B------:R-:W-:Y:S01]  /*c2a0*/  @!P6 STL.S16 [R1+0x38], R147 ;  /* 0x000038930100e387 */ /* 0x000fe20000100600 */
[----:B------:R-:W-:Y:S01]  /*c2b0*/  ISETP.LE.U32.AND P6, PT, R146, UR8, PT ;  /* 0x0000000892007c0c */ /* 0x000fe2000bfc3070 */
[----:B------:R-:W2:Y:S01]  /*c2c0*/  MUFU.EX2 R149, R183 ;  /* 0x000000b700957308 */ /* 0x000ea20000000800 */
[----:B------:R-:W-:Y:S01]  /*c2d0*/  PRMT R170, R162, 0x7610, R170 ;  /* 0x00007610a2aa7816 */ /* 0x000fe200000000aa */
[----:B------:R-:W-:Y:S01]  /*c2e0*/  LDSM.16.MT88.4 R144, [R134+0x6000] ;  /* 0x006000008690783b */ /* 0x000fe20000004200 */
[----:B------:R-:W-:Y:S01]  /*c2f0*/  @!P3 PRMT R0, R161, 0x5410, RZ ;  /* 0x00005410a100b816 */ /* 0x000fe200000000ff */
[----:B------:R-:W-:Y:S01]  /*c300*/  FADD.FTZ R135, R222, R135 ;  /* 0x00000087de877221 */ /* 0x000fe20000010000 */
[----:B------:R-:W-:Y:S05]  /*c310*/  @!P4 PRMT R153, R170, 0x5410, RZ ;  /* 0x00005410aa99c816 */ /* 0x000fea00000000ff */
[----:B------:R3:W-:Y:S01]  /*c320*/  @!P3 STL.S16 [R1+0x34], R163 ;  /* 0x000034a30100b387 */ /* 0x0007e20000100600 */
[----:B------:R-:W-:Y:S01]  /*c330*/  LEA R186, P3, R186, R210, 0x1 ;  /* 0x000000d2baba7211 */ /* 0x000fe200078608ff */
[----:B-----5:R-:W-:Y:S02]  /*c340*/  @!P6 HADD2 R176, -R152.H0_H0, -RZ.H0_H0 ;  /* 0xa00000ff98b0e230 */ /* 0x020fe40000000900 */
[----:B------:R4:W-:Y:S03]  /*c350*/  STG.E.U16 desc[UR24][R210.64+-0x7e], R0 ;  /* 0xffff8200d2007986 */ /* 0x0009e6000c101518 */
[----:B------:R-:W-:Y:S01]  /*c360*/  PRMT R173, R176, 0x7610, R173 ;  /* 0x00007610b0ad7816 */ /* 0x000fe200000000ad */
[----:B------:R5:W-:Y:S01]  /*c370*/  @!P6 STL.S16 [R1+0x30], R176 ;  /* 0x000030b00100e387 */ /* 0x000be20000100600 */
[----:B--2---:R-:W-:Y:S02]  /*c380*/  F2FP.F16.F32.PACK_AB R133, R151, R149 ;  /* 0x000000959785723e */ /* 0x004fe400000000ff */
[----:B------:R-:W-:Y:S01]  /*c390*/  @!P6 PRMT R152, R173, 0x5410, RZ ;  /* 0x00005410ad98e816 */ /* 0x000fe200000000ff */
[----:B------:R2:W-:Y:S01]  /*c3a0*/  @!P4 STL.S16 [R1+0x3c], R162 ;  /* 0x00003ca20100c387 */ /* 0x0005e20000100600 */
[----:B------:R-:W-:Y:S02]  /*c3b0*/  ISETP.LE.U32.AND P4, PT, R165, UR8, PT ;  /* 0x00000008a5007c0c */ /* 0x000fe4000bf83070 */
[----:B------:R-:W-:Y:S01]  /*c3c0*/  ISETP.GT.U32.AND P6, PT, R177, UR8, PT ;  /* 0x00000008b1007c0c */ /* 0x000fe2000bfc4070 */
[----:B------:R2:W2:Y:S01]  /*c3d0*/  LDL.S16 R170, [R1+0x28] ;  /* 0x0000280001aa7983 */ /* 0x0004a20000100600 */
[----:B------:R-:W-:Y:S01]  /*c3e0*/  PRMT R177, R160, 0x7773, RZ ;  /* 0x00007773a0b17816 */ /* 0x000fe200000000ff */
[C---:B-1----:R-:W-:Y:S02]  /*c3f0*/  HMMA.16816.F32 R52, R136.reuse, R140, R52 ;  /* 0x0000008c8834723c */ /* 0x042fe40000001834 */
[----:B------:R1:W2:Y:S04]  /*c400*/  LDL.S16 R173, [R1+0x20] ;  /* 0x0000200001ad7983 */ /* 0x0002a80000100600 */
[----:B------:R-:W-:Y:S01]  /*c410*/  STG.E.U16 desc[UR24][R210.64+-0x80], R2 ;  /* 0xffff8002d2007986 */ /* 0x000fe2000c101518 */
[----:B---3--:R3:W1:Y:S01]  /*c420*/  MUFU.EX2 R163, R175 ;  /* 0x000000af00a37308 */ /* 0x0086620000000800 */
[C---:B------:R-:W-:Y:S02]  /*c430*/  HMMA.16816.F32 R56, R136.reuse, R142, R56 ;  /* 0x0000008e8838723c */ /* 0x040fe40000001838 */
[----:B------:R-:W1:Y:S01]  /*c440*/  LDSM.16.MT88.4 R140, [R184+0x2000] ;  /* 0x00200000b88c783b */ /* 0x000e620000004200 */
[----:B----4-:R-:W-:Y:S04]  /*c450*/  PRMT R0, R172, 0x7632, R0 ;  /* 0x00007632ac007816 */ /* 0x010fe80000000000 */
[----:B------:R-:W-:Y:S01]  /*c460*/  LOP3.LUT R161, R0, 0xff, RZ, 0xc0, !PT ;  /* 0x000000ff00a17812 */ /* 0x000fe200078ec0ff */
[----:B------:R-:W-:Y:S02]  /*c470*/  IMAD.U32 R0, RZ, RZ, UR6 ;  /* 0x00000006ff007e24 */ /* 0x000fe4000f8e00ff */
[----:B-----5:R4:W5:Y:S01]  /*c480*/  LDL.S16 R176, [R1+0x2c] ;  /* 0x00002c0001b07983 */ /* 0x0209620000100600 */
[----:B--2---:R-:W-:Y:S02]  /*c490*/  LOP3.LUT R162, R172, 0xff, RZ, 0xc0, !PT ;  /* 0x000000ffaca27812 */ /* 0x004fe400078ec0ff */
[----:B------:R-:W-:Y:S01]  /*c4a0*/  SHF.R.U32.HI R172, RZ, 0x18, R172 ;  /* 0x00000018ffac7819 */ /* 0x000fe200000116ac */
[----:B---3--:R4:W2:Y:S01]  /*c4b0*/  LDL.S16 R175, [R1+0x24] ;  /* 0x0000240001af7983 */ /* 0x0088a20000100600 */
[----:B-1----:R-:W-:Y:S04]  /*c4c0*/  F2FP.F16.F32.PACK_AB R156, R163, R150 ;  /* 0x00000096a39c723e */ /* 0x002fe800000000ff */
[----:B------:R-:W-:Y:S01]  /*c4d0*/  PRMT R164, R156, 0x7632, R164 ;  /* 0x000076329ca47816 */ /* 0x000fe200000000a4 */
[C---:B------:R-:W-:Y:S08]  /*c4e0*/  HMMA.16816.F32 R60, R136.reuse, R140, R60 ;  /* 0x0000008c883c723c */ /* 0x040ff0000000183c */
        /* <DEDUP_REMOVED lines=15> */
[----:B------:R-:W-:Y:S05]  /*c5e0*/  @!P4 HADD2 R170, -R154.H0_H0, -RZ.H0_H0 ;  /* 0xa00000ff9aaac230 */ /* 0x000fea0000000900 */
[C---:B------:R-:W-:Y:S01]  /*c5f0*/  HMMA.16816.F32 R104, R136.reuse, R142, R104 ;  /* 0x0000008e8868723c */ /* 0x040fe20000001868 */
[----:B------:R-:W1:Y:S08]  /*c600*/  LDSM.16.MT88.4 R140, [R198+0x1e000] ;  /* 0x01e00000c68c783b */ /* 0x000e700000004200 */
[----:B------:R-:W-:Y:S01]  /*c610*/  @!P4 STL.S16 [R1+0x28], R170 ;  /* 0x000028aa0100c387 */ /* 0x000fe20000100600 */
[----:B-----5:R-:W-:Y:S05]  /*c620*/  @P6 HADD2 R176, -R155.H0_H0, -RZ.H0_H0 ;  /* 0xa00000ff9bb06230 */ /* 0x020fea0000000900 */
[----:B------:R3:W-:Y:S01]  /*c630*/  @P6 STL.S16 [R1+0x2c], R176 ;  /* 0x00002cb001006387 */ /* 0x0007e20000100600 */
[----:B--2---:R-:W-:Y:S01]  /*c640*/  @P2 HADD2 R175, -R158.H0_H0, -RZ.H0_H0 ;  /* 0xa00000ff9eaf2230 */ /* 0x004fe20000000900 */
[----:B------:R-:W-:Y:S04]  /*c650*/  PRMT R174, R176, 0x7610, R174 ;  /* 0x00007610b0ae7816 */ /* 0x000fe800000000ae */
[----:B------:R-:W-:Y:S01]  /*c660*/  @P2 STL.S16 [R1+0x24], R175 ;  /* 0x000024af01002387 */ /* 0x000fe20000100600 */
[----:B------:R-:W-:Y:S01]  /*c670*/  @P6 PRMT R155, R174, 0x5410, RZ ;  /* 0x00005410ae9b6816 */ /* 0x000fe200000000ff */
[----:B------:R-:W-:Y:S01]  /*c680*/  IMAD.MOV.U32 R174, RZ, RZ, R160 ;  /* 0x000000ffffae7224 */ /* 0x000fe200078e00a0 */
[----:B------:R-:W-:Y:S01]  /*c690*/  ISETP.LE.U32.AND P6, PT, R162, UR8, PT ;  /* 0x00000008a2007c0c */ /* 0x000fe2000bfc3070 */
[C---:B-1----:R-:W-:Y:S03]  /*c6a0*/  HMMA.16816.F32 R108, R136.reuse, R140, R108 ;  /* 0x0000008c886c723c */ /* 0x042fe6000000186c */
[----:B---3--:R-:W-:Y:S05]  /*c6b0*/  PRMT R176, R160, 0x7772, RZ ;  /* 0x00007772a0b07816 */ /* 0x008fea00000000ff */
[C---:B------:R-:W-:Y:S01]  /*c6c0*/  HMMA.16816.F32 R112, R136.reuse, R142, R112 ;  /* 0x0000008e8870723c */ /* 0x040fe20000001870 */
[----:B------:R-:W1:Y:S07]  /*c6d0*/  LDSM.16.MT88.4 R140, [R184+0x6000] ;  /* 0x00600000b88c783b */ /* 0x000e6e0000004200 */
[C---:B------:R-:W-:Y:S03]  /*c6e0*/  HMMA.16816.F32 R116, R136.reuse, R144, R116 ;  /* 0x000000908874723c */ /* 0x040fe60000001874 */
[----:B------:R-:W-:Y:S01]  /*c6f0*/  FADD.FTZ R145, R215, R148 ;  /* 0x00000094d7917221 */ /* 0x000fe20000010000 */
[--C-:B------:R-:W-:Y:S01]  /*c700*/  FADD.FTZ R144, R223, R135.reuse ;  /* 0x00000087df907221 */ /* 0x100fe20000010000 */
[----:B------:R-:W-:Y:S01]  /*c710*/  PRMT R135, R133, 0x7632, R135 ;  /* 0x0000763285877816 */ /* 0x000fe20000000087 */
[----:B------:R-:W-:Y:S02]  /*c720*/  MUFU.EX2 R215, R226 ;  /* 0x000000e200d77308 */ /* 0x000fe40000000800 */
[C---:B------:R-:W-:Y:S03]  /*c730*/  HMMA.16816.F32 R120, R136.reuse, R146, R120 ;  /* 0x000000928878723c */ /* 0x040fe60000001878 */
[----:B------:R-:W-:Y:S01]  /*c740*/  FADD.FTZ R147, R150, R145 ;  /* 0x0000009196937221 */ /* 0x000fe20000010000 */
[----:B------:R-:W-:Y:S01]  /*c750*/  FADD.FTZ R146, R149, R144 ;  /* 0x0000009095927221 */ /* 0x000fe20000010000 */
[----:B------:R-:W-:Y:S03]  /*c760*/  PRMT R144, R162, 0x5410, R171 ;  /* 0x00005410a2907816 */ /* 0x000fe600000000ab */
[----:B------:R-:W-:Y:S01]  /*c770*/  MUFU.EX2 R171, R188 ;  /* 0x000000bc00ab7308 */ /* 0x000fe20000000800 */
[----:B------:R-:W-:Y:S01]  /*c780*/  FADD.FTZ R2, R163, R147 ;  /* 0x00000093a3027221 */ /* 0x000fe20000010000 */
[----:B------:R-:W-:Y:S02]  /*c790*/  PRMT R145, R133, 0x5410, R135 ;  /* 0x0000541085917816 */ /* 0x000fe40000000087 */
[--C-:B------:R-:W-:Y:S06]  /*c7a0*/  HSET2.LE.AND R144, R144, R209.reuse, PT ;  /* 0x000000d190907233 */ /* 0x100fec0003803000 */
[----:B------:R-:W-:Y:S01]  /*c7b0*/  MUFU.EX2 R163, R195 ;  /* 0x000000c300a37308 */ /* 0x000fe20000000800 */
[----:B------:R-:W-:Y:S02]  /*c7c0*/  LOP3.LUT R144, R145, R144, RZ, 0xc0, !PT ;  /* 0x0000009091907212 */ /* 0x000fe400078ec0ff */
[----:B------:R-:W-:Y:S05]  /*c7d0*/  PRMT R145, R161, 0x5410, R172 ;  /* 0x00005410a1917816 */ /* 0x000fea00000000ac */
[--C-:B------:R-:W-:Y:S01]  /*c7e0*/  HSET2.LE.AND R145, R145, R209.reuse, PT ;  /* 0x000000d191917233 */ /* 0x100fe20003803000 */
[C---:B-1----:R-:W-:Y:S01]  /*c7f0*/  HMMA.16816.F32 R124, R136.reuse, R140, R124 ;  /* 0x0000008c887c723c */ /* 0x042fe2000000187c */
[----:B------:R1:W2:Y:S02]  /*c800*/  MUFU.EX2 R141, R187 ;  /* 0x000000bb008d7308 */ /* 0x0002a40000000800 */
[----:B------:R-:W-:Y:S01]  /*c810*/  FADD.FTZ R140, R151, R146 ;  /* 0x00000092978c7221 */ /* 0x000fe20000010000 */
[----:B------:R-:W-:Y:S01]  /*c820*/  PRMT R146, R178, 0x5410, R190 ;  /* 0x00005410b2927816 */ /* 0x000fe200000000be */
[----:B------:R-:W3:Y:S03]  /*c830*/  LDSM.16.MT88.4 R148, [R197+0x18800] ;  /* 0x01880000c594783b */ /* 0x000ee60000004200 */
[----:B------:R-:W-:Y:S03]  /*c840*/  HMMA.16816.F32 R128, R136, R142, R128 ;  /* 0x0000008e8880723c */ /* 0x000fe60000001880 */
[--C-:B------:R-:W-:Y:S02]  /*c850*/  HSET2.LE.AND R146, R146, R209.reuse, PT ;  /* 0x000000d192927233 */ /* 0x100fe40003803000 */
[----:B------:R-:W5:Y:S01]  /*c860*/  LDSM.16.MT88.4 R136, [R198+0x18800] ;  /* 0x01880000c688783b */ /* 0x000f620000004200 */
[----:B-1----:R-:W-:Y:S02]  /*c870*/  LEA.HI.X.SX32 R187, R0, R211, 0x1, P3 ;  /* 0x000000d300bb7211 */ /* 0x002fe400018f0eff */
[----:B------:R-:W-:Y:S02]  /*c880*/  ISETP.GT.U32.AND P3, PT, R179, UR8, PT ;  /* 0x00000008b3007c0c */ /* 0x000fe4000bf64070 */
[----:B------:R-:W-:Y:S03]  /*c890*/  PRMT R179, R175, 0x7610, R179 ;  /* 0x00007610afb37816 */ /* 0x000fe600000000b3 */
[----:B------:R1:W-:Y:S01]  /*c8a0*/  STG.E.U16 desc[UR24][R186.64+-0x80], R152 ;  /* 0xffff8098ba007986 */ /* 0x0003e2000c101518 */
[----:B------:R-:W-:Y:S02]  /*c8b0*/  PRMT R0, R156, 0x5410, R164 ;  /* 0x000054109c007816 */ /* 0x000fe400000000a4 */
[----:B------:R-:W-:Y:S01]  /*c8c0*/  @P2 PRMT R158, R179, 0x5410, RZ ;  /* 0x00005410b39e2816 */ /* 0x000fe200000000ff */
[----:B------:R4:W-:Y:S01]  /*c8d0*/  STG.E.U16 desc[UR24][R186.64+-0x7e], R153 ;  /* 0xffff8299ba007986 */ /* 0x0009e2000c101518 */
[----:B------:R-:W-:Y:S02]  /*c8e0*/  LOP3.LUT R145, R0, R145, RZ, 0xc0, !PT ;  /* 0x0000009100917212 */ /* 0x000fe400078ec0ff */
[----:B------:R-:W-:Y:S01]  /*c8f0*/  PRMT R0, R167, 0x5410, R169 ;  /* 0x00005410a7007816 */ /* 0x000fe200000000a9 */
[----:B------:R-:W-:Y:S01]  /*c900*/  STG.E.U16 desc[UR24][R210.64+-0x6e], R155 ;  /* 0xffff929bd2007986 */ /* 0x000fe2000c101518 */
[----:B--2---:R-:W-:Y:S01]  /*c910*/  F2FP.F16.F32.PACK_AB R166, R171, R141 ;  /* 0x0000008daba6723e */ /* 0x004fe200000000ff */
[----:B------:R-:W-:Y:S01]  /*c920*/  @P3 HADD2 R173, -R157.H0_H0, -RZ.H0_H0 ;  /* 0xa00000ff9dad3230 */ /* 0x000fe20000000900 */
[----:B------:R-:W-:Y:S02]  /*c930*/  LOP3.LUT R146, R0, R146, RZ, 0xc0, !PT ;  /* 0x0000009200927212 */ /* 0x000fe400078ec0ff */
[----:B------:R-:W-:Y:S02]  /*c940*/  PRMT R0, R193, 0x5410, R191 ;  /* 0x00005410c1007816 */ /* 0x000fe400000000bf */
[----:B------:R2:W-:Y:S01]  /*c950*/  @P3 STL.S16 [R1+0x20], R173 ;  /* 0x000020ad01003387 */ /* 0x0005e20000100600 */
[----:B------:R-:W-:Y:S02]  /*c960*/  ISETP.LE.U32.AND P2, PT, R172, UR8, PT ;  /* 0x00000008ac007c0c */ /* 0x000fe4000bf43070 */
[----:B------:R-:W-:Y:S01]  /*c970*/  LOP3.LUT R0, R0, 0xff00ff, RZ, 0xc0, !PT ;  /* 0x00ff00ff00007812 */ /* 0x000fe200078ec0ff */
[----:B------:R2:W5:Y:S01]  /*c980*/  LDL.S16 R189, [R1+0x18] ;  /* 0x0000180001bd7983 */ /* 0x0005620000100600 */
[----:B------:R-:W-:Y:S02]  /*c990*/  SHF.R.U32.HI R172, RZ, 0x18, R159 ;  /* 0x00000018ffac7819 */ /* 0x000fe4000001169f */
[----:B------:R-:W-:Y:S01]  /*c9a0*/  PRMT R175, R160, 0x7771, RZ ;  /* 0x00007771a0af7816 */ /* 0x000fe200000000ff */
[----:B------:R2:W5:Y:S01]  /*c9b0*/  LDL.S16 R188, [R1+0x14] ;  /* 0x0000140001bc7983 */ /* 0x0005620000100600 */
[--C-:B------:R-:W-:Y:S02]  /*c9c0*/  HSET2.LE.AND R147, R0, R209.reuse, PT ;  /* 0x000000d100937233 */ /* 0x100fe40003803000 */
[----:B------:R-:W-:Y:S01]  /*c9d0*/  PRMT R181, R173, 0x7610, R181 ;  /* 0x00007610adb57816 */ /* 0x000fe200000000b5 */
[--C-:B-1----:R-:W-:Y:S01]  /*c9e0*/  FADD.FTZ R152, R141, R2.reuse ;  /* 0x000000028d987221 */ /* 0x102fe20000010000 */
[----:B------:R-:W-:Y:S01]  /*c9f0*/  PRMT R2, R170, 0x7610, R2 ;  /* 0x00007610aa027816 */ /* 0x000fe20000000002 */
[----:B------:R1:W5:Y:S01]  /*ca00*/  LDL.S16 R179, [R1+0x10] ;  /* 0x0000100001b37983 */ /* 0x0003620000100600 */
[----:B------:R-:W-:Y:S01]  /*ca10*/  @P3 PRMT R157, R181, 0x5410, RZ ;  /* 0x00005410b59d3816 */ /* 0x000fe200000000ff */
[----:B----4-:R-:W-:Y:S01]  /*ca20*/  FADD.FTZ R153, R168, R140 ;  /* 0x0000008ca8997221 */ /* 0x010fe20000010000 */
[----:B------:R-:W-:Y:S01]  /*ca30*/  @!P4 PRMT R154, R2, 0x5410, RZ ;  /* 0x00005410029ac816 */ /* 0x000fe200000000ff */
[----:B------:R-:W4:Y:S01]  /*ca40*/  LDSM.16.MT88.4 R140, [R134+0x800] ;  /* 0x00080000868c783b */ /* 0x000f220000004200 */
[C---:B------:R-:W-:Y:S01]  /*ca50*/  PRMT R168, R166.reuse, 0x7632, R168 ;  /* 0x00007632a6a87816 */ /* 0x040fe200000000a8 */
[----:B------:R-:W-:Y:S01]  /*ca60*/  FADD.FTZ R153, R185, R153 ;  /* 0x00000099b9997221 */ /* 0x000fe20000010000 */
[----:B------:R-:W-:Y:S01]  /*ca70*/  ISETP.LE.U32.AND P3, PT, R161, UR8, PT ;  /* 0x00000008a1007c0c */ /* 0x000fe2000bf63070 */
[----:B------:R-:W1:Y:S01]  /*ca80*/  MUFU.EX2 R170, R200 ;  /* 0x000000c800aa7308 */ /* 0x000e620000000800 */
[----:B------:R-:W-:Y:S01]  /*ca90*/  PRMT R0, R166, 0x5410, R168 ;  /* 0x00005410a6007816 */ /* 0x000fe200000000a8 */
[----:B------:R-:W-:Y:S01]  /*caa0*/  FADD.FTZ R153, R163, R153 ;  /* 0x00000099a3997221 */ /* 0x000fe20000010000 */
[----:B------:R-:W-:Y:S01]  /*cab0*/  FADD.FTZ R152, R171, R152 ;  /* 0x00000098ab987221 */ /* 0x000fe20000010000 */
[----:B------:R4:W-:Y:S01]  /*cac0*/  STG.E.U16 desc[UR24][R210.64+-0x70], R154 ;  /* 0xffff909ad2007986 */ /* 0x0009e2000c101518 */
[----:B------:R-:W-:Y:S02]  /*cad0*/  LOP3.LUT R147, R0, R147, RZ, 0xc0, !PT ;  /* 0x0000009300937212 */ /* 0x000fe400078ec0ff */
[C---:B------:R-:W-:Y:S01]  /*cae0*/  LOP3.LUT R0, R159.reuse, 0xffff, RZ, 0xc0, !PT ;  /* 0x0000ffff9f007812 */ /* 0x040fe200078ec0ff */
[----:B------:R-:W-:Y:S01]  /*caf0*/  STG.E.U16 desc[UR24][R186.64+-0x6e], R157 ;  /* 0xffff929dba007986 */ /* 0x000fe2000c101518 */
[----:B------:R-:W-:Y:S01]  /*cb00*/  LOP3.LUT R171, R159, 0xff, RZ, 0xc0, !PT ;  /* 0x000000ff9fab7812 */ /* 0x000fe200078ec0ff */
[----:B--2---:R-:W-:Y:S01]  /*cb10*/  MUFU.EX2 R173, R199 ;  /* 0x000000c700ad7308 */ /* 0x004fe20000000800 */
[----:B------:R-:W-:Y:S01]  /*cb20*/  SHF.R.U32.HI R0, RZ, 0x8, R0 ;  /* 0x00000008ff007819 */ /* 0x000fe20000011600 */
[C---:B---3--:R-:W-:Y:S01]  /*cb30*/  HMMA.16816.F32 R4, R144.reuse, R148, R4 ;  /* 0x000000949004723c */ /* 0x048fe20000001804 */
[----:B------:R-:W-:Y:S04]  /*cb40*/  STG.E.U16 desc[UR24][R186.64+-0x70], R158 ;  /* 0xffff909eba007986 */ /* 0x000fe8000c101518 */
[----:B------:R-:W-:Y:S03]  /*cb50*/  LOP3.LUT R2, R0, 0xffff, RZ, 0xc0, !PT ;  /* 0x0000ffff00027812 */ /* 0x000fe600078ec0ff */
[----:B------:R-:W2:Y:S01]  /*cb60*/  MUFU.EX2 R181, R217 ;  /* 0x000000d900b57308 */ /* 0x000ea20000000800 */
[C---:B------:R-:W-:Y:S01]  /*cb70*/  HMMA.16816.F32 R8, R144.reuse, R150, R8 ;  /* 0x000000969008723c */ /* 0x040fe20000001808 */
[----:B------:R-:W-:Y:S02]  /*cb80*/  LDSM.16.MT88.4 R148, [R184+0x4800] ;  /* 0x00480000b894783b */ /* 0x000fe40000004200 */
[----:B------:R-:W-:Y:S02]  /*cb90*/  ISETP.LE.U32.AND P4, PT, R2, UR8, PT ;  /* 0x0000000802007c0c */ /* 0x000fe4000bf83070 */
[----:B-1----:R-:W-:Y:S04]  /*cba0*/  F2FP.F16.F32.PACK_AB R2, R170, R163 ;  /* 0x000000a3aa02723e */ /* 0x002fe800000000ff */
[----:B------:R-:W-:Y:S01]  /*cbb0*/  MUFU.EX2 R217, R225 ;  /* 0x000000e100d97308 */ /* 0x000fe20000000800 */
[C---:B-----5:R-:W-:Y:S03]  /*cbc0*/  HMMA.16816.F32 R12, R144.reuse, R136, R12 ;  /* 0x00000088900c723c */ /* 0x060fe6000000180c */
[----:B------:R-:W-:Y:S06]  /*cbd0*/  PRMT R162, R2, 0x7632, R162 ;  /* 0x0000763202a27816 */ /* 0x000fec00000000a2 */
[----:B----4-:R1:W3:Y:S01]  /*cbe0*/  MUFU.EX2 R154, R192 ;  /* 0x000000c0009a7308 */ /* 0x0102e20000000800 */
[----:B--2---:R-:W-:Y:S01]  /*cbf0*/  F2FP.F16.F32.PACK_AB R163, R181, R180 ;  /* 0x000000b4b5a3723e */ /* 0x004fe200000000ff */
[C---:B------:R-:W-:Y:S01]  /*cc00*/  HMMA.16816.F32 R16, R144.reuse, R138, R16 ;  /* 0x0000008a9010723c */ /* 0x040fe20000001810 */
[----:B------:R-:W2:Y:S02]  /*cc10*/  LDSM.16.MT88.4 R136, [R184+0x800] ;  /* 0x00080000b888783b */ /* 0x000ea40000004200 */
[----:B------:R-:W-:Y:S01]  /*cc20*/  PRMT R165, R163, 0x7632, R165 ;  /* 0x00007632a3a57816 */ /* 0x000fe200000000a5 */
[----:B------:R-:W-:Y:S04]  /*cc30*/  @!P4 HADD2 R251, -R162.H0_H0, -RZ.H0_H0 ;  /* 0xa00000ffa2fbc230 */ /* 0x000fe80000000900 */
[----:B------:R-:W-:Y:S01]  /*cc40*/  MUFU.EX2 R200, R229 ;  /* 0x000000e500c87308 */ /* 0x000fe20000000800 */
[C---:B------:R-:W-:Y:S09]  /*cc50*/  HMMA.16816.F32 R20, R144.reuse, R140, R20 ;  /* 0x0000008c9014723c */ /* 0x040ff20000001814 */
[----:B------:R-:W-:Y:S01]  /*cc60*/  MUFU.EX2 R199, R232 ;  /* 0x000000e800c77308 */ /* 0x000fe20000000800 */
[----:B-1----:R1:W4:Y:S01]  /*cc70*/  LDL.S16 R192, [R1+0x1c] ;  /* 0x00001c0001c07983 */ /* 0x0023220000100600 */
[C---:B------:R-:W-:Y:S03]  /*cc80*/  HMMA.16816.F32 R24, R144.reuse, R142, R24 ;  /* 0x0000008e9018723c */ /* 0x040fe60000001818 */
[----:B------:R-:W5:Y:S01]  /*cc90*/  LDSM.16.MT88.4 R140, [R197+0x1a800] ;  /* 0x01a80000c58c783b */ /* 0x000f620000004200 */
[----:B---3--:R-:W-:Y:S01]  /*cca0*/  FADD.FTZ R152, R154, R152 ;  /* 0x000000989a987221 */ /* 0x008fe20000010000 */
[C---:B------:R-:W-:Y:S03]  /*ccb0*/  F2FP.F16.F32.PACK_AB R161, R173.reuse, R154 ;  /* 0x0000009aada1723e */ /* 0x040fe600000000ff */
[----:B------:R-:W-:Y:S01]  /*ccc0*/  FADD.FTZ R173, R173, R152 ;  /* 0x00000098adad7221 */ /* 0x000fe20000010000 */
[----:B------:R-:W-:Y:S01]  /*ccd0*/  PRMT R160, R161, 0x7632, R160 ;  /* 0x00007632a1a07816 */ /* 0x000fe200000000a0 */
[C---:B--2---:R-:W-:Y:S08]  /*cce0*/  HMMA.16816.F32 R28, R144.reuse, R136, R28 ;  /* 0x00000088901c723c */ /* 0x044ff0000000181c */
[C---:B------:R-:W-:Y:S01]  /*ccf0*/  HMMA.16816.F32 R32, R144.reuse, R138, R32 ;  /* 0x0000008a9020723c */ /* 0x040fe20000001820 */
[----:B------:R-:W2:Y:S07]  /*cd00*/  LDSM.16.MT88.4 R136, [R198+0x1a800] ;  /* 0x01a80000c688783b */ /* 0x000eae0000004200 */
[C---:B-----5:R-:W-:Y:S08]  /*cd10*/  HMMA.16816.F32 R36, R144.reuse, R140, R36 ;  /* 0x0000008c9024723c */ /* 0x060ff00000001824 */
        /* <DEDUP_REMOVED lines=23> */
[C---:B--2---:R-:W-:Y:S08]  /*ce90*/  HMMA.16816.F32 R100, R144.reuse, R136, R100 ;  /* 0x000000889064723c */ /* 0x044ff00000001864 */
[C---:B------:R-:W-:Y:S01]  /*cea0*/  HMMA.16816.F32 R104, R144.reuse, R138, R104 ;  /* 0x0000008a9068723c */ /* 0x040fe20000001868 */
[----:B------:R-:W2:Y:S02]  /*ceb0*/  LDSM.16.MT88.4 R136, [R184+0x6800] ;  /* 0x00680000b888783b */ /* 0x000ea40000004200 */
[----:B------:R-:W-:Y:S02]  /*cec0*/  @!P5 HADD2 R189, -R135.H0_H0, -RZ.H0_H0 ;  /* 0xa00000ff87bdd230 */ /* 0x000fe40000000900 */
[----:B------:R-:W-:Y:S03]  /*ced0*/  @!P3 HADD2 R188, -R156.H0_H0, -RZ.H0_H0 ;  /* 0xa00000ff9cbcb230 */ /* 0x000fe60000000900 */
[----:B------:R-:W-:Y:S01]  /*cee0*/  PRMT R155, R189, 0x7610, R155 ;  /* 0x00007610bd9b7816 */ /* 0x000fe2000000009b */
[C---:B---3--:R-:W-:Y:S03]  /*cef0*/  HMMA.16816.F32 R108, R144.reuse, R140, R108 ;  /* 0x0000008c906c723c */ /* 0x048fe6000000186c */
[----:B------:R-:W-:Y:S01]  /*cf00*/  @!P2 HADD2 R179, -R164.H0_H0, -RZ.H0_H0 ;  /* 0xa00000ffa4b3a230 */ /* 0x000fe20000000900 */
[----:B------:R-:W-:Y:S02]  /*cf10*/  PRMT R157, R188, 0x7610, R157 ;  /* 0x00007610bc9d7816 */ /* 0x000fe4000000009d */
[----:B------:R-:W-:Y:S02]  /*cf20*/  @!P5 PRMT R135, R155, 0x5410, RZ ;  /* 0x000054109b87d816 */ /* 0x000fe400000000ff */
[C---:B------:R-:W-:Y:S03]  /*cf30*/  HMMA.16816.F32 R112, R144.reuse, R142, R112 ;  /* 0x0000008e9070723c */ /* 0x040fe60000001870 */
[----:B------:R-:W-:Y:S01]  /*cf40*/  PRMT R185, R179, 0x7610, R185 ;  /* 0x00007610b3b97816 */ /* 0x000fe200000000b9 */
[----:B------:R3:W-:Y:S01]  /*cf50*/  STG.E.U16 desc[UR24][R210.64+-0x5e], R135 ;  /* 0xffffa287d2007986 */ /* 0x0007e2000c101518 */
[----:B------:R-:W-:Y:S02]  /*cf60*/  @!P3 PRMT R156, R157, 0x5410, RZ ;  /* 0x000054109d9cb816 */ /* 0x000fe400000000ff */
[----:B------:R-:W-:Y:S01]  /*cf70*/  @!P2 PRMT R164, R185, 0x5410, RZ ;  /* 0x00005410b9a4a816 */ /* 0x000fe200000000ff */
[C---:B-----5:R-:W-:Y:S03]  /*cf80*/  HMMA.16816.F32 R116, R144.reuse, R148, R116 ;  /* 0x000000949074723c */ /* 0x060fe60000001874 */
[----:B------:R-:W-:Y:S02]  /*cf90*/  PRMT R140, R171, 0x5410, R0 ;  /* 0x00005410ab8c7816 */ /* 0x000fe40000000000 */
[----:B------:R-:W-:Y:S02]  /*cfa0*/  PRMT R0, R2, 0x5410, R162 ;  /* 0x0000541002007816 */ /* 0x000fe400000000a2 */
[----:B------:R-:W-:Y:S01]  /*cfb0*/  PRMT R143, R176, 0x5410, R177 ;  /* 0x00005410b08f7816 */ /* 0x000fe200000000b1 */
[C---:B------:R-:W-:Y:S01]  /*cfc0*/  HMMA.16816.F32 R120, R144.reuse, R150, R120 ;  /* 0x000000969078723c */ /* 0x040fe20000001878 */
[----:B------:R-:W-:Y:S02]  /*cfd0*/  LDSM.16.MT88.4 R148, [R134+0x1000] ;  /* 0x001000008694783b */ /* 0x000fe40000004200 */
[--C-:B------:R-:W-:Y:S02]  /*cfe0*/  HSET2.LE.AND R140, R140, R209.reuse, PT ;  /* 0x000000d18c8c7233 */ /* 0x100fe40003803000 */
[----:B------:R-:W-:Y:S02]  /*cff0*/  LOP3.LUT R143, R143, 0xff00ff, RZ, 0xc0, !PT ;  /* 0x00ff00ff8f8f7812 */ /* 0x000fe400078ec0ff */
[----:B------:R-:W-:Y:S01]  /*d000*/  @!P4 PRMT R162, R251, 0x5410, RZ ;  /* 0x00005410fba2c816 */ /* 0x000fe200000000ff */
[C---:B--2---:R-:W-:Y:S03]  /*d010*/  HMMA.16816.F32 R124, R144.reuse, R136, R124 ;  /* 0x00000088907c723c */ /* 0x044fe6000000187c */
[----:B------:R-:W-:Y:S02]  /*d020*/  LOP3.LUT R140, R0, R140, RZ, 0xc0, !PT ;  /* 0x0000008c008c7212 */ /* 0x000fe400078ec0ff */
[----:B------:R-:W-:Y:S01]  /*d030*/  PRMT R0, R161, 0x5410, R160 ;  /* 0x00005410a1007816 */ /* 0x000fe200000000a0 */
[----:B---3--:R-:W-:Y:S02]  /*d040*/  FADD.FTZ R135, R170, R153 ;  /* 0x00000099aa877221 */ /* 0x008fe40000010000 */
[----:B------:R-:W-:Y:S01]  /*d050*/  HMMA.16816.F32 R128, R144, R138, R128 ;  /* 0x0000008a9080723c */ /* 0x000fe20000001880 */
[----:B------:R-:W2:Y:S02]  /*d060*/  LDSM.16.MT88.4 R152, [R197+0x19000] ;  /* 0x01900000c598783b */ /* 0x000ea40000004200 */
[--C-:B------:R-:W-:Y:S06]  /*d070*/  HSET2.LE.AND R143, R143, R209.reuse, PT ;  /* 0x000000d18f8f7233 */ /* 0x100fec0003803000 */
[----:B------:R-:W-:Y:S08]  /*d080*/  LDSM.16.MT88.4 R136, [R184+0x1000] ;  /* 0x00100000b888783b */ /* 0x000ff00000004200 */
[----:B------:R-:W-:Y:S01]  /*d090*/  LDSM.16.MT88.4 R144, [R197+0x1b000] ;  /* 0x01b00000c590783b */ /* 0x000fe20000004200 */
[----:B----4-:R-:W-:Y:S07]  /*d0a0*/  @!P6 HADD2 R192, -R133.H0_H0, -RZ.H0_H0 ;  /* 0xa00000ff85c0e230 */ /* 0x010fee0000000900 */
[----:B------:R3:W-:Y:S01]  /*d0b0*/  @!P6 STL.S16 [R1+0x1c], R192 ;  /* 0x00001cc00100e387 */ /* 0x0007e20000100600 */
[----:B------:R-:W-:Y:S03]  /*d0c0*/  PRMT R158, R192, 0x7610, R158 ;  /* 0x00007610c09e7816 */ /* 0x000fe6000000009e */
[----:B------:R4:W-:Y:S01]  /*d0d0*/  @!P5 STL.S16 [R1+0x18], R189 ;  /* 0x000018bd0100d387 */ /* 0x0009e20000100600 */
[----:B------:R-:W-:Y:S02]  /*d0e0*/  @!P6 PRMT R133, R158, 0x5410, RZ ;  /* 0x000054109e85e816 */ /* 0x000fe400000000ff */
[----:B------:R-:W-:Y:S01]  /*d0f0*/  ISETP.GT.U32.AND P5, PT, R193, UR8, PT ;  /* 0x00000008c1007c0c */ /* 0x000fe2000bfa4070 */
[----:B------:R5:W-:Y:S01]  /*d100*/  @!P3 STL.S16 [R1+0x14], R188 ;  /* 0x000014bc0100b387 */ /* 0x000be20000100600 */
[----:B------:R-:W-:Y:S02]  /*d110*/  ISETP.LE.U32.AND P3, PT, R178, UR8, PT ;  /* 0x00000008b2007c0c */ /* 0x000fe4000bf63070 */
[----:B------:R-:W-:Y:S01]  /*d120*/  ISETP.GT.U32.AND P6, PT, R191, UR8, PT ;  /* 0x00000008bf007c0c */ /* 0x000fe2000bfc4070 */
[----:B------:R1:W-:Y:S01]  /*d130*/  @!P2 STL.S16 [R1+0x10], R179 ;  /* 0x000010b30100a387 */ /* 0x0003e20000100600 */
[----:B------:R-:W-:Y:S03]  /*d140*/  ISETP.GT.U32.AND P2, PT, R190, UR8, PT ;  /* 0x00000008be007c0c */ /* 0x000fe6000bf44070 */
[----:B------:R2:W2:Y:S04]  /*d150*/  LDL.S16 R195, [R1+0xc] ;  /* 0x00000c0001c37983 */ /* 0x0004a80000100600 */
[----:B------:R2:W2:Y:S04]  /*d160*/  LDL.S16 R185, [R1+0x8] ;  /* 0x0000080001b97983 */ /* 0x0004a80000100600 */
[----:B------:R1:W-:Y:S01]  /*d170*/  STG.E.U16 desc[UR24][R210.64+-0x60], R133 ;  /* 0xffffa085d2007986 */ /* 0x0003e2000c101518 */
[----:B---3--:R-:W-:Y:S03]  /*d180*/  MUFU.EX2 R192, R220 ;  /* 0x000000dc00c07308 */ /* 0x008fe60000000800 */
[----:B------:R3:W-:Y:S04]  /*d190*/  STG.E.U16 desc[UR24][R186.64+-0x5e], R164 ;  /* 0xffffa2a4ba007986 */ /* 0x0007e8000c101518 */
[----:B----4-:R4:W4:Y:S04]  /*d1a0*/  LDL.S16 R189, [R1+0x4] ;  /* 0x0000040001bd7983 */ /* 0x0109280000100600 */
[----:B-----5:R2:W5:Y:S01]  /*d1b0*/  LDL.S16 R188, [R1] ;  /* 0x0000000001bc7983 */ /* 0x0205620000100600 */
[----:B-1----:R-:W1:Y:S03]  /*d1c0*/  MUFU.EX2 R179, R218 ;  /* 0x000000da00b37308 */ /* 0x002e660000000800 */
[----:B------:R-:W-:Y:S01]  /*d1d0*/  STG.E.U16 desc[UR24][R186.64+-0x60], R156 ;  /* 0xffffa09cba007986 */ /* 0x000fe2000c101518 */
[----:B------:R-:W-:Y:S03]  /*d1e0*/  PRMT R133, R159, 0x7632, R133 ;  /* 0x000076329f857816 */ /* 0x000fe60000000085 */
[----:B------:R-:W2:Y:S01]  /*d1f0*/  LDSM.16.MT88.4 R156, [R198+0x19000] ;  /* 0x01900000c69c783b */ /* 0x000ea20000004200 */
[----:B-1----:R-:W-:Y:S01]  /*d200*/  FADD.FTZ R173, R179, R173 ;  /* 0x000000adb3ad7221 */ /* 0x002fe20000010000 */
[----:B------:R-:W-:Y:S02]  /*d210*/  LOP3.LUT R170, R133, 0xff, RZ, 0xc0, !PT ;  /* 0x000000ff85aa7812 */ /* 0x000fe400078ec0ff */
[----:B------:R-:W-:Y:S01]  /*d220*/  LOP3.LUT R133, R174, 0xff, RZ, 0xc0, !PT ;  /* 0x000000ffae857812 */ /* 0x000fe200078ec0ff */
[----:B------:R-:W-:Y:S01]  /*d230*/  FADD.FTZ R174, R180, R135 ;  /* 0x00000087b4ae7221 */ /* 0x000fe20000010000 */
[----:B------:R-:W-:Y:S02]  /*d240*/  PRMT R141, R170, 0x5410, R172 ;  /* 0x00005410aa8d7816 */ /* 0x000fe400000000ac */
[----:B------:R-:W-:Y:S01]  /*d250*/  PRMT R142, R133, 0x5410, R175 ;  /* 0x00005410858e7816 */ /* 0x000fe200000000af */
[----:B------:R-:W-:Y:S01]  /*d260*/  FADD.FTZ R193, R181, R174 ;  /* 0x000000aeb5c17221 */ /* 0x000fe20000010000 */
[C---:B------:R-:W-:Y:S01]  /*d270*/  F2FP.F16.F32.PACK_AB R135, R192.reuse, R179 ;  /* 0x000000b3c087723e */ /* 0x040fe200000000ff */
[----:B------:R-:W-:Y:S01]  /*d280*/  FADD.FTZ R192, R192, R173 ;  /* 0x000000adc0c07221 */ /* 0x000fe20000010000 */
[--C-:B------:R-:W-:Y:S02]  /*d290*/  HSET2.LE.AND R141, R141, R209.reuse, PT ;  /* 0x000000d18d8d7233 */ /* 0x100fe40003803000 */
[--C-:B------:R-:W-:Y:S02]  /*d2a0*/  HSET2.LE.AND R142, R142, R209.reuse, PT ;  /* 0x000000d18e8e7233 */ /* 0x100fe40003803000 */
[----:B---3--:R-:W-:Y:S02]  /*d2b0*/  PRMT R164, R135, 0x7632, R164 ;  /* 0x0000763287a47816 */ /* 0x008fe400000000a4 */
[----:B------:R-:W-:Y:S02]  /*d2c0*/  LOP3.LUT R141, R0, R141, RZ, 0xc0, !PT ;  /* 0x0000008d008d7212 */ /* 0x000fe400078ec0ff */
[----:B------:R-:W-:Y:S02]  /*d2d0*/  PRMT R0, R163, 0x5410, R165 ;  /* 0x00005410a3007816 */ /* 0x000fe400000000a5 */
[----:B------:R-:W-:Y:S02]  /*d2e0*/  ISETP.LE.U32.AND P4, PT, R133, UR8, PT ;  /* 0x0000000885007c0c */ /* 0x000fe4000bf83070 */
[----:B------:R-:W-:Y:S02]  /*d2f0*/  LOP3.LUT R142, R0, R142, RZ, 0xc0, !PT ;  /* 0x0000008e008e7212 */ /* 0x000fe400078ec0ff */
[----:B------:R-:W-:Y:S02]  /*d300*/  PRMT R0, R135, 0x5410, R164 ;  /* 0x0000541087007816 */ /* 0x000fe400000000a4 */
[----:B------:R-:W-:Y:S02]  /*d310*/  F2FP.F16.F32.PACK_AB R180, R199, R200 ;  /* 0x000000c8c7b4723e */ /* 0x000fe400000000ff */
[----:B------:R-:W-:Y:S05]  /*d320*/  LOP3.LUT R143, R0, R143, RZ, 0xc0, !PT ;  /* 0x0000008f008f7212 */ /* 0x000fea00078ec0ff */
[----:B------:R-:W-:Y:S02]  /*d330*/  @!P4 HADD2 R249, -R163.H0_H0, -RZ.H0_H0 ;  /* 0xa00000ffa3f9c230 */ /* 0x000fe40000000900 */
[C---:B--2---:R-:W-:Y:S05]  /*d340*/  HMMA.16816.F32 R4, R140.reuse, R152, R4 ;  /* 0x000000988c04723c */ /* 0x044fea0000001804 */
[----:B------:R-:W-:Y:S03]  /*d350*/  @!P4 PRMT R163, R249, 0x5410, RZ ;  /* 0x00005410f9a3c816 */ /* 0x000fe600000000ff */
[C---:B------:R-:W-:Y:S01]  /*d360*/  HMMA.16816.F32 R8, R140.reuse, R154, R8 ;  /* 0x0000009a8c08723c */ /* 0x040fe20000001808 */
[----:B------:R-:W1:Y:S07]  /*d370*/  LDSM.16.MT88.4 R152, [R198+0x1b000] ;  /* 0x01b00000c698783b */ /* 0x000e6e0000004200 */
[C---:B------:R-:W-:Y:S08]  /*d380*/  HMMA.16816.F32 R12, R140.reuse, R156, R12 ;  /* 0x0000009c8c0c723c */ /* 0x040ff0000000180c */
[C---:B------:R-:W-:Y:S01]  /*d390*/  HMMA.16816.F32 R16, R140.reuse, R158, R16 ;  /* 0x0000009e8c10723c */ /* 0x040fe20000001810 */
[----:B------:R-:W-:Y:S07]  /*d3a0*/  LDSM.16.MT88.4 R156, [R184+0x3000] ;  /* 0x00300000b89c783b */ /* 0x000fee0000004200 */
        /* <DEDUP_REMOVED lines=8> */
[----:B------:R-:W3:Y:S07]  /*d430*/  LDSM.16.MT88.4 R144, [R198+0x1d000] ;  /* 0x01d00000c690783b */ /* 0x000eee0000004200 */
[C---:B-1----:R-:W-:Y:S08]  /*d440*/  HMMA.16816.F32 R44, R140.reuse, R152, R44 ;  /* 0x000000988c2c723c */ /* 0x042ff0000000182c */
[C---:B------:R-:W-:Y:S08]  /*d450*/  HMMA.16816.F32 R48, R140.reuse, R154, R48 ;  /* 0x0000009a8c30723c */ /* 0x040ff00000001830 */
[C---:B--2---:R-:W-:Y:S08]  /*d460*/  HMMA.16816.F32 R52, R140.reuse, R148, R52 ;  /* 0x000000948c34723c */ /* 0x044ff00000001834 */
[C---:B------:R-:W-:Y:S01]  /*d470*/  HMMA.16816.F32 R56, R140.reuse, R150, R56 ;  /* 0x000000968c38723c */ /* 0x040fe20000001838 */
[----:B------:R-:W1:Y:S07]  /*d480*/  LDSM.16.MT88.4 R148, [R134+0x5000] ;  /* 0x005000008694783b */ /* 0x000e6e0000004200 */
[C---:B------:R-:W-:Y:S08]  /*d490*/  HMMA.16816.F32 R60, R140.reuse, R156, R60 ;  /* 0x0000009c8c3c723c */ /* 0x040ff0000000183c */
[C---:B------:R-:W-:Y:S08]  /*d4a0*/  HMMA.16816.F32 R64, R140.reuse, R158, R64 ;  /* 0x0000009e8c40723c */ /* 0x040ff00000001840 */
[C---:B---3--:R-:W-:Y:S08]  /*d4b0*/  HMMA.16816.F32 R68, R140.reuse, R136, R68 ;  /* 0x000000888c44723c */ /* 0x048ff00000001844 */
        /* <DEDUP_REMOVED lines=15> */
[C---:B------:R-:W-:Y:S08]  /*d5b0*/  HMMA.16816.F32 R112, R140.reuse, R150, R112 ;  /* 0x000000968c70723c */ /* 0x040ff00000001870 */
[C---:B--2---:R-:W-:Y:S03]  /*d5c0*/  HMMA.16816.F32 R116, R140.reuse, R136, R116 ;  /* 0x000000888c74723c */ /* 0x044fe60000001874 */
[----:B------:R-:W-:Y:S02]  /*d5d0*/  @!P3 HADD2 R195, -R167.H0_H0, -RZ.H0_H0 ;  /* 0xa00000ffa7c3b230 */ /* 0x000fe40000000900 */
[----:B------:R-:W-:Y:S03]  /*d5e0*/  @P6 HADD2 R185, -R168.H0_H0, -RZ.H0_H0 ;  /* 0xa00000ffa8b96230 */ /* 0x000fe60000000900 */
[C---:B------:R-:W-:Y:S01]  /*d5f0*/  HMMA.16816.F32 R120, R140.reuse, R138, R120 ;  /* 0x0000008a8c78723c */ /* 0x040fe20000001878 */
[----:B------:R1:W-:Y:S02]  /*d600*/  @!P3 STL.S16 [R1+0xc], R195 ;  /* 0x00000cc30100b387 */ /* 0x0003e40000100600 */
[----:B------:R-:W-:Y:S02]  /*d610*/  PRMT R154, R195, 0x7610, R154 ;  /* 0x00007610c39a7816 */ /* 0x000fe4000000009a */
[----:B------:R-:W-:Y:S02]  /*d620*/  PRMT R0, R185, 0x7610, R0 ;  /* 0x00007610b9007816 */ /* 0x000fe40000000000 */
[----:B------:R-:W-:Y:S01]  /*d630*/  @!P3 PRMT R167, R154, 0x5410, RZ ;  /* 0x000054109aa7b816 */ /* 0x000fe200000000ff */
[C---:B---3--:R-:W-:Y:S03]  /*d640*/  HMMA.16816.F32 R124, R140.reuse, R144, R124 ;  /* 0x000000908c7c723c */ /* 0x048fe6000000187c */
[----:B------:R-:W-:Y:S01]  /*d650*/  ISETP.LE.U32.AND P3, PT, R171, UR8, PT ;  /* 0x00000008ab007c0c */ /* 0x000fe2000bf63070 */
[----:B----4-:R-:W-:Y:S01]  /*d660*/  @P2 HADD2 R189, -R169.H0_H0, -RZ.H0_H0 ;  /* 0xa00000ffa9bd2230 */ /* 0x010fe20000000900 */
[----:B------:R-:W-:Y:S01]  /*d670*/  @P6 PRMT R168, R0, 0x5410, RZ ;  /* 0x0000541000a86816 */ /* 0x000fe200000000ff */
[----:B-----5:R-:W-:Y:S01]  /*d680*/  @P5 HADD2 R188, -R166.H0_H0, -RZ.H0_H0 ;  /* 0xa00000ffa6bc5230 */ /* 0x020fe20000000900 */
[----:B------:R-:W-:Y:S01]  /*d690*/  STG.E.U16 desc[UR24][R210.64+-0x50], R167 ;  /* 0xffffb0a7d2007986 */ /* 0x000fe2000c101518 */
[----:B------:R-:W-:Y:S03]  /*d6a0*/  HMMA.16816.F32 R128, R140, R146, R128 ;  /* 0x000000928c80723c */ /* 0x000fe60000001880 */
[----:B------:R-:W-:Y:S01]  /*d6b0*/  PRMT R153, R189, 0x7610, R153 ;  /* 0x00007610bd997816 */ /* 0x000fe20000000099 */
[----:B------:R-:W-:Y:S01]  /*d6c0*/  @P2 STL.S16 [R1+0x4], R189 ;  /* 0x000004bd01002387 */ /* 0x000fe20000100600 */
[----:B------:R-:W-:Y:S02]  /*d6d0*/  PRMT R152, R188, 0x7610, R152 ;  /* 0x00007610bc987816 */ /* 0x000fe40000000098 */
[----:B------:R-:W-:Y:S01]  /*d6e0*/  @P2 PRMT R169, R153, 0x5410, RZ ;  /* 0x0000541099a92816 */ /* 0x000fe200000000ff */
[----:B------:R-:W-:Y:S01]  /*d6f0*/  @!P3 HADD2 R252, -R2.H0_H0, -RZ.H0_H0 ;  /* 0xa00000ff02fcb230 */ /* 0x000fe20000000900 */
[----:B------:R-:W-:Y:S01]  /*d700*/  @P5 PRMT R166, R152, 0x5410, RZ ;  /* 0x0000541098a65816 */ /* 0x000fe200000000ff */
[----:B------:R-:W-:Y:S01]  /*d710*/  IMAD.WIDE.U32 R152, R194, -0x2daee0ad, RZ ;  /* 0xd2511f53c2987825 */ /* 0x000fe200078e00ff */
[----:B------:R-:W-:Y:S01]  /*d720*/  @P5 STL.S16 [R1], R188 ;  /* 0x000000bc01005387 */ /* 0x000fe20000100600 */
[----:B------:R-:W-:Y:S01]  /*d730*/  ISETP.LE.U32.AND P5, PT, R170, UR8, PT ;  /* 0x00000008aa007c0c */ /* 0x000fe2000bfa3070 */
[----:B-1----:R-:W-:Y:S01]  /*d740*/  MUFU.EX2 R195, R230 ;  /* 0x000000e600c37308 */ /* 0x002fe20000000800 */
[----:B------:R-:W-:Y:S01]  /*d750*/  @!P3 PRMT R2, R252, 0x5410, RZ ;  /* 0x00005410fc02b816 */ /* 0x000fe200000000ff */
[----:B------:R1:W-:Y:S01]  /*d760*/  @P6 STL.S16 [R1+0x8], R185 ;  /* 0x000008b901006387 */ /* 0x0003e20000100600 */
[----:B------:R-:W-:Y:S02]  /*d770*/  ISETP.LE.U32.AND P3, PT, R172, UR8, PT ;  /* 0x00000008ac007c0c */ /* 0x000fe4000bf63070 */
[----:B------:R-:W-:Y:S01]  /*d780*/  LOP3.LUT R156, R214, UR12, R153, 0x96, !PT ;  /* 0x0000000cd69c7c12 */ /* 0x000fe2000f8e9699 */
[----:B------:R-:W-:Y:S01]  /*d790*/  STG.E.U16 desc[UR24][R210.64+-0x4e], R169 ;  /* 0xffffb2a9d2007986 */ /* 0x000fe2000c101518 */
[----:B------:R-:W-:Y:S03]  /*d7a0*/  ISETP.GT.U32.AND P2, PT, R175, UR8, PT ;  /* 0x00000008af007c0c */ /* 0x000fe6000bf44070 */
[----:B------:R-:W2:Y:S01]  /*d7b0*/  MUFU.EX2 R214, R228 ;  /* 0x000000e400d67308 */ /* 0x000ea20000000800 */
[----:B------:R-:W-:Y:S01]  /*d7c0*/  LOP3.LUT R133, R156, 0xffff, RZ, 0xc0, !PT ;  /* 0x0000ffff9c857812 */ /* 0x000fe200078ec0ff */
[----:B------:R-:W-:Y:S01]  /*d7d0*/  STG.E.U16 desc[UR24][R186.64+-0x50], R166 ;  /* 0xffffb0a6ba007986 */ /* 0x000fe2000c101518 */
[----:B------:R-:W-:Y:S01]  /*d7e0*/  ISETP.GT.U32.AND P6, PT, R176, UR8, PT ;  /* 0x00000008b0007c0c */ /* 0x000fe2000bfc4070 */
[----:B------:R-:W-:Y:S01]  /*d7f0*/  @!P5 HADD2 R250, -R161.H0_H0, -RZ.H0_H0 ;  /* 0xa00000ffa1fad230 */ /* 0x000fe20000000900 */
[----:B------:R-:W-:Y:S01]  /*d800*/  SHF.R.U32.HI R133, RZ, 0x8, R133 ;  /* 0x00000008ff857819 */ /* 0x000fe20000011685 */
[----:B------:R-:W-:Y:S01]  /*d810*/  STG.E.U16 desc[UR24][R186.64+-0x4e], R168 ;  /* 0xffffb2a8ba007986 */ /* 0x000fe2000c101518 */
[----:B------:R-:W-:Y:S01]  /*d820*/  PRMT R190, R152, 0x7772, RZ ;  /* 0x0000777298be7816 */ /* 0x000fe200000000ff */
[----:B------:R-:W-:Y:S01]  /*d830*/  @!P3 HADD2 R248, -R160.H0_H0, -RZ.H0_H0 ;  /* 0xa00000ffa0f8b230 */ /* 0x000fe20000000900 */
[----:B------:R-:W-:Y:S01]  /*d840*/  LOP3.LUT R0, R133, 0xffff, RZ, 0xc0, !PT ;  /* 0x0000ffff85007812 */ /* 0x000fe200078ec0ff */
[----:B------:R2:W-:Y:S01]  /*d850*/  STG.E.U16 desc[UR24][R210.64+-0x40], R2 ;  /* 0xffffc002d2007986 */ /* 0x0005e2000c101518 */
[----:B------:R-:W-:Y:S01]  /*d860*/  @!P5 PRMT R161, R250, 0x5410, RZ ;  /* 0x00005410faa1d816 */ /* 0x000fe200000000ff */
[----:B------:R-:W-:Y:S01]  /*d870*/  @P2 HADD2 R246, -R165.H0_H0, -RZ.H0_H0 ;  /* 0xa00000ffa5f62230 */ /* 0x000fe20000000900 */
[----:B------:R-:W-:Y:S01]  /*d880*/  @!P3 PRMT R160, R248, 0x5410, RZ ;  /* 0x00005410f8a0b816 */ /* 0x000fe200000000ff */
[----:B------:R-:W-:Y:S01]  /*d890*/  STG.E.U16 desc[UR24][R210.64+-0x3e], R162 ;  /* 0xffffc2a2d2007986 */ /* 0x000fe2000c101518 */
[----:B------:R-:W-:Y:S01]  /*d8a0*/  ISETP.LE.U32.AND P3, PT, R0, UR8, PT ;  /* 0x0000000800007c0c */ /* 0x000fe2000bf63070 */
[----:B------:R-:W-:Y:S01]  /*d8b0*/  @P6 HADD2 R247, -R135.H0_H0, -RZ.H0_H0 ;  /* 0xa00000ff87f76230 */ /* 0x000fe20000000900 */
[----:B------:R-:W-:Y:S01]  /*d8c0*/  ISETP.GT.U32.AND P5, PT, R177, UR8, PT ;  /* 0x00000008b1007c0c */ /* 0x000fe2000bfa4070 */
[----:B------:R-:W-:Y:S01]  /*d8d0*/  STG.E.U16 desc[UR24][R186.64+-0x40], R161 ;  /* 0xffffc0a1ba007986 */ /* 0x000fe2000c101518 */
[----:B------:R-:W-:Y:S01]  /*d8e0*/  LOP3.LUT R0, R156, 0xff, RZ, 0xc0, !PT ;  /* 0x000000ff9c007812 */ /* 0x000fe200078ec0ff */
[----:B------:R-:W3:Y:S01]  /*d8f0*/  MUFU.EX2 R194, R231 ;  /* 0x000000e700c27308 */ /* 0x000ee20000000800 */
[----:B-1----:R-:W-:Y:S01]  /*d900*/  MOV R185, R152 ;  /* 0x0000009800b97202 */ /* 0x002fe20000000f00 */
[----:B------:R-:W-:Y:S01]  /*d910*/  STG.E.U16 desc[UR24][R186.64+-0x3e], R160 ;  /* 0xffffc2a0ba007986 */ /* 0x000fe2000c101518 */
[----:B------:R-:W-:Y:S02]  /*d920*/  ISETP.LE.U32.AND P4, PT, R0, UR8, PT ;  /* 0x0000000800007c0c */ /* 0x000fe4000bf83070 */
[C---:B------:R-:W-:Y:S01]  /*d930*/  PRMT R191, R152.reuse, 0x7773, RZ ;  /* 0x0000777398bf7816 */ /* 0x040fe200000000ff */
[----:B------:R-:W-:Y:S01]  /*d940*/  STG.E.U16 desc[UR24][R210.64+-0x30], R163 ;  /* 0xffffd0a3d2007986 */ /* 0x000fe2000c101518 */
[----:B------:R-:W-:Y:S02]  /*d950*/  PRMT R189, R152, 0x7771, RZ ;  /* 0x0000777198bd7816 */ /* 0x000fe400000000ff */
[--C-:B------:R-:W-:Y:S01]  /*d960*/  PRMT R152, R0, 0x5410, R133.reuse ;  /* 0x0000541000987816 */ /* 0x100fe20000000085 */
[----:B------:R-:W-:Y:S01]  /*d970*/  @P5 HADD2 R245, -R164.H0_H0, -RZ.H0_H0 ;  /* 0xa00000ffa4f55230 */ /* 0x000fe20000000900 */
[----:B------:R-:W-:Y:S01]  /*d980*/  F2FP.F16.F32.PACK_AB R0, R216, R217 ;  /* 0x000000d9d800723e */ /* 0x000fe200000000ff */
[----:B------:R-:W1:Y:S01]  /*d990*/  LDSM.16.MT88.4 R160, [R197+0x19800] ;  /* 0x01980000c5a0783b */ /* 0x000e620000004200 */
[----:B------:R-:W-:Y:S02]  /*d9a0*/  @P2 PRMT R165, R246, 0x5410, RZ ;  /* 0x00005410f6a52816 */ /* 0x000fe400000000ff */
[C---:B------:R-:W-:Y:S01]  /*d9b0*/  PRMT R133, R0.reuse, 0x7632, R133 ;  /* 0x0000763200857816 */ /* 0x040fe20000000085 */
[----:B------:R-:W-:Y:S01]  /*d9c0*/  @!P4 HADD2 R244, -R0.H0_H0, -RZ.H0_H0 ;  /* 0xa00000ff00f4c230 */ /* 0x000fe20000000900 */
[----:B------:R-:W-:Y:S02]  /*d9d0*/  @P6 PRMT R135, R247, 0x5410, RZ ;  /* 0x00005410f7876816 */ /* 0x000fe400000000ff */
[----:B------:R-:W-:Y:S01]  /*d9e0*/  @P5 PRMT R164, R245, 0x5410, RZ ;  /* 0x00005410f5a45816 */ /* 0x000fe200000000ff */
[----:B------:R-:W-:Y:S01]  /*d9f0*/  STG.E.U16 desc[UR24][R210.64+-0x2e], R165 ;  /* 0xffffd2a5d2007986 */ /* 0x000fe2000c101518 */
[----:B------:R-:W-:Y:S01]  /*da00*/  PRMT R136, R0, 0x5410, R133 ;  /* 0x0000541000887816 */ /* 0x000fe20000000085 */
[----:B------:R-:W-:Y:S01]  /*da10*/  @!P3 HADD2 R243, -R133.H0_H0, -RZ.H0_H0 ;  /* 0xa00000ff85f3b230 */ /* 0x000fe20000000900 */
[----:B------:R-:W-:Y:S01]  /*da20*/  @!P4 PRMT R0, R244, 0x5410, RZ ;  /* 0x00005410f400c816 */ /* 0x000fe200000000ff */
[----:B------:R4:W-:Y:S01]  /*da30*/  STG.E.U16 desc[UR24][R186.64+-0x30], R135 ;  /* 0xffffd087ba007986 */ /* 0x0009e2000c101518 */
[----:B------:R-:W-:Y:S02]  /*da40*/  PRMT R157, R156, 0x7632, R157 ;  /* 0x000076329c9d7816 */ /* 0x000fe4000000009d */
[----:B------:R-:W-:Y:S01]  /*da50*/  SHF.R.U32.HI R188, RZ, 0x18, R156 ;  /* 0x00000018ffbc7819 */ /* 0x000fe2000001169c */
[----:B------:R-:W-:Y:S01]  /*da60*/  STG.E.U16 desc[UR24][R186.64+-0x2e], R164 ;  /* 0xffffd2a4ba007986 */ /* 0x000fe2000c101518 */
[----:B------:R-:W-:Y:S02]  /*da70*/  LOP3.LUT R157, R157, 0xff, RZ, 0xc0, !PT ;  /* 0x000000ff9d9d7812 */ /* 0x000fe400078ec0ff */
[----:B--2---:R-:W-:Y:S01]  /*da80*/  F2FP.F16.F32.PACK_AB R2, R214, R215 ;  /* 0x000000d7d602723e */ /* 0x004fe200000000ff */
[----:B------:R2:W-:Y:S01]  /*da90*/  STG.E.U16 desc[UR24][R210.64+-0x20], R0 ;  /* 0xffffe000d2007986 */ /* 0x0005e2000c101518 */
[----:B------:R-:W-:Y:S02]  /*daa0*/  PRMT R169, R157, 0x5410, R188 ;  /* 0x000054109da97816 */ /* 0x000fe400000000bc */
[----:B------:R-:W-:Y:S01]  /*dab0*/  PRMT R183, R2, 0x7632, R183 ;  /* 0x0000763202b77816 */ /* 0x000fe200000000b7 */
[----:B------:R-:W-:Y:S01]  /*dac0*/  LDSM.16.MT88.4 R172, [R184+0x1800] ;  /* 0x00180000b8ac783b */ /* 0x000fe20000004200 */
[--C-:B------:R-:W-:Y:S02]  /*dad0*/  HSET2.LE.AND R168, R152, R209.reuse, PT ;  /* 0x000000d198a87233 */ /* 0x100fe40003803000 */
[--C-:B------:R-:W-:Y:S02]  /*dae0*/  HSET2.LE.AND R169, R169, R209.reuse, PT ;  /* 0x000000d1a9a97233 */ /* 0x100fe40003803000 */
[----:B------:R-:W-:Y:S02]  /*daf0*/  LOP3.LUT R185, R185, 0xff, RZ, 0xc0, !PT ;  /* 0x000000ffb9b97812 */ /* 0x000fe400078ec0ff */
[----:B---3--:R-:W-:Y:S01]  /*db00*/  F2FP.F16.F32.PACK_AB R182, R194, R195 ;  /* 0x000000c3c2b6723e */ /* 0x008fe200000000ff */
[----:B------:R-:W3:Y:S01]  /*db10*/  LDSM.16.MT88.4 R152, [R198+0x19800] ;  /* 0x01980000c698783b */ /* 0x000ee20000004200 */
[----:B------:R-:W-:Y:S02]  /*db20*/  PRMT R170, R185, 0x5410, R189 ;  /* 0x00005410b9aa7816 */ /* 0x000fe400000000bd */
[----:B------:R-:W-:Y:S02]  /*db30*/  PRMT R181, R182, 0x7632, R181 ;  /* 0x00007632b6b57816 */ /* 0x000fe400000000b5 */
[----:B------:R-:W-:Y:S02]  /*db40*/  LOP3.LUT R168, R136, R168, RZ, 0xc0, !PT ;  /* 0x000000a888a87212 */ /* 0x000fe400078ec0ff */
[----:B----4-:R-:W-:Y:S01]  /*db50*/  PRMT R135, R180, 0x7632, R135 ;  /* 0x00007632b4877816 */ /* 0x010fe20000000087 */
[----:B------:R-:W4:Y:S01]  /*db60*/  LDSM.16.MT88.4 R136, [R134+0x1800] ;  /* 0x001800008688783b */ /* 0x000f220000004200 */
[--C-:B------:R-:W-:Y:S02]  /*db70*/  HSET2.LE.AND R170, R170, R209.reuse, PT ;  /* 0x000000d1aaaa7233 */ /* 0x100fe40003803000 */
[----:B------:R-:W-:Y:S02]  /*db80*/  @!P3 PRMT R133, R243, 0x5410, RZ ;  /* 0x00005410f385b816 */ /* 0x000fe400000000ff */
[----:B------:R-:W-:Y:S02]  /*db90*/  ISETP.LE.U32.AND P2, PT, R157, UR8, PT ;  /* 0x000000089d007c0c */ /* 0x000fe4000bf43070 */
[----:B--2---:R-:W-:Y:S01]  /*dba0*/  PRMT R0, R2, 0x5410, R183 ;  /* 0x0000541002007816 */ /* 0x004fe200000000b7 */
[----:B------:R-:W2:Y:S01]  /*dbb0*/  LDSM.16.MT88.4 R176, [R197+0x1b800] ;  /* 0x01b80000c5b0783b */ /* 0x000ea20000004200 */
[----:B------:R-:W-:Y:S02]  /*dbc0*/  ISETP.LE.U32.AND P6, PT, R188, UR8, PT ;  /* 0x00000008bc007c0c */ /* 0x000fe4000bfc3070 */
[----:B------:R-:W-:Y:S02]  /*dbd0*/  LOP3.LUT R169, R0, R169, RZ, 0xc0, !PT ;  /* 0x000000a900a97212 */ /* 0x000fe400078ec0ff */
[----:B------:R-:W-:Y:S02]  /*dbe0*/  PRMT R0, R190, 0x5410, R191 ;  /* 0x00005410be007816 */ /* 0x000fe400000000bf */
[----:B------:R-:W-:Y:S01]  /*dbf0*/  ISETP.GT.U32.AND P4, PT, R189, UR8, PT ;  /* 0x00000008bd007c0c */ /* 0x000fe2000bf84070 */
[----:B------:R5:W-:Y:S01]  /*dc00*/  STG.E.U16 desc[UR24][R210.64+-0x1e], R133 ;  /* 0xffffe285d2007986 */ /* 0x000be2000c101518 */
[----:B------:R-:W-:Y:S01]  /*dc10*/  LOP3.LUT R171, R0, 0xff00ff, RZ, 0xc0, !PT ;  /* 0x00ff00ff00ab7812 */ /* 0x000fe200078ec0ff */
[----:B------:R-:W-:Y:S01]  /*dc20*/  @!P2 HADD2 R242, -R2.H0_H0, -RZ.H0_H0 ;  /* 0xa00000ff02f2a230 */ /* 0x000fe20000000900 */
[----:B------:R-:W-:Y:S02]  /*dc30*/  PRMT R0, R180, 0x5410, R135 ;  /* 0x00005410b4007816 */ /* 0x000fe40000000087 */
[----:B------:R-:W-:Y:S01]  /*dc40*/  ISETP.LE.U32.AND P5, PT, R185, UR8, PT ;  /* 0x00000008b9007c0c */ /* 0x000fe2000bfa3070 */
[----:B------:R-:W-:Y:S01]  /*dc50*/  @!P6 HADD2 R241, -R183.H0_H0, -RZ.H0_H0 ;  /* 0xa00000ffb7f1e230 */ /* 0x000fe20000000900 */
[----:B------:R-:W-:Y:S02]  /*dc60*/  LOP3.LUT R170, R0, R170, RZ, 0xc0, !PT ;  /* 0x000000aa00aa7212 */ /* 0x000fe400078ec0ff */
[----:B------:R-:W-:Y:S02]  /*dc70*/  HSET2.LE.AND R171, R171, R209, PT ;  /* 0x000000d1abab7233 */ /* 0x000fe40003803000 */
[----:B------:R-:W-:Y:S01]  /*dc80*/  PRMT R0, R182, 0x5410, R181 ;  /* 0x00005410b6007816 */ /* 0x000fe200000000b5 */
[----:B------:R-:W-:Y:S01]  /*dc90*/  @P4 HADD2 R239, -R135.H0_H0, -RZ.H0_H0 ;  /* 0xa00000ff87ef4230 */ /* 0x000fe20000000900 */
[----:B------:R-:W-:Y:S02]  /*dca0*/  @!P2 PRMT R2, R242, 0x5410, RZ ;  /* 0x00005410f202a816 */ /* 0x000fe400000000ff */
[----:B------:R-:W-:Y:S01]  /*dcb0*/  LOP3.LUT R171, R0, R171, RZ, 0xc0, !PT ;  /* 0x000000ab00ab7212 */ /* 0x000fe200078ec0ff */
[----:B------:R-:W-:Y:S01]  /*dcc0*/  FADD.FTZ R0, R215, R192 ;  /* 0x000000c0d7007221 */ /* 0x000fe20000010000 */
[----:B------:R-:W-:Y:S01]  /*dcd0*/  @!P6 PRMT R183, R241, 0x5410, RZ ;  /* 0x00005410f1b7e816 */ /* 0x000fe200000000ff */
[----:B------:R4:W-:Y:S01]  /*dce0*/  STG.E.U16 desc[UR24][R186.64+-0x20], R2 ;  /* 0xffffe002ba007986 */ /* 0x0009e2000c101518 */
[----:B------:R-:W-:Y:S01]  /*dcf0*/  @P4 PRMT R135, R239, 0x5410, RZ ;  /* 0x00005410ef874816 */ /* 0x000fe200000000ff */
[----:B------:R-:W-:Y:S01]  /*dd00*/  @!P5 HADD2 R240, -R180.H0_H0, -RZ.H0_H0 ;  /* 0xa00000ffb4f0d230 */ /* 0x000fe20000000900 */
[----:B------:R-:W-:Y:S01]  /*dd10*/  ISETP.GT.U32.AND P3, PT, R190, UR8, PT ;  /* 0x00000008be007c0c */ /* 0x000fe2000bf64070 */
[C---:B-1----:R-:W-:Y:S01]  /*dd20*/  HMMA.16816.F32 R164, R168.reuse, R160, R4 ;  /* 0x000000a0a8a4723c */ /* 0x042fe20000001804 */
[----:B------:R-:W1:Y:S04]  /*dd30*/  LDSM.16.MT88.4 R4, [R198+0x1b800] ;  /* 0x01b80000c604783b */ /* 0x000e680000004200 */
[----:B------:R-:W-:Y:S01]  /*dd40*/  @!P5 PRMT R180, R240, 0x5410, RZ ;  /* 0x00005410f0b4d816 */ /* 0x000fe200000000ff */
[----:B-----5:R-:W-:Y:S01]  /*dd50*/  IMAD.MOV.U32 R133, RZ, RZ, R3 ;  /* 0x000000ffff857224 */ /* 0x020fe200078e0003 */
[----:B------:R-:W-:Y:S01]  /*dd60*/  ISETP.GT.U32.AND P2, PT, R191, UR8, PT ;  /* 0x00000008bf007c0c */ /* 0x000fe2000bf44070 */
[C---:B------:R-:W-:Y:S01]  /*dd70*/  HMMA.16816.F32 R160, R168.reuse, R162, R8 ;  /* 0x000000a2a8a0723c */ /* 0x040fe20000001808 */
[----:B------:R-:W5:Y:S02]  /*dd80*/  LDSM.16.MT88.4 R8, [R134+0x3800] ;  /* 0x003800008608783b */ /* 0x000f640000004200 */
[----:B------:R-:W-:Y:S01]  /*dd90*/  FADD.FTZ R0, R214, R0 ;  /* 0x00000000d6007221 */ /* 0x000fe20000010000 */
[----:B------:R-:W-:Y:S03]  /*dda0*/  @P3 HADD2 R238, -R182.H0_H0, -RZ.H0_H0 ;  /* 0xa00000ffb6ee3230 */ /* 0x000fe60000000900 */
[----:B------:R-:W-:Y:S01]  /*ddb0*/  FADD.FTZ R0, R195, R0 ;  /* 0x00000000c3007221 */ /* 0x000fe20000010000 */
[C---:B---3--:R-:W-:Y:S01]  /*ddc0*/  HMMA.16816.F32 R156, R168.reuse, R152, R12 ;  /* 0x00000098a89c723c */ /* 0x048fe2000000180c */
[----:B------:R-:W3:Y:S02]  /*ddd0*/  LDSM.16.MT88.4 R12, [R184+0x3800] ;  /* 0x00380000b80c783b */ /* 0x000ee40000004200 */
[----:B------:R-:W-:Y:S01]  /*dde0*/  @P3 PRMT R182, R238, 0x5410, RZ ;  /* 0x00005410eeb63816 */ /* 0x000fe200000000ff */
[----:B------:R-:W-:Y:S02]  /*ddf0*/  @P2 HADD2 R237, -R181.H0_H0, -RZ.H0_H0 ;  /* 0xa00000ffb5ed2230 */ /* 0x000fe40000000900 */
[----:B------:R-:W-:Y:S01]  /*de00*/  FADD.FTZ R236, R194, R0 ;  /* 0x00000000c2ec7221 */ /* 0x000fe20000010000 */
[----:B------:R-:W-:Y:S02]  /*de10*/  IMAD.MOV.U32 R0, RZ, RZ, R132 ;  /* 0x000000ffff007224 */ /* 0x000fe400078e0084 */
[----:B----4-:R-:W-:Y:S01]  /*de20*/  FADD.FTZ R2, R217, R193 ;  /* 0x000000c1d9027221 */ /* 0x010fe20000010000 */
[C---:B------:R-:W-:Y:S01]  /*de30*/  HMMA.16816.F32 R152, R168.reuse, R154, R16 ;  /* 0x0000009aa898723c */ /* 0x040fe20000001810 */
[----:B------:R-:W4:Y:S02]  /*de40*/  LDSM.16.MT88.4 R16, [R197+0x1d800] ;  /* 0x01d80000c510783b */ /* 0x000f240000004200 */
[----:B------:R-:W-:Y:S01]  /*de50*/  @P2 PRMT R181, R237, 0x5410, RZ ;  /* 0x00005410edb52816 */ /* 0x000fe200000000ff */
[----:B------:R-:W-:Y:S04]  /*de60*/  FADD.FTZ R2, R216, R2 ;  /* 0x00000002d8027221 */ /* 0x000fe80000010000 */
[C---:B------:R-:W-:Y:S01]  /*de70*/  HMMA.16816.F32 R148, R168.reuse, R136, R20 ;  /* 0x00000088a894723c */ /* 0x040fe20000001814 */
[----:B------:R-:W4:Y:S02]  /*de80*/  LDSM.16.MT88.4 R20, [R198+0x1d800] ;  /* 0x01d80000c614783b */ /* 0x000f240000004200 */
[----:B------:R-:W-:Y:S04]  /*de90*/  FADD.FTZ R2, R200, R2 ;  /* 0x00000002c8027221 */ /* 0x000fe80000010000 */
[----:B------:R-:W-:Y:S01]  /*dea0*/  FADD.FTZ R233, R199, R2 ;  /* 0x00000002c7e97221 */ /* 0x000fe20000010000 */
[C---:B------:R-:W-:Y:S01]  /*deb0*/  HMMA.16816.F32 R144, R168.reuse, R138, R24 ;  /* 0x0000008aa890723c */ /* 0x040fe20000001818 */
[----:B------:R-:W4:Y:S07]  /*dec0*/  LDSM.16.MT88.4 R24, [R134+0x5800] ;  /* 0x005800008618783b */ /* 0x000f2e0000004200 */
[C---:B------:R-:W-:Y:S01]  /*ded0*/  HMMA.16816.F32 R140, R168.reuse, R172, R28 ;  /* 0x000000aca88c723c */ /* 0x040fe2000000181c */
[----:B------:R-:W4:Y:S07]  /*dee0*/  LDSM.16.MT88.4 R28, [R184+0x5800] ;  /* 0x00580000b81c783b */ /* 0x000f2e0000004200 */
[C---:B------:R-:W-:Y:S01]  /*def0*/  HMMA.16816.F32 R136, R168.reuse, R174, R32 ;  /* 0x000000aea888723c */ /* 0x040fe20000001820 */
[----:B------:R-:W4:Y:S07]  /*df00*/  LDSM.16.MT88.4 R32, [R197+0x1f800] ;  /* 0x01f80000c520783b */ /* 0x000f2e0000004200 */
[C---:B--2---:R-:W-:Y:S01]  /*df10*/  HMMA.16816.F32 R36, R168.reuse, R176, R36 ;  /* 0x000000b0a824723c */ /* 0x044fe20000001824 */
[----:B------:R-:W2:Y:S07]  /*df20*/  LDSM.16.MT88.4 R172, [R198+0x1f800] ;  /* 0x01f80000c6ac783b */ /* 0x000eae0000004200 */
[C---:B------:R-:W-:Y:S01]  /*df30*/  HMMA.16816.F32 R40, R168.reuse, R178, R40 ;  /* 0x000000b2a828723c */ /* 0x040fe20000001828 */
[----:B------:R-:W-:Y:S04]  /*df40*/  STG.E.U16 desc[UR24][R186.64+-0x1e], R183 ;  /* 0xffffe2b7ba007986 */ /* 0x000fe8000c101518 */
[----:B------:R-:W-:Y:S03]  /*df50*/  STG.E.U16 desc[UR24][R210.64+-0xe], R135 ;  /* 0xfffff287d2007986 */ /* 0x000fe6000c101518 */
[C---:B-1----:R-:W-:Y:S01]  /*df60*/  HMMA.16816.F32 R44, R168.reuse, R4, R44 ;  /* 0x00000004a82c723c */ /* 0x042fe2000000182c */
[----:B------:R-:W-:Y:S04]  /*df70*/  STG.E.U16 desc[UR24][R210.64+-0x10], R180 ;  /* 0xfffff0b4d2007986 */ /* 0x000fe8000c101518 */
[----:B------:R-:W-:Y:S03]  /*df80*/  STG.E.U16 desc[UR24][R186.64+-0x10], R182 ;  /* 0xfffff0b6ba007986 */ /* 0x000fe6000c101518 */
[C---:B------:R-:W-:Y:S01]  /*df90*/  HMMA.16816.F32 R48, R168.reuse, R6, R48 ;  /* 0x00000006a830723c */ /* 0x040fe20000001830 */
[----:B------:R-:W1:Y:S07]  /*dfa0*/  LDSM.16.MT88.4 R4, [R134+0x7800] ;  /* 0x007800008604783b */ /* 0x000e6e0000004200 */
[C---:B-----5:R-:W-:Y:S01]  /*dfb0*/  HMMA.16816.F32 R52, R168.reuse, R8, R52 ;  /* 0x00000008a834723c */ /* 0x060fe20000001834 */
[----:B------:R-:W-:Y:S07]  /*dfc0*/  STG.E.U16 desc[UR24][R186.64+-0xe], R181 ;  /* 0xfffff2b5ba007986 */ /* 0x000fee000c101518 */
[C---:B------:R-:W-:Y:S01]  /*dfd0*/  HMMA.16816.F32 R56, R168.reuse, R10, R56 ;  /* 0x0000000aa838723c */ /* 0x040fe20000001838 */
[----:B------:R-:W5:Y:S07]  /*dfe0*/  LDSM.16.MT88.4 R8, [R184+0x7800] ;  /* 0x00780000b808783b */ /* 0x000f6e0000004200 */
[C---:B---3--:R-:W-:Y:S08]  /*dff0*/  HMMA.16816.F32 R60, R168.reuse, R12, R60 ;  /* 0x0000000ca83c723c */ /* 0x048ff0000000183c */
        /* <DEDUP_REMOVED lines=13> */
[C---:B-1----:R-:W-:Y:S03]  /*e0d0*/  HMMA.16816.F32 R116, R168.reuse, R4, R116 ;  /* 0x00000004a874723c */ /* 0x042fe60000001874 */
[----:B------:R-:W-:Y:S04]  /*e0e0*/  IADD3 R5, P2, PT, R210, -0x80, RZ ;  /* 0xffffff80d2057810 */ /* 0x000fe80007f5e0ff */
[----:B------:R-:W-:Y:S01]  /*e0f0*/  IADD3.X R4, PT, PT, R211, -0x1, RZ, P2, !PT ;  /* 0xffffffffd3047810 */ /* 0x000fe200017fe4ff */
[C---:B------:R-:W-:Y:S03]  /*e100*/  HMMA.16816.F32 R120, R168.reuse, R6, R120 ;  /* 0x00000006a878723c */ /* 0x040fe60000001878 */
[----:B------:R-:W-:Y:S01]  /*e110*/  MOV R210, R5 ;  /* 0x0000000500d27202 */ /* 0x000fe20000000f00 */
[----:B------:R-:W-:Y:S04]  /*e120*/  IMAD.MOV.U32 R211, RZ, RZ, R4 ;  /* 0x000000ffffd37224 */ /* 0x000fe800078e0004 */
[C---:B-----5:R-:W-:Y:S08]  /*e130*/  HMMA.16816.F32 R124, R168.reuse, R8, R124 ;  /* 0x00000008a87c723c */ /* 0x060ff0000000187c */
[----:B------:R-:W-:Y:S01]  /*e140*/  HMMA.16816.F32 R128, R168, R10, R128 ;  /* 0x0000000aa880723c */ /* 0x000fe20000001880 */
[----:B------:R-:W-:Y:S08]  /*e150*/  @!UPT UIADD3 URZ, UPT, UPT, URZ, URZ, URZ ;  /* 0x000000fffffff290 */ /* 0x000ff0000fffe0ff */
[----:B------:R-:W-:Y:S11]  /*e160*/  BRA.U UP0, `(.L_x_1902) ;  /* 0xffffffad00dc7547 */ /* 0x000ff6000b83ffff */
.L_x_1901:
        /* <DEDUP_REMOVED lines=16> */
[----:B------:R-:W1:Y:S04]  /*e270*/  SHFL.BFLY PT, R0, R233, 0x1, 0x1f ;  /* 0x0c201f00e9007f89 */ /* 0x000e6800000e0000 */
[----:B------:R-:W2:Y:S01]  /*e280*/  SHFL.BFLY PT, R2, R236, 0x1, 0x1f ;  /* 0x0c201f00ec027f89 */ /* 0x000ea200000e0000 */
[----:B------:R-:W-:Y:S02]  /*e290*/  UISETP.NE.AND UP0, UPT, UR10, URZ, !UP1 ;  /* 0x000000ff0a00728c */ /* 0x000fe4000cf05270 */
[----:B------:R-:W4:Y:S01]  /*e2a0*/  @UP1 LDCU UR8, c[0x0][0x430] ;  /* 0x00008600ff0817ac */ /* 0x000f220008000800 */
[C---:B---3--:R-:W-:Y:S02]  /*e2b0*/  SHF.L.U32 R4, R176.reuse, 0x4, RZ ;  /* 0x00000004b0047819 */ /* 0x048fe400000006ff */
[----:B------:R-:W-:-:S02]  /*e2c0*/  LOP3.LUT P1, RZ, R176, 0x10, RZ, 0xc0, !PT ;  /* 0x00000010b0ff7812 */ /* 0x000fc4000782c0ff */
[----:B------:R-:W-:Y:S02]  /*e2d0*/  LOP3.LUT R4, R4, 0x1c0, RZ, 0xc0, !PT ;  /* 0x000001c004047812 */ /* 0x000fe400078ec0ff */
[----:B------:R-:W-:Y:S01]  /*e2e0*/  LOP3.LUT P2, RZ, R176, 0x8, RZ, 0xc0, !PT ;  /* 0x00000008b0ff7812 */ /* 0x000fe2000784c0ff */
[----:B-1----:R-:W-:Y:S01]  /*e2f0*/  FADD.FTZ R233, R233, R0 ;  /* 0x00000000e9e97221 */ /* 0x002fe20000010000 */
[----:B----4-:R-:W-:Y:S01]  /*e300*/  @UP1 UIMAD UR12, UR8, UR9, URZ ;  /* 0x00000009080c12a4 */ /* 0x010fe2000f8e02ff */
[----:B--2---:R-:W-:Y:S02]  /*e310*/  FADD.FTZ R236, R236, R2 ;  /* 0x00000002ecec7221 */ /* 0x004fe40000010000 */
[----:B------:R-:W1:Y:S01]  /*e320*/  MUFU.RCP R0, R233 ;  /* 0x000000e900007308 */ /* 0x000e620000001000 */
[----:B------:R-:W-:Y:S02]  /*e330*/  FSETP.NE.FTZ.AND P4, PT, R233, RZ, PT ;  /* 0x000000ffe900720b */ /* 0x000fe40003f95000 */
[----:B------:R-:W-:-:S02]  /*e340*/  SHF.L.U32 R2, R176, 0x1, RZ ;  /* 0x00000001b0027819 */ /* 0x000fc400000006ff */
[----:B------:R-:W-:Y:S02]  /*e350*/  FSETP.NE.FTZ.AND P3, PT, R236, RZ, PT ;  /* 0x000000ffec00720b */ /* 0x000fe40003f75000 */
[--C-:B-----5:R-:W-:Y:S01]  /*e360*/  LOP3.LUT R203, R203, 0x6, R2.reuse, 0xf8, !PT ;  /* 0x00000006cbcb7812 */ /* 0x120fe200078ef802 */
[----:B------:R-:W2:Y:S01]  /*e370*/  MUFU.RCP R26, R236 ;  /* 0x000000ec001a7308 */ /* 0x000ea20000001000 */
[----:B------:R-:W-:-:S04]  /*e380*/  LOP3.LUT R2, R4, 0x38, R2, 0xf8, !PT ;  /* 0x0000003804027812 */ /* 0x000fc800078ef802 */
[----:B------:R-:W-:Y:S02]  /*e390*/  LOP3.LUT R203, R203, R2, RZ, 0xfc, !PT ;  /* 0x00000002cbcb7212 */ /* 0x000fe400078efcff */
[----:B-1----:R-:W-:-:S05]  /*e3a0*/  FSEL R0, R0, 1, P4 ;  /* 0x3f80000000007808 */ /* 0x002fca0002000000 */
[----:B------:R-:W-:Y:S01]  /*e3b0*/  FMUL.FTZ R0, R0, UR4 ;  /* 0x0000000400007c20 */ /* 0x000fe20008410000 */
[----:B--2---:R-:W-:-:S03]  /*e3c0*/  FSEL R26, R26, 1, P3 ;  /* 0x3f8000001a1a7808 */ /* 0x004fc60001800000 */
        /* <DEDUP_REMOVED lines=31> */
[----:B------:R-:W-:Y:S01]  /*e5c0*/  FMUL.FTZ R170, R0, R144 ;  /* 0x0000009000aa7220 */ /* 0x000fe20000410000 */
[----:B------:R-:W-:Y:S01]  /*e5d0*/  F2FP.F16.F32.PACK_AB R55, R2, R50 ;  /* 0x000000320237723e */ /* 0x000fe200000000ff */
        /* <DEDUP_REMOVED lines=97> */
[----:B------:R-:W1:Y:S01]  /*ebf0*/  @!UP3 LDCU.64 UR4, c[0x0][0x400] ;  /* 0x00008000ff04b7ac */ /* 0x000e620008000a00 */
[----:B--2---:R-:W-:Y:S01]  /*ec00*/  IADD3 R6, PT, PT, R69, R4, RZ ;  /* 0x0000000445067210 */ /* 0x004fe20007ffe0ff */
[C---:B------:R-:W-:Y:S01]  /*ec10*/  FMUL.FTZ R70, R26.reuse, R70 ;  /* 0x000000461a467220 */ /* 0x040fe20000410000 */
[----:B------:R-:W-:Y:S01]  /*ec20*/  F2FP.F16.F32.PACK_AB R13, R13, R150 ;  /* 0x000000960d0d723e */ /* 0x000fe200000000ff */
[C---:B------:R-:W-:Y:S01]  /*ec30*/  FMUL.FTZ R45, R26.reuse, R71 ;  /* 0x000000471a2d7220 */ /* 0x040fe20000410000 */
[----:B------:R-:W-:Y:S01]  /*ec40*/  F2FP.F16.F32.PACK_AB R68, R145, R170 ;  /* 0x000000aa9144723e */ /* 0x000fe200000000ff */
[----:B------:R2:W-:Y:S01]  /*ec50*/  STS [R6], R8 ;  /* 0x0000000806007388 */ /* 0x0005e20000000800 */
[----:B------:R-:W-:Y:S01]  /*ec60*/  F2FP.F16.F32.PACK_AB R67, R147, R146 ;  /* 0x000000929343723e */ /* 0x000fe200000000ff */
[----:B------:R-:W-:Y:S01]  /*ec70*/  FMUL.FTZ R74, R26, R74 ;  /* 0x0000004a1a4a7220 */ /* 0x000fe20000410000 */
        /* <DEDUP_REMOVED lines=22> */
[----:B--2---:R-:W-:Y:S01]  /*ede0*/  IADD3 R8, PT, PT, R69, R0, RZ ;  /* 0x0000000045087210 */ /* 0x004fe20007ffe0ff */
        /* <DEDUP_REMOVED lines=21> */
[----:B------:R-:W-:Y:S01]  /*ef40*/  FMUL.FTZ R29, R26, R103 ;  /* 0x000000671a1d7220 */ /* 0x000fe20000410000 */
        /* <DEDUP_REMOVED lines=33> */
[----:B-1----:R-:W-:Y:S01]  /*f160*/  @!UP3 UIMAD.WIDE.U32 UR14, UR7, UR4, URZ ;  /* 0x00000004070eb2a5 */ /* 0x002fe2000f8e00ff */
[----:B------:R-:W-:Y:S01]  /*f170*/  STS [R6+0x4400], R55 ;  /* 0x0044003706007388 */ /* 0x000fe20000000800 */
[----:B------:R-:W-:Y:S01]  /*f180*/  F2FP.F16.F32.PACK_AB R27, R27, R106 ;  /* 0x0000006a1b1b723e */ /* 0x000fe200000000ff */
[----:B------:R-:W-:Y:S01]  /*f190*/  FMUL.FTZ R130, R26, R130 ;  /* 0x000000821a827220 */ /* 0x000fe20000410000 */
        /* <DEDUP_REMOVED lines=47> */
[----:B--2---:R-:W-:-:S03]  /*f490*/  SHF.L.U32 R33, R176, 0x3, RZ ;  /* 0x00000003b0217819 */ /* 0x004fc600000006ff */
[----:B------:R-:W-:Y:S01]  /*f4a0*/  STS [R4+0xc000], R25 ;  /* 0x00c0001904007388 */ /* 0x000fe20000000800 */
[----:B------:R-:W-:-:S03]  /*f4b0*/  LOP3.LUT R10, R33, 0x1f8, RZ, 0xc0, !PT ;  /* 0x000001f8210a7812 */ /* 0x000fc600078ec0ff */
[----:B------:R-:W-:Y:S01]  /*f4c0*/  STS [R4+0xc400], R24 ;  /* 0x00c4001804007388 */ /* 0x000fe20000000800 */
[----:B------:R-:W-:-:S03]  /*f4d0*/  LOP3.LUT R10, R10, 0x38, R176, 0x78, !PT ;  /* 0x000000380a0a7812 */ /* 0x000fc600078e78b0 */
[----:B------:R-:W-:Y:S01]  /*f4e0*/  STS [R6+0xc000], R23 ;  /* 0x00c0001706007388 */ /* 0x000fe20000000800 */
[----:B------:R-:W-:-:S03]  /*f4f0*/  LOP3.LUT R10, R10, 0x1e00, R33, 0xf8, !PT ;  /* 0x00001e000a0a7812 */ /* 0x000fc600078ef821 */
        /* <DEDUP_REMOVED lines=19> */
.L_x_1905:
        /* <DEDUP_REMOVED lines=15> */
[----:B------:R-:W-:Y:S01]  /*f720*/  UIADD3 UR23, UPT, UPT, -UR21, UR23, URZ ;  /* 0x0000001715177290 */ /* 0x000fe2000fffe1ff */
[----:B-1----:R-:W1:Y:S01]  /*f730*/  @P4 MUFU.LG2 R2, R233 ;  /* 0x000000e900024308 */ /* 0x002e620000000c00 */
[----:B--2---:R-:W-:-:S05]  /*f740*/  UIMAD UR6, UR8, UR5, URZ ;  /* 0x00000005080672a4 */ /* 0x004fca000f8e02ff */
[----:B----4-:R-:W2:Y:S01]  /*f750*/  @P4 LDC R5, c[0x0][0x458] ;  /* 0x00011600ff054b82 */ /* 0x010ea20000000800 */
[----:B------:R-:W-:Y:S01]  /*f760*/  USHF.L.U32 UR7, UR6, 0x7, URZ ;  /* 0x0000000706077899 */ /* 0x000fe200080006ff */
[----:B------:R4:W2:Y:S01]  /*f770*/  LDS.128 R28, [R10+0x3000] ;  /* 0x003000000a1c7984 */ /* 0x0008a20000000c00 */
[----:B------:R-:W3:Y:S01]  /*f780*/  @P3 MUFU.LG2 R0, R236 ;  /* 0x000000ec00003308 */ /* 0x000ee20000000c00 */
[----:B------:R-:W-:Y:S02]  /*f790*/  USHF.R.S32.HI UR6, URZ, 0x1f, UR12 ;  /* 0x0000001fff067899 */ /* 0x000fe4000801140c */
[----:B------:R-:W-:Y:S02]  /*f7a0*/  USHF.R.S32.HI UR4, URZ, 0x1f, UR7 ;  /* 0x0000001fff047899 */ /* 0x000fe40008011407 */
[----:B------:R-:W-:Y:S01]  /*f7b0*/  UIADD3 UR20, UP1, UP0, UR7, UR20, UR12 ;  /* 0x0000001407147290 */ /* 0x000fe2000f83e00c */
[----:B-1----:R-:W-:-:S03]  /*f7c0*/  @P4 FMUL.FTZ R2, R2, 0.69314718246459960938 ;  /* 0x3f31721802024820 */ /* 0x002fc60000410000 */
[----:B------:R-:W-:Y:S01]  /*f7d0*/  UIADD3.X UR4, UPT, UPT, UR4, UR15, UR6, UP1, UP0 ;  /* 0x0000000f04047290 */ /* 0x000fe20008fe0406 */
[----:B---3--:R-:W-:Y:S01]  /*f7e0*/  @P3 FMUL.FTZ R0, R0, 0.69314718246459960938 ;  /* 0x3f31721800003820 */ /* 0x008fe20000410000 */
[----:B--2---:R-:W-:-:S03]  /*f7f0*/  @P4 FFMA.FTZ R11, R132, R5, R2 ;  /* 0x00000005840b4223 */ /* 0x004fc60000010002 */
        /* <DEDUP_REMOVED lines=22> */
.L_x_1907:
[----:B------:R-:W-:Y:S05]  /*f960*/  BSYNC.RECONVERGENT B0 ;  /* 0x0000000000007941 */ /* 0x000fea0003800200 */
.L_x_1906:
        /* <DEDUP_REMOVED lines=46> */
.L_x_1909:
[----:B------:R-:W-:Y:S05]  /*fc50*/  BSYNC.RECONVERGENT B0 ;  /* 0x0000000000007941 */ /* 0x000fea0003800200 */
.L_x_1908:
        /* <DEDUP_REMOVED lines=27> */
.L_x_1911:
[----:B------:R-:W-:Y:S05]  /*fe10*/  BSYNC.RECONVERGENT B0 ;  /* 0x0000000000007941 */ /* 0x000fea0003800200 */
.L_x_1910:
        /* <DEDUP_REMOVED lines=27> */
.L_x_1913:
[----:B------:R-:W-:Y:S05]  /*ffd0*/  BSYNC.RECONVERGENT B0 ;  /* 0x0000000000007941 */ /* 0x000fea0003800200 */
.L_x_1912:
        /* <DEDUP_REMOVED lines=27> */
.L_x_1914:
        /* <DEDUP_REMOVED lines=15> */
.L_x_2368:


//--------------------- .text._ZN5flash16flash_fwd_kernelI23Flash_fwd_kernel_traitsILi256ELi128ELi64ELi8ELb0ELb0EN7cutlass6half_tE19Flash_kernel_traitsILi256ELi128ELi64ELi8ES3_EELb0ELb0ELb0ELb1ELb0ELb0ELb1ELb0EEEvNS_16Flash_fwd_paramsE --------------------------
	.section	.text._ZN5flash16flash_fwd_kernelI23Flash_fwd_kernel_traitsILi256ELi128ELi64ELi8ELb0ELb0EN7cutlass6half_tE19Flash_kernel_traitsILi256ELi128ELi64ELi8ES3_EELb0ELb0ELb0ELb1ELb0ELb0ELb1ELb0EEEvNS_16Flash_fwd_paramsE,"ax",@progbits
	.align	128
        .global         _ZN5flash16flash_fwd_kernelI23Flash_fwd_kernel_traitsILi256ELi128ELi64ELi8ELb0ELb0EN7cutlass6half_tE19Flash_kernel_traitsILi256ELi128ELi64ELi8ES3_EELb0ELb0ELb0ELb1ELb0ELb0ELb1ELb0EEEvNS_16Flash_fwd_paramsE
        .type           _ZN5flash16flash_fwd_kernelI23Flash_fwd_kernel_traitsILi256ELi128ELi64ELi8ELb0ELb0EN7cutlass6half_tE19Flash_kernel_traitsILi256ELi128ELi64ELi8ES3_EELb0ELb0ELb0ELb1ELb0ELb0ELb1ELb0EEEvNS_16Flash_fwd_paramsE,@function
        .size           _ZN5flash16flash_fwd_kernelI23Flash_fwd_kernel_traitsILi256ELi128ELi64ELi8ELb0ELb0EN7cutlass6half_tE19Flash_kernel_traitsILi256ELi128ELi64ELi8ES3_EELb0ELb0ELb0ELb1ELb0ELb0ELb1ELb0EEEvNS_16Flash_fwd_paramsE,(.L_x_2369 - _ZN5flash16flash_fwd_kernelI23Flash_fwd_kernel_traitsILi256ELi128ELi64ELi8ELb0ELb0EN7cutlass6half_tE19Flash_kernel_traitsILi256ELi128ELi64ELi8ES3_EELb0ELb0ELb0ELb1ELb0ELb0ELb1ELb0EEEvNS_16Flash_fwd_paramsE)
        .other          _ZN5flash16flash_fwd_kernelI23Flash_fwd_kernel_traitsILi256ELi128ELi64ELi8ELb0ELb0EN7cutlass6half_tE19Flash_kernel_traitsILi256ELi128ELi64ELi8ES3_EELb0ELb0ELb0ELb1ELb0ELb0ELb1ELb0EEEvNS_16Flash_fwd_paramsE,@"STO_CUDA_ENTRY STV_DEFAULT"
_ZN5flash16flash_fwd_kernelI23Flash_fwd_kernel_traitsILi256ELi128ELi64ELi8ELb0ELb0EN7cutlass6half_tE19Flash_kernel_traitsILi256ELi128ELi64ELi8ES3_EELb0ELb0ELb0ELb1ELb0ELb0ELb1ELb0EEEvNS_16Flash_fwd_paramsE:
.text._ZN5flash16flash_fwd_kernelI23Flash_fwd_kernel_traitsILi256ELi128ELi64ELi8ELb0ELb0EN7cutlass6half_tE19Flash_kernel_traitsILi256ELi128ELi64ELi8ES3_EELb0ELb0ELb0ELb1ELb0ELb0ELb1ELb0EEEvNS_16Flash_fwd_paramsE:
        /* <DEDUP_REMOVED lines=78> */
.L_x_1915:
        /* <DEDUP_REMOVED lines=30> */
.L_x_1917:
        /* <DEDUP_REMOVED lines=58> */
.L_x_1919:
[----:B------:R-:W-:Y:S05]  /*0a60*/  BSYNC.RECONVERGENT B0 ;  /* 0x0000000000007941 */ /* 0x000fea0003800200 */
.L_x_1918:
        /* <DEDUP_REMOVED lines=24> */
.L_x_1921:
[----:B------:R-:W-:Y:S05]  /*0bf0*/  BSYNC.RECONVERGENT B0 ;  /* 0x0000000000007941 */ /* 0x000fea0003800200 */
.L_x_1920:
        /* <DEDUP_REMOVED lines=24> */
.L_x_1923:
[----:B------:R-:W-:Y:S05]  /*0d80*/  BSYNC.RECONVERGENT B0 ;  /* 0x0000000000007941 */ /* 0x000fea0003800200 */
.L_x_1922:
        /* <DEDUP_REMOVED lines=26> */
.L_x_1925:
[----:B------:R-:W-:Y:S05]  /*0f30*/  BSYNC.RECONVERGENT B0 ;  /* 0x0000000000007941 */ /* 0x000fea0003800200 */
.L_x_1924:
        /* <DEDUP_REMOVED lines=10> */
.L_x_1927:
[----:B------:R-:W-:Y:S05]  /*0fe0*/  BSYNC.RECONVERGENT B0 ;  /* 0x0000000000007941 */ /* 0x000fea0003800200 */
.L_x_1926:
        /* <DEDUP_REMOVED lines=10> */
.L_x_1929:
[----:B------:R-:W-:Y:S05]  /*1090*/  BSYNC.RECONVERGENT B0 ;  /* 0x0000000000007941 */ /* 0x000fea0003800200 */
.L_x_1928:
        /* <DEDUP_REMOVED lines=10> */
.L_x_1931:
[----:B------:R-:W-:Y:S05]  /*1140*/  BSYNC.RECONVERGENT B0 ;  /* 0x0000000000007941 */ /* 0x000fea0003800200 */
.L_x_1930:
        /* <DEDUP_REMOVED lines=10> */
.L_x_1916:
        /* <DEDUP_REMOVED lines=20> */
.L_x_1932:
[----:B------:R-:W1:Y:S01]  /*1330*/  LDCU.64 UR18, c[0x0][0x3b8] ;  /* 0x00007700ff1277ac */ /* 0x000e620008000a00 */
[----:B------:R-:W-:-:S04]  /*1340*/  UIADD3 UR7, UPT, UPT, UR10, UR11, URZ ;  /* 0x0000000b0a077290 */ /* 0x000fc8000fffe0ff */
[----:B-1----:R-:W-:Y:S02]  /*1350*/  UIMAD.WIDE.U32 UR8, UR7, UR18, URZ ;  /* 0x00000012070872a5 */ /* 0x002fe4000f8e00ff */
[----:B------:R-:W-:-:S04]  /*1360*/  UIMAD UR7, UR7, UR19, URZ ;  /* 0x00000013070772a4 */ /* 0x000fc8000f8e02ff */
[----:B------:R-:W-:Y:S02]  /*1370*/  UIADD3 UR7, UPT, UPT, UR9, UR7, URZ ;  /* 0x0000000709077290 */ /* 0x000fe4000fffe0ff */
.L_x_1933:
        /* <DEDUP_REMOVED lines=38> */
.L_x_1934:
[----:B------:R-:W1:Y:S01]  /*15e0*/  LDCU.64 UR12, c[0x0][0x3c0] ;  /* 0x00007800ff0c77ac */ /* 0x000e620008000a00 */
[----:B------:R-:W-:-:S04]  /*15f0*/  UIADD3 UR10, UPT, UPT, UR10, UR11, URZ ;  /* 0x0000000b0a0a7290 */ /* 0x000fc8000fffe0ff */
[----:B-1----:R-:W-:Y:S02]  /*1600*/  UIMAD.WIDE.U32 UR14, UR10, UR12, URZ ;  /* 0x0000000c0a0e72a5 */ /* 0x002fe4000f8e00ff */
[----:B------:R-:W-:-:S04]  /*1610*/  UIMAD UR5, UR10, UR13, URZ ;  /* 0x0000000d0a0572a4 */ /* 0x000fc8000f8e02ff */
[----:B------:R-:W-:Y:S01]  /*1620*/  UIADD3 UR5, UPT, UPT, UR15, UR5, URZ ;  /* 0x000000050f057290 */ /* 0x000fe2000fffe0ff */
[----:B------:R-:W-:-:S11]  /*1630*/  UMOV UR4, UR14 ;  /* 0x0000000e00047c82 */ /* 0x000fd60008000000 */
.L_x_1935:
        /* <DEDUP_REMOVED lines=91> */
.L_x_1937:
[----:B------:R-:W-:Y:S05]  /*1bf0*/  BSYNC.RECONVERGENT B0 ;  /* 0x0000000000007941 */ /* 0x000fea0003800200 */
.L_x_1936:
        /* <DEDUP_REMOVED lines=40> */
.L_x_1939:
[----:B------:R-:W-:Y:S05]  /*1e80*/  BSYNC.RECONVERGENT B0 ;  /* 0x0000000000007941 */ /* 0x000fea0003800200 */
.L_x_1938:
        /* <DEDUP_REMOVED lines=39> */
.L_x_1941:
[----:B------:R-:W-:Y:S05]  /*2100*/  BSYNC.RECONVERGENT B0 ;  /* 0x0000000000007941 */ /* 0x000fea0003800200 */
.L_x_1940:
        /* <DEDUP_REMOVED lines=41> */
.L_x_1943:
[----:B------:R-:W-:Y:S05]  /*23a0*/  BSYNC.RECONVERGENT B0 ;  /* 0x0000000000007941 */ /* 0x000fea0003800200 */
.L_x_1942:
        /* <DEDUP_REMOVED lines=45> */
.L_x_1945:
[----:B------:R-:W-:Y:S05]  /*2680*/  BSYNC.RECONVERGENT B0 ;  /* 0x0000000000007941 */ /* 0x000fea0003800200 */
.L_x_1944:
        /* <DEDUP_REMOVED lines=33> */
.L_x_1947:
[----:B------:R-:W-:Y:S05]  /*28a0*/  BSYNC.RECONVERGENT B0 ;  /* 0x0000000000007941 */ /* 0x000fea0003800200 */
.L_x_1946:
        /* <DEDUP_REMOVED lines=66> */
.L_x_1949:
[----:B------:R4:W-:Y:S04]  /*2cd0*/  STS.128 [R86+0x18000], RZ ;  /* 0x018000ff56007388 */ /* 0x0009e80000000c00 */
[----:B------:R4:W-:Y:S04]  /*2ce0*/  STS.128 [R86+0x1a000], RZ ;  /* 0x01a000ff56007388 */ /* 0x0009e80000000c00 */
[----:B------:R4:W-:Y:S04]  /*2cf0*/  STS.128 [R86+0x1c000], RZ ;  /* 0x01c000ff56007388 */ /* 0x0009e80000000c00 */
[----:B------:R4:W-:Y:S02]  /*2d00*/  STS.128 [R86+0x1e000], RZ ;  /* 0x01e000ff56007388 */ /* 0x0009e40000000c00 */
.L_x_1950:
[----:B------:R-:W-:Y:S05]  /*2d10*/  BSYNC.RECONVERGENT B0 ;  /* 0x0000000000007941 */ /* 0x000fea0003800200 */
.L_x_1948:
        /* <DEDUP_REMOVED lines=47> */
.L_x_1952:
[----:B------:R-:W-:Y:S05]  /*3010*/  BSYNC.RECONVERGENT B0 ;  /* 0x0000000000007941 */ /* 0x000fea0003800200 */
.L_x_1951:
[----:B------:R-:W-:Y:S01]  /*3020*/  LDSM.16.M88.4 R44, [R90+UR10+0x10000] ;  /* 0x0100000a5a2c783b */ /* 0x000fe20008000200 */
[----:B------:R-:W-:Y:S01]  /*3030*/  IMAD.MOV.U32 R2, RZ, RZ, 0x20 ;  /* 0x00000020ff027424 */ /* 0x000fe200078e00ff */
[C---:B------:R-:W-:Y:S01]  /*3040*/  LOP3.LUT P2, RZ, R223.reuse, 0x2, RZ, 0xc0, !PT ;  /* 0x00000002dfff7812 */ /* 0x040fe2000784c0ff */
[----:B------:R-:W-:Y:S01]  /*3050*/  VIADD R89, R90, UR10 ;  /* 0x0000000a5a597c36 */ /* 0x000fe20008000000 */
[----:B------:R-:W5:Y:S01]  /*3060*/  LDSM.16.M88.4 R72, [R77] ;  /* 0x000000004d48783b */ /* 0x000f620000000200 */
[----:B------:R-:W-:Y:S01]  /*3070*/  IMAD.MOV.U32 R0, RZ, RZ, 0x40 ;  /* 0x00000040ff007424 */ /* 0x000fe200078e00ff */
[----:B------:R-:W-:Y:S01]  /*3080*/  SEL R2, R2, 0xffffffe0, !P2 ;  /* 0xffffffe002027807 */ /* 0x000fe20005000000 */
[----:B------:R-:W4:Y:S01]  /*3090*/  LDCU UR4, c[0x0][0x50c] ;  /* 0x0000a180ff0477ac */ /* 0x000f220008000800 */
[----:B------:R-:W4:Y:S01]  /*30a0*/  LDSM.16.M88.4 R36, [R90+UR10+0x10800] ;  /* 0x0108000a5a24783b */ /* 0x000f220008000200 */
[C---:B------:R-:W-:Y:S01]  /*30b0*/  LOP3.LUT P0, RZ, R223.reuse, 0x4, RZ, 0xc0, !PT ;  /* 0x00000004dfff7812 */ /* 0x040fe2000780c0ff */
[----:B------:R-:W-:Y:S01]  /*30c0*/  IMAD.SHL.U32 R166, R223, 0x2, RZ ;  /* 0x00000002dfa67824 */ /* 0x000fe200078e00ff */
[----:B------:R-:W-:Y:S01]  /*30d0*/  UISETP.GE.U32.AND UP1, UPT, UR22, 0x41, UPT ;  /* 0x000000411600788c */ /* 0x000fe2000bf26070 */
[----:B------:R-:W4:Y:S01]  /*30e0*/  LDSM.16.M88.4 R28, [R90+UR10+0x11000] ;  /* 0x0110000a5a1c783b */ /* 0x000f220008000200 */
[--C-:B------:R-:W-:Y:S01]  /*30f0*/  IMAD.IADD R88, R89, 0x1, R2.reuse ;  /* 0x0000000159587824 */ /* 0x100fe200078e0202 */
[----:B------:R-:W-:Y:S01]  /*3100*/  SEL R0, R0, 0xffffffc0, !P0 ;  /* 0xffffffc000007807 */ /* 0x000fe20004000000 */
[----:B------:R-:W-:Y:S01]  /*3110*/  IMAD.IADD R76, R77, 0x1, R2 ;  /* 0x000000014d4c7824 */ /* 0x000fe200078e0202 */
[----:B------:R-:W4:Y:S01]  /*3120*/  LDSM.16.M88.4 R8, [R90+UR10+0x11800] ;  /* 0x0118000a5a08783b */ /* 0x000f220008000200 */
[----:B------:R-:W-:-:S02]  /*3130*/  LOP3.LUT R166, R166, 0x6, RZ, 0xc0, !PT ;  /* 0x00000006a6a67812 */ /* 0x000fc400078ec0ff */
[--C-:B------:R-:W-:Y:S01]  /*3140*/  IMAD.IADD R89, R89, 0x1, R0.reuse ;  /* 0x0000000159597824 */ /* 0x100fe200078e0200 */
[----:B------:R-:W-:Y:S01]  /*3150*/  LDSM.16.M88.4 R16, [R88+0x10000] ;  /* 0x010000005810783b */ /* 0x000fe20000000200 */
[----:B------:R-:W-:Y:S02]  /*3160*/  IMAD.IADD R91, R77, 0x1, R0 ;  /* 0x000000014d5b7824 */ /* 0x000fe400078e0200 */
[C---:B------:R-:W-:Y:S01]  /*3170*/  IMAD.IADD R0, R2.reuse, 0x1, R89 ;  /* 0x0000000102007824 */ /* 0x040fe200078e0259 */
[----:B------:R-:W4:Y:S01]  /*3180*/  LDSM.16.M88.4 R20, [R76] ;  /* 0x000000004c14783b */ /* 0x000f220000000200 */
[----:B------:R-:W-:-:S03]  /*3190*/  IMAD.IADD R87, R2, 0x1, R91 ;  /* 0x0000000102577824 */ /* 0x000fc600078e025b */
[----:B------:R-:W4:Y:S04]  /*31a0*/  LDSM.16.M88.4 R56, [R88+0x10800] ;  /* 0x010800005838783b */ /* 0x000f280000000200 */
[----:B------:R-:W4:Y:S04]  /*31b0*/  LDSM.16.M88.4 R60, [R88+0x11000] ;  /* 0x01100000583c783b */ /* 0x000f280000000200 */
[----:B------:R-:W4:Y:S04]  /*31c0*/  LDSM.16.M88.4 R52, [R88+0x11800] ;  /* 0x011800005834783b */ /* 0x000f280000000200 */
[----:B-123--:R-:W-:Y:S01]  /*31d0*/  LDSM.16.M88.4 R12, [R89+0x10000] ;  /* 0x01000000590c783b */ /* 0x00efe20000000200 */
[C---:B-----5:R-:W-:Y:S03]  /*31e0*/  HMMA.16816.F32 R48, R72.reuse, R44, RZ ;  /* 0x0000002c4830723c */ /* 0x060fe600000018ff */
[----:B------:R-:W1:Y:S04]  /*31f0*/  LDSM.16.M88.4 R4, [R91] ;  /* 0x000000005b04783b */ /* 0x000e680000000200 */
        /* <DEDUP_REMOVED lines=67> */
[C---:B-----5:R-:W-:Y:S08]  /*3630*/  HMMA.16816.F32 R40, R12.reuse, R16, R40 ;  /* 0x000000100c28723c */ /* 0x060ff00000001828 */
[C---:B------:R-:W-:Y:S01]  /*3640*/  HMMA.16816.F32 R36, R12.reuse, R18, R36 ;  /* 0x000000120c24723c */ /* 0x040fe20000001824 */
[----:B------:R-:W-:Y:S07]  /*3650*/  LDSM.16.M88.4 R16, [R87+0x4000] ;  /* 0x004000005710783b */ /* 0x000fee0000000200 */
[C---:B----4-:R-:W-:Y:S08]  /*3660*/  HMMA.16816.F32 R32, R12.reuse, R4, R32 ;  /* 0x000000040c20723c */ /* 0x050ff00000001820 */
        /* <DEDUP_REMOVED lines=9> */
[C---:B--2---:R-:W-:Y:S08]  /*3700*/  HMMA.16816.F32 R40, R56.reuse, R8, R40 ;  /* 0x000000083828723c */ /* 0x044ff00000001828 */
[C---:B------:R-:W-:Y:S01]  /*3710*/  HMMA.16816.F32 R36, R56.reuse, R10, R36 ;  /* 0x0000000a3824723c */ /* 0x040fe20000001824 */
[----:B------:R-:W2:Y:S07]  /*3720*/  LDSM.16.M88.4 R8, [R90+UR10+0x14000] ;  /* 0x0140000a5a08783b */ /* 0x000eae0008000200 */
[C---:B------:R-:W-:Y:S08]  /*3730*/  HMMA.16816.F32 R32, R56.reuse, R68, R32 ;  /* 0x000000443820723c */ /* 0x040ff00000001820 */
[C---:B------:R-:W-:Y:S01]  /*3740*/  HMMA.16816.F32 R28, R56.reuse, R70, R28 ;  /* 0x00000046381c723c */ /* 0x040fe2000000181c */
[----:B------:R-:W-:Y:S07]  /*3750*/  LDSM.16.M88.4 R68, [R90+UR10+0x15800] ;  /* 0x0158000a5a44783b */ /* 0x000fee0008000200 */
[C---:B---3--:R-:W-:Y:S08]  /*3760*/  HMMA.16816.F32 R24, R56.reuse, R60, R24 ;  /* 0x0000003c3818723c */ /* 0x048ff00000001818 */
[----:B------:R-:W-:Y:S01]  /*3770*/  HMMA.16816.F32 R72, R56, R62, R72 ;  /* 0x0000003e3848723c */ /* 0x000fe20000001848 */
[----:B------:R-:W-:Y:S04]  /*3780*/  LDSM.16.M88.4 R60, [R88+0x14000] ;  /* 0x01400000583c783b */ /* 0x000fe80000000200 */
[----:B------:R-:W-:Y:S03]  /*3790*/  LDSM.16.M88.4 R56, [R88+0x15000] ;  /* 0x015000005838783b */ /* 0x000fe60000000200 */
[C---:B----4-:R-:W-:Y:S08]  /*37a0*/  HMMA.16816.F32 R48, R16.reuse, R4, R48 ;  /* 0x000000041030723c */ /* 0x050ff00000001830 */
[C---:B------:R-:W-:Y:S01]  /*37b0*/  HMMA.16816.F32 R44, R16.reuse, R6, R44 ;  /* 0x00000006102c723c */ /* 0x040fe2000000182c */
[----:B------:R-:W3:Y:S07]  /*37c0*/  LDSM.16.M88.4 R4, [R90+UR10+0x14800] ;  /* 0x0148000a5a04783b */ /* 0x000eee0008000200 */
[C---:B-----5:R-:W-:Y:S08]  /*37d0*/  HMMA.16816.F32 R40, R16.reuse, R12, R40 ;  /* 0x0000000c1028723c */ /* 0x060ff00000001828 */
[C---:B------:R-:W-:Y:S01]  /*37e0*/  HMMA.16816.F32 R36, R16.reuse, R14, R36 ;  /* 0x0000000e1024723c */ /* 0x040fe20000001824 */
[----:B------:R-:W4:Y:S07]  /*37f0*/  LDSM.16.M88.4 R12, [R90+UR10+0x15000] ;  /* 0x0150000a5a0c783b */ /* 0x000f2e0008000200 */
        /* <DEDUP_REMOVED lines=41> */
[----:B------:R-:W-:Y:S04]  /*3a90*/  LDSM.16.M88.4 R16, [R77+0xc000] ;  /* 0x00c000004d10783b */ /* 0x000fe80000000200 */
[----:B------:R-:W-:Y:S03]  /*3aa0*/  LDSM.16.M88.4 R76, [R76+0xc000] ;  /* 0x00c000004c4c783b */ /* 0x000fe60000000200 */
[C---:B----4-:R-:W-:Y:S08]  /*3ab0*/  HMMA.16816.F32 R24, R8.reuse, R52, R24 ;  /* 0x000000340818723c */ /* 0x050ff00000001818 */
[----:B------:R-:W-:Y:S01]  /*3ac0*/  HMMA.16816.F32 R72, R8, R54, R72 ;  /* 0x000000360848723c */ /* 0x000fe20000001848 */
[----:B------:R-:W1:Y:S04]  /*3ad0*/  LDSM.16.M88.4 R8, [R90+UR10+0x16800] ;  /* 0x0168000a5a08783b */ /* 0x000e680008000200 */
[----:B------:R-:W4:Y:S03]  /*3ae0*/  LDSM.16.M88.4 R52, [R90+UR10+0x17000] ;  /* 0x0170000a5a34783b */ /* 0x000f260008000200 */
[C---:B--2---:R-:W-:Y:S08]  /*3af0*/  HMMA.16816.F32 R40, R4.reuse, R60, R40 ;  /* 0x0000003c0428723c */ /* 0x044ff00000001828 */
[C---:B------:R-:W-:Y:S01]  /*3b00*/  HMMA.16816.F32 R36, R4.reuse, R62, R36 ;  /* 0x0000003e0424723c */ /* 0x040fe20000001824 */
[----:B------:R-:W-:Y:S07]  /*3b10*/  LDSM.16.M88.4 R60, [R89+0x16800] ;  /* 0x01680000593c783b */ /* 0x000fee0000000200 */
[C---:B------:R-:W-:Y:S08]  /*3b20*/  HMMA.16816.F32 R32, R4.reuse, R20, R32 ;  /* 0x000000140420723c */ /* 0x040ff00000001820 */
        /* <DEDUP_REMOVED lines=14> */
[----:B------:R-:W1:Y:S07]  /*3c10*/  LDSM.16.M88.4 R56, [R89+0x17000] ;  /* 0x017000005938783b */ /* 0x000e6e0000000200 */
[C---:B----4-:R-:W-:Y:S08]  /*3c20*/  HMMA.16816.F32 R32, R16.reuse, R52, R32 ;  /* 0x000000341020723c */ /* 0x050ff00000001820 */
[C---:B------:R-:W-:Y:S01]  /*3c30*/  HMMA.16816.F32 R28, R16.reuse, R54, R28 ;  /* 0x00000036101c723c */ /* 0x040fe2000000181c */
[----:B------:R-:W4:Y:S07]  /*3c40*/  LDSM.16.M88.4 R52, [R89+0x17800] ;  /* 0x017800005934783b */ /* 0x000f2e0000000200 */
[C---:B--2---:R-:W-:Y:S08]  /*3c50*/  HMMA.16816.F32 R24, R16.reuse, R20, R24 ;  /* 0x000000141018723c */ /* 0x044ff00000001818 */
[----:B------:R-:W-:Y:S01]  /*3c60*/  HMMA.16816.F32 R72, R16, R22, R72 ;  /* 0x000000161048723c */ /* 0x000fe20000001848 */
[----:B------:R-:W-:Y:S04]  /*3c70*/  LDSM.16.M88.4 R20, [R0+0x16000] ;  /* 0x016000000014783b */ /* 0x000fe80000000200 */
[----:B------:R-:W-:Y:S03]  /*3c80*/  LDSM.16.M88.4 R16, [R0+0x16800] ;  /* 0x016800000010783b */ /* 0x000fe60000000200 */
[C---:B---3--:R-:W-:Y:S08]  /*3c90*/  HMMA.16816.F32 R48, R76.reuse, R4, R48 ;  /* 0x000000044c30723c */ /* 0x048ff00000001830 */
[C---:B------:R-:W-:Y:S01]  /*3ca0*/  HMMA.16816.F32 R44, R76.reuse, R6, R44 ;  /* 0x000000064c2c723c */ /* 0x040fe2000000182c */
[----:B------:R-:W2:Y:S07]  /*3cb0*/  LDSM.16.M88.4 R4, [R87+0xc000] ;  /* 0x00c000005704783b */ /* 0x000eae0000000200 */
[C---:B-----5:R-:W-:Y:S08]  /*3cc0*/  HMMA.16816.F32 R40, R76.reuse, R12, R40 ;  /* 0x0000000c4c28723c */ /* 0x060ff00000001828 */
[C---:B------:R-:W-:Y:S01]  /*3cd0*/  HMMA.16816.F32 R36, R76.reuse, R14, R36 ;  /* 0x0000000e4c24723c */ /* 0x040fe20000001824 */
[----:B------:R-:W3:Y:S07]  /*3ce0*/  LDSM.16.M88.4 R12, [R0+0x17000] ;  /* 0x01700000000c783b */ /* 0x000eee0000000200 */
[C---:B-1----:R-:W-:Y:S08]  /*3cf0*/  HMMA.16816.F32 R32, R76.reuse, R8, R32 ;  /* 0x000000084c20723c */ /* 0x042ff00000001820 */
[----:B------:R-:W-:Y:S01]  /*3d00*/  HMMA.16816.F32 R28, R76, R10, R28 ;  /* 0x0000000a4c1c723c */ /* 0x000fe2000000181c */
[----:B------:R1:W5:Y:S01]  /*3d10*/  LDSM.16.M88.4 R8, [R0+0x17800] ;  /* 0x017800000008783b */ /* 0x0003620000000200 */
[----:B------:R-:W-:-:S06]  /*3d20*/  DEPBAR.LE SB0, 0x0 ;  /* 0x000080000000791a */ /* 0x000fcc0000000000 */
[----:B------:R-:W-:Y:S08]  /*3d30*/  HMMA.16816.F32 R24, R76, R80, R24 ;  /* 0x000000504c18723c */ /* 0x000ff00000001818 */
[C---:B------:R-:W-:Y:S08]  /*3d40*/  HMMA.16816.F32 R48, R68.reuse, R64, R48 ;  /* 0x000000404430723c */ /* 0x040ff00000001830 */
[----:B------:R-:W-:Y:S01]  /*3d50*/  HMMA.16816.F32 R44, R68, R66, R44 ;  /* 0x00000042442c723c */ /* 0x000fe2000000182c */
[----:B-1----:R-:W-:-:S07]  /*3d60*/  LOP3.LUT R0, R225, 0x1f0, RZ, 0xc0, !PT ;  /* 0x000001f0e1007812 */ /* 0x002fce00078ec0ff */
[----:B------:R-:W-:Y:S08]  /*3d70*/  HMMA.16816.F32 R72, R76, R82, R72 ;  /* 0x000000524c48723c */ /* 0x000ff00000001848 */
[C---:B------:R-:W-:Y:S08]  /*3d80*/  HMMA.16816.F32 R32, R68.reuse, R56, R32 ;  /* 0x000000384420723c */ /* 0x040ff00000001820 */
[C---:B----4-:R-:W-:Y:S08]  /*3d90*/  HMMA.16816.F32 R24, R68.reuse, R52, R24 ;  /* 0x000000344418723c */ /* 0x050ff00000001818 */
[C---:B------:R-:W-:Y:S08]  /*3da0*/  HMMA.16816.F32 R40, R68.reuse, R60, R40 ;  /* 0x0000003c4428723c */ /* 0x040ff00000001828 */
[----:B------:R-:W-:Y:S08]  /*3db0*/  HMMA.16816.F32 R28, R68, R58, R28 ;  /* 0x0000003a441c723c */ /* 0x000ff0000000181c */
[C---:B--2---:R-:W-:Y:S08]  /*3dc0*/  HMMA.16816.F32 R48, R4.reuse, R20, R48 ;  /* 0x000000140430723c */ /* 0x044ff00000001830 */
        /* <DEDUP_REMOVED lines=8> */
[----:B---3--:R-:W-:Y:S01]  /*3e50*/  HMMA.16816.F32 R32, R4, R12, R32 ;  /* 0x0000000c0420723c */ /* 0x008fe20000001820 */
[----:B------:R-:W-:Y:S01]  /*3e60*/  SHF.R.U32.HI R12, RZ, 0x2, R223 ;  /* 0x00000002ff0c7819 */ /* 0x000fe200000116df */
[----:B------:R-:W-:Y:S03]  /*3e70*/  MUFU.TANH R46, R46 ;  /* 0x0000002e002e7308 */ /* 0x000fe60000002400 */
[----:B------:R-:W-:-:S03]  /*3e80*/  LOP3.LUT R13, R12, 0x7, RZ, 0xc0, !PT ;  /* 0x000000070c0d7812 */ /* 0x000fc600078ec0ff */
        /* <DEDUP_REMOVED lines=331> */
.L_x_1953:
        /* <DEDUP_REMOVED lines=333> */
[----:B------:R-:W1:Y:S01]  /*6810*/  LDCU UR4, c[0x0][0x440] ;  /* 0x00008800ff0477ac */ /* 0x000e620008000800 */
[--C-:B------:R-:W-:Y:S01]  /*6820*/  SHF.R.U32.HI R240, RZ, 0x2, R223.reuse ;  /* 0x00000002fff07819 */ /* 0x100fe200000116df */
        /* <DEDUP_REMOVED lines=9> */
[----:B------:R-:W-:Y:S01]  /*68c0*/  LOP3.LUT R9, R9, 0x38, R2, 0xf8, !PT ;  /* 0x0000003809097812 */ /* 0x000fe200078ef802 */
[----:B------:R-:W-:Y:S01]  /*68d0*/  IMAD.IADD R240, R240, 0x1, R5 ;  /* 0x00000001f0f07824 */ /* 0x000fe200078e0205 */
[----:B------:R-:W-:Y:S01]  /*68e0*/  LOP3.LUT R5, R219, 0x1c0, RZ, 0xc0, !PT ;  /* 0x000001c0db057812 */ /* 0x000fe200078ec0ff */
[----:B------:R-:W-:Y:S01]  /*68f0*/  ULEA UR6, UR7, UR6, 0x18 ;  /* 0x0000000607067291 */ /* 0x000fe2000f8ec0ff */
[----:B------:R-:W-:Y:S01]  /*6900*/  LOP3.LUT R222, R9, 0x8, R222, 0x78, !PT ;  /* 0x0000000809de7812 */ /* 0x000fe200078e78de */
[----:B------:R-:W-:Y:S01]  /*6910*/  IMAD.MOV.U32 R221, RZ, RZ, 0x20 ;  /* 0x00000020ffdd7424 */ /* 0x000fe200078e00ff */
[----:B------:R-:W-:Y:S01]  /*6920*/  LOP3.LUT R0, R2, 0x38, RZ, 0xc0, !PT ;  /* 0x0000003802007812 */ /* 0x000fe200078ec0ff */
[----:B------:R-:W-:Y:S01]  /*6930*/  IMAD.U32 R9, RZ, RZ, UR22 ;  /* 0x00000016ff097e24 */ /* 0x000fe2000f8e00ff */
[----:B------:R-:W-:Y:S01]  /*6940*/  LOP3.LUT R218, R5, 0x38, R2, 0xf8, !PT ;  /* 0x0000003805da7812 */ /* 0x000fe200078ef802 */
[----:B------:R-:W-:Y:S01]  /*6950*/  IMAD.U32 R234, RZ, RZ, UR23 ;  /* 0x00000017ffea7e24 */ /* 0x000fe2000f8e00ff */
[----:B------:R-:W-:Y:S01]  /*6960*/  LOP3.LUT R222, R222, 0x200, R7, 0xf8, !PT ;  /* 0x00000200dede7812 */ /* 0x000fe200078ef807 */
[----:B------:R-:W-:Y:S01]  /*6970*/  IMAD.MOV.U32 R216, RZ, RZ, 0x20 ;  /* 0x00000020ffd87424 */ /* 0x000fe200078e00ff */
[----:B-1----:R-:W-:Y:S01]  /*6980*/  ISETP.GE.AND P1, PT, R0, UR4, PT ;  /* 0x0000000400007c0c */ /* 0x002fe2000bf26270 */
[----:B------:R-:W-:Y:S01]  /*6990*/  VIADD R236, R166, UR23 ;  /* 0x00000017a6ec7c36 */ /* 0x000fe20008000000 */
[----:B------:R-:W-:Y:S01]  /*69a0*/  LOP3.LUT R217, R219, 0x400, RZ, 0xc0, !PT ;  /* 0x00000400dbd97812 */ /* 0x000fe200078ec0ff */
[----:B------:R-:W-:Y:S01]  /*69b0*/  IMAD.MOV.U32 R169, RZ, RZ, R164 ;  /* 0x000000ffffa97224 */ /* 0x000fe200078e00a4 */
[----:B------:R-:W-:Y:S01]  /*69c0*/  LOP3.LUT R0, R218, 0x8, R223, 0x78, !PT ;  /* 0x00000008da007812 */ /* 0x000fe200078e78df */
[----:B------:R-:W-:Y:S01]  /*69d0*/  IMAD.MOV.U32 R220, RZ, RZ, 0x40 ;  /* 0x00000040ffdc7424 */ /* 0x000fe200078e00ff */
[----:B------:R-:W-:Y:S01]  /*69e0*/  SEL R221, R221, 0xffffffe0, !P2 ;  /* 0xffffffe0dddd7807 */ /* 0x000fe20005000000 */
[----:B------:R-:W-:Y:S01]  /*69f0*/  IMAD.SHL.U32 R235, R223, 0x20, RZ ;  /* 0x00000020dfeb7824 */ /* 0x000fe200078e00ff */
[----:B------:R-:W-:Y:S01]  /*6a00*/  LEA R222, R222, UR6, 0x1 ;  /* 0x00000006dede7c11 */ /* 0x000fe2000f8e08ff */
[----:B------:R-:W-:Y:S01]  /*6a10*/  IMAD R217, R0, 0x2, R217 ;  /* 0x0000000200d97824 */ /* 0x000fe200078e02d9 */
[----:B------:R-:W-:Y:S01]  /*6a20*/  IADD3 R5, PT, PT, R9, -UR23, R240 ;  /* 0x8000001709057c10 */ /* 0x000fe2000fffe0f0 */
[----:B------:R-:W-:Y:S01]  /*6a30*/  IMAD.MOV.U32 R0, RZ, RZ, R3 ;  /* 0x000000ffff007224 */ /* 0x000fe200078e0003 */
        /* <DEDUP_REMOVED lines=11> */
[----:B------:R-:W4:Y:S01]  /*6af0*/  LDCU UR4, c[0x0][0x45c] ;  /* 0x00008b80ff0477ac */ /* 0x000f220008000800 */
[----:B------:R-:W-:Y:S07]  /*6b00*/  BRA `(.L_x_1955) ;  /* 0x0000000000d87947 */ /* 0x000fee0003800000 */
.L_x_1957:
        /* <DEDUP_REMOVED lines=54> */
.L_x_1955:
        /* <DEDUP_REMOVED lines=8> */
[C---:B------:R-:W-:Y:S01]  /*6ef0*/  IMAD.SHL.U32 R33, R2.reuse, 0x40, RZ ;  /* 0x0000004002217824 */ /* 0x040fe200078e00ff */
[----:B-1----:R-:W-:Y:S01]  /*6f00*/  ISETP.GE.AND P4, PT, R245, UR9, PT ;  /* 0x00000009f5007c0c */ /* 0x002fe2000bf86270 */
[----:B------:R-:W-:Y:S01]  /*6f10*/  VIADD R205, R217, UR6 ;  /* 0x00000006d9cd7c36 */ /* 0x000fe20008000000 */
[-CC-:B------:R-:W-:Y:S02]  /*6f20*/  LEA.HI.X R35, R2, R230.reuse, R3.reuse, 0x7, P0 ;  /* 0x000000e602237211 */ /* 0x180fe400000f3c03 */
[----:B------:R-:W-:Y:S01]  /*6f30*/  ISETP.GE.AND P3, PT, R244, UR9, PT ;  /* 0x00000009f4007c0c */ /* 0x000fe2000bf66270 */
[----:B------:R-:W-:Y:S01]  /*6f40*/  IMAD.IADD R170, R205, 0x1, R216 ;  /* 0x00000001cdaa7824 */ /* 0x000fe200078e02d8 */
[----:B------:R-:W-:Y:S02]  /*6f50*/  LOP3.LUT R243, R237, 0xc0, RZ, 0xfc, !PT ;  /* 0x000000c0edf37812 */ /* 0x000fe400078efcff */
[----:B------:R-:W-:Y:S02]  /*6f60*/  SHF.L.U64.HI R3, R2, 0x6, R3 ;  /* 0x0000000602037819 */ /* 0x000fe40000010203 */
[----:B------:R-:W-:Y:S02]  /*6f70*/  ISETP.GE.AND P2, PT, R243, UR9, PT ;  /* 0x00000009f3007c0c */ /* 0x000fe4000bf46270 */
[C---:B------:R-:W-:Y:S02]  /*6f80*/  LEA R32, P0, R228.reuse, R33, 0x5 ;  /* 0x00000021e4207211 */ /* 0x040fe400078028ff */
[----:B------:R-:W-:Y:S01]  /*6f90*/  LOP3.LUT R224, R235, 0x7c00, RZ, 0xc0, !PT ;  /* 0x00007c00ebe07812 */ /* 0x000fe200078ec0ff */
[----:B------:R-:W-:Y:S01]  /*6fa0*/  @!PT LDS RZ, [RZ] ;  /* 0x00000000fffff984 */ /* 0x000fe20000000800 */
[----:B------:R-:W-:Y:S01]  /*6fb0*/  @!PT LDS RZ, [RZ] ;  /* 0x00000000fffff984 */ /* 0x000fe20000000800 */
[----:B------:R-:W-:Y:S01]  /*6fc0*/  @!PT LDS RZ, [RZ] ;  /* 0x00000000fffff984 */ /* 0x000fe20000000800 */
[----:B------:R-:W-:Y:S01]  /*6fd0*/  @!P1 LDGSTS.E.BYPASS.LTC128B.128 [R238+0x18000], desc[UR24][R34.64] ;  /* 0x1800000022ee9fae */ /* 0x000fe2000b981a18 */
[----:B------:R-:W-:Y:S02]  /*6fe0*/  LEA.HI.X R3, R228, R3, R229, 0x5, P0 ;  /* 0x00000003e4037211 */ /* 0x000fe400000f2ce5 */
[C---:B------:R-:W-:Y:S03]  /*6ff0*/  LEA R2, P0, R32.reuse, R231, 0x1 ;  /* 0x000000e720027211 */ /* 0x040fe600078008ff */
[----:B------:R-:W-:Y:S01]  /*7000*/  @P1 STS.128 [R238+0x18000], RZ ;  /* 0x018000ffee001388 */ /* 0x000fe20000000c00 */
[----:B------:R-:W-:Y:S02]  /*7010*/  ISETP.GE.AND P1, PT, R237, UR9, PT ;  /* 0x00000009ed007c0c */ /* 0x000fe4000bf26270 */
[----:B------:R-:W-:Y:S03]  /*7020*/  LEA.HI.X R3, R32, R230, R3, 0x1, P0 ;  /* 0x000000e620037211 */ /* 0x000fe600000f0c03 */
[----:B------:R-:W-:Y:S01]  /*7030*/  @!PT LDS RZ, [RZ] ;  /* 0x00000000fffff984 */ /* 0x000fe20000000800 */
[----:B------:R-:W-:Y:S01]  /*7040*/  @!PT LDS RZ, [RZ] ;  /* 0x00000000fffff984 */ /* 0x000fe20000000800 */
[----:B------:R-:W-:Y:S01]  /*7050*/  @!PT LDS RZ, [RZ] ;  /* 0x00000000fffff984 */ /* 0x000fe20000000800 */
[----:B------:R-:W-:Y:S01]  /*7060*/  @!P4 LDGSTS.E.BYPASS.LTC128B.128 [R238+0x1a000], desc[UR24][R34.64+0x80] ;  /* 0x1a00008022eecfae */ /* 0x000fe2000b981a18 */
[----:B------:R-:W-:Y:S02]  /*7070*/  SHF.R.U32.HI R225, RZ, 0x1, R223 ;  /* 0x00000001ffe17819 */ /* 0x000fe400000116df */
[----:B------:R-:W-:Y:S03]  /*7080*/  LOP3.LUT R164, R224, 0x200, R219, 0xf8, !PT ;  /* 0x00000200e0a47812 */ /* 0x000fe600078ef8db */
[----:B------:R-:W-:Y:S01]  /*7090*/  @P4 STS.128 [R238+0x1a000], RZ ;  /* 0x01a000ffee004388 */ /* 0x000fe20000000c00 */
[----:B------:R-:W-:Y:S02]  /*70a0*/  LOP3.LUT R171, R225, 0x8, RZ, 0xc0, !PT ;  /* 0x00000008e1ab7812 */ /* 0x000fe400078ec0ff */
[----:B------:R-:W-:Y:S03]  /*70b0*/  LOP3.LUT P0, RZ, R223, 0x4, RZ, 0xc0, !PT ;  /* 0x00000004dfff7812 */ /* 0x000fe6000780c0ff */
[----:B------:R-:W-:Y:S01]  /*70c0*/  @!PT LDS RZ, [RZ] ;  /* 0x00000000fffff984 */ /* 0x000fe20000000800 */
[----:B------:R-:W-:Y:S01]  /*70d0*/  @!PT LDS RZ, [RZ] ;  /* 0x00000000fffff984 */ /* 0x000fe20000000800 */
[----:B------:R-:W-:Y:S01]  /*70e0*/  @!PT LDS RZ, [RZ] ;  /* 0x00000000fffff984 */ /* 0x000fe20000000800 */
[----:B------:R-:W-:Y:S01]  /*70f0*/  @!P3 LDGSTS.E.BYPASS.LTC128B.128 [R238+0x1c000], desc[UR24][R34.64+0x100] ;  /* 0x1c00010022eebfae */ /* 0x000fe2000b981a18 */
[----:B------:R-:W-:Y:S05]  /*7100*/  LOP3.LUT R164, R164, R218, R171, 0xf6, !PT ;  /* 0x000000daa4a47212 */ /* 0x000fea00078ef6ab */
[----:B------:R-:W-:Y:S01]  /*7110*/  @P3 STS.128 [R238+0x1c000], RZ ;  /* 0x01c000ffee003388 */ /* 0x000fe20000000c00 */
[----:B------:R-:W-:Y:S05]  /*7120*/  LEA R227, R164, UR6, 0x1 ;  /* 0x00000006a4e37c11 */ /* 0x000fea000f8e08ff */
[----:B------:R-:W-:Y:S01]  /*7130*/  @!PT LDS RZ, [RZ] ;  /* 0x00000000fffff984 */ /* 0x000fe20000000800 */
[----:B------:R-:W-:Y:S01]  /*7140*/  @!PT LDS RZ, [RZ] ;  /* 0x00000000fffff984 */ /* 0x000fe20000000800 */
[----:B------:R-:W-:Y:S01]  /*7150*/  @!PT LDS RZ, [RZ] ;  /* 0x00000000fffff984 */ /* 0x000fe20000000800 */
[----:B------:R-:W-:Y:S01]  /*7160*/  @!P2 LDGSTS.E.BYPASS.LTC128B.128 [R238+0x1e000], desc[UR24][R34.64+0x180] ;  /* 0x1e00018022eeafae */ /* 0x000fe2000b981a18 */
[--C-:B------:R-:W-:Y:S05]  /*7170*/  IMAD.IADD R226, R216, 0x1, R227.reuse ;  /* 0x00000001d8e27824 */ /* 0x100fea00078e02e3 */
[----:B------:R-:W-:Y:S06]  /*7180*/  @P2 STS.128 [R238+0x1e000], RZ ;  /* 0x01e000ffee002388 */ /* 0x000fec0000000c00 */
[----:B------:R-:W-:Y:S01]  /*7190*/  @!PT LDS RZ, [RZ] ;  /* 0x00000000fffff984 */ /* 0x000fe20000000800 */
[----:B------:R-:W-:Y:S01]  /*71a0*/  @!PT LDS RZ, [RZ] ;  /* 0x00000000fffff984 */ /* 0x000fe20000000800 */
[----:B------:R-:W-:Y:S01]  /*71b0*/  @!PT LDS RZ, [RZ] ;  /* 0x00000000fffff984 */ /* 0x000fe20000000800 */
[----:B------:R-:W-:Y:S06]  /*71c0*/  @!P1 LDGSTS.E.BYPASS.LTC128B.128 [R238+0x19000], desc[UR24][R2.64] ;  /* 0x1900000002ee9fae */ /* 0x000fec000b981a18 */
        /* <DEDUP_REMOVED lines=14> */
[----:B------:R1:W-:Y:S06]  /*72b0*/  @!P2 LDGSTS.E.BYPASS.LTC128B.128 [R238+0x1f000], desc[UR24][R2.64+0x180] ;  /* 0x1f00018002eeafae */ /* 0x0003ec000b981a18 */
[----:B------:R-:W-:Y:S06]  /*72c0*/  @P2 STS.128 [R238+0x1f000], RZ ;  /* 0x01f000ffee002388 */ /* 0x000fec0000000c00 */
[----:B------:R-:W-:Y:S06]  /*72d0*/  LDSM.16.M88.4 R172, [R227] ;  /* 0x00000000e3ac783b */ /* 0x000fec0000000200 */
[----:B------:R-:W2:Y:S06]  /*72e0*/  LDSM.16.M88.4 R176, [R217+UR6+0x10000] ;  /* 0x01000006d9b0783b */ /* 0x000eac0008000200 */
[----:B------:R-:W5:Y:S06]  /*72f0*/  LDSM.16.M88.4 R180, [R217+UR6+0x10800] ;  /* 0x01080006d9b4783b */ /* 0x000f6c0008000200 */
[----:B------:R-:W3:Y:S01]  /*7300*/  LDSM.16.M88.4 R184, [R217+UR6+0x11000] ;  /* 0x01100006d9b8783b */ /* 0x000ee20008000200 */
[----:B-1----:R-:W-:Y:S05]  /*7310*/  SEL R2, R220, 0xffffffc0, !P0 ;  /* 0xffffffc0dc027807 */ /* 0x002fea0004000000 */
[----:B------:R-:W0:Y:S01]  /*7320*/  LDGDEPBAR ;  /* 0x00000000000079af */ /* 0x000e220000000000 */
[----:B------:R-:W-:Y:S02]  /*7330*/  IMAD.IADD R171, R2, 0x1, R227 ;  /* 0x0000000102ab7824 */ /* 0x000fe400078e02e3 */
[----:B------:R-:W-:Y:S03]  /*7340*/  IMAD.IADD R3, R205, 0x1, R2 ;  /* 0x00000001cd037824 */ /* 0x000fe600078e0202 */
[----:B------:R-:W1:Y:S01]  /*7350*/  LDSM.16.M88.4 R188, [R217+UR6+0x11800] ;  /* 0x01180006d9bc783b */ /* 0x000e620008000200 */
[C---:B------:R-:W-:Y:S02]  /*7360*/  IMAD.IADD R168, R216.reuse, 0x1, R171 ;  /* 0x00000001d8a87824 */ /* 0x040fe400078e02ab */
[----:B------:R-:W-:Y:S03]  /*7370*/  IMAD.IADD R2, R216, 0x1, R3 ;  /* 0x00000001d8027824 */ /* 0x000fe600078e0203 */
[----:B------:R-:W-:Y:S06]  /*7380*/  LDSM.16.M88.4 R192, [R226] ;  /* 0x00000000e2c0783b */ /* 0x000fec0000000200 */
[----:B------:R-:W4:Y:S01]  /*7390*/  LDSM.16.M88.4 R196, [R170+0x10000] ;  /* 0x01000000aac4783b */ /* 0x000f220000000200 */
[C---:B--2---:R-:W-:Y:S05]  /*73a0*/  HMMA.16816.F32 R4, R172.reuse, R176, RZ ;  /* 0x000000b0ac04723c */ /* 0x044fea00000018ff */
[----:B------:R-:W2:Y:S06]  /*73b0*/  LDSM.16.M88.4 R200, [R170+0x10800] ;  /* 0x01080000aac8783b */ /* 0x000eac0000000200 */
[----:B------:R-:W2:Y:S01]  /*73c0*/  LDSM.16.M88.4 R164, [R170+0x11000] ;  /* 0x01100000aaa4783b */ /* 0x000ea20000000200 */
[C---:B------:R-:W-:Y:S05]  /*73d0*/  HMMA.16816.F32 R8, R172.reuse, R178, RZ ;  /* 0x000000b2ac08723c */ /* 0x040fea00000018ff */
[----:B------:R-:W-:Y:S03]  /*73e0*/  LDSM.16.M88.4 R176, [R171] ;  /* 0x00000000abb0783b */ /* 0x000fe60000000200 */
[C---:B-----5:R-:W-:Y:S03]  /*73f0*/  HMMA.16816.F32 R12, R172.reuse, R180, RZ ;  /* 0x000000b4ac0c723c */ /* 0x060fe600000018ff */
[----:B------:R-:W-:Y:S05]  /*7400*/  LDSM.16.M88.4 R204, [R2+0x10000] ;  /* 0x0100000002cc783b */ /* 0x000fea0000000200 */
[C---:B------:R-:W-:Y:S01]  /*7410*/  HMMA.16816.F32 R16, R172.reuse, R182, RZ ;  /* 0x000000b6ac10723c */ /* 0x040fe200000018ff */
[----:B------:R-:W-:Y:S06]  /*7420*/  LDSM.16.M88.4 R180, [R3+0x10000] ;  /* 0x0100000003b4783b */ /* 0x000fec0000000200 */
[----:B------:R-:W-:Y:S01]  /*7430*/  LDSM.16.M88.4 R208, [R3+0x12000] ;  /* 0x0120000003d0783b */ /* 0x000fe20000000200 */
[C---:B---3--:R-:W-:Y:S05]  /*7440*/  HMMA.16816.F32 R20, R172.reuse, R184, RZ ;  /* 0x000000b8ac14723c */ /* 0x048fea00000018ff */
[----:B------:R-:W-:Y:S03]  /*7450*/  LDSM.16.M88.4 R212, [R170+0x14000] ;  /* 0x01400000aad4783b */ /* 0x000fe60000000200 */
[C---:B------:R-:W-:Y:S03]  /*7460*/  HMMA.16816.F32 R24, R172.reuse, R186, RZ ;  /* 0x000000baac18723c */ /* 0x040fe600000018ff */
[----:B------:R-:W-:Y:S05]  /*7470*/  LDSM.16.M88.4 R184, [R3+0x10800] ;  /* 0x0108000003b8783b */ /* 0x000fea0000000200 */
[C---:B-1----:R-:W-:Y:S08]  /*7480*/  HMMA.16816.F32 R28, R172.reuse, R188, RZ ;  /* 0x000000bcac1c723c */ /* 0x042ff000000018ff */
[----:B------:R-:W-:Y:S01]  /*7490*/  HMMA.16816.F32 R32, R172, R190, RZ ;  /* 0x000000beac20723c */ /* 0x000fe200000018ff */
[----:B------:R-:W1:Y:S06]  /*74a0*/  LDSM.16.M88.4 R172, [R170+0x11800] ;  /* 0x01180000aaac783b */ /* 0x000e6c0000000200 */
[----:B------:R-:W3:Y:S01]  /*74b0*/  LDSM.16.M88.4 R188, [R3+0x11000] ;  /* 0x0110000003bc783b */ /* 0x000ee20000000200 */
[C---:B----4-:R-:W-:Y:S08]  /*74c0*/  HMMA.16816.F32 R4, R192.reuse, R196, R4 ;  /* 0x000000c4c004723c */ /* 0x050ff00000001804 */
[C---:B------:R-:W-:Y:S01]  /*74d0*/  HMMA.16816.F32 R8, R192.reuse, R198, R8 ;  /* 0x000000c6c008723c */ /* 0x040fe20000001808 */
[----:B------:R-:W4:Y:S07]  /*74e0*/  LDSM.16.M88.4 R196, [R3+0x11800] ;  /* 0x0118000003c4783b */ /* 0x000f2e0000000200 */
[C---:B--2---:R-:W-:Y:S08]  /*74f0*/  HMMA.16816.F32 R12, R192.reuse, R200, R12 ;  /* 0x000000c8c00c723c */ /* 0x044ff0000000180c */
[C---:B------:R-:W-:Y:S01]  /*7500*/  HMMA.16816.F32 R16, R192.reuse, R202, R16 ;  /* 0x000000cac010723c */ /* 0x040fe20000001810 */
[----:B------:R-:W2:Y:S07]  /*7510*/  LDSM.16.M88.4 R200, [R168] ;  /* 0x00000000a8c8783b */ /* 0x000eae0000000200 */
[C---:B------:R-:W-:Y:S08]  /*7520*/  HMMA.16816.F32 R20, R192.reuse, R164, R20 ;  /* 0x000000a4c014723c */ /* 0x040ff00000001814 */
[C---:B------:R-:W-:Y:S01]  /*7530*/  HMMA.16816.F32 R24, R192.reuse, R166, R24 ;  /* 0x000000a6c018723c */ /* 0x040fe20000001818 */
[----:B------:R-:W5:Y:S07]  /*7540*/  LDSM.16.M88.4 R164, [R2+0x10800] ;  /* 0x0108000002a4783b */ /* 0x000f6e0000000200 */
[C---:B-1----:R-:W-:Y:S08]  /*7550*/  HMMA.16816.F32 R28, R192.reuse, R172, R28 ;  /* 0x000000acc01c723c */ /* 0x042ff0000000181c */
[----:B------:R-:W-:Y:S01]  /*7560*/  HMMA.16816.F32 R32, R192, R174, R32 ;  /* 0x000000aec020723c */ /* 0x000fe20000001820 */
[----:B------:R-:W1:Y:S06]  /*7570*/  LDSM.16.M88.4 R172, [R2+0x11000] ;  /* 0x0110000002ac783b */ /* 0x000e6c0000000200 */
[----:B------:R-:W-:Y:S01]  /*7580*/  LDSM.16.M88.4 R192, [R217+UR6+0x13000] ;  /* 0x01300006d9c0783b */ /* 0x000fe20008000200 */
        /* <DEDUP_REMOVED lines=9> */
[C---:B----4-:R-:W-:Y:S08]  /*7620*/  HMMA.16816.F32 R28, R176.reuse, R196, R28 ;  /* 0x000000c4b01c723c */ /* 0x050ff0000000181c */
[----:B------:R-:W-:Y:S01]  /*7630*/  HMMA.16816.F32 R32, R176, R198, R32 ;  /* 0x000000c6b020723c */ /* 0x000fe20000001820 */
[----:B------:R-:W3:Y:S06]  /*7640*/  LDSM.16.M88.4 R176, [R2+0x11800] ;  /* 0x0118000002b0783b */ /* 0x000eec0000000200 */
[----:B------:R-:W-:Y:S01]  /*7650*/  LDSM.16.M88.4 R196, [R226+0x4000] ;  /* 0x00400000e2c4783b */ /* 0x000fe20000000200 */
[C---:B--2---:R-:W-:Y:S08]  /*7660*/  HMMA.16816.F32 R4, R200.reuse, R204, R4 ;  /* 0x000000ccc804723c */ /* 0x044ff00000001804 */
[C---:B------:R-:W-:Y:S01]  /*7670*/  HMMA.16816.F32 R8, R200.reuse, R206, R8 ;  /* 0x000000cec808723c */ /* 0x040fe20000001808 */
[----:B------:R-:W-:Y:S07]  /*7680*/  LDSM.16.M88.4 R204, [R170+0x12000] ;  /* 0x01200000aacc783b */ /* 0x000fee0000000200 */
[C---:B-----5:R-:W-:Y:S08]  /*7690*/  HMMA.16816.F32 R12, R200.reuse, R164, R12 ;  /* 0x000000a4c80c723c */ /* 0x060ff0000000180c */
[C---:B------:R-:W-:Y:S01]  /*76a0*/  HMMA.16816.F32 R16, R200.reuse, R166, R16 ;  /* 0x000000a6c810723c */ /* 0x040fe20000001810 */
[----:B------:R-:W2:Y:S07]  /*76b0*/  LDSM.16.M88.4 R164, [R217+UR6+0x13800] ;  /* 0x01380006d9a4783b */ /* 0x000eae0008000200 */
[C---:B-1----:R-:W-:Y:S08]  /*76c0*/  HMMA.16816.F32 R20, R200.reuse, R172, R20 ;  /* 0x000000acc814723c */ /* 0x042ff00000001814 */
[C---:B------:R-:W-:Y:S01]  /*76d0*/  HMMA.16816.F32 R24, R200.reuse, R174, R24 ;  /* 0x000000aec818723c */ /* 0x040fe20000001818 */
[----:B------:R-:W1:Y:S07]  /*76e0*/  LDSM.16.M88.4 R172, [R170+0x12800] ;  /* 0x01280000aaac783b */ /* 0x000e6e0000000200 */
[C---:B---3--:R-:W-:Y:S08]  /*76f0*/  HMMA.16816.F32 R28, R200.reuse, R176, R28 ;  /* 0x000000b0c81c723c */ /* 0x048ff0000000181c */
[----:B------:R-:W-:Y:S01]  /*7700*/  HMMA.16816.F32 R32, R200, R178, R32 ;  /* 0x000000b2c820723c */ /* 0x000fe20000001820 */
[----:B------:R-:W3:Y:S06]  /*7710*/  LDSM.16.M88.4 R176, [R170+0x13000] ;  /* 0x01300000aab0783b */ /* 0x000eec0000000200 */
        /* <DEDUP_REMOVED lines=12> */
[----:B------:R-:W2:Y:S06]  /*77e0*/  LDSM.16.M88.4 R164, [R3+0x12800] ;  /* 0x0128000003a4783b */ /* 0x000eac0000000200 */
[----:B------:R-:W5:Y:S01]  /*77f0*/  LDSM.16.M88.4 R180, [R3+0x13000] ;  /* 0x0130000003b4783b */ /* 0x000f620000000200 */
[C---:B------:R-:W-:Y:S08]  /*7800*/  HMMA.16816.F32 R4, R196.reuse, R204, R4 ;  /* 0x000000ccc404723c */ /* 0x040ff00000001804 */
        /* <DEDUP_REMOVED lines=15> */
[C---:B--2---:R-:W-:Y:S08]  /*7900*/  HMMA.16816.F32 R12, R200.reuse, R164, R12 ;  /* 0x000000a4c80c723c */ /* 0x044ff0000000180c */
[C---:B------:R-:W-:Y:S01]  /*7910*/  HMMA.16816.F32 R16, R200.reuse, R166, R16 ;  /* 0x000000a6c810723c */ /* 0x040fe20000001810 */
[----:B------:R-:W2:Y:S07]  /*7920*/  LDSM.16.M88.4 R164, [R217+UR6+0x14800] ;  /* 0x01480006d9a4783b */ /* 0x000eae0008000200 */
        /* <DEDUP_REMOVED lines=83> */
[----:B------:R3:W5:Y:S06]  /*7e60*/  LDSM.16.M88.4 R188, [R3+0x17800] ;  /* 0x0178000003bc783b */ /* 0x00076c0000000200 */
[----:B------:R-:W5:Y:S01]  /*7e70*/  LDSM.16.M88.4 R200, [R168+0xc000] ;  /* 0x00c00000a8c8783b */ /* 0x000f620000000200 */
[C---:B------:R-:W-:Y:S08]  /*7e80*/  HMMA.16816.F32 R4, R192.reuse, R208, R4 ;  /* 0x000000d0c004723c */ /* 0x040ff00000001804 */
[C---:B------:R-:W-:Y:S08]  /*7e90*/  HMMA.16816.F32 R8, R192.reuse, R210, R8 ;  /* 0x000000d2c008723c */ /* 0x040ff00000001808 */
[C---:B-1----:R-:W-:Y:S01]  /*7ea0*/  HMMA.16816.F32 R12, R192.reuse, R172, R12 ;  /* 0x000000acc00c723c */ /* 0x042fe2000000180c */
[----:B---3--:R-:W-:Y:S04]  /*7eb0*/  IMAD.U32 R3, RZ, RZ, UR14 ;  /* 0x0000000eff037e24 */ /* 0x008fe8000f8e00ff */
[----:B------:R-:W-:Y:S03]  /*7ec0*/  IMAD R3, R3, 0x40, R236 ;  /* 0x0000004003037824 */ /* 0x000fe600078e02ec */
[C---:B------:R-:W-:Y:S01]  /*7ed0*/  HMMA.16816.F32 R16, R192.reuse, R174, R16 ;  /* 0x000000aec010723c */ /* 0x040fe20000001810 */
[----:B------:R-:W-:Y:S02]  /*7ee0*/  LDSM.16.M88.4 R172, [R2+0x17000] ;  /* 0x0170000002ac783b */ /* 0x000fe40000000200 */
[----:B------:R-:W-:Y:S05]  /*7ef0*/  LOP3.LUT R209, RZ, R3, RZ, 0x33, !PT ;  /* 0x00000003ffd17212 */ /* 0x000fea00078e33ff */
[C---:B------:R-:W-:Y:S03]  /*7f00*/  HMMA.16816.F32 R20, R192.reuse, R176, R20 ;  /* 0x000000b0c014723c */ /* 0x040fe60000001814 */
[----:B------:R-:W-:Y:S05]  /*7f10*/  IMAD.IADD R209, R240, 0x1, R209 ;  /* 0x00000001f0d17824 */ /* 0x000fea00078e02d1 */
[C---:B------:R-:W-:Y:S08]  /*7f20*/  HMMA.16816.F32 R24, R192.reuse, R178, R24 ;  /* 0x000000b2c018723c */ /* 0x040ff00000001818 */
[C---:B----4-:R-:W-:Y:S08]  /*7f30*/  HMMA.16816.F32 R28, R192.reuse, R184, R28 ;  /* 0x000000b8c01c723c */ /* 0x050ff0000000181c */
[----:B------:R-:W-:Y:S08]  /*7f40*/  HMMA.16816.F32 R32, R192, R186, R32 ;  /* 0x000000bac020723c */ /* 0x000ff00000001820 */
[C---:B------:R-:W-:Y:S08]  /*7f50*/  HMMA.16816.F32 R4, R196.reuse, R204, R4 ;  /* 0x000000ccc404723c */ /* 0x040ff00000001804 */
[C---:B------:R-:W-:Y:S08]  /*7f60*/  HMMA.16816.F32 R8, R196.reuse, R206, R8 ;  /* 0x000000cec408723c */ /* 0x040ff00000001808 */
[C---:B--2---:R-:W-:Y:S08]  /*7f70*/  HMMA.16816.F32 R12, R196.reuse, R164, R12 ;  /* 0x000000a4c40c723c */ /* 0x044ff0000000180c */
        /* <DEDUP_REMOVED lines=12> */
[----:B------:R-:W-:Y:S01]  /*8040*/  FMUL.FTZ R207, R7, UR8 ;  /* 0x0000000807cf7c20 */ /* 0x000fe20008410000 */
[--C-:B------:R-:W-:Y:S01]  /*8050*/  IMAD.IADD R165, R234, 0x1, -R3.reuse ;  /* 0x00000001eaa57824 */ /* 0x100fe200078e0a03 */
[C---:B------:R-:W-:Y:S01]  /*8060*/  HMMA.16816.F32 R16, R200.reuse, R166, R16 ;  /* 0x000000a6c810723c */ /* 0x040fe20000001810 */
[----:B------:R1:W2:Y:S02]  /*8070*/  MUFU.TANH R190, R210 ;  /* 0x000000d200be7308 */ /* 0x0002a40000002400 */
[--C-:B------:R-:W-:Y:S01]  /*8080*/  IADD3 R166, PT, PT, R240, -0x9, -R3.reuse ;  /* 0xfffffff7f0a67810 */ /* 0x100fe20007ffe803 */
[----:B------:R-:W-:Y:S01]  /*8090*/  FMUL.FTZ R211, R10, UR8 ;  /* 0x000000080ad37c20 */ /* 0x000fe20008410000 */
[----:B------:R-:W-:Y:S01]  /*80a0*/  FMUL.FTZ R212, R11, UR8 ;  /* 0x000000080bd47c20 */ /* 0x000fe20008410000 */
[----:B------:R-:W-:Y:S01]  /*80b0*/  FMUL.FTZ R204, R9, UR8 ;  /* 0x0000000809cc7c20 */ /* 0x000fe20008410000 */
[----:B------:R-:W-:Y:S01]  /*80c0*/  IABS R166, R166 ;  /* 0x000000a600a67213 */ /* 0x000fe20000000000 */
[----:B------:R-:W-:Y:S03]  /*80d0*/  FMUL.FTZ R206, R8, UR8 ;  /* 0x0000000808ce7c20 */ /* 0x000fe60008410000 */
[----:B------:R-:W-:Y:S01]  /*80e0*/  MUFU.TANH R207, R207 ;  /* 0x000000cf00cf7308 */ /* 0x000fe20000002400 */
[----:B------:R-:W-:Y:S01]  /*80f0*/  IABS R165, R165 ;  /* 0x000000a500a57213 */ /* 0x000fe20000000000 */
[----:B------:R-:W-:Y:S01]  /*8100*/  FMUL.FTZ R248, R15, UR8 ;  /* 0x000000080ff87c20 */ /* 0x000fe20008410000 */
[C---:B------:R-:W-:Y:S03]  /*8110*/  HMMA.16816.F32 R20, R200.reuse, R172, R20 ;  /* 0x000000acc814723c */ /* 0x040fe60000001814 */
[----:B------:R-:W-:Y:S01]  /*8120*/  I2FP.F32.S32 R165, R165 ;  /* 0x000000a500a57245 */ /* 0x000fe20000201400 */
[----:B------:R-:W-:Y:S03]  /*8130*/  FMUL.FTZ R250, R14, UR8 ;  /* 0x000000080efa7c20 */ /* 0x000fe60008410000 */
[----:B------:R-:W3:Y:S01]  /*8140*/  MUFU.TANH R208, R208 ;  /* 0x000000d000d07308 */ /* 0x000ee20000002400 */
[----:B-1----:R-:W-:Y:S01]  /*8150*/  VIADD R210, R209, 0x8 ;  /* 0x00000008d1d27836 */ /* 0x002fe20000000000 */
[----:B------:R-:W-:Y:S01]  /*8160*/  IABS R209, R209 ;  /* 0x000000d100d17213 */ /* 0x000fe20000000000 */
[----:B--2---:R-:W-:Y:S01]  /*8170*/  FFMA.FTZ R190, R165, -UR5, R190 ;  /* 0x80000005a5be7c23 */ /* 0x004fe200080100be */
[----:B------:R-:W-:Y:S02]  /*8180*/  IMAD.IADD R165, R240, 0x1, -R3 ;  /* 0x00000001f0a57824 */ /* 0x000fe400078e0a03 */
[----:B------:R-:W-:Y:S01]  /*8190*/  FMUL.FTZ R246, R18, UR8 ;  /* 0x0000000812f67c20 */ /* 0x000fe20008410000 */
[----:B------:R-:W-:Y:S01]  /*81a0*/  I2FP.F32.S32 R209, R209 ;  /* 0x000000d100d17245 */ /* 0x000fe20000201400 */
[C---:B------:R-:W-:Y:S02]  /*81b0*/  HMMA.16816.F32 R24, R200.reuse, R174, R24 ;  /* 0x000000aec818723c */ /* 0x040fe40000001818 */
[----:B------:R-:W1:Y:S01]  /*81c0*/  MUFU.TANH R168, R168 ;  /* 0x000000a800a87308 */ /* 0x000e620000002400 */
[----:B------:R-:W-:Y:S01]  /*81d0*/  VIADD R167, R165, 0xfffffff8 ;  /* 0xfffffff8a5a77836 */ /* 0x000fe20000000000 */
[----:B------:R-:W-:Y:S01]  /*81e0*/  IABS R165, R165 ;  /* 0x000000a500a57213 */ /* 0x000fe20000000000 */
[----:B------:R-:W-:Y:S01]  /*81f0*/  FMUL.FTZ R214, R19, UR8 ;  /* 0x0000000813d67c20 */ /* 0x000fe20008410000 */
[----:B------:R-:W-:Y:S01]  /*8200*/  IABS R210, R210 ;  /* 0x000000d200d27213 */ /* 0x000fe20000000000 */
[----:B------:R-:W-:Y:S01]  /*8210*/  FMUL.FTZ R251, R17, UR8 ;  /* 0x0000000811fb7c20 */ /* 0x000fe20008410000 */
[----:B------:R-:W-:Y:S04]  /*8220*/  I2FP.F32.S32 R165, R165 ;  /* 0x000000a500a57245 */ /* 0x000fe80000201400 */
[----:B------:R-:W2:Y:S01]  /*8230*/  MUFU.TANH R198, R211 ;  /* 0x000000d300c67308 */ /* 0x000ea20000002400 */
[----:B---3--:R-:W-:Y:S01]  /*8240*/  FFMA.FTZ R9, R209, -UR5, R208 ;  /* 0x80000005d1097c23 */ /* 0x008fe200080100d0 */
[----:B------:R-:W-:Y:S01]  /*8250*/  I2FP.F32.S32 R209, R166 ;  /* 0x000000a600d17245 */ /* 0x000fe20000201400 */
[----:B------:R-:W-:Y:S01]  /*8260*/  FMUL.FTZ R208, R13, UR8 ;  /* 0x000000080dd07c20 */ /* 0x000fe20008410000 */
[----:B------:R-:W-:Y:S01]  /*8270*/  I2FP.F32.S32 R210, R210 ;  /* 0x000000d200d27245 */ /* 0x000fe20000201400 */
[----:B------:R-:W-:Y:S01]  /*8280*/  FMUL.FTZ R249, R20, UR8 ;  /* 0x0000000814f97c20 */ /* 0x000fe20008410000 */
[----:B------:R-:W-:Y:S01]  /*8290*/  FMUL.FTZ R247, R21, UR8 ;  /* 0x0000000815f77c20 */ /* 0x000fe20008410000 */
[----:B------:R-:W-:Y:S03]  /*82a0*/  FMUL.FTZ R252, R16, UR8 ;  /* 0x0000000810fc7c20 */ /* 0x000fe60008410000 */
[----:B------:R3:W4:Y:S01]  /*82b0*/  MUFU.TANH R194, R212 ;  /* 0x000000d400c27308 */ /* 0x0007220000002400 */
[----:B-1----:R-:W-:Y:S01]  /*82c0*/  FFMA.FTZ R15, R165, -UR5, R168 ;  /* 0x80000005a50f7c23 */ /* 0x002fe200080100a8 */
[----:B------:R-:W-:Y:S01]  /*82d0*/  FFMA.FTZ R10, R210, -UR5, R207 ;  /* 0x80000005d20a7c23 */ /* 0x000fe200080100cf */
[----:B------:R-:W-:Y:S01]  /*82e0*/  IABS R207, R167 ;  /* 0x000000a700cf7213 */ /* 0x000fe20000000000 */
[----:B------:R-:W-:Y:S01]  /*82f0*/  FMUL.FTZ R210, R23, UR8 ;  /* 0x0000000817d27c20 */ /* 0x000fe20008410000 */
[--C-:B------:R-:W-:Y:S01]  /*8300*/  IADD3 R167, PT, PT, R234, -0x9, -R3.reuse ;  /* 0xfffffff7eaa77810 */ /* 0x100fe20007ffe803 */
[----:B------:R-:W-:Y:S01]  /*8310*/  FMUL.FTZ R215, R24, UR8 ;  /* 0x0000000818d77c20 */ /* 0x000fe20008410000 */
[----:B------:R-:W-:Y:S03]  /*8320*/  I2FP.F32.S32 R207, R207 ;  /* 0x000000cf00cf7245 */ /* 0x000fe60000201400 */
[----:B------:R-:W1:Y:S01]  /*8330*/  MUFU.TANH R206, R206 ;  /* 0x000000ce00ce7308 */ /* 0x000e620000002400 */
[----:B--2---:R-:W-:Y:S01]  /*8340*/  FFMA.FTZ R198, R165, -UR5, R198 ;  /* 0x80000005a5c67c23 */ /* 0x004fe200080100c6 */
[----:B------:R-:W-:Y:S01]  /*8350*/  IABS R167, R167 ;  /* 0x000000a700a77213 */ /* 0x000fe20000000000 */
[----:B------:R-:W-:Y:S01]  /*8360*/  FMUL.FTZ R211, R12, UR8 ;  /* 0x000000080cd37c20 */ /* 0x000fe20008410000 */
[--C-:B------:R-:W-:Y:S01]  /*8370*/  IADD3 R168, PT, PT, R240, -0x11, -R3.reuse ;  /* 0xffffffeff0a87810 */ /* 0x100fe20007ffe803 */
[----:B------:R-:W-:Y:S01]  /*8380*/  FMUL.FTZ R213, R25, UR8 ;  /* 0x0000000819d57c20 */ /* 0x000fe20008410000 */
[----:B------:R-:W-:Y:S04]  /*8390*/  I2FP.F32.S32 R167, R167 ;  /* 0x000000a700a77245 */ /* 0x000fe80000201400 */
[----:B------:R-:W2:Y:S01]  /*83a0*/  MUFU.TANH R248, R248 ;  /* 0x000000f800f87308 */ /* 0x000ea20000002400 */
[----:B------:R-:W-:Y:S01]  /*83b0*/  IABS R168, R168 ;  /* 0x000000a800a87213 */ /* 0x000fe20000000000 */
[----:B---3--:R-:W-:Y:S01]  /*83c0*/  FMUL.FTZ R212, R22, UR8 ;  /* 0x0000000816d47c20 */ /* 0x008fe20008410000 */
[----:B----4-:R-:W-:Y:S02]  /*83d0*/  FFMA.FTZ R194, R167, -UR5, R194 ;  /* 0x80000005a7c27c23 */ /* 0x010fe400080100c2 */
[----:B------:R3:W4:Y:S01]  /*83e0*/  LDSM.16.M88.4 R164, [R2+0x17800] ;  /* 0x0178000002a4783b */ /* 0x0007220000000200 */
[----:B------:R-:W-:Y:S04]  /*83f0*/  DEPBAR.LE SB0, 0x0 ;  /* 0x000080000000791a */ /* 0x000fe80000000000 */
[----:B------:R-:W5:Y:S01]  /*8400*/  MUFU.TANH R191, R208 ;  /* 0x000000d000bf7308 */ /* 0x000f620000002400 */
[----:B------:R-:W-:Y:S01]  /*8410*/  BAR.SYNC.DEFER_BLOCKING 0x0 ;  /* 0x0000000000007b1d */ /* 0x000fe20000010000 */
[----:B-1----:R-:W-:Y:S01]  /*8420*/  FFMA.FTZ R13, R207, -UR5, R206 ;  /* 0x80000005cf0d7c23 */ /* 0x002fe200080100ce */
[C-C-:B------:R-:W-:Y:S01]  /*8430*/  IADD3 R207, PT, PT, R234.reuse, -0x11, -R3.reuse ;  /* 0xffffffefeacf7810 */ /* 0x140fe20007ffe803 */
[----:B------:R-:W-:Y:S01]  /*8440*/  FMUL.FTZ R206, R27, UR8 ;  /* 0x000000081bce7c20 */ /* 0x000fe20008410000 */
[----:B------:R-:W-:Y:S02]  /*8450*/  I2FP.F32.S32 R168, R168 ;  /* 0x000000a800a87245 */ /* 0x000fe40000201400 */
[----:B------:R-:W-:Y:S03]  /*8460*/  IABS R207, R207 ;  /* 0x000000cf00cf7213 */ /* 0x000fe60000000000 */
[----:B------:R-:W-:Y:S01]  /*8470*/  MUFU.TANH R246, R246 ;  /* 0x000000f600f67308 */ /* 0x000fe20000002400 */
[----:B------:R-:W-:Y:S09]  /*8480*/  I2FP.F32.S32 R207, R207 ;  /* 0x000000cf00cf7245 */ /* 0x000ff20000201400 */
[----:B------:R-:W1:Y:S01]  /*8490*/  MUFU.TANH R204, R204 ;  /* 0x000000cc00cc7308 */ /* 0x000e620000002400 */
[----:B--2---:R-:W-:Y:S01]  /*84a0*/  FFMA.FTZ R248, R207, -UR5, R248 ;  /* 0x80000005cff87c23 */ /* 0x004fe200080100f8 */
[----:B------:R-:W-:Y:S01]  /*84b0*/  IADD3 R207, PT, PT, R234, -0x18, -R3 ;  /* 0xffffffe8eacf7810 */ /* 0x000fe20007ffe803 */
[----:B-----5:R-:W-:Y:S01]  /*84c0*/  FFMA.FTZ R191, R168, -UR5, R191 ;  /* 0x80000005a8bf7c23 */ /* 0x020fe200080100bf */
[--C-:B------:R-:W-:Y:S01]  /*84d0*/  IADD3 R168, PT, PT, R234, -0x19, -R3.reuse ;  /* 0xffffffe7eaa87810 */ /* 0x100fe20007ffe803 */
[----:B------:R-:W-:Y:S01]  /*84e0*/  FMUL.FTZ R208, R26, UR8 ;  /* 0x000000081ad07c20 */ /* 0x000fe20008410000 */
[--C-:B---3--:R-:W-:Y:S04]  /*84f0*/  IADD3 R2, PT, PT, R240, -0x19, -R3.reuse ;  /* 0xffffffe7f0027810 */ /* 0x108fe80007ffe803 */
[----:B------:R-:W2:Y:S01]  /*8500*/  MUFU.TANH R214, R214 ;  /* 0x000000d600d67308 */ /* 0x000ea20000002400 */
[----:B------:R-:W-:Y:S02]  /*8510*/  IABS R207, R207 ;  /* 0x000000cf00cf7213 */ /* 0x000fe40000000000 */
[----:B------:R-:W-:Y:S02]  /*8520*/  IABS R168, R168 ;  /* 0x000000a800a87213 */ /* 0x000fe40000000000 */
[----:B------:R-:W-:Y:S02]  /*8530*/  IABS R2, R2 ;  /* 0x0000000200027213 */ /* 0x000fe40000000000 */
[----:B------:R-:W-:Y:S03]  /*8540*/  I2FP.F32.S32 R207, R207 ;  /* 0x000000cf00cf7245 */ /* 0x000fe60000201400 */
[----:B------:R-:W3:Y:S01]  /*8550*/  MUFU.TANH R251, R251 ;  /* 0x000000fb00fb7308 */ /* 0x000ee20000002400 */
[----:B------:R-:W-:Y:S01]  /*8560*/  I2FP.F32.S32 R2, R2 ;  /* 0x0000000200027245 */ /* 0x000fe20000201400 */
[----:B-1----:R-:W-:Y:S01]  /*8570*/  FFMA.FTZ R11, R209, -UR5, R204 ;  /* 0x80000005d10b7c23 */ /* 0x002fe200080100cc */
[C---:B----4-:R-:W-:Y:S07]  /*8580*/  HMMA.16816.F32 R28, R200.reuse, R164, R28 ;  /* 0x000000a4c81c723c */ /* 0x050fee000000181c */
[----:B------:R1:W-:Y:S01]  /*8590*/  MUFU.TANH R193, R211 ;  /* 0x000000d300c17308 */ /* 0x0003e20000002400 */
[----:B------:R-:W-:Y:S01]  /*85a0*/  I2FP.F32.S32 R165, R168 ;  /* 0x000000a800a57245 */ /* 0x000fe20000201400 */
[----:B------:R-:W-:Y:S01]  /*85b0*/  FFMA.FTZ R246, R207, -UR5, R246 ;  /* 0x80000005cff67c23 */ /* 0x000fe200080100f6 */
[----:B------:R-:W-:Y:S03]  /*85c0*/  HMMA.16816.F32 R32, R200, R166, R32 ;  /* 0x000000a6c820723c */ /* 0x000fe60000001820 */
[C-C-:B------:R-:W-:Y:S01]  /*85d0*/  IADD3 R207, PT, PT, R234.reuse, -0x28, -R3.reuse ;  /* 0xffffffd8eacf7810 */ /* 0x140fe20007ffe803 */
[----:B--2---:R-:W-:Y:S03]  /*85e0*/  FFMA.FTZ R214, R165, -UR5, R214 ;  /* 0x80000005a5d67c23 */ /* 0x004fe600080100d6 */
[----:B------:R-:W2:Y:S01]  /*85f0*/  MUFU.TANH R208, R208 ;  /* 0x000000d000d07308 */ /* 0x000ea20000002400 */
[----:B------:R-:W-:Y:S01]  /*8600*/  IADD3 R209, PT, PT, R234, -0x10, -R3 ;  /* 0xfffffff0ead17810 */ /* 0x000fe20007ffe803 */
[----:B---3--:R-:W-:Y:S01]  /*8610*/  FFMA.FTZ R251, R2, -UR5, R251 ;  /* 0x8000000502fb7c23 */ /* 0x008fe200080100fb */
[--C-:B------:R-:W-:Y:S02]  /*8620*/  IADD3 R165, PT, PT, R234, -0x21, -R3.reuse ;  /* 0xffffffdfeaa57810 */ /* 0x100fe40007ffe803 */
[--C-:B------:R-:W-:Y:S02]  /*8630*/  IADD3 R2, PT, PT, R240, -0x28, -R3.reuse ;  /* 0xffffffd8f0027810 */ /* 0x100fe40007ffe803 */
[--C-:B------:R-:W-:Y:S03]  /*8640*/  IADD3 R167, PT, PT, R234, -0x20, -R3.reuse ;  /* 0xffffffe0eaa77810 */ /* 0x100fe60007ffe803 */
[----:B------:R-:W3:Y:S01]  /*8650*/  MUFU.TANH R250, R250 ;  /* 0x000000fa00fa7308 */ /* 0x000ee20000002400 */
[----:B------:R-:W-:Y:S01]  /*8660*/  IABS R207, R207 ;  /* 0x000000cf00cf7213 */ /* 0x000fe20000000000 */
[----:B-1----:R-:W-:Y:S01]  /*8670*/  FMUL.FTZ R211, R28, UR8 ;  /* 0x000000081cd37c20 */ /* 0x002fe20008410000 */
[----:B------:R-:W-:Y:S02]  /*8680*/  IABS R209, R209 ;  /* 0x000000d100d17213 */ /* 0x000fe40000000000 */
[----:B------:R-:W-:Y:S01]  /*8690*/  IABS R165, R165 ;  /* 0x000000a500a57213 */ /* 0x000fe20000000000 */
[----:B------:R-:W-:Y:S01]  /*86a0*/  FMUL.FTZ R32, R32, UR8 ;  /* 0x0000000820207c20 */ /* 0x000fe20008410000 */
[--C-:B------:R-:W-:Y:S03]  /*86b0*/  IADD3 R168, PT, PT, R240, -0x20, -R3.reuse ;  /* 0xffffffe0f0a87810 */ /* 0x100fe60007ffe803 */
[----:B------:R-:W1:Y:S01]  /*86c0*/  MUFU.TANH R210, R210 ;  /* 0x000000d200d27308 */ /* 0x000e620000002400 */
[----:B------:R-:W-:Y:S01]  /*86d0*/  IABS R2, R2 ;  /* 0x0000000200027213 */ /* 0x000fe20000000000 */
[----:B------:R-:W-:Y:S01]  /*86e0*/  FMUL.FTZ R33, R33, UR8 ;  /* 0x0000000821217c20 */ /* 0x000fe20008410000 */
[----:B------:R-:W-:Y:S01]  /*86f0*/  IABS R167, R167 ;  /* 0x000000a700a77213 */ /* 0x000fe20000000000 */
[----:B------:R-:W-:Y:S01]  /*8700*/  FMUL.FTZ R34, R34, UR8 ;  /* 0x0000000822227c20 */ /* 0x000fe20008410000 */
[----:B------:R-:W-:Y:S02]  /*8710*/  I2FP.F32.S32 R207, R207 ;  /* 0x000000cf00cf7245 */ /* 0x000fe40000201400 */
[C-C-:B------:R-:W-:Y:S03]  /*8720*/  IADD3 R204, PT, PT, R240.reuse, -0x10, -R3.reuse ;  /* 0xfffffff0f0cc7810 */ /* 0x140fe60007ffe803 */
[----:B------:R-:W4:Y:S01]  /*8730*/  MUFU.TANH R215, R215 ;  /* 0x000000d700d77308 */ /* 0x000f220000002400 */
[----:B------:R-:W-:Y:S01]  /*8740*/  I2FP.F32.S32 R209, R209 ;  /* 0x000000d100d17245 */ /* 0x000fe20000201400 */
[----:B--2---:R-:W-:Y:S01]  /*8750*/  FFMA.FTZ R208, R207, -UR5, R208 ;  /* 0x80000005cfd07c23 */ /* 0x004fe200080100d0 */
[----:B------:R-:W-:Y:S02]  /*8760*/  I2FP.F32.S32 R165, R165 ;  /* 0x000000a500a57245 */ /* 0x000fe40000201400 */
[----:B------:R-:W-:Y:S01]  /*8770*/  IABS R168, R168 ;  /* 0x000000a800a87213 */ /* 0x000fe20000000000 */
[----:B---3--:R-:W-:Y:S01]  /*8780*/  FFMA.FTZ R250, R209, -UR5, R250 ;  /* 0x80000005d1fa7c23 */ /* 0x008fe200080100fa */
[----:B------:R-:W-:Y:S03]  /*8790*/  I2FP.F32.S32 R2, R2 ;  /* 0x0000000200027245 */ /* 0x000fe60000201400 */
[----:B------:R-:W2:Y:S01]  /*87a0*/  MUFU.TANH R212, R212 ;  /* 0x000000d400d47308 */ /* 0x000ea20000002400 */
[C-C-:B------:R-:W-:Y:S01]  /*87b0*/  IADD3 R166, PT, PT, R240.reuse, -0x21, -R3.reuse ;  /* 0xffffffdff0a67810 */ /* 0x140fe20007ffe803 */
[----:B-1----:R-:W-:Y:S01]  /*87c0*/  FFMA.FTZ R210, R165, -UR5, R210 ;  /* 0x80000005a5d27c23 */ /* 0x002fe200080100d2 */
[----:B------:R-:W-:Y:S02]  /*87d0*/  I2FP.F32.S32 R167, R167 ;  /* 0x000000a700a77245 */ /* 0x000fe40000201400 */
[----:B------:R-:W-:Y:S02]  /*87e0*/  IABS R204, R204 ;  /* 0x000000cc00cc7213 */ /* 0x000fe40000000000 */
[----:B------:R-:W-:Y:S03]  /*87f0*/  I2FP.F32.S32 R168, R168 ;  /* 0x000000a800a87245 */ /* 0x000fe60000201400 */
[----:B------:R-:W1:Y:S01]  /*8800*/  MUFU.TANH R249, R249 ;  /* 0x000000f900f97308 */ /* 0x000e620000002400 */
[----:B------:R-:W-:Y:S01]  /*8810*/  IADD3 R209, PT, PT, R240, -0x18, -R3 ;  /* 0xffffffe8f0d17810 */ /* 0x000fe20007ffe803 */
[----:B----4-:R-:W-:Y:S01]  /*8820*/  FFMA.FTZ R215, R2, -UR5, R215 ;  /* 0x8000000502d77c23 */ /* 0x010fe200080100d7 */
[----:B------:R-:W-:Y:S02]  /*8830*/  IABS R166, R166 ;  /* 0x000000a600a67213 */ /* 0x000fe40000000000 */
[--C-:B------:R-:W-:Y:S02]  /*8840*/  IADD3 R165, PT, PT, R234, -0x29, -R3.reuse ;  /* 0xffffffd7eaa57810 */ /* 0x100fe40007ffe803 */
[----:B------:R-:W-:Y:S03]  /*8850*/  IADD3 R2, PT, PT, R240, -0x30, -R3 ;  /* 0xffffffd0f0027810 */ /* 0x000fe60007ffe803 */
[----:B------:R-:W3:Y:S01]  /*8860*/  MUFU.TANH R247, R247 ;  /* 0x000000f700f77308 */ /* 0x000ee20000002400 */
[----:B------:R-:W-:Y:S01]  /*8870*/  I2FP.F32.S32 R204, R204 ;  /* 0x000000cc00cc7245 */ /* 0x000fe20000201400 */
[----:B--2---:R-:W-:Y:S01]  /*8880*/  FFMA.FTZ R212, R167, -UR5, R212 ;  /* 0x80000005a7d47c23 */ /* 0x004fe200080100d4 */
[----:B------:R-:W-:Y:S01]  /*8890*/  IABS R209, R209 ;  /* 0x000000d100d17213 */ /* 0x000fe20000000000 */
[----:B------:R-:W-:Y:S01]  /*88a0*/  FMUL.FTZ R167, R31, UR8 ;  /* 0x000000081fa77c20 */ /* 0x000fe20008410000 */
[----:B------:R-:W-:Y:S01]  /*88b0*/  I2FP.F32.S32 R166, R166 ;  /* 0x000000a600a67245 */ /* 0x000fe20000201400 */
[----:B------:R-:W-:Y:S01]  /*88c0*/  FFMA.FTZ R193, R204, -UR5, R193 ;  /* 0x80000005ccc17c23 */ /* 0x000fe200080100c1 */
[----:B------:R-:W-:Y:S03]  /*88d0*/  IABS R165, R165 ;  /* 0x000000a500a57213 */ /* 0x000fe60000000000 */
[----:B------:R-:W2:Y:S01]  /*88e0*/  MUFU.TANH R252, R252 ;  /* 0x000000fc00fc7308 */ /* 0x000ea20000002400 */
[----:B------:R-:W-:Y:S01]  /*88f0*/  IABS R2, R2 ;  /* 0x0000000200027213 */ /* 0x000fe20000000000 */
[----:B-1----:R-:W-:Y:S01]  /*8900*/  FFMA.FTZ R249, R168, -UR5, R249 ;  /* 0x80000005a8f97c23 */ /* 0x002fe200080100f9 */
[----:B------:R-:W-:Y:S01]  /*8910*/  I2FP.F32.S32 R209, R209 ;  /* 0x000000d100d17245 */ /* 0x000fe20000201400 */
[----:B------:R-:W-:Y:S01]  /*8920*/  FMUL.FTZ R168, R30, UR8 ;  /* 0x000000081ea87c20 */ /* 0x000fe20008410000 */
[----:B------:R-:W-:Y:S02]  /*8930*/  I2FP.F32.S32 R165, R165 ;  /* 0x000000a500a57245 */ /* 0x000fe40000201400 */
[----:B------:R-:W-:Y:S03]  /*8940*/  IADD3 R204, PT, PT, R234, -0x31, -R3 ;  /* 0xffffffcfeacc7810 */ /* 0x000fe60007ffe803 */
[----:B------:R-:W1:Y:S01]  /*8950*/  MUFU.TANH R206, R206 ;  /* 0x000000ce00ce7308 */ /* 0x000e620000002400 */
[----:B------:R-:W-:Y:S01]  /*8960*/  I2FP.F32.S32 R2, R2 ;  /* 0x0000000200027245 */ /* 0x000fe20000201400 */
[----:B---3--:R-:W-:Y:S01]  /*8970*/  FFMA.FTZ R247, R166, -UR5, R247 ;  /* 0x80000005a6f77c23 */ /* 0x008fe200080100f7 */
[--C-:B------:R-:W-:Y:S02]  /*8980*/  IADD3 R166, PT, PT, R240, -0x29, -R3.reuse ;  /* 0xffffffd7f0a67810 */ /* 0x100fe40007ffe803 */
[----:B------:R-:W-:Y:S02]  /*8990*/  IABS R204, R204 ;  /* 0x000000cc00cc7213 */ /* 0x000fe40000000000 */
[----:B------:R-:W-:Y:S03]  /*89a0*/  IABS R166, R166 ;  /* 0x000000a600a67213 */ /* 0x000fe60000000000 */
[----:B------:R-:W3:Y:S01]  /*89b0*/  MUFU.TANH R211, R211 ;  /* 0x000000d300d37308 */ /* 0x000ee20000002400 */
[----:B--2---:R-:W-:Y:S01]  /*89c0*/  FFMA.FTZ R252, R209, -UR5, R252 ;  /* 0x80000005d1fc7c23 */ /* 0x004fe200080100fc */
[----:B------:R-:W-:Y:S01]  /*89d0*/  FMUL.FTZ R209, R29, UR8 ;  /* 0x000000081dd17c20 */ /* 0x000fe20008410000 */
[----:B------:R-:W-:Y:S07]  /*89e0*/  I2FP.F32.S32 R166, R166 ;  /* 0x000000a600a67245 */ /* 0x000fee0000201400 */
[----:B------:R2:W-:Y:S01]  /*89f0*/  MUFU.TANH R207, R32 ;  /* 0x0000002000cf7308 */ /* 0x0005e20000002400 */
[----:B-1----:R-:W-:Y:S01]  /*8a00*/  FFMA.FTZ R206, R165, -UR5, R206 ;  /* 0x80000005a5ce7c23 */ /* 0x002fe200080100ce */
[----:B------:R-:W-:Y:S01]  /*8a10*/  FMUL.FTZ R165, R35, UR8 ;  /* 0x0000000823a57c20 */ /* 0x000fe20008410000 */
[----:B------:R-:W-:Y:S04]  /*8a20*/  IADD3 R35, PT, PT, R234, -0x30, -R3 ;  /* 0xffffffd0ea237810 */ /* 0x000fe80007ffe803 */
[----:B------:R-:W-:Y:S03]  /*8a30*/  IABS R35, R35 ;  /* 0x0000002300237213 */ /* 0x000fe60000000000 */
[----:B------:R-:W1:Y:S01]  /*8a40*/  MUFU.TANH R213, R213 ;  /* 0x000000d500d57308 */ /* 0x000e620000002400 */
[----:B---3--:R-:W-:Y:S01]  /*8a50*/  FFMA.FTZ R211, R2, -UR5, R211 ;  /* 0x8000000502d37c23 */ /* 0x008fe200080100d3 */
[----:B------:R-:W-:Y:S02]  /*8a60*/  IADD3 R2, PT, PT, R240, -0x38, -R3 ;  /* 0xffffffc8f0027810 */ /* 0x000fe40007ffe803 */
[----:B------:R-:W-:Y:S02]  /*8a70*/  I2FP.F32.S32 R35, R35 ;  /* 0x0000002300237245 */ /* 0x000fe40000201400 */
[----:B------:R-:W-:Y:S04]  /*8a80*/  IABS R2, R2 ;  /* 0x0000000200027213 */ /* 0x000fe80000000000 */
[----:B------:R-:W3:Y:S01]  /*8a90*/  MUFU.TANH R167, R167 ;  /* 0x000000a700a77308 */ /* 0x000ee20000002400 */
[----:B--2---:R-:W-:Y:S02]  /*8aa0*/  I2FP.F32.S32 R32, R204 ;  /* 0x000000cc00207245 */ /* 0x004fe40000201400 */
[----:B------:R-:W-:Y:S07]  /*8ab0*/  I2FP.F32.S32 R2, R2 ;  /* 0x0000000200027245 */ /* 0x000fee0000201400 */
[----:B------:R-:W2:Y:S01]  /*8ac0*/  MUFU.TANH R168, R168 ;  /* 0x000000a800a87308 */ /* 0x000ea20000002400 */
[----:B-1----:R-:W-:Y:S01]  /*8ad0*/  FFMA.FTZ R213, R166, -UR5, R213 ;  /* 0x80000005a6d57c23 */ /* 0x002fe200080100d5 */
[----:B------:R-:W-:Y:S01]  /*8ae0*/  IADD3 R166, PT, PT, R240, -0x31, -R3 ;  /* 0xffffffcff0a67810 */ /* 0x000fe20007ffe803 */
[----:B------:R-:W-:Y:S01]  /*8af0*/  FFMA.FTZ R207, R2, -UR5, R207 ;  /* 0x8000000502cf7c23 */ /* 0x000fe200080100cf */
[----:B------:R-:W-:Y:S02]  /*8b00*/  IADD3 R2, PT, PT, R234, -0x39, -R3 ;  /* 0xffffffc7ea027810 */ /* 0x000fe40007ffe803 */
[----:B------:R-:W-:Y:S02]  /*8b10*/  IABS R166, R166 ;  /* 0x000000a600a67213 */ /* 0x000fe40000000000 */
[----:B------:R-:W-:Y:S02]  /*8b20*/  IABS R2, R2 ;  /* 0x0000000200027213 */ /* 0x000fe40000000000 */
[----:B------:R1:W-:Y:S01]  /*8b30*/  MUFU.TANH R204, R33 ;  /* 0x0000002100cc7308 */ /* 0x0003e20000002400 */
[----:B------:R-:W-:Y:S01]  /*8b40*/  I2FP.F32.S32 R166, R166 ;  /* 0x000000a600a67245 */ /* 0x000fe20000201400 */
[----:B---3--:R-:W-:Y:S01]  /*8b50*/  FFMA.FTZ R167, R32, -UR5, R167 ;  /* 0x8000000520a77c23 */ /* 0x008fe200080100a7 */
[--C-:B------:R-:W-:Y:S02]  /*8b60*/  IADD3 R32, PT, PT, R234, -0x38, -R3.reuse ;  /* 0xffffffc8ea207810 */ /* 0x100fe40007ffe803 */
[----:B------:R-:W-:Y:S05]  /*8b70*/  I2FP.F32.S32 R2, R2 ;  /* 0x0000000200027245 */ /* 0x000fea0000201400 */
[----:B------:R-:W3:Y:S01]  /*8b80*/  MUFU.TANH R209, R209 ;  /* 0x000000d100d17308 */ /* 0x000ee20000002400 */
[----:B--2---:R-:W-:Y:S01]  /*8b90*/  FFMA.FTZ R168, R35, -UR5, R168 ;  /* 0x8000000523a87c23 */ /* 0x004fe200080100a8 */
[----:B------:R-:W-:Y:S02]  /*8ba0*/  IADD3 R35, PT, PT, R240, -0x39, -R3 ;  /* 0xffffffc7f0237810 */ /* 0x000fe40007ffe803 */
[----:B------:R-:W-:Y:S02]  /*8bb0*/  IABS R3, R32 ;  /* 0x0000002000037213 */ /* 0x000fe40000000000 */
[----:B------:R-:W-:Y:S02]  /*8bc0*/  FMNMX3.FTZ R32, R169, R15, R9, !PT ;  /* 0x0000000fa9207276 */ /* 0x000fe40007810009 */
[----:B------:R-:W-:Y:S02]  /*8bd0*/  IABS R35, R35 ;  /* 0x0000002300237213 */ /* 0x000fe40000000000 */
[----:B------:R-:W2:Y:S01]  /*8be0*/  MUFU.TANH R165, R165 ;  /* 0x000000a500a57308 */ /* 0x000ea20000002400 */
[----:B-1----:R-:W-:Y:S02]  /*8bf0*/  FMNMX3.FTZ R33, R0, R190, R10, !PT ;  /* 0x000000be00217276 */ /* 0x002fe4000781000a */
[----:B------:R-:W-:Y:S02]  /*8c00*/  FMNMX3.FTZ R32, R32, R13, R11, !PT ;  /* 0x0000000d20207276 */ /* 0x000fe4000781000b */
[----:B------:R-:W-:Y:S02]  /*8c10*/  FMNMX3.FTZ R33, R33, R198, R194, !PT ;  /* 0x000000c621217276 */ /* 0x000fe400078100c2 */
[----:B------:R-:W-:Y:S01]  /*8c20*/  FMNMX3.FTZ R32, R32, R193, R191, !PT ;  /* 0x000000c120207276 */ /* 0x000fe200078100bf */
[----:B---3--:R-:W-:Y:S01]  /*8c30*/  FFMA.FTZ R209, R166, -UR5, R209 ;  /* 0x80000005a6d17c23 */ /* 0x008fe200080100d1 */
[----:B------:R-:W-:Y:S01]  /*8c40*/  FMNMX3.FTZ R33, R33, R250, R248, !PT ;  /* 0x000000fa21217276 */ /* 0x000fe200078100f8 */
[----:B------:R-:W1:Y:S01]  /*8c50*/  MUFU.TANH R166, R34 ;  /* 0x0000002200a67308 */ /* 0x000e620000002400 */
[----:B------:R-:W-:Y:S02]  /*8c60*/  FMNMX3.FTZ R32, R32, R252, R251, !PT ;  /* 0x000000fc20207276 */ /* 0x000fe400078100fb */
[----:B------:R-:W-:Y:S02]  /*8c70*/  FMNMX3.FTZ R33, R33, R246, R214, !PT ;  /* 0x000000f621217276 */ /* 0x000fe400078100d6 */
[----:B------:R-:W-:Y:S02]  /*8c80*/  FMNMX3.FTZ R32, R32, R249, R247, !PT ;  /* 0x000000f920207276 */ /* 0x000fe400078100f7 */
[----:B------:R-:W-:Y:S01]  /*8c90*/  I2FP.F32.S32 R35, R35 ;  /* 0x0000002300237245 */ /* 0x000fe20000201400 */
[----:B--2---:R-:W-:Y:S01]  /*8ca0*/  FFMA.FTZ R165, R2, -UR5, R165 ;  /* 0x8000000502a57c23 */ /* 0x004fe200080100a5 */
[----:B------:R-:W-:Y:S02]  /*8cb0*/  FMNMX3.FTZ R33, R33, R212, R210, !PT ;  /* 0x000000d421217276 */ /* 0x000fe400078100d2 */
[----:B------:R-:W-:Y:S01]  /*8cc0*/  FMNMX3.FTZ R32, R32, R215, R213, !PT ;  /* 0x000000d720207276 */ /* 0x000fe200078100d5 */
[----:B------:R-:W-:Y:S01]  /*8cd0*/  FFMA.FTZ R204, R35, -UR5, R204 ;  /* 0x8000000523cc7c23 */ /* 0x000fe200080100cc */
[----:B------:R-:W-:Y:S02]  /*8ce0*/  I2FP.F32.S32 R3, R3 ;  /* 0x0000000300037245 */ /* 0x000fe40000201400 */
[----:B------:R-:W-:Y:S02]  /*8cf0*/  FMNMX3.FTZ R7, R33, R208, R206, !PT ;  /* 0x000000d021077276 */ /* 0x000fe400078100ce */
[----:B------:R-:W-:Y:S01]  /*8d00*/  FMNMX3.FTZ R32, R32, R211, R209, !PT ;  /* 0x000000d320207276 */ /* 0x000fe200078100d1 */
[----:B-1----:R-:W-:Y:S01]  /*8d10*/  FFMA.FTZ R166, R3, -UR5, R166 ;  /* 0x8000000503a67c23 */ /* 0x002fe200080100a6 */
[----:B------:R-:W-:Y:S02]  /*8d20*/  FMNMX3.FTZ R7, R7, R168, R167, !PT ;  /* 0x000000a807077276 */ /* 0x000fe400078100a7 */
[----:B------:R-:W-:Y:S01]  /*8d30*/  FMNMX3.FTZ R32, R32, R207, R204, !PT ;  /* 0x000000cf20207276 */ /* 0x000fe200078100cc */
[----:B------:R-:W-:Y:S06]  /*8d40*/  BRA.U.ANY UP0, `(.L_x_1957) ;  /* 0xffffffdd00707547 */ /* 0x000fec000b93ffff */
.L_x_1956:
        /* <DEDUP_REMOVED lines=463> */
.L_x_1954:
        /* <DEDUP_REMOVED lines=329> */
.L_x_1958:
        /* <DEDUP_REMOVED lines=51> */
.L_x_1960:
[----:B------:R-:W-:Y:S05]  /*c200*/  BSYNC.RECONVERGENT B0 ;  /* 0x0000000000007941 */ /* 0x000fea0003800200 */
.L_x_1959:
        /* <DEDUP_REMOVED lines=43> */
.L_x_1962:
[----:B------:R-:W-:Y:S05]  /*c4c0*/  BSYNC.RECONVERGENT B0 ;  /* 0x0000000000007941 */ /* 0x000fea0003800200 */
.L_x_1961:
        /* <DEDUP_REMOVED lines=27> */
.L_x_1964:
[----:B------:R-:W-:Y:S05]  /*c680*/  BSYNC.RECONVERGENT B0 ;  /* 0x0000000000007941 */ /* 0x000fea0003800200 */
.L_x_1963:
        /* <DEDUP_REMOVED lines=27> */
.L_x_1966:
[----:B------:R-:W-:Y:S05]  /*c840*/  BSYNC.RECONVERGENT B0 ;  /* 0x0000000000007941 */ /* 0x000fea0003800200 */
.L_x_1965:
        /* <DEDUP_REMOVED lines=26> */
.L_x_1967:
        /* <DEDUP_REMOVED lines=9> */
.L_x_2369:


//--------------------- .text._ZN5flash16flash_fwd_kernelI23Flash_fwd_kernel_traitsILi256ELi128ELi64ELi8ELb0ELb0EN7cutlass6half_tE19Flash_kernel_traitsILi256ELi128ELi64ELi8ES3_EELb1ELb0ELb1ELb0ELb0ELb1ELb0ELb0EEEvNS_16Flash_fwd_paramsE --------------------------
	.section	.text._ZN5flash16flash_fwd_kernelI23Flash_fwd_kernel_traitsILi256ELi128ELi64ELi8ELb0ELb0EN7cutlass6half_tE19Flash_kernel_traitsILi256ELi128ELi64ELi8ES3_EELb1ELb0ELb1ELb0ELb0ELb1ELb0ELb0EEEvNS_16Flash_fwd_paramsE,"ax",@progbits
	.align	128
        .global         _ZN5flash16flash_fwd_kernelI23Flash_fwd_kernel_traitsILi256ELi128ELi64ELi8ELb0ELb0EN7cutlass6half_tE19Flash_kernel_traitsILi256ELi128ELi64ELi8ES3_EELb1ELb0ELb1ELb0ELb0ELb1ELb0ELb0EEEvNS_16Flash_fwd_paramsE
        .type           _ZN5flash16flash_fwd_kernelI23Flash_fwd_kernel_traitsILi256ELi128ELi64ELi8ELb0ELb0EN7cutlass6half_tE19Flash_kernel_traitsILi256ELi128ELi64ELi8ES3_EELb1ELb0ELb1ELb0ELb0ELb1ELb0ELb0EEEvNS_16Flash_fwd_paramsE,@function
        .size           _ZN5flash16flash_fwd_kernelI23Flash_fwd_kernel_traitsILi256ELi128ELi64ELi8ELb0ELb0EN7cutlass6half_tE19Flash_kernel_traitsILi256ELi128ELi64ELi8ES3_EELb1ELb0ELb1ELb0ELb0ELb1ELb0ELb0EEEvNS_16Flash_fwd_paramsE,(.L_x_2370 - _ZN5flash16flash_fwd_kernelI23Flash_fwd_kernel_traitsILi256ELi128ELi64ELi8ELb0ELb0EN7cutlass6half_tE19Flash_kernel_traitsILi256ELi128ELi64ELi8ES3_EELb1ELb0ELb1ELb0ELb0ELb1ELb0ELb0EEEvNS_16Flash_fwd_paramsE)
        .other          _ZN5flash16flash_fwd_kernelI23Flash_fwd_kernel_traitsILi256ELi128ELi64ELi8ELb0ELb0EN7cutlass6half_tE19Flash_kernel_traitsILi256ELi128ELi64ELi8ES3_EELb1ELb0ELb1ELb0ELb0ELb1ELb0ELb0EEEvNS_16Flash_fwd_paramsE,@"STO_CUDA_ENTRY STV_DEFAULT"
_ZN5flash16flash_fwd_kernelI23Flash_fwd_kernel_traitsILi256ELi128ELi64ELi8ELb0ELb0EN7cutlass6half_tE19Flash_kernel_traitsILi256ELi128ELi64ELi8ES3_EELb1ELb0ELb1ELb0ELb0ELb1ELb0ELb0EEEvNS_16Flash_fwd_paramsE:
.text._ZN5flash16flash_fwd_kernelI23Flash_fwd_kernel_traitsILi256ELi128ELi64ELi8ELb0ELb0EN7cutlass6half_tE19Flash_kernel_traitsILi256ELi128ELi64ELi8ES3_EELb1ELb0ELb1ELb0ELb0ELb1ELb0ELb0EEEvNS_16Flash_fwd_paramsE:
[----:B------:R-:W-:Y:S01]  /*0000*/  LDC R1, c[0x0][0x37c] ;  /* 0x0000df00ff017b82 */ /* 0x000fe20000000800 */
[----:B------:R-:W1:Y:S07]  /*0010*/  LDCU.U8 UR4, c[0x0][0x524] ;  /* 0x0000a480ff0477ac */ /* 0x000e6e0008000000 */
[----:B------:R-:W2:Y:S01]  /*0020*/  LDC R76, c[0x0][0x518] ;  /* 0x00014600ff4c7b82 */ /* 0x000ea20000000800 */
[----:B------:R-:W3:Y:S01]  /*0030*/  LDCU.64 UR26, c[0x0][0x510] ;  /* 0x0000a200ff1a77ac */ /* 0x000ee20008000a00 */
[----:B------:R-:W4:Y:S06]  /*0040*/  LDCU.64 UR22, c[0x0][0x358] ;  /* 0x00006b00ff1677ac */ /* 0x000f2c0008000a00 */
[----:B------:R-:W4:Y:S01]  /*0050*/  LDC R3, c[0x0][0x51c] ;  /* 0x00014700ff037b82 */ /* 0x000f220000000800 */
[----:B------:R-:W4:Y:S01]  /*0060*/  S2R R180, SR_TID.X ;  /* 0x0000000000b47919 */ /* 0x000f220000002100 */
[----:B------:R-:W4:Y:S01]  /*0070*/  LDCU.64 UR10, c[0x0][0x460] ;  /* 0x00008c00ff0a77ac */ /* 0x000f220008000a00 */
[----:B------:R-:W4:Y:S01]  /*0080*/  LDCU.64 UR8, c[0x0][0x470] ;  /* 0x00008e00ff0877ac */ /* 0x000f220008000a00 */
[----:B-1----:R-:W-:-:S04]  /*0090*/  ISETP.NE.AND P1, PT, RZ, UR4, PT ;  /* 0x00000004ff007c0c */ /* 0x002fc8000bf25270 */
[----:B------:R-:W-:Y:S01]  /*00a0*/  S2UR UR25, SR_CTAID.X ;  /* 0x00000000001979c3 */ /* 0x000fe20000002500 */
[----:B------:R-:W1:Y:S01]  /*00b0*/  LDCU.64 UR14, c[0x0][0x460] ;  /* 0x00008c00ff0e77ac */ /* 0x000e620008000a00 */
[----:B---3--:R-:W-:Y:S02]  /*00c0*/  IMAD.U32 R8, RZ, RZ, UR26 ;  /* 0x0000001aff087e24 */ /* 0x008fe4000f8e00ff */
[----:B------:R-:W-:-:S04]  /*00d0*/  IMAD.U32 R9, RZ, RZ, UR27 ;  /* 0x0000001bff097e24 */ /* 0x000fc8000f8e00ff */
[----:B------:R-:W1:Y:S08]  /*00e0*/  S2UR UR20, SR_CTAID.Y ;  /* 0x00000000001479c3 */ /* 0x000e700000002600 */
[----:B------:R-:W3:Y:S01]  /*00f0*/  S2UR UR19, SR_CTAID.Z ;  /* 0x00000000001379c3 */ /* 0x000ee20000002700 */
[----:B--2---:R-:W-:Y:S01]  /*0100*/  @P1 IMAD.MOV.U32 R2, RZ, RZ, R76 ;  /* 0x000000ffff021224 */ /* 0x004fe200078e004c */
[----:B----4-:R-:W2:Y:S01]  /*0110*/  @P1 LDG.E.64 R8, desc[UR22][R8.64] ;  /* 0x0000001608081981 */ /* 0x010ea2000c1e1b00 */
[----:B------:R-:W4:Y:S03]  /*0120*/  LDCU.U8 UR12, c[0x0][0x532] ;  /* 0x0000a640ff0c77ac */ /* 0x000f260008000000 */
[----:B------:R-:W2:Y:S01]  /*0130*/  @P1 LDG.E.64 R6, desc[UR22][R2.64] ;  /* 0x0000001602061981 */ /* 0x000ea2000c1e1b00 */
[----:B------:R-:W4:Y:S01]  /*0140*/  LDCU.64 UR6, c[0x0][0x468] ;  /* 0x00008d00ff0677ac */ /* 0x000f220008000a00 */
[----:B------:R-:W2:Y:S01]  /*0150*/  @P1 LDC R0, c[0x0][0x520] ;  /* 0x00014800ff001b82 */ /* 0x000ea20000000800 */
[----:B------:R-:W-:Y:S01]  /*0160*/  ISETP.NE.U32.AND P4, PT, RZ, UR10, PT ;  /* 0x0000000aff007c0c */ /* 0x000fe2000bf85070 */
[----:B------:R-:W-:-:S02]  /*0170*/  UISETP.NE.U32.AND UP4, UPT, UR10, URZ, UPT ;  /* 0x000000ff0a00728c */ /* 0x000fc4000bf85070 */
[----:B------:R-:W-:Y:S01]  /*0180*/  UISETP.NE.U32.AND UP3, UPT, UR8, URZ, UPT ;  /* 0x000000ff0800728c */ /* 0x000fe2000bf65070 */
[----:B------:R-:W-:Y:S01]  /*0190*/  ISETP.NE.AND.EX P4, PT, RZ, UR11, PT, P4 ;  /* 0x0000000bff007c0c */ /* 0x000fe2000bf85340 */
[----:B------:R-:W-:Y:S02]  /*01a0*/  UISETP.NE.AND.EX UP4, UPT, UR11, URZ, UPT, UP4 ;  /* 0x000000ff0b00728c */ /* 0x000fe4000bf85340 */
[----:B------:R-:W-:Y:S02]  /*01b0*/  UISETP.NE.AND.EX UP3, UPT, UR9, URZ, UPT, UP3 ;  /* 0x000000ff0900728c */ /* 0x000fe4000bf65330 */
[----:B-1----:R-:W-:Y:S02]  /*01c0*/  UIMAD.WIDE.U32 UR14, UR20, 0x4, UR14 ;  /* 0x00000004140e78a5 */ /* 0x002fe4000f8e000e */
[----:B------:R-:W-:Y:S01]  /*01d0*/  PLOP3.LUT P2, PT, PT, PT, UP4, 0x80, 0x8 ;  /* 0x000000000008781c */ /* 0x000fe20003f4f048 */
[----:B------:R-:W-:Y:S02]  /*01e0*/  USHF.L.U32 UR11, UR20, 0x2, URZ ;  /* 0x00000002140b7899 */ /* 0x000fe400080006ff */
[----:B---3--:R-:W-:Y:S01]  /*01f0*/  ULOP3.LUT UR4, UR19, UR25, UR20, 0xfe, !UPT ;  /* 0x0000001913047292 */ /* 0x008fe2000f8efe14 */
[----:B------:R-:W-:Y:S01]  /*0200*/  IMAD.U32 R10, RZ, RZ, UR14 ;  /* 0x0000000eff0a7e24 */ /* 0x000fe2000f8e00ff */
[----:B----4-:R-:W-:Y:S01]  /*0210*/  UISETP.NE.AND UP5, UPT, UR12, URZ, UPT ;  /* 0x000000ff0c00728c */ /* 0x010fe2000bfa5270 */
[----:B------:R-:W-:Y:S01]  /*0220*/  IMAD.U32 R11, RZ, RZ, UR15 ;  /* 0x0000000fff0b7e24 */ /* 0x000fe2000f8e00ff */
[----:B------:R-:W-:-:S02]  /*0230*/  UISETP.EQ.U32.AND UP2, UPT, UR6, URZ, UPT ;  /* 0x000000ff0600728c */ /* 0x000fc4000bf42070 */
[----:B------:R-:W-:Y:S01]  /*0240*/  LOP3.LUT P3, RZ, R180, UR4, RZ, 0xfc, !PT ;  /* 0x00000004b4ff7c12 */ /* 0x000fe2000f86fcff */
[----:B------:R-:W-:-:S04]  /*0250*/  USHF.R.U32.HI UR10, URZ, 0x1e, UR20 ;  /* 0x0000001eff0a7899 */ /* 0x000fc80008011614 */
[----:B------:R-:W1:Y:S08]  /*0260*/  LDCU.64 UR4, c[0x0][0x478] ;  /* 0x00008f00ff0477ac */ /* 0x000e700008000a00 */
[----:B------:R-:W3:Y:S01]  /*0270*/  @!P3 LDC.64 R4, c[0x0][0x528] ;  /* 0x00014a00ff04bb82 */ /* 0x000ee20000000a00 */
[----:B------:R-:W-:Y:S02]  /*0280*/  @UP3 UIADD3 UR12, UP1, UPT, UR11, UR8, URZ ;  /* 0x000000080b0c3290 */ /* 0x000fe4000ff3e0ff */
[----:B------:R-:W-:-:S02]  /*0290*/  UISETP.EQ.OR.EX UP2, UPT, UR7, URZ, !UP5, UP2 ;  /* 0x000000ff0700728c */ /* 0x000fc4000ef42720 */
[----:B------:R-:W-:Y:S02]  /*02a0*/  @UP3 UIADD3.X UR13, UPT, UPT, UR10, UR9, URZ, UP1, !UPT ;  /* 0x000000090a0d3290 */ /* 0x000fe40008ffe4ff */
[----:B------:R-:W-:Y:S02]  /*02b0*/  UIADD3 UR9, UP1, UPT, UR11, UR6, URZ ;  /* 0x000000060b097290 */ /* 0x000fe4000ff3e0ff */
[----:B-1----:R-:W-:Y:S02]  /*02c0*/  UISETP.NE.U32.AND UP0, UPT, UR4, URZ, UPT ;  /* 0x000000ff0400728c */ /* 0x002fe4000bf05070 */
[----:B------:R-:W-:Y:S02]  /*02d0*/  UIADD3.X UR8, UPT, UPT, UR10, UR7, URZ, UP1, !UPT ;  /* 0x000000070a087290 */ /* 0x000fe40008ffe4ff */
[----:B------:R-:W-:Y:S01]  /*02e0*/  UISETP.NE.AND.EX UP0, UPT, UR5, URZ, UPT, UP0 ;  /* 0x000000ff0500728c */ /* 0x000fe2000bf05300 */
[----:B------:R-:W-:Y:S02]  /*02f0*/  IMAD.U32 R12, RZ, RZ, UR12 ;  /* 0x0000000cff0c7e24 */ /* 0x000fe4000f8e00ff */
[----:B------:R-:W-:-:S08]  /*0300*/  IMAD.U32 R13, RZ, RZ, UR13 ;  /* 0x0000000dff0d7e24 */ /* 0x000fd0000f8e00ff */
[----:B------:R-:W-:-:S04]  /*0310*/  @UP0 UIADD3 UR4, UP1, UPT, UR11, UR4, URZ ;  /* 0x000000040b040290 */ /* 0x000fc8000ff3e0ff */
[----:B------:R-:W-:Y:S01]  /*0320*/  @UP0 UIADD3.X UR5, UPT, UPT, UR10, UR5, URZ, UP1, !UPT ;  /* 0x000000050a050290 */ /* 0x000fe20008ffe4ff */
[----:B--2---:R-:W-:Y:S02]  /*0330*/  @P1 R2UR UR26, R8 ;  /* 0x00000000081a12ca */ /* 0x004fe400000e0000 */
[----:B------:R-:W-:Y:S02]  /*0340*/  @P1 R2UR UR27, R9 ;  /* 0x00000000091b12ca */ /* 0x000fe400000e0000 */
[----:B------:R-:W-:-:S05]  /*0350*/  @P1 IADD3 R76, P0, PT, R6, R0, RZ ;  /* 0x00000000064c1210 */ /* 0x000fca0007f1e0ff */
[----:B------:R-:W-:-:S04]  /*0360*/  @P1 IMAD.X R3, RZ, RZ, R7, P0 ;  /* 0x000000ffff031224 */ /* 0x000fc800000e0607 */
[----:B------:R-:W-:Y:S02]  /*0370*/  IMAD.U32 R8, RZ, RZ, UR26 ;  /* 0x0000001aff087e24 */ /* 0x000fe4000f8e00ff */
[----:B------:R-:W-:Y:S02]  /*0380*/  IMAD.U32 R9, RZ, RZ, UR27 ;  /* 0x0000001bff097e24 */ /* 0x000fe4000f8e00ff */
[----:B------:R-:W-:-:S03]  /*0390*/  @!P3 IMAD.MOV.U32 R77, RZ, RZ, R3 ;  /* 0x000000ffff4db224 */ /* 0x000fc600078e0003 */
[----:B---3--:R1:W-:Y:S04]  /*03a0*/  @!P3 STG.E.64 desc[UR22][R4.64], R8 ;  /* 0x000000080400b986 */ /* 0x0083e8000c101b16 */
[----:B------:R2:W-:Y:S01]  /*03b0*/  @!P3 STG.E.64 desc[UR22][R4.64+0x8], R76 ;  /* 0x0000084c0400b986 */ /* 0x0005e2000c101b16 */
[----:B------:R-:W-:-:S03]  /*03c0*/  PLOP3.LUT P3, PT, PT, PT, UP2, 0x80, 0x8 ;  /* 0x000000000008781c */ /* 0x000fc60003f6f028 */
[----:B------:R-:W3:Y:S04]  /*03d0*/  @P4 LDG.E R6, desc[UR22][R10.64] ;  /* 0x000000160a064981 */ /* 0x000ee8000c1e1900 */
[----:B------:R4:W3:Y:S01]  /*03e0*/  @P2 LDG.E R2, desc[UR22][R10.64+0x4] ;  /* 0x000004160a022981 */ /* 0x0008e2000c1e1900 */
[----:B------:R-:W-:Y:S02]  /*03f0*/  PLOP3.LUT P1, PT, PT, PT, UP3, 0x80, 0x8 ;  /* 0x000000000008781c */ /* 0x000fe40003f2f038 */
[----:B------:R-:W-:Y:S01]  /*0400*/  PLOP3.LUT P0, PT, PT, PT, UP0, 0x80, 0x8 ;  /* 0x000000000008781c */ /* 0x000fe20003f0f008 */
[----:B-1----:R-:W-:Y:S02]  /*0410*/  IMAD.U32 R8, RZ, RZ, UR9 ;  /* 0x00000009ff087e24 */ /* 0x002fe4000f8e00ff */
[----:B------:R-:W-:-:S08]  /*0420*/  IMAD.U32 R9, RZ, RZ, UR8 ;  /* 0x00000008ff097e24 */ /* 0x000fd0000f8e00ff */
[----:B--2---:R-:W2:Y:S04]  /*0430*/  @P1 LDG.E R4, desc[UR22][R12.64] ;  /* 0x000000160c041981 */ /* 0x004ea8000c1e1900 */
[----:B------:R-:W2:Y:S01]  /*0440*/  @!P3 LDG.E R5, desc[UR22][R8.64] ;  /* 0x000000160805b981 */ /* 0x000ea2000c1e1900 */
[----:B----4-:R-:W-:Y:S02]  /*0450*/  IMAD.U32 R10, RZ, RZ, UR4 ;  /* 0x00000004ff0a7e24 */ /* 0x010fe4000f8e00ff */
[----:B------:R-:W-:Y:S01]  /*0460*/  IMAD.U32 R11, RZ, RZ, UR5 ;  /* 0x00000005ff0b7e24 */ /* 0x000fe2000f8e00ff */
[----:B------:R-:W1:Y:S04]  /*0470*/  @!UP4 LDCU UR24, c[0x0][0x434] ;  /* 0x00008680ff18c7ac */ /* 0x000e680008000800 */
[----:B------:R4:W5:Y:S01]  /*0480*/  @P0 LDG.E R0, desc[UR22][R10.64] ;  /* 0x000000160a000981 */ /* 0x000962000c1e1900 */
[----:B------:R-:W-:Y:S01]  /*0490*/  UMOV UR15, 0xffffffff ;  /* 0xffffffff000f7882 */ /* 0x000fe20000000000 */
[----:B------:R-:W2:Y:S01]  /*04a0*/  @!UP0 LDCU.64 UR4, c[0x0][0x488] ;  /* 0x00009100ff0487ac */ /* 0x000ea20008000a00 */
[----:B------:R-:W-:Y:S01]  /*04b0*/  UISETP.NE.U32.AND UP1, UPT, UR6, URZ, UPT ;  /* 0x000000ff0600728c */ /* 0x000fe2000bf25070 */
[----:B------:R-:W-:Y:S01]  /*04c0*/  UMOV UR13, 0xffffffff ;  /* 0xffffffff000d7882 */ /* 0x000fe20000000000 */
[----:B------:R-:W-:-:S02]  /*04d0*/  USHF.L.U32 UR28, UR25, 0x7, URZ ;  /* 0x00000007191c7899 */ /* 0x000fc400080006ff */
[----:B------:R-:W-:Y:S01]  /*04e0*/  UISETP.NE.AND.EX UP1, UPT, UR7, URZ, UPT, UP1 ;  /* 0x000000ff0700728c */ /* 0x000fe2000bf25310 */
[----:B------:R-:W-:Y:S01]  /*04f0*/  UMOV UR12, URZ ;  /* 0x000000ff000c7c82 */ /* 0x000fe20008000000 */
[----:B------:R-:W1:Y:S01]  /*0500*/  @!UP0 LDCU UR6, c[0x0][0x43c] ;  /* 0x00008780ff0687ac */ /* 0x000e620008000800 */
[----:B---3--:R-:W-:Y:S02]  /*0510*/  @P4 R2UR UR15, R6 ;  /* 0x00000000060f42ca */ /* 0x008fe400000e0000 */
[----:B------:R-:W-:-:S13]  /*0520*/  @P2 R2UR UR8, R2 ;  /* 0x00000000020822ca */ /* 0x000fda00000e0000 */
[----:B-1----:R-:W-:-:S04]  /*0530*/  @UP4 UIADD3 UR24, UPT, UPT, UR8, -UR15, URZ ;  /* 0x8000000f08184290 */ /* 0x002fc8000fffe0ff */
[----:B------:R-:W-:Y:S01]  /*0540*/  UISETP.GT.AND UP2, UPT, UR24, UR28, UPT ;  /* 0x0000001c1800728c */ /* 0x000fe2000bf44270 */
[----:B--2---:R-:W-:-:S05]  /*0550*/  @P1 R2UR UR12, R4 ;  /* 0x00000000040c12ca */ /* 0x004fca00000e0000 */
[----:B------:R-:W-:Y:S01]  /*0560*/  PLOP3.LUT P1, PT, PT, PT, UP2, 0x80, 0x8 ;  /* 0x000000000008781c */ /* 0x000fe20003f2f028 */
[----:B------:R-:W-:Y:S01]  /*0570*/  @!UP0 UISETP.NE.U32.AND UP2, UPT, UR4, URZ, UPT ;  /* 0x000000ff0400828c */ /* 0x000fe2000bf45070 */
[----:B------:R-:W-:Y:S01]  /*0580*/  @!P3 R2UR UR13, R5 ;  /* 0x00000000050db2ca */ /* 0x000fe200000e0000 */
[----:B------:R-:W1:Y:S01]  /*0590*/  @!UP1 LDCU UR4, c[0x0][0x438] ;  /* 0x00008700ff0497ac */ /* 0x000e620008000800 */
[----:B----4-:R-:W-:-:S13]  /*05a0*/  BRA.U !UP1, `(.L_x_1968) ;  /* 0x0000000109187547 */ /* 0x010fda000b800000 */
[----:B------:R-:W-:-:S13]  /*05b0*/  PLOP3.LUT P2, PT, PT, PT, UP5, 0x80, 0x8 ;  /* 0x000000000008781c */ /* 0x000fda0003f4f058 */
[----:B------:R-:W1:Y:S04]  /*05c0*/  @P2 LDG.E R2, desc[UR22][R8.64+0x4] ;  /* 0x0000041608022981 */ /* 0x000e68000c1e1900 */
[----:B------:R-:W2:Y:S01]  /*05d0*/  @!P2 LDG.E R4, desc[UR22][R8.64] ;  /* 0x000000160804a981 */ /* 0x000ea2000c1e1900 */
[----:B-1----:R-:W-:-:S13]  /*05e0*/  @P2 R2UR UR4, R2 ;  /* 0x00000000020422ca */ /* 0x002fda00000e0000 */
[----:B------:R-:W-:-:S07]  /*05f0*/  @UP5 UIADD3 UR4, UPT, UPT, UR4, -UR13, URZ ;  /* 0x8000000d04045290 */ /* 0x000fce000fffe0ff */
[----:B--2---:R-:W-:Y:S02]  /*0600*/  @!P2 R2UR UR4, R4 ;  /* 0x000000000404a2ca */ /* 0x004fe400000e0000 */
.L_x_1968:
        /* <DEDUP_REMOVED lines=54> */
.L_x_1970:
[----:B------:R-:W1:Y:S01]  /*0970*/  LDCU UR6, c[0x0][0x434] ;  /* 0x00008680ff0677ac */ /* 0x000e620008000800 */
[C---:B------:R-:W-:Y:S01]  /*0980*/  IMAD.SHL.U32 R2, R180.reuse, 0x8, RZ ;  /* 0x00000008b4027824 */ /* 0x040fe200078e00ff */
[----:B------:R-:W-:Y:S01]  /*0990*/  SHF.R.U32.HI R0, RZ, 0x3, R180 ;  /* 0x00000003ff007819 */ /* 0x000fe200000116b4 */
[----:B------:R-:W-:Y:S01]  /*09a0*/  BSSY.RECONVERGENT B0, `(.L_x_1971) ;  /* 0x0000033000007945 */ /* 0x000fe20003800200 */
[----:B------:R-:W2:Y:S01]  /*09b0*/  LDCU.64 UR4, c[0x0][0x410] ;  /* 0x00008200ff0477ac */ /* 0x000ea20008000a00 */
[----:B------:R-:W-:Y:S02]  /*09c0*/  LOP3.LUT P6, R180, R180, 0x7, RZ, 0xc0, !PT ;  /* 0x00000007b4b47812 */ /* 0x000fe400078cc0ff */
[----:B------:R-:W-:Y:S01]  /*09d0*/  LOP3.LUT R2, R2, 0x38, RZ, 0xc0, !PT ;  /* 0x0000003802027812 */ /* 0x000fe200078ec0ff */
[----:B------:R-:W-:Y:S01]  /*09e0*/  UISETP.NE.AND UP1, UPT, UR10, URZ, !UP1 ;  /* 0x000000ff0a00728c */ /* 0x000fe2000cf25270 */
[----:B------:R-:W-:Y:S01]  /*09f0*/  VIADD R6, R0, 0x20 ;  /* 0x0000002000067836 */ /* 0x000fe20000000000 */
[----:B------:R-:W-:Y:S01]  /*0a00*/  UIADD3 UR24, UPT, UPT, -UR28, UR24, URZ ;  /* 0x000000181c187290 */ /* 0x000fe2000fffe1ff */
[----:B------:R-:W-:Y:S01]  /*0a10*/  IADD3 R2, P1, PT, R2, UR12, RZ ;  /* 0x0000000c02027c10 */ /* 0x000fe2000ff3e0ff */
[----:B------:R-:W-:Y:S01]  /*0a20*/  UISETP.NE.AND UP0, UPT, UR15, -0x1, UPT ;  /* 0xffffffff0f00788c */ /* 0x000fe2000bf05270 */
[----:B------:R-:W-:-:S02]  /*0a30*/  VIADD R5, R0, 0x40 ;  /* 0x0000004000057836 */ /* 0x000fc40000000000 */
[C---:B------:R-:W-:Y:S01]  /*0a40*/  VIADD R4, R0.reuse, 0x60 ;  /* 0x0000006000047836 */ /* 0x040fe20000000000 */
[----:B------:R-:W-:Y:S01]  /*0a50*/  ISETP.GE.AND P3, PT, R0, UR24, PT ;  /* 0x0000001800007c0c */ /* 0x000fe2000bf66270 */
[----:B------:R-:W-:Y:S01]  /*0a60*/  IMAD.X R3, RZ, RZ, UR9, P1 ;  /* 0x00000009ff037e24 */ /* 0x000fe200088e06ff */
[----:B-1----:R-:W-:Y:S01]  /*0a70*/  UIMAD UR6, UR20, UR6, URZ ;  /* 0x00000006140672a4 */ /* 0x002fe2000f8e02ff */
[----:B------:R-:W-:Y:S02]  /*0a80*/  ISETP.GE.AND P0, PT, R6, UR24, PT ;  /* 0x0000001806007c0c */ /* 0x000fe4000bf06270 */
[----:B------:R-:W-:Y:S01]  /*0a90*/  ISETP.GE.AND P2, PT, R5, UR24, PT ;  /* 0x0000001805007c0c */ /* 0x000fe2000bf46270 */
[----:B--2---:R-:W-:Y:S01]  /*0aa0*/  IMAD.U32 R11, RZ, RZ, UR5 ;  /* 0x00000005ff0b7e24 */ /* 0x004fe2000f8e00ff */
[----:B------:R-:W-:Y:S01]  /*0ab0*/  USEL UR9, UR6, UR15, !UP0 ;  /* 0x0000000f06097287 */ /* 0x000fe2000c000000 */
[----:B------:R-:W-:Y:S01]  /*0ac0*/  IMAD.U32 R8, RZ, RZ, UR4 ;  /* 0x00000004ff087e24 */ /* 0x000fe2000f8e00ff */
[----:B---3--:R-:W-:Y:S01]  /*0ad0*/  UIMAD UR5, UR19, UR11, URZ ;  /* 0x0000000b130572a4 */ /* 0x008fe2000f8e02ff */
[----:B------:R-:W-:Y:S01]  /*0ae0*/  ISETP.GE.AND P1, PT, R4, UR24, PT ;  /* 0x0000001804007c0c */ /* 0x000fe2000bf26270 */
[----:B------:R-:W-:Y:S01]  /*0af0*/  USHF.R.S32.HI UR6, URZ, 0x1f, UR9 ;  /* 0x0000001fff067899 */ /* 0x000fe20008011409 */
[----:B------:R-:W-:Y:S01]  /*0b00*/  IMAD.WIDE.U32 R8, R8, UR19, R2 ;  /* 0x0000001308087c25 */ /* 0x000fe2000f8e0002 */
[----:B------:R-:W-:Y:S01]  /*0b10*/  UIMAD UR4, UR28, UR8, URZ ;  /* 0x000000081c0472a4 */ /* 0x000fe2000f8e02ff */
[C---:B------:R-:W-:Y:S01]  /*0b20*/  ISETP.NE.OR P5, PT, R180.reuse, RZ, P0 ;  /* 0x000000ffb400720c */ /* 0x040fe200007a5670 */
[----:B------:R-:W-:Y:S01]  /*0b30*/  @!UP1 UIMAD UR5, UR20, UR7, UR5 ;  /* 0x00000007140592a4 */ /* 0x000fe2000f8e0205 */
[----:B------:R-:W-:Y:S01]  /*0b40*/  IMAD R11, R11, UR19, R9 ;  /* 0x000000130b0b7c24 */ /* 0x000fe2000f8e0209 */
[----:B------:R-:W-:Y:S01]  /*0b50*/  USEL UR9, UR9, URZ, UP1 ;  /* 0x000000ff09097287 */ /* 0x000fe20008800000 */
[----:B------:R-:W-:Y:S01]  /*0b60*/  ISETP.NE.OR P4, PT, R180, RZ, P2 ;  /* 0x000000ffb400720c */ /* 0x000fe20001785670 */
[----:B------:R-:W-:-:S02]  /*0b70*/  USEL UR6, UR6, URZ, UP1 ;  /* 0x000000ff06067287 */ /* 0x000fc40008800000 */
[----:B------:R-:W-:Y:S02]  /*0b80*/  USHF.R.S32.HI UR12, URZ, 0x1f, UR4 ;  /* 0x0000001fff0c7899 */ /* 0x000fe40008011404 */
[----:B------:R-:W-:Y:S02]  /*0b90*/  USHF.R.S32.HI UR7, URZ, 0x1f, UR5 ;  /* 0x0000001fff077899 */ /* 0x000fe40008011405 */
        /* <DEDUP_REMOVED lines=19> */
.L_x_1972:
[----:B------:R-:W-:Y:S05]  /*0cd0*/  BSYNC.RECONVERGENT B0 ;  /* 0x0000000000007941 */ /* 0x000fea0003800200 */
.L_x_1971:
        /* <DEDUP_REMOVED lines=20> */
.L_x_1974:
[----:B------:R-:W-:Y:S05]  /*0e20*/  BSYNC.RECONVERGENT B0 ;  /* 0x0000000000007941 */ /* 0x000fea0003800200 */
.L_x_1973:
        /* <DEDUP_REMOVED lines=18> */
.L_x_1976:
[----:B------:R-:W-:Y:S05]  /*0f50*/  BSYNC.RECONVERGENT B0 ;  /* 0x0000000000007941 */ /* 0x000fea0003800200 */
.L_x_1975:
        /* <DEDUP_REMOVED lines=17> */
.L_x_1978:
[----:B------:R-:W-:Y:S05]  /*1070*/  BSYNC.RECONVERGENT B0 ;  /* 0x0000000000007941 */ /* 0x000fea0003800200 */
.L_x_1977:
        /* <DEDUP_REMOVED lines=10> */
.L_x_1980:
[----:B------:R-:W-:Y:S05]  /*1120*/  BSYNC.RECONVERGENT B0 ;  /* 0x0000000000007941 */ /* 0x000fea0003800200 */
.L_x_1979:
        /* <DEDUP_REMOVED lines=10> */
.L_x_1982:
[----:B------:R-:W-:Y:S05]  /*11d0*/  BSYNC.RECONVERGENT B0 ;  /* 0x0000000000007941 */ /* 0x000fea0003800200 */
.L_x_1981:
        /* <DEDUP_REMOVED lines=10> */
.L_x_1984:
[----:B------:R-:W-:Y:S05]  /*1280*/  BSYNC.RECONVERGENT B0 ;  /* 0x0000000000007941 */ /* 0x000fea0003800200 */
.L_x_1983:
        /* <DEDUP_REMOVED lines=10> */
.L_x_1969:
        /* <DEDUP_REMOVED lines=21> */
.L_x_1985:
[----:B------:R-:W1:Y:S01]  /*1480*/  LDCU.64 UR10, c[0x0][0x3b8] ;  /* 0x00007700ff0a77ac */ /* 0x000e620008000a00 */
[----:B------:R-:W-:-:S04]  /*1490*/  UIADD3 UR33, UPT, UPT, UR12, UR13, URZ ;  /* 0x0000000d0c217290 */ /* 0x000fc8000fffe0ff */
[----:B-1----:R-:W-:Y:S02]  /*14a0*/  UIMAD.WIDE.U32 UR6, UR33, UR10, URZ ;  /* 0x0000000a210672a5 */ /* 0x002fe4000f8e00ff */
[----:B------:R-:W-:-:S04]  /*14b0*/  UIMAD UR33, UR33, UR11, URZ ;  /* 0x0000000b212172a4 */ /* 0x000fc8000f8e02ff */
[----:B------:R-:W-:Y:S02]  /*14c0*/  UIADD3 UR33, UPT, UPT, UR7, UR33, URZ ;  /* 0x0000002107217290 */ /* 0x000fe4000fffe0ff */
.L_x_1986:
        /* <DEDUP_REMOVED lines=39> */
.L_x_1987:
[----:B------:R-:W1:Y:S01]  /*1740*/  LDCU.64 UR8, c[0x0][0x3c0] ;  /* 0x00007800ff0877ac */ /* 0x000e620008000a00 */
[----:B------:R-:W-:-:S04]  /*1750*/  UIADD3 UR12, UPT, UPT, UR12, UR13, URZ ;  /* 0x0000000d0c0c7290 */ /* 0x000fc8000fffe0ff */
[----:B-1----:R-:W-:Y:S02]  /*1760*/  UIMAD.WIDE.U32 UR4, UR12, UR8, URZ ;  /* 0x000000080c0472a5 */ /* 0x002fe4000f8e00ff */
[----:B------:R-:W-:-:S04]  /*1770*/  UIMAD UR12, UR12, UR9, URZ ;  /* 0x000000090c0c72a4 */ /* 0x000fc8000f8e02ff */
[----:B------:R-:W-:Y:S01]  /*1780*/  UIADD3 UR31, UPT, UPT, UR5, UR12, URZ ;  /* 0x0000000c051f7290 */ /* 0x000fe2000fffe0ff */
[----:B------:R-:W-:-:S11]  /*1790*/  UMOV UR32, UR4 ;  /* 0x0000000400207c82 */ /* 0x000fd60008000000 */
.L_x_1988:
[----:B------:R-:W-:Y:S01]  /*17a0*/  UIADD3 UR28, UPT, UPT, -UR28, UR24, URZ ;  /* 0x000000181c1c7290 */ /* 0x000fe2000fffe1ff */
[--C-:B------:R-:W-:Y:S01]  /*17b0*/  SHF.R.U32.HI R12, RZ, 0x3, R180.reuse ;  /* 0x00000003ff0c7819 */ /* 0x100fe200000116b4 */
[----:B------:R-:W-:Y:S01]  /*17c0*/  IMAD.SHL.U32 R186, R180, 0x8, RZ ;  /* 0x00000008b4ba7824 */ /* 0x000fe200078e00ff */
[----:B------:R-:W1:Y:S01]  /*17d0*/  LDCU.64 UR12, c[0x0][0x3c8] ;  /* 0x00007900ff0c77ac */ /* 0x000e620008000a00 */
[----:B------:R-:W-:Y:S01]  /*17e0*/  SHF.R.U32.HI R181, RZ, 0x1, R180 ;  /* 0x00000001ffb57819 */ /* 0x000fe200000116b4 */
[----:B------:R-:W-:Y:S01]  /*17f0*/  IMAD.MOV.U32 R216, RZ, RZ, 0x20 ;  /* 0x00000020ffd87424 */ /* 0x000fe200078e00ff */
[C---:B------:R-:W-:Y:S01]  /*1800*/  ISETP.GE.AND P2, PT, R12.reuse, UR28, PT ;  /* 0x0000001c0c007c0c */ /* 0x040fe2000bf46270 */
[----:B------:R-:W-:Y:S01]  /*1810*/  VIADD R13, R12, 0x20 ;  /* 0x000000200c0d7836 */ /* 0x000fe20000000000 */
[----:B------:R-:W-:Y:S01]  /*1820*/  LOP3.LUT R167, R186, 0x38, RZ, 0xc0, !PT ;  /* 0x00000038baa77812 */ /* 0x000fe200078ec0ff */
[C---:B------:R-:W-:Y:S01]  /*1830*/  VIADD R2, R12.reuse, 0x60 ;  /* 0x000000600c027836 */ /* 0x040fe20000000000 */
[----:B------:R-:W-:Y:S01]  /*1840*/  UIMAD.WIDE.U32 UR34, UR25, 0x80, URZ ;  /* 0x00000080192278a5 */ /* 0x000fe2000f8e00ff */
[----:B------:R-:W2:Y:S01]  /*1850*/  S2UR UR25, SR_CgaCtaId ;  /* 0x00000000001979c3 */ /* 0x000ea20000008800 */
[----:B------:R-:W-:Y:S01]  /*1860*/  IADD3 R22, P0, PT, R167, UR6, RZ ;  /* 0x00000006a7167c10 */ /* 0x000fe2000ff1e0ff */
[----:B------:R-:W3:Y:S01]  /*1870*/  LDCU.128 UR4, c[0x0][0x3d0] ;  /* 0x00007a00ff0477ac */ /* 0x000ee20008000c00 */
[----:B------:R-:W-:Y:S01]  /*1880*/  ISETP.GE.AND P1, PT, R13, UR28, PT ;  /* 0x0000001c0d007c0c */ /* 0x000fe2000bf26270 */
[----:B------:R-:W-:Y:S01]  /*1890*/  VIADD R4, R12, 0x40 ;  /* 0x000000400c047836 */ /* 0x000fe20000000000 */
[----:B------:R-:W-:Y:S01]  /*18a0*/  ISETP.GE.AND P5, PT, R2, UR28, PT ;  /* 0x0000001c02007c0c */ /* 0x000fe2000bfa6270 */
[----:B------:R-:W-:Y:S01]  /*18b0*/  IMAD.X R23, RZ, RZ, UR33, P0 ;  /* 0x00000021ff177e24 */ /* 0x000fe200080e06ff */
[----:B------:R-:W-:Y:S01]  /*18c0*/  IADD3 R6, P0, PT, R167, UR30, RZ ;  /* 0x0000001ea7067c10 */ /* 0x000fe2000ff1e0ff */
[----:B------:R-:W4:Y:S01]  /*18d0*/  @!P2 LDC.64 R10, c[0x0][0x3b0] ;  /* 0x0000ec00ff0aab82 */ /* 0x000f220000000a00 */
[----:B------:R-:W-:Y:S01]  /*18e0*/  SHF.R.S32.HI R2, RZ, 0x1f, R0 ;  /* 0x0000001fff027819 */ /* 0x000fe20000011400 */
[----:B-1----:R-:W-:Y:S01]  /*18f0*/  IMAD.U32 R14, RZ, RZ, UR12 ;  /* 0x0000000cff0e7e24 */ /* 0x002fe2000f8e00ff */
[----:B------:R-:W-:Y:S01]  /*1900*/  LOP3.LUT R5, R186, 0x1f8, RZ, 0xc0, !PT ;  /* 0x000001f8ba057812 */ /* 0x000fe200078ec0ff */
[----:B------:R-:W-:Y:S01]  /*1910*/  IMAD.X R7, RZ, RZ, UR29, P0 ;  /* 0x0000001dff077e24 */ /* 0x000fe200080e06ff */
[----:B------:R-:W-:Y:S01]  /*1920*/  LOP3.LUT R17, R12, UR34, RZ, 0xfc, !PT ;  /* 0x000000220c117c12 */ /* 0x000fe2000f8efcff */
[----:B------:R-:W-:Y:S01]  /*1930*/  IMAD.U32 R21, RZ, RZ, UR13 ;  /* 0x0000000dff157e24 */ /* 0x000fe2000f8e00ff */
[----:B------:R-:W1:Y:S01]  /*1940*/  LDCU.64 UR12, c[0x0][0x388] ;  /* 0x00007100ff0c77ac */ /* 0x000e620008000a00 */
[----:B------:R-:W-:Y:S01]  /*1950*/  IMAD.WIDE.U32 R14, R14, UR19, R6 ;  /* 0x000000130e0e7c25 */ /* 0x000fe2000f8e0006 */
[----:B------:R-:W5:Y:S01]  /*1960*/  @!P2 LDC.64 R8, c[0x0][0x380] ;  /* 0x0000e000ff08ab82 */ /* 0x000f620000000a00 */
[----:B------:R-:W-:Y:S01]  /*1970*/  ISETP.GE.AND P6, PT, R4, UR28, PT ;  /* 0x0000001c04007c0c */ /* 0x000fe2000bfc6270 */
[----:B------:R-:W-:Y:S01]  /*1980*/  UIADD3 UR18, UPT, UPT, UR21, UR18, -UR24 ;  /* 0x0000001215127290 */ /* 0x000fe2000fffe818 */
[----:B------:R-:W-:Y:S01]  /*1990*/  IMAD.WIDE.U32 R22, R12, UR10, R22 ;  /* 0x0000000a0c167c25 */ /* 0x000fe2000f8e0016 */
[----:B------:R-:W-:-:S02]  /*19a0*/  LOP3.LUT R19, R186, 0x1e00, RZ, 0xc0, !PT ;  /* 0x00001e00ba137812 */ /* 0x000fc400078ec0ff */
[----:B------:R-:W-:Y:S01]  /*19b0*/  LOP3.LUT R226, R5, 0x38, R180, 0x78, !PT ;  /* 0x0000003805e27812 */ /* 0x000fe200078e78b4 */
[----:B------:R-:W-:Y:S01]  /*19c0*/  IMAD R23, R12, UR11, R23 ;  /* 0x0000000b0c177c24 */ /* 0x000fe2000f8e0217 */
[----:B------:R-:W5:Y:S01]  /*19d0*/  @!P1 LDC.64 R6, c[0x0][0x3b0] ;  /* 0x0000ec00ff069b82 */ /* 0x000f620000000a00 */
[----:B---3--:R-:W-:Y:S01]  /*19e0*/  IMAD R25, R2, UR4, RZ ;  /* 0x0000000402197c24 */ /* 0x008fe2000f8e02ff */
[----:B------:R-:W-:Y:S01]  /*19f0*/  @!P1 IADD3 R16, P0, PT, R17, 0x20, RZ ;  /* 0x0000002011109810 */ /* 0x000fe20007f1e0ff */
[----:B------:R-:W-:Y:S01]  /*1a00*/  IMAD R15, R21, UR19, R15 ;  /* 0x00000013150f7c24 */ /* 0x000fe2000f8e020f */
[----:B------:R-:W-:Y:S01]  /*1a10*/  LOP3.LUT R226, R226, R19, RZ, 0xfc, !PT ;  /* 0x00000013e2e27212 */ /* 0x000fe200078efcff */
[C---:B------:R-:W-:Y:S01]  /*1a20*/  IMAD R224, R0.reuse, UR5, R25 ;  /* 0x0000000500e07c24 */ /* 0x040fe2000f8e0219 */
[----:B------:R-:W-:Y:S01]  /*1a30*/  UMOV UR5, 0x400 ;  /* 0x0000040000057882 */ /* 0x000fe20000000000 */
[----:B------:R-:W-:Y:S01]  /*1a40*/  IMAD.WIDE.U32 R20, R0, UR4, R22 ;  /* 0x0000000400147c25 */ /* 0x000fe2000f8e0016 */
[----:B------:R-:W3:Y:S01]  /*1a50*/  @!P1 LDC.64 R4, c[0x0][0x380] ;  /* 0x0000e000ff049b82 */ /* 0x000ee20000000a00 */
[----:B--2---:R-:W-:Y:S01]  /*1a60*/  ULEA UR5, UR25, UR5, 0x18 ;  /* 0x0000000519057291 */ /* 0x004fe2000f8ec0ff */
[----:B------:R-:W-:Y:S01]  /*1a70*/  LOP3.LUT R77, R181, 0x8, RZ, 0xc0, !PT ;  /* 0x00000008b54d7812 */ /* 0x000fe200078ec0ff */
[----:B----4-:R-:W-:Y:S01]  /*1a80*/  @!P2 IMAD R18, R10, UR35, RZ ;  /* 0x000000230a12ac24 */ /* 0x010fe2000f8e02ff */
[----:B------:R-:W-:Y:S01]  /*1a90*/  USHF.L.U32 UR25, UR10, 0x6, URZ ;  /* 0x000000060a197899 */ /* 0x000fe200080006ff */
[----:B------:R-:W-:Y:S01]  /*1aa0*/  @!P1 IMAD.X R19, RZ, RZ, UR35, P0 ;  /* 0x00000023ff139e24 */ /* 0x000fe200080e06ff */
[----:B-1----:R-:W-:Y:S01]  /*1ab0*/  LEA R225, P0, R20, UR12, 0x1 ;  /* 0x0000000c14e17c11 */ /* 0x002fe2000f8008ff */
[----:B------:R-:W-:Y:S01]  /*1ac0*/  IMAD.IADD R224, R21, 0x1, R224 ;  /* 0x0000000115e07824 */ /* 0x000fe200078e02e0 */
[----:B------:R-:W-:Y:S01]  /*1ad0*/  LEA R226, R226, UR5, 0x1 ;  /* 0x00000005e2e27c11 */ /* 0x000fe2000f8e08ff */
[C---:B------:R-:W-:Y:S01]  /*1ae0*/  @!P2 IMAD R11, R17.reuse, R11, R18 ;  /* 0x0000000b110ba224 */ /* 0x040fe200078e0212 */
[----:B------:R-:W-:Y:S01]  /*1af0*/  UIADD3 UR12, UPT, UPT, UR16, -0x1, URZ ;  /* 0xffffffff100c7890 */ /* 0x000fe2000fffe0ff */
[----:B------:R-:W-:Y:S01]  /*1b00*/  @!P2 IMAD.WIDE.U32 R22, R17, R10, R14 ;  /* 0x0000000a1116a225 */ /* 0x000fe200078e000e */
[----:B------:R-:W-:Y:S01]  /*1b10*/  LEA.HI.X R224, R20, UR13, R224, 0x1, P0 ;  /* 0x0000000d14e07c11 */ /* 0x000fe200080f0ce0 */
[----:B------:R-:W-:-:S02]  /*1b20*/  USHF.L.U64.HI UR13, UR10, 0x6, UR11 ;  /* 0x000000060a0d7899 */ /* 0x000fc4000801020b */
[----:B------:R-:W-:Y:S01]  /*1b30*/  @!P2 IMAD.IADD R11, R23, 0x1, R11 ;  /* 0x00000001170ba824 */ /* 0x000fe200078e020b */
[C---:B-----5:R-:W-:Y:S01]  /*1b40*/  @!P2 LEA R8, P0, R22.reuse, R8, 0x1 ;  /* 0x000000081608a211 */ /* 0x060fe200078008ff */
[-C--:B------:R-:W-:Y:S01]  /*1b50*/  @!P1 IMAD R19, R19, R6.reuse, RZ ;  /* 0x0000000613139224 */ /* 0x080fe200078e02ff */
[----:B------:R-:W-:Y:S01]  /*1b60*/  USHF.L.U32 UR4, UR12, 0x6, URZ ;  /* 0x000000060c047899 */ /* 0x000fe200080006ff */
[----:B------:R-:W-:Y:S01]  /*1b70*/  @!P1 IMAD.MOV.U32 R18, RZ, RZ, R14 ;  /* 0x000000ffff129224 */ /* 0x000fe200078e000e */
[----:B------:R-:W-:Y:S01]  /*1b80*/  @!P2 LEA.HI.X R9, R22, R9, R11, 0x1, P0 ;  /* 0x000000091609a211 */ /* 0x000fe200000f0c0b */
[C---:B------:R-:W-:Y:S01]  /*1b90*/  @!P1 IMAD R7, R16.reuse, R7, R19 ;  /* 0x0000000710079224 */ /* 0x040fe200078e0213 */
[----:B------:R-:W1:Y:S01]  /*1ba0*/  @!P6 LDC.64 R10, c[0x0][0x3b0] ;  /* 0x0000ec00ff0aeb82 */ /* 0x000e620000000a00 */
[----:B------:R-:W-:Y:S01]  /*1bb0*/  @!P1 IMAD.MOV.U32 R19, RZ, RZ, R15 ;  /* 0x000000ffff139224 */ /* 0x000fe200078e000f */
[----:B------:R-:W-:Y:S01]  /*1bc0*/  UIADD3 UR29, UPT, UPT, -UR4, UR21, URZ ;  /* 0x00000015041d7290 */ /* 0x000fe2000fffe1ff */
[----:B------:R-:W-:Y:S01]  /*1bd0*/  @!PT LDS RZ, [RZ] ;  /* 0x00000000fffff984 */ /* 0x000fe20000000800 */
[----:B------:R-:W-:Y:S01]  /*1be0*/  @!PT LDS RZ, [RZ] ;  /* 0x00000000fffff984 */ /* 0x000fe20000000800 */
[----:B------:R-:W-:Y:S01]  /*1bf0*/  @!PT LDS RZ, [RZ] ;  /* 0x00000000fffff984 */ /* 0x000fe20000000800 */
[----:B------:R-:W-:Y:S01]  /*1c00*/  @!P2 LDGSTS.E.BYPASS.LTC128B.128 [R226], desc[UR22][R8.64] ;  /* 0x0000000008e2afae */ /* 0x000fe2000b981a16 */
[----:B------:R-:W-:Y:S01]  /*1c10*/  UIMAD.WIDE.U32 UR36, UR25, UR12, URZ ;  /* 0x0000000c192472a5 */ /* 0x000fe2000f8e00ff */
[----:B------:R-:W-:Y:S01]  /*1c20*/  @!P1 IMAD.WIDE.U32 R18, R16, R6, R18 ;  /* 0x0000000610129225 */ /* 0x000fe200078e0012 */
[----:B------:R-:W-:Y:S01]  /*1c30*/  UIMAD UR30, UR13, UR12, URZ ;  /* 0x0000000c0d1e72a4 */ /* 0x000fe2000f8e02ff */
[----:B------:R-:W-:Y:S01]  /*1c40*/  @!P2 LDGSTS.E.BYPASS.LTC128B.128 [R226+0x4000], desc[UR22][R8.64+0x80] ;  /* 0x0400008008e2afae */ /* 0x000fe2000b981a16 */
[----:B------:R-:W-:Y:S01]  /*1c50*/  ISETP.GE.AND P4, PT, R12, UR29, PT ;  /* 0x0000001d0c007c0c */ /* 0x000fe2000bf86270 */
[----:B------:R-:W-:Y:S01]  /*1c60*/  @!P1 IMAD.IADD R7, R19, 0x1, R7 ;  /* 0x0000000113079824 */ /* 0x000fe200078e0207 */
[----:B---3--:R-:W-:Y:S01]  /*1c70*/  @!P1 LEA R20, P0, R18, R4, 0x1 ;  /* 0x0000000412149211 */ /* 0x008fe200078008ff */
[----:B------:R-:W-:Y:S01]  /*1c80*/  @!P2 LDGSTS.E.BYPASS.LTC128B.128 [R226+0x8000], desc[UR22][R8.64+0x100] ;  /* 0x0800010008e2afae */ /* 0x000fe2000b981a16 */
[----:B------:R-:W-:-:S02]  /*1c90*/  IMAD.U32 R22, RZ, RZ, UR36 ;  /* 0x00000024ff167e24 */ /* 0x000fc4000f8e00ff */
[----:B------:R-:W-:Y:S01]  /*1ca0*/  @!P1 LEA.HI.X R21, R18, R5, R7, 0x1, P0 ;  /* 0x0000000512159211 */ /* 0x000fe200000f0c07 */
[----:B------:R2:W-:Y:S01]  /*1cb0*/  @!P2 LDGSTS.E.BYPASS.LTC128B.128 [R226+0xc000], desc[UR22][R8.64+0x180] ;  /* 0x0c00018008e2afae */ /* 0x0005e2000b981a16 */
[----:B------:R-:W-:Y:S01]  /*1cc0*/  IADD3 R24, P2, PT, R167, UR32, RZ ;  /* 0x00000020a7187c10 */ /* 0x000fe2000ff5e0ff */
[----:B------:R-:W3:Y:S01]  /*1cd0*/  @!P5 LDC.64 R6, c[0x0][0x3b0] ;  /* 0x0000ec00ff06db82 */ /* 0x000ee20000000a00 */
[C---:B------:R-:W-:Y:S01]  /*1ce0*/  @!P6 IADD3 R18, P3, PT, R17.reuse, 0x40, RZ ;  /* 0x000000401112e810 */ /* 0x040fe20007f7e0ff */
[----:B------:R-:W-:Y:S01]  /*1cf0*/  @!P6 IMAD.MOV.U32 R28, RZ, RZ, R14 ;  /* 0x000000ffff1ce224 */ /* 0x000fe200078e000e */
[----:B------:R-:W-:Y:S01]  /*1d00*/  @!P5 IADD3 R16, P0, PT, R17, 0x60, RZ ;  /* 0x000000601110d810 */ /* 0x000fe20007f1e0ff */
[----:B------:R-:W-:Y:S01]  /*1d10*/  IMAD.X R25, RZ, RZ, UR31, P2 ;  /* 0x0000001fff197e24 */ /* 0x000fe200090e06ff */
[----:B------:R-:W-:Y:S01]  /*1d20*/  UIADD3 UR31, UPT, UPT, UR37, UR30, URZ ;  /* 0x0000001e251f7290 */ /* 0x000fe2000fffe0ff */
[----:B------:R-:W-:Y:S01]  /*1d30*/  @!P6 IMAD.X R5, RZ, RZ, UR35, P3 ;  /* 0x00000023ff05ee24 */ /* 0x000fe200098e06ff */
[C---:B------:R-:W-:Y:S01]  /*1d40*/  ISETP.GE.AND P3, PT, R13.reuse, UR29, PT ;  /* 0x0000001d0d007c0c */ /* 0x040fe2000bf66270 */
[C---:B------:R-:W-:Y:S01]  /*1d50*/  IMAD.WIDE.U32 R24, R12.reuse, UR8, R24 ;  /* 0x000000080c187c25 */ /* 0x040fe2000f8e0018 */
[----:B------:R-:W-:Y:S01]  /*1d60*/  ISETP.GE.AND P2, PT, R13, UR29, PT ;  /* 0x0000001d0d007c0c */ /* 0x000fe2000bf46270 */
[----:B------:R-:W-:Y:S01]  /*1d70*/  USHF.L.U32 UR30, UR10, 0x5, URZ ;  /* 0x000000050a1e7899 */ /* 0x000fe200080006ff */
[----:B------:R-:W-:Y:S01]  /*1d80*/  @!P1 LDGSTS.E.BYPASS.LTC128B.128 [R226+0x1000], desc[UR22][R20.64] ;  /* 0x0100000014e29fae */ /* 0x000fe2000b981a16 */
[----:B------:R-:W-:Y:S01]  /*1d90*/  IMAD R25, R12, UR9, R25 ;  /* 0x000000090c197c24 */ /* 0x000fe2000f8e0219 */
[----:B------:R-:W-:Y:S01]  /*1da0*/  USHF.L.U64.HI UR29, UR10, 0x5, UR11 ;  /* 0x000000050a1d7899 */ /* 0x000fe2000801020b */
[-C--:B-1----:R-:W-:Y:S01]  /*1db0*/  @!P6 IMAD R12, R5, R10.reuse, RZ ;  /* 0x0000000a050ce224 */ /* 0x082fe200078e02ff */
[----:B------:R-:W-:Y:S01]  /*1dc0*/  @!P1 LDGSTS.E.BYPASS.LTC128B.128 [R226+0x5000], desc[UR22][R20.64+0x80] ;  /* 0x0500008014e29fae */ /* 0x000fe2000b981a16 */
[----:B------:R-:W1:Y:S01]  /*1dd0*/  @!P5 LDC.64 R4, c[0x0][0x380] ;  /* 0x0000e000ff04db82 */ /* 0x000e620000000a00 */
[----:B------:R-:W-:Y:S01]  /*1de0*/  @!P5 IMAD.X R17, RZ, RZ, UR35, P0 ;  /* 0x00000023ff11de24 */ /* 0x000fe200080e06ff */
[----:B------:R-:W-:Y:S01]  /*1df0*/  @!P4 LEA R26, P0, R22, R225, 0x1 ;  /* 0x000000e1161ac211 */ /* 0x000fe200078008ff */
[----:B------:R-:W-:Y:S01]  /*1e00*/  @!P6 IMAD.MOV.U32 R29, RZ, RZ, R15 ;  /* 0x000000ffff1de224 */ /* 0x000fe200078e000f */
[----:B------:R-:W-:Y:S01]  /*1e10*/  VOTEU.ALL UP0, P3 ;  /* 0x0000000000ff7886 */ /* 0x000fe20001800000 */
[----:B------:R-:W-:Y:S01]  /*1e20*/  IMAD.U32 R13, RZ, RZ, UR31 ;  /* 0x0000001fff0d7e24 */ /* 0x000fe2000f8e00ff */
[----:B------:R-:W-:Y:S01]  /*1e30*/  @!P1 LDGSTS.E.BYPASS.LTC128B.128 [R226+0x9000], desc[UR22][R20.64+0x100] ;  /* 0x0900010014e29fae */ /* 0x000fe2000b981a16 */
[C---:B------:R-:W-:Y:S01]  /*1e40*/  @!P6 IMAD R11, R18.reuse, R11, R12 ;  /* 0x0000000b120be224 */ /* 0x040fe200078e020c */
[----:B------:R-:W-:Y:S01]  /*1e50*/  USHF.L.U32 UR32, UR8, 0x6, URZ ;  /* 0x0000000608207899 */ /* 0x000fe200080006ff */
[----:B--2---:R-:W2:Y:S01]  /*1e60*/  @!P6 LDC.64 R8, c[0x0][0x380] ;  /* 0x0000e000ff08eb82 */ /* 0x004ea20000000a00 */
[----:B------:R-:W-:Y:S01]  /*1e70*/  @!P6 IMAD.WIDE.U32 R28, R18, R10, R28 ;  /* 0x0000000a121ce225 */ /* 0x000fe200078e001c */
[----:B------:R-:W-:Y:S01]  /*1e80*/  @!P4 LEA.HI.X R27, R22, R224, R13, 0x1, P0 ;  /* 0x000000e0161bc211 */ /* 0x000fe200000f0c0d */
[----:B------:R-:W-:Y:S01]  /*1e90*/  @!UP0 UIADD3 UR36, UP1, UPT, UR30, UR36, URZ ;  /* 0x000000241e248290 */ /* 0x000fe2000ff3e0ff */
[----:B------:R-:W-:Y:S01]  /*1ea0*/  @!P1 LDGSTS.E.BYPASS.LTC128B.128 [R226+0xd000], desc[UR22][R20.64+0x180] ;  /* 0x0d00018014e29fae */ /* 0x000fe2000b981a16 */
[-C--:B---3--:R-:W-:Y:S01]  /*1eb0*/  @!P5 IMAD R17, R17, R6.reuse, RZ ;  /* 0x000000061111d224 */ /* 0x088fe200078e02ff */
[----:B------:R-:W-:Y:S01]  /*1ec0*/  UIMAD.WIDE.U32 UR32, UR32, UR12, URZ ;  /* 0x0000000c202072a5 */ /* 0x000fe2000f8e00ff */
[----:B------:R-:W-:Y:S01]  /*1ed0*/  @!P6 IMAD.IADD R10, R29, 0x1, R11 ;  /* 0x000000011d0ae824 */ /* 0x000fe200078e020b */
[----:B------:R-:W-:Y:S01]  /*1ee0*/  @!UP0 UIADD3.X UR31, UPT, UPT, UR29, UR31, URZ, UP1, !UPT ;  /* 0x0000001f1d1f8290 */ /* 0x000fe20008ffe4ff */
[C---:B------:R-:W-:Y:S01]  /*1ef0*/  @!P5 IMAD R7, R16.reuse, R7, R17 ;  /* 0x000000071007d224 */ /* 0x040fe200078e0211 */
[----:B------:R-:W-:Y:S01]  /*1f00*/  UISETP.GT.U32.AND UP0, UPT, UR12, UR14, UPT ;  /* 0x0000000e0c00728c */ /* 0x000fe2000bf04070 */
[----:B------:R-:W-:-:S04]  /*1f10*/  @!P5 IMAD.WIDE.U32 R14, R16, R6, R14 ;  /* 0x00000006100ed225 */ /* 0x000fc800078e000e */
[----:B------:R-:W-:Y:S01]  /*1f20*/  @!P5 IMAD.IADD R7, R15, 0x1, R7 ;  /* 0x000000010f07d824 */ /* 0x000fe200078e0207 */
[C---:B-1----:R-:W-:Y:S01]  /*1f30*/  @!P5 LEA R4, P1, R14.reuse, R4, 0x1 ;  /* 0x000000040e04d211 */ /* 0x042fe200078208ff */
[----:B------:R-:W-:Y:S02]  /*1f40*/  IMAD.U32 R6, RZ, RZ, UR36 ;  /* 0x00000024ff067e24 */ /* 0x000fe4000f8e00ff */
[----:B------:R-:W-:Y:S01]  /*1f50*/  IMAD.U32 R11, RZ, RZ, UR31 ;  /* 0x0000001fff0b7e24 */ /* 0x000fe2000f8e00ff */
[----:B------:R-:W-:Y:S01]  /*1f60*/  @!P5 LEA.HI.X R5, R14, R5, R7, 0x1, P1 ;  /* 0x000000050e05d211 */ /* 0x000fe200008f0c07 */
[----:B------:R-:W-:Y:S01]  /*1f70*/  IMAD R13, R2, UR6, RZ ;  /* 0x00000006020d7c24 */ /* 0x000fe2000f8e02ff */
[----:B------:R-:W-:Y:S01]  /*1f80*/  USHF.L.U64.HI UR31, UR8, 0x6, UR9 ;  /* 0x00000006081f7899 */ /* 0x000fe20008010209 */
[----:B------:R-:W-:Y:S01]  /*1f90*/  IMAD.WIDE.U32 R24, R0, UR6, R24 ;  /* 0x0000000600187c25 */ /* 0x000fe2000f8e0018 */
[----:B--2---:R-:W-:Y:S02]  /*1fa0*/  @!P6 LEA R8, P0, R28, R8, 0x1 ;  /* 0x000000081c08e211 */ /* 0x004fe400078008ff */
[----:B------:R-:W-:Y:S01]  /*1fb0*/  UIMAD UR31, UR31, UR12, URZ ;  /* 0x0000000c1f1f72a4 */ /* 0x000fe2000f8e02ff */
[----:B------:R-:W-:Y:S01]  /*1fc0*/  IMAD R13, R0, UR7, R13 ;  /* 0x00000007000d7c24 */ /* 0x000fe2000f8e020d */
[----:B------:R-:W-:Y:S01]  /*1fd0*/  @!P6 LEA.HI.X R9, R28, R9, R10, 0x1, P0 ;  /* 0x000000091c09e211 */ /* 0x000fe200000f0c0a */
[----:B------:R-:W1:Y:S01]  /*1fe0*/  LDCU.64 UR6, c[0x0][0x390] ;  /* 0x00007200ff0677ac */ /* 0x000e620008000a00 */
[----:B------:R-:W-:Y:S01]  /*1ff0*/  @!P3 LEA R10, P0, R6, R225, 0x1 ;  /* 0x000000e1060ab211 */ /* 0x000fe200078008ff */
[----:B------:R-:W-:-:S02]  /*2000*/  IMAD.SHL.U32 R0, R180, 0x40, RZ ;  /* 0x00000040b4007824 */ /* 0x000fc400078e00ff */
[----:B------:R-:W-:Y:S01]  /*2010*/  @!P6 LDGSTS.E.BYPASS.LTC128B.128 [R226+0x2000], desc[UR22][R8.64] ;  /* 0x0200000008e2efae */ /* 0x000fe2000b981a16 */
[----:B------:R-:W-:Y:S01]  /*2020*/  @!P3 LEA.HI.X R11, R6, R224, R11, 0x1, P0 ;  /* 0x000000e0060bb211 */ /* 0x000fe200000f0c0b */
[----:B------:R-:W-:Y:S01]  /*2030*/  UIADD3 UR31, UPT, UPT, UR33, UR31, URZ ;  /* 0x0000001f211f7290 */ /* 0x000fe2000fffe0ff */
[----:B------:R-:W-:Y:S01]  /*2040*/  IMAD.IADD R13, R25, 0x1, R13 ;  /* 0x00000001190d7824 */ /* 0x000fe200078e020d */
[----:B------:R-:W-:Y:S01]  /*2050*/  @!P6 LDGSTS.E.BYPASS.LTC128B.128 [R226+0x6000], desc[UR22][R8.64+0x80] ;  /* 0x0600008008e2efae */ /* 0x000fe2000b981a16 */
[----:B------:R-:W-:Y:S01]  /*2060*/  IMAD.U32 R6, RZ, RZ, UR32 ;  /* 0x00000020ff067e24 */ /* 0x000fe2000f8e00ff */
[C---:B------:R-:W-:Y:S01]  /*2070*/  LOP3.LUT R7, R0.reuse, 0x200, RZ, 0xc0, !PT ;  /* 0x0000020000077812 */ /* 0x040fe200078ec0ff */
[----:B------:R-:W-:Y:S01]  /*2080*/  IMAD.MOV.U32 R165, RZ, RZ, 0x40 ;  /* 0x00000040ffa57424 */ /* 0x000fe200078e00ff */
[----:B------:R-:W-:Y:S01]  /*2090*/  @!P6 LDGSTS.E.BYPASS.LTC128B.128 [R226+0xa000], desc[UR22][R8.64+0x100] ;  /* 0x0a00010008e2efae */ /* 0x000fe2000b981a16 */
[----:B------:R-:W-:Y:S01]  /*20a0*/  LOP3.LUT R176, R167, 0x1c0, R0, 0xf8, !PT ;  /* 0x000001c0a7b07812 */ /* 0x000fe200078ef800 */
[----:B------:R-:W-:Y:S01]  /*20b0*/  IMAD.U32 R23, RZ, RZ, UR37 ;  /* 0x00000025ff177e24 */ /* 0x000fe2000f8e00ff */
[----:B------:R-:W-:Y:S01]  /*20c0*/  LOP3.LUT R83, R0, 0x400, RZ, 0xc0, !PT ;  /* 0x0000040000537812 */ /* 0x000fe200078ec0ff */
[----:B------:R2:W-:Y:S01]  /*20d0*/  @!P6 LDGSTS.E.BYPASS.LTC128B.128 [R226+0xe000], desc[UR22][R8.64+0x180] ;  /* 0x0e00018008e2efae */ /* 0x0005e2000b981a16 */
[----:B------:R-:W-:Y:S01]  /*20e0*/  LOP3.LUT R77, R176, R77, RZ, 0x3c, !PT ;  /* 0x0000004db04d7212 */ /* 0x000fe200078e3cff */
[----:B------:R-:W-:Y:S01]  /*20f0*/  IMAD.SHL.U32 R200, R180, 0x2, RZ ;  /* 0x00000002b4c87824 */ /* 0x000fe200078e00ff */
[----:B-1----:R-:W-:Y:S01]  /*2100*/  LEA R223, P1, R24, UR6, 0x1 ;  /* 0x0000000618df7c11 */ /* 0x002fe2000f8208ff */
[----:B------:R-:W-:Y:S01]  /*2110*/  @!P5 LDGSTS.E.BYPASS.LTC128B.128 [R226+0x3000], desc[UR22][R4.64] ;  /* 0x0300000004e2dfae */ /* 0x000fe2000b981a16 */
[----:B------:R-:W-:-:S02]  /*2120*/  IMAD.U32 R221, RZ, RZ, UR17 ;  /* 0x00000011ffdd7e24 */ /* 0x000fc4000f8e00ff */
[----:B------:R-:W-:Y:S01]  /*2130*/  LEA.HI.X R222, R24, UR7, R13, 0x1, P1 ;  /* 0x0000000718de7c11 */ /* 0x000fe200088f0c0d */
[----:B------:R-:W-:Y:S01]  /*2140*/  @!P5 LDGSTS.E.BYPASS.LTC128B.128 [R226+0x7000], desc[UR22][R4.64+0x80] ;  /* 0x0700008004e2dfae */ /* 0x000fe2000b981a16 */
[----:B------:R-:W-:Y:S01]  /*2150*/  LOP3.LUT R201, R200, 0x6, RZ, 0xc0, !PT ;  /* 0x00000006c8c97812 */ /* 0x000fe200078ec0ff */
[----:B------:R-:W-:Y:S02]  /*2160*/  IMAD.U32 R219, RZ, RZ, UR21 ;  /* 0x00000015ffdb7e24 */ /* 0x000fe4000f8e00ff */
[----:B------:R-:W-:Y:S04]  /*2170*/  @!P5 LDGSTS.E.BYPASS.LTC128B.128 [R226+0xb000], desc[UR22][R4.64+0x100] ;  /* 0x0b00010004e2dfae */ /* 0x000fe8000b981a16 */
[----:B------:R1:W-:Y:S04]  /*2180*/  @!P5 LDGSTS.E.BYPASS.LTC128B.128 [R226+0xf000], desc[UR22][R4.64+0x180] ;  /* 0x0f00018004e2dfae */ /* 0x0003e8000b981a16 */
[----:B------:R-:W-:Y:S04]  /*2190*/  @!P4 LDGSTS.E.BYPASS.LTC128B.128 [R226+0x10000], desc[UR22][R26.64] ;  /* 0x100000001ae2cfae */ /* 0x000fe8000b981a16 */
        /* <DEDUP_REMOVED lines=8> */
[----:B-1----:R-:W-:-:S03]  /*2220*/  IMAD.U32 R5, RZ, RZ, UR9 ;  /* 0x00000009ff057e24 */ /* 0x002fc6000f8e00ff */
[----:B------:R-:W-:Y:S01]  /*2230*/  @!P3 LDGSTS.E.BYPASS.LTC128B.128 [R226+0x15000], desc[UR22][R10.64+0x100] ;  /* 0x150001000ae2bfae */ /* 0x000fe2000b981a16 */
[----:B------:R-:W-:-:S03]  /*2240*/  IMAD.SHL.U32 R4, R180, 0x20, RZ ;  /* 0x00000020b4047824 */ /* 0x000fc600078e00ff */
[----:B------:R1:W-:Y:S01]  /*2250*/  @!P3 LDGSTS.E.BYPASS.LTC128B.128 [R226+0x17000], desc[UR22][R10.64+0x180] ;  /* 0x170001800ae2bfae */ /* 0x0003e2000b981a16 */
[----:B------:R-:W-:Y:S02]  /*2260*/  @!P2 LEA.HI.X R5, R8, UR31, R5, 0x5, P0 ;  /* 0x0000001f0805ac11 */ /* 0x000fe400080f2c05 */
[----:B------:R-:W-:Y:S01]  /*2270*/  LOP3.LUT R4, R7, 0x7c00, R4, 0xf8, !PT ;  /* 0x00007c0007047812 */ /* 0x000fe200078ef804 */
[----:B------:R-:W0:Y:S01]  /*2280*/  LDGDEPBAR ;  /* 0x00000000000079af */ /* 0x000e220000000000 */
[----:B------:R-:W-:Y:S01]  /*2290*/  IMAD.U32 R7, RZ, RZ, UR33 ;  /* 0x00000021ff077e24 */ /* 0x000fe2000f8e00ff */
[----:B------:R-:W-:Y:S02]  /*22a0*/  LOP3.LUT R7, R180, 0x8, RZ, 0xc0, !PT ;  /* 0x00000008b4077812 */ /* 0x000fe400078ec0ff */
[----:B------:R-:W-:Y:S02]  /*22b0*/  IMAD.IADD R4, R77, 0x1, R4 ;  /* 0x000000014d047824 */ /* 0x000fe400078e0204 */
[----:B------:R-:W-:-:S03]  /*22c0*/  LOP3.LUT R8, R176, R7, RZ, 0x3c, !PT ;  /* 0x00000007b0087212 */ /* 0x000fc600078e3cff */
[----:B------:R-:W-:Y:S02]  /*22d0*/  LEA R85, R4, UR5, 0x1 ;  /* 0x0000000504557c11 */ /* 0x000fe4000f8e08ff */
[----:B------:R-:W-:-:S04]  /*22e0*/  IMAD R83, R8, 0x2, R83 ;  /* 0x0000000208537824 */ /* 0x000fc800078e0253 */
[----:B------:R-:W-:Y:S01]  /*22f0*/  VIADD R203, R83, UR5 ;  /* 0x0000000553cb7c36 */ /* 0x000fe20008000000 */
[----:B-1----:R-:W-:Y:S01]  /*2300*/  @!P4 LEA R10, P0, R6, R223, 0x1 ;  /* 0x000000df060ac211 */ /* 0x002fe200078008ff */
[----:B------:R-:W-:-:S04]  /*2310*/  DEPBAR.LE SB0, 0x0 ;  /* 0x000080000000791a */ /* 0x000fc80000000000 */
[----:B------:R-:W-:Y:S01]  /*2320*/  @!P4 LEA.HI.X R11, R6, R222, R9, 0x1, P0 ;  /* 0x000000de060bc211 */ /* 0x000fe200000f0c09 */
[----:B------:R-:W-:Y:S01]  /*2330*/  BAR.SYNC.DEFER_BLOCKING 0x0 ;  /* 0x0000000000007b1d */ /* 0x000fe20000010000 */
[----:B------:R-:W-:-:S04]  /*2340*/  @!P2 LEA R6, P0, R2, R223, 0x1 ;  /* 0x000000df0206a211 */ /* 0x000fc800078008ff */
[----:B------:R-:W-:Y:S02]  /*2350*/  @!P2 LEA.HI.X R7, R2, R222, R5, 0x1, P0 ;  /* 0x000000de0207a211 */ /* 0x000fe400000f0c05 */
[----:B------:R-:W-:-:S04]  /*2360*/  LOP3.LUT R2, R180, 0x4, RZ, 0xc0, !PT ;  /* 0x00000004b4027812 */ /* 0x000fc800078ec0ff */
[----:B------:R-:W-:-:S04]  /*2370*/  ISETP.NE.AND P0, PT, R2, RZ, PT ;  /* 0x000000ff0200720c */ /* 0x000fc80003f05270 */
        /* <DEDUP_REMOVED lines=25> */
[----:B------:R-:W-:-:S03]  /*2510*/  LOP3.LUT P2, RZ, R180, 0x2, RZ, 0xc0, !PT ;  /* 0x00000002b4ff7812 */ /* 0x000fc6000784c0ff */
[----:B------:R-:W-:Y:S01]  /*2520*/  LDSM.16.M88.4 R60, [R85] ;  /* 0x00000000553c783b */ /* 0x000fe20000000200 */
[----:B------:R-:W-:-:S03]  /*2530*/  SEL R182, R216, 0xffffffe0, !P2 ;  /* 0xffffffe0d8b67807 */ /* 0x000fc60005000000 */
[----:B------:R-:W3:Y:S02]  /*2540*/  LDSM.16.M88.4 R32, [R83+UR5+0x10000] ;  /* 0x010000055320783b */ /* 0x000ee40008000200 */
[--C-:B------:R-:W-:Y:S02]  /*2550*/  IMAD.IADD R82, R85, 0x1, R182.reuse ;  /* 0x0000000155527824 */ /* 0x100fe400078e02b6 */
[----:B------:R-:W-:Y:S01]  /*2560*/  IMAD.IADD R79, R203, 0x1, R182 ;  /* 0x00000001cb4f7824 */ /* 0x000fe200078e02b6 */
[----:B------:R-:W4:Y:S01]  /*2570*/  LDSM.16.M88.4 R24, [R83+UR5+0x10800] ;  /* 0x010800055318783b */ /* 0x000f220008000200 */
[C---:B------:R-:W-:Y:S02]  /*2580*/  IMAD.IADD R80, R182.reuse, 0x1, R81 ;  /* 0x00000001b6507824 */ /* 0x040fe400078e0251 */
[----:B------:R-:W-:Y:S01]  /*2590*/  IMAD.IADD R78, R182, 0x1, R2 ;  /* 0x00000001b64e7824 */ /* 0x000fe200078e0202 */
[----:B------:R-:W5:Y:S04]  /*25a0*/  LDSM.16.M88.4 R16, [R83+UR5+0x11000] ;  /* 0x011000055310783b */ /* 0x000f680008000200 */
[----:B------:R-:W5:Y:S04]  /*25b0*/  LDSM.16.M88.4 R12, [R83+UR5+0x11800] ;  /* 0x01180005530c783b */ /* 0x000f680008000200 */
[----:B-1----:R-:W-:Y:S04]  /*25c0*/  LDSM.16.M88.4 R8, [R82] ;  /* 0x000000005208783b */ /* 0x002fe80000000200 */
[----:B------:R-:W1:Y:S04]  /*25d0*/  LDSM.16.M88.4 R40, [R79+0x10000] ;  /* 0x010000004f28783b */ /* 0x000e680000000200 */
[----:B--2---:R-:W2:Y:S04]  /*25e0*/  LDSM.16.M88.4 R4, [R79+0x10800] ;  /* 0x010800004f04783b */ /* 0x004ea80000000200 */
[----:B------:R-:W2:Y:S04]  /*25f0*/  LDSM.16.M88.4 R56, [R79+0x11000] ;  /* 0x011000004f38783b */ /* 0x000ea80000000200 */
[----:B------:R-:W-:Y:S04]  /*2600*/  LDSM.16.M88.4 R52, [R2+0x10800] ;  /* 0x010800000234783b */ /* 0x000fe80000000200 */
[----:B------:R-:W-:Y:S01]  /*2610*/  LDSM.16.M88.4 R48, [R2+0x11000] ;  /* 0x011000000230783b */ /* 0x000fe20000000200 */
[C---:B---3--:R-:W-:Y:S03]  /*2620*/  HMMA.16816.F32 R36, R60.reuse, R32, RZ ;  /* 0x000000203c24723c */ /* 0x048fe600000018ff */
[----:B------:R-:W-:Y:S04]  /*2630*/  LDSM.16.M88.4 R72, [R2+0x10000] ;  /* 0x010000000248783b */ /* 0x000fe80000000200 */
[----:B------:R-:W-:Y:S01]  /*2640*/  LDSM.16.M88.4 R44, [R2+0x11800] ;  /* 0x01180000022c783b */ /* 0x000fe20000000200 */
[C---:B------:R-:W-:Y:S03]  /*2650*/  HMMA.16816.F32 R32, R60.reuse, R34, RZ ;  /* 0x000000223c20723c */ /* 0x040fe600000018ff */
[----:B------:R-:W-:Y:S04]  /*2660*/  LDSM.16.M88.4 R68, [R78+0x10000] ;  /* 0x010000004e44783b */ /* 0x000fe80000000200 */
[----:B------:R-:W0:Y:S01]  /*2670*/  LDGDEPBAR ;  /* 0x00000000000079af */ /* 0x000e220000000000 */
[C---:B----4-:R-:W-:Y:S08]  /*2680*/  HMMA.16816.F32 R28, R60.reuse, R24, RZ ;  /* 0x000000183c1c723c */ /* 0x050ff000000018ff */
[C---:B-----5:R-:W-:Y:S08]  /*2690*/  HMMA.16816.F32 R20, R60.reuse, R16, RZ ;  /* 0x000000103c14723c */ /* 0x060ff000000018ff */
[C---:B------:R-:W-:Y:S08]  /*26a0*/  HMMA.16816.F32 R24, R60.reuse, R26, RZ ;  /* 0x0000001a3c18723c */ /* 0x040ff000000018ff */
[C---:B------:R-:W-:Y:S08]  /*26b0*/  HMMA.16816.F32 R16, R60.reuse, R18, RZ ;  /* 0x000000123c10723c */ /* 0x040ff000000018ff */
[C---:B------:R-:W-:Y:S08]  /*26c0*/  HMMA.16816.F32 R64, R60.reuse, R12, RZ ;  /* 0x0000000c3c40723c */ /* 0x040ff000000018ff */
[----:B------:R-:W-:Y:S01]  /*26d0*/  HMMA.16816.F32 R60, R60, R14, RZ ;  /* 0x0000000e3c3c723c */ /* 0x000fe200000018ff */
[----:B------:R-:W3:Y:S07]  /*26e0*/  LDSM.16.M88.4 R12, [R79+0x11800] ;  /* 0x011800004f0c783b */ /* 0x000eee0000000200 */
[C---:B-1----:R-:W-:Y:S08]  /*26f0*/  HMMA.16816.F32 R36, R8.reuse, R40, R36 ;  /* 0x000000280824723c */ /* 0x042ff00000001824 */
[C---:B------:R-:W-:Y:S01]  /*2700*/  HMMA.16816.F32 R32, R8.reuse, R42, R32 ;  /* 0x0000002a0820723c */ /* 0x040fe20000001820 */
[----:B------:R-:W1:Y:S07]  /*2710*/  LDSM.16.M88.4 R40, [R81] ;  /* 0x000000005128783b */ /* 0x000e6e0000000200 */
[C---:B--2---:R-:W-:Y:S08]  /*2720*/  HMMA.16816.F32 R28, R8.reuse, R4, R28 ;  /* 0x00000004081c723c */ /* 0x044ff0000000181c */
[C---:B------:R-:W-:Y:S01]  /*2730*/  HMMA.16816.F32 R24, R8.reuse, R6, R24 ;  /* 0x000000060818723c */ /* 0x040fe20000001818 */
[----:B------:R-:W2:Y:S07]  /*2740*/  LDSM.16.M88.4 R4, [R80] ;  /* 0x000000005004783b */ /* 0x000eae0000000200 */
[C---:B------:R-:W-:Y:S08]  /*2750*/  HMMA.16816.F32 R20, R8.reuse, R56, R20 ;  /* 0x000000380814723c */ /* 0x040ff00000001814 */
[C---:B------:R-:W-:Y:S01]  /*2760*/  HMMA.16816.F32 R16, R8.reuse, R58, R16 ;  /* 0x0000003a0810723c */ /* 0x040fe20000001810 */
[----:B------:R-:W4:Y:S07]  /*2770*/  LDSM.16.M88.4 R56, [R78+0x10800] ;  /* 0x010800004e38783b */ /* 0x000f2e0000000200 */
[C---:B---3--:R-:W-:Y:S08]  /*2780*/  HMMA.16816.F32 R64, R8.reuse, R12, R64 ;  /* 0x0000000c0840723c */ /* 0x048ff00000001840 */
[----:B------:R-:W-:Y:S01]  /*2790*/  HMMA.16816.F32 R60, R8, R14, R60 ;  /* 0x0000000e083c723c */ /* 0x000fe2000000183c */
[----:B------:R-:W3:Y:S04]  /*27a0*/  LDSM.16.M88.4 R12, [R78+0x11000] ;  /* 0x011000004e0c783b */ /* 0x000ee80000000200 */
        /* <DEDUP_REMOVED lines=19> */
[----:B------:R-:W2:Y:S07]  /*28e0*/  LDSM.16.M88.4 R56, [R83+UR5+0x13800] ;  /* 0x013800055338783b */ /* 0x000eae0008000200 */
[C---:B---3--:R-:W-:Y:S08]  /*28f0*/  HMMA.16816.F32 R20, R4.reuse, R12, R20 ;  /* 0x0000000c0414723c */ /* 0x048ff00000001814 */
        /* <DEDUP_REMOVED lines=43> */
[----:B------:R-:W-:Y:S04]  /*2bb0*/  LDSM.16.M88.4 R40, [R85+0x8000] ;  /* 0x008000005528783b */ /* 0x000fe80000000200 */
[----:B------:R-:W-:Y:S03]  /*2bc0*/  LDSM.16.M88.4 R48, [R83+UR5+0x15000] ;  /* 0x015000055330783b */ /* 0x000fe60008000200 */
[C---:B---3--:R-:W-:Y:S01]  /*2bd0*/  HMMA.16816.F32 R36, R12.reuse, R8, R36 ;  /* 0x000000080c24723c */ /* 0x048fe20000001824 */
        /* <DEDUP_REMOVED lines=88> */
[----:B------:R-:W1:Y:S07]  /*3160*/  LDSM.16.M88.4 R4, [R78+0x17800] ;  /* 0x017800004e04783b */ /* 0x000e6e0000000200 */
[----:B------:R-:W-:Y:S08]  /*3170*/  HMMA.16816.F32 R64, R68, R48, R64 ;  /* 0x000000304440723c */ /* 0x000ff00000001840 */
[----:B--2---:R-:W-:Y:S01]  /*3180*/  HMMA.16816.F32 R28, R8, R40, R28 ;  /* 0x00000028081c723c */ /* 0x004fe2000000181c */
[----:B------:R-:W2:Y:S07]  /*3190*/  S2R R40, SR_CTAID.X ;  /* 0x0000000000287919 */ /* 0x000eae0000002500 */
[----:B------:R-:W-:Y:S01]  /*31a0*/  HMMA.16816.F32 R60, R68, R50, R60 ;  /* 0x00000032443c723c */ /* 0x000fe2000000183c */
[----:B------:R-:W5:Y:S01]  /*31b0*/  LDSM.16.M88.4 R48, [R78+0x17000] ;  /* 0x017000004e30783b */ /* 0x000f620000000200 */
[----:B------:R-:W-:-:S06]  /*31c0*/  DEPBAR.LE SB0, 0x0 ;  /* 0x000080000000791a */ /* 0x000fcc0000000000 */
[C---:B---3--:R-:W-:Y:S08]  /*31d0*/  HMMA.16816.F32 R64, R8.reuse, R44, R64 ;  /* 0x0000002c0840723c */ /* 0x048ff00000001840 */
[C---:B----4-:R-:W-:Y:S08]  /*31e0*/  HMMA.16816.F32 R20, R8.reuse, R12, R20 ;  /* 0x0000000c0814723c */ /* 0x050ff00000001814 */
[C---:B------:R-:W-:Y:S08]  /*31f0*/  HMMA.16816.F32 R24, R8.reuse, R42, R24 ;  /* 0x0000002a0818723c */ /* 0x040ff00000001818 */
[C---:B------:R-:W-:Y:S08]  /*3200*/  HMMA.16816.F32 R16, R8.reuse, R14, R16 ;  /* 0x0000000e0810723c */ /* 0x040ff00000001810 */
[----:B------:R-:W-:Y:S01]  /*3210*/  HMMA.16816.F32 R60, R8, R46, R60 ;  /* 0x0000002e083c723c */ /* 0x000fe2000000183c */
[----:B------:R-:W-:-:S02]  /*3220*/  SHF.R.U32.HI R8, RZ, 0x2, R180 ;  /* 0x00000002ff087819 */ /* 0x000fc400000116b4 */
[----:B------:R-:W-:Y:S02]  /*3230*/  LOP3.LUT R9, R181, 0x1f0, RZ, 0xc0, !PT ;  /* 0x000001f0b5097812 */ /* 0x000fe400078ec0ff */
[----:B------:R-:W-:-:S03]  /*3240*/  LOP3.LUT R8, R8, 0x7, RZ, 0xc0, !PT ;  /* 0x0000000708087812 */ /* 0x000fc600078ec0ff */
[----:B------:R-:W-:Y:S01]  /*3250*/  HMMA.16816.F32 R36, R80, R56, R36 ;  /* 0x000000385024723c */ /* 0x000fe20000001824 */
[----:B--2---:R-:W-:-:S04]  /*3260*/  IMAD R9, R40, 0x80, R9 ;  /* 0x0000008028097824 */ /* 0x004fc800078e0209 */
[----:B------:R-:W-:-:S03]  /*3270*/  IMAD.IADD R220, R8, 0x1, R9 ;  /* 0x0000000108dc7824 */ /* 0x000fc600078e0209 */
[----:B------:R-:W-:Y:S02]  /*3280*/  HMMA.16816.F32 R32, R80, R58, R32 ;  /* 0x0000003a5020723c */ /* 0x000fe40000001820 */
[----:B------:R-:W-:-:S05]  /*3290*/  IADD3 R221, PT, PT, R220, UR21, -R221 ;  /* 0x00000015dcdd7c10 */ /* 0x000fca000fffe8dd */
[----:B------:R-:W-:Y:S01]  /*32a0*/  VIADD R166, R221, 0x8 ;  /* 0x00000008dda67836 */ /* 0x000fe20000000000 */
[----:B-1----:R-:W-:Y:S01]  /*32b0*/  HMMA.16816.F32 R64, R80, R4, R64 ;  /* 0x000000045040723c */ /* 0x002fe20000001840 */
[----:B------:R-:W-:Y:S01]  /*32c0*/  IMAD.U32 R5, RZ, RZ, UR18 ;  /* 0x00000012ff057e24 */ /* 0x000fe2000f8e00ff */
[----:B------:R-:W-:-:S04]  /*32d0*/  LOP3.LUT R4, R201, UR4, RZ, 0xfc, !PT ;  /* 0x00000004c9047c12 */ /* 0x000fc8000f8efcff */
[----:B------:R-:W-:Y:S01]  /*32e0*/  IADD3 R220, PT, PT, R220, 0x1, R5 ;  /* 0x00000001dcdc7810 */ /* 0x000fe20007ffe005 */
[C---:B------:R-:W-:Y:S01]  /*32f0*/  VIADD R47, R4.reuse, 0x8 ;  /* 0x00000008042f7836 */ /* 0x040fe20000000000 */
[C---:B------:R-:W-:Y:S01]  /*3300*/  HMMA.16816.F32 R28, R80.reuse, R52, R28 ;  /* 0x00000034501c723c */ /* 0x040fe2000000181c */
[C---:B------:R-:W-:Y:S01]  /*3310*/  ISETP.GT.AND P1, PT, R221.reuse, R4, PT ;  /* 0x00000004dd00720c */ /* 0x040fe20003f24270 */
[----:B------:R-:W-:Y:S01]  /*3320*/  VIADD R46, R4, 0x9 ;  /* 0x00000009042e7836 */ /* 0x000fe20000000000 */
[----:B------:R-:W-:Y:S01]  /*3330*/  VIADDMNMX R219, R220, 0x8, R219, PT ;  /* 0x00000008dcdb7846 */ /* 0x000fe200038001db */
[----:B------:R-:W-:Y:S01]  /*3340*/  VIADD R44, R4, 0x10 ;  /* 0x00000010042c7836 */ /* 0x000fe20000000000 */
[----:B------:R-:W-:Y:S01]  /*3350*/  VIMNMX R220, PT, PT, R220, UR21, PT ;  /* 0x00000015dcdc7c48 */ /* 0x000fe2000bfe0100 */
[----:B------:R-:W-:Y:S01]  /*3360*/  VIADD R42, R4, 0x11 ;  /* 0x00000011042a7836 */ /* 0x000fe20000000000 */
[----:B------:R-:W-:Y:S01]  /*3370*/  FSEL R36, R36, -INF , !P1 ;  /* 0xff80000024247808 */ /* 0x000fe20004800000 */
[C---:B-----5:R-:W-:Y:S01]  /*3380*/  HMMA.16816.F32 R20, R80.reuse, R48, R20 ;  /* 0x000000305014723c */ /* 0x060fe20000001814 */
[C---:B------:R-:W-:Y:S01]  /*3390*/  VIADD R48, R4.reuse, 0x1 ;  /* 0x0000000104307836 */ /* 0x040fe20000000000 */
[C---:B------:R-:W-:Y:S01]  /*33a0*/  ISETP.GT.AND P1, PT, R221.reuse, R47, PT ;  /* 0x0000002fdd00720c */ /* 0x040fe20003f24270 */
[C---:B------:R-:W-:Y:S01]  /*33b0*/  VIADD R15, R4.reuse, 0x19 ;  /* 0x00000019040f7836 */ /* 0x040fe20000000000 */
[C---:B------:R-:W-:Y:S01]  /*33c0*/  ISETP.GE.AND P6, PT, R4.reuse, R220, PT ;  /* 0x000000dc0400720c */ /* 0x040fe20003fc6270 */
[C---:B------:R-:W-:Y:S01]  /*33d0*/  VIADD R5, R4.reuse, 0x20 ;  /* 0x0000002004057836 */ /* 0x040fe20000000000 */
[----:B------:R-:W-:Y:S01]  /*33e0*/  ISETP.GT.AND P4, PT, R221, R48, PT ;  /* 0x00000030dd00720c */ /* 0x000fe20003f84270 */
[----:B------:R-:W-:Y:S01]  /*33f0*/  VIADD R11, R4, 0x21 ;  /* 0x00000021040b7836 */ /* 0x000fe20000000000 */
[C---:B------:R-:W-:Y:S01]  /*3400*/  HMMA.16816.F32 R24, R80.reuse, R54, R24 ;  /* 0x000000365018723c */ /* 0x040fe20000001818 */
[----:B------:R-:W-:Y:S01]  /*3410*/  FSEL R32, R32, -INF , !P1 ;  /* 0xff80000020207808 */ /* 0x000fe20004800000 */
[C---:B------:R-:W-:Y:S01]  /*3420*/  VIADD R14, R4.reuse, 0x28 ;  /* 0x00000028040e7836 */ /* 0x040fe20000000000 */
[----:B------:R-:W-:Y:S01]  /*3430*/  FSEL R37, R37, -INF , !P4 ;  /* 0xff80000025257808 */ /* 0x000fe20006000000 */
[C---:B------:R-:W-:Y:S01]  /*3440*/  VIADD R12, R4.reuse, 0x29 ;  /* 0x00000029040c7836 */ /* 0x040fe20000000000 */
[C---:B------:R-:W-:Y:S01]  /*3450*/  ISETP.GT.AND P4, PT, R221.reuse, R46, PT ;  /* 0x0000002edd00720c */ /* 0x040fe20003f84270 */
[----:B------:R-:W-:Y:S01]  /*3460*/  VIADD R10, R4, 0x30 ;  /* 0x00000030040a7836 */ /* 0x000fe20000000000 */
[----:B------:R-:W-:Y:S01]  /*3470*/  ISETP.GE.AND P5, PT, R48, R220, PT ;  /* 0x000000dc3000720c */ /* 0x000fe20003fa6270 */
[C---:B------:R-:W-:Y:S01]  /*3480*/  HMMA.16816.F32 R60, R80.reuse, R6, R60 ;  /* 0x00000006503c723c */ /* 0x040fe2000000183c */
[----:B------:R-:W-:Y:S01]  /*3490*/  VIADD R7, R4, 0x18 ;  /* 0x0000001804077836 */ /* 0x000fe20000000000 */
[----:B------:R-:W-:Y:S01]  /*34a0*/  FSEL R45, R36, -INF , !P6 ;  /* 0xff800000242d7808 */ /* 0x000fe20007000000 */
[C---:B------:R-:W-:Y:S01]  /*34b0*/  VIADD R8, R4.reuse, 0x31 ;  /* 0x0000003104087836 */ /* 0x040fe20000000000 */
[----:B------:R-:W-:Y:S01]  /*34c0*/  ISETP.GT.AND P1, PT, R221, R44, PT ;  /* 0x0000002cdd00720c */ /* 0x000fe20003f24270 */
[----:B------:R-:W-:Y:S01]  /*34d0*/  VIADD R6, R4, 0x38 ;  /* 0x0000003804067836 */ /* 0x000fe20000000000 */
[----:B------:R-:W-:Y:S01]  /*34e0*/  BAR.SYNC.DEFER_BLOCKING 0x0 ;  /* 0x0000000000007b1d */ /* 0x000fe20000010000 */
[----:B------:R-:W-:Y:S01]  /*34f0*/  ISETP.GE.AND P6, PT, R47, R220, PT ;  /* 0x000000dc2f00720c */ /* 0x000fe20003fc6270 */
[----:B------:R-:W-:Y:S01]  /*3500*/  HMMA.16816.F32 R16, R80, R50, R16 ;  /* 0x000000325010723c */ /* 0x000fe20000001810 */
[----:B------:R-:W-:-:S02]  /*3510*/  FSEL R33, R33, -INF , !P4 ;  /* 0xff80000021217808 */ /* 0x000fc40006000000 */
[----:B------:R-:W-:Y:S02]  /*3520*/  FSEL R43, R37, -INF , !P5 ;  /* 0xff800000252b7808 */ /* 0x000fe40006800000 */
[C---:B------:R-:W-:Y:S02]  /*3530*/  ISETP.GT.AND P4, PT, R221.reuse, R42, PT ;  /* 0x0000002add00720c */ /* 0x040fe40003f84270 */
[----:B------:R-:W-:Y:S02]  /*3540*/  FSEL R28, R28, -INF , !P1 ;  /* 0xff8000001c1c7808 */ /* 0x000fe40004800000 */
[----:B------:R-:W-:Y:S02]  /*3550*/  ISETP.GE.AND P5, PT, R46, R220, PT ;  /* 0x000000dc2e00720c */ /* 0x000fe40003fa6270 */
[----:B------:R-:W-:Y:S02]  /*3560*/  FSEL R41, R32, -INF , !P6 ;  /* 0xff80000020297808 */ /* 0x000fe40007000000 */
[----:B------:R-:W-:-:S02]  /*3570*/  ISETP.GT.AND P1, PT, R221, R7, PT ;  /* 0x00000007dd00720c */ /* 0x000fc40003f24270 */
[----:B------:R-:W-:Y:S02]  /*3580*/  ISETP.GE.AND P6, PT, R44, R220, PT ;  /* 0x000000dc2c00720c */ /* 0x000fe40003fc6270 */
[----:B------:R-:W-:Y:S02]  /*3590*/  FSEL R29, R29, -INF , !P4 ;  /* 0xff8000001d1d7808 */ /* 0x000fe40006000000 */
[----:B------:R-:W-:Y:S02]  /*35a0*/  FSEL R37, R33, -INF , !P5 ;  /* 0xff80000021257808 */ /* 0x000fe40006800000 */
[----:B------:R-:W-:Y:S02]  /*35b0*/  ISETP.GT.AND P4, PT, R221, R15, PT ;  /* 0x0000000fdd00720c */ /* 0x000fe40003f84270 */
[----:B------:R-:W-:Y:S02]  /*35c0*/  FSEL R13, R24, -INF , !P1 ;  /* 0xff800000180d7808 */ /* 0x000fe40004800000 */
[----:B------:R-:W-:-:S02]  /*35d0*/  FSEL R33, R28, -INF , !P6 ;  /* 0xff8000001c217808 */ /* 0x000fc40007000000 */
[----:B------:R-:W-:Y:S02]  /*35e0*/  ISETP.GT.AND P1, PT, R221, R5, PT ;  /* 0x00000005dd00720c */ /* 0x000fe40003f24270 */
[-C--:B------:R-:W-:Y:S02]  /*35f0*/  ISETP.GE.AND P6, PT, R7, R220.reuse, PT ;  /* 0x000000dc0700720c */ /* 0x080fe40003fc6270 */
[----:B------:R-:W-:Y:S02]  /*3600*/  FSEL R9, R25, -INF , !P4 ;  /* 0xff80000019097808 */ /* 0x000fe40006000000 */
[----:B------:R-:W-:Y:S02]  /*3610*/  ISETP.GE.AND P5, PT, R42, R220, PT ;  /* 0x000000dc2a00720c */ /* 0x000fe40003fa6270 */
[----:B------:R-:W-:Y:S02]  /*3620*/  ISETP.GT.AND P4, PT, R221, R11, PT ;  /* 0x0000000bdd00720c */ /* 0x000fe40003f84270 */
[----:B------:R-:W-:-:S02]  /*3630*/  FSEL R20, R20, -INF , !P1 ;  /* 0xff80000014147808 */ /* 0x000fc40004800000 */
[----:B------:R-:W-:Y:S02]  /*3640*/  FSEL R13, R13, -INF , !P6 ;  /* 0xff8000000d0d7808 */ /* 0x000fe40007000000 */
[----:B------:R-:W-:Y:S02]  /*3650*/  ISETP.GT.AND P1, PT, R221, R14, PT ;  /* 0x0000000edd00720c */ /* 0x000fe40003f24270 */
[-C--:B------:R-:W-:Y:S02]  /*3660*/  ISETP.GE.AND P6, PT, R5, R220.reuse, PT ;  /* 0x000000dc0500720c */ /* 0x080fe40003fc6270 */
[----:B------:R-:W-:Y:S02]  /*3670*/  FSEL R29, R29, -INF , !P5 ;  /* 0xff8000001d1d7808 */ /* 0x000fe40006800000 */
[----:B------:R-:W-:Y:S02]  /*3680*/  FSEL R21, R21, -INF , !P4 ;  /* 0xff80000015157808 */ /* 0x000fe40006000000 */
[----:B------:R-:W-:-:S02]  /*3690*/  ISETP.GE.AND P5, PT, R15, R220, PT ;  /* 0x000000dc0f00720c */ /* 0x000fc40003fa6270 */
[C---:B------:R-:W-:Y:S02]  /*36a0*/  ISETP.GT.AND P4, PT, R221.reuse, R12, PT ;  /* 0x0000000cdd00720c */ /* 0x040fe40003f84270 */
[----:B------:R-:W-:Y:S02]  /*36b0*/  FSEL R16, R16, -INF , !P1 ;  /* 0xff80000010107808 */ /* 0x000fe40004800000 */
[----:B------:R-:W-:Y:S02]  /*36c0*/  FSEL R249, R20, -INF , !P6 ;  /* 0xff80000014f97808 */ /* 0x000fe40007000000 */
[----:B------:R-:W-:Y:S02]  /*36d0*/  ISETP.GT.AND P1, PT, R221, R10, PT ;  /* 0x0000000add00720c */ /* 0x000fe40003f24270 */
[----:B------:R-:W-:Y:S02]  /*36e0*/  ISETP.GE.AND P6, PT, R14, R220, PT ;  /* 0x000000dc0e00720c */ /* 0x000fe40003fc6270 */
[----:B------:R-:W-:-:S02]  /*36f0*/  ISETP.GT.AND P0, PT, R166, R4, PT ;  /* 0x00000004a600720c */ /* 0x000fc40003f04270 */
[C---:B------:R-:W-:Y:S01]  /*3700*/  ISETP.GE.AND P3, PT, R4.reuse, R219, PT ;  /* 0x000000db0400720c */ /* 0x040fe20003f66270 */
[----:B------:R-:W-:Y:S01]  /*3710*/  VIADD R4, R4, 0x39 ;  /* 0x0000003904047836 */ /* 0x000fe20000000000 */
[----:B------:R-:W-:Y:S02]  /*3720*/  FSEL R9, R9, -INF , !P5 ;  /* 0xff80000009097808 */ /* 0x000fe40006800000 */
        /* <DEDUP_REMOVED lines=10> */
[----:B------:R-:W-:Y:S02]  /*37d0*/  ISETP.GT.AND P4, PT, R221, R4, PT ;  /* 0x00000004dd00720c */ /* 0x000fe40003f84270 */
[----:B------:R-:W-:Y:S02]  /*37e0*/  FSEL R60, R60, -INF , !P1 ;  /* 0xff8000003c3c7808 */ /* 0x000fe40004800000 */
[----:B------:R-:W-:Y:S02]  /*37f0*/  FSEL R241, R64, -INF , !P6 ;  /* 0xff80000040f17808 */ /* 0x000fe40007000000 */
[----:B------:R-:W-:Y:S02]  /*3800*/  ISETP.GT.AND P1, PT, R166, R48, PT ;  /* 0x00000030a600720c */ /* 0x000fe40003f24270 */
[----:B------:R-:W-:Y:S02]  /*3810*/  ISETP.GE.AND P6, PT, R6, R220, PT ;  /* 0x000000dc0600720c */ /* 0x000fe40003fc6270 */
[----:B------:R-:W-:-:S02]  /*3820*/  FSEL R21, R38, -INF , !P0 ;  /* 0xff80000026157808 */ /* 0x000fc40004000000 */
[----:B------:R-:W-:Y:S02]  /*3830*/  ISETP.GT.AND P0, PT, R166, R46, PT ;  /* 0x0000002ea600720c */ /* 0x000fe40003f04270 */
[----:B------:R-:W-:Y:S02]  /*3840*/  FSEL R207, R17, -INF , !P5 ;  /* 0xff80000011cf7808 */ /* 0x000fe40006800000 */
[----:B------:R-:W-:Y:S02]  /*3850*/  FSEL R61, R61, -INF , !P4 ;  /* 0xff8000003d3d7808 */ /* 0x000fe40006000000 */
[----:B------:R-:W-:Y:S02]  /*3860*/  ISETP.GE.AND P5, PT, R8, R220, PT ;  /* 0x000000dc0800720c */ /* 0x000fe40003fa6270 */
[----:B------:R-:W-:Y:S02]  /*3870*/  ISETP.GT.AND P4, PT, R166, R47, PT ;  /* 0x0000002fa600720c */ /* 0x000fe40003f84270 */
[----:B------:R-:W-:-:S02]  /*3880*/  FSEL R25, R39, -INF , !P1 ;  /* 0xff80000027197808 */ /* 0x000fc40004800000 */
[----:B------:R-:W-:Y:S02]  /*3890*/  FSEL R235, R60, -INF , !P6 ;  /* 0xff8000003ceb7808 */ /* 0x000fe40007000000 */
[----:B------:R-:W-:Y:S02]  /*38a0*/  ISETP.GT.AND P1, PT, R166, R44, PT ;  /* 0x0000002ca600720c */ /* 0x000fe40003f24270 */
[----:B------:R-:W-:Y:S02]  /*38b0*/  ISETP.GE.AND P6, PT, R48, R219, PT ;  /* 0x000000db3000720c */ /* 0x000fe40003fc6270 */
[----:B------:R-:W-:Y:S02]  /*38c0*/  FSEL R35, R35, -INF , !P0 ;  /* 0xff80000023237808 */ /* 0x000fe40004000000 */
[----:B------:R-:W-:Y:S02]  /*38d0*/  ISETP.GT.AND P0, PT, R166, R42, PT ;  /* 0x0000002aa600720c */ /* 0x000fe40003f04270 */
[----:B------:R-:W-:-:S02]  /*38e0*/  FSEL R239, R65, -INF , !P5 ;  /* 0xff80000041ef7808 */ /* 0x000fc40006800000 */
[----:B------:R-:W-:Y:S02]  /*38f0*/  FSEL R21, R21, -INF , !P3 ;  /* 0xff80000015157808 */ /* 0x000fe40005800000 */
[----:B------:R-:W-:Y:S02]  /*3900*/  FSEL R34, R34, -INF , !P4 ;  /* 0xff80000022227808 */ /* 0x000fe40006000000 */
[----:B------:R-:W-:Y:S02]  /*3910*/  ISETP.GE.AND P5, PT, R4, R220, PT ;  /* 0x000000dc0400720c */ /* 0x000fe40003fa6270 */
[-C--:B------:R-:W-:Y:S02]  /*3920*/  ISETP.GE.AND P3, PT, R46, R219.reuse, PT ;  /* 0x000000db2e00720c */ /* 0x080fe40003f66270 */
[----:B------:R-:W-:Y:S02]  /*3930*/  ISETP.GE.AND P4, PT, R44, R219, PT ;  /* 0x000000db2c00720c */ /* 0x000fe40003f86270 */
[----:B------:R-:W-:-:S02]  /*3940*/  FSEL R30, R30, -INF , !P1 ;  /* 0xff8000001e1e7808 */ /* 0x000fc40004800000 */
[----:B------:R-:W-:Y:S02]  /*3950*/  FSEL R25, R25, -INF , !P6 ;  /* 0xff80000019197808 */ /* 0x000fe40007000000 */
[C---:B------:R-:W-:Y:S02]  /*3960*/  ISETP.GT.AND P6, PT, R166.reuse, R7, PT ;  /* 0x00000007a600720c */ /* 0x040fe40003fc4270 */
[----:B------:R-:W-:Y:S02]  /*3970*/  FSEL R31, R31, -INF , !P0 ;  /* 0xff8000001f1f7808 */ /* 0x000fe40004000000 */
[----:B------:R-:W-:Y:S02]  /*3980*/  ISETP.GE.AND P1, PT, R7, R219, PT ;  /* 0x000000db0700720c */ /* 0x000fe40003f26270 */
[----:B------:R-:W-:Y:S02]  /*3990*/  ISETP.GT.AND P0, PT, R166, R5, PT ;  /* 0x00000005a600720c */ /* 0x000fe40003f04270 */
[----:B------:R-:W-:-:S02]  /*39a0*/  FSEL R227, R61, -INF , !P5 ;  /* 0xff8000003de37808 */ /* 0x000fc40006800000 */
[----:B------:R-:W-:Y:S02]  /*39b0*/  FSEL R35, R35, -INF , !P3 ;  /* 0xff80000023237808 */ /* 0x000fe40005800000 */
[----:B------:R-:W-:Y:S02]  /*39c0*/  FSEL R7, R30, -INF , !P4 ;  /* 0xff8000001e077808 */ /* 0x000fe40006000000 */
[----:B------:R-:W-:Y:S02]  /*39d0*/  ISETP.GE.AND P5, PT, R47, R219, PT ;  /* 0x000000db2f00720c */ /* 0x000fe40003fa6270 */
[----:B------:R-:W-:Y:S02]  /*39e0*/  ISETP.GT.AND P3, PT, R166, R15, PT ;  /* 0x0000000fa600720c */ /* 0x000fe40003f64270 */
[----:B------:R-:W-:Y:S02]  /*39f0*/  ISETP.GE.AND P4, PT, R15, R219, PT ;  /* 0x000000db0f00720c */ /* 0x000fe40003f86270 */
[----:B------:R-:W-:-:S02]  /*3a00*/  FSEL R15, R26, -INF , !P6 ;  /* 0xff8000001a0f7808 */ /* 0x000fc40007000000 */
[-C--:B------:R-:W-:Y:S02]  /*3a10*/  ISETP.GE.AND P6, PT, R5, R219.reuse, PT ;  /* 0x000000db0500720c */ /* 0x080fe40003fc6270 */
[----:B------:R-:W-:Y:S02]  /*3a20*/  FSEL R22, R22, -INF , !P0 ;  /* 0xff80000016167808 */ /* 0x000fe40004000000 */
[----:B------:R-:W-:Y:S02]  /*3a30*/  FSEL R39, R34, -INF , !P5 ;  /* 0xff80000022277808 */ /* 0x000fe40006800000 */
[----:B------:R-:W-:Y:S02]  /*3a40*/  ISETP.GE.AND P5, PT, R42, R219, PT ;  /* 0x000000db2a00720c */ /* 0x000fe40003fa6270 */
[----:B------:R-:W-:Y:S02]  /*3a50*/  FSEL R27, R27, -INF , !P3 ;  /* 0xff8000001b1b7808 */ /* 0x000fe40005800000 */
[----:B------:R-:W-:-:S02]  /*3a60*/  ISETP.GT.AND P3, PT, R166, R11, PT ;  /* 0x0000000ba600720c */ /* 0x000fc40003f64270 */
[----:B------:R-:W-:Y:S02]  /*3a70*/  FSEL R243, R22, -INF , !P6 ;  /* 0xff80000016f37808 */ /* 0x000fe40007000000 */
[----:B------:R-:W-:Y:S02]  /*3a80*/  ISETP.GT.AND P0, PT, R166, R12, PT ;  /* 0x0000000ca600720c */ /* 0x000fe40003f04270 */
[----:B------:R-:W-:Y:S02]  /*3a90*/  ISETP.GE.AND P6, PT, R12, R219, PT ;  /* 0x000000db0c00720c */ /* 0x000fe40003fc6270 */
[----:B------:R-:W-:Y:S02]  /*3aa0*/  FMNMX3.FTZ R12, R45, R43, R41, !PT ;  /* 0x0000002b2d0c7276 */ /* 0x000fe40007810029 */
[----:B------:R-:W-:Y:S02]  /*3ab0*/  FSEL R5, R31, -INF , !P5 ;  /* 0xff8000001f057808 */ /* 0x000fe40006800000 */
[----:B------:R-:W-:-:S02]  /*3ac0*/  ISETP.GE.AND P5, PT, R11, R219, PT ;  /* 0x000000db0b00720c */ /* 0x000fc40003fa6270 */
[----:B------:R-:W-:Y:S02]  /*3ad0*/  FSEL R23, R23, -INF , !P3 ;  /* 0xff80000017177808 */ /* 0x000fe40005800000 */
[----:B------:R-:W-:Y:S02]  /*3ae0*/  FMNMX3.FTZ R12, R12, R37, R33, !PT ;  /* 0x000000250c0c7276 */ /* 0x000fe40007810021 */
        /* <DEDUP_REMOVED lines=11> */
[----:B------:R-:W-:Y:S02]  /*3ba0*/  FSEL R66, R66, -INF , !P3 ;  /* 0xff80000042427808 */ /* 0x000fe40005800000 */
[----:B------:R-:W-:Y:S02]  /*3bb0*/  ISETP.GT.AND P0, PT, R166, R6, PT ;  /* 0x00000006a600720c */ /* 0x000fe40003f04270 */
[----:B------:R-:W-:Y:S02]  /*3bc0*/  ISETP.GE.AND P3, PT, R6, R219, PT ;  /* 0x000000db0600720c */ /* 0x000fe40003f66270 */
[----:B------:R-:W-:Y:S02]  /*3bd0*/  FMNMX3.FTZ R6, R10, R205, R247, !PT ;  /* 0x000000cd0a067276 */ /* 0x000fe400078100f7 */
[----:B------:R-:W-:-:S02]  /*3be0*/  FSEL R245, R18, -INF , !P4 ;  /* 0xff80000012f57808 */ /* 0x000fc40006000000 */
[----:B------:R-:W-:Y:S02]  /*3bf0*/  ISETP.GT.AND P1, PT, R166, R8, PT ;  /* 0x00000008a600720c */ /* 0x000fe40003f24270 */
[----:B------:R-:W-:Y:S02]  /*3c00*/  ISETP.GE.AND P4, PT, R8, R219, PT ;  /* 0x000000db0800720c */ /* 0x000fe40003f86270 */
[----:B------:R-:W-:Y:S02]  /*3c10*/  FMNMX3.FTZ R8, R21, R25, R39, !PT ;  /* 0x0000001915087276 */ /* 0x000fe40007810027 */
[----:B------:R-:W-:Y:S02]  /*3c20*/  FMNMX3.FTZ R6, R6, R207, R241, !PT ;  /* 0x000000cf06067276 */ /* 0x000fe400078100f1 */
[----:B------:R-:W-:Y:S02]  /*3c30*/  FMNMX3.FTZ R8, R8, R35, R7, !PT ;  /* 0x0000002308087276 */ /* 0x000fe40007810007 */
[----:B------:R-:W-:-:S02]  /*3c40*/  FMNMX3.FTZ R6, R6, R239, R235, !PT ;  /* 0x000000ef06067276 */ /* 0x000fc400078100eb */
[----:B------:R-:W-:Y:S02]  /*3c50*/  FSEL R67, R67, -INF , !P1 ;  /* 0xff80000043437808 */ /* 0x000fe40004800000 */
[----:B------:R-:W-:Y:S02]  /*3c60*/  ISETP.GT.AND P1, PT, R166, R4, PT ;  /* 0x00000004a600720c */ /* 0x000fe40003f24270 */
[----:B------:R-:W-:Y:S02]  /*3c70*/  FSEL R62, R62, -INF , !P0 ;  /* 0xff8000003e3e7808 */ /* 0x000fe40004000000 */
[----:B------:R-:W-:Y:S02]  /*3c80*/  FMNMX3.FTZ R8, R8, R5, R15, !PT ;  /* 0x0000000508087276 */ /* 0x000fe4000781000f */
[----:B------:R-:W-:Y:S01]  /*3c90*/  FMNMX.FTZ R6, R227, R6, !PT ;  /* 0x00000006e3067209 */ /* 0x000fe20007810000 */
        /* <DEDUP_REMOVED lines=28> */
.L_x_1989:
[----:B------:R-:W2:Y:S01]  /*3e60*/  LDCU UR4, c[0x0][0x3e0] ;  /* 0x00007c00ff0477ac */ /* 0x000ea20008000800 */
[----:B------:R-:W-:Y:S01]  /*3e70*/  FMNMX3.FTZ R8, R8, R11, R243, !PT ;  /* 0x0000000b08087276 */ /* 0x000fe200078100f3 */
[----:B-1----:R-:W1:Y:S01]  /*3e80*/  SHFL.BFLY PT, R17, R6, 0x2, 0x1f ;  /* 0x0c401f0006117f89 */ /* 0x002e6200000e0000 */
[----:B------:R-:W-:Y:S01]  /*3e90*/  FSEL R211, R19, -INF , !P6 ;  /* 0xff80000013d37808 */ /* 0x000fe20007000000 */
[----:B------:R-:W-:Y:S01]  /*3ea0*/  USHF.L.U32 UR6, UR12, 0x1, URZ ;  /* 0x000000010c067899 */ /* 0x000fe200080006ff */
[----:B------:R-:W-:Y:S01]  /*3eb0*/  FSEL R215, R66, -INF , !P5 ;  /* 0xff80000042d77808 */ /* 0x000fe20006800000 */
[----:B------:R-:W-:Y:S01]  /*3ec0*/  UIADD3 UR18, UPT, UPT, UR26, 0x3c6ef372, URZ ;  /* 0x3c6ef3721a127890 */ /* 0x000fe2000fffe0ff */
[----:B------:R-:W-:Y:S01]  /*3ed0*/  FMNMX3.FTZ R8, R8, R217, R245, !PT ;  /* 0x000000d908087276 */ /* 0x000fe200078100f5 */
[----:B------:R-:W-:Y:S01]  /*3ee0*/  UIADD3 UR25, UPT, UPT, UR27, 0x76cf5d0a, URZ ;  /* 0x76cf5d0a1b197890 */ /* 0x000fe2000fffe0ff */
[----:B------:R-:W-:Y:S01]  /*3ef0*/  ISETP.GE.AND P0, PT, R4, R219, PT ;  /* 0x000000db0400720c */ /* 0x000fe20003f06270 */
[----:B------:R-:W-:Y:S01]  /*3f00*/  UIADD3 UR24, UPT, UPT, UR27, 0x32370b8f, URZ ;  /* 0x32370b8f1b187890 */ /* 0x000fe2000fffe0ff */
[----:B------:R-:W-:Y:S01]  /*3f10*/  FSEL R63, R63, -INF , !P1 ;  /* 0xff8000003f3f7808 */ /* 0x000fe20004800000 */
[----:B------:R-:W-:Y:S01]  /*3f20*/  UIADD3 UR17, UPT, UPT, UR26, -0x255992d5, URZ ;  /* 0xdaa66d2b1a117890 */ /* 0x000fe2000fffe0ff */
[----:B------:R-:W-:Y:S01]  /*3f30*/  FSEL R213, R67, -INF , !P4 ;  /* 0xff80000043d57808 */ /* 0x000fe20006000000 */
[----:B------:R-:W-:Y:S01]  /*3f40*/  UIADD3 UR13, UPT, UPT, UR26, 0x78dde6e4, URZ ;  /* 0x78dde6e41a0d7890 */ /* 0x000fe2000fffe0ff */
[----:B------:R-:W-:Y:S01]  /*3f50*/  FSEL R209, R62, -INF , !P3 ;  /* 0xff8000003ed17808 */ /* 0x000fe20005800000 */
[----:B------:R-:W-:Y:S01]  /*3f60*/  UIADD3 UR21, UPT, UPT, UR27, -0x126145ec, URZ ;  /* 0xed9eba141b157890 */ /* 0x000fe2000fffe0ff */
[----:B------:R-:W-:Y:S01]  /*3f70*/  FMNMX3.FTZ R8, R8, R211, R215, !PT ;  /* 0x000000d308087276 */ /* 0x000fe200078100d7 */
[----:B--2---:R-:W-:Y:S01]  /*3f80*/  UIMAD UR4, UR20, UR4, UR19 ;  /* 0x00000004140472a4 */ /* 0x004fe2000f8e0213 */
[----:B------:R-:W-:Y:S01]  /*3f90*/  FSEL R175, R63, -INF , !P0 ;  /* 0xff8000003faf7808 */ /* 0x000fe20004000000 */
[----:B------:R-:W-:Y:S01]  /*3fa0*/  UIADD3 UR19, UPT, UPT, UR26, -0x61c88647, URZ ;  /* 0x9e3779b91a137890 */ /* 0x000fe2000fffe0ff */
[----:B------:R-:W-:Y:S01]  /*3fb0*/  FMNMX3.FTZ R8, R8, R213, R209, !PT ;  /* 0x000000d508087276 */ /* 0x000fe200078100d1 */
[----:B------:R-:W-:Y:S01]  /*3fc0*/  USHF.L.U32 UR4, UR4, 0x5, URZ ;  /* 0x0000000504047899 */ /* 0x000fe200080006ff */
[----:B------:R-:W-:Y:S01]  /*3fd0*/  SHF.R.U32.HI R27, RZ, 0x5, R180 ;  /* 0x00000005ff1b7819 */ /* 0x000fe200000116b4 */
[----:B------:R-:W-:Y:S01]  /*3fe0*/  UIADD3 UR20, UPT, UPT, UR27, -0x56f99767, URZ ;  /* 0xa90668991b147890 */ /* 0x000fe2000fffe0ff */
[----:B------:R-:W-:Y:S01]  /*3ff0*/  FMNMX.FTZ R19, R175, R8, !PT ;  /* 0x00000008af137209 */ /* 0x000fe20007810000 */
[----:B------:R-:W-:Y:S01]  /*4000*/  USHF.R.S32.HI UR7, URZ, 0x1f, UR4 ;  /* 0x0000001fff077899 */ /* 0x000fe20008011404 */
[----:B------:R-:W-:Y:S01]  /*4010*/  LOP3.LUT R23, R180, 0x1f, RZ, 0xc0, !PT ;  /* 0x0000001fb4177812 */ /* 0x000fe200078ec0ff */
[----:B------:R-:W-:Y:S01]  /*4020*/  IMAD R236, R40, 0x8, R27 ;  /* 0x0000000828ec7824 */ /* 0x000fe200078e021b */
[----:B-1----:R-:W-:Y:S01]  /*4030*/  FMNMX.FTZ R17, R6, R17, !PT ;  /* 0x0000001106117209 */ /* 0x002fe20007810000 */
[----:B------:R-:W1:Y:S01]  /*4040*/  SHFL.BFLY PT, R4, R19, 0x2, 0x1f ;  /* 0x0c401f0013047f89 */ /* 0x000e6200000e0000 */
[----:B------:R-:W-:Y:S01]  /*4050*/  IADD3 R232, P1, P0, R76, UR4, R23 ;  /* 0x000000044ce87c10 */ /* 0x000fe2000f83e017 */
[----:B------:R-:W-:Y:S01]  /*4060*/  IMAD.WIDE.U32 R236, R236, -0x326172a9, RZ ;  /* 0xcd9e8d57ecec7825 */ /* 0x000fe200078e00ff */
[----:B------:R-:W2:Y:S01]  /*4070*/  LDCU UR4, c[0x0][0x45c] ;  /* 0x00008b80ff0477ac */ /* 0x000ea20008000800 */
[----:B------:R-:W3:Y:S01]  /*4080*/  SHFL.BFLY PT, R164, R17, 0x1, 0x1f ;  /* 0x0c201f0011a47f89 */ /* 0x000ee200000e0000 */
[----:B------:R-:W-:Y:S01]  /*4090*/  IADD3.X R3, PT, PT, R3, UR7, RZ, P1, P0 ;  /* 0x0000000703037c10 */ /* 0x000fe20008fe04ff */
[----:B------:R-:W-:Y:S01]  /*40a0*/  IMAD.WIDE.U32 R232, R232, -0x2daee0ad, RZ ;  /* 0xd2511f53e8e87825 */ /* 0x000fe200078e00ff */
[----:B------:R-:W-:Y:S01]  /*40b0*/  UIADD3 UR7, UPT, UPT, UR27, -0x4498517b, URZ ;  /* 0xbb67ae851b077890 */ /* 0x000fe2000fffe0ff */
[----:B------:R-:W-:Y:S01]  /*40c0*/  LOP3.LUT R199, R77, 0x200, R0, 0xf8, !PT ;  /* 0x000002004dc77812 */ /* 0x000fe200078ef800 */
[----:B------:R-:W-:Y:S01]  /*40d0*/  UIADD3 UR8, UPT, UPT, UR26, -0x4ab325aa, URZ ;  /* 0xb54cda561a087890 */ /* 0x000fe2000fffe0ff */
[----:B------:R-:W-:Y:S01]  /*40e0*/  LOP3.LUT R230, R3, UR26, R237, 0x96, !PT ;  /* 0x0000001a03e67c12 */ /* 0x000fe2000f8e96ed */
[----:B------:R-:W-:Y:S01]  /*40f0*/  IMAD.U32 R3, RZ, RZ, UR6 ;  /* 0x00000006ff037e24 */ /* 0x000fe2000f8e00ff */
[----:B------:R-:W-:Y:S01]  /*4100*/  LEA R199, R199, UR5, 0x1 ;  /* 0x00000005c7c77c11 */ /* 0x000fe2000f8e08ff */
[----:B------:R-:W-:-:S02]  /*4110*/  UIADD3 UR9, UPT, UPT, UR26, 0x1715609d, URZ ;  /* 0x1715609d1a097890 */ /* 0x000fc4000fffe0ff */
[----:B------:R-:W-:Y:S01]  /*4120*/  IMAD.WIDE.U32 R230, R230, -0x2daee0ad, RZ ;  /* 0xd2511f53e6e67825 */ /* 0x000fe200078e00ff */
[----:B------:R-:W-:Y:S01]  /*4130*/  LOP3.LUT R26, R3, UR27, R233, 0x96, !PT ;  /* 0x0000001b031a7c12 */ /* 0x000fe2000f8e96e9 */
[----:B------:R-:W-:Y:S01]  /*4140*/  LDSM.16.MT88.4 R156, [R199+0x18000] ;  /* 0x01800000c79c783b */ /* 0x000fe20000004200 */
[----:B------:R-:W-:Y:S01]  /*4150*/  UIADD3 UR6, UPT, UPT, UR6, 0x1, URZ ;  /* 0x0000000106067890 */ /* 0x000fe2000fffe0ff */
[----:B------:R-:W-:Y:S01]  /*4160*/  IMAD.IADD R197, R204, 0x1, R199 ;  /* 0x00000001ccc57824 */ /* 0x000fe200078e02c7 */
[----:B------:R-:W-:Y:S01]  /*4170*/  LOP3.LUT R228, R232, UR7, R231, 0x96, !PT ;  /* 0x00000007e8e47c12 */ /* 0x000fe2000f8e96e7 */
[----:B------:R-:W-:Y:S01]  /*4180*/  IMAD.WIDE.U32 R26, R26, -0x326172a9, RZ ;  /* 0xcd9e8d571a1a7825 */ /* 0x000fe200078e00ff */
[----:B------:R-:W-:Y:S01]  /*4190*/  LDSM.16.MT88.4 R72, [R199+0x1c000] ;  /* 0x01c00000c748783b */ /* 0x000fe20000004200 */
[----:B------:R-:W-:Y:S01]  /*41a0*/  UIADD3 UR7, UPT, UPT, UR27, 0x646e171e, URZ ;  /* 0x646e171e1b077890 */ /* 0x000fe2000fffe0ff */
[----:B-1----:R-:W-:Y:S01]  /*41b0*/  FMNMX.FTZ R4, R19, R4, !PT ;  /* 0x0000000413047209 */ /* 0x002fe20007810000 */
[----:B------:R-:W-:Y:S01]  /*41c0*/  IMAD.WIDE.U32 R228, R228, -0x326172a9, RZ ;  /* 0xcd9e8d57e4e47825 */ /* 0x000fe200078e00ff */
[----:B------:R-:W-:Y:S01]  /*41d0*/  LOP3.LUT R18, R236, UR19, R27, 0x96, !PT ;  /* 0x00000013ec127c12 */ /* 0x000fe2000f8e961b */
[----:B------:R-:W-:Y:S01]  /*41e0*/  LDSM.16.MT88.4 R104, [R199+0x1e000] ;  /* 0x01e00000c768783b */ /* 0x000fe20000004200 */
[----:B---3--:R-:W-:Y:S01]  /*41f0*/  FMNMX.FTZ R164, R17, R164, !PT ;  /* 0x000000a411a47209 */ /* 0x008fe20007810000 */
[----:B------:R-:W-:Y:S01]  /*4200*/  IMAD.IADD R172, R182, 0x1, R199 ;  /* 0x00000001b6ac7824 */ /* 0x000fe200078e02c7 */
[----:B------:R-:W-:Y:S01]  /*4210*/  LOP3.LUT R26, R26, UR18, R229, 0x96, !PT ;  /* 0x000000121a1a7c12 */ /* 0x000fe2000f8e96e5 */
[----:B------:R-:W1:Y:S01]  /*4220*/  SHFL.BFLY PT, R3, R4, 0x1, 0x1f ;  /* 0x0c201f0004037f89 */ /* 0x000e6200000e0000 */
[----:B------:R-:W-:-:S04]  /*4230*/  IMAD.WIDE.U32 R18, R18, -0x2daee0ad, RZ ;  /* 0xd2511f5312127825 */ /* 0x000fc800078e00ff */
[C---:B--2---:R-:W-:Y:S01]  /*4240*/  FMUL.FTZ R212, R164.reuse, UR4 ;  /* 0x00000004a4d47c20 */ /* 0x044fe20008410000 */
[----:B------:R-:W-:Y:S01]  /*4250*/  FSETP.NEU.FTZ.AND P0, PT, R164, -INF , PT ;  /* 0xff800000a400780b */ /* 0x000fe20003f1d000 */
[----:B------:R-:W2:Y:S01]  /*4260*/  LDSM.16.MT88.4 R148, [R172+0x18000] ;  /* 0x01800000ac94783b */ /* 0x000ea20000004200 */
[----:B------:R-:W-:Y:S01]  /*4270*/  IMAD.WIDE.U32 R26, R26, -0x2daee0ad, RZ ;  /* 0xd2511f531a1a7825 */ /* 0x000fe200078e00ff */
[----:B------:R-:W-:Y:S01]  /*4280*/  LOP3.LUT R6, R230, UR25, R19, 0x96, !PT ;  /* 0x00000019e6067c12 */ /* 0x000fe2000f8e9613 */
[----:B------:R-:W-:Y:S01]  /*4290*/  UISETP.GT.U32.AND UP0, UPT, UR12, UR14, UPT ;  /* 0x0000000e0c00728c */ /* 0x000fe2000bf04070 */
[----:B------:R-:W-:Y:S01]  /*42a0*/  FSEL R212, R212, RZ, P0 ;  /* 0x000000ffd4d47208 */ /* 0x000fe20000000000 */
[----:B------:R-:W-:Y:S01]  /*42b0*/  IMAD.IADD R195, R182, 0x1, R197 ;  /* 0x00000001b6c37824 */ /* 0x000fe200078e02c5 */
[----:B------:R-:W-:Y:S01]  /*42c0*/  LOP3.LUT R18, R18, UR24, R27, 0x96, !PT ;  /* 0x0000001812127c12 */ /* 0x000fe2000f8e961b */
[----:B------:R-:W-:Y:S01]  /*42d0*/  IMAD.WIDE.U32 R16, R6, -0x326172a9, RZ ;  /* 0xcd9e8d5706107825 */ /* 0x000fe200078e00ff */
[----:B------:R-:W-:Y:S03]  /*42e0*/  LDSM.16.MT88.4 R48, [R172+0x1a000] ;  /* 0x01a00000ac30783b */ /* 0x000fe60000004200 */
[--C-:B------:R-:W-:Y:S01]  /*42f0*/  FFMA.FTZ R198, R45, UR4, -R212.reuse ;  /* 0x000000042dc67c23 */ /* 0x100fe200080108d4 */
[----:B------:R-:W-:Y:S01]  /*4300*/  FFMA.FTZ R193, R43, UR4, -R212 ;  /* 0x000000042bc17c23 */ /* 0x000fe200080108d4 */
[----:B------:R-:W-:Y:S01]  /*4310*/  IMAD.WIDE.U32 R18, R18, -0x326172a9, RZ ;  /* 0xcd9e8d5712127825 */ /* 0x000fe200078e00ff */
[----:B------:R-:W-:-:S03]  /*4320*/  LOP3.LUT R22, R228, UR17, R17, 0x96, !PT ;  /* 0x00000011e4167c12 */ /* 0x000fc6000f8e9611 */
[--C-:B------:R-:W-:Y:S01]  /*4330*/  FFMA.FTZ R196, R41, UR4, -R212.reuse ;  /* 0x0000000429c47c23 */ /* 0x100fe200080108d4 */
[----:B------:R-:W-:Y:S01]  /*4340*/  FFMA.FTZ R189, R37, UR4, -R212 ;  /* 0x0000000425bd7c23 */ /* 0x000fe200080108d4 */
[----:B------:R-:W-:Y:S01]  /*4350*/  MUFU.EX2 R198, R198 ;  /* 0x000000c600c67308 */ /* 0x000fe20000000800 */
[----:B------:R-:W-:Y:S01]  /*4360*/  LOP3.LUT R16, R16, UR13, R19, 0x96, !PT ;  /* 0x0000000d10107c12 */ /* 0x000fe2000f8e9613 */
[----:B------:R-:W-:-:S04]  /*4370*/  IMAD.WIDE.U32 R22, R22, -0x2daee0ad, RZ ;  /* 0xd2511f5316167825 */ /* 0x000fc800078e00ff */
[--C-:B------:R-:W-:Y:S01]  /*4380*/  FFMA.FTZ R183, R13, UR4, -R212.reuse ;  /* 0x000000040db77c23 */ /* 0x100fe200080108d4 */
[--C-:B------:R-:W-:Y:S01]  /*4390*/  FFMA.FTZ R178, R9, UR4, -R212.reuse ;  /* 0x0000000409b27c23 */ /* 0x100fe200080108d4 */
[----:B-1----:R-:W-:Y:S01]  /*43a0*/  FMNMX.FTZ R3, R4, R3, !PT ;  /* 0x0000000304037209 */ /* 0x002fe20007810000 */
[----:B------:R-:W-:Y:S01]  /*43b0*/  IMAD.WIDE.U32 R16, R16, -0x2daee0ad, RZ ;  /* 0xd2511f5310107825 */ /* 0x000fe200078e00ff */
[----:B------:R-:W1:Y:S01]  /*43c0*/  LDC R4, c[0x0][0x4f8] ;  /* 0x00013e00ff047b82 */ /* 0x000e620000000800 */
[----:B------:R-:W-:Y:S01]  /*43d0*/  LOP3.LUT R20, R26, UR21, R23, 0x96, !PT ;  /* 0x000000151a147c12 */ /* 0x000fe2000f8e9617 */
[----:B------:R-:W-:Y:S01]  /*43e0*/  MUFU.EX2 R193, R193 ;  /* 0x000000c100c17308 */ /* 0x000fe20000000800 */
[C---:B------:R-:W-:Y:S01]  /*43f0*/  FMUL.FTZ R174, R3.reuse, UR4 ;  /* 0x0000000403ae7c20 */ /* 0x040fe20008410000 */
[----:B------:R-:W-:Y:S01]  /*4400*/  FSETP.NEU.FTZ.AND P0, PT, R3, -INF , PT ;  /* 0xff8000000300780b */ /* 0x000fe20003f1d000 */
[----:B------:R-:W-:Y:S01]  /*4410*/  LDSM.16.MT88.4 R80, [R172+0x1c000] ;  /* 0x01c00000ac50783b */ /* 0x000fe20000004200 */
[----:B------:R-:W-:Y:S01]  /*4420*/  LOP3.LUT R22, R22, UR20, R17, 0x96, !PT ;  /* 0x0000001416167c12 */ /* 0x000fe2000f8e9611 */
[----:B------:R-:W-:Y:S01]  /*4430*/  FFMA.FTZ R190, R33, UR4, -R212 ;  /* 0x0000000421be7c23 */ /* 0x000fe200080108d4 */
[----:B------:R-:W-:Y:S01]  /*4440*/  FSEL R174, R174, RZ, P0 ;  /* 0x000000ffaeae7208 */ /* 0x000fe20000000000 */
[----:B------:R-:W-:Y:S01]  /*4450*/  LDSM.16.MT88.4 R112, [R172+0x1e000] ;  /* 0x01e00000ac70783b */ /* 0x000fe20000004200 */
[----:B------:R-:W-:Y:S01]  /*4460*/  MUFU.EX2 R196, R196 ;  /* 0x000000c400c47308 */ /* 0x000fe20000000800 */
[----:B------:R-:W-:-:S04]  /*4470*/  IMAD.WIDE.U32 R22, R22, -0x326172a9, RZ ;  /* 0xcd9e8d5716167825 */ /* 0x000fc800078e00ff */
[----:B------:R-:W-:Y:S01]  /*4480*/  FFMA.FTZ R185, R29, UR4, -R212 ;  /* 0x000000041db97c23 */ /* 0x000fe200080108d4 */
[--C-:B------:R-:W-:Y:S01]  /*4490*/  FFMA.FTZ R194, R21, UR4, -R174.reuse ;  /* 0x0000000415c27c23 */ /* 0x100fe200080108ae */
[----:B------:R-:W-:Y:S01]  /*44a0*/  FFMA.FTZ R191, R25, UR4, -R174 ;  /* 0x0000000419bf7c23 */ /* 0x000fe200080108ae */
[----:B------:R-:W-:Y:S01]  /*44b0*/  IMAD.MOV.U32 R8, RZ, RZ, R22 ;  /* 0x000000ffff087224 */ /* 0x000fe200078e0016 */
[----:B------:R-:W-:Y:S01]  /*44c0*/  PRMT R130, R22, 0x7771, RZ ;  /* 0x0000777116827816 */ /* 0x000fe200000000ff */
[----:B------:R-:W-:-:S04]  /*44d0*/  IMAD.WIDE.U32 R20, R20, -0x326172a9, RZ ;  /* 0xcd9e8d5714147825 */ /* 0x000fc800078e00ff */
[--C-:B------:R-:W-:Y:S01]  /*44e0*/  FFMA.FTZ R192, R39, UR4, -R174.reuse ;  /* 0x0000000427c07c23 */ /* 0x100fe200080108ae */
[--C-:B------:R-:W-:Y:S01]  /*44f0*/  FFMA.FTZ R187, R35, UR4, -R174.reuse ;  /* 0x0000000423bb7c23 */ /* 0x100fe200080108ae */
[----:B------:R-:W-:Y:S01]  /*4500*/  LOP3.LUT R17, R8, 0xff, RZ, 0xc0, !PT ;  /* 0x000000ff08117812 */ /* 0x000fe200078ec0ff */
[----:B------:R-:W-:Y:S01]  /*4510*/  MUFU.EX2 R194, R194 ;  /* 0x000000c200c27308 */ /* 0x000fe20000000800 */
[----:B------:R-:W-:Y:S01]  /*4520*/  LOP3.LUT R8, R20, UR8, R23, 0x96, !PT ;  /* 0x0000000814087c12 */ /* 0x000fe2000f8e9617 */
[----:B------:R-:W-:Y:S01]  /*4530*/  FFMA.FTZ R184, R15, UR4, -R174 ;  /* 0x000000040fb87c23 */ /* 0x000fe200080108ae */
[----:B------:R-:W-:Y:S01]  /*4540*/  PRMT R130, R17, 0x5410, R130 ;  /* 0x0000541011827816 */ /* 0x000fe20000000082 */
[----:B------:R-:W-:Y:S01]  /*4550*/  FFMA.FTZ R177, R11, UR4, -R174 ;  /* 0x000000040bb17c23 */ /* 0x000fe200080108ae */
[----:B------:R-:W-:Y:S01]  /*4560*/  PRMT R17, R8, 0x7632, R17 ;  /* 0x0000763208117816 */ /* 0x000fe20000000011 */
[----:B------:R-:W-:Y:S01]  /*4570*/  LDSM.16.MT88.4 R40, [R199+0x1a000] ;  /* 0x01a00000c728783b */ /* 0x000fe20000004200 */
[----:B-1----:R-:W-:Y:S01]  /*4580*/  LOP3.LUT R173, R4, 0xff, RZ, 0xc0, !PT ;  /* 0x000000ff04ad7812 */ /* 0x002fe200078ec0ff */
[----:B------:R-:W1:Y:S01]  /*4590*/  MUFU.EX2 R191, R191 ;  /* 0x000000bf00bf7308 */ /* 0x000e620000000800 */
[----:B------:R-:W-:Y:S01]  /*45a0*/  SHF.R.U32.HI R4, RZ, 0x18, R8 ;  /* 0x00000018ff047819 */ /* 0x000fe20000011608 */
[----:B------:R-:W-:Y:S01]  /*45b0*/  LDSM.16.MT88.4 R140, [R197+0x18000] ;  /* 0x01800000c58c783b */ /* 0x000fe20000004200 */
[----:B------:R-:W-:Y:S01]  /*45c0*/  LOP3.LUT R17, R17, 0xff, RZ, 0xc0, !PT ;  /* 0x000000ff11117812 */ /* 0x000fe200078ec0ff */
[----:B------:R-:W-:Y:S01]  /*45d0*/  IMAD R173, R173, 0x10000, R173 ;  /* 0x00010000adad7824 */ /* 0x000fe200078e02ad */
[C---:B------:R-:W-:Y:S01]  /*45e0*/  PRMT R19, R22.reuse, 0x7773, RZ ;  /* 0x0000777316137816 */ /* 0x040fe200000000ff */
[----:B------:R-:W-:Y:S01]  /*45f0*/  LDSM.16.MT88.4 R132, [R195+0x18000] ;  /* 0x01800000c384783b */ /* 0x000fe20000004200 */
[----:B------:R-:W-:Y:S01]  /*4600*/  PRMT R6, R22, 0x7772, RZ ;  /* 0x0000777216067816 */ /* 0x000fe200000000ff */
[----:B------:R-:W-:Y:S01]  /*4610*/  MUFU.EX2 R192, R192 ;  /* 0x000000c000c07308 */ /* 0x000fe20000000800 */
[----:B------:R-:W-:Y:S01]  /*4620*/  LOP3.LUT R12, R18, UR9, R21, 0x96, !PT ;  /* 0x00000009120c7c12 */ /* 0x000fe2000f8e9615 */
[----:B------:R-:W-:Y:S01]  /*4630*/  LDSM.16.MT88.4 R56, [R197+0x1a000] ;  /* 0x01a00000c538783b */ /* 0x000fe20000004200 */
[----:B------:R-:W-:Y:S01]  /*4640*/  LOP3.LUT R128, R8, 0xffff, RZ, 0xc0, !PT ;  /* 0x0000ffff08807812 */ /* 0x000fe200078ec0ff */
[----:B------:R-:W-:Y:S01]  /*4650*/  FFMA.FTZ R188, R7, UR4, -R174 ;  /* 0x0000000407bc7c23 */ /* 0x000fe200080108ae */
[----:B------:R-:W-:Y:S01]  /*4660*/  PRMT R4, R17, 0x5410, R4 ;  /* 0x0000541011047816 */ /* 0x000fe20000000004 */
[----:B------:R-:W3:Y:S01]  /*4670*/  LDSM.16.MT88.4 R20, [R195+0x1e000] ;  /* 0x01e00000c314783b */ /* 0x000ee20000004200 */
[----:B------:R-:W-:Y:S01]  /*4680*/  PRMT R6, R6, 0x5410, R19 ;  /* 0x0000541006067816 */ /* 0x000fe20000000013 */
[----:B------:R-:W4:Y:S01]  /*4690*/  MUFU.EX2 R187, R187 ;  /* 0x000000bb00bb7308 */ /* 0x000f220000000800 */
[----:B------:R-:W-:Y:S01]  /*46a0*/  LOP3.LUT R19, R8, 0xff, RZ, 0xc0, !PT ;  /* 0x000000ff08137812 */ /* 0x000fe200078ec0ff */
[----:B------:R-:W5:Y:S01]  /*46b0*/  LDSM.16.MT88.4 R64, [R195+0x1a000] ;  /* 0x01a00000c340783b */ /* 0x000f620000004200 */
[----:B------:R-:W-:Y:S01]  /*46c0*/  SHF.R.U32.HI R128, RZ, 0x8, R128 ;  /* 0x00000008ff807819 */ /* 0x000fe20000011680 */
[----:B------:R-:W-:Y:S01]  /*46d0*/  IMAD.WIDE.U32 R12, R12, -0x2daee0ad, RZ ;  /* 0xd2511f530c0c7825 */ /* 0x000fe200078e00ff */
[----:B------:R-:W-:Y:S01]  /*46e0*/  LOP3.LUT R6, R6, 0xff00ff, RZ, 0xc0, !PT ;  /* 0x00ff00ff06067812 */ /* 0x000fe200078ec0ff */
[----:B------:R-:W5:Y:S01]  /*46f0*/  LDSM.16.MT88.4 R88, [R197+0x1c000] ;  /* 0x01c00000c558783b */ /* 0x000f620000004200 */
[--C-:B------:R-:W-:Y:S01]  /*4700*/  HSET2.LE.AND R129, R4, R173.reuse, PT ;  /* 0x000000ad04817233 */ /* 0x100fe20003803000 */
[----:B------:R-:W2:Y:S01]  /*4710*/  MUFU.EX2 R189, R189 ;  /* 0x000000bd00bd7308 */ /* 0x000ea20000000800 */
[----:B-1----:R-:W-:Y:S01]  /*4720*/  F2FP.F16.F32.PACK_AB R4, R191, R194 ;  /* 0x000000c2bf04723e */ /* 0x002fe200000000ff */
[----:B------:R-:W1:Y:S01]  /*4730*/  LDSM.16.MT88.4 R96, [R195+0x1c000] ;  /* 0x01c00000c360783b */ /* 0x000e620000004200 */
[----:B------:R-:W-:Y:S01]  /*4740*/  PRMT R128, R19, 0x5410, R128 ;  /* 0x0000541013807816 */ /* 0x000fe20000000080 */
[----:B------:R-:W-:Y:S01]  /*4750*/  FFMA.FTZ R179, R5, UR4, -R174 ;  /* 0x0000000405b37c23 */ /* 0x000fe200080108ae */
[--C-:B------:R-:W-:Y:S01]  /*4760*/  HSET2.LE.AND R131, R6, R173.reuse, PT ;  /* 0x000000ad06837233 */ /* 0x100fe20003803000 */
[----:B------:R-:W1:Y:S01]  /*4770*/  LDSM.16.MT88.4 R120, [R197+0x1e000] ;  /* 0x01e00000c578783b */ /* 0x000e620000004200 */
[----:B------:R-:W-:Y:S01]  /*4780*/  LOP3.LUT R129, R4, R129, RZ, 0xc0, !PT ;  /* 0x0000008104817212 */ /* 0x000fe200078ec0ff */
[----:B------:R-:W-:Y:S01]  /*4790*/  MUFU.EX2 R183, R183 ;  /* 0x000000b700b77308 */ /* 0x000fe20000000800 */
[----:B----4-:R-:W-:Y:S01]  /*47a0*/  F2FP.F16.F32.PACK_AB R6, R187, R192 ;  /* 0x000000c0bb06723e */ /* 0x010fe200000000ff */
[----:B------:R-:W-:Y:S01]  /*47b0*/  IMAD.MOV.U32 R4, RZ, RZ, R12 ;  /* 0x000000ffff047224 */ /* 0x000fe200078e000c */
[C---:B------:R-:W-:Y:S01]  /*47c0*/  PRMT R10, R12.reuse, 0x7773, RZ ;  /* 0x000077730c0a7816 */ /* 0x040fe200000000ff */
[----:B------:R-:W-:Y:S01]  /*47d0*/  LDSM.16.MT88.4 R32, [R199+0x18800] ;  /* 0x01880000c720783b */ /* 0x000fe20000004200 */
[----:B------:R-:W-:Y:S01]  /*47e0*/  PRMT R11, R12, 0x7772, RZ ;  /* 0x000077720c0b7816 */ /* 0x000fe200000000ff */
[--C-:B------:R-:W-:Y:S01]  /*47f0*/  FFMA.FTZ R202, R249, UR4, -R212.reuse ;  /* 0x00000004f9ca7c23 */ /* 0x100fe200080108d4 */
[--C-:B------:R-:W-:Y:S01]  /*4800*/  HSET2.LE.AND R130, R130, R173.reuse, PT ;  /* 0x000000ad82827233 */ /* 0x100fe20003803000 */
[----:B------:R-:W4:Y:S01]  /*4810*/  MUFU.EX2 R178, R178 ;  /* 0x000000b200b27308 */ /* 0x000f220000000800 */
[--C-:B------:R-:W-:Y:S01]  /*4820*/  HSET2.LE.AND R128, R128, R173.reuse, PT ;  /* 0x000000ad80807233 */ /* 0x100fe20003803000 */
[----:B------:R-:W-:Y:S01]  /*4830*/  LDSM.16.MT88.4 R168, [R172+0x1c800] ;  /* 0x01c80000aca8783b */ /* 0x000fe20000004200 */
[----:B--2---:R-:W-:Y:S01]  /*4840*/  F2FP.F16.F32.PACK_AB R19, R189, R196 ;  /* 0x000000c4bd13723e */ /* 0x004fe200000000ff */
[--C-:B------:R-:W-:Y:S01]  /*4850*/  FFMA.FTZ R205, R205, UR4, -R212.reuse ;  /* 0x00000004cdcd7c23 */ /* 0x100fe200080108d4 */
[----:B------:R-:W-:Y:S01]  /*4860*/  F2FP.F16.F32.PACK_AB R17, R193, R198 ;  /* 0x000000c6c111723e */ /* 0x000fe200000000ff */
[----:B------:R-:W-:Y:S01]  /*4870*/  LDSM.16.MT88.4 R24, [R199+0x1e800] ;  /* 0x01e80000c718783b */ /* 0x000fe20000004200 */
[----:B------:R-:W-:Y:S01]  /*4880*/  LOP3.LUT R8, R16, UR7, R13, 0x96, !PT ;  /* 0x0000000710087c12 */ /* 0x000fe2000f8e960d */
[----:B------:R-:W-:Y:S01]  /*4890*/  MUFU.EX2 R184, R184 ;  /* 0x000000b800b87308 */ /* 0x000fe20000000800 */
[----:B------:R-:W-:Y:S01]  /*48a0*/  LOP3.LUT R131, R6, R131, RZ, 0xc0, !PT ;  /* 0x0000008306837212 */ /* 0x000fe200078ec0ff */
[----:B------:R-:W-:Y:S01]  /*48b0*/  LDSM.16.MT88.4 R28, [R199+0x1a800] ;  /* 0x01a80000c71c783b */ /* 0x000fe20000004200 */
[----:B------:R-:W-:Y:S01]  /*48c0*/  PRMT R6, R12, 0x7771, RZ ;  /* 0x000077710c067816 */ /* 0x000fe200000000ff */
[----:B------:R-:W-:Y:S01]  /*48d0*/  FFMA.FTZ R206, R247, UR4, -R212 ;  /* 0x00000004f7ce7c23 */ /* 0x000fe200080108d4 */
[----:B------:R-:W-:Y:S01]  /*48e0*/  LOP3.LUT R9, R4, 0xff, RZ, 0xc0, !PT ;  /* 0x000000ff04097812 */ /* 0x000fe200078ec0ff */
[----:B------:R-:W-:Y:S01]  /*48f0*/  LDSM.16.MT88.4 R12, [R172+0x1a800] ;  /* 0x01a80000ac0c783b */ /* 0x000fe20000004200 */
[----:B------:R-:W-:Y:S01]  /*4900*/  PRMT R10, R11, 0x5410, R10 ;  /* 0x000054100b0a7816 */ /* 0x000fe2000000000a */
[----:B------:R-:W2:Y:S01]  /*4910*/  MUFU.EX2 R177, R177 ;  /* 0x000000b100b17308 */ /* 0x000ea20000000800 */
[----:B------:R-:W-:Y:S01]  /*4920*/  LOP3.LUT R130, R19, R130, RZ, 0xc0, !PT ;  /* 0x0000008213827212 */ /* 0x000fe200078ec0ff */
[----:B------:R-:W-:Y:S01]  /*4930*/  FFMA.FTZ R207, R207, UR4, -R212 ;  /* 0x00000004cfcf7c23 */ /* 0x000fe200080108d4 */
[----:B------:R-:W-:Y:S01]  /*4940*/  LOP3.LUT R128, R17, R128, RZ, 0xc0, !PT ;  /* 0x0000008011807212 */ /* 0x000fe200078ec0ff */
[----:B------:R-:W-:Y:S01]  /*4950*/  FFMA.FTZ R208, R245, UR4, -R174 ;  /* 0x00000004f5d07c23 */ /* 0x000fe200080108ae */
[----:B------:R-:W-:Y:S01]  /*4960*/  PRMT R7, R8, 0x7632, R7 ;  /* 0x0000763208077816 */ /* 0x000fe20000000007 */
[----:B------:R-:W1:Y:S01]  /*4970*/  LDSM.16.MT88.4 R16, [R172+0x18800] ;  /* 0x01880000ac10783b */ /* 0x000e620000004200 */
[----:B------:R-:W-:Y:S01]  /*4980*/  PRMT R6, R9, 0x5410, R6 ;  /* 0x0000541009067816 */ /* 0x000fe20000000006 */
[----:B------:R-:W-:Y:S01]  /*4990*/  MUFU.EX2 R190, R190 ;  /* 0x000000be00be7308 */ /* 0x000fe20000000800 */
[----:B------:R-:W-:Y:S01]  /*49a0*/  LOP3.LUT R10, R10, 0xff00ff, RZ, 0xc0, !PT ;  /* 0x00ff00ff0a0a7812 */ /* 0x000fe200078ec0ff */
[C---:B------:R-:W-:Y:S01]  /*49b0*/  HMMA.16816.F32 R152, R128.reuse, R148, RZ ;  /* 0x000000948098723c */ /* 0x040fe200000018ff */
[C---:B------:R-:W-:Y:S01]  /*49c0*/  LOP3.LUT R9, R8.reuse, 0xffff, RZ, 0xc0, !PT ;  /* 0x0000ffff08097812 */ /* 0x040fe200078ec0ff */
[--C-:B------:R-:W-:Y:S01]  /*49d0*/  FFMA.FTZ R211, R211, UR4, -R174.reuse ;  /* 0x00000004d3d37c23 */ /* 0x100fe200080108ae */
[----:B------:R-:W-:Y:S01]  /*49e0*/  LOP3.LUT R4, R8, 0xff, RZ, 0xc0, !PT ;  /* 0x000000ff08047812 */ /* 0x000fe200078ec0ff */
[----:B------:R-:W-:Y:S01]  /*49f0*/  FFMA.FTZ R210, R243, UR4, -R174 ;  /* 0x00000004f3d27c23 */ /* 0x000fe200080108ae */
[----:B------:R-:W-:Y:S01]  /*4a00*/  SHF.R.U32.HI R8, RZ, 0x18, R8 ;  /* 0x00000018ff087819 */ /* 0x000fe20000011608 */
[----:B------:R-:W5:Y:S01]  /*4a10*/  MUFU.EX2 R185, R185 ;  /* 0x000000b900b97308 */ /* 0x000f620000000800 */
[----:B------:R-:W-:Y:S01]  /*4a20*/  LOP3.LUT R5, R7, 0xff, RZ, 0xc0, !PT ;  /* 0x000000ff07057812 */ /* 0x000fe200078ec0ff */
[C---:B------:R-:W-:Y:S01]  /*4a30*/  HMMA.16816.F32 R148, R128.reuse, R150, RZ ;  /* 0x000000968094723c */ /* 0x040fe200000018ff */
[--C-:B------:R-:W-:Y:S01]  /*4a40*/  HSET2.LE.AND R7, R10, R173.reuse, PT ;  /* 0x000000ad0a077233 */ /* 0x100fe20003803000 */
[----:B------:R-:W-:Y:S01]  /*4a50*/  FFMA.FTZ R217, R217, UR4, -R174 ;  /* 0x00000004d9d97c23 */ /* 0x000fe200080108ae */
[----:B------:R-:W-:Y:S01]  /*4a60*/  SHF.R.U32.HI R9, RZ, 0x8, R9 ;  /* 0x00000008ff097819 */ /* 0x000fe20000011609 */
[--C-:B------:R-:W-:Y:S01]  /*4a70*/  FFMA.FTZ R218, R235, UR4, -R212.reuse ;  /* 0x00000004ebda7c23 */ /* 0x100fe200080108d4 */
[--C-:B------:R-:W-:Y:S01]  /*4a80*/  HSET2.LE.AND R6, R6, R173.reuse, PT ;  /* 0x000000ad06067233 */ /* 0x100fe20003803000 */
[----:B------:R-:W-:Y:S01]  /*4a90*/  MUFU.EX2 R188, R188 ;  /* 0x000000bc00bc7308 */ /* 0x000fe20000000800 */
[----:B----4-:R-:W-:Y:S01]  /*4aa0*/  F2FP.F16.F32.PACK_AB R11, R178, R183 ;  /* 0x000000b7b20b723e */ /* 0x010fe200000000ff */
[C---:B---3--:R-:W-:Y:S01]  /*4ab0*/  HMMA.16816.F32 R124, R128.reuse, R20, RZ ;  /* 0x00000014807c723c */ /* 0x048fe200000018ff */
[----:B--2---:R-:W-:Y:S01]  /*4ac0*/  F2FP.F16.F32.PACK_AB R10, R177, R184 ;  /* 0x000000b8b10a723e */ /* 0x004fe200000000ff */
[----:B------:R-:W-:Y:S01]  /*4ad0*/  FFMA.FTZ R214, R241, UR4, -R212 ;  /* 0x00000004f1d67c23 */ /* 0x000fe200080108d4 */
[----:B------:R-:W-:Y:S01]  /*4ae0*/  PRMT R8, R5, 0x5410, R8 ;  /* 0x0000541005087816 */ /* 0x000fe20000000008 */
[--C-:B------:R-:W-:Y:S01]  /*4af0*/  FFMA.FTZ R239, R239, UR4, -R212.reuse ;  /* 0x00000004efef7c23 */ /* 0x100fe200080108d4 */
[----:B------:R-:W-:Y:S01]  /*4b00*/  PRMT R4, R4, 0x5410, R9 ;  /* 0x0000541004047816 */ /* 0x000fe20000000009 */
[----:B------:R-:W2:Y:S01]  /*4b10*/  MUFU.EX2 R179, R179 ;  /* 0x000000b300b37308 */ /* 0x000ea20000000800 */
[----:B------:R-:W-:Y:S01]  /*4b20*/  LOP3.LUT R6, R11, R6, RZ, 0xc0, !PT ;  /* 0x000000060b067212 */ /* 0x000fe200078ec0ff */
[C---:B------:R-:W-:Y:S01]  /*4b30*/  HMMA.16816.F32 R44, R128.reuse, R48, RZ ;  /* 0x00000030802c723c */ /* 0x040fe200000018ff */
[----:B------:R-:W-:Y:S01]  /*4b40*/  LOP3.LUT R7, R10, R7, RZ, 0xc0, !PT ;  /* 0x000000070a077212 */ /* 0x000fe200078ec0ff */
[----:B------:R-:W-:Y:S01]  /*4b50*/  FFMA.FTZ R235, R227, UR4, -R212 ;  /* 0x00000004e3eb7c23 */ /* 0x000fe200080108d4 */
[--C-:B------:R-:W-:Y:S01]  /*4b60*/  HSET2.LE.AND R5, R8, R173.reuse, PT ;  /* 0x000000ad08057233 */ /* 0x100fe20003803000 */
[--C-:B------:R-:W-:Y:S01]  /*4b70*/  FFMA.FTZ R212, R215, UR4, -R174.reuse ;  /* 0x00000004d7d47c23 */ /* 0x100fe200080108ae */
[----:B------:R-:W3:Y:S01]  /*4b80*/  LDSM.16.MT88.4 R8, [R172+0x1e800] ;  /* 0x01e80000ac08783b */ /* 0x000ee20000004200 */
[----:B------:R-:W-:Y:S01]  /*4b90*/  HSET2.LE.AND R4, R4, R173, PT ;  /* 0x000000ad04047233 */ /* 0x000fe20003803000 */
[----:B------:R-:W-:Y:S01]  /*4ba0*/  MUFU.EX2 R202, R202 ;  /* 0x000000ca00ca7308 */ /* 0x000fe20000000800 */
[----:B-----5:R-:W-:Y:S01]  /*4bb0*/  F2FP.F16.F32.PACK_AB R21, R185, R190 ;  /* 0x000000beb915723e */ /* 0x020fe200000000ff */
[C---:B------:R-:W-:Y:S01]  /*4bc0*/  HMMA.16816.F32 R76, R128.reuse, R80, RZ ;  /* 0x00000050804c723c */ /* 0x040fe200000018ff */
[--C-:B------:R-:W-:Y:S01]  /*4bd0*/  FFMA.FTZ R213, R213, UR4, -R174.reuse ;  /* 0x00000004d5d57c23 */ /* 0x100fe200080108ae */
[--C-:B------:R-:W-:Y:S01]  /*4be0*/  FFMA.FTZ R209, R209, UR4, -R174.reuse ;  /* 0x00000004d1d17c23 */ /* 0x100fe200080108ae */
[----:B------:R-:W-:Y:S01]  /*4bf0*/  LOP3.LUT R4, R21, R4, RZ, 0xc0, !PT ;  /* 0x0000000415047212 */ /* 0x000fe200078ec0ff */
[----:B------:R-:W-:Y:S01]  /*4c00*/  FFMA.FTZ R234, R175, UR4, -R174 ;  /* 0x00000004afea7c23 */ /* 0x000fe200080108ae */
[----:B------:R-:W-:Y:S01]  /*4c10*/  FADD.FTZ R193, R198, R193 ;  /* 0x000000c1c6c17221 */ /* 0x000fe20000010000 */
[----:B--2---:R-:W-:Y:S01]  /*4c20*/  F2FP.F16.F32.PACK_AB R20, R179, R188 ;  /* 0x000000bcb314723e */ /* 0x004fe200000000ff */
[----:B------:R-:W-:Y:S01]  /*4c30*/  MUFU.EX2 R205, R205 ;  /* 0x000000cd00cd7308 */ /* 0x000fe20000000800 */
[----:B------:R-:W-:Y:S01]  /*4c40*/  HMMA.16816.F32 R108, R128, R112, RZ ;  /* 0x00000070806c723c */ /* 0x000fe200000018ff */
[----:B------:R-:W-:Y:S01]  /*4c50*/  FADD.FTZ R191, R194, R191 ;  /* 0x000000bfc2bf7221 */ /* 0x000fe20000010000 */
[----:B------:R-:W-:Y:S01]  /*4c60*/  LOP3.LUT R5, R20, R5, RZ, 0xc0, !PT ;  /* 0x0000000514057212 */ /* 0x000fe200078ec0ff */
[----:B------:R-:W-:-:S02]  /*4c70*/  FADD.FTZ R196, R196, R193 ;  /* 0x000000c1c4c47221 */ /* 0x000fc40000010000 */
[----:B------:R-:W-:Y:S02]  /*4c80*/  FADD.FTZ R192, R192, R191 ;  /* 0x000000bfc0c07221 */ /* 0x000fe40000010000 */
[----:B------:R-:W-:Y:S01]  /*4c90*/  MUFU.EX2 R206, R206 ;  /* 0x000000ce00ce7308 */ /* 0x000fe20000000800 */
[----:B------:R-:W-:Y:S01]  /*4ca0*/  HMMA.16816.F32 R160, R128, R156, RZ ;  /* 0x0000009c80a0723c */ /* 0x000fe200000018ff */
[----:B------:R-:W-:Y:S01]  /*4cb0*/  FADD.FTZ R189, R189, R196 ;  /* 0x000000c4bdbd7221 */ /* 0x000fe20000010000 */
[----:B------:R-:W-:-:S03]  /*4cc0*/  FADD.FTZ R187, R187, R192 ;  /* 0x000000c0bbbb7221 */ /* 0x000fc60000010000 */
[----:B------:R-:W-:Y:S01]  /*4cd0*/  FADD.FTZ R190, R190, R189 ;  /* 0x000000bdbebe7221 */ /* 0x000fe20000010000 */
[----:B------:R-:W-:Y:S01]  /*4ce0*/  FADD.FTZ R188, R188, R187 ;  /* 0x000000bbbcbc7221 */ /* 0x000fe20000010000 */
        /* <DEDUP_REMOVED lines=9> */
[----:B------:R-:W-:-:S05]  /*4d80*/  FADD.FTZ R177, R177, R184 ;  /* 0x000000b8b1b17221 */ /* 0x000fca0000010000 */
        /* <DEDUP_REMOVED lines=37> */
[----:B------:R-:W2:Y:S07]  /*4fe0*/  LDSM.16.MT88.4 R16, [R197+0x18800] ;  /* 0x01880000c510783b */ /* 0x000eae0000004200 */
[C---:B---3--:R-:W-:Y:S08]  /*4ff0*/  HMMA.16816.F32 R108, R4.reuse, R8, R108 ;  /* 0x00000008046c723c */ /* 0x048ff0000000186c */
[C---:B------:R-:W-:Y:S01]  /*5000*/  HMMA.16816.F32 R112, R4.reuse, R10, R112 ;  /* 0x0000000a0470723c */ /* 0x040fe20000001870 */
[----:B------:R-:W3:Y:S07]  /*5010*/  LDSM.16.MT88.4 R8, [R197+0x1a800] ;  /* 0x01a80000c508783b */ /* 0x000eee0000004200 */
        /* <DEDUP_REMOVED lines=12> */
[----:B-1----:R-:W-:Y:S03]  /*50e0*/  HMMA.16816.F32 R136, R4, R12, R136 ;  /* 0x0000000c0488723c */ /* 0x002fe60000001888 */
[----:B------:R-:W-:-:S05]  /*50f0*/  IMAD.WIDE.U32 R8, R8, -0x326172a9, RZ ;  /* 0xcd9e8d5708087825 */ /* 0x000fca00078e00ff */
[C---:B------:R-:W-:Y:S01]  /*5100*/  HMMA.16816.F32 R132, R4.reuse, R14, R132 ;  /* 0x0000000e0484723c */ /* 0x040fe20000001884 */
[----:B------:R-:W1:Y:S07]  /*5110*/  LDSM.16.MT88.4 R12, [R195+0x1c800] ;  /* 0x01c80000c30c783b */ /* 0x000e6e0000004200 */
[----:B-----5:R-:W-:Y:S01]  /*5120*/  HMMA.16816.F32 R60, R4, R20, R60 ;  /* 0x00000014043c723c */ /* 0x020fe2000000183c */
[----:B------:R-:W-:Y:S02]  /*5130*/  LOP3.LUT R21, R236, UR19, R9, 0x96, !PT ;  /* 0x00000013ec157c12 */ /* 0x000fe4000f8e9609 */
[----:B------:R-:W-:-:S05]  /*5140*/  LOP3.LUT R20, R8, UR18, R229, 0x96, !PT ;  /* 0x0000001208147c12 */ /* 0x000fca000f8e96e5 */
[C---:B------:R-:W-:Y:S01]  /*5150*/  HMMA.16816.F32 R56, R4.reuse, R10, R56 ;  /* 0x0000000a0438723c */ /* 0x040fe20000001838 */
[----:B------:R-:W3:Y:S07]  /*5160*/  LDSM.16.MT88.4 R8, [R197+0x1e800] ;  /* 0x01e80000c508783b */ /* 0x000eee0000004200 */
[----:B------:R-:W-:Y:S01]  /*5170*/  HMMA.16816.F32 R156, R4, R34, R156 ;  /* 0x00000022049c723c */ /* 0x000fe2000000189c */
[----:B------:R-:W-:-:S04]  /*5180*/  IMAD.WIDE.U32 R34, R21, -0x2daee0ad, RZ ;  /* 0xd2511f5315227825 */ /* 0x000fc800078e00ff */
[----:B------:R-:W-:-:S03]  /*5190*/  IMAD.WIDE.U32 R20, R20, -0x2daee0ad, RZ ;  /* 0xd2511f5314147825 */ /* 0x000fc600078e00ff */
[----:B------:R-:W-:Y:S01]  /*51a0*/  HMMA.16816.F32 R64, R4, R22, R64 ;  /* 0x000000160440723c */ /* 0x000fe20000001840 */
[----:B------:R-:W-:Y:S02]  /*51b0*/  LOP3.LUT R22, R230, UR25, R35, 0x96, !PT ;  /* 0x00000019e6167c12 */ /* 0x000fe4000f8e9623 */
[----:B------:R-:W-:-:S05]  /*51c0*/  LOP3.LUT R34, R34, UR24, R21, 0x96, !PT ;  /* 0x0000001822227c12 */ /* 0x000fca000f8e9615 */
[----:B--2---:R-:W-:Y:S01]  /*51d0*/  HMMA.16816.F32 R84, R4, R16, R84 ;  /* 0x000000100454723c */ /* 0x004fe20000001854 */
[----:B------:R-:W-:-:S07]  /*51e0*/  IMAD.WIDE.U32 R34, R34, -0x326172a9, RZ ;  /* 0xcd9e8d5722227825 */ /* 0x000fce00078e00ff */
[C---:B------:R-:W-:Y:S01]  /*51f0*/  HMMA.16816.F32 R88, R4.reuse, R18, R88 ;  /* 0x000000120458723c */ /* 0x040fe20000001858 */
[----:B------:R-:W2:Y:S07]  /*5200*/  LDSM.16.MT88.4 R16, [R195+0x1e800] ;  /* 0x01e80000c310783b */ /* 0x000eae0000004200 */
[----:B------:R-:W-:Y:S01]  /*5210*/  HMMA.16816.F32 R160, R4, R32, R160 ;  /* 0x0000002004a0723c */ /* 0x000fe200000018a0 */
[----:B------:R-:W-:-:S05]  /*5220*/  IMAD.WIDE.U32 R32, R22, -0x326172a9, RZ ;  /* 0xcd9e8d5716207825 */ /* 0x000fca00078e00ff */
[----:B------:R-:W-:Y:S02]  /*5230*/  LOP3.LUT R22, R228, UR17, R33, 0x96, !PT ;  /* 0x00000011e4167c12 */ /* 0x000fe4000f8e9621 */
[----:B------:R-:W-:Y:S01]  /*5240*/  LOP3.LUT R32, R32, UR13, R35, 0x96, !PT ;  /* 0x0000000d20207c12 */ /* 0x000fe2000f8e9623 */
[----:B-1----:R-:W-:Y:S02]  /*5250*/  HMMA.16816.F32 R92, R4, R12, R92 ;  /* 0x0000000c045c723c */ /* 0x002fe4000000185c */
[----:B------:R-:W-:-:S04]  /*5260*/  IMAD.WIDE.U32 R22, R22, -0x2daee0ad, RZ ;  /* 0xd2511f5316167825 */ /* 0x000fc800078e00ff */
[----:B------:R-:W-:Y:S02]  /*5270*/  IMAD.WIDE.U32 R32, R32, -0x2daee0ad, RZ ;  /* 0xd2511f5320207825 */ /* 0x000fe400078e00ff */
[----:B------:R-:W-:Y:S03]  /*5280*/  HMMA.16816.F32 R96, R4, R14, R96 ;  /* 0x0000000e0460723c */ /* 0x000fe60000001860 */
[----:B------:R-:W-:Y:S02]  /*5290*/  LOP3.LUT R12, R22, UR20, R33, 0x96, !PT ;  /* 0x00000014160c7c12 */ /* 0x000fe4000f8e9621 */
[----:B------:R-:W-:-:S03]  /*52a0*/  F2FP.F16.F32.PACK_AB R33, R239, R214 ;  /* 0x000000d6ef21723e */ /* 0x000fc600000000ff */
[----:B------:R-:W-:Y:S01]  /*52b0*/  IMAD.WIDE.U32 R14, R12, -0x326172a9, RZ ;  /* 0xcd9e8d570c0e7825 */ /* 0x000fe200078e00ff */
[C---:B------:R-:W-:Y:S01]  /*52c0*/  HMMA.16816.F32 R76, R4.reuse, R168, R76 ;  /* 0x000000a8044c723c */ /* 0x040fe2000000184c */
[----:B------:R-:W-:Y:S02]  /*52d0*/  LOP3.LUT R168, R20, UR21, R23, 0x96, !PT ;  /* 0x0000001514a87c12 */ /* 0x000fe4000f8e9617 */
[----:B------:R-:W-:Y:S01]  /*52e0*/  IMAD.MOV.U32 R12, RZ, RZ, R14 ;  /* 0x000000ffff0c7224 */ /* 0x000fe200078e000e */
[----:B------:R-:W-:Y:S02]  /*52f0*/  PRMT R20, R14, 0x7773, RZ ;  /* 0x000077730e147816 */ /* 0x000fe400000000ff */
[----:B------:R-:W-:Y:S02]  /*5300*/  IMAD.WIDE.U32 R168, R168, -0x326172a9, RZ ;  /* 0xcd9e8d57a8a87825 */ /* 0x000fe400078e00ff */
[----:B---3--:R-:W-:Y:S01]  /*5310*/  HMMA.16816.F32 R116, R4, R8, R116 ;  /* 0x000000080474723c */ /* 0x008fe20000001874 */
[----:B------:R-:W-:-:S02]  /*5320*/  PRMT R8, R14, 0x7771, RZ ;  /* 0x000077710e087816 */ /* 0x000fc400000000ff */
[----:B------:R-:W-:Y:S02]  /*5330*/  PRMT R9, R14, 0x7772, RZ ;  /* 0x000077720e097816 */ /* 0x000fe400000000ff */
[----:B------:R-:W-:Y:S02]  /*5340*/  LOP3.LUT R168, R168, UR8, R15, 0x96, !PT ;  /* 0x00000008a8a87c12 */ /* 0x000fe4000f8e960f */
[----:B------:R-:W-:Y:S01]  /*5350*/  PRMT R9, R9, 0x5410, R20 ;  /* 0x0000541009097816 */ /* 0x000fe20000000014 */
[----:B------:R-:W-:Y:S01]  /*5360*/  HMMA.16816.F32 R120, R4, R10, R120 ;  /* 0x0000000a0478723c */ /* 0x000fe20000001878 */
[----:B------:R-:W-:Y:S02]  /*5370*/  LOP3.LUT R11, R12, 0xff, RZ, 0xc0, !PT ;  /* 0x000000ff0c0b7812 */ /* 0x000fe400078ec0ff */
[----:B------:R-:W-:Y:S01]  /*5380*/  LOP3.LUT R23, R168, 0xff, RZ, 0xc0, !PT ;  /* 0x000000ffa8177812 */ /* 0x000fe200078ec0ff */
[----:B------:R-:W-:Y:S01]  /*5390*/  LDSM.16.MT88.4 R12, [R172+0x1b000] ;  /* 0x01b00000ac0c783b */ /* 0x000fe20000004200 */
[----:B------:R-:W-:-:S02]  /*53a0*/  PRMT R8, R11, 0x5410, R8 ;  /* 0x000054100b087816 */ /* 0x000fc40000000008 */
[----:B------:R-:W-:Y:S01]  /*53b0*/  PRMT R21, R168, 0x7632, R21 ;  /* 0x00007632a8157816 */ /* 0x000fe20000000015 */
[C---:B------:R-:W-:Y:S01]  /*53c0*/  HMMA.16816.F32 R104, R4.reuse, R26, R104 ;  /* 0x0000001a0468723c */ /* 0x040fe20000001868 */
[----:B------:R-:W-:Y:S02]  /*53d0*/  LOP3.LUT R34, R34, UR9, R169, 0x96, !PT ;  /* 0x0000000922227c12 */ /* 0x000fe4000f8e96a9 */
[----:B------:R-:W-:Y:S02]  /*53e0*/  HSET2.LE.AND R26, R8, R173, PT ;  /* 0x000000ad081a7233 */ /* 0x000fe40003803000 */
[----:B------:R-:W-:Y:S01]  /*53f0*/  LOP3.LUT R21, R21, 0xff, RZ, 0xc0, !PT ;  /* 0x000000ff15157812 */ /* 0x000fe200078ec0ff */
[----:B------:R-:W-:Y:S02]  /*5400*/  IMAD.WIDE.U32 R34, R34, -0x2daee0ad, RZ ;  /* 0xd2511f5322227825 */ /* 0x000fe400078e00ff */
[----:B--2---:R-:W-:Y:S01]  /*5410*/  HMMA.16816.F32 R124, R4, R16, R124 ;  /* 0x00000010047c723c */ /* 0x004fe2000000187c */
[----:B------:R-:W-:-:S02]  /*5420*/  LOP3.LUT R16, R9, 0xff00ff, RZ, 0xc0, !PT ;  /* 0x00ff00ff09107812 */ /* 0x000fc400078ec0ff */
[----:B------:R-:W1:Y:S01]  /*5430*/  LDSM.16.MT88.4 R8, [R172+0x1f000] ;  /* 0x01f00000ac08783b */ /* 0x000e620000004200 */
[----:B------:R-:W-:Y:S02]  /*5440*/  F2FP.F16.F32.PACK_AB R17, R207, R206 ;  /* 0x000000cecf11723e */ /* 0x000fe400000000ff */
[----:B------:R-:W-:Y:S02]  /*5450*/  HSET2.LE.AND R27, R16, R173, PT ;  /* 0x000000ad101b7233 */ /* 0x000fe40003803000 */
[----:B------:R-:W-:Y:S01]  /*5460*/  HMMA.16816.F32 R80, R4, R170, R80 ;  /* 0x000000aa0450723c */ /* 0x000fe20000001850 */
[----:B------:R-:W-:Y:S02]  /*5470*/  F2FP.F16.F32.PACK_AB R16, R211, R208 ;  /* 0x000000d0d310723e */ /* 0x000fe400000000ff */
[----:B------:R-:W-:Y:S02]  /*5480*/  LOP3.LUT R26, R17, R26, RZ, 0xc0, !PT ;  /* 0x0000001a111a7212 */ /* 0x000fe400078ec0ff */
[----:B------:R-:W-:-:S02]  /*5490*/  LOP3.LUT R27, R16, R27, RZ, 0xc0, !PT ;  /* 0x0000001b101b7212 */ /* 0x000fc400078ec0ff */
[----:B------:R-:W-:Y:S01]  /*54a0*/  LOP3.LUT R32, R32, UR7, R35, 0x96, !PT ;  /* 0x0000000720207c12 */ /* 0x000fe2000f8e9623 */
[C---:B------:R-:W-:Y:S08]  /*54b0*/  HMMA.16816.F32 R36, R4.reuse, R28, R36 ;  /* 0x0000001c0424723c */ /* 0x040ff00000001824 */
[C---:B------:R-:W-:Y:S01]  /*54c0*/  HMMA.16816.F32 R40, R4.reuse, R30, R40 ;  /* 0x0000001e0428723c */ /* 0x040fe20000001828 */
[----:B------:R-:W-:Y:S07]  /*54d0*/  LDSM.16.MT88.4 R28, [R172+0x19000] ;  /* 0x01900000ac1c783b */ /* 0x000fee0000004200 */
[----:B------:R-:W-:Y:S01]  /*54e0*/  HMMA.16816.F32 R100, R4, R24, R100 ;  /* 0x000000180464723c */ /* 0x000fe20000001864 */
[----:B------:R-:W-:-:S02]  /*54f0*/  LOP3.LUT R24, R168, 0xffff, RZ, 0xc0, !PT ;  /* 0x0000ffffa8187812 */ /* 0x000fc400078ec0ff */
[----:B------:R-:W-:Y:S02]  /*5500*/  SHF.R.U32.HI R168, RZ, 0x18, R168 ;  /* 0x00000018ffa87819 */ /* 0x000fe400000116a8 */
[----:B------:R-:W-:Y:S02]  /*5510*/  SHF.R.U32.HI R24, RZ, 0x8, R24 ;  /* 0x00000008ff187819 */ /* 0x000fe40000011618 */
[----:B------:R-:W-:Y:S01]  /*5520*/  PRMT R168, R21, 0x5410, R168 ;  /* 0x0000541015a87816 */ /* 0x000fe200000000a8 */
[----:B------:R-:W-:Y:S01]  /*5530*/  HMMA.16816.F32 R128, R4, R18, R128 ;  /* 0x000000120480723c */ /* 0x000fe20000001880 */
[----:B------:R-:W2:Y:S01]  /*5540*/  LDSM.16.MT88.4 R4, [R199+0x1b000] ;  /* 0x01b00000c704783b */ /* 0x000ea20000004200 */
[----:B------:R-:W-:Y:S02]  /*5550*/  PRMT R24, R23, 0x5410, R24 ;  /* 0x0000541017187816 */ /* 0x000fe40000000018 */
[----:B------:R-:W-:Y:S01]  /*5560*/  F2FP.F16.F32.PACK_AB R25, R205, R202 ;  /* 0x000000cacd19723e */ /* 0x000fe200000000ff */
[----:B------:R-:W3:Y:S01]  /*5570*/  LDSM.16.MT88.4 R16, [R199+0x19000] ;  /* 0x01900000c710783b */ /* 0x000ee20000004200 */
[----:B------:R-:W-:Y:S01]  /*5580*/  FADD.FTZ R202, R202, R183 ;  /* 0x000000b7caca7221 */ /* 0x000fe20000010000 */
[----:B------:R-:W-:-:S02]  /*5590*/  HSET2.LE.AND R24, R24, R173, PT ;  /* 0x000000ad18187233 */ /* 0x000fc40003803000 */
[----:B------:R-:W-:Y:S01]  /*55a0*/  LDSM.16.MT88.4 R20, [R172+0x1d000] ;  /* 0x01d00000ac14783b */ /* 0x000fe20000004200 */
[----:B------:R-:W-:Y:S02]  /*55b0*/  FADD.FTZ R205, R205, R202 ;  /* 0x000000cacdcd7221 */ /* 0x000fe40000010000 */
[----:B------:R-:W-:Y:S02]  /*55c0*/  LOP3.LUT R24, R25, R24, RZ, 0xc0, !PT ;  /* 0x0000001819187212 */ /* 0x000fe400078ec0ff */
[----:B------:R-:W-:Y:S01]  /*55d0*/  HSET2.LE.AND R25, R168, R173, PT ;  /* 0x000000ada8197233 */ /* 0x000fe20003803000 */
[----:B------:R-:W-:Y:S01]  /*55e0*/  FADD.FTZ R206, R206, R205 ;  /* 0x000000cdcece7221 */ /* 0x000fe20000010000 */
[----:B------:R-:W-:Y:S01]  /*55f0*/  F2FP.F16.F32.PACK_AB R168, R217, R210 ;  /* 0x000000d2d9a8723e */ /* 0x000fe200000000ff */
[----:B------:R-:W-:Y:S02]  /*5600*/  FADD.FTZ R210, R210, R177 ;  /* 0x000000b1d2d27221 */ /* 0x000fe40000010000 */
[----:B------:R-:W-:Y:S01]  /*5610*/  FADD.FTZ R207, R207, R206 ;  /* 0x000000cecfcf7221 */ /* 0x000fe20000010000 */
[----:B------:R-:W-:Y:S01]  /*5620*/  LOP3.LUT R25, R168, R25, RZ, 0xc0, !PT ;  /* 0x00000019a8197212 */ /* 0x000fe200078ec0ff */
[----:B------:R-:W-:Y:S01]  /*5630*/  FADD.FTZ R217, R217, R210 ;  /* 0x000000d2d9d97221 */ /* 0x000fe20000010000 */
[----:B------:R-:W-:Y:S01]  /*5640*/  LDSM.16.MT88.4 R168, [R199+0x1d800] ;  /* 0x01d80000c7a8783b */ /* 0x000fe20000004200 */
[----:B------:R-:W-:-:S02]  /*5650*/  FADD.FTZ R214, R214, R207 ;  /* 0x000000cfd6d67221 */ /* 0x000fc40000010000 */
[----:B------:R-:W-:Y:S02]  /*5660*/  FADD.FTZ R208, R208, R217 ;  /* 0x000000d9d0d07221 */ /* 0x000fe40000010000 */
[----:B-1----:R-:W-:Y:S01]  /*5670*/  HMMA.16816.F32 R108, R24, R8, R108 ;  /* 0x00000008186c723c */ /* 0x002fe2000000186c */
[----:B------:R-:W-:Y:S01]  /*5680*/  FADD.FTZ R239, R239, R214 ;  /* 0x000000d6efef7221 */ /* 0x000fe20000010000 */
        /* <DEDUP_REMOVED lines=10> */
[C---:B-1----:R-:W-:Y:S08]  /*5730*/  HMMA.16816.F32 R100, R24.reuse, R8, R100 ;  /* 0x000000081864723c */ /* 0x042ff00000001864 */
[C---:B------:R-:W-:Y:S01]  /*5740*/  HMMA.16816.F32 R104, R24.reuse, R10, R104 ;  /* 0x0000000a1868723c */ /* 0x040fe20000001868 */
[----:B------:R-:W1:Y:S07]  /*5750*/  LDSM.16.MT88.4 R8, [R195+0x1d000] ;  /* 0x01d00000c308783b */ /* 0x000e6e0000004200 */
        /* <DEDUP_REMOVED lines=11> */
[----:B-1----:R-:W-:Y:S01]  /*5810*/  HMMA.16816.F32 R92, R24, R8, R92 ;  /* 0x00000008185c723c */ /* 0x002fe2000000185c */
[----:B------:R-:W-:Y:S01]  /*5820*/  IMAD.MOV.U32 R9, RZ, RZ, R34 ;  /* 0x000000ffff097224 */ /* 0x000fe200078e0022 */
[----:B------:R-:W-:-:S04]  /*5830*/  PRMT R8, R34, 0x7773, RZ ;  /* 0x0000777322087816 */ /* 0x000fc800000000ff */
[----:B------:R-:W-:Y:S02]  /*5840*/  LOP3.LUT R9, R9, 0xff, RZ, 0xc0, !PT ;  /* 0x000000ff09097812 */ /* 0x000fe400078ec0ff */
[----:B---3--:R-:W-:Y:S01]  /*5850*/  HMMA.16816.F32 R56, R24, R18, R56 ;  /* 0x000000121838723c */ /* 0x008fe20000001838 */
[C---:B------:R-:W-:Y:S02]  /*5860*/  LOP3.LUT R18, R32.reuse, 0xffff, RZ, 0xc0, !PT ;  /* 0x0000ffff20127812 */ /* 0x040fe400078ec0ff */
[----:B------:R-:W-:Y:S02]  /*5870*/  LOP3.LUT R19, R32, 0xff, RZ, 0xc0, !PT ;  /* 0x000000ff20137812 */ /* 0x000fe400078ec0ff */
[----:B------:R-:W-:-:S03]  /*5880*/  SHF.R.U32.HI R18, RZ, 0x8, R18 ;  /* 0x00000008ff127819 */ /* 0x000fc60000011612 */
[----:B----4-:R-:W-:Y:S01]  /*5890*/  HMMA.16816.F32 R144, R24, R28, R144 ;  /* 0x0000001c1890723c */ /* 0x010fe20000001890 */
[----:B------:R-:W-:-:S07]  /*58a0*/  PRMT R18, R19, 0x5410, R18 ;  /* 0x0000541013127816 */ /* 0x000fce0000000012 */
[C---:B------:R-:W-:Y:S01]  /*58b0*/  HMMA.16816.F32 R140, R24.reuse, R30, R140 ;  /* 0x0000001e188c723c */ /* 0x040fe2000000188c */
[----:B------:R-:W1:Y:S07]  /*58c0*/  LDSM.16.MT88.4 R28, [R195+0x1f000] ;  /* 0x01f00000c31c783b */ /* 0x000e6e0000004200 */
[----:B------:R-:W-:Y:S01]  /*58d0*/  HMMA.16816.F32 R52, R24, R16, R52 ;  /* 0x000000101834723c */ /* 0x000fe20000001834 */
[C---:B------:R-:W-:Y:S02]  /*58e0*/  PRMT R16, R34.reuse, 0x7771, RZ ;  /* 0x0000777122107816 */ /* 0x040fe400000000ff */
[----:B------:R-:W-:-:S02]  /*58f0*/  PRMT R17, R34, 0x7772, RZ ;  /* 0x0000777222117816 */ /* 0x000fc400000000ff */
[----:B------:R-:W-:Y:S02]  /*5900*/  PRMT R16, R9, 0x5410, R16 ;  /* 0x0000541009107816 */ /* 0x000fe40000000010 */
[----:B------:R-:W-:Y:S01]  /*5910*/  PRMT R17, R17, 0x5410, R8 ;  /* 0x0000541011117816 */ /* 0x000fe20000000008 */
[C---:B--2---:R-:W-:Y:S01]  /*5920*/  HMMA.16816.F32 R116, R24.reuse, R4, R116 ;  /* 0x000000041874723c */ /* 0x044fe20000001874 */
[----:B------:R-:W-:Y:S02]  /*5930*/  PRMT R5, R32, 0x7632, R5 ;  /* 0x0000763220057816 */ /* 0x000fe40000000005 */
[----:B------:R-:W-:Y:S02]  /*5940*/  SHF.R.U32.HI R4, RZ, 0x18, R32 ;  /* 0x00000018ff047819 */ /* 0x000fe40000011620 */
[----:B------:R-:W-:Y:S02]  /*5950*/  LOP3.LUT R5, R5, 0xff, RZ, 0xc0, !PT ;  /* 0x000000ff05057812 */ /* 0x000fe400078ec0ff */
[----:B------:R-:W-:Y:S01]  /*5960*/  LOP3.LUT R32, R17, 0xff00ff, RZ, 0xc0, !PT ;  /* 0x00ff00ff11207812 */ /* 0x000fe200078ec0ff */
[----:B------:R-:W-:Y:S01]  /*5970*/  HMMA.16816.F32 R120, R24, R6, R120 ;  /* 0x000000061878723c */ /* 0x000fe20000001878 */
[----:B------:R-:W-:-:S02]  /*5980*/  PRMT R34, R5, 0x5410, R4 ;  /* 0x0000541005227816 */ /* 0x000fc40000000004 */
[--C-:B------:R-:W-:Y:S02]  /*5990*/  HSET2.LE.AND R6, R16, R173.reuse, PT ;  /* 0x000000ad10067233 */ /* 0x100fe40003803000 */
[--C-:B------:R-:W-:Y:S02]  /*59a0*/  HSET2.LE.AND R4, R18, R173.reuse, PT ;  /* 0x000000ad12047233 */ /* 0x100fe40003803000 */
[----:B------:R-:W-:Y:S01]  /*59b0*/  LDSM.16.MT88.4 R16, [R172+0x1f800] ;  /* 0x01f80000ac10783b */ /* 0x000fe20000004200 */
[C---:B------:R-:W-:Y:S01]  /*59c0*/  HMMA.16816.F32 R76, R24.reuse, R20, R76 ;  /* 0x00000014184c723c */ /* 0x040fe2000000184c */
[--C-:B------:R-:W-:Y:S02]  /*59d0*/  HSET2.LE.AND R7, R32, R173.reuse, PT ;  /* 0x000000ad20077233 */ /* 0x100fe40003803000 */
[----:B------:R-:W-:Y:S02]  /*59e0*/  HSET2.LE.AND R5, R34, R173, PT ;  /* 0x000000ad22057233 */ /* 0x000fe40003803000 */
[----:B------:R-:W-:Y:S01]  /*59f0*/  F2FP.F16.F32.PACK_AB R32, R213, R212 ;  /* 0x000000d4d520723e */ /* 0x000fe200000000ff */
[----:B------:R-:W-:Y:S01]  /*5a00*/  FADD.FTZ R212, R212, R211 ;  /* 0x000000d3d4d47221 */ /* 0x000fe20000010000 */
[----:B------:R-:W-:Y:S01]  /*5a10*/  LOP3.LUT R4, R33, R4, RZ, 0xc0, !PT ;  /* 0x0000000421047212 */ /* 0x000fe200078ec0ff */
[----:B------:R-:W-:Y:S01]  /*5a20*/  HMMA.16816.F32 R80, R24, R22, R80 ;  /* 0x000000161850723c */ /* 0x000fe20000001850 */
[----:B------:R-:W2:Y:S01]  /*5a30*/  LDSM.16.MT88.4 R20, [R195+0x19000] ;  /* 0x01900000c314783b */ /* 0x000ea20000004200 */
[----:B------:R-:W-:Y:S01]  /*5a40*/  LOP3.LUT R5, R32, R5, RZ, 0xc0, !PT ;  /* 0x0000000520057212 */ /* 0x000fe200078ec0ff */
[----:B------:R-:W-:-:S02]  /*5a50*/  FADD.FTZ R212, R213, R212 ;  /* 0x000000d4d5d47221 */ /* 0x000fc40000010000 */
[----:B------:R-:W-:Y:S03]  /*5a60*/  LDSM.16.MT88.4 R32, [R199+0x1f800] ;  /* 0x01f80000c720783b */ /* 0x000fe60000004200 */
[C---:B-----5:R-:W-:Y:S08]  /*5a70*/  HMMA.16816.F32 R84, R24.reuse, R12, R84 ;  /* 0x0000000c1854723c */ /* 0x060ff00000001854 */
[C---:B------:R-:W-:Y:S01]  /*5a80*/  HMMA.16816.F32 R88, R24.reuse, R14, R88 ;  /* 0x0000000e1858723c */ /* 0x040fe20000001858 */
[----:B------:R-:W3:Y:S07]  /*5a90*/  LDSM.16.MT88.4 R12, [R172+0x19800] ;  /* 0x01980000ac0c783b */ /* 0x000eee0000004200 */
[C---:B------:R-:W-:Y:S01]  /*5aa0*/  HMMA.16816.F32 R96, R24.reuse, R10, R96 ;  /* 0x0000000a1860723c */ /* 0x040fe20000001860 */
[----:B------:R-:W4:Y:S07]  /*5ab0*/  LDSM.16.MT88.4 R8, [R172+0x1b800] ;  /* 0x01b80000ac08783b */ /* 0x000f2e0000004200 */
[C---:B-1----:R-:W-:Y:S01]  /*5ac0*/  HMMA.16816.F32 R124, R24.reuse, R28, R124 ;  /* 0x0000001c187c723c */ /* 0x042fe2000000187c */
[----:B------:R-:W-:Y:S01]  /*5ad0*/  F2FP.F16.F32.PACK_AB R29, R235, R218 ;  /* 0x000000daeb1d723e */ /* 0x000fe200000000ff */
        /* <DEDUP_REMOVED lines=8> */
[----:B------:R-:W-:-:S06]  /*5b60*/  FADD.FTZ R227, R234, R209 ;  /* 0x000000d1eae37221 */ /* 0x000fcc0000010000 */
[C---:B--2---:R-:W-:Y:S08]  /*5b70*/  HMMA.16816.F32 R136, R24.reuse, R20, R136 ;  /* 0x000000141888723c */ /* 0x044ff00000001888 */
[----:B------:R-:W-:Y:S01]  /*5b80*/  HMMA.16816.F32 R132, R24, R22, R132 ;  /* 0x000000161884723c */ /* 0x000fe20000001884 */
[----:B------:R-:W1:Y:S04]  /*5b90*/  LDSM.16.MT88.4 R20, [R172+0x1d800] ;  /* 0x01d80000ac14783b */ /* 0x000e680000004200 */
[----:B------:R-:W-:Y:S03]  /*5ba0*/  LDSM.16.MT88.4 R172, [R199+0x1b800] ;  /* 0x01b80000c7ac783b */ /* 0x000fe60000004200 */
[C---:B---3--:R-:W-:Y:S01]  /*5bb0*/  HMMA.16816.F32 R152, R4.reuse, R12, R152 ;  /* 0x0000000c0498723c */ /* 0x048fe20000001898 */
[----:B------:R-:W-:Y:S07]  /*5bc0*/  LDSM.16.MT88.4 R24, [R197+0x1d800] ;  /* 0x01d80000c518783b */ /* 0x000fee0000004200 */
        /* <DEDUP_REMOVED lines=41> */
[----:B------:R-:W-:Y:S01]  /*5e60*/  UIADD3 UR4, UPT, UPT, UR16, -0x2, URZ ;  /* 0xfffffffe10047890 */ /* 0x000fe2000fffe0ff */
[----:B------:R-:W-:-:S04]  /*5e70*/  DEPBAR.LE SB0, 0x0 ;  /* 0x000080000000791a */ /* 0x000fc80000000000 */
[----:B------:R-:W-:Y:S01]  /*5e80*/  SHF.R.U32.HI R181, RZ, 0x1, R180 ;  /* 0x00000001ffb57819 */ /* 0x000fe200000116b4 */
[----:B------:R-:W-:Y:S01]  /*5e90*/  IMAD.SHL.U32 R6, R180, 0x20, RZ ;  /* 0x00000020b4067824 */ /* 0x000fe200078e00ff */
[----:B------:R-:W-:Y:S01]  /*5ea0*/  LOP3.LUT R11, R0, 0x200, RZ, 0xc0, !PT ;  /* 0x00000200000b7812 */ /* 0x000fe200078ec0ff */
[----:B------:R-:W-:Y:S01]  /*5eb0*/  IMAD.IADD R184, R203, 0x1, R182 ;  /* 0x00000001cbb87824 */ /* 0x000fe200078e02b6 */
[----:B------:R-:W-:Y:S01]  /*5ec0*/  LOP3.LUT R183, R181, 0x8, RZ, 0xc0, !PT ;  /* 0x00000008b5b77812 */ /* 0x000fe200078ec0ff */
[----:B------:R-:W-:Y:S01]  /*5ed0*/  UISETP.GT.U32.AND UP1, UPT, UR4, UR14, UPT ;  /* 0x0000000e0400728c */ /* 0x000fe2000bf24070 */
[----:B------:R-:W-:Y:S02]  /*5ee0*/  LOP3.LUT R6, R11, 0x7c00, R6, 0xf8, !PT ;  /* 0x00007c000b067812 */ /* 0x000fe400078ef806 */
[----:B------:R-:W-:-:S04]  /*5ef0*/  LOP3.LUT R183, R176, R183, RZ, 0x3c, !PT ;  /* 0x000000b7b0b77212 */ /* 0x000fc800078e3cff */
[----:B------:R-:W-:-:S04]  /*5f00*/  LOP3.LUT R6, R6, R183, RZ, 0xfc, !PT ;  /* 0x000000b706067212 */ /* 0x000fc800078efcff */
[----:B------:R-:W-:Y:S01]  /*5f10*/  LEA R217, R6, UR5, 0x1 ;  /* 0x0000000506d97c11 */ /* 0x000fe2000f8e08ff */
[----:B-1----:R-:W-:-:S04]  /*5f20*/  IMAD.WIDE.U32 R12, R4, UR4, RZ ;  /* 0x00000004040c7c25 */ /* 0x002fc8000f8e00ff */
[----:B------:R-:W-:Y:S02]  /*5f30*/  IMAD.SHL.U32 R9, R12, 0x40, RZ ;  /* 0x000000400c097824 */ /* 0x000fe400078e00ff */
[----:B------:R-:W-:Y:S02]  /*5f40*/  IMAD R7, R5, UR4, R13 ;  /* 0x0000000405077c24 */ /* 0x000fe4000f8e020d */
[--C-:B------:R-:W-:Y:S01]  /*5f50*/  IMAD.IADD R202, R182, 0x1, R217.reuse ;  /* 0x00000001b6ca7824 */ /* 0x100fe200078e02d9 */
[----:B------:R-:W-:Y:S01]  /*5f60*/  BAR.SYNC.DEFER_BLOCKING 0x0 ;  /* 0x0000000000007b1d */ /* 0x000fe20000010000 */
[----:B------:R-:W-:Y:S01]  /*5f70*/  LEA R8, P0, R4, R9, 0x5 ;  /* 0x0000000904087211 */ /* 0x000fe200078028ff */
[----:B------:R-:W-:Y:S01]  /*5f80*/  IMAD.IADD R185, R204, 0x1, R217 ;  /* 0x00000001ccb97824 */ /* 0x000fe200078e02d9 */
[----:B------:R-:W-:Y:S02]  /*5f90*/  LOP3.LUT R9, R186, 0x1f8, RZ, 0xc0, !PT ;  /* 0x000001f8ba097812 */ /* 0x000fe400078ec0ff */
[----:B------:R-:W-:Y:S01]  /*5fa0*/  SHF.L.U64.HI R10, R12, 0x6, R7 ;  /* 0x000000060c0a7819 */ /* 0x000fe20000010207 */
[C---:B------:R-:W-:Y:S01]  /*5fb0*/  IMAD.IADD R187, R182.reuse, 0x1, R185 ;  /* 0x00000001b6bb7824 */ /* 0x040fe200078e02b9 */
[----:B------:R-:W-:Y:S01]  /*5fc0*/  LOP3.LUT R9, R9, 0x38, R180, 0x78, !PT ;  /* 0x0000003809097812 */ /* 0x000fe200078e78b4 */
[----:B------:R-:W-:Y:S01]  /*5fd0*/  IMAD.IADD R182, R182, 0x1, R2 ;  /* 0x00000001b6b67824 */ /* 0x000fe200078e0202 */
[----:B------:R-:W-:-:S02]  /*5fe0*/  LEA.HI.X R5, R4, R10, R5, 0x5, P0 ;  /* 0x0000000a04057211 */ /* 0x000fc400000f2c05 */
[-C--:B------:R-:W-:Y:S02]  /*5ff0*/  LEA R10, P1, R12, R223.reuse, 0x7 ;  /* 0x000000df0c0a7211 */ /* 0x080fe400078238ff */
[----:B------:R-:W-:Y:S02]  /*6000*/  LOP3.LUT R9, R9, 0x1e00, R186, 0xf8, !PT ;  /* 0x00001e0009097812 */ /* 0x000fe400078ef8ba */
[----:B------:R-:W-:Y:S02]  /*6010*/  LEA R4, P0, R8, R223, 0x1 ;  /* 0x000000df08047211 */ /* 0x000fe400078008ff */
[-C--:B------:R-:W-:Y:S02]  /*6020*/  LEA.HI.X R11, R12, R222.reuse, R7, 0x7, P1 ;  /* 0x000000de0c0b7211 */ /* 0x080fe400008f3c07 */
[----:B------:R-:W-:Y:S02]  /*6030*/  LEA R226, R9, UR5, 0x1 ;  /* 0x0000000509e27c11 */ /* 0x000fe4000f8e08ff */
[----:B------:R-:W-:-:S03]  /*6040*/  LEA.HI.X R5, R8, R222, R5, 0x1, P0 ;  /* 0x000000de08057211 */ /* 0x000fc600000f0c05 */
[----:B------:R-:W-:Y:S01]  /*6050*/  @!PT LDS RZ, [RZ] ;  /* 0x00000000fffff984 */ /* 0x000fe20000000800 */
[----:B------:R-:W-:Y:S01]  /*6060*/  @!PT LDS RZ, [RZ] ;  /* 0x00000000fffff984 */ /* 0x000fe20000000800 */
[----:B------:R-:W-:Y:S01]  /*6070*/  @!PT LDS RZ, [RZ] ;  /* 0x00000000fffff984 */ /* 0x000fe20000000800 */
        /* <DEDUP_REMOVED lines=13> */
[----:B-1----:R-:W-:Y:S04]  /*6150*/  LDSM.16.M88.4 R8, [R202] ;  /* 0x00000000ca08783b */ /* 0x002fe80000000200 */
[----:B------:R-:W1:Y:S04]  /*6160*/  LDSM.16.M88.4 R28, [R184+0x10000] ;  /* 0x01000000b81c783b */ /* 0x000e680000000200 */
[----:B------:R-:W1:Y:S04]  /*6170*/  LDSM.16.M88.4 R24, [R184+0x10800] ;  /* 0x01080000b818783b */ /* 0x000e680000000200 */
[----:B--2---:R-:W2:Y:S04]  /*6180*/  LDSM.16.M88.4 R4, [R184+0x11000] ;  /* 0x01100000b804783b */ /* 0x004ea80000000200 */
[----:B------:R-:W2:Y:S04]  /*6190*/  LDSM.16.M88.4 R20, [R184+0x11800] ;  /* 0x01180000b814783b */ /* 0x000ea80000000200 */
[----:B------:R-:W-:Y:S01]  /*61a0*/  LDSM.16.M88.4 R204, [R185] ;  /* 0x00000000b9cc783b */ /* 0x000fe20000000200 */
        /* <DEDUP_REMOVED lines=12> */
[----:B------:R-:W-:Y:S07]  /*6270*/  LDSM.16.M88.4 R196, [R182+0x10000] ;  /* 0x01000000b6c4783b */ /* 0x000fee0000000200 */
[C---:B-1----:R-:W-:Y:S08]  /*6280*/  HMMA.16816.F32 R16, R8.reuse, R28, R16 ;  /* 0x0000001c0810723c */ /* 0x042ff00000001810 */
[C---:B------:R-:W-:Y:S01]  /*6290*/  HMMA.16816.F32 R12, R8.reuse, R30, R12 ;  /* 0x0000001e080c723c */ /* 0x040fe2000000180c */
[----:B------:R-:W1:Y:S07]  /*62a0*/  LDSM.16.M88.4 R28, [R2+0x10000] ;  /* 0x01000000021c783b */ /* 0x000e6e0000000200 */
[C---:B------:R-:W-:Y:S08]  /*62b0*/  HMMA.16816.F32 R192, R8.reuse, R24, R192 ;  /* 0x0000001808c0723c */ /* 0x040ff000000018c0 */
[C---:B------:R-:W-:Y:S01]  /*62c0*/  HMMA.16816.F32 R188, R8.reuse, R26, R188 ;  /* 0x0000001a08bc723c */ /* 0x040fe200000018bc */
[----:B------:R-:W-:Y:S07]  /*62d0*/  LDSM.16.M88.4 R24, [R187] ;  /* 0x00000000bb18783b */ /* 0x000fee0000000200 */
[C---:B--2---:R-:W-:Y:S08]  /*62e0*/  HMMA.16816.F32 R176, R8.reuse, R4, R176 ;  /* 0x0000000408b0723c */ /* 0x044ff000000018b0 */
[C---:B------:R-:W-:Y:S01]  /*62f0*/  HMMA.16816.F32 R172, R8.reuse, R6, R172 ;  /* 0x0000000608ac723c */ /* 0x040fe200000018ac */
[----:B------:R-:W2:Y:S07]  /*6300*/  LDSM.16.M88.4 R4, [R2+0x11000] ;  /* 0x011000000204783b */ /* 0x000eae0000000200 */
[C---:B------:R-:W-:Y:S08]  /*6310*/  HMMA.16816.F32 R168, R8.reuse, R20, R168 ;  /* 0x0000001408a8723c */ /* 0x040ff000000018a8 */
        /* <DEDUP_REMOVED lines=11> */
[----:B------:R-:W2:Y:S07]  /*63d0*/  LDSM.16.M88.4 R4, [R217+0x4000] ;  /* 0x00400000d904783b */ /* 0x000eae0000000200 */
[C---:B------:R-:W-:Y:S08]  /*63e0*/  HMMA.16816.F32 R16, R24.reuse, R196, R16 ;  /* 0x000000c41810723c */ /* 0x040ff00000001810 */
[C---:B------:R-:W-:Y:S01]  /*63f0*/  HMMA.16816.F32 R12, R24.reuse, R198, R12 ;  /* 0x000000c6180c723c */ /* 0x040fe2000000180c */
[----:B------:R-:W5:Y:S07]  /*6400*/  LDSM.16.M88.4 R196, [R203+0x13000] ;  /* 0x01300000cbc4783b */ /* 0x000f6e0000000200 */
        /* <DEDUP_REMOVED lines=10> */
[C---:B-1----:R-:W-:Y:S08]  /*64b0*/  HMMA.16816.F32 R168, R24.reuse, R28, R168 ;  /* 0x0000001c18a8723c */ /* 0x042ff000000018a8 */
[----:B------:R-:W-:Y:S01]  /*64c0*/  HMMA.16816.F32 R32, R24, R30, R32 ;  /* 0x0000001e1820723c */ /* 0x000fe20000001820 */
[----:B------:R-:W1:Y:S04]  /*64d0*/  LDSM.16.M88.4 R28, [R184+0x13000] ;  /* 0x01300000b81c783b */ /* 0x000e680000000200 */
[----:B------:R-:W1:Y:S03]  /*64e0*/  LDSM.16.M88.4 R24, [R184+0x13800] ;  /* 0x01380000b818783b */ /* 0x000e660000000200 */
[C---:B--2---:R-:W-:Y:S08]  /*64f0*/  HMMA.16816.F32 R16, R4.reuse, R240, R16 ;  /* 0x000000f00410723c */ /* 0x044ff00000001810 */
[C---:B------:R-:W-:Y:S08]  /*6500*/  HMMA.16816.F32 R12, R4.reuse, R242, R12 ;  /* 0x000000f2040c723c */ /* 0x040ff0000000180c */
[C---:B------:R-:W-:Y:S08]  /*6510*/  HMMA.16816.F32 R192, R4.reuse, R212, R192 ;  /* 0x000000d404c0723c */ /* 0x040ff000000018c0 */
[C---:B------:R-:W-:Y:S01]  /*6520*/  HMMA.16816.F32 R188, R4.reuse, R214, R188 ;  /* 0x000000d604bc723c */ /* 0x040fe200000018bc */
[----:B------:R-:W-:Y:S07]  /*6530*/  LDSM.16.M88.4 R212, [R2+0x12000] ;  /* 0x0120000002d4783b */ /* 0x000fee0000000200 */
        /* <DEDUP_REMOVED lines=19> */
[----:B------:R-:W1:Y:S03]  /*6670*/  LDSM.16.M88.4 R8, [R182+0x13000] ;  /* 0x01300000b608783b */ /* 0x000e660000000200 */
[C---:B--2---:R-:W-:Y:S08]  /*6680*/  HMMA.16816.F32 R16, R196.reuse, R212, R16 ;  /* 0x000000d4c410723c */ /* 0x044ff00000001810 */
[C---:B------:R-:W-:Y:S01]  /*6690*/  HMMA.16816.F32 R12, R196.reuse, R214, R12 ;  /* 0x000000d6c40c723c */ /* 0x040fe2000000180c */
[----:B------:R-:W2:Y:S07]  /*66a0*/  LDSM.16.M88.4 R212, [R182+0x13800] ;  /* 0x01380000b6d4783b */ /* 0x000eae0000000200 */
[C---:B---3--:R-:W-:Y:S08]  /*66b0*/  HMMA.16816.F32 R192, R196.reuse, R20, R192 ;  /* 0x00000014c4c0723c */ /* 0x048ff000000018c0 */
[C---:B------:R-:W-:Y:S01]  /*66c0*/  HMMA.16816.F32 R188, R196.reuse, R22, R188 ;  /* 0x00000016c4bc723c */ /* 0x040fe200000018bc */
[----:B------:R-:W-:Y:S07]  /*66d0*/  LDSM.16.M88.4 R20, [R203+0x14000] ;  /* 0x01400000cb14783b */ /* 0x000fee0000000200 */
[C---:B-----5:R-:W-:Y:S08]  /*66e0*/  HMMA.16816.F32 R176, R196.reuse, R4, R176 ;  /* 0x00000004c4b0723c */ /* 0x060ff000000018b0 */
[C---:B------:R-:W-:Y:S01]  /*66f0*/  HMMA.16816.F32 R172, R196.reuse, R6, R172 ;  /* 0x00000006c4ac723c */ /* 0x040fe200000018ac */
[----:B------:R-:W3:Y:S07]  /*6700*/  LDSM.16.M88.4 R4, [R217+0x8000] ;  /* 0x00800000d904783b */ /* 0x000eee0000000200 */
[C---:B----4-:R-:W-:Y:S08]  /*6710*/  HMMA.16816.F32 R168, R196.reuse, R208, R168 ;  /* 0x000000d0c4a8723c */ /* 0x050ff000000018a8 */
        /* <DEDUP_REMOVED lines=11> */
[----:B------:R-:W1:Y:S07]  /*67d0*/  LDSM.16.M88.4 R8, [R202+0x8000] ;  /* 0x00800000ca08783b */ /* 0x000e6e0000000200 */
        /* <DEDUP_REMOVED lines=16> */
[----:B------:R-:W4:Y:S03]  /*68e0*/  LDSM.16.M88.4 R4, [R2+0x15000] ;  /* 0x015000000204783b */ /* 0x000f260000000200 */
        /* <DEDUP_REMOVED lines=11> */
[----:B------:R-:W2:Y:S04]  /*69a0*/  LDSM.16.M88.4 R8, [R182+0x14800] ;  /* 0x01480000b608783b */ /* 0x000ea80000000200 */
[----:B------:R-:W3:Y:S03]  /*69b0*/  LDSM.16.M88.4 R20, [R182+0x15000] ;  /* 0x01500000b614783b */ /* 0x000ee60000000200 */
        /* <DEDUP_REMOVED lines=12> */
[----:B------:R-:W5:Y:S03]  /*6a80*/  LDSM.16.M88.4 R24, [R203+0x17000] ;  /* 0x01700000cb18783b */ /* 0x000f660000000200 */
        /* <DEDUP_REMOVED lines=12> */
[----:B------:R-:W-:Y:S03]  /*6b50*/  LDSM.16.M88.4 R204, [R184+0x17000] ;  /* 0x01700000b8cc783b */ /* 0x000fe60000000200 */
[C---:B----4-:R-:W-:Y:S08]  /*6b60*/  HMMA.16816.F32 R192, R4.reuse, R28, R192 ;  /* 0x0000001c04c0723c */ /* 0x050ff000000018c0 */
[C---:B------:R-:W-:Y:S01]  /*6b70*/  HMMA.16816.F32 R188, R4.reuse, R30, R188 ;  /* 0x0000001e04bc723c */ /* 0x040fe200000018bc */
[----:B------:R-:W-:Y:S07]  /*6b80*/  LDSM.16.M88.4 R28, [R185+0xc000] ;  /* 0x00c00000b91c783b */ /* 0x000fee0000000200 */
[C---:B-----5:R-:W-:Y:S08]  /*6b90*/  HMMA.16816.F32 R176, R4.reuse, R24, R176 ;  /* 0x0000001804b0723c */ /* 0x060ff000000018b0 */
[C---:B------:R-:W-:Y:S01]  /*6ba0*/  HMMA.16816.F32 R172, R4.reuse, R26, R172 ;  /* 0x0000001a04ac723c */ /* 0x040fe200000018ac */
[----:B------:R-:W4:Y:S07]  /*6bb0*/  LDSM.16.M88.4 R24, [R2+0x16000] ;  /* 0x016000000218783b */ /* 0x000f2e0000000200 */
[C---:B------:R-:W-:Y:S08]  /*6bc0*/  HMMA.16816.F32 R16, R4.reuse, R196, R16 ;  /* 0x000000c40410723c */ /* 0x040ff00000001810 */
[C---:B------:R-:W-:Y:S01]  /*6bd0*/  HMMA.16816.F32 R12, R4.reuse, R198, R12 ;  /* 0x000000c6040c723c */ /* 0x040fe2000000180c */
[----:B------:R5:W-:Y:S07]  /*6be0*/  LDSM.16.M88.4 R196, [R184+0x17800] ;  /* 0x01780000b8c4783b */ /* 0x000bee0000000200 */
[C---:B--2---:R-:W-:Y:S08]  /*6bf0*/  HMMA.16816.F32 R168, R4.reuse, R8, R168 ;  /* 0x0000000804a8723c */ /* 0x044ff000000018a8 */
[----:B------:R-:W-:Y:S01]  /*6c00*/  HMMA.16816.F32 R32, R4, R10, R32 ;  /* 0x0000000a0420723c */ /* 0x000fe20000001820 */
[----:B------:R-:W-:Y:S04]  /*6c10*/  LDSM.16.M88.4 R8, [R187+0xc000] ;  /* 0x00c00000bb08783b */ /* 0x000fe80000000200 */
[----:B------:R-:W2:Y:S03]  /*6c20*/  LDSM.16.M88.4 R4, [R182+0x16000] ;  /* 0x01600000b604783b */ /* 0x000ea60000000200 */
[----:B---3--:R-:W-:Y:S01]  /*6c30*/  HMMA.16816.F32 R16, R212, R20, R16 ;  /* 0x00000014d410723c */ /* 0x008fe20000001810 */
[----:B-----5:R-:W-:-:S04]  /*6c40*/  IMAD.U32 R184, RZ, RZ, UR12 ;  /* 0x0000000cffb87e24 */ /* 0x020fc8000f8e00ff */
[----:B------:R-:W-:-:S03]  /*6c50*/  IMAD R184, R184, 0x40, R201 ;  /* 0x00000040b8b87824 */ /* 0x000fc600078e02c9 */
[C---:B------:R-:W-:Y:S01]  /*6c60*/  HMMA.16816.F32 R12, R212.reuse, R22, R12 ;  /* 0x00000016d40c723c */ /* 0x040fe2000000180c */
[----:B------:R-:W3:Y:S07]  /*6c70*/  LDSM.16.M88.4 R20, [R2+0x16800] ;  /* 0x016800000214783b */ /* 0x000eee0000000200 */
[----:B-1----:R-:W-:Y:S08]  /*6c80*/  HMMA.16816.F32 R192, R212, R208, R192 ;  /* 0x000000d0d4c0723c */ /* 0x002ff000000018c0 */
[C---:B----4-:R-:W-:Y:S08]  /*6c90*/  HMMA.16816.F32 R16, R28.reuse, R24, R16 ;  /* 0x000000181c10723c */ /* 0x050ff00000001810 */
[----:B------:R-:W-:Y:S01]  /*6ca0*/  HMMA.16816.F32 R12, R28, R26, R12 ;  /* 0x0000001a1c0c723c */ /* 0x000fe2000000180c */
[----:B------:R-:W1:Y:S07]  /*6cb0*/  LDSM.16.M88.4 R24, [R182+0x16800] ;  /* 0x01680000b618783b */ /* 0x000e6e0000000200 */
[----:B------:R-:W-:Y:S08]  /*6cc0*/  HMMA.16816.F32 R188, R212, R210, R188 ;  /* 0x000000d2d4bc723c */ /* 0x000ff000000018bc */
[----:B--2---:R-:W-:Y:S01]  /*6cd0*/  HMMA.16816.F32 R16, R8, R4, R16 ;  /* 0x000000040810723c */ /* 0x004fe20000001810 */
[----:B------:R-:W-:-:S05]  /*6ce0*/  VIADD R4, R184, 0xffffffc0 ;  /* 0xffffffc0b8047836 */ /* 0x000fca0000000000 */
[C---:B------:R-:W-:Y:S02]  /*6cf0*/  ISETP.GT.AND P1, PT, R221.reuse, R4, PT ;  /* 0x00000004dd00720c */ /* 0x040fe40003f24270 */
[----:B---3--:R-:W-:Y:S01]  /*6d00*/  HMMA.16816.F32 R192, R28, R20, R192 ;  /* 0x000000141cc0723c */ /* 0x008fe200000018c0 */
[----:B------:R-:W-:Y:S02]  /*6d10*/  ISETP.GE.AND P4, PT, R4, R220, PT ;  /* 0x000000dc0400720c */ /* 0x000fe40003f86270 */
[----:B------:R-:W-:Y:S02]  /*6d20*/  ISETP.GT.AND P5, PT, R166, R4, PT ;  /* 0x00000004a600720c */ /* 0x000fe40003fa4270 */
[----:B------:R-:W-:Y:S01]  /*6d30*/  ISETP.GE.AND P0, PT, R4, R219, PT ;  /* 0x000000db0400720c */ /* 0x000fe20003f06270 */
[----:B------:R-:W-:Y:S02]  /*6d40*/  VIADD R4, R184, 0xffffffc1 ;  /* 0xffffffc1b8047836 */ /* 0x000fe40000000000 */
[----:B------:R-:W-:Y:S03]  /*6d50*/  HMMA.16816.F32 R12, R8, R6, R12 ;  /* 0x00000006080c723c */ /* 0x000fe6000000180c */
[----:B------:R-:W-:-:S02]  /*6d60*/  ISETP.GT.AND P6, PT, R221, R4, PT ;  /* 0x00000004dd00720c */ /* 0x000fc40003fc4270 */
[----:B------:R-:W-:Y:S02]  /*6d70*/  FSEL R16, R16, -INF , !P1 ;  /* 0xff80000010107808 */ /* 0x000fe40004800000 */
[----:B------:R-:W-:Y:S01]  /*6d80*/  ISETP.GE.AND P1, PT, R4, R220, PT ;  /* 0x000000dc0400720c */ /* 0x000fe20003f26270 */
[C---:B------:R-:W-:Y:S01]  /*6d90*/  HMMA.16816.F32 R168, R212.reuse, R196, R168 ;  /* 0x000000c4d4a8723c */ /* 0x040fe200000018a8 */
[----:B------:R-:W-:Y:S02]  /*6da0*/  FSEL R18, R18, -INF , !P5 ;  /* 0xff80000012127808 */ /* 0x000fe40006800000 */
[----:B------:R-:W-:Y:S02]  /*6db0*/  FSEL R17, R17, -INF , !P6 ;  /* 0xff80000011117808 */ /* 0x000fe40007000000 */
[----:B------:R-:W-:Y:S02]  /*6dc0*/  ISETP.GT.AND P3, PT, R166, R4, PT ;  /* 0x00000004a600720c */ /* 0x000fe40003f64270 */
[----:B------:R-:W-:Y:S01]  /*6dd0*/  FSEL R20, R18, -INF , !P0 ;  /* 0xff80000012147808 */ /* 0x000fe20004000000 */
[----:B------:R-:W-:Y:S01]  /*6de0*/  HMMA.16816.F32 R32, R212, R198, R32 ;  /* 0x000000c6d420723c */ /* 0x000fe20000001820 */
[----:B------:R-:W2:Y:S01]  /*6df0*/  LDSM.16.M88.4 R196, [R2+0x17000] ;  /* 0x0170000002c4783b */ /* 0x000ea20000000200 */
[----:B------:R-:W-:-:S02]  /*6e00*/  FSEL R21, R16, -INF , !P4 ;  /* 0xff80000010157808 */ /* 0x000fc40006000000 */
[----:B------:R-:W-:Y:S02]  /*6e10*/  ISETP.GE.AND P4, PT, R4, R219, PT ;  /* 0x000000db0400720c */ /* 0x000fe40003f86270 */
[----:B------:R3:W4:Y:S02]  /*6e20*/  LDSM.16.M88.4 R4, [R2+0x17800] ;  /* 0x017800000204783b */ /* 0x0007240000000200 */
[----:B------:R-:W-:Y:S01]  /*6e30*/  HMMA.16816.F32 R188, R28, R22, R188 ;  /* 0x000000161cbc723c */ /* 0x000fe200000018bc */
[----:B------:R-:W-:Y:S01]  /*6e40*/  VIADD R22, R184, 0xffffffc8 ;  /* 0xffffffc8b8167836 */ /* 0x000fe20000000000 */
[----:B------:R-:W-:-:S04]  /*6e50*/  FSEL R23, R17, -INF , !P1 ;  /* 0xff80000011177808 */ /* 0x000fc80004800000 */
[----:B------:R-:W-:Y:S02]  /*6e60*/  ISETP.GT.AND P5, PT, R221, R22, PT ;  /* 0x00000016dd00720c */ /* 0x000fe40003fa4270 */
[----:B-1----:R-:W-:Y:S01]  /*6e70*/  HMMA.16816.F32 R192, R8, R24, R192 ;  /* 0x0000001808c0723c */ /* 0x002fe200000018c0 */
[----:B------:R-:W-:Y:S01]  /*6e80*/  ISETP.GE.AND P0, PT, R22, R220, PT ;  /* 0x000000dc1600720c */ /* 0x000fe20003f06270 */
[----:B------:R-:W-:Y:S01]  /*6e90*/  VIADD R24, R184, 0xffffffd0 ;  /* 0xffffffd0b8187836 */ /* 0x000fe20000000000 */
[----:B------:R-:W-:Y:S02]  /*6ea0*/  ISETP.GT.AND P6, PT, R166, R22, PT ;  /* 0x00000016a600720c */ /* 0x000fe40003fc4270 */
[----:B------:R-:W-:Y:S01]  /*6eb0*/  ISETP.GE.AND P1, PT, R22, R219, PT ;  /* 0x000000db1600720c */ /* 0x000fe20003f26270 */
[----:B------:R-:W-:Y:S01]  /*6ec0*/  VIADD R22, R184, 0xffffffc9 ;  /* 0xffffffc9b8167836 */ /* 0x000fe20000000000 */
[----:B------:R-:W-:Y:S01]  /*6ed0*/  FSEL R25, R19, -INF , !P3 ;  /* 0xff80000013197808 */ /* 0x000fe20005800000 */
[----:B------:R-:W-:Y:S01]  /*6ee0*/  HMMA.16816.F32 R176, R212, R204, R176 ;  /* 0x000000ccd4b0723c */ /* 0x000fe200000018b0 */
[----:B------:R-:W-:Y:S01]  /*6ef0*/  FSEL R12, R12, -INF , !P5 ;  /* 0xff8000000c0c7808 */ /* 0x000fe20006800000 */
[----:B------:R-:W1:Y:S01]  /*6f00*/  LDSM.16.M88.4 R16, [R182+0x17000] ;  /* 0x01700000b610783b */ /* 0x000e620000000200 */
[----:B------:R-:W-:-:S02]  /*6f10*/  ISETP.GT.AND P3, PT, R221, R22, PT ;  /* 0x00000016dd00720c */ /* 0x000fc40003f64270 */
[----:B---3--:R-:W-:Y:S02]  /*6f20*/  FSEL R2, R25, -INF , !P4 ;  /* 0xff80000019027808 */ /* 0x008fe40006000000 */
[----:B------:R-:W-:Y:S01]  /*6f30*/  FSEL R25, R12, -INF , !P0 ;  /* 0xff8000000c197808 */ /* 0x000fe20004000000 */
[----:B------:R-:W-:Y:S01]  /*6f40*/  VIADD R12, R184, 0xffffffd1 ;  /* 0xffffffd1b80c7836 */ /* 0x000fe20000000000 */
[----:B------:R-:W-:Y:S01]  /*6f50*/  ISETP.GT.AND P5, PT, R166, R22, PT ;  /* 0x00000016a600720c */ /* 0x000fe20003fa4270 */
[----:B------:R-:W-:Y:S01]  /*6f60*/  HMMA.16816.F32 R172, R212, R206, R172 ;  /* 0x000000ced4ac723c */ /* 0x000fe200000018ac */
[----:B------:R-:W-:Y:S02]  /*6f70*/  ISETP.GE.AND P4, PT, R22, R220, PT ;  /* 0x000000dc1600720c */ /* 0x000fe40003f86270 */
[----:B------:R-:W-:Y:S02]  /*6f80*/  FSEL R14, R14, -INF , !P6 ;  /* 0xff8000000e0e7808 */ /* 0x000fe40007000000 */
[----:B------:R-:W-:-:S02]  /*6f90*/  FSEL R13, R13, -INF , !P3 ;  /* 0xff8000000d0d7808 */ /* 0x000fc40005800000 */
[----:B------:R-:W-:Y:S01]  /*6fa0*/  ISETP.GE.AND P0, PT, R22, R219, PT ;  /* 0x000000db1600720c */ /* 0x000fe20003f06270 */
[----:B------:R-:W-:Y:S01]  /*6fb0*/  HMMA.16816.F32 R188, R8, R26, R188 ;  /* 0x0000001a08bc723c */ /* 0x000fe200000018bc */
[----:B------:R-:W-:Y:S02]  /*6fc0*/  FSEL R15, R15, -INF , !P5 ;  /* 0xff8000000f0f7808 */ /* 0x000fe40006800000 */
[CC--:B------:R-:W-:Y:S02]  /*6fd0*/  ISETP.GT.AND P6, PT, R221.reuse, R24.reuse, PT ;  /* 0x00000018dd00720c */ /* 0x0c0fe40003fc4270 */
[----:B------:R-:W-:Y:S02]  /*6fe0*/  ISETP.GT.AND P3, PT, R166, R24, PT ;  /* 0x00000018a600720c */ /* 0x000fe40003f64270 */
[----:B------:R-:W-:Y:S01]  /*6ff0*/  ISETP.GT.AND P5, PT, R221, R12, PT ;  /* 0x0000000cdd00720c */ /* 0x000fe20003fa4270 */
[----:B--2---:R-:W-:Y:S01]  /*7000*/  HMMA.16816.F32 R176, R28, R196, R176 ;  /* 0x000000c41cb0723c */ /* 0x004fe200000018b0 */
[----:B------:R-:W-:-:S02]  /*7010*/  FSEL R22, R14, -INF , !P1 ;  /* 0xff8000000e167808 */ /* 0x000fc40004800000 */
[----:B------:R-:W-:Y:S01]  /*7020*/  FSEL R185, R13, -INF , !P4 ;  /* 0xff8000000db97808 */ /* 0x000fe20006000000 */
[----:B------:R-:W-:Y:S01]  /*7030*/  VIADD R13, R184, 0xffffffd8 ;  /* 0xffffffd8b80d7836 */ /* 0x000fe20000000000 */
[CC--:B------:R-:W-:Y:S02]  /*7040*/  ISETP.GE.AND P1, PT, R24.reuse, R220.reuse, PT ;  /* 0x000000dc1800720c */ /* 0x0c0fe40003f26270 */
[----:B------:R-:W-:Y:S01]  /*7050*/  ISETP.GE.AND P4, PT, R24, R219, PT ;  /* 0x000000db1800720c */ /* 0x000fe20003f86270 */
[----:B------:R-:W-:Y:S01]  /*7060*/  HMMA.16816.F32 R172, R28, R198, R172 ;  /* 0x000000c61cac723c */ /* 0x000fe200000018ac */
[----:B------:R-:W-:Y:S02]  /*7070*/  FSEL R24, R15, -INF , !P0 ;  /* 0xff8000000f187808 */ /* 0x000fe40004000000 */
[----:B------:R-:W-:Y:S02]  /*7080*/  FSEL R192, R192, -INF , !P6 ;  /* 0xff800000c0c07808 */ /* 0x000fe40007000000 */
[----:B------:R-:W-:-:S02]  /*7090*/  ISETP.GE.AND P0, PT, R12, R220, PT ;  /* 0x000000dc0c00720c */ /* 0x000fc40003f06270 */
[----:B------:R-:W-:Y:S01]  /*70a0*/  FSEL R194, R194, -INF , !P3 ;  /* 0xff800000c2c27808 */ /* 0x000fe20005800000 */
[----:B----4-:R-:W-:Y:S01]  /*70b0*/  HMMA.16816.F32 R168, R28, R4, R168 ;  /* 0x000000041ca8723c */ /* 0x010fe200000018a8 */
[----:B------:R-:W-:Y:S01]  /*70c0*/  FSEL R193, R193, -INF , !P5 ;  /* 0xff800000c1c17808 */ /* 0x000fe20006800000 */
[----:B------:R-:W-:Y:S01]  /*70d0*/  VIADD R4, R184, 0xffffffd9 ;  /* 0xffffffd9b8047836 */ /* 0x000fe20000000000 */
[----:B------:R-:W-:Y:S01]  /*70e0*/  FSEL R203, R192, -INF , !P1 ;  /* 0xff800000c0cb7808 */ /* 0x000fe20004800000 */
[----:B------:R-:W-:Y:S01]  /*70f0*/  VIADD R5, R184, 0xffffffe0 ;  /* 0xffffffe0b8057836 */ /* 0x000fe20000000000 */
[----:B------:R-:W-:Y:S02]  /*7100*/  FSEL R212, R194, -INF , !P4 ;  /* 0xff800000c2d47808 */ /* 0x000fe40006000000 */
[----:B------:R-:W-:Y:S01]  /*7110*/  FSEL R207, R193, -INF , !P0 ;  /* 0xff800000c1cf7808 */ /* 0x000fe20004000000 */
[----:B-1----:R-:W-:Y:S01]  /*7120*/  HMMA.16816.F32 R176, R8, R16, R176 ;  /* 0x0000001008b0723c */ /* 0x002fe200000018b0 */
[----:B------:R-:W-:-:S02]  /*7130*/  ISETP.GT.AND P6, PT, R166, R12, PT ;  /* 0x0000000ca600720c */ /* 0x000fc40003fc4270 */
[----:B------:R-:W-:Y:S02]  /*7140*/  ISETP.GE.AND P1, PT, R12, R219, PT ;  /* 0x000000db0c00720c */ /* 0x000fe40003f26270 */
[-C--:B------:R-:W-:Y:S02]  /*7150*/  ISETP.GT.AND P3, PT, R221, R13.reuse, PT ;  /* 0x0000000ddd00720c */ /* 0x080fe40003f64270 */
[C---:B------:R-:W-:Y:S01]  /*7160*/  ISETP.GE.AND P4, PT, R13.reuse, R220, PT ;  /* 0x000000dc0d00720c */ /* 0x040fe20003f86270 */
[----:B------:R-:W-:Y:S01]  /*7170*/  HMMA.16816.F32 R32, R28, R6, R32 ;  /* 0x000000061c20723c */ /* 0x000fe20000001820 */
[----:B------:R-:W-:Y:S01]  /*7180*/  ISETP.GT.AND P5, PT, R166, R13, PT ;  /* 0x0000000da600720c */ /* 0x000fe20003fa4270 */
[----:B------:R-:W-:Y:S01]  /*7190*/  VIADD R6, R184, 0xfffffff0 ;  /* 0xfffffff0b8067836 */ /* 0x000fe20000000000 */
        /* <DEDUP_REMOVED lines=8> */
[----:B------:R-:W-:Y:S02]  /*7220*/  FSEL R240, R195, -INF , !P1 ;  /* 0xff800000c3f07808 */ /* 0x000fe40004800000 */
[----:B------:R-:W-:Y:S02]  /*7230*/  ISETP.GE.AND P1, PT, R4, R220, PT ;  /* 0x000000dc0400720c */ /* 0x000fe40003f26270 */
[----:B------:R-:W-:Y:S02]  /*7240*/  FSEL R190, R190, -INF , !P5 ;  /* 0xff800000bebe7808 */ /* 0x000fe40006800000 */
[----:B------:R-:W-:-:S02]  /*7250*/  FSEL R189, R189, -INF , !P6 ;  /* 0xff800000bdbd7808 */ /* 0x000fc40007000000 */
[----:B------:R-:W-:Y:S02]  /*7260*/  ISETP.GT.AND P3, PT, R166, R4, PT ;  /* 0x00000004a600720c */ /* 0x000fe40003f64270 */
[----:B------:R-:W-:Y:S02]  /*7270*/  FSEL R209, R188, -INF , !P4 ;  /* 0xff800000bcd17808 */ /* 0x000fe40006000000 */
[----:B------:R-:W-:Y:S02]  /*7280*/  ISETP.GT.AND P5, PT, R221, R5, PT ;  /* 0x00000005dd00720c */ /* 0x000fe40003fa4270 */
[----:B------:R-:W-:Y:S01]  /*7290*/  ISETP.GE.AND P4, PT, R4, R219, PT ;  /* 0x000000db0400720c */ /* 0x000fe20003f86270 */
[----:B------:R-:W-:Y:S01]  /*72a0*/  VIADD R4, R184, 0xffffffe1 ;  /* 0xffffffe1b8047836 */ /* 0x000fe20000000000 */
[----:B------:R-:W-:Y:S02]  /*72b0*/  FSEL R206, R190, -INF , !P0 ;  /* 0xff800000bece7808 */ /* 0x000fe40004000000 */
[----:B------:R-:W-:-:S02]  /*72c0*/  FSEL R211, R189, -INF , !P1 ;  /* 0xff800000bdd37808 */ /* 0x000fc40004800000 */
[C---:B------:R-:W-:Y:S02]  /*72d0*/  ISETP.GE.AND P6, PT, R5.reuse, R220, PT ;  /* 0x000000dc0500720c */ /* 0x040fe40003fc6270 */
[----:B------:R-:W-:Y:S02]  /*72e0*/  ISETP.GT.AND P0, PT, R166, R5, PT ;  /* 0x00000005a600720c */ /* 0x000fe40003f04270 */
[----:B------:R-:W-:Y:S01]  /*72f0*/  ISETP.GE.AND P1, PT, R5, R219, PT ;  /* 0x000000db0500720c */ /* 0x000fe20003f26270 */
[----:B------:R-:W-:Y:S01]  /*7300*/  VIADD R5, R184, 0xffffffe8 ;  /* 0xffffffe8b8057836 */ /* 0x000fe20000000000 */
[----:B------:R-:W-:Y:S02]  /*7310*/  FSEL R191, R191, -INF , !P3 ;  /* 0xff800000bfbf7808 */ /* 0x000fe40005800000 */
[----:B------:R-:W-:Y:S01]  /*7320*/  FSEL R176, R176, -INF , !P5 ;  /* 0xff800000b0b07808 */ /* 0x000fe20006800000 */
[----:B-1----:R-:W-:Y:S01]  /*7330*/  HMMA.16816.F32 R168, R8, R12, R168 ;  /* 0x0000000c08a8723c */ /* 0x002fe200000018a8 */
[----:B------:R-:W-:-:S02]  /*7340*/  FSEL R178, R178, -INF , !P0 ;  /* 0xff800000b2b27808 */ /* 0x000fc40004000000 */
[----:B------:R-:W-:Y:S02]  /*7350*/  ISETP.GT.AND P3, PT, R221, R4, PT ;  /* 0x00000004dd00720c */ /* 0x000fe40003f64270 */
[----:B------:R-:W-:Y:S02]  /*7360*/  FSEL R242, R191, -INF , !P4 ;  /* 0xff800000bff27808 */ /* 0x000fe40006000000 */
[----:B------:R-:W-:Y:S01]  /*7370*/  FSEL R215, R176, -INF , !P6 ;  /* 0xff800000b0d77808 */ /* 0x000fe20007000000 */
[----:B------:R-:W-:Y:S01]  /*7380*/  HMMA.16816.F32 R32, R8, R14, R32 ;  /* 0x0000000e0820723c */ /* 0x000fe20000001820 */
[----:B------:R-:W-:Y:S02]  /*7390*/  ISETP.GT.AND P0, PT, R221, R5, PT ;  /* 0x00000005dd00720c */ /* 0x000fe40003f04270 */
[----:B------:R-:W-:Y:S02]  /*73a0*/  ISETP.GE.AND P5, PT, R4, R220, PT ;  /* 0x000000dc0400720c */ /* 0x000fe40003fa6270 */
[----:B------:R-:W-:-:S02]  /*73b0*/  ISETP.GT.AND P4, PT, R166, R4, PT ;  /* 0x00000004a600720c */ /* 0x000fc40003f84270 */
[----:B------:R-:W-:Y:S01]  /*73c0*/  ISETP.GE.AND P6, PT, R4, R219, PT ;  /* 0x000000db0400720c */ /* 0x000fe20003fc6270 */
[----:B------:R-:W-:Y:S01]  /*73d0*/  VIADD R4, R184, 0xffffffe9 ;  /* 0xffffffe9b8047836 */ /* 0x000fe20000000000 */
[----:B------:R-:W-:Y:S02]  /*73e0*/  FSEL R214, R178, -INF , !P1 ;  /* 0xff800000b2d67808 */ /* 0x000fe40004800000 */
[----:B------:R-:W-:Y:S02]  /*73f0*/  FSEL R177, R177, -INF , !P3 ;  /* 0xff800000b1b17808 */ /* 0x000fe40005800000 */
[----:B------:R-:W-:Y:S02]  /*7400*/  ISETP.GT.AND P1, PT, R166, R5, PT ;  /* 0x00000005a600720c */ /* 0x000fe40003f24270 */
[----:B------:R-:W-:Y:S02]  /*7410*/  ISETP.GE.AND P3, PT, R5, R220, PT ;  /* 0x000000dc0500720c */ /* 0x000fe40003f66270 */
[----:B------:R-:W-:-:S02]  /*7420*/  FSEL R172, R172, -INF , !P0 ;  /* 0xff800000acac7808 */ /* 0x000fc40004000000 */
[----:B------:R-:W-:Y:S02]  /*7430*/  FSEL R218, R179, -INF , !P4 ;  /* 0xff800000b3da7808 */ /* 0x000fe40006000000 */
[-C--:B------:R-:W-:Y:S02]  /*7440*/  ISETP.GT.AND P4, PT, R221, R4.reuse, PT ;  /* 0x00000004dd00720c */ /* 0x080fe40003f84270 */
[----:B------:R-:W-:Y:S02]  /*7450*/  FSEL R174, R174, -INF , !P1 ;  /* 0xff800000aeae7808 */ /* 0x000fe40004800000 */
[----:B------:R-:W-:Y:S02]  /*7460*/  FMNMX3.FTZ R8, R164, R21, R23, !PT ;  /* 0x00000015a4087276 */ /* 0x000fe40007810017 */
[----:B------:R-:W-:Y:S02]  /*7470*/  ISETP.GT.AND P1, PT, R166, R4, PT ;  /* 0x00000004a600720c */ /* 0x000fe40003f24270 */
[----:B------:R-:W-:-:S02]  /*7480*/  FSEL R239, R172, -INF , !P3 ;  /* 0xff800000acef7808 */ /* 0x000fc40005800000 */
[----:B------:R-:W-:Y:S02]  /*7490*/  ISETP.GT.AND P3, PT, R221, R6, PT ;  /* 0x00000006dd00720c */ /* 0x000fe40003f64270 */
[----:B------:R-:W-:Y:S02]  /*74a0*/  FSEL R213, R177, -INF , !P5 ;  /* 0xff800000b1d57808 */ /* 0x000fe40006800000 */
[----:B------:R-:W-:Y:S01]  /*74b0*/  ISETP.GE.AND P5, PT, R5, R219, PT ;  /* 0x000000db0500720c */ /* 0x000fe20003fa6270 */
[----:B------:R-:W-:Y:S01]  /*74c0*/  VIADD R5, R184, 0xfffffff1 ;  /* 0xfffffff1b8057836 */ /* 0x000fe20000000000 */
[----:B------:R-:W-:Y:S02]  /*74d0*/  FSEL R173, R173, -INF , !P4 ;  /* 0xff800000adad7808 */ /* 0x000fe40006000000 */
[----:B------:R-:W-:Y:S02]  /*74e0*/  FMNMX3.FTZ R8, R8, R25, R185, !PT ;  /* 0x0000001908087276 */ /* 0x000fe400078100b9 */
[----:B------:R-:W-:-:S02]  /*74f0*/  ISETP.GE.AND P0, PT, R4, R220, PT ;  /* 0x000000dc0400720c */ /* 0x000fc40003f06270 */
[----:B------:R-:W-:Y:S01]  /*7500*/  ISETP.GE.AND P4, PT, R4, R219, PT ;  /* 0x000000db0400720c */ /* 0x000fe20003f86270 */
[C---:B------:R-:W-:Y:S01]  /*7510*/  VIADD R4, R184.reuse, 0xfffffff8 ;  /* 0xfffffff8b8047836 */ /* 0x040fe20000000000 */
[----:B------:R-:W-:Y:S01]  /*7520*/  FSEL R175, R175, -INF , !P1 ;  /* 0xff800000afaf7808 */ /* 0x000fe20004800000 */
[----:B------:R-:W-:Y:S01]  /*7530*/  VIADD R184, R184, 0xfffffff9 ;  /* 0xfffffff9b8b87836 */ /* 0x000fe20000000000 */
[----:B------:R-:W-:Y:S02]  /*7540*/  ISETP.GE.AND P1, PT, R6, R220, PT ;  /* 0x000000dc0600720c */ /* 0x000fe40003f26270 */
[----:B------:R-:W-:Y:S02]  /*7550*/  FSEL R168, R168, -INF , !P3 ;  /* 0xff800000a8a87808 */ /* 0x000fe40005800000 */
[----:B------:R-:W-:Y:S02]  /*7560*/  FMNMX3.FTZ R8, R8, R203, R207, !PT ;  /* 0x000000cb08087276 */ /* 0x000fe400078100cf */
[----:B------:R-:W-:-:S02]  /*7570*/  FSEL R217, R173, -INF , !P0 ;  /* 0xff800000add97808 */ /* 0x000fc40004000000 */
[C---:B------:R-:W-:Y:S02]  /*7580*/  ISETP.GT.AND P0, PT, R221.reuse, R5, PT ;  /* 0x00000005dd00720c */ /* 0x040fe40003f04270 */
[----:B------:R-:W-:Y:S02]  /*7590*/  FSEL R205, R168, -INF , !P1 ;  /* 0xff800000a8cd7808 */ /* 0x000fe40004800000 */
[----:B------:R-:W-:Y:S02]  /*75a0*/  ISETP.GT.AND P1, PT, R221, R4, PT ;  /* 0x00000004dd00720c */ /* 0x000fe40003f24270 */
[----:B------:R-:W-:Y:S02]  /*75b0*/  FMNMX3.FTZ R8, R8, R209, R211, !PT ;  /* 0x000000d108087276 */ /* 0x000fe400078100d3 */
[----:B------:R-:W-:Y:S02]  /*75c0*/  FSEL R169, R169, -INF , !P0 ;  /* 0xff800000a9a97808 */ /* 0x000fe40004000000 */
[----:B------:R-:W-:-:S02]  /*75d0*/  ISETP.GE.AND P0, PT, R4, R220, PT ;  /* 0x000000dc0400720c */ /* 0x000fc40003f06270 */
[----:B------:R-:W-:Y:S02]  /*75e0*/  FSEL R32, R32, -INF , !P1 ;  /* 0xff80000020207808 */ /* 0x000fe40004800000 */
[----:B------:R-:W-:Y:S02]  /*75f0*/  ISETP.GE.AND P3, PT, R5, R220, PT ;  /* 0x000000dc0500720c */ /* 0x000fe40003f66270 */
[----:B------:R-:W-:Y:S02]  /*7600*/  ISETP.GT.AND P1, PT, R221, R184, PT ;  /* 0x000000b8dd00720c */ /* 0x000fe40003f24270 */
[----:B------:R-:W-:Y:S02]  /*7610*/  FMNMX3.FTZ R8, R8, R215, R213, !PT ;  /* 0x000000d708087276 */ /* 0x000fe400078100d5 */
[----:B------:R-:W-:Y:S02]  /*7620*/  FSEL R197, R32, -INF , !P0 ;  /* 0xff80000020c57808 */ /* 0x000fe40004000000 */
[----:B------:R-:W-:-:S02]  /*7630*/  FSEL R199, R169, -INF , !P3 ;  /* 0xff800000a9c77808 */ /* 0x000fc40005800000 */
[----:B------:R-:W-:Y:S02]  /*7640*/  ISETP.GE.AND P0, PT, R184, R220, PT ;  /* 0x000000dcb800720c */ /* 0x000fe40003f06270 */
[----:B------:R-:W-:Y:S02]  /*7650*/  FSEL R33, R33, -INF , !P1 ;  /* 0xff80000021217808 */ /* 0x000fe40004800000 */
[----:B------:R-:W-:Y:S02]  /*7660*/  FMNMX3.FTZ R8, R8, R239, R217, !PT ;  /* 0x000000ef08087276 */ /* 0x000fe400078100d9 */
[----:B------:R-:W-:Y:S02]  /*7670*/  ISETP.GT.AND P3, PT, R166, R6, PT ;  /* 0x00000006a600720c */ /* 0x000fe40003f64270 */
[----:B------:R-:W-:Y:S02]  /*7680*/  ISETP.GE.AND P1, PT, R6, R219, PT ;  /* 0x000000db0600720c */ /* 0x000fe40003f26270 */
[----:B------:R-:W-:-:S02]  /*7690*/  FSEL R179, R33, -INF , !P0 ;  /* 0xff80000021b37808 */ /* 0x000fc40004000000 */
[----:B------:R-:W-:-:S04]  /*76a0*/  FMNMX3.FTZ R6, R8, R205, R199, !PT ;  /* 0x000000cd08067276 */ /* 0x000fc800078100c7 */
        /* <DEDUP_REMOVED lines=30> */
.L_x_1991:
[----:B------:R-:W-:Y:S01]  /*7890*/  FMNMX3.FTZ R9, R3, R20, R2, !PT ;  /* 0x0000001403097276 */ /* 0x000fe20007810002 */
[----:B------:R-:W2:Y:S01]  /*78a0*/  SHFL.BFLY PT, R7, R6, 0x2, 0x1f ;  /* 0x0c401f0006077f89 */ /* 0x000ea200000e0000 */
[----:B------:R-:W-:Y:S01]  /*78b0*/  FSEL R218, R218, -INF , !P6 ;  /* 0xff800000dada7808 */ /* 0x000fe20007000000 */
[----:B------:R-:W-:Y:S01]  /*78c0*/  USHF.L.U32 UR25, UR4, 0x1, URZ ;  /* 0x0000000104197899 */ /* 0x000fe200080006ff */
[----:B------:R-:W-:Y:S01]  /*78d0*/  FMNMX3.FTZ R9, R9, R22, R24, !PT ;  /* 0x0000001609097276 */ /* 0x000fe20007810018 */
[----:B------:R-:W-:Y:S01]  /*78e0*/  UIADD3 UR21, UPT, UPT, UR27, 0x76cf5d0a, URZ ;  /* 0x76cf5d0a1b157890 */ /* 0x000fe2000fffe0ff */
[----:B------:R-:W-:Y:S01]  /*78f0*/  ISETP.GT.AND P0, PT, R166, R5, PT ;  /* 0x00000005a600720c */ /* 0x000fe20003f04270 */
[----:B------:R-:W-:Y:S01]  /*7900*/  UIADD3 UR20, UPT, UPT, UR27, 0x32370b8f, URZ ;  /* 0x32370b8f1b147890 */ /* 0x000fe2000fffe0ff */
[----:B------:R-:W-:Y:S01]  /*7910*/  FMNMX3.FTZ R9, R9, R212, R240, !PT ;  /* 0x000000d409097276 */ /* 0x000fe200078100f0 */
[----:B------:R-:W-:Y:S01]  /*7920*/  UIADD3 UR7, UPT, UPT, UR27, -0x56f99767, URZ ;  /* 0xa90668991b077890 */ /* 0x000fe2000fffe0ff */
[----:B------:R-:W-:Y:S01]  /*7930*/  FSEL R238, R174, -INF , !P5 ;  /* 0xff800000aeee7808 */ /* 0x000fe20006800000 */
[----:B------:R-:W3:Y:S01]  /*7940*/  LDCU UR24, c[0x0][0x45c] ;  /* 0x00008b80ff1877ac */ /* 0x000ee20008000800 */
[----:B------:R-:W-:Y:S01]  /*7950*/  FMNMX3.FTZ R9, R9, R206, R242, !PT ;  /* 0x000000ce09097276 */ /* 0x000fe200078100f2 */
[----:B------:R-:W4:Y:S01]  /*7960*/  S2UR UR5, SR_CgaCtaId ;  /* 0x00000000000579c3 */ /* 0x000f220000008800 */
[----:B------:R-:W-:Y:S01]  /*7970*/  FSEL R234, R175, -INF , !P4 ;  /* 0xff800000afea7808 */ /* 0x000fe20006000000 */
[----:B------:R-:W-:Y:S01]  /*7980*/  UIADD3 UR12, UPT, UPT, UR27, -0x126145ec, URZ ;  /* 0xed9eba141b0c7890 */ /* 0x000fe2000fffe0ff */
[----:B------:R-:W-:Y:S01]  /*7990*/  ISETP.GE.AND P6, PT, R5, R219, PT ;  /* 0x000000db0500720c */ /* 0x000fe20003fc6270 */
[----:B------:R-:W-:Y:S01]  /*79a0*/  UMOV UR6, 0x400 ;  /* 0x0000040000067882 */ /* 0x000fe20000000000 */
[----:B------:R-:W-:-:S02]  /*79b0*/  ISETP.GT.AND P5, PT, R166, R4, PT ;  /* 0x00000004a600720c */ /* 0x000fc40003fa4270 */
[----:B------:R-:W-:Y:S02]  /*79c0*/  ISETP.GT.AND P4, PT, R166, R184, PT ;  /* 0x000000b8a600720c */ /* 0x000fe40003f84270 */
[----:B------:R-:W-:Y:S02]  /*79d0*/  FSEL R170, R170, -INF , !P3 ;  /* 0xff800000aaaa7808 */ /* 0x000fe40005800000 */
[----:B------:R-:W-:Y:S02]  /*79e0*/  FSEL R171, R171, -INF , !P0 ;  /* 0xff800000abab7808 */ /* 0x000fe40004000000 */
[----:B------:R-:W-:Y:S02]  /*79f0*/  FMNMX3.FTZ R9, R9, R214, R218, !PT ;  /* 0x000000d609097276 */ /* 0x000fe400078100da */
[-C--:B------:R-:W-:Y:S02]  /*7a00*/  ISETP.GE.AND P3, PT, R4, R219.reuse, PT ;  /* 0x000000db0400720c */ /* 0x080fe40003f66270 */
[----:B------:R-:W-:-:S02]  /*7a10*/  ISETP.GE.AND P0, PT, R184, R219, PT ;  /* 0x000000dbb800720c */ /* 0x000fc40003f06270 */
[----:B------:R-:W-:Y:S02]  /*7a20*/  FSEL R34, R34, -INF , !P5 ;  /* 0xff80000022227808 */ /* 0x000fe40006800000 */
[----:B------:R-:W-:Y:S02]  /*7a30*/  FSEL R35, R35, -INF , !P4 ;  /* 0xff80000023237808 */ /* 0x000fe40006000000 */
[----:B------:R-:W-:Y:S01]  /*7a40*/  FSEL R202, R170, -INF , !P1 ;  /* 0xff800000aaca7808 */ /* 0x000fe20004800000 */
[----:B----4-:R-:W-:Y:S01]  /*7a50*/  ULEA UR5, UR5, UR6, 0x18 ;  /* 0x0000000605057291 */ /* 0x010fe2000f8ec0ff */
[----:B------:R-:W-:Y:S01]  /*7a60*/  FSEL R198, R171, -INF , !P6 ;  /* 0xff800000abc67808 */ /* 0x000fe20007000000 */
[----:B------:R-:W-:Y:S01]  /*7a70*/  UIADD3 UR6, UPT, UPT, UR27, 0x646e171e, URZ ;  /* 0x646e171e1b067890 */ /* 0x000fe2000fffe0ff */
[----:B------:R-:W-:Y:S02]  /*7a80*/  FMNMX3.FTZ R9, R9, R238, R234, !PT ;  /* 0x000000ee09097276 */ /* 0x000fe400078100ea */
[----:B------:R-:W-:-:S02]  /*7a90*/  FSEL R196, R34, -INF , !P3 ;  /* 0xff80000022c47808 */ /* 0x000fc40005800000 */
[----:B------:R-:W-:Y:S02]  /*7aa0*/  FSEL R178, R35, -INF , !P0 ;  /* 0xff80000023b27808 */ /* 0x000fe40004000000 */
[----:B------:R-:W-:Y:S02]  /*7ab0*/  FMNMX3.FTZ R5, R9, R202, R198, !PT ;  /* 0x000000ca09057276 */ /* 0x000fe400078100c6 */
[----:B--2---:R-:W-:Y:S02]  /*7ac0*/  FMNMX.FTZ R9, R6, R7, !PT ;  /* 0x0000000706097209 */ /* 0x004fe40007810000 */
[----:B------:R-:W-:Y:S01]  /*7ad0*/  FMNMX3.FTZ R4, R5, R196, R178, !PT ;  /* 0x000000c405047276 */ /* 0x000fe200078100b2 */
[----:B------:R-:W2:Y:S01]  /*7ae0*/  LDC R6, c[0x0][0x4f8] ;  /* 0x00013e00ff067b82 */ /* 0x000ea20000000800 */
[----:B------:R-:W-:Y:S01]  /*7af0*/  MOV R7, UR25 ;  /* 0x0000001900077c02 */ /* 0x000fe20008000f00 */
[----:B------:R-:W4:Y:S01]  /*7b00*/  SHFL.BFLY PT, R182, R9, 0x1, 0x1f ;  /* 0x0c201f0009b67f89 */ /* 0x000f2200000e0000 */
[----:B------:R-:W-:-:S02]  /*7b10*/  UIADD3 UR25, UPT, UPT, UR25, 0x1, URZ ;  /* 0x0000000119197890 */ /* 0x000fc4000fffe0ff */
[----:B------:R-:W-:Y:S01]  /*7b20*/  LOP3.LUT R7, R7, UR27, R233, 0x96, !PT ;  /* 0x0000001b07077c12 */ /* 0x000fe2000f8e96e9 */
[----:B------:R-:W5:Y:S04]  /*7b30*/  SHFL.BFLY PT, R5, R4, 0x2, 0x1f ;  /* 0x0c401f0004057f89 */ /* 0x000f6800000e0000 */
[----:B------:R-:W-:-:S05]  /*7b40*/  IMAD.WIDE.U32 R170, R7, -0x326172a9, RZ ;  /* 0xcd9e8d5707aa7825 */ /* 0x000fca00078e00ff */
[----:B------:R-:W-:Y:S02]  /*7b50*/  LOP3.LUT R172, R236, UR19, R171, 0x96, !PT ;  /* 0x00000013ecac7c12 */ /* 0x000fe4000f8e96ab */
[----:B------:R-:W-:-:S03]  /*7b60*/  LOP3.LUT R170, R170, UR18, R229, 0x96, !PT ;  /* 0x00000012aaaa7c12 */ /* 0x000fc6000f8e96e5 */
[----:B------:R-:W-:-:S04]  /*7b70*/  IMAD.WIDE.U32 R172, R172, -0x2daee0ad, RZ ;  /* 0xd2511f53acac7825 */ /* 0x000fc800078e00ff */
[----:B------:R-:W-:Y:S01]  /*7b80*/  IMAD.WIDE.U32 R170, R170, -0x2daee0ad, RZ ;  /* 0xd2511f53aaaa7825 */ /* 0x000fe200078e00ff */
[----:B--2---:R-:W-:Y:S02]  /*7b90*/  LOP3.LUT R6, R6, 0xff, RZ, 0xc0, !PT ;  /* 0x000000ff06067812 */ /* 0x004fe400078ec0ff */
[----:B----4-:R-:W-:Y:S02]  /*7ba0*/  FMNMX.FTZ R182, R9, R182, !PT ;  /* 0x000000b609b67209 */ /* 0x010fe40007810000 */
[----:B------:R-:W-:Y:S02]  /*7bb0*/  LOP3.LUT R172, R172, UR20, R171, 0x96, !PT ;  /* 0x00000014acac7c12 */ /* 0x000fe4000f8e96ab */
[----:B-----5:R-:W-:Y:S01]  /*7bc0*/  FMNMX.FTZ R5, R4, R5, !PT ;  /* 0x0000000504057209 */ /* 0x020fe20007810000 */
[----:B---3--:R-:W-:Y:S01]  /*7bd0*/  FMUL.FTZ R204, R182, UR24 ;  /* 0x00000018b6cc7c20 */ /* 0x008fe20008410000 */
[----:B------:R-:W-:Y:S01]  /*7be0*/  LOP3.LUT R4, R230, UR21, R173, 0x96, !PT ;  /* 0x00000015e6047c12 */ /* 0x000fe2000f8e96ad */
[----:B------:R-:W-:Y:S01]  /*7bf0*/  IMAD.WIDE.U32 R172, R172, -0x326172a9, RZ ;  /* 0xcd9e8d57acac7825 */ /* 0x000fe200078e00ff */
[----:B------:R-:W-:Y:S01]  /*7c00*/  FSETP.NEU.FTZ.AND P1, PT, R182, -INF , PT ;  /* 0xff800000b600780b */ /* 0x000fe20003f3d000 */
[----:B------:R-:W2:Y:S01]  /*7c10*/  SHFL.BFLY PT, R166, R5, 0x1, 0x1f ;  /* 0x0c201f0005a67f89 */ /* 0x000ea200000e0000 */
[----:B------:R-:W-:Y:S01]  /*7c20*/  LEA R176, R6, R6, 0x10 ;  /* 0x0000000606b07211 */ /* 0x000fe200078e80ff */
[----:B------:R-:W-:Y:S01]  /*7c30*/  IMAD.WIDE.U32 R168, R4, -0x326172a9, RZ ;  /* 0xcd9e8d5704a87825 */ /* 0x000fe200078e00ff */
[----:B-1----:R-:W-:-:S02]  /*7c40*/  FSEL R11, R182, RZ, P1 ;  /* 0x000000ffb60b7208 */ /* 0x002fc40000800000 */
[----:B------:R-:W-:Y:S02]  /*7c50*/  FSEL R204, R204, RZ, P1 ;  /* 0x000000ffcccc7208 */ /* 0x000fe40000800000 */
[----:B------:R-:W-:Y:S02]  /*7c60*/  LOP3.LUT R4, R228, UR17, R169, 0x96, !PT ;  /* 0x00000011e4047c12 */ /* 0x000fe4000f8e96a9 */
[----:B------:R-:W-:Y:S01]  /*7c70*/  LOP3.LUT R168, R168, UR13, R173, 0x96, !PT ;  /* 0x0000000da8a87c12 */ /* 0x000fe2000f8e96ad */
[--C-:B------:R-:W-:Y:S01]  /*7c80*/  FFMA.FTZ R190, R25, UR24, -R204.reuse ;  /* 0x0000001819be7c23 */ /* 0x100fe200080108cc */
[----:B------:R-:W-:Y:S01]  /*7c90*/  LOP3.LUT P1, RZ, R180, 0x4, RZ, 0xc0, !PT ;  /* 0x00000004b4ff7812 */ /* 0x000fe2000782c0ff */
[--C-:B------:R-:W-:Y:S01]  /*7ca0*/  FFMA.FTZ R192, R21, UR24, -R204.reuse ;  /* 0x0000001815c07c23 */ /* 0x100fe200080108cc */
[----:B------:R-:W-:Y:S01]  /*7cb0*/  FFMA.FTZ R187, R23, UR24, -R204 ;  /* 0x0000001817bb7c23 */ /* 0x000fe200080108cc */
[----:B------:R-:W-:-:S04]  /*7cc0*/  IMAD.WIDE.U32 R168, R168, -0x2daee0ad, RZ ;  /* 0xd2511f53a8a87825 */ /* 0x000fc800078e00ff */
[--C-:B------:R-:W-:Y:S01]  /*7cd0*/  FFMA.FTZ R185, R185, UR24, -R204.reuse ;  /* 0x00000018b9b97c23 */ /* 0x100fe200080108cc */
[----:B------:R-:W-:Y:S01]  /*7ce0*/  MUFU.EX2 R190, R190 ;  /* 0x000000be00be7308 */ /* 0x000fe20000000800 */
[--C-:B------:R-:W-:Y:S01]  /*7cf0*/  FFMA.FTZ R208, R209, UR24, -R204.reuse ;  /* 0x00000018d1d07c23 */ /* 0x100fe200080108cc */
[--C-:B------:R-:W-:Y:S01]  /*7d00*/  FFMA.FTZ R210, R203, UR24, -R204.reuse ;  /* 0x00000018cbd27c23 */ /* 0x100fe200080108cc */
[--C-:B------:R-:W-:Y:S01]  /*7d10*/  FFMA.FTZ R203, R211, UR24, -R204.reuse ;  /* 0x00000018d3cb7c23 */ /* 0x100fe200080108cc */
[--C-:B------:R-:W-:Y:S01]  /*7d20*/  FFMA.FTZ R207, R207, UR24, -R204.reuse ;  /* 0x00000018cfcf7c23 */ /* 0x100fe200080108cc */
[--C-:B------:R-:W-:Y:S01]  /*7d30*/  FFMA.FTZ R215, R215, UR24, -R204.reuse ;  /* 0x00000018d7d77c23 */ /* 0x100fe200080108cc */
[--C-:B------:R-:W-:Y:S01]  /*7d40*/  FFMA.FTZ R199, R199, UR24, -R204.reuse ;  /* 0x00000018c7c77c23 */ /* 0x100fe200080108cc */
[----:B------:R-:W-:Y:S01]  /*7d50*/  FFMA.FTZ R197, R197, UR24, -R204 ;  /* 0x00000018c5c57c23 */ /* 0x000fe200080108cc */
[----:B--2---:R-:W-:Y:S01]  /*7d60*/  FMNMX.FTZ R166, R5, R166, !PT ;  /* 0x000000a605a67209 */ /* 0x004fe20007810000 */
[----:B------:R-:W-:Y:S01]  /*7d70*/  IMAD.WIDE.U32 R4, R4, -0x2daee0ad, RZ ;  /* 0xd2511f5304047825 */ /* 0x000fe200078e00ff */
[----:B------:R-:W-:Y:S02]  /*7d80*/  MUFU.EX2 R192, R192 ;  /* 0x000000c000c07308 */ /* 0x000fe40000000800 */
[C---:B------:R-:W-:Y:S01]  /*7d90*/  FSETP.NEU.FTZ.AND P0, PT, R166.reuse, -INF , PT ;  /* 0xff800000a600780b */ /* 0x040fe20003f1d000 */
[----:B------:R-:W-:Y:S01]  /*7da0*/  FMUL.FTZ R177, R166, UR24 ;  /* 0x00000018a6b17c20 */ /* 0x000fe20008410000 */
[----:B------:R-:W-:-:S02]  /*7db0*/  LOP3.LUT R8, R4, UR7, R169, 0x96, !PT ;  /* 0x0000000704087c12 */ /* 0x000fc4000f8e96a9 */
[----:B------:R-:W-:Y:S02]  /*7dc0*/  LOP3.LUT R170, R170, UR12, R5, 0x96, !PT ;  /* 0x0000000caaaa7c12 */ /* 0x000fe4000f8e9605 */
[----:B------:R-:W-:Y:S01]  /*7dd0*/  FSEL R177, R177, RZ, P0 ;  /* 0x000000ffb1b17208 */ /* 0x000fe20000000000 */
[----:B------:R-:W-:Y:S01]  /*7de0*/  IMAD.WIDE.U32 R8, R8, -0x326172a9, RZ ;  /* 0xcd9e8d5708087825 */ /* 0x000fe200078e00ff */
[----:B------:R-:W-:Y:S03]  /*7df0*/  MUFU.EX2 R187, R187 ;  /* 0x000000bb00bb7308 */ /* 0x000fe60000000800 */
[----:B------:R-:W-:Y:S01]  /*7e00*/  IMAD.WIDE.U32 R170, R170, -0x326172a9, RZ ;  /* 0xcd9e8d57aaaa7825 */ /* 0x000fe200078e00ff */
[----:B------:R-:W-:-:S03]  /*7e10*/  MOV R4, R8 ;  /* 0x0000000800047202 */ /* 0x000fc60000000f00 */
[--C-:B------:R-:W-:Y:S01]  /*7e20*/  FFMA.FTZ R184, R2, UR24, -R177.reuse ;  /* 0x0000001802b87c23 */ /* 0x100fe200080108b1 */
[----:B------:R-:W-:Y:S01]  /*7e30*/  PRMT R5, R8, 0x7771, RZ ;  /* 0x0000777108057816 */ /* 0x000fe200000000ff */
[--C-:B------:R-:W-:Y:S01]  /*7e40*/  FFMA.FTZ R17, R24, UR24, -R177.reuse ;  /* 0x0000001818117c23 */ /* 0x100fe200080108b1 */
[----:B------:R-:W-:Y:S01]  /*7e50*/  PRMT R10, R8, 0x7773, RZ ;  /* 0x00007773080a7816 */ /* 0x000fe200000000ff */
[--C-:B------:R-:W-:Y:S01]  /*7e60*/  FFMA.FTZ R188, R20, UR24, -R177.reuse ;  /* 0x0000001814bc7c23 */ /* 0x100fe200080108b1 */
[----:B------:R-:W-:Y:S01]  /*7e70*/  PRMT R7, R8, 0x7772, RZ ;  /* 0x0000777208077816 */ /* 0x000fe200000000ff */
[----:B------:R-:W-:Y:S01]  /*7e80*/  MUFU.EX2 R185, R185 ;  /* 0x000000b900b97308 */ /* 0x000fe20000000800 */
[----:B------:R-:W-:Y:S01]  /*7e90*/  LOP3.LUT R8, R4, 0xff, RZ, 0xc0, !PT ;  /* 0x000000ff04087812 */ /* 0x000fe200078ec0ff */
[----:B------:R-:W-:Y:S01]  /*7ea0*/  FFMA.FTZ R209, R206, UR24, -R177 ;  /* 0x00000018ced17c23 */ /* 0x000fe200080108b1 */
[----:B------:R-:W-:Y:S01]  /*7eb0*/  PRMT R7, R7, 0x5410, R10 ;  /* 0x0000541007077816 */ /* 0x000fe2000000000a */
[----:B------:R-:W-:Y:S01]  /*7ec0*/  FADD.FTZ R10, R164, -R11 ;  /* 0x8000000ba40a7221 */ /* 0x000fe20000010000 */
[----:B------:R-:W-:Y:S01]  /*7ed0*/  PRMT R5, R8, 0x5410, R5 ;  /* 0x0000541008057816 */ /* 0x000fe20000000005 */
[----:B------:R-:W-:Y:S01]  /*7ee0*/  FFMA.FTZ R206, R242, UR24, -R177 ;  /* 0x00000018f2ce7c23 */ /* 0x000fe200080108b1 */
[----:B------:R-:W-:Y:S01]  /*7ef0*/  FSEL R8, R166, RZ, P0 ;  /* 0x000000ffa6087208 */ /* 0x000fe20000000000 */
[----:B------:R-:W-:Y:S01]  /*7f00*/  FMUL.FTZ R10, R10, UR24 ;  /* 0x000000180a0a7c20 */ /* 0x000fe20008410000 */
[----:B------:R-:W-:Y:S01]  /*7f10*/  LOP3.LUT R4, R170, UR8, R9, 0x96, !PT ;  /* 0x00000008aa047c12 */ /* 0x000fe2000f8e9609 */
[----:B------:R-:W-:Y:S01]  /*7f20*/  MUFU.EX2 R188, R188 ;  /* 0x000000bc00bc7308 */ /* 0x000fe20000000800 */
[----:B------:R-:W-:Y:S01]  /*7f30*/  LOP3.LUT R2, R183, 0x200, R0, 0xf8, !PT ;  /* 0x00000200b7027812 */ /* 0x000fe200078ef800 */
[----:B------:R-:W-:Y:S01]  /*7f40*/  FADD.FTZ R3, R3, -R8 ;  /* 0x8000000803037221 */ /* 0x000fe20000010000 */
[----:B------:R-:W-:Y:S01]  /*7f50*/  LOP3.LUT R16, R4, 0xffff, RZ, 0xc0, !PT ;  /* 0x0000ffff04107812 */ /* 0x000fe200078ec0ff */
[--C-:B------:R-:W-:Y:S01]  /*7f60*/  FFMA.FTZ R183, R22, UR24, -R177.reuse ;  /* 0x0000001816b77c23 */ /* 0x100fe200080108b1 */
[----:B------:R-:W-:Y:S01]  /*7f70*/  LOP3.LUT R9, R4, 0xff, RZ, 0xc0, !PT ;  /* 0x000000ff04097812 */ /* 0x000fe200078ec0ff */
[----:B------:R-:W-:Y:S01]  /*7f80*/  FMUL.FTZ R3, R3, UR24 ;  /* 0x0000001803037c20 */ /* 0x000fe20008410000 */
[----:B------:R-:W-:Y:S01]  /*7f90*/  SHF.R.U32.HI R16, RZ, 0x8, R16 ;  /* 0x00000008ff107819 */ /* 0x000fe20000011610 */
[----:B------:R-:W1:Y:S01]  /*7fa0*/  MUFU.EX2 R189, R10 ;  /* 0x0000000a00bd7308 */ /* 0x000e620000000800 */
[----:B------:R-:W-:Y:S01]  /*7fb0*/  LEA R195, R2, UR5, 0x1 ;  /* 0x0000000502c37c11 */ /* 0x000fe2000f8e08ff */
[--C-:B------:R-:W-:Y:S01]  /*7fc0*/  FFMA.FTZ R212, R212, UR24, -R177.reuse ;  /* 0x00000018d4d47c23 */ /* 0x100fe200080108b1 */
[----:B------:R-:W-:Y:S01]  /*7fd0*/  PRMT R9, R9, 0x5410, R16 ;  /* 0x0000541009097816 */ /* 0x000fe20000000010 */
[----:B------:R-:W-:Y:S01]  /*7fe0*/  FFMA.FTZ R211, R240, UR24, -R177 ;  /* 0x00000018f0d37c23 */ /* 0x000fe200080108b1 */
[C---:B------:R-:W-:Y:S01]  /*7ff0*/  IADD3 R16, PT, PT, R195.reuse, 0x18000, RZ ;  /* 0x00018000c3107810 */ /* 0x040fe20007ffe0ff */
[----:B------:R-:W-:Y:S01]  /*8000*/  LDSM.16.MT88.4 R12, [R195+0x18000] ;  /* 0x01800000c30c783b */ /* 0x000fe20000004200 */
[----:B------:R-:W-:Y:S01]  /*8010*/  IADD3 R193, PT, PT, R195, 0x18040, RZ ;  /* 0x00018040c3c17810 */ /* 0x000fe20007ffe0ff */
[----:B------:R-:W2:Y:S01]  /*8020*/  MUFU.EX2 R3, R3 ;  /* 0x0000000300037308 */ /* 0x000ea20000000800 */
[----:B------:R-:W-:Y:S01]  /*8030*/  SEL R24, R216, 0xffffffe0, !P2 ;  /* 0xffffffe0d8187807 */ /* 0x000fe20005000000 */
[--C-:B------:R-:W-:Y:S01]  /*8040*/  FFMA.FTZ R240, R213, UR24, -R204.reuse ;  /* 0x00000018d5f07c23 */ /* 0x100fe200080108cc */
[----:B------:R-:W-:Y:S01]  /*8050*/  @P1 IADD3 R193, PT, PT, R16, -0x40, RZ ;  /* 0xffffffc010c11810 */ /* 0x000fe20007ffe0ff */
[--C-:B------:R-:W-:Y:S01]  /*8060*/  FFMA.FTZ R213, R239, UR24, -R204.reuse ;  /* 0x00000018efd57c23 */ /* 0x100fe200080108cc */
[C---:B------:R-:W-:Y:S01]  /*8070*/  IADD3 R194, PT, PT, R24.reuse, R195, RZ ;  /* 0x000000c318c27210 */ /* 0x040fe20007ffe0ff */
[----:B------:R-:W-:Y:S01]  /*8080*/  FFMA.FTZ R242, R217, UR24, -R204 ;  /* 0x00000018d9f27c23 */ /* 0x000fe200080108cc */
[----:B------:R-:W-:Y:S01]  /*8090*/  IADD3 R191, PT, PT, R24, R193, RZ ;  /* 0x000000c118bf7210 */ /* 0x000fe20007ffe0ff */
[----:B------:R-:W3:Y:S01]  /*80a0*/  LDSM.16.MT88.4 R28, [R193] ;  /* 0x00000000c11c783b */ /* 0x000ee20000004200 */
[-C--:B-1----:R-:W-:Y:S01]  /*80b0*/  FMUL.FTZ R24, R144, R189.reuse ;  /* 0x000000bd90187220 */ /* 0x082fe20000410000 */
[-C--:B------:R-:W-:Y:S01]  /*80c0*/  FMUL.FTZ R25, R145, R189.reuse ;  /* 0x000000bd91197220 */ /* 0x080fe20000410000 */
[----:B------:R-:W1:Y:S01]  /*80d0*/  MUFU.EX2 R184, R184 ;  /* 0x000000b800b87308 */ /* 0x000e620000000800 */
[----:B------:R-:W-:Y:S01]  /*80e0*/  PRMT R11, R4, 0x7632, R11 ;  /* 0x00007632040b7816 */ /* 0x000fe2000000000b */
[-C--:B------:R-:W-:Y:S01]  /*80f0*/  FMUL.FTZ R140, R140, R189.reuse ;  /* 0x000000bd8c8c7220 */ /* 0x080fe20000410000 */
[----:B------:R-:W-:Y:S01]  /*8100*/  SHF.R.U32.HI R4, RZ, 0x18, R4 ;  /* 0x00000018ff047819 */ /* 0x000fe20000011604 */
[----:B------:R-:W-:Y:S01]  /*8110*/  FMUL.FTZ R141, R141, R189 ;  /* 0x000000bd8d8d7220 */ /* 0x000fe20000410000 */
[----:B------:R-:W-:Y:S01]  /*8120*/  LOP3.LUT R11, R11, 0xff, RZ, 0xc0, !PT ;  /* 0x000000ff0b0b7812 */ /* 0x000fe200078ec0ff */
[-C--:B--2---:R-:W-:Y:S01]  /*8130*/  FMUL.FTZ R26, R146, R3.reuse ;  /* 0x00000003921a7220 */ /* 0x084fe20000410000 */
[-C--:B------:R-:W-:Y:S01]  /*8140*/  FMUL.FTZ R27, R147, R3.reuse ;  /* 0x00000003931b7220 */ /* 0x080fe20000410000 */
[----:B------:R-:W-:Y:S01]  /*8150*/  MUFU.EX2 R183, R183 ;  /* 0x000000b700b77308 */ /* 0x000fe20000000800 */
[----:B------:R-:W2:Y:S01]  /*8160*/  LDSM.16.MT88.4 R144, [R194+0x1a000] ;  /* 0x01a00000c290783b */ /* 0x000ea20000004200 */
[--C-:B------:R-:W-:Y:S01]  /*8170*/  HSET2.LE.AND R6, R5, R176.reuse, PT ;  /* 0x000000b005067233 */ /* 0x100fe20003803000 */
[-C--:B------:R-:W-:Y:S01]  /*8180*/  FMUL.FTZ R142, R142, R3.reuse ;  /* 0x000000038e8e7220 */ /* 0x080fe20000410000 */
[----:B------:R-:W-:Y:S01]  /*8190*/  LOP3.LUT R7, R7, 0xff00ff, RZ, 0xc0, !PT ;  /* 0x00ff00ff07077812 */ /* 0x000fe200078ec0ff */
[----:B------:R-:W-:Y:S01]  /*81a0*/  FMUL.FTZ R143, R143, R3 ;  /* 0x000000038f8f7220 */ /* 0x000fe20000410000 */
[----:B------:R-:W-:Y:S01]  /*81b0*/  PRMT R5, R11, 0x5410, R4 ;  /* 0x000054100b057816 */ /* 0x000fe20000000004 */
[-C--:B------:R-:W-:Y:S01]  /*81c0*/  FMUL.FTZ R44, R44, R189.reuse ;  /* 0x000000bd2c2c7220 */ /* 0x080fe20000410000 */
[----:B------:R4:W5:Y:S01]  /*81d0*/  MUFU.EX2 R164, R17 ;  /* 0x0000001100a47308 */ /* 0x0009620000000800 */
[--C-:B------:R-:W-:Y:S01]  /*81e0*/  HSET2.LE.AND R7, R7, R176.reuse, PT ;  /* 0x000000b007077233 */ /* 0x100fe20003803000 */
[----:B------:R-:W-:Y:S01]  /*81f0*/  FMUL.FTZ R45, R45, R189 ;  /* 0x000000bd2d2d7220 */ /* 0x000fe20000410000 */
[--C-:B------:R-:W-:Y:S01]  /*8200*/  HSET2.LE.AND R4, R9, R176.reuse, PT ;  /* 0x000000b009047233 */ /* 0x100fe20003803000 */
[-C--:B------:R-:W-:Y:S01]  /*8210*/  FMUL.FTZ R46, R46, R3.reuse ;  /* 0x000000032e2e7220 */ /* 0x080fe20000410000 */
[----:B------:R-:W-:Y:S01]  /*8220*/  HSET2.LE.AND R5, R5, R176, PT ;  /* 0x000000b005057233 */ /* 0x000fe20003803000 */
[----:B------:R-:W-:Y:S01]  /*8230*/  FMUL.FTZ R47, R47, R3 ;  /* 0x000000032f2f7220 */ /* 0x000fe20000410000 */
        /* <DEDUP_REMOVED lines=8> */
[-C--:B------:R-:W-:Y:S01]  /*82c0*/  FMUL.FTZ R32, R136, R189.reuse ;  /* 0x000000bd88207220 */ /* 0x080fe20000410000 */
[----:B------:R-:W-:Y:S01]  /*82d0*/  FMUL.FTZ R33, R137, R189 ;  /* 0x000000bd89217220 */ /* 0x000fe20000410000 */
[----:B----4-:R-:W-:Y:S01]  /*82e0*/  F2FP.F16.F32.PACK_AB R17, R185, R190 ;  /* 0x000000beb911723e */ /* 0x010fe200000000ff */
[----:B------:R-:W-:Y:S01]  /*82f0*/  FMUL.FTZ R34, R138, R3 ;  /* 0x000000038a227220 */ /* 0x000fe20000410000 */
[----:B-----5:R-:W-:Y:S01]  /*8300*/  F2FP.F16.F32.PACK_AB R10, R164, R183 ;  /* 0x000000b7a40a723e */ /* 0x020fe200000000ff */
[----:B------:R-:W-:Y:S01]  /*8310*/  FMUL.FTZ R35, R139, R3 ;  /* 0x000000038b237220 */ /* 0x000fe20000410000 */
[----:B------:R-:W-:Y:S01]  /*8320*/  LOP3.LUT R6, R17, R6, RZ, 0xc0, !PT ;  /* 0x0000000611067212 */ /* 0x000fe200078ec0ff */
[----:B------:R-:W1:Y:S01]  /*8330*/  LDSM.16.MT88.4 R136, [R193+0x2000] ;  /* 0x00200000c188783b */ /* 0x000e620000004200 */
[----:B------:R-:W-:Y:S01]  /*8340*/  LOP3.LUT R7, R10, R7, RZ, 0xc0, !PT ;  /* 0x000000070a077212 */ /* 0x000fe200078ec0ff */
[-C--:B------:R-:W-:Y:S01]  /*8350*/  FMUL.FTZ R60, R60, R189.reuse ;  /* 0x000000bd3c3c7220 */ /* 0x080fe20000410000 */
[----:B------:R-:W-:Y:S01]  /*8360*/  FMUL.FTZ R61, R61, R189 ;  /* 0x000000bd3d3d7220 */ /* 0x000fe20000410000 */
[----:B------:R-:W4:Y:S01]  /*8370*/  LDSM.16.MT88.4 R20, [R194+0x18000] ;  /* 0x01800000c214783b */ /* 0x000f220000004200 */
        /* <DEDUP_REMOVED lines=51> */
[C---:B----4-:R-:W-:Y:S01]  /*86b0*/  HMMA.16816.F32 R16, R4.reuse, R20, R16 ;  /* 0x000000140410723c */ /* 0x050fe20000001810 */
[-C--:B------:R-:W-:Y:S01]  /*86c0*/  FMUL.FTZ R80, R80, R189.reuse ;  /* 0x000000bd50507220 */ /* 0x080fe20000410000 */
        /* <DEDUP_REMOVED lines=12> */
[----:B------:R-:W-:Y:S01]  /*8790*/  LDSM.16.MT88.4 R152, [R191] ;  /* 0x00000000bf98783b */ /* 0x000fe20000004200 */
[-C--:B------:R-:W-:Y:S01]  /*87a0*/  FMUL.FTZ R36, R36, R189.reuse ;  /* 0x000000bd24247220 */ /* 0x080fe20000410000 */
[C---:B------:R-:W-:Y:S01]  /*87b0*/  HMMA.16816.F32 R64, R4.reuse, R142, R64 ;  /* 0x0000008e0440723c */ /* 0x040fe20000001840 */
[----:B------:R-:W-:Y:S01]  /*87c0*/  FMUL.FTZ R37, R37, R189 ;  /* 0x000000bd25257220 */ /* 0x000fe20000410000 */
[----:B------:R-:W3:Y:S01]  /*87d0*/  LDSM.16.MT88.4 R140, [R193+0x4000] ;  /* 0x00400000c18c783b */ /* 0x000ee20000004200 */
[-C--:B------:R-:W-:Y:S01]  /*87e0*/  FMUL.FTZ R38, R38, R3.reuse ;  /* 0x0000000326267220 */ /* 0x080fe20000410000 */
[----:B------:R-:W-:Y:S01]  /*87f0*/  FMUL.FTZ R39, R39, R3 ;  /* 0x0000000327277220 */ /* 0x000fe20000410000 */
[-C--:B------:R-:W-:Y:S01]  /*8800*/  FMUL.FTZ R40, R40, R189.reuse ;  /* 0x000000bd28287220 */ /* 0x080fe20000410000 */
[----:B------:R-:W-:Y:S01]  /*8810*/  FMUL.FTZ R41, R41, R189 ;  /* 0x000000bd29297220 */ /* 0x000fe20000410000 */
[-C--:B------:R-:W-:Y:S01]  /*8820*/  FMUL.FTZ R42, R42, R3.reuse ;  /* 0x000000032a2a7220 */ /* 0x080fe20000410000 */
[C---:B--2---:R-:W-:Y:S01]  /*8830*/  HMMA.16816.F32 R68, R4.reuse, R144, R68 ;  /* 0x000000900444723c */ /* 0x044fe20000001844 */
[----:B------:R-:W-:Y:S01]  /*8840*/  FMUL.FTZ R43, R43, R3 ;  /* 0x000000032b2b7220 */ /* 0x000fe20000410000 */
[----:B------:R-:W-:Y:S01]  /*8850*/  LOP3.LUT R170, R172, UR9, R171, 0x96, !PT ;  /* 0x00000009acaa7c12 */ /* 0x000fe2000f8e96ab */
[-C--:B------:R-:W-:Y:S01]  /*8860*/  FMUL.FTZ R108, R108, R189.reuse ;  /* 0x000000bd6c6c7220 */ /* 0x080fe20000410000 */
[----:B------:R-:W-:Y:S01]  /*8870*/  FMUL.FTZ R109, R109, R189 ;  /* 0x000000bd6d6d7220 */ /* 0x000fe20000410000 */
[-C--:B------:R-:W-:Y:S01]  /*8880*/  FMUL.FTZ R110, R110, R3.reuse ;  /* 0x000000036e6e7220 */ /* 0x080fe20000410000 */
[----:B------:R-:W-:Y:S01]  /*8890*/  FMUL.FTZ R111, R111, R3 ;  /* 0x000000036f6f7220 */ /* 0x000fe20000410000 */
[----:B------:R-:W-:Y:S01]  /*88a0*/  IMAD.WIDE.U32 R170, R170, -0x2daee0ad, RZ ;  /* 0xd2511f53aaaa7825 */ /* 0x000fe200078e00ff */
[C---:B------:R-:W-:Y:S01]  /*88b0*/  HMMA.16816.F32 R72, R4.reuse, R146, R72 ;  /* 0x000000920448723c */ /* 0x040fe20000001848 */
[----:B------:R-:W2:Y:S02]  /*88c0*/  LDSM.16.MT88.4 R144, [R191+0x4000] ;  /* 0x00400000bf90783b */ /* 0x000ea40000004200 */
[-C--:B------:R-:W-:Y:S01]  /*88d0*/  FMUL.FTZ R112, R112, R189.reuse ;  /* 0x000000bd70707220 */ /* 0x080fe20000410000 */
[----:B------:R-:W-:Y:S01]  /*88e0*/  FMUL.FTZ R113, R113, R189 ;  /* 0x000000bd71717220 */ /* 0x000fe20000410000 */
[-C--:B------:R-:W-:Y:S01]  /*88f0*/  FMUL.FTZ R114, R114, R3.reuse ;  /* 0x0000000372727220 */ /* 0x080fe20000410000 */
[----:B------:R-:W-:Y:S01]  /*8900*/  FMUL.FTZ R115, R115, R3 ;  /* 0x0000000373737220 */ /* 0x000fe20000410000 */
        /* <DEDUP_REMOVED lines=21> */
[----:B------:R-:W-:Y:S01]  /*8a60*/  LOP3.LUT R168, R168, UR6, R171, 0x96, !PT ;  /* 0x00000006a8a87c12 */ /* 0x000fe2000f8e96ab */
[----:B------:R-:W-:Y:S01]  /*8a70*/  MUFU.EX2 R209, R209 ;  /* 0x000000d100d17308 */ /* 0x000fe20000000800 */
[-C--:B------:R-:W-:Y:S01]  /*8a80*/  FMUL.FTZ R124, R124, R189.reuse ;  /* 0x000000bd7c7c7220 */ /* 0x080fe20000410000 */
[----:B------:R-:W-:Y:S01]  /*8a90*/  FMUL.FTZ R125, R125, R189 ;  /* 0x000000bd7d7d7220 */ /* 0x000fe20000410000 */
[-C--:B------:R-:W-:Y:S01]  /*8aa0*/  FMUL.FTZ R126, R126, R3.reuse ;  /* 0x000000037e7e7220 */ /* 0x080fe20000410000 */
[C---:B---3--:R-:W-:Y:S01]  /*8ab0*/  HMMA.16816.F32 R84, R4.reuse, R140, R84 ;  /* 0x0000008c0454723c */ /* 0x048fe20000001854 */
[----:B------:R-:W-:Y:S01]  /*8ac0*/  FMUL.FTZ R127, R127, R3 ;  /* 0x000000037f7f7220 */ /* 0x000fe20000410000 */
[-C--:B------:R-:W-:Y:S01]  /*8ad0*/  FMUL.FTZ R8, R160, R189.reuse ;  /* 0x000000bda0087220 */ /* 0x080fe20000410000 */
[----:B------:R-:W-:Y:S01]  /*8ae0*/  FMUL.FTZ R9, R161, R189 ;  /* 0x000000bda1097220 */ /* 0x000fe20000410000 */
[----:B------:R-:W3:Y:S01]  /*8af0*/  MUFU.EX2 R206, R206 ;  /* 0x000000ce00ce7308 */ /* 0x000ee20000000800 */
[-C--:B------:R-:W-:Y:S01]  /*8b00*/  FMUL.FTZ R10, R162, R3.reuse ;  /* 0x00000003a20a7220 */ /* 0x080fe20000410000 */
[----:B------:R-:W-:Y:S01]  /*8b10*/  FMUL.FTZ R11, R163, R3 ;  /* 0x00000003a30b7220 */ /* 0x000fe20000410000 */
[-C--:B------:R-:W-:Y:S01]  /*8b20*/  FMUL.FTZ R156, R156, R189.reuse ;  /* 0x000000bd9c9c7220 */ /* 0x080fe20000410000 */
[C---:B------:R-:W-:Y:S01]  /*8b30*/  HMMA.16816.F32 R88, R4.reuse, R142, R88 ;  /* 0x0000008e0458723c */ /* 0x040fe20000001858 */
[----:B------:R-:W5:Y:S01]  /*8b40*/  LDSM.16.MT88.4 R140, [R194+0x1e000] ;  /* 0x01e00000c28c783b */ /* 0x000f620000004200 */
[----:B------:R-:W-:Y:S01]  /*8b50*/  FMUL.FTZ R157, R157, R189 ;  /* 0x000000bd9d9d7220 */ /* 0x000fe20000410000 */
[-C--:B------:R-:W-:Y:S01]  /*8b60*/  FMUL.FTZ R158, R158, R3.reuse ;  /* 0x000000039e9e7220 */ /* 0x080fe20000410000 */
[----:B------:R-:W-:Y:S01]  /*8b70*/  MUFU.EX2 R210, R210 ;  /* 0x000000d200d27308 */ /* 0x000fe20000000800 */
[----:B------:R-:W-:Y:S01]  /*8b80*/  FMUL.FTZ R159, R159, R3 ;  /* 0x000000039f9f7220 */ /* 0x000fe20000410000 */
[-C--:B------:R-:W-:Y:S01]  /*8b90*/  FMUL.FTZ R132, R132, R189.reuse ;  /* 0x000000bd84847220 */ /* 0x080fe20000410000 */
[----:B------:R-:W-:Y:S01]  /*8ba0*/  FMUL.FTZ R133, R133, R189 ;  /* 0x000000bd85857220 */ /* 0x000fe20000410000 */
[C---:B--2---:R-:W-:Y:S01]  /*8bb0*/  HMMA.16816.F32 R92, R4.reuse, R144, R92 ;  /* 0x00000090045c723c */ /* 0x044fe2000000185c */
[-C--:B------:R-:W-:Y:S01]  /*8bc0*/  FMUL.FTZ R134, R134, R3.reuse ;  /* 0x0000000386867220 */ /* 0x080fe20000410000 */
[----:B------:R-:W-:Y:S01]  /*8bd0*/  FMUL.FTZ R135, R135, R3 ;  /* 0x0000000387877220 */ /* 0x000fe20000410000 */
[-C--:B------:R-:W-:Y:S01]  /*8be0*/  FMUL.FTZ R128, R128, R189.reuse ;  /* 0x000000bd80807220 */ /* 0x080fe20000410000 */
[----:B------:R-:W2:Y:S01]  /*8bf0*/  MUFU.EX2 R207, R207 ;  /* 0x000000cf00cf7308 */ /* 0x000ea20000000800 */
[----:B------:R-:W-:Y:S01]  /*8c00*/  FMUL.FTZ R129, R129, R189 ;  /* 0x000000bd81817220 */ /* 0x000fe20000410000 */
[-C--:B------:R-:W-:Y:S01]  /*8c10*/  FMUL.FTZ R130, R130, R3.reuse ;  /* 0x0000000382827220 */ /* 0x080fe20000410000 */
[----:B------:R-:W-:Y:S01]  /*8c20*/  FMUL.FTZ R131, R131, R3 ;  /* 0x0000000383837220 */ /* 0x000fe20000410000 */
[C---:B------:R-:W-:Y:S01]  /*8c30*/  HMMA.16816.F32 R96, R4.reuse, R146, R96 ;  /* 0x000000920460723c */ /* 0x040fe20000001860 */
[----:B------:R-:W3:Y:S01]  /*8c40*/  LDSM.16.MT88.4 R144, [R193+0x6000] ;  /* 0x00600000c190783b */ /* 0x000ee20000004200 */
[--C-:B------:R-:W-:Y:S01]  /*8c50*/  FFMA.FTZ R217, R214, UR24, -R177.reuse ;  /* 0x00000018d6d97c23 */ /* 0x100fe200080108b1 */
[--C-:B------:R-:W-:Y:S01]  /*8c60*/  FFMA.FTZ R239, R238, UR24, -R177.reuse ;  /* 0x00000018eeef7c23 */ /* 0x100fe200080108b1 */
[----:B------:R-:W-:Y:S01]  /*8c70*/  MUFU.EX2 R212, R212 ;  /* 0x000000d400d47308 */ /* 0x000fe20000000800 */
[----:B------:R-:W-:Y:S01]  /*8c80*/  LDSM.16.MT88.4 R172, [R193+0x800] ;  /* 0x00080000c1ac783b */ /* 0x000fe20000004200 */
[--C-:B------:R-:W-:Y:S01]  /*8c90*/  FFMA.FTZ R214, R234, UR24, -R177.reuse ;  /* 0x00000018ead67c23 */ /* 0x100fe200080108b1 */
[--C-:B------:R-:W-:Y:S01]  /*8ca0*/  FFMA.FTZ R218, R218, UR24, -R177.reuse ;  /* 0x00000018dada7c23 */ /* 0x100fe200080108b1 */
[C---:B----4-:R-:W-:Y:S01]  /*8cb0*/  HMMA.16816.F32 R36, R4.reuse, R148, R36 ;  /* 0x000000940424723c */ /* 0x050fe20000001824 */
[----:B------:R-:W-:Y:S01]  /*8cc0*/  LDSM.16.MT88.4 R160, [R195+0x1a800] ;  /* 0x01a80000c3a0783b */ /* 0x000fe20000004200 */
[--C-:B------:R-:W-:Y:S01]  /*8cd0*/  FFMA.FTZ R234, R205, UR24, -R204.reuse ;  /* 0x00000018cdea7c23 */ /* 0x100fe200080108cc */
[--C-:B------:R-:W-:Y:S01]  /*8ce0*/  FFMA.FTZ R202, R202, UR24, -R177.reuse ;  /* 0x00000018caca7c23 */ /* 0x100fe200080108b1 */
[----:B------:R-:W4:Y:S01]  /*8cf0*/  MUFU.EX2 R211, R211 ;  /* 0x000000d300d37308 */ /* 0x000f220000000800 */
[--C-:B------:R-:W-:Y:S01]  /*8d00*/  FFMA.FTZ R205, R198, UR24, -R177.reuse ;  /* 0x00000018c6cd7c23 */ /* 0x100fe200080108b1 */
[--C-:B------:R-:W-:Y:S01]  /*8d10*/  FFMA.FTZ R241, R196, UR24, -R177.reuse ;  /* 0x00000018c4f17c23 */ /* 0x100fe200080108b1 */
[----:B------:R-:W-:Y:S01]  /*8d20*/  FFMA.FTZ R204, R179, UR24, -R204 ;  /* 0x00000018b3cc7c23 */ /* 0x000fe200080108cc */
[----:B------:R-:W-:Y:S01]  /*8d30*/  HMMA.16816.F32 R40, R4, R150, R40 ;  /* 0x000000960428723c */ /* 0x000fe20000001828 */
[----:B------:R-:W2:Y:S01]  /*8d40*/  LDSM.16.MT88.4 R148, [R191+0x6000] ;  /* 0x00600000bf94783b */ /* 0x000ea20000004200 */
[----:B------:R-:W-:Y:S01]  /*8d50*/  FFMA.FTZ R196, R178, UR24, -R177 ;  /* 0x00000018b2c47c23 */ /* 0x000fe200080108b1 */
[----:B------:R-:W-:Y:S01]  /*8d60*/  FFMA.FTZ R192, R235, R189, R192 ;  /* 0x000000bdebc07223 */ /* 0x000fe200000100c0 */
[----:B------:R-:W-:Y:S01]  /*8d70*/  MUFU.EX2 R208, R208 ;  /* 0x000000d000d07308 */ /* 0x000fe20000000800 */
[----:B------:R-:W-:-:S02]  /*8d80*/  FFMA.FTZ R3, R227, R3, R188 ;  /* 0x00000003e3037223 */ /* 0x000fc400000100bc */
[----:B------:R-:W-:Y:S01]  /*8d90*/  FADD.FTZ R187, R187, R192 ;  /* 0x000000c0bbbb7221 */ /* 0x000fe20000010000 */
[C---:B-1----:R-:W-:Y:S01]  /*8da0*/  HMMA.16816.F32 R100, R4.reuse, R136, R100 ;  /* 0x000000880464723c */ /* 0x042fe20000001864 */
[----:B------:R-:W-:Y:S01]  /*8db0*/  PRMT R137, R170, 0x7773, RZ ;  /* 0x00007773aa897816 */ /* 0x000fe200000000ff */
[----:B------:R-:W-:Y:S01]  /*8dc0*/  FADD.FTZ R184, R184, R3 ;  /* 0x00000003b8b87221 */ /* 0x000fe20000010000 */
[----:B------:R-:W-:Y:S01]  /*8dd0*/  PRMT R136, R170, 0x7772, RZ ;  /* 0x00007772aa887816 */ /* 0x000fe200000000ff */
[----:B------:R-:W1:Y:S01]  /*8de0*/  MUFU.EX2 R203, R203 ;  /* 0x000000cb00cb7308 */ /* 0x000e620000000800 */
[----:B------:R-:W-:Y:S01]  /*8df0*/  FADD.FTZ R190, R190, R187 ;  /* 0x000000bbbebe7221 */ /* 0x000fe20000010000 */
[----:B------:R-:W-:Y:S01]  /*8e00*/  FADD.FTZ R183, R183, R184 ;  /* 0x000000b8b7b77221 */ /* 0x000fe20000010000 */
[----:B------:R-:W-:Y:S01]  /*8e10*/  PRMT R136, R136, 0x5410, R137 ;  /* 0x0000541088887816 */ /* 0x000fe20000000089 */
[----:B-----5:R-:W-:Y:S01]  /*8e20*/  HMMA.16816.F32 R108, R4, R140, R108 ;  /* 0x0000008c046c723c */ /* 0x020fe2000000186c */
[----:B------:R-:W-:Y:S01]  /*8e30*/  MOV R140, R170 ;  /* 0x000000aa008c7202 */ /* 0x000fe20000000f00 */
[----:B------:R-:W-:Y:S01]  /*8e40*/  FADD.FTZ R185, R185, R190 ;  /* 0x000000beb9b97221 */ /* 0x000fe20000010000 */
[----:B------:R-:W-:Y:S01]  /*8e50*/  LOP3.LUT R141, R168, 0xff, RZ, 0xc0, !PT ;  /* 0x000000ffa88d7812 */ /* 0x000fe200078ec0ff */
[----:B------:R-:W-:Y:S01]  /*8e60*/  MUFU.EX2 R213, R213 ;  /* 0x000000d500d57308 */ /* 0x000fe20000000800 */
[----:B------:R-:W-:Y:S01]  /*8e70*/  FADD.FTZ R183, R164, R183 ;  /* 0x000000b7a4b77221 */ /* 0x000fe20000010000 */
[----:B------:R-:W-:-:S02]  /*8e80*/  MOV R3, R166 ;  /* 0x000000a600037202 */ /* 0x000fc40000000f00 */
[C---:B------:R-:W-:Y:S01]  /*8e90*/  HMMA.16816.F32 R112, R4.reuse, R142, R112 ;  /* 0x0000008e0470723c */ /* 0x040fe20000001870 */
[----:B------:R-:W-:Y:S02]  /*8ea0*/  LOP3.LUT R142, R168, 0xffff, RZ, 0xc0, !PT ;  /* 0x0000ffffa88e7812 */ /* 0x000fe400078ec0ff */
[----:B------:R-:W-:Y:S01]  /*8eb0*/  MOV R164, R182 ;  /* 0x000000b600a47202 */ /* 0x000fe20000000f00 */
[----:B------:R-:W5:Y:S04]  /*8ec0*/  MUFU.EX2 R242, R242 ;  /* 0x000000f200f27308 */ /* 0x000f680000000800 */
[C---:B---3--:R-:W-:Y:S04]  /*8ed0*/  HMMA.16816.F32 R116, R4.reuse, R144, R116 ;  /* 0x000000900474723c */ /* 0x048fe80000001874 */
[----:B------:R-:W-:Y:S04]  /*8ee0*/  MUFU.EX2 R215, R215 ;  /* 0x000000d700d77308 */ /* 0x000fe80000000800 */
[C---:B------:R-:W-:Y:S01]  /*8ef0*/  HMMA.16816.F32 R120, R4.reuse, R146, R120 ;  /* 0x000000920478723c */ /* 0x040fe20000001878 */
[----:B------:R-:W3:Y:S03]  /*8f00*/  LDSM.16.MT88.4 R144, [R195+0x18800] ;  /* 0x01880000c390783b */ /* 0x000ee60000004200 */
[----:B------:R-:W-:Y:S04]  /*8f10*/  MUFU.EX2 R240, R240 ;  /* 0x000000f000f07308 */ /* 0x000fe80000000800 */
[----:B------:R-:W-:Y:S01]  /*8f20*/  HMMA.16816.F32 R104, R4, R138, R104 ;  /* 0x0000008a0468723c */ /* 0x000fe20000001868 */
[----:B------:R-:W-:-:S02]  /*8f30*/  LOP3.LUT R139, R140, 0xff, RZ, 0xc0, !PT ;  /* 0x000000ff8c8b7812 */ /* 0x000fc400078ec0ff */
[----:B------:R-:W-:Y:S01]  /*8f40*/  PRMT R138, R170, 0x7771, RZ ;  /* 0x00007771aa8a7816 */ /* 0x000fe200000000ff */
[----:B------:R-:W-:Y:S01]  /*8f50*/  MUFU.EX2 R217, R217 ;  /* 0x000000d900d97308 */ /* 0x000fe20000000800 */
[----:B------:R-:W-:Y:S02]  /*8f60*/  SHF.R.U32.HI R140, RZ, 0x8, R142 ;  /* 0x00000008ff8c7819 */ /* 0x000fe4000001168e */
[----:B------:R-:W-:Y:S01]  /*8f70*/  PRMT R139, R139, 0x5410, R138 ;  /* 0x000054108b8b7816 */ /* 0x000fe2000000008a */
[----:B------:R-:W-:Y:S01]  /*8f80*/  HMMA.16816.F32 R32, R4, R152, R32 ;  /* 0x000000980420723c */ /* 0x000fe20000001820 */
[----:B------:R-:W-:Y:S02]  /*8f90*/  PRMT R137, R141, 0x5410, R140 ;  /* 0x000054108d897816 */ /* 0x000fe4000000008c */
[----:B------:R-:W-:Y:S01]  /*8fa0*/  PRMT R152, R168, 0x7632, R152 ;  /* 0x00007632a8987816 */ /* 0x000fe20000000098 */
[----:B------:R-:W-:Y:S01]  /*8fb0*/  MUFU.EX2 R239, R239 ;  /* 0x000000ef00ef7308 */ /* 0x000fe20000000800 */
[----:B------:R-:W-:-:S02]  /*8fc0*/  LOP3.LUT R141, R136, 0xff00ff, RZ, 0xc0, !PT ;  /* 0x00ff00ff888d7812 */ /* 0x000fc400078ec0ff */
[----:B------:R-:W-:Y:S01]  /*8fd0*/  SHF.R.U32.HI R153, RZ, 0x18, R168 ;  /* 0x00000018ff997819 */ /* 0x000fe200000116a8 */
[C---:B--2---:R-:W-:Y:S01]  /*8fe0*/  HMMA.16816.F32 R124, R4.reuse, R148, R124 ;  /* 0x00000094047c723c */ /* 0x044fe2000000187c */
[----:B------:R-:W-:Y:S01]  /*8ff0*/  LOP3.LUT R152, R152, 0xff, RZ, 0xc0, !PT ;  /* 0x000000ff98987812 */ /* 0x000fe200078ec0ff */
[----:B------:R-:W-:Y:S01]  /*9000*/  LDSM.16.MT88.4 R168, [R191+0x800] ;  /* 0x00080000bfa8783b */ /* 0x000fe20000004200 */
[--C-:B------:R-:W-:Y:S01]  /*9010*/  HSET2.LE.AND R138, R139, R176.reuse, PT ;  /* 0x000000b08b8a7233 */ /* 0x100fe20003803000 */
[----:B------:R-:W-:Y:S01]  /*9020*/  MUFU.EX2 R214, R214 ;  /* 0x000000d600d67308 */ /* 0x000fe20000000800 */
[--C-:B------:R-:W-:Y:S02]  /*9030*/  HSET2.LE.AND R139, R141, R176.reuse, PT ;  /* 0x000000b08d8b7233 */ /* 0x100fe40003803000 */
[----:B------:R-:W-:Y:S01]  /*9040*/  F2FP.F16.F32.PACK_AB R136, R206, R209 ;  /* 0x000000d1ce88723e */ /* 0x000fe200000000ff */
[----:B------:R-:W2:Y:S01]  /*9050*/  LDSM.16.MT88.4 R140, [R194+0x18800] ;  /* 0x01880000c28c783b */ /* 0x000ea20000004200 */
[----:B------:R-:W-:Y:S01]  /*9060*/  PRMT R153, R152, 0x5410, R153 ;  /* 0x0000541098997816 */ /* 0x000fe20000000099 */
[----:B------:R-:W-:Y:S01]  /*9070*/  HMMA.16816.F32 R8, R4, R12, R8 ;  /* 0x0000000c0408723c */ /* 0x000fe20000001808 */
[----:B------:R-:W-:Y:S01]  /*9080*/  LOP3.LUT R139, R136, R139, RZ, 0xc0, !PT ;  /* 0x0000008b888b7212 */ /* 0x000fe200078ec0ff */
[----:B------:R-:W5:Y:S01]  /*9090*/  MUFU.EX2 R218, R218 ;  /* 0x000000da00da7308 */ /* 0x000f620000000800 */
[----:B------:R-:W-:-:S02]  /*90a0*/  HSET2.LE.AND R136, R137, R176, PT ;  /* 0x000000b089887233 */ /* 0x000fc40003803000 */
[----:B------:R-:W-:Y:S01]  /*90b0*/  F2FP.F16.F32.PACK_AB R149, R207, R210 ;  /* 0x000000d2cf95723e */ /* 0x000fe200000000ff */
[----:B------:R-:W-:Y:S01]  /*90c0*/  FADD.FTZ R210, R210, R185 ;  /* 0x000000b9d2d27221 */ /* 0x000fe20000010000 */
[----:B------:R-:W-:Y:S01]  /*90d0*/  HSET2.LE.AND R137, R153, R176, PT ;  /* 0x000000b099897233 */ /* 0x000fe20003803000 */
[C---:B------:R-:W-:Y:S01]  /*90e0*/  HMMA.16816.F32 R12, R4.reuse, R14, R156 ;  /* 0x0000000e040c723c */ /* 0x040fe2000000189c */
[----:B----4-:R-:W-:Y:S01]  /*90f0*/  F2FP.F16.F32.PACK_AB R148, R211, R212 ;  /* 0x000000d4d394723e */ /* 0x010fe200000000ff */
[----:B------:R-:W-:Y:S01]  /*9100*/  LDSM.16.MT88.4 R156, [R193+0x2800] ;  /* 0x00280000c19c783b */ /* 0x000fe20000004200 */
[----:B------:R-:W-:Y:S01]  /*9110*/  LOP3.LUT R136, R149, R136, RZ, 0xc0, !PT ;  /* 0x0000008895887212 */ /* 0x000fe200078ec0ff */
[----:B------:R-:W-:Y:S01]  /*9120*/  MUFU.EX2 R234, R234 ;  /* 0x000000ea00ea7308 */ /* 0x000fe20000000800 */
[----:B------:R-:W-:Y:S01]  /*9130*/  LOP3.LUT R137, R148, R137, RZ, 0xc0, !PT ;  /* 0x0000008994897212 */ /* 0x000fe200078ec0ff */
[----:B------:R-:W-:Y:S01]  /*9140*/  FADD.FTZ R212, R212, R183 ;  /* 0x000000b7d4d47221 */ /* 0x000fe20000010000 */
[----:B------:R-:W-:Y:S01]  /*9150*/  FADD.FTZ R207, R207, R210 ;  /* 0x000000d2cfcf7221 */ /* 0x000fe20000010000 */
[C---:B------:R-:W-:Y:S01]  /*9160*/  HMMA.16816.F32 R132, R4.reuse, R154, R132 ;  /* 0x0000009a0484723c */ /* 0x040fe20000001884 */
[----:B-1----:R-:W-:Y:S01]  /*9170*/  F2FP.F16.F32.PACK_AB R155, R203, R208 ;  /* 0x000000d0cb9b723e */ /* 0x002fe200000000ff */
[----:B------:R-:W-:Y:S01]  /*9180*/  FADD.FTZ R212, R211, R212 ;  /* 0x000000d4d3d47221 */ /* 0x000fe20000010000 */
[----:B------:R-:W-:Y:S01]  /*9190*/  FADD.FTZ R208, R208, R207 ;  /* 0x000000cfd0d07221 */ /* 0x000fe20000010000 */
[----:B------:R-:W1:Y:S01]  /*91a0*/  MUFU.EX2 R199, R199 ;  /* 0x000000c700c77308 */ /* 0x000e620000000800 */
[----:B------:R-:W-:Y:S01]  /*91b0*/  LOP3.LUT R138, R155, R138, RZ, 0xc0, !PT ;  /* 0x0000008a9b8a7212 */ /* 0x000fe200078ec0ff */
[----:B------:R-:W-:Y:S01]  /*91c0*/  FADD.FTZ R209, R209, R212 ;  /* 0x000000d4d1d17221 */ /* 0x000fe20000010000 */
[----:B------:R-:W-:Y:S01]  /*91d0*/  LDSM.16.MT88.4 R152, [R191+0x2800] ;  /* 0x00280000bf98783b */ /* 0x000fe20000004200 */
[----:B------:R-:W-:Y:S01]  /*91e0*/  HMMA.16816.F32 R4, R4, R150, R128 ;  /* 0x000000960404723c */ /* 0x000fe20000001880 */
[----:B------:R-:W-:Y:S01]  /*91f0*/  FADD.FTZ R208, R203, R208 ;  /* 0x000000d0cbd07221 */ /* 0x000fe20000010000 */
[----:B------:R-:W-:Y:S01]  /*9200*/  FADD.FTZ R206, R206, R209 ;  /* 0x000000d1cece7221 */ /* 0x000fe20000010000 */
[----:B------:R-:W4:Y:S01]  /*9210*/  LDSM.16.MT88.4 R148, [R194+0x1a800] ;  /* 0x01a80000c294783b */ /* 0x000f220000004200 */
[----:B------:R-:W-:Y:S03]  /*9220*/  MUFU.EX2 R202, R202 ;  /* 0x000000ca00ca7308 */ /* 0x000fe60000000800 */
[----:B------:R-:W-:Y:S01]  /*9230*/  LDSM.16.MT88.4 R128, [R193+0x4800] ;  /* 0x00480000c180783b */ /* 0x000fe20000004200 */
[C---:B---3--:R-:W-:Y:S04]  /*9240*/  HMMA.16816.F32 R8, R136.reuse, R144, R8 ;  /* 0x000000908808723c */ /* 0x048fe80000001808 */
[----:B------:R-:W3:Y:S04]  /*9250*/  MUFU.EX2 R205, R205 ;  /* 0x000000cd00cd7308 */ /* 0x000ee80000000800 */
[C---:B------:R-:W-:Y:S01]  /*9260*/  HMMA.16816.F32 R12, R136.reuse, R146, R12 ;  /* 0x00000092880c723c */ /* 0x040fe2000000180c */
[----:B------:R-:W5:Y:S03]  /*9270*/  LDSM.16.MT88.4 R144, [R195+0x1c800] ;  /* 0x01c80000c390783b */ /* 0x000f660000004200 */
[----:B------:R-:W-:Y:S04]  /*9280*/  MUFU.EX2 R197, R197 ;  /* 0x000000c500c57308 */ /* 0x000fe80000000800 */
[C---:B--2---:R-:W-:Y:S04]  /*9290*/  HMMA.16816.F32 R16, R136.reuse, R140, R16 ;  /* 0x0000008c8810723c */ /* 0x044fe80000001810 */
[----:B------:R-:W-:Y:S04]  /*92a0*/  MUFU.EX2 R204, R204 ;  /* 0x000000cc00cc7308 */ /* 0x000fe80000000800 */
[C---:B------:R-:W-:Y:S01]  /*92b0*/  HMMA.16816.F32 R20, R136.reuse, R142, R20 ;  /* 0x0000008e8814723c */ /* 0x040fe20000001814 */
[----:B------:R-:W2:Y:S03]  /*92c0*/  LDSM.16.MT88.4 R140, [R194+0x1c800] ;  /* 0x01c80000c28c783b */ /* 0x000ea60000004200 */
[----:B------:R-:W3:Y:S04]  /*92d0*/  MUFU.EX2 R241, R241 ;  /* 0x000000f100f17308 */ /* 0x000ee80000000800 */
[C---:B------:R-:W-:Y:S04]  /*92e0*/  HMMA.16816.F32 R32, R136.reuse, R168, R32 ;  /* 0x000000a88820723c */ /* 0x040fe80000001820 */
[----:B------:R-:W3:Y:S04]  /*92f0*/  MUFU.EX2 R196, R196 ;  /* 0x000000c400c47308 */ /* 0x000ee80000000800 */
[C---:B----4-:R-:W-:Y:S08]  /*9300*/  HMMA.16816.F32 R44, R136.reuse, R148, R44 ;  /* 0x00000094882c723c */ /* 0x050ff0000000182c */
[C---:B------:R-:W-:Y:S01]  /*9310*/  HMMA.16816.F32 R48, R136.reuse, R150, R48 ;  /* 0x000000968830723c */ /* 0x040fe20000001830 */
[----:B------:R-:W4:Y:S07]  /*9320*/  LDSM.16.MT88.4 R148, [R191+0x4800] ;  /* 0x00480000bf94783b */ /* 0x000f2e0000004200 */
[C---:B-----5:R-:W-:Y:S08]  /*9330*/  HMMA.16816.F32 R68, R136.reuse, R144, R68 ;  /* 0x000000908844723c */ /* 0x060ff00000001844 */
[C---:B------:R-:W-:Y:S01]  /*9340*/  HMMA.16816.F32 R72, R136.reuse, R146, R72 ;  /* 0x000000928848723c */ /* 0x040fe20000001848 */
[----:B------:R-:W5:Y:S07]  /*9350*/  LDSM.16.MT88.4 R144, [R195+0x1e800] ;  /* 0x01e80000c390783b */ /* 0x000f6e0000004200 */
[----:B------:R-:W-:Y:S01]  /*9360*/  HMMA.16816.F32 R84, R136, R128, R84 ;  /* 0x000000808854723c */ /* 0x000fe20000001854 */
[----:B------:R-:W-:-:S04]  /*9370*/  MOV R129, UR25 ;  /* 0x0000001900817c02 */ /* 0x000fc80008000f00 */
[----:B------:R-:W-:-:S03]  /*9380*/  LOP3.LUT R128, R129, UR27, R233, 0x96, !PT ;  /* 0x0000001b81807c12 */ /* 0x000fc6000f8e96e9 */
[----:B--2---:R-:W-:Y:S02]  /*9390*/  HMMA.16816.F32 R76, R136, R140, R76 ;  /* 0x0000008c884c723c */ /* 0x004fe4000000184c */
[----:B------:R-:W-:-:S05]  /*93a0*/  IMAD.WIDE.U32 R128, R128, -0x326172a9, RZ ;  /* 0xcd9e8d5780807825 */ /* 0x000fca00078e00ff */
[----:B------:R-:W-:Y:S01]  /*93b0*/  LOP3.LUT R168, R236, UR19, R129, 0x96, !PT ;  /* 0x00000013eca87c12 */ /* 0x000fe2000f8e9681 */
[----:B------:R-:W-:Y:S01]  /*93c0*/  HMMA.16816.F32 R80, R136, R142, R80 ;  /* 0x0000008e8850723c */ /* 0x000fe20000001850 */
[----:B------:R-:W2:Y:S03]  /*93d0*/  LDSM.16.MT88.4 R140, [R194+0x1e800] ;  /* 0x01e80000c28c783b */ /* 0x000ea60000004200 */
[----:B------:R-:W-:-:S04]  /*93e0*/  IMAD.WIDE.U32 R168, R168, -0x2daee0ad, RZ ;  /* 0xd2511f53a8a87825 */ /* 0x000fc800078e00ff */
[----:B----4-:R-:W-:Y:S01]  /*93f0*/  HMMA.16816.F32 R92, R136, R148, R92 ;  /* 0x00000094885c723c */ /* 0x010fe2000000185c */
[----:B------:R-:W-:-:S05]  /*9400*/  LOP3.LUT R148, R128, UR18, R229, 0x96, !PT ;  /* 0x0000001280947c12 */ /* 0x000fca000f8e96e5 */
[----:B------:R-:W-:Y:S02]  /*9410*/  IMAD.WIDE.U32 R148, R148, -0x2daee0ad, RZ ;  /* 0xd2511f5394947825 */ /* 0x000fe400078e00ff */
[----:B------:R-:W-:Y:S01]  /*9420*/  HMMA.16816.F32 R88, R136, R130, R88 ;  /* 0x000000828858723c */ /* 0x000fe20000001858 */
[----:B------:R-:W4:Y:S02]  /*9430*/  LDSM.16.MT88.4 R128, [R193+0x6800] ;  /* 0x00680000c180783b */ /* 0x000f240000004200 */
[----:B------:R-:W-:-:S05]  /*9440*/  LOP3.LUT R168, R168, UR20, R149, 0x96, !PT ;  /* 0x00000014a8a87c12 */ /* 0x000fca000f8e9695 */
[----:B------:R-:W-:Y:S01]  /*9450*/  HMMA.16816.F32 R96, R136, R150, R96 ;  /* 0x000000968860723c */ /* 0x000fe20000001860 */
[----:B------:R-:W-:Y:S01]  /*9460*/  LOP3.LUT R150, R230, UR21, R169, 0x96, !PT ;  /* 0x00000015e6967c12 */ /* 0x000fe2000f8e96a9 */
[----:B------:R-:W-:-:S06]  /*9470*/  IMAD.WIDE.U32 R168, R168, -0x326172a9, RZ ;  /* 0xcd9e8d57a8a87825 */ /* 0x000fcc00078e00ff */
[C---:B-----5:R-:W-:Y:S08]  /*9480*/  HMMA.16816.F32 R100, R136.reuse, R144, R100 ;  /* 0x000000908864723c */ /* 0x060ff00000001864 */
[C---:B------:R-:W-:Y:S01]  /*9490*/  HMMA.16816.F32 R104, R136.reuse, R146, R104 ;  /* 0x000000928868723c */ /* 0x040fe20000001868 */
[----:B------:R-:W5:Y:S07]  /*94a0*/  LDSM.16.MT88.4 R144, [R191+0x6800] ;  /* 0x00680000bf90783b */ /* 0x000f6e0000004200 */
        /* <DEDUP_REMOVED lines=8> */
[----:B--2---:R-:W-:Y:S01]  /*9530*/  HMMA.16816.F32 R108, R136, R140, R108 ;  /* 0x0000008c886c723c */ /* 0x004fe2000000186c */
[----:B------:R-:W-:Y:S02]  /*9540*/  UMOV UR12, UR4 ;  /* 0x00000004000c7c82 */ /* 0x000fe40008000000 */
[----:B------:R-:W-:Y:S01]  /*9550*/  LOP3.LUT R140, R150, UR7, R171, 0x96, !PT ;  /* 0x00000007968c7c12 */ /* 0x000fe2000f8e96ab */
[----:B------:R-:W-:-:S04]  /*9560*/  IMAD.WIDE.U32 R172, R172, -0x326172a9, RZ ;  /* 0xcd9e8d57acac7825 */ /* 0x000fc800078e00ff */
[----:B------:R-:W-:Y:S01]  /*9570*/  IMAD.WIDE.U32 R140, R140, -0x326172a9, RZ ;  /* 0xcd9e8d578c8c7825 */ /* 0x000fe200078e00ff */
[----:B----4-:R-:W-:Y:S01]  /*9580*/  HMMA.16816.F32 R116, R136, R128, R116 ;  /* 0x000000808874723c */ /* 0x010fe20000001874 */
[----:B------:R-:W-:-:S03]  /*9590*/  LOP3.LUT R168, R168, UR9, R173, 0x96, !PT ;  /* 0x00000009a8a87c12 */ /* 0x000fc6000f8e96ad */
[----:B------:R-:W-:Y:S02]  /*95a0*/  LOP3.LUT R148, R172, UR8, R141, 0x96, !PT ;  /* 0x00000008ac947c12 */ /* 0x000fe4000f8e968d */
[----:B------:R-:W-:Y:S02]  /*95b0*/  MOV R150, R140 ;  /* 0x0000008c00967202 */ /* 0x000fe40000000f00 */
[C---:B------:R-:W-:Y:S01]  /*95c0*/  HMMA.16816.F32 R112, R136.reuse, R142, R112 ;  /* 0x0000008e8870723c */ /* 0x040fe20000001870 */
[C---:B------:R-:W-:Y:S02]  /*95d0*/  PRMT R129, R140.reuse, 0x7771, RZ ;  /* 0x000077718c817816 */ /* 0x040fe400000000ff */
[C---:B------:R-:W-:Y:S02]  /*95e0*/  PRMT R128, R140.reuse, 0x7773, RZ ;  /* 0x000077738c807816 */ /* 0x040fe400000000ff */
[----:B------:R-:W-:Y:S02]  /*95f0*/  PRMT R149, R140, 0x7772, RZ ;  /* 0x000077728c957816 */ /* 0x000fe400000000ff */
[----:B------:R-:W2:Y:S01]  /*9600*/  LDSM.16.MT88.4 R140, [R194+0x19000] ;  /* 0x01900000c28c783b */ /* 0x000ea20000004200 */
[----:B------:R-:W-:Y:S01]  /*9610*/  HMMA.16816.F32 R52, R136, R156, R52 ;  /* 0x0000009c8834723c */ /* 0x000fe20000001834 */
[----:B------:R-:W-:-:S02]  /*9620*/  LOP3.LUT R150, R150, 0xff, RZ, 0xc0, !PT ;  /* 0x000000ff96967812 */ /* 0x000fc400078ec0ff */
[C---:B------:R-:W-:Y:S02]  /*9630*/  LOP3.LUT R151, R148.reuse, 0xffff, RZ, 0xc0, !PT ;  /* 0x0000ffff94977812 */ /* 0x040fe400078ec0ff */
[----:B------:R-:W-:Y:S02]  /*9640*/  PRMT R128, R149, 0x5410, R128 ;  /* 0x0000541095807816 */ /* 0x000fe40000000080 */
[----:B------:R-:W-:Y:S01]  /*9650*/  SHF.R.U32.HI R151, RZ, 0x8, R151 ;  /* 0x00000008ff977819 */ /* 0x000fe20000011697 */
[C---:B------:R-:W-:Y:S01]  /*9660*/  HMMA.16816.F32 R56, R136.reuse, R158, R56 ;  /* 0x0000009e8838723c */ /* 0x040fe20000001838 */
[----:B------:R-:W4:Y:S07]  /*9670*/  LDSM.16.MT88.4 R156, [R195+0x19000] ;  /* 0x01900000c39c783b */ /* 0x000f2e0000004200 */
[----:B------:R-:W-:Y:S01]  /*9680*/  HMMA.16816.F32 R120, R136, R130, R120 ;  /* 0x000000828878723c */ /* 0x000fe20000001878 */
[----:B------:R-:W-:-:S02]  /*9690*/  LOP3.LUT R130, R148, 0xff, RZ, 0xc0, !PT ;  /* 0x000000ff94827812 */ /* 0x000fc400078ec0ff */
[----:B------:R-:W-:Y:S02]  /*96a0*/  PRMT R131, R150, 0x5410, R129 ;  /* 0x0000541096837816 */ /* 0x000fe40000000081 */
[----:B------:R-:W-:-:S03]  /*96b0*/  PRMT R129, R130, 0x5410, R151 ;  /* 0x0000541082817816 */ /* 0x000fc60000000097 */
[C---:B-----5:R-:W-:Y:S01]  /*96c0*/  HMMA.16816.F32 R124, R136.reuse, R144, R124 ;  /* 0x00000090887c723c */ /* 0x060fe2000000187c */
[----:B------:R-:W-:Y:S02]  /*96d0*/  PRMT R144, R148, 0x7632, R144 ;  /* 0x0000763294907816 */ /* 0x000fe40000000090 */
[----:B------:R-:W-:Y:S02]  /*96e0*/  HSET2.LE.AND R130, R131, R176, PT ;  /* 0x000000b083827233 */ /* 0x000fe40003803000 */
[----:B------:R-:W-:Y:S02]  /*96f0*/  LOP3.LUT R144, R144, 0xff, RZ, 0xc0, !PT ;  /* 0x000000ff90907812 */ /* 0x000fe400078ec0ff */
[----:B------:R-:W-:Y:S01]  /*9700*/  F2FP.F16.F32.PACK_AB R145, R242, R213 ;  /* 0x000000d5f291723e */ /* 0x000fe200000000ff */
[----:B------:R-:W-:Y:S01]  /*9710*/  HMMA.16816.F32 R36, R136, R160, R36 ;  /* 0x000000a08824723c */ /* 0x000fe20000001824 */
[----:B------:R-:W-:Y:S02]  /*9720*/  SHF.R.U32.HI R161, RZ, 0x18, R148 ;  /* 0x00000018ffa17819 */ /* 0x000fe40000011694 */
[----:B------:R-:W-:Y:S01]  /*9730*/  LOP3.LUT R131, R128, 0xff00ff, RZ, 0xc0, !PT ;  /* 0x00ff00ff80837812 */ /* 0x000fe200078ec0ff */
[----:B------:R-:W-:Y:S01]  /*9740*/  LDSM.16.MT88.4 R148, [R191+0x1000] ;  /* 0x00100000bf94783b */ /* 0x000fe20000004200 */
[----:B------:R-:W-:-:S02]  /*9750*/  PRMT R161, R144, 0x5410, R161 ;  /* 0x0000541090a17816 */ /* 0x000fc400000000a1 */
[----:B------:R-:W-:Y:S01]  /*9760*/  LOP3.LUT R130, R145, R130, RZ, 0xc0, !PT ;  /* 0x0000008291827212 */ /* 0x000fe200078ec0ff */
[C---:B------:R-:W-:Y:S01]  /*9770*/  HMMA.16816.F32 R4, R136.reuse, R146, R4 ;  /* 0x000000928804723c */ /* 0x040fe20000001804 */
[----:B------:R-:W5:Y:S01]  /*9780*/  LDSM.16.MT88.4 R144, [R195+0x1b000] ;  /* 0x01b00000c390783b */ /* 0x000f620000004200 */
[--C-:B------:R-:W-:Y:S02]  /*9790*/  HSET2.LE.AND R128, R129, R176.reuse, PT ;  /* 0x000000b081807233 */ /* 0x100fe40003803000 */
[--C-:B------:R-:W-:Y:S02]  /*97a0*/  HSET2.LE.AND R131, R131, R176.reuse, PT ;  /* 0x000000b083837233 */ /* 0x100fe40003803000 */
[----:B------:R-:W-:Y:S02]  /*97b0*/  HSET2.LE.AND R129, R161, R176, PT ;  /* 0x000000b0a1817233 */ /* 0x000fe40003803000 */
[----:B------:R-:W-:Y:S01]  /*97c0*/  HMMA.16816.F32 R28, R136, R174, R28 ;  /* 0x000000ae881c723c */ /* 0x000fe2000000181c */
[----:B------:R-:W-:Y:S01]  /*97d0*/  F2FP.F16.F32.PACK_AB R160, R218, R217 ;  /* 0x000000d9daa0723e */ /* 0x000fe200000000ff */
[----:B------:R-:W-:Y:S01]  /*97e0*/  LDSM.16.MT88.4 R172, [R194+0x1d800] ;  /* 0x01d80000c2ac783b */ /* 0x000fe20000004200 */
[----:B------:R-:W-:-:S02]  /*97f0*/  FADD.FTZ R217, R217, R206 ;  /* 0x000000ced9d97221 */ /* 0x000fc40000010000 */
[----:B------:R-:W-:Y:S02]  /*9800*/  LOP3.LUT R129, R160, R129, RZ, 0xc0, !PT ;  /* 0x00000081a0817212 */ /* 0x000fe400078ec0ff */
[----:B------:R-:W-:Y:S01]  /*9810*/  FADD.FTZ R218, R218, R217 ;  /* 0x000000d9dada7221 */ /* 0x000fe20000010000 */
[C---:B------:R-:W-:Y:S08]  /*9820*/  HMMA.16816.F32 R40, R136.reuse, R162, R40 ;  /* 0x000000a28828723c */ /* 0x040ff00000001828 */
[C---:B------:R-:W-:Y:S08]  /*9830*/  HMMA.16816.F32 R60, R136.reuse, R152, R60 ;  /* 0x00000098883c723c */ /* 0x040ff0000000183c */
[----:B------:R-:W-:Y:S01]  /*9840*/  HMMA.16816.F32 R64, R136, R154, R64 ;  /* 0x0000009a8840723c */ /* 0x000fe20000001840 */
        /* <DEDUP_REMOVED lines=8> */
[----:B------:R-:W1:Y:S01]  /*98d0*/  LDSM.16.MT88.4 R136, [R194+0x1b000] ;  /* 0x01b00000c288783b */ /* 0x000e620000004200 */
[----:B------:R-:W-:-:S02]  /*98e0*/  FADD.FTZ R239, R214, R239 ;  /* 0x000000efd6ef7221 */ /* 0x000fc40000010000 */
[----:B------:R-:W-:Y:S02]  /*98f0*/  FADD.FTZ R213, R213, R240 ;  /* 0x000000f0d5d57221 */ /* 0x000fe40000010000 */
[----:B--2---:R-:W-:Y:S02]  /*9900*/  HMMA.16816.F32 R16, R128, R140, R16 ;  /* 0x0000008c8010723c */ /* 0x004fe40000001810 */
[----:B------:R-:W-:-:S06]  /*9910*/  FADD.FTZ R213, R242, R213 ;  /* 0x000000d5f2d57221 */ /* 0x000fcc0000010000 */
[C---:B------:R-:W-:Y:S01]  /*9920*/  HMMA.16816.F32 R20, R128.reuse, R142, R20 ;  /* 0x0000008e8014723c */ /* 0x040fe20000001814 */
[----:B------:R-:W2:Y:S07]  /*9930*/  LDSM.16.MT88.4 R140, [R193+0x3000] ;  /* 0x00300000c18c783b */ /* 0x000eae0000004200 */
[C---:B----4-:R-:W-:Y:S01]  /*9940*/  HMMA.16816.F32 R160, R128.reuse, R156, R8 ;  /* 0x0000009c80a0723c */ /* 0x050fe20000001808 */
        /* <DEDUP_REMOVED lines=18> */
[----:B------:R-:W4:Y:S07]  /*9a70*/  LDSM.16.MT88.4 R152, [R195+0x1d000] ;  /* 0x01d00000c398783b */ /* 0x000f2e0000004200 */
[C---:B------:R-:W-:Y:S01]  /*9a80*/  HMMA.16816.F32 R12, R128.reuse, R158, R12 ;  /* 0x0000009e800c723c */ /* 0x040fe2000000180c */
[----:B------:R-:W4:Y:S07]  /*9a90*/  LDSM.16.MT88.4 R156, [R191+0x3000] ;  /* 0x00300000bf9c783b */ /* 0x000f2e0000004200 */
[C---:B-----5:R-:W-:Y:S08]  /*9aa0*/  HMMA.16816.F32 R84, R128.reuse, R144, R84 ;  /* 0x000000908054723c */ /* 0x060ff00000001854 */
[C---:B------:R-:W-:Y:S01]  /*9ab0*/  HMMA.16816.F32 R88, R128.reuse, R146, R88 ;  /* 0x000000928058723c */ /* 0x040fe20000001858 */
[----:B------:R-:W5:Y:S07]  /*9ac0*/  LDSM.16.MT88.4 R144, [R191+0x7000] ;  /* 0x00700000bf90783b */ /* 0x000f6e0000004200 */
[----:B-1----:R-:W-:Y:S01]  /*9ad0*/  HMMA.16816.F32 R108, R128, R136, R108 ;  /* 0x00000088806c723c */ /* 0x002fe2000000186c */
[----:B------:R-:W-:-:S05]  /*9ae0*/  IMAD.WIDE.U32 R136, R168, -0x2daee0ad, RZ ;  /* 0xd2511f53a8887825 */ /* 0x000fca00078e00ff */
[----:B------:R-:W-:Y:S02]  /*9af0*/  LOP3.LUT R170, R170, UR6, R137, 0x96, !PT ;  /* 0x00000006aaaa7c12 */ /* 0x000fe4000f8e9689 */
[----:B--2---:R-:W-:Y:S01]  /*9b00*/  HMMA.16816.F32 R100, R128, R140, R100 ;  /* 0x0000008c8064723c */ /* 0x004fe20000001864 */
[C---:B------:R-:W-:Y:S02]  /*9b10*/  PRMT R140, R136.reuse, 0x7773, RZ ;  /* 0x00007773888c7816 */ /* 0x040fe400000000ff */
[----:B------:R-:W-:-:S05]  /*9b20*/  PRMT R137, R136, 0x7772, RZ ;  /* 0x0000777288897816 */ /* 0x000fca00000000ff */
[----:B---3--:R-:W-:Y:S01]  /*9b30*/  HMMA.16816.F32 R80, R128, R150, R80 ;  /* 0x000000968050723c */ /* 0x008fe20000001850 */
[----:B------:R-:W-:-:S07]  /*9b40*/  PRMT R151, R136, 0x7771, RZ ;  /* 0x0000777188977816 */ /* 0x000fce00000000ff */
[----:B------:R-:W-:Y:S01]  /*9b50*/  HMMA.16816.F32 R112, R128, R138, R112 ;  /* 0x0000008a8070723c */ /* 0x000fe20000001870 */
[----:B------:R-:W-:Y:S02]  /*9b60*/  MOV R138, R136 ;  /* 0x00000088008a7202 */ /* 0x000fe40000000f00 */
[----:B------:R-:W-:Y:S02]  /*9b70*/  PRMT R136, R137, 0x5410, R140 ;  /* 0x0000541089887816 */ /* 0x000fe4000000008c */
[----:B------:R-:W-:-:S03]  /*9b80*/  PRMT R137, R170, 0x7632, R137 ;  /* 0x00007632aa897816 */ /* 0x000fc60000000089 */
[----:B----4-:R-:W-:Y:S01]  /*9b90*/  HMMA.16816.F32 R116, R128, R8, R116 ;  /* 0x000000088074723c */ /* 0x010fe20000001874 */
[----:B------:R-:W-:Y:S02]  /*9ba0*/  LOP3.LUT R8, R170, 0xffff, RZ, 0xc0, !PT ;  /* 0x0000ffffaa087812 */ /* 0x000fe400078ec0ff */
[----:B------:R-:W-:-:S05]  /*9bb0*/  SHF.R.U32.HI R9, RZ, 0x18, R170 ;  /* 0x00000018ff097819 */ /* 0x000fca00000116aa */
[C---:B------:R-:W-:Y:S01]  /*9bc0*/  HMMA.16816.F32 R76, R128.reuse, R148, R76 ;  /* 0x00000094804c723c */ /* 0x040fe2000000184c */
[----:B------:R-:W-:Y:S02]  /*9bd0*/  LOP3.LUT R148, R138, 0xff, RZ, 0xc0, !PT ;  /* 0x000000ff8a947812 */ /* 0x000fe400078ec0ff */
[----:B------:R-:W-:Y:S02]  /*9be0*/  LOP3.LUT R149, R170, 0xff, RZ, 0xc0, !PT ;  /* 0x000000ffaa957812 */ /* 0x000fe400078ec0ff */
[----:B------:R-:W-:Y:S01]  /*9bf0*/  SHF.R.U32.HI R138, RZ, 0x8, R8 ;  /* 0x00000008ff8a7819 */ /* 0x000fe20000011608 */
[----:B------:R-:W-:Y:S01]  /*9c00*/  LDSM.16.MT88.4 R168, [R193+0x3800] ;  /* 0x00380000c1a8783b */ /* 0x000fe20000004200 */
[----:B------:R-:W-:Y:S01]  /*9c10*/  LOP3.LUT R8, R137, 0xff, RZ, 0xc0, !PT ;  /* 0x000000ff89087812 */ /* 0x000fe200078ec0ff */
[----:B------:R-:W-:Y:S01]  /*9c20*/  HMMA.16816.F32 R68, R128, R152, R68 ;  /* 0x000000988044723c */ /* 0x000fe20000001844 */
[----:B------:R-:W-:Y:S02]  /*9c30*/  PRMT R149, R149, 0x5410, R138 ;  /* 0x0000541095957816 */ /* 0x000fe4000000008a */
[----:B------:R-:W-:-:S02]  /*9c40*/  PRMT R9, R8, 0x5410, R9 ;  /* 0x0000541008097816 */ /* 0x000fc40000000009 */
[----:B------:R-:W-:Y:S02]  /*9c50*/  PRMT R151, R148, 0x5410, R151 ;  /* 0x0000541094977816 */ /* 0x000fe40000000097 */
[--C-:B------:R-:W-:Y:S01]  /*9c60*/  HSET2.LE.AND R8, R149, R176.reuse, PT ;  /* 0x000000b095087233 */ /* 0x100fe20003803000 */
[C---:B------:R-:W-:Y:S01]  /*9c70*/  HMMA.16816.F32 R72, R128.reuse, R154, R72 ;  /* 0x0000009a8048723c */ /* 0x040fe20000001848 */
[----:B------:R-:W-:Y:S01]  /*9c80*/  F2FP.F16.F32.PACK_AB R149, R199, R234 ;  /* 0x000000eac795723e */ /* 0x000fe200000000ff */
[----:B------:R-:W1:Y:S01]  /*9c90*/  LDSM.16.MT88.4 R152, [R195+0x1f800] ;  /* 0x01f80000c398783b */ /* 0x000e620000004200 */
[--C-:B------:R-:W-:Y:S01]  /*9ca0*/  HSET2.LE.AND R9, R9, R176.reuse, PT ;  /* 0x000000b009097233 */ /* 0x100fe20003803000 */
[----:B------:R-:W-:Y:S01]  /*9cb0*/  FADD.FTZ R234, R234, R213 ;  /* 0x000000d5eaea7221 */ /* 0x000fe20000010000 */
[----:B------:R-:W-:Y:S01]  /*9cc0*/  F2FP.F16.F32.PACK_AB R148, R205, R202 ;  /* 0x000000cacd94723e */ /* 0x000fe200000000ff */
[----:B------:R-:W-:Y:S01]  /*9cd0*/  FADD.FTZ R202, R202, R239 ;  /* 0x000000efcaca7221 */ /* 0x000fe20000010000 */
[----:B------:R-:W-:Y:S01]  /*9ce0*/  LOP3.LUT R8, R149, R8, RZ, 0xc0, !PT ;  /* 0x0000000895087212 */ /* 0x000fe200078ec0ff */
[C---:B------:R-:W-:Y:S01]  /*9cf0*/  HMMA.16816.F32 R120, R128.reuse, R10, R120 ;  /* 0x0000000a8078723c */ /* 0x040fe20000001878 */
[----:B------:R-:W-:Y:S01]  /*9d00*/  LOP3.LUT R11, R136, 0xff00ff, RZ, 0xc0, !PT ;  /* 0x00ff00ff880b7812 */ /* 0x000fe200078ec0ff */
[----:B------:R-:W-:Y:S01]  /*9d10*/  FADD.FTZ R234, R199, R234 ;  /* 0x000000eac7ea7221 */ /* 0x000fe20000010000 */
[--C-:B------:R-:W-:Y:S01]  /*9d20*/  HSET2.LE.AND R10, R151, R176.reuse, PT ;  /* 0x000000b0970a7233 */ /* 0x100fe20003803000 */
[----:B------:R-:W-:Y:S01]  /*9d30*/  LDSM.16.MT88.4 R136, [R195+0x1d800] ;  /* 0x01d80000c388783b */ /* 0x000fe20000004200 */
[----:B------:R-:W-:Y:S01]  /*9d40*/  LOP3.LUT R9, R148, R9, RZ, 0xc0, !PT ;  /* 0x0000000994097212 */ /* 0x000fe200078ec0ff */
[----:B------:R-:W-:Y:S01]  /*9d50*/  FADD.FTZ R202, R205, R202 ;  /* 0x000000cacdca7221 */ /* 0x000fe20000010000 */
[----:B------:R-:W-:Y:S01]  /*9d60*/  HSET2.LE.AND R11, R11, R176, PT ;  /* 0x000000b00b0b7233 */ /* 0x000fe20003803000 */
[----:B------:R-:W-:Y:S01]  /*9d70*/  HMMA.16816.F32 R60, R128, R156, R60 ;  /* 0x0000009c803c723c */ /* 0x000fe2000000183c */
[----:B------:R-:W-:Y:S01]  /*9d80*/  LDSM.16.MT88.4 R148, [R194+0x19800] ;  /* 0x01980000c294783b */ /* 0x000fe20000004200 */
[----:B------:R-:W-:-:S03]  /*9d90*/  FADD.FTZ R227, R241, R202 ;  /* 0x000000caf1e37221 */ /* 0x000fc60000010000 */
[----:B------:R-:W-:Y:S01]  /*9da0*/  LDSM.16.MT88.4 R176, [R194+0x1b800] ;  /* 0x01b80000c2b0783b */ /* 0x000fe20000004200 */
[----:B------:R-:W-:Y:S02]  /*9db0*/  FADD.FTZ R227, R196, R227 ;  /* 0x000000e3c4e37221 */ /* 0x000fe40000010000 */
        /* <DEDUP_REMOVED lines=10> */
[----:B------:R-:W-:Y:S01]  /*9e60*/  LOP3.LUT R11, R144, R11, RZ, 0xc0, !PT ;  /* 0x0000000b900b7212 */ /* 0x000fe200078ec0ff */
[----:B------:R-:W-:Y:S01]  /*9e70*/  HMMA.16816.F32 R4, R128, R146, R4 ;  /* 0x000000928004723c */ /* 0x000fe20000001804 */
[----:B------:R-:W4:Y:S04]  /*9e80*/  LDSM.16.MT88.4 R128, [R193+0x7800] ;  /* 0x00780000c180783b */ /* 0x000f280000004200 */
[----:B------:R-:W5:Y:S03]  /*9e90*/  LDSM.16.MT88.4 R144, [R194+0x1f800] ;  /* 0x01f80000c290783b */ /* 0x000f660000004200 */
[C---:B-1----:R-:W-:Y:S08]  /*9ea0*/  HMMA.16816.F32 R100, R8.reuse, R152, R100 ;  /* 0x000000980864723c */ /* 0x042ff00000001864 */
[C---:B------:R-:W-:Y:S08]  /*9eb0*/  HMMA.16816.F32 R104, R8.reuse, R154, R104 ;  /* 0x0000009a0868723c */ /* 0x040ff00000001868 */
[C---:B--2---:R-:W-:Y:S08]  /*9ec0*/  HMMA.16816.F32 R160, R8.reuse, R156, R160 ;  /* 0x0000009c08a0723c */ /* 0x044ff000000018a0 */
[C---:B---3--:R-:W-:Y:S08]  /*9ed0*/  HMMA.16816.F32 R36, R8.reuse, R140, R36 ;  /* 0x0000008c0824723c */ /* 0x048ff00000001824 */
[C---:B------:R-:W-:Y:S01]  /*9ee0*/  HMMA.16816.F32 R40, R8.reuse, R142, R40 ;  /* 0x0000008e0828723c */ /* 0x040fe20000001828 */
[----:B------:R-:W1:Y:S07]  /*9ef0*/  LDSM.16.MT88.4 R140, [R193+0x1800] ;  /* 0x00180000c18c783b */ /* 0x000e6e0000004200 */
[C---:B------:R-:W-:Y:S08]  /*9f00*/  HMMA.16816.F32 R68, R8.reuse, R136, R68 ;  /* 0x000000880844723c */ /* 0x040ff00000001844 */
[C---:B------:R-:W-:Y:S01]  /*9f10*/  HMMA.16816.F32 R72, R8.reuse, R138, R72 ;  /* 0x0000008a0848723c */ /* 0x040fe20000001848 */
[----:B------:R-:W2:Y:S07]  /*9f20*/  LDSM.16.MT88.4 R136, [R193+0x5800] ;  /* 0x00580000c188783b */ /* 0x000eae0000004200 */
[C---:B------:R-:W-:Y:S01]  /*9f30*/  HMMA.16816.F32 R152, R8.reuse, R148, R16 ;  /* 0x000000940898723c */ /* 0x040fe20000001810 */
[----:B------:R-:W-:Y:S07]  /*9f40*/  LDSM.16.MT88.4 R16, [R191+0x3800] ;  /* 0x00380000bf10783b */ /* 0x000fee0000004200 */
[C---:B----4-:R-:W-:Y:S08]  /*9f50*/  HMMA.16816.F32 R116, R8.reuse, R128, R116 ;  /* 0x000000800874723c */ /* 0x050ff00000001874 */
[C---:B------:R-:W-:Y:S01]  /*9f60*/  HMMA.16816.F32 R120, R8.reuse, R130, R120 ;  /* 0x000000820878723c */ /* 0x040fe20000001878 */
[----:B------:R-:W3:Y:S07]  /*9f70*/  LDSM.16.MT88.4 R128, [R191+0x7800] ;  /* 0x00780000bf80783b */ /* 0x000eee0000004200 */
[C---:B------:R-:W-:Y:S01]  /*9f80*/  HMMA.16816.F32 R156, R8.reuse, R158, R12 ;  /* 0x0000009e089c723c */ /* 0x040fe2000000180c */
[----:B------:R-:W4:Y:S07]  /*9f90*/  LDSM.16.MT88.4 R12, [R191+0x1800] ;  /* 0x00180000bf0c783b */ /* 0x000f2e0000004200 */
[C---:B------:R-:W-:Y:S01]  /*9fa0*/  HMMA.16816.F32 R148, R8.reuse, R150, R20 ;  /* 0x000000960894723c */ /* 0x040fe20000001814 */
[----:B------:R-:W4:Y:S07]  /*9fb0*/  LDSM.16.MT88.4 R20, [R191+0x5800] ;  /* 0x00580000bf14783b */ /* 0x000f2e0000004200 */
[C---:B-----5:R-:W-:Y:S08]  /*9fc0*/  HMMA.16816.F32 R108, R8.reuse, R144, R108 ;  /* 0x00000090086c723c */ /* 0x060ff0000000186c */
[C---:B------:R-:W-:Y:S08]  /*9fd0*/  HMMA.16816.F32 R112, R8.reuse, R146, R112 ;  /* 0x000000920870723c */ /* 0x040ff00000001870 */
[C---:B-1----:R-:W-:Y:S08]  /*9fe0*/  HMMA.16816.F32 R144, R8.reuse, R140, R24 ;  /* 0x0000008c0890723c */ /* 0x042ff00000001818 */
[C---:B--2---:R-:W-:Y:S08]  /*9ff0*/  HMMA.16816.F32 R84, R8.reuse, R136, R84 ;  /* 0x000000880854723c */ /* 0x044ff00000001854 */
        /* <DEDUP_REMOVED lines=17> */
[----:B------:R-:W-:-:S15]  /*a110*/  BRA.U !UP1, `(.L_x_1990) ;  /* 0x0000004109b47547 */ /* 0x000fde000b800000 */
[----:B------:R-:W1:Y:S01]  /*a120*/  LDC.64 R4, c[0x0][0x3c0] ;  /* 0x0000f000ff047b82 */ /* 0x000e620000000a00 */
[----:B------:R-:W-:Y:S01]  /*a130*/  UIADD3 UR12, UPT, UPT, UR16, -0x3, URZ ;  /* 0xfffffffd100c7890 */ /* 0x000fe2000fffe0ff */
[----:B------:R-:W-:-:S04]  /*a140*/  DEPBAR.LE SB0, 0x0 ;  /* 0x000080000000791a */ /* 0x000fc80000000000 */
[----:B------:R-:W-:Y:S01]  /*a150*/  IMAD.SHL.U32 R7, R180, 0x20, RZ ;  /* 0x00000020b4077824 */ /* 0x000fe200078e00ff */
[----:B------:R-:W-:Y:S01]  /*a160*/  LOP3.LUT R8, R0, 0x200, RZ, 0xc0, !PT ;  /* 0x0000020000087812 */ /* 0x000fe200078ec0ff */
[----:B------:R-:W-:Y:S01]  /*a170*/  IMAD.MOV.U32 R205, RZ, RZ, 0x20 ;  /* 0x00000020ffcd7424 */ /* 0x000fe200078e00ff */
[----:B------:R-:W-:Y:S01]  /*a180*/  SHF.R.U32.HI R181, RZ, 0x1, R180 ;  /* 0x00000001ffb57819 */ /* 0x000fe200000116b4 */
[----:B------:R-:W-:Y:S01]  /*a190*/  UISETP.GT.U32.AND UP1, UPT, UR12, UR14, UPT ;  /* 0x0000000e0c00728c */ /* 0x000fe2000bf24070 */
[----:B------:R-:W-:Y:S02]  /*a1a0*/  LOP3.LUT R7, R8, 0x7c00, R7, 0xf8, !PT ;  /* 0x00007c0008077812 */ /* 0x000fe400078ef807 */
[----:B------:R-:W-:Y:S02]  /*a1b0*/  LOP3.LUT R8, R167, 0x1c0, R0, 0xf8, !PT ;  /* 0x000001c0a7087812 */ /* 0x000fe400078ef800 */
[----:B------:R-:W-:Y:S02]  /*a1c0*/  LOP3.LUT R187, R0, 0x400, RZ, 0xc0, !PT ;  /* 0x0000040000bb7812 */ /* 0x000fe400078ec0ff */
[----:B------:R-:W-:-:S02]  /*a1d0*/  LOP3.LUT R10, R8, 0x8, R180, 0x78, !PT ;  /* 0x00000008080a7812 */ /* 0x000fc400078e78b4 */
[----:B------:R-:W-:-:S03]  /*a1e0*/  SEL R205, R205, 0xffffffe0, !P2 ;  /* 0xffffffe0cdcd7807 */ /* 0x000fc60005000000 */
[----:B------:R-:W-:Y:S02]  /*a1f0*/  IMAD R187, R10, 0x2, R187 ;  /* 0x000000020abb7824 */ /* 0x000fe400078e02bb */
[----:B-1----:R-:W-:-:S04]  /*a200*/  IMAD.WIDE.U32 R12, R4, UR12, RZ ;  /* 0x0000000c040c7c25 */ /* 0x002fc8000f8e00ff */
[C---:B------:R-:W-:Y:S01]  /*a210*/  IMAD.SHL.U32 R9, R12.reuse, 0x40, RZ ;  /* 0x000000400c097824 */ /* 0x040fe200078e00ff */
[----:B------:R-:W-:Y:S01]  /*a220*/  BAR.SYNC.DEFER_BLOCKING 0x0 ;  /* 0x0000000000007b1d */ /* 0x000fe20000010000 */
[----:B------:R-:W-:Y:S01]  /*a230*/  IMAD R3, R5, UR12, R13 ;  /* 0x0000000c05037c24 */ /* 0x000fe2000f8e020d */
[----:B------:R-:W-:Y:S02]  /*a240*/  LEA R16, P3, R12, R223, 0x7 ;  /* 0x000000df0c107211 */ /* 0x000fe400078638ff */
[----:B------:R-:W-:Y:S02]  /*a250*/  LEA R6, P0, R4, R9, 0x5 ;  /* 0x0000000904067211 */ /* 0x000fe400078028ff */
[C-C-:B------:R-:W-:Y:S02]  /*a260*/  SHF.L.U64.HI R9, R12.reuse, 0x6, R3.reuse ;  /* 0x000000060c097819 */ /* 0x140fe40000010203 */
[----:B------:R-:W-:Y:S01]  /*a270*/  LEA.HI.X R17, R12, R222, R3, 0x7, P3 ;  /* 0x000000de0c117211 */ /* 0x000fe200018f3c03 */
[----:B------:R-:W-:Y:S01]  /*a280*/  VIADD R12, R187, UR5 ;  /* 0x00000005bb0c7c36 */ /* 0x000fe20008000000 */
[----:B------:R-:W-:-:S02]  /*a290*/  LEA.HI.X R5, R4, R9, R5, 0x5, P0 ;  /* 0x0000000904057211 */ /* 0x000fc400000f2c05 */
[----:B------:R-:W-:Y:S01]  /*a2a0*/  LOP3.LUT R4, R181, 0x8, RZ, 0xc0, !PT ;  /* 0x00000008b5047812 */ /* 0x000fe200078ec0ff */
[----:B------:R-:W-:Y:S01]  /*a2b0*/  IMAD.IADD R183, R12, 0x1, R205 ;  /* 0x000000010cb77824 */ /* 0x000fe200078e02cd */
[C---:B------:R-:W-:Y:S02]  /*a2c0*/  LEA R14, P0, R6.reuse, R223, 0x1 ;  /* 0x000000df060e7211 */ /* 0x040fe400078008ff */
[----:B------:R-:W-:Y:S02]  /*a2d0*/  LOP3.LUT R4, R7, R8, R4, 0xf6, !PT ;  /* 0x0000000807047212 */ /* 0x000fe400078ef604 */
[----:B------:R-:W-:Y:S02]  /*a2e0*/  LEA.HI.X R15, R6, R222, R5, 0x1, P0 ;  /* 0x000000de060f7211 */ /* 0x000fe400000f0c05 */
[----:B------:R-:W-:Y:S02]  /*a2f0*/  LEA R218, R4, UR5, 0x1 ;  /* 0x0000000504da7c11 */ /* 0x000fe4000f8e08ff */
[----:B------:R-:W-:Y:S01]  /*a300*/  SEL R3, R165, 0xffffffc0, !P1 ;  /* 0xffffffc0a5037807 */ /* 0x000fe20004800000 */
[----:B------:R-:W-:Y:S01]  /*a310*/  @!PT LDS RZ, [RZ] ;  /* 0x00000000fffff984 */ /* 0x000fe20000000800 */
[----:B------:R-:W-:Y:S01]  /*a320*/  @!PT LDS RZ, [RZ] ;  /* 0x00000000fffff984 */ /* 0x000fe20000000800 */
[----:B------:R-:W-:Y:S01]  /*a330*/  @!PT LDS RZ, [RZ] ;  /* 0x00000000fffff984 */ /* 0x000fe20000000800 */
[----:B------:R-:W-:Y:S02]  /*a340*/  LDGSTS.E.BYPASS.LTC128B.128 [R226+0x18000], desc[UR22][R16.64] ;  /* 0x1800000010e27fae */ /* 0x000fe4000b981a16 */
[----:B------:R-:W-:-:S02]  /*a350*/  IMAD.IADD R185, R205, 0x1, R218 ;  /* 0x00000001cdb97824 */ /* 0x000fc400078e02da */
[--C-:B------:R-:W-:Y:S01]  /*a360*/  IMAD.IADD R184, R218, 0x1, R3.reuse ;  /* 0x00000001dab87824 */ /* 0x100fe200078e0203 */
[----:B------:R-:W-:Y:S01]  /*a370*/  LDGSTS.E.BYPASS.LTC128B.128 [R226+0x1a000], desc[UR22][R16.64+0x80] ;  /* 0x1a00008010e27fae */ /* 0x000fe2000b981a16 */
[----:B------:R-:W-:Y:S02]  /*a380*/  IMAD.IADD R3, R12, 0x1, R3 ;  /* 0x000000010c037824 */ /* 0x000fe400078e0203 */
[C---:B------:R-:W-:Y:S01]  /*a390*/  IMAD.IADD R217, R205.reuse, 0x1, R184 ;  /* 0x00000001cdd97824 */ /* 0x040fe200078e02b8 */
        /* <DEDUP_REMOVED lines=11> */
[----:B------:R-:W5:Y:S04]  /*a450*/  LDSM.16.M88.4 R200, [R187+UR5+0x11800] ;  /* 0x01180005bbc8783b */ /* 0x000f680008000200 */
[----:B-1----:R-:W-:Y:S04]  /*a460*/  LDSM.16.M88.4 R16, [R185] ;  /* 0x00000000b910783b */ /* 0x002fe80000000200 */
[----:B------:R-:W1:Y:S04]  /*a470*/  LDSM.16.M88.4 R8, [R183+0x10000] ;  /* 0x01000000b708783b */ /* 0x000e680000000200 */
[----:B------:R-:W1:Y:S04]  /*a480*/  LDSM.16.M88.4 R4, [R183+0x10800] ;  /* 0x01080000b704783b */ /* 0x000e680000000200 */
[----:B------:R-:W1:Y:S04]  /*a490*/  LDSM.16.M88.4 R196, [R183+0x11000] ;  /* 0x01100000b7c4783b */ /* 0x000e680000000200 */
[----:B------:R-:W1:Y:S04]  /*a4a0*/  LDSM.16.M88.4 R24, [R183+0x11800] ;  /* 0x01180000b718783b */ /* 0x000e680000000200 */
[----:B------:R-:W-:Y:S01]  /*a4b0*/  LDSM.16.M88.4 R208, [R184] ;  /* 0x00000000b8d0783b */ /* 0x000fe20000000200 */
[C---:B---3--:R-:W-:Y:S03]  /*a4c0*/  HMMA.16816.F32 R20, R28.reuse, R192, RZ ;  /* 0x000000c01c14723c */ /* 0x048fe600000018ff */
[----:B--2---:R-:W2:Y:S04]  /*a4d0*/  LDSM.16.M88.4 R12, [R3+0x10000] ;  /* 0x01000000030c783b */ /* 0x004ea80000000200 */
[----:B------:R-:W-:Y:S01]  /*a4e0*/  LDSM.16.M88.4 R212, [R3+0x11800] ;  /* 0x0118000003d4783b */ /* 0x000fe20000000200 */
[C---:B----4-:R-:W-:Y:S03]  /*a4f0*/  HMMA.16816.F32 R188, R28.reuse, R176, RZ ;  /* 0x000000b01cbc723c */ /* 0x050fe600000018ff */
[----:B------:R-:W-:Y:S04]  /*a500*/  LDSM.16.M88.4 R204, [R164+0x10000] ;  /* 0x01000000a4cc783b */ /* 0x000fe80000000200 */
[----:B------:R-:W-:Y:S01]  /*a510*/  LDSM.16.M88.4 R240, [R187+UR5+0x17800] ;  /* 0x01780005bbf0783b */ /* 0x000fe20008000200 */
[C---:B------:R-:W-:Y:S03]  /*a520*/  HMMA.16816.F32 R192, R28.reuse, R194, RZ ;  /* 0x000000c21cc0723c */ /* 0x040fe600000018ff */
[----:B------:R-:W0:Y:S05]  /*a530*/  LDGDEPBAR ;  /* 0x00000000000079af */ /* 0x000e2a0000000000 */
[C---:B------:R-:W-:Y:S08]  /*a540*/  HMMA.16816.F32 R176, R28.reuse, R178, RZ ;  /* 0x000000b21cb0723c */ /* 0x040ff000000018ff */
[C---:B-----5:R-:W-:Y:S08]  /*a550*/  HMMA.16816.F32 R172, R28.reuse, R168, RZ ;  /* 0x000000a81cac723c */ /* 0x060ff000000018ff */
[C---:B------:R-:W-:Y:S08]  /*a560*/  HMMA.16816.F32 R168, R28.reuse, R170, RZ ;  /* 0x000000aa1ca8723c */ /* 0x040ff000000018ff */
[----:B------:R-:W-:Y:S08]  /*a570*/  HMMA.16816.F32 R32, R28, R200, RZ ;  /* 0x000000c81c20723c */ /* 0x000ff000000018ff */
[C---:B-1----:R-:W-:Y:S08]  /*a580*/  HMMA.16816.F32 R20, R16.reuse, R8, R20 ;  /* 0x000000081014723c */ /* 0x042ff00000001814 */
[C---:B------:R-:W-:Y:S01]  /*a590*/  HMMA.16816.F32 R192, R16.reuse, R10, R192 ;  /* 0x0000000a10c0723c */ /* 0x040fe200000018c0 */
[----:B------:R-:W1:Y:S07]  /*a5a0*/  LDSM.16.M88.4 R8, [R3+0x10800] ;  /* 0x010800000308783b */ /* 0x000e6e0000000200 */
[C---:B------:R-:W-:Y:S08]  /*a5b0*/  HMMA.16816.F32 R188, R16.reuse, R4, R188 ;  /* 0x0000000410bc723c */ /* 0x040ff000000018bc */
[----:B------:R-:W-:Y:S01]  /*a5c0*/  HMMA.16816.F32 R176, R16, R6, R176 ;  /* 0x0000000610b0723c */ /* 0x000fe200000018b0 */
[----:B------:R-:W3:Y:S07]  /*a5d0*/  LDSM.16.M88.4 R4, [R3+0x11000] ;  /* 0x011000000304783b */ /* 0x000eee0000000200 */
[----:B------:R-:W-:Y:S01]  /*a5e0*/  HMMA.16816.F32 R28, R28, R202, RZ ;  /* 0x000000ca1c1c723c */ /* 0x000fe200000018ff */
[----:B------:R-:W-:Y:S07]  /*a5f0*/  LDSM.16.M88.4 R200, [R187+UR5+0x12800] ;  /* 0x01280005bbc8783b */ /* 0x000fee0008000200 */
        /* <DEDUP_REMOVED lines=12> */
[----:B------:R-:W-:Y:S07]  /*a6c0*/  LDSM.16.M88.4 R8, [R187+UR5+0x12000] ;  /* 0x01200005bb08783b */ /* 0x000fee0008000200 */
[C---:B---3--:R-:W-:Y:S08]  /*a6d0*/  HMMA.16816.F32 R172, R208.reuse, R4, R172 ;  /* 0x00000004d0ac723c */ /* 0x048ff000000018ac */
        /* <DEDUP_REMOVED lines=14> */
[----:B------:R-:W3:Y:S07]  /*a7c0*/  LDSM.16.M88.4 R196, [R187+UR5+0x13800] ;  /* 0x01380005bbc4783b */ /* 0x000eee0008000200 */
        /* <DEDUP_REMOVED lines=16> */
[----:B------:R-:W3:Y:S03]  /*a8d0*/  LDSM.16.M88.4 R196, [R3+0x13800] ;  /* 0x0138000003c4783b */ /* 0x000ee60000000200 */
[C---:B----4-:R-:W-:Y:S08]  /*a8e0*/  HMMA.16816.F32 R20, R204.reuse, R24, R20 ;  /* 0x00000018cc14723c */ /* 0x050ff00000001814 */
[C---:B------:R-:W-:Y:S01]  /*a8f0*/  HMMA.16816.F32 R192, R204.reuse, R26, R192 ;  /* 0x0000001accc0723c */ /* 0x040fe200000018c0 */
[----:B------:R-:W-:Y:S07]  /*a900*/  LDSM.16.M88.4 R24, [R217+0x4000] ;  /* 0x00400000d918783b */ /* 0x000fee0000000200 */
[C---:B-----5:R-:W-:Y:S08]  /*a910*/  HMMA.16816.F32 R188, R204.reuse, R12, R188 ;  /* 0x0000000cccbc723c */ /* 0x060ff000000018bc */
        /* <DEDUP_REMOVED lines=15> */
[C---:B---3--:R-:W-:Y:S08]  /*aa10*/  HMMA.16816.F32 R172, R16.reuse, R4, R172 ;  /* 0x0000000410ac723c */ /* 0x048ff000000018ac */
[C---:B------:R-:W-:Y:S01]  /*aa20*/  HMMA.16816.F32 R168, R16.reuse, R6, R168 ;  /* 0x0000000610a8723c */ /* 0x040fe200000018a8 */
[----:B------:R-:W3:Y:S07]  /*aa30*/  LDSM.16.M88.4 R4, [R218+0x8000] ;  /* 0x00800000da04783b */ /* 0x000eee0000000200 */
[C---:B------:R-:W-:Y:S08]  /*aa40*/  HMMA.16816.F32 R32, R16.reuse, R196, R32 ;  /* 0x000000c41020723c */ /* 0x040ff00000001820 */
        /* <DEDUP_REMOVED lines=27> */
[----:B------:R-:W1:Y:S04]  /*ac00*/  LDSM.16.M88.4 R4, [R184+0x8000] ;  /* 0x00800000b804783b */ /* 0x000e680000000200 */
[----:B------:R-:W3:Y:S03]  /*ac10*/  LDSM.16.M88.4 R8, [R3+0x15000] ;  /* 0x015000000308783b */ /* 0x000ee60000000200 */
[C---:B------:R-:W-:Y:S08]  /*ac20*/  HMMA.16816.F32 R20, R196.reuse, R208, R20 ;  /* 0x000000d0c414723c */ /* 0x040ff00000001814 */
[C---:B------:R-:W-:Y:S01]  /*ac30*/  HMMA.16816.F32 R192, R196.reuse, R210, R192 ;  /* 0x000000d2c4c0723c */ /* 0x040fe200000018c0 */
[----:B------:R-:W-:Y:S07]  /*ac40*/  LDSM.16.M88.4 R208, [R164+0x14000] ;  /* 0x01400000a4d0783b */ /* 0x000fee0000000200 */
        /* <DEDUP_REMOVED lines=8> */
[----:B------:R-:W4:Y:S04]  /*acd0*/  LDSM.16.M88.4 R200, [R164+0x15000] ;  /* 0x01500000a4c8783b */ /* 0x000f280000000200 */
[----:B------:R-:W5:Y:S03]  /*ace0*/  LDSM.16.M88.4 R196, [R164+0x15800] ;  /* 0x01580000a4c4783b */ /* 0x000f660000000200 */
[C---:B-1----:R-:W-:Y:S08]  /*acf0*/  HMMA.16816.F32 R188, R4.reuse, R12, R188 ;  /* 0x0000000c04bc723c */ /* 0x042ff000000018bc */
[C---:B------:R-:W-:Y:S01]  /*ad00*/  HMMA.16816.F32 R176, R4.reuse, R14, R176 ;  /* 0x0000000e04b0723c */ /* 0x040fe200000018b0 */
[----:B------:R-:W-:Y:S07]  /*ad10*/  LDSM.16.M88.4 R12, [R187+UR5+0x16800] ;  /* 0x01680005bb0c783b */ /* 0x000fee0008000200 */
[C---:B---3--:R-:W-:Y:S08]  /*ad20*/  HMMA.16816.F32 R172, R4.reuse, R8, R172 ;  /* 0x0000000804ac723c */ /* 0x048ff000000018ac */
[C---:B------:R-:W-:Y:S01]  /*ad30*/  HMMA.16816.F32 R168, R4.reuse, R10, R168 ;  /* 0x0000000a04a8723c */ /* 0x040fe200000018a8 */
[----:B------:R-:W1:Y:S07]  /*ad40*/  LDSM.16.M88.4 R8, [R218+0xc000] ;  /* 0x00c00000da08783b */ /* 0x000e6e0000000200 */
[C---:B------:R-:W-:Y:S08]  /*ad50*/  HMMA.16816.F32 R20, R4.reuse, R16, R20 ;  /* 0x000000100414723c */ /* 0x040ff00000001814 */
[C---:B------:R-:W-:Y:S01]  /*ad60*/  HMMA.16816.F32 R192, R4.reuse, R18, R192 ;  /* 0x0000001204c0723c */ /* 0x040fe200000018c0 */
[----:B------:R-:W3:Y:S07]  /*ad70*/  LDSM.16.M88.4 R16, [R187+UR5+0x16000] ;  /* 0x01600005bb10783b */ /* 0x000eee0008000200 */
[C---:B------:R-:W-:Y:S08]  /*ad80*/  HMMA.16816.F32 R32, R4.reuse, R212, R32 ;  /* 0x000000d40420723c */ /* 0x040ff00000001820 */
[----:B------:R-:W-:Y:S01]  /*ad90*/  HMMA.16816.F32 R28, R4, R214, R28 ;  /* 0x000000d6041c723c */ /* 0x000fe2000000181c */
[----:B------:R-:W3:Y:S04]  /*ada0*/  LDSM.16.M88.4 R4, [R187+UR5+0x17000] ;  /* 0x01700005bb04783b */ /* 0x000ee80008000200 */
        /* <DEDUP_REMOVED lines=13> */
[----:B------:R4:W-:Y:S03]  /*ae80*/  LDSM.16.M88.4 R196, [R183+0x17800] ;  /* 0x01780000b7c4783b */ /* 0x0009e60000000200 */
[C---:B-1----:R-:W-:Y:S08]  /*ae90*/  HMMA.16816.F32 R188, R8.reuse, R12, R188 ;  /* 0x0000000c08bc723c */ /* 0x042ff000000018bc */
[C---:B------:R-:W-:Y:S01]  /*aea0*/  HMMA.16816.F32 R176, R8.reuse, R14, R176 ;  /* 0x0000000e08b0723c */ /* 0x040fe200000018b0 */
[----:B------:R-:W1:Y:S07]  /*aeb0*/  LDSM.16.M88.4 R12, [R184+0xc000] ;  /* 0x00c00000b80c783b */ /* 0x000e6e0000000200 */
[----:B---3--:R-:W-:Y:S01]  /*aec0*/  HMMA.16816.F32 R20, R8, R16, R20 ;  /* 0x000000100814723c */ /* 0x008fe20000001814 */
[----:B----4-:R-:W-:-:S07]  /*aed0*/  VIADD R183, R221, 0x8 ;  /* 0x00000008ddb77836 */ /* 0x010fce0000000000 */
[C---:B------:R-:W-:Y:S01]  /*aee0*/  HMMA.16816.F32 R192, R8.reuse, R18, R192 ;  /* 0x0000001208c0723c */ /* 0x040fe200000018c0 */
[----:B------:R-:W-:Y:S07]  /*aef0*/  LDSM.16.M88.4 R16, [R164+0x16000] ;  /* 0x01600000a410783b */ /* 0x000fee0000000200 */
[C---:B------:R-:W-:Y:S08]  /*af00*/  HMMA.16816.F32 R172, R8.reuse, R4, R172 ;  /* 0x0000000408ac723c */ /* 0x040ff000000018ac */
[----:B------:R-:W-:Y:S01]  /*af10*/  HMMA.16816.F32 R168, R8, R6, R168 ;  /* 0x0000000608a8723c */ /* 0x000fe200000018a8 */
[----:B------:R-:W3:Y:S07]  /*af20*/  LDSM.16.M88.4 R4, [R217+0xc000] ;  /* 0x00c00000d904783b */ /* 0x000eee0000000200 */
[----:B--2---:R-:W-:Y:S08]  /*af30*/  HMMA.16816.F32 R20, R208, R212, R20 ;  /* 0x000000d4d014723c */ /* 0x004ff00000001814 */
[C---:B------:R-:W-:Y:S08]  /*af40*/  HMMA.16816.F32 R32, R8.reuse, R240, R32 ;  /* 0x000000f00820723c */ /* 0x040ff00000001820 */
[----:B------:R-:W-:Y:S01]  /*af50*/  HMMA.16816.F32 R28, R8, R242, R28 ;  /* 0x000000f2081c723c */ /* 0x000fe2000000181c */
[----:B------:R-:W2:Y:S07]  /*af60*/  LDSM.16.M88.4 R8, [R3+0x16800] ;  /* 0x016800000308783b */ /* 0x000eae0000000200 */
[----:B------:R-:W-:Y:S08]  /*af70*/  HMMA.16816.F32 R192, R208, R214, R192 ;  /* 0x000000d6d0c0723c */ /* 0x000ff000000018c0 */
[----:B-1----:R-:W-:Y:S08]  /*af80*/  HMMA.16816.F32 R20, R12, R24, R20 ;  /* 0x000000180c14723c */ /* 0x002ff00000001814 */
[----:B------:R-:W-:Y:S08]  /*af90*/  HMMA.16816.F32 R188, R208, R204, R188 ;  /* 0x000000ccd0bc723c */ /* 0x000ff000000018bc */
[----:B------:R-:W-:Y:S01]  /*afa0*/  HMMA.16816.F32 R192, R12, R26, R192 ;  /* 0x0000001a0cc0723c */ /* 0x000fe200000018c0 */
[----:B------:R-:W1:Y:S07]  /*afb0*/  LDSM.16.M88.4 R24, [R164+0x16800] ;  /* 0x01680000a418783b */ /* 0x000e6e0000000200 */
[----:B------:R-:W-:Y:S01]  /*afc0*/  HMMA.16816.F32 R172, R208, R200, R172 ;  /* 0x000000c8d0ac723c */ /* 0x000fe200000018ac */
[----:B------:R-:W-:-:S05]  /*afd0*/  IMAD.SHL.U32 R200, R180, 0x2, RZ ;  /* 0x00000002b4c87824 */ /* 0x000fca00078e00ff */
[----:B------:R-:W-:Y:S02]  /*afe0*/  LOP3.LUT R201, R200, 0x6, RZ, 0xc0, !PT ;  /* 0x00000006c8c97812 */ /* 0x000fe400078ec0ff */
[----:B---3--:R-:W-:Y:S01]  /*aff0*/  HMMA.16816.F32 R20, R4, R16, R20 ;  /* 0x000000100414723c */ /* 0x008fe20000001814 */
[----:B------:R-:W-:-:S04]  /*b000*/  IMAD.U32 R16, RZ, RZ, UR16 ;  /* 0x00000010ff107e24 */ /* 0x000fc8000f8e00ff */
[----:B------:R-:W-:-:S03]  /*b010*/  IMAD R185, R16, 0x40, R201 ;  /* 0x0000004010b97824 */ /* 0x000fc600078e02c9 */
[----:B------:R-:W-:Y:S01]  /*b020*/  HMMA.16816.F32 R176, R208, R206, R176 ;  /* 0x000000ced0b0723c */ /* 0x000fe200000018b0 */
[----:B------:R-:W-:-:S05]  /*b030*/  VIADD R16, R185, 0xffffff40 ;  /* 0xffffff40b9107836 */ /* 0x000fca0000000000 */
[-C--:B------:R-:W-:Y:S02]  /*b040*/  ISETP.GT.AND P0, PT, R183, R16.reuse, PT ;  /* 0x00000010b700720c */ /* 0x080fe40003f04270 */
[----:B--2---:R-:W-:Y:S01]  /*b050*/  HMMA.16816.F32 R188, R12, R8, R188 ;  /* 0x000000080cbc723c */ /* 0x004fe200000018bc */
[----:B------:R-:W-:Y:S01]  /*b060*/  VIADD R8, R185, 0xffffff41 ;  /* 0xffffff41b9087836 */ /* 0x000fe20000000000 */
[C---:B------:R-:W-:Y:S02]  /*b070*/  ISETP.GT.AND P4, PT, R221.reuse, R16, PT ;  /* 0x00000010dd00720c */ /* 0x040fe40003f84270 */
[----:B------:R-:W-:Y:S02]  /*b080*/  FSEL R22, R22, -INF , !P0 ;  /* 0xff80000016167808 */ /* 0x000fe40004000000 */
[-C--:B------:R-:W-:Y:S02]  /*b090*/  ISETP.GT.AND P3, PT, R221, R8.reuse, PT ;  /* 0x00000008dd00720c */ /* 0x080fe40003f64270 */
[----:B------:R-:W-:Y:S01]  /*b0a0*/  HMMA.16816.F32 R192, R4, R18, R192 ;  /* 0x0000001204c0723c */ /* 0x000fe200000018c0 */
[----:B------:R-:W-:-:S02]  /*b0b0*/  ISETP.GT.AND P0, PT, R183, R8, PT ;  /* 0x00000008b700720c */ /* 0x000fc40003f04270 */
[----:B------:R-:W-:Y:S02]  /*b0c0*/  FSEL R20, R20, -INF , !P4 ;  /* 0xff80000014147808 */ /* 0x000fe40006000000 */
[----:B------:R-:W-:Y:S02]  /*b0d0*/  FSEL R21, R21, -INF , !P3 ;  /* 0xff80000015157808 */ /* 0x000fe40005800000 */
[CC--:B------:R-:W-:Y:S01]  /*b0e0*/  ISETP.GE.AND P4, PT, R8.reuse, R220.reuse, PT ;  /* 0x000000dc0800720c */ /* 0x0c0fe20003f86270 */
[C---:B------:R-:W-:Y:S01]  /*b0f0*/  HMMA.16816.F32 R32, R208.reuse, R196, R32 ;  /* 0x000000c4d020723c */ /* 0x040fe20000001820 */
[-C--:B------:R-:W-:Y:S01]  /*b100*/  ISETP.GE.AND P3, PT, R8, R219.reuse, PT ;  /* 0x000000db0800720c */ /* 0x080fe20003f66270 */
[C---:B------:R-:W-:Y:S01]  /*b110*/  VIADD R8, R185.reuse, 0xffffff48 ;  /* 0xffffff48b9087836 */ /* 0x040fe20000000000 */
[C---:B------:R-:W-:Y:S02]  /*b120*/  ISETP.GE.AND P6, PT, R16.reuse, R220, PT ;  /* 0x000000dc1000720c */ /* 0x040fe40003fc6270 */
[----:B------:R-:W-:Y:S01]  /*b130*/  ISETP.GE.AND P5, PT, R16, R219, PT ;  /* 0x000000db1000720c */ /* 0x000fe20003fa6270 */
[----:B------:R-:W-:Y:S01]  /*b140*/  VIADD R16, R185, 0xffffff49 ;  /* 0xffffff49b9107836 */ /* 0x000fe20000000000 */
[----:B------:R-:W-:Y:S01]  /*b150*/  FSEL R23, R23, -INF , !P0 ;  /* 0xff80000017177808 */ /* 0x000fe20004000000 */
[----:B------:R-:W-:Y:S01]  /*b160*/  HMMA.16816.F32 R28, R208, R198, R28 ;  /* 0x000000c6d01c723c */ /* 0x000fe2000000181c */
[----:B------:R-:W2:Y:S01]  /*b170*/  LDSM.16.M88.4 R196, [R3+0x17000] ;  /* 0x0170000003c4783b */ /* 0x000ea20000000200 */
[----:B------:R-:W-:-:S02]  /*b180*/  FSEL R241, R20, -INF , !P6 ;  /* 0xff80000014f17808 */ /* 0x000fc40007000000 */
[-C--:B------:R-:W-:Y:S02]  /*b190*/  ISETP.GT.AND P0, PT, R221, R8.reuse, PT ;  /* 0x00000008dd00720c */ /* 0x080fe40003f04270 */
[----:B------:R-:W-:Y:S02]  /*b1a0*/  ISETP.GT.AND P6, PT, R183, R8, PT ;  /* 0x00000008b700720c */ /* 0x000fe40003fc4270 */
[----:B------:R-:W-:Y:S01]  /*b1b0*/  HMMA.16816.F32 R176, R12, R10, R176 ;  /* 0x0000000a0cb0723c */ /* 0x000fe200000018b0 */
[----:B------:R-:W-:Y:S02]  /*b1c0*/  FSEL R20, R192, -INF , !P0 ;  /* 0xff800000c0147808 */ /* 0x000fe40004000000 */
[----:B------:R-:W-:Y:S01]  /*b1d0*/  FSEL R192, R194, -INF , !P6 ;  /* 0xff800000c2c07808 */ /* 0x000fe20007000000 */
[C---:B------:R-:W-:Y:S01]  /*b1e0*/  VIADD R194, R185.reuse, 0xffffff50 ;  /* 0xffffff50b9c27836 */ /* 0x040fe20000000000 */
[----:B------:R-:W-:Y:S01]  /*b1f0*/  FSEL R184, R22, -INF , !P5 ;  /* 0xff80000016b87808 */ /* 0x000fe20006800000 */
[----:B------:R-:W-:Y:S01]  /*b200*/  VIADD R22, R185, 0xffffff51 ;  /* 0xffffff51b9167836 */ /* 0x000fe20000000000 */
[----:B------:R-:W-:Y:S01]  /*b210*/  FSEL R187, R21, -INF , !P4 ;  /* 0xff80000015bb7808 */ /* 0x000fe20006000000 */
[----:B-1----:R-:W-:Y:S01]  /*b220*/  HMMA.16816.F32 R188, R4, R24, R188 ;  /* 0x0000001804bc723c */ /* 0x002fe200000018bc */
[----:B------:R-:W-:-:S02]  /*b230*/  FSEL R24, R23, -INF , !P3 ;  /* 0xff80000017187808 */ /* 0x000fc40005800000 */
[----:B------:R-:W-:Y:S02]  /*b240*/  ISETP.GT.AND P3, PT, R221, R16, PT ;  /* 0x00000010dd00720c */ /* 0x000fe40003f64270 */
[C---:B------:R-:W-:Y:S02]  /*b250*/  ISETP.GE.AND P0, PT, R16.reuse, R220, PT ;  /* 0x000000dc1000720c */ /* 0x040fe40003f06270 */
[----:B------:R-:W-:Y:S01]  /*b260*/  FSEL R25, R193, -INF , !P3 ;  /* 0xff800000c1197808 */ /* 0x000fe20005800000 */
[----:B------:R-:W-:Y:S01]  /*b270*/  HMMA.16816.F32 R168, R208, R202, R168 ;  /* 0x000000cad0a8723c */ /* 0x000fe200000018a8 */
[-C--:B------:R-:W-:Y:S02]  /*b280*/  ISETP.GE.AND P6, PT, R16, R219.reuse, PT ;  /* 0x000000db1000720c */ /* 0x080fe40003fc6270 */
[----:B------:R-:W-:Y:S02]  /*b290*/  ISETP.GT.AND P3, PT, R183, R16, PT ;  /* 0x00000010b700720c */ /* 0x000fe40003f64270 */
[C---:B------:R-:W-:Y:S01]  /*b2a0*/  ISETP.GE.AND P5, PT, R8.reuse, R220, PT ;  /* 0x000000dc0800720c */ /* 0x040fe20003fa6270 */
[----:B------:R-:W1:Y:S01]  /*b2b0*/  LDSM.16.M88.4 R16, [R3+0x17800] ;  /* 0x017800000310783b */ /* 0x000e620000000200 */
[----:B------:R-:W-:Y:S01]  /*b2c0*/  ISETP.GE.AND P4, PT, R8, R219, PT ;  /* 0x000000db0800720c */ /* 0x000fe20003f86270 */
[----:B------:R-:W-:Y:S01]  /*b2d0*/  HMMA.16816.F32 R176, R4, R26, R176 ;  /* 0x0000001a04b0723c */ /* 0x000fe200000018b0 */
[----:B------:R-:W-:Y:S01]  /*b2e0*/  FSEL R195, R195, -INF , !P3 ;  /* 0xff800000c3c37808 */ /* 0x000fe20005800000 */
[----:B------:R-:W3:Y:S01]  /*b2f0*/  LDSM.16.M88.4 R8, [R164+0x17000] ;  /* 0x01700000a408783b */ /* 0x000ee20000000200 */
[----:B------:R-:W-:-:S02]  /*b300*/  FSEL R25, R25, -INF , !P0 ;  /* 0xff80000019197808 */ /* 0x000fc40004000000 */
[-C--:B------:R-:W-:Y:S02]  /*b310*/  ISETP.GT.AND P3, PT, R221, R194.reuse, PT ;  /* 0x000000c2dd00720c */ /* 0x080fe40003f64270 */
[----:B------:R-:W-:Y:S02]  /*b320*/  ISETP.GT.AND P0, PT, R183, R194, PT ;  /* 0x000000c2b700720c */ /* 0x000fe40003f04270 */
[----:B------:R-:W-:Y:S01]  /*b330*/  FSEL R26, R195, -INF , !P6 ;  /* 0xff800000c31a7808 */ /* 0x000fe20007000000 */
[----:B--2---:R-:W-:Y:S01]  /*b340*/  HMMA.16816.F32 R172, R12, R196, R172 ;  /* 0x000000c40cac723c */ /* 0x004fe200000018ac */
[----:B------:R-:W-:Y:S02]  /*b350*/  ISETP.GT.AND P6, PT, R221, R22, PT ;  /* 0x00000016dd00720c */ /* 0x000fe40003fc4270 */
[----:B------:R-:W-:Y:S01]  /*b360*/  FSEL R193, R20, -INF , !P5 ;  /* 0xff80000014c17808 */ /* 0x000fe20006800000 */
[----:B------:R-:W-:Y:S01]  /*b370*/  VIADD R20, R185, 0xffffff58 ;  /* 0xffffff58b9147836 */ /* 0x000fe20000000000 */
[----:B------:R-:W-:-:S02]  /*b380*/  FSEL R192, R192, -INF , !P4 ;  /* 0xff800000c0c07808 */ /* 0x000fc40006000000 */
[----:B------:R-:W-:Y:S01]  /*b390*/  FSEL R188, R188, -INF , !P3 ;  /* 0xff800000bcbc7808 */ /* 0x000fe20005800000 */
[----:B------:R-:W-:Y:S01]  /*b3a0*/  HMMA.16816.F32 R168, R12, R198, R168 ;  /* 0x000000c60ca8723c */ /* 0x000fe200000018a8 */
[----:B------:R-:W-:Y:S02]  /*b3b0*/  FSEL R190, R190, -INF , !P0 ;  /* 0xff800000bebe7808 */ /* 0x000fe40004000000 */
[CC--:B------:R-:W-:Y:S02]  /*b3c0*/  ISETP.GE.AND P5, PT, R194.reuse, R220.reuse, PT ;  /* 0x000000dcc200720c */ /* 0x0c0fe40003fa6270 */
[----:B------:R-:W-:Y:S02]  /*b3d0*/  ISETP.GE.AND P4, PT, R194, R219, PT ;  /* 0x000000dbc200720c */ /* 0x000fe40003f86270 */
[----:B------:R-:W-:Y:S02]  /*b3e0*/  ISETP.GE.AND P3, PT, R22, R220, PT ;  /* 0x000000dc1600720c */ /* 0x000fe40003f66270 */
[----:B------:R-:W-:-:S02]  /*b3f0*/  ISETP.GT.AND P0, PT, R183, R22, PT ;  /* 0x00000016b700720c */ /* 0x000fc40003f04270 */
[----:B------:R-:W-:Y:S02]  /*b400*/  FSEL R189, R189, -INF , !P6 ;  /* 0xff800000bdbd7808 */ /* 0x000fe40007000000 */
[----:B------:R-:W-:Y:S02]  /*b410*/  FSEL R191, R191, -INF , !P0 ;  /* 0xff800000bfbf7808 */ /* 0x000fe40004000000 */
[----:B------:R-:W-:Y:S01]  /*b420*/  FSEL R209, R188, -INF , !P5 ;  /* 0xff800000bcd17808 */ /* 0x000fe20006800000 */
[----:B------:R-:W-:Y:S01]  /*b430*/  VIADD R188, R185, 0xffffff59 ;  /* 0xffffff59b9bc7836 */ /* 0x000fe20000000000 */
[----:B------:R-:W-:Y:S02]  /*b440*/  FSEL R208, R190, -INF , !P4 ;  /* 0xff800000bed07808 */ /* 0x000fe40006000000 */
[----:B------:R-:W-:Y:S01]  /*b450*/  FSEL R205, R189, -INF , !P3 ;  /* 0xff800000bdcd7808 */ /* 0x000fe20005800000 */
[----:B-1----:R-:W-:Y:S01]  /*b460*/  HMMA.16816.F32 R32, R12, R16, R32 ;  /* 0x000000100c20723c */ /* 0x002fe20000001820 */
[----:B------:R-:W-:Y:S01]  /*b470*/  ISETP.GE.AND P6, PT, R22, R219, PT ;  /* 0x000000db1600720c */ /* 0x000fe20003fc6270 */
[----:B------:R-:W-:Y:S01]  /*b480*/  VIADD R16, R185, 0xffffff60 ;  /* 0xffffff60b9107836 */ /* 0x000fe20000000000 */
[----:B------:R-:W-:-:S02]  /*b490*/  ISETP.GT.AND P0, PT, R221, R20, PT ;  /* 0x00000014dd00720c */ /* 0x000fc40003f04270 */
[C---:B------:R-:W-:Y:S02]  /*b4a0*/  ISETP.GE.AND P5, PT, R20.reuse, R220, PT ;  /* 0x000000dc1400720c */ /* 0x040fe40003fa6270 */
[----:B------:R-:W-:Y:S01]  /*b4b0*/  ISETP.GE.AND P4, PT, R20, R219, PT ;  /* 0x000000db1400720c */ /* 0x000fe20003f86270 */
[----:B---3--:R-:W-:Y:S01]  /*b4c0*/  HMMA.16816.F32 R172, R4, R8, R172 ;  /* 0x0000000804ac723c */ /* 0x008fe200000018ac */
[----:B------:R-:W-:Y:S01]  /*b4d0*/  ISETP.GT.AND P3, PT, R183, R20, PT ;  /* 0x00000014b700720c */ /* 0x000fe20003f64270 */
[----:B------:R-:W-:Y:S01]  /*b4e0*/  VIADD R8, R185, 0xffffff61 ;  /* 0xffffff61b9087836 */ /* 0x000fe20000000000 */
[----:B------:R-:W1:Y:S01]  /*b4f0*/  LDSM.16.M88.4 R20, [R164+0x17800] ;  /* 0x01780000a414783b */ /* 0x000e620000000200 */
[----:B------:R-:W-:Y:S01]  /*b500*/  FSEL R210, R191, -INF , !P6 ;  /* 0xff800000bfd27808 */ /* 0x000fe20007000000 */
[----:B------:R-:W-:-:S04]  /*b510*/  DEPBAR.LE SB0, 0x0 ;  /* 0x000080000000791a */ /* 0x000fc80000000000 */
[----:B------:R-:W-:Y:S01]  /*b520*/  BAR.SYNC.DEFER_BLOCKING 0x0 ;  /* 0x0000000000007b1d */ /* 0x000fe20000010000 */
[-C--:B------:R-:W-:Y:S01]  /*b530*/  ISETP.GT.AND P6, PT, R221, R188.reuse, PT ;  /* 0x000000bcdd00720c */ /* 0x080fe20003fc4270 */
[----:B------:R-:W-:Y:S01]  /*b540*/  HMMA.16816.F32 R28, R12, R18, R28 ;  /* 0x000000120c1c723c */ /* 0x000fe2000000181c */
[----:B------:R-:W-:Y:S02]  /*b550*/  FSEL R178, R178, -INF , !P3 ;  /* 0xff800000b2b27808 */ /* 0x000fe40005800000 */
[----:B------:R-:W-:Y:S02]  /*b560*/  FSEL R176, R176, -INF , !P0 ;  /* 0xff800000b0b07808 */ /* 0x000fe40004000000 */
[----:B------:R-:W-:Y:S02]  /*b570*/  ISETP.GT.AND P3, PT, R183, R188, PT ;  /* 0x000000bcb700720c */ /* 0x000fe40003f64270 */
[C---:B------:R-:W-:Y:S01]  /*b580*/  ISETP.GE.AND P0, PT, R188.reuse, R220, PT ;  /* 0x000000dcbc00720c */ /* 0x040fe20003f06270 */
[----:B------:R-:W-:Y:S01]  /*b590*/  HMMA.16816.F32 R168, R4, R10, R168 ;  /* 0x0000000a04a8723c */ /* 0x000fe200000018a8 */
[----:B------:R-:W-:Y:S01]  /*b5a0*/  FSEL R177, R177, -INF , !P6 ;  /* 0xff800000b1b17808 */ /* 0x000fe20007000000 */
[----:B------:R-:W-:Y:S01]  /*b5b0*/  VIADD R10, R185, 0xffffff68 ;  /* 0xffffff68b90a7836 */ /* 0x000fe20000000000 */
[----:B------:R-:W-:-:S02]  /*b5c0*/  ISETP.GE.AND P6, PT, R188, R219, PT ;  /* 0x000000dbbc00720c */ /* 0x000fc40003fc6270 */
[----:B------:R-:W-:Y:S02]  /*b5d0*/  FSEL R179, R179, -INF , !P3 ;  /* 0xff800000b3b37808 */ /* 0x000fe40005800000 */
[----:B------:R-:W-:Y:S02]  /*b5e0*/  FSEL R207, R177, -INF , !P0 ;  /* 0xff800000b1cf7808 */ /* 0x000fe40004000000 */
[-C--:B------:R-:W-:Y:S02]  /*b5f0*/  ISETP.GT.AND P0, PT, R183, R16.reuse, PT ;  /* 0x00000010b700720c */ /* 0x080fe40003f04270 */
[----:B------:R-:W-:Y:S02]  /*b600*/  FSEL R238, R179, -INF , !P6 ;  /* 0xff800000b3ee7808 */ /* 0x000fe40007000000 */
[----:B------:R-:W-:Y:S02]  /*b610*/  ISETP.GT.AND P3, PT, R221, R16, PT ;  /* 0x00000010dd00720c */ /* 0x000fe40003f64270 */
[----:B------:R-:W-:-:S02]  /*b620*/  FSEL R240, R178, -INF , !P4 ;  /* 0xff800000b2f07808 */ /* 0x000fc40006000000 */
[-C--:B------:R-:W-:Y:S02]  /*b630*/  ISETP.GT.AND P6, PT, R221, R8.reuse, PT ;  /* 0x00000008dd00720c */ /* 0x080fe40003fc4270 */
[----:B------:R-:W-:Y:S02]  /*b640*/  ISETP.GE.AND P4, PT, R16, R219, PT ;  /* 0x000000db1000720c */ /* 0x000fe40003f86270 */
[----:B------:R-:W-:Y:S02]  /*b650*/  FSEL R174, R174, -INF , !P0 ;  /* 0xff800000aeae7808 */ /* 0x000fe40004000000 */
[----:B------:R-:W-:Y:S01]  /*b660*/  FSEL R211, R176, -INF , !P5 ;  /* 0xff800000b0d37808 */ /* 0x000fe20006800000 */
[----:B-1----:R-:W-:Y:S01]  /*b670*/  HMMA.16816.F32 R32, R4, R20, R32 ;  /* 0x000000140420723c */ /* 0x002fe20000001820 */
[----:B------:R-:W-:Y:S02]  /*b680*/  FSEL R172, R172, -INF , !P3 ;  /* 0xff800000acac7808 */ /* 0x000fe40005800000 */
[----:B------:R-:W-:-:S02]  /*b690*/  ISETP.GT.AND P0, PT, R183, R8, PT ;  /* 0x00000008b700720c */ /* 0x000fc40003f04270 */
[----:B------:R-:W-:Y:S02]  /*b6a0*/  FSEL R173, R173, -INF , !P6 ;  /* 0xff800000adad7808 */ /* 0x000fe40007000000 */
[-C--:B------:R-:W-:Y:S01]  /*b6b0*/  ISETP.GE.AND P5, PT, R16, R220.reuse, PT ;  /* 0x000000dc1000720c */ /* 0x080fe20003fa6270 */
[----:B------:R-:W-:Y:S01]  /*b6c0*/  HMMA.16816.F32 R28, R4, R22, R28 ;  /* 0x00000016041c723c */ /* 0x000fe2000000181c */
[C---:B------:R-:W-:Y:S01]  /*b6d0*/  ISETP.GE.AND P3, PT, R8.reuse, R220, PT ;  /* 0x000000dc0800720c */ /* 0x040fe20003f66270 */
[C---:B------:R-:W-:Y:S01]  /*b6e0*/  VIADD R4, R185.reuse, 0xffffff78 ;  /* 0xffffff78b9047836 */ /* 0x040fe20000000000 */
[----:B------:R-:W-:Y:S01]  /*b6f0*/  ISETP.GE.AND P6, PT, R8, R219, PT ;  /* 0x000000db0800720c */ /* 0x000fe20003fc6270 */
[C---:B------:R-:W-:Y:S01]  /*b700*/  VIADD R8, R185.reuse, 0xffffff69 ;  /* 0xffffff69b9087836 */ /* 0x040fe20000000000 */
[----:B------:R-:W-:Y:S01]  /*b710*/  FSEL R214, R174, -INF , !P4 ;  /* 0xff800000aed67808 */ /* 0x000fe20006000000 */
[----:B------:R-:W-:Y:S01]  /*b720*/  VIADD R6, R185, 0xffffff79 ;  /* 0xffffff79b9067836 */ /* 0x000fe20000000000 */
[----:B------:R-:W-:-:S02]  /*b730*/  ISETP.GT.AND P4, PT, R183, R10, PT ;  /* 0x0000000ab700720c */ /* 0x000fc40003f84270 */
[----:B------:R-:W-:Y:S02]  /*b740*/  FSEL R175, R175, -INF , !P0 ;  /* 0xff800000afaf7808 */ /* 0x000fe40004000000 */
[----:B------:R-:W-:Y:S02]  /*b750*/  FSEL R215, R172, -INF , !P5 ;  /* 0xff800000acd77808 */ /* 0x000fe40006800000 */
[----:B------:R-:W-:Y:S02]  /*b760*/  FSEL R213, R173, -INF , !P3 ;  /* 0xff800000add57808 */ /* 0x000fe40005800000 */
[----:B------:R-:W-:Y:S02]  /*b770*/  ISETP.GT.AND P0, PT, R221, R10, PT ;  /* 0x0000000add00720c */ /* 0x000fe40003f04270 */
[C---:B------:R-:W-:Y:S02]  /*b780*/  ISETP.GE.AND P5, PT, R10.reuse, R220, PT ;  /* 0x000000dc0a00720c */ /* 0x040fe40003fa6270 */
[----:B------:R-:W-:Y:S01]  /*b790*/  ISETP.GE.AND P3, PT, R10, R219, PT ;  /* 0x000000db0a00720c */ /* 0x000fe20003f66270 */
[----:B------:R-:W-:Y:S01]  /*b7a0*/  VIADD R10, R185, 0xffffff70 ;  /* 0xffffff70b90a7836 */ /* 0x000fe20000000000 */
[----:B------:R-:W-:-:S02]  /*b7b0*/  FSEL R170, R170, -INF , !P4 ;  /* 0xff800000aaaa7808 */ /* 0x000fc40006000000 */
[-C--:B------:R-:W-:Y:S02]  /*b7c0*/  ISETP.GT.AND P4, PT, R183, R8.reuse, PT ;  /* 0x00000008b700720c */ /* 0x080fe40003f84270 */
[----:B------:R-:W-:Y:S02]  /*b7d0*/  FSEL R212, R175, -INF , !P6 ;  /* 0xff800000afd47808 */ /* 0x000fe40007000000 */
[----:B------:R-:W-:Y:S02]  /*b7e0*/  ISETP.GT.AND P6, PT, R221, R8, PT ;  /* 0x00000008dd00720c */ /* 0x000fe40003fc4270 */
[----:B------:R-:W-:Y:S02]  /*b7f0*/  FMNMX3.FTZ R12, R182, R241, R187, !PT ;  /* 0x000000f1b60c7276 */ /* 0x000fe400078100bb */
[----:B------:R-:W-:Y:S02]  /*b800*/  FSEL R171, R171, -INF , !P4 ;  /* 0xff800000abab7808 */ /* 0x000fe40006000000 */
[----:B------:R-:W-:-:S02]  /*b810*/  ISETP.GT.AND P4, PT, R221, R10, PT ;  /* 0x0000000add00720c */ /* 0x000fc40003f84270 */
[----:B------:R-:W-:Y:S02]  /*b820*/  FSEL R168, R168, -INF , !P0 ;  /* 0xff800000a8a87808 */ /* 0x000fe40004000000 */
[----:B------:R-:W-:Y:S02]  /*b830*/  FSEL R169, R169, -INF , !P6 ;  /* 0xff800000a9a97808 */ /* 0x000fe40007000000 */
[C---:B------:R-:W-:Y:S02]  /*b840*/  ISETP.GE.AND P0, PT, R8.reuse, R220, PT ;  /* 0x000000dc0800720c */ /* 0x040fe40003f06270 */
[----:B------:R-:W-:Y:S01]  /*b850*/  ISETP.GE.AND P6, PT, R8, R219, PT ;  /* 0x000000db0800720c */ /* 0x000fe20003fc6270 */
[----:B------:R-:W-:Y:S01]  /*b860*/  VIADD R8, R185, 0xffffff71 ;  /* 0xffffff71b9087836 */ /* 0x000fe20000000000 */
[----:B------:R-:W-:Y:S02]  /*b870*/  FMNMX3.FTZ R12, R12, R193, R25, !PT ;  /* 0x000000c10c0c7276 */ /* 0x000fe40007810019 */
[----:B------:R-:W-:-:S02]  /*b880*/  FSEL R234, R170, -INF , !P3 ;  /* 0xff800000aaea7808 */ /* 0x000fc40005800000 */
[----:B------:R-:W-:Y:S02]  /*b890*/  ISETP.GE.AND P3, PT, R10, R220, PT ;  /* 0x000000dc0a00720c */ /* 0x000fe40003f66270 */
[----:B------:R-:W-:Y:S02]  /*b8a0*/  FSEL R32, R32, -INF , !P4 ;  /* 0xff80000020207808 */ /* 0x000fe40006000000 */
[----:B------:R-:W-:Y:S02]  /*b8b0*/  FMNMX3.FTZ R12, R12, R209, R205, !PT ;  /* 0x000000d10c0c7276 */ /* 0x000fe400078100cd */
[----:B------:R-:W-:Y:S02]  /*b8c0*/  FSEL R217, R169, -INF , !P0 ;  /* 0xff800000a9d97808 */ /* 0x000fe40004000000 */
[----:B------:R-:W-:Y:S02]  /*b8d0*/  ISETP.GT.AND P0, PT, R221, R8, PT ;  /* 0x00000008dd00720c */ /* 0x000fe40003f04270 */
[----:B------:R-:W-:-:S02]  /*b8e0*/  FSEL R203, R32, -INF , !P3 ;  /* 0xff80000020cb7808 */ /* 0x000fc40005800000 */
[----:B------:R-:W-:Y:S02]  /*b8f0*/  ISETP.GT.AND P3, PT, R221, R4, PT ;  /* 0x00000004dd00720c */ /* 0x000fe40003f64270 */
[----:B------:R-:W-:Y:S02]  /*b900*/  FMNMX3.FTZ R12, R12, R211, R207, !PT ;  /* 0x000000d30c0c7276 */ /* 0x000fe400078100cf */
[-C--:B------:R-:W-:Y:S02]  /*b910*/  ISETP.GE.AND P4, PT, R8, R220.reuse, PT ;  /* 0x000000dc0800720c */ /* 0x080fe40003f86270 */
[----:B------:R-:W-:Y:S02]  /*b920*/  FSEL R33, R33, -INF , !P0 ;  /* 0xff80000021217808 */ /* 0x000fe40004000000 */
[----:B------:R-:W-:Y:S02]  /*b930*/  ISETP.GE.AND P0, PT, R4, R220, PT ;  /* 0x000000dc0400720c */ /* 0x000fe40003f06270 */
[----:B------:R-:W-:-:S02]  /*b940*/  FSEL R28, R28, -INF , !P3 ;  /* 0xff8000001c1c7808 */ /* 0x000fc40005800000 */
[----:B------:R-:W-:Y:S02]  /*b950*/  FSEL R239, R168, -INF , !P5 ;  /* 0xff800000a8ef7808 */ /* 0x000fe40006800000 */
[----:B------:R-:W-:Y:S02]  /*b960*/  ISETP.GT.AND P3, PT, R221, R6, PT ;  /* 0x00000006dd00720c */ /* 0x000fe40003f64270 */
[----:B------:R-:W-:Y:S02]  /*b970*/  FMNMX3.FTZ R12, R12, R215, R213, !PT ;  /* 0x000000d70c0c7276 */ /* 0x000fe400078100d5 */
[----:B------:R-:W-:Y:S02]  /*b980*/  FSEL R199, R33, -INF , !P4 ;  /* 0xff80000021c77808 */ /* 0x000fe40006000000 */
[----:B------:R-:W-:Y:S02]  /*b990*/  ISETP.GE.AND P5, PT, R10, R219, PT ;  /* 0x000000db0a00720c */ /* 0x000fe40003fa6270 */
[----:B------:R-:W-:-:S02]  /*b9a0*/  ISETP.GT.AND P4, PT, R183, R10, PT ;  /* 0x0000000ab700720c */ /* 0x000fc40003f84270 */
[----:B------:R-:W-:Y:S02]  /*b9b0*/  FSEL R197, R28, -INF , !P0 ;  /* 0xff8000001cc57808 */ /* 0x000fe40004000000 */
[----:B------:R-:W-:Y:S02]  /*b9c0*/  ISETP.GE.AND P0, PT, R6, R220, PT ;  /* 0x000000dc0600720c */ /* 0x000fe40003f06270 */
[----:B------:R-:W-:Y:S02]  /*b9d0*/  FSEL R29, R29, -INF , !P3 ;  /* 0xff8000001d1d7808 */ /* 0x000fe40005800000 */
[----:B------:R-:W-:Y:S02]  /*b9e0*/  FMNMX3.FTZ R10, R12, R239, R217, !PT ;  /* 0x000000ef0c0a7276 */ /* 0x000fe400078100d9 */
[----:B------:R-:W-:Y:S02]  /*b9f0*/  FSEL R195, R29, -INF , !P0 ;  /* 0xff8000001dc37808 */ /* 0x000fe40004000000 */
[----:B------:R-:W-:-:S02]  /*ba00*/  FMNMX3.FTZ R10, R10, R203, R199, !PT ;  /* 0x000000cb0a0a7276 */ /* 0x000fc400078100c7 */
[----:B------:R-:W-:Y:S02]  /*ba10*/  ISETP.GE.AND P3, PT, R8, R219, PT ;  /* 0x000000db0800720c */ /* 0x000fe40003f66270 */
        /* <DEDUP_REMOVED lines=31> */
.L_x_1992:
[----:B------:R-:W-:Y:S01]  /*bc10*/  FMNMX3.FTZ R7, R7, R192, R26, !PT ;  /* 0x000000c007077276 */ /* 0x000fe2000781001a */
[----:B------:R-:W-:Y:S01]  /*bc20*/  USHF.L.U32 UR21, UR12, 0x1, URZ ;  /* 0x000000010c157899 */ /* 0x000fe200080006ff */
[----:B------:R-:W-:Y:S01]  /*bc30*/  ISETP.GT.AND P0, PT, R183, R8, PT ;  /* 0x00000008b700720c */ /* 0x000fe20003f04270 */
[----:B------:R-:W-:Y:S01]  /*bc40*/  UIADD3 UR11, UPT, UPT, UR27, 0x76cf5d0a, URZ ;  /* 0x76cf5d0a1b0b7890 */ /* 0x000fe2000fffe0ff */
[----:B------:R-:W-:Y:S01]  /*bc50*/  FMNMX3.FTZ R7, R7, R208, R210, !PT ;  /* 0x000000d007077276 */ /* 0x000fe200078100d2 */
[----:B------:R-:W2:Y:S01]  /*bc60*/  SHFL.BFLY PT, R8, R3, 0x2, 0x1f ;  /* 0x0c401f0003087f89 */ /* 0x000ea200000e0000 */
[----:B------:R-:W-:Y:S01]  /*bc70*/  FSEL R34, R34, -INF , !P4 ;  /* 0xff80000022227808 */ /* 0x000fe20006000000 */
[----:B------:R-:W-:Y:S01]  /*bc80*/  UIADD3 UR10, UPT, UPT, UR27, 0x32370b8f, URZ ;  /* 0x32370b8f1b0a7890 */ /* 0x000fe2000fffe0ff */
[----:B------:R-:W-:Y:S01]  /*bc90*/  FMNMX3.FTZ R7, R7, R240, R238, !PT ;  /* 0x000000f007077276 */ /* 0x000fe200078100ee */
[----:B------:R-:W3:Y:S01]  /*bca0*/  LDCU UR20, c[0x0][0x45c] ;  /* 0x00008b80ff1477ac */ /* 0x000ee20008000800 */
[----:B------:R-:W-:-:S02]  /*bcb0*/  ISETP.GT.AND P4, PT, R183, R4, PT ;  /* 0x00000004b700720c */ /* 0x000fc40003f84270 */
[----:B------:R-:W-:Y:S01]  /*bcc0*/  FSEL R35, R35, -INF , !P0 ;  /* 0xff80000023237808 */ /* 0x000fe20004000000 */
[----:B------:R-:W-:Y:S01]  /*bcd0*/  UIADD3 UR7, UPT, UPT, UR27, -0x126145ec, URZ ;  /* 0xed9eba141b077890 */ /* 0x000fe2000fffe0ff */
[----:B------:R-:W-:Y:S01]  /*bce0*/  FSEL R218, R171, -INF , !P6 ;  /* 0xff800000abda7808 */ /* 0x000fe20007000000 */
[----:B------:R-:W-:Y:S01]  /*bcf0*/  UIADD3 UR6, UPT, UPT, UR27, -0x56f99767, URZ ;  /* 0xa90668991b067890 */ /* 0x000fe2000fffe0ff */
[----:B------:R-:W-:Y:S01]  /*bd00*/  ISETP.GT.AND P0, PT, R183, R6, PT ;  /* 0x00000006b700720c */ /* 0x000fe20003f04270 */
[----:B------:R-:W-:Y:S01]  /*bd10*/  UIADD3 UR4, UPT, UPT, UR27, 0x646e171e, URZ ;  /* 0x646e171e1b047890 */ /* 0x000fe2000fffe0ff */
[----:B------:R-:W-:Y:S01]  /*bd20*/  FMNMX3.FTZ R7, R7, R214, R212, !PT ;  /* 0x000000d607077276 */ /* 0x000fe200078100d4 */
[----:B------:R-:W-:Y:S01]  /*bd30*/  @UP1 UIADD3 UR16, UPT, UPT, UR16, -0x4, URZ ;  /* 0xfffffffc10101890 */ /* 0x000fe2000fffe0ff */
[----:B------:R-:W-:Y:S02]  /*bd40*/  FSEL R30, R30, -INF , !P4 ;  /* 0xff8000001e1e7808 */ /* 0x000fe40006000000 */
[----:B------:R-:W-:-:S02]  /*bd50*/  ISETP.GE.AND P6, PT, R4, R219, PT ;  /* 0x000000db0400720c */ /* 0x000fc40003fc6270 */
[----:B------:R-:W-:Y:S02]  /*bd60*/  ISETP.GE.AND P4, PT, R6, R219, PT ;  /* 0x000000db0600720c */ /* 0x000fe40003f86270 */
[----:B------:R-:W-:Y:S01]  /*bd70*/  FSEL R31, R31, -INF , !P0 ;  /* 0xff8000001f1f7808 */ /* 0x000fe20004000000 */
[----:B------:R-:W4:Y:S01]  /*bd80*/  LDC R6, c[0x0][0x4f8] ;  /* 0x00013e00ff067b82 */ /* 0x000f220000000800 */
[----:B------:R-:W-:Y:S02]  /*bd90*/  FSEL R198, R34, -INF , !P5 ;  /* 0xff80000022c67808 */ /* 0x000fe40006800000 */
[----:B------:R-:W-:Y:S02]  /*bda0*/  FSEL R196, R35, -INF , !P3 ;  /* 0xff80000023c47808 */ /* 0x000fe40005800000 */
[----:B------:R-:W-:Y:S02]  /*bdb0*/  FMNMX3.FTZ R7, R7, R234, R218, !PT ;  /* 0x000000ea07077276 */ /* 0x000fe400078100da */
[----:B------:R-:W-:-:S02]  /*bdc0*/  FSEL R178, R30, -INF , !P6 ;  /* 0xff8000001eb27808 */ /* 0x000fc40007000000 */
[----:B------:R-:W-:Y:S02]  /*bdd0*/  FSEL R177, R31, -INF , !P4 ;  /* 0xff8000001fb17808 */ /* 0x000fe40006000000 */
[----:B------:R-:W-:Y:S02]  /*bde0*/  FMNMX3.FTZ R5, R7, R198, R196, !PT ;  /* 0x000000c607057276 */ /* 0x000fe400078100c4 */
[----:B--2---:R-:W-:Y:S02]  /*bdf0*/  FMNMX.FTZ R7, R3, R8, !PT ;  /* 0x0000000803077209 */ /* 0x004fe40007810000 */
[----:B------:R-:W-:Y:S02]  /*be00*/  FMNMX3.FTZ R5, R5, R178, R177, !PT ;  /* 0x000000b205057276 */ /* 0x000fe400078100b1 */
[----:B------:R-:W-:Y:S01]  /*be10*/  MOV R3, UR21 ;  /* 0x0000001500037c02 */ /* 0x000fe20008000f00 */
[----:B------:R-:W2:Y:S01]  /*be20*/  SHFL.BFLY PT, R164, R7, 0x1, 0x1f ;  /* 0x0c201f0007a47f89 */ /* 0x000ea200000e0000 */
[----:B------:R-:W-:Y:S01]  /*be30*/  LEA R194, R2, UR5, 0x1 ;  /* 0x0000000502c27c11 */ /* 0x000fe2000f8e08ff */
[----:B------:R-:W-:Y:S01]  /*be40*/  UIADD3 UR21, UPT, UPT, UR21, 0x1, URZ ;  /* 0x0000000115157890 */ /* 0x000fe2000fffe0ff */
[----:B------:R-:W-:Y:S01]  /*be50*/  LOP3.LUT R3, R3, UR27, R233, 0x96, !PT ;  /* 0x0000001b03037c12 */ /* 0x000fe2000f8e96e9 */
[----:B------:R-:W5:Y:S01]  /*be60*/  SHFL.BFLY PT, R4, R5, 0x2, 0x1f ;  /* 0x0c401f0005047f89 */ /* 0x000f6200000e0000 */
[----:B------:R-:W-:-:S02]  /*be70*/  IADD3 R16, PT, PT, R194, 0x18000, RZ ;  /* 0x00018000c2107810 */ /* 0x000fc40007ffe0ff */
[----:B----4-:R-:W-:Y:S01]  /*be80*/  LOP3.LUT R176, R6, 0xff, RZ, 0xc0, !PT ;  /* 0x000000ff06b07812 */ /* 0x010fe200078ec0ff */
[----:B------:R-:W-:Y:S01]  /*be90*/  IMAD.WIDE.U32 R170, R3, -0x326172a9, RZ ;  /* 0xcd9e8d5703aa7825 */ /* 0x000fe200078e00ff */
[----:B------:R-:W-:Y:S01]  /*bea0*/  SEL R191, R216, 0xffffffe0, !P2 ;  /* 0xffffffe0d8bf7807 */ /* 0x000fe20005000000 */
[----:B-1----:R-:W-:Y:S01]  /*beb0*/  LDSM.16.MT88.4 R12, [R194+0x18000] ;  /* 0x01800000c20c783b */ /* 0x002fe20000004200 */
[----:B------:R-:W-:Y:S02]  /*bec0*/  LEA R176, R176, R176, 0x10 ;  /* 0x000000b0b0b07211 */ /* 0x000fe400078e80ff */
[----:B------:R-:W-:Y:S02]  /*bed0*/  LOP3.LUT R172, R236, UR19, R171, 0x96, !PT ;  /* 0x00000013ecac7c12 */ /* 0x000fe4000f8e96ab */
[----:B------:R-:W-:-:S03]  /*bee0*/  LOP3.LUT R170, R170, UR18, R229, 0x96, !PT ;  /* 0x00000012aaaa7c12 */ /* 0x000fc6000f8e96e5 */
[----:B------:R-:W-:-:S04]  /*bef0*/  IMAD.WIDE.U32 R172, R172, -0x2daee0ad, RZ ;  /* 0xd2511f53acac7825 */ /* 0x000fc800078e00ff */
[----:B------:R-:W-:Y:S01]  /*bf00*/  IMAD.WIDE.U32 R170, R170, -0x2daee0ad, RZ ;  /* 0xd2511f53aaaa7825 */ /* 0x000fe200078e00ff */
[----:B--2---:R-:W-:-:S04]  /*bf10*/  FMNMX.FTZ R164, R7, R164, !PT ;  /* 0x000000a407a47209 */ /* 0x004fc80007810000 */
[----:B------:R-:W-:Y:S02]  /*bf20*/  LOP3.LUT R172, R172, UR10, R171, 0x96, !PT ;  /* 0x0000000aacac7c12 */ /* 0x000fe4000f8e96ab */
[----:B-----5:R-:W-:Y:S01]  /*bf30*/  FMNMX.FTZ R4, R5, R4, !PT ;  /* 0x0000000405047209 */ /* 0x020fe20007810000 */
[----:B---3--:R-:W-:Y:S01]  /*bf40*/  FMUL.FTZ R202, R164, UR20 ;  /* 0x00000014a4ca7c20 */ /* 0x008fe20008410000 */
[----:B------:R-:W-:Y:S01]  /*bf50*/  LOP3.LUT R5, R230, UR11, R173, 0x96, !PT ;  /* 0x0000000be6057c12 */ /* 0x000fe2000f8e96ad */
[----:B------:R-:W-:Y:S01]  /*bf60*/  IMAD.WIDE.U32 R172, R172, -0x326172a9, RZ ;  /* 0xcd9e8d57acac7825 */ /* 0x000fe200078e00ff */
[----:B------:R-:W-:Y:S01]  /*bf70*/  FSETP.NEU.FTZ.AND P3, PT, R164, -INF , PT ;  /* 0xff800000a400780b */ /* 0x000fe20003f7d000 */
[----:B------:R-:W1:Y:S02]  /*bf80*/  SHFL.BFLY PT, R3, R4, 0x1, 0x1f ;  /* 0x0c201f0004037f89 */ /* 0x000e6400000e0000 */
[----:B------:R-:W-:Y:S01]  /*bf90*/  IMAD.WIDE.U32 R168, R5, -0x326172a9, RZ ;  /* 0xcd9e8d5705a87825 */ /* 0x000fe200078e00ff */
[----:B------:R-:W-:-:S02]  /*bfa0*/  FSEL R202, R202, RZ, P3 ;  /* 0x000000ffcaca7208 */ /* 0x000fc40001800000 */
[----:B------:R-:W-:-:S03]  /*bfb0*/  LOP3.LUT R168, R168, UR13, R173, 0x96, !PT ;  /* 0x0000000da8a87c12 */ /* 0x000fc6000f8e96ad */
[--C-:B------:R-:W-:Y:S01]  /*bfc0*/  FFMA.FTZ R190, R241, UR20, -R202.reuse ;  /* 0x00000014f1be7c23 */ /* 0x100fe200080108ca */
[--C-:B------:R-:W-:Y:S01]  /*bfd0*/  FFMA.FTZ R187, R187, UR20, -R202.reuse ;  /* 0x00000014bbbb7c23 */ /* 0x100fe200080108ca */
[--C-:B------:R-:W-:Y:S01]  /*bfe0*/  FFMA.FTZ R188, R193, UR20, -R202.reuse ;  /* 0x00000014c1bc7c23 */ /* 0x100fe200080108ca */
[--C-:B------:R-:W-:Y:S01]  /*bff0*/  FFMA.FTZ R185, R25, UR20, -R202.reuse ;  /* 0x0000001419b97c23 */ /* 0x100fe200080108ca */
[----:B------:R-:W-:Y:S01]  /*c000*/  IADD3 R193, PT, PT, R191, R194, RZ ;  /* 0x000000c2bfc17210 */ /* 0x000fe20007ffe0ff */
[--C-:B------:R-:W-:Y:S01]  /*c010*/  FFMA.FTZ R204, R207, UR20, -R202.reuse ;  /* 0x00000014cfcc7c23 */ /* 0x100fe200080108ca */
[----:B------:R-:W-:Y:S01]  /*c020*/  MUFU.EX2 R190, R190 ;  /* 0x000000be00be7308 */ /* 0x000fe20000000800 */
[--C-:B------:R-:W-:Y:S01]  /*c030*/  FFMA.FTZ R209, R209, UR20, -R202.reuse ;  /* 0x00000014d1d17c23 */ /* 0x100fe200080108ca */
[--C-:B------:R-:W-:Y:S01]  /*c040*/  FFMA.FTZ R206, R205, UR20, -R202.reuse ;  /* 0x00000014cdce7c23 */ /* 0x100fe200080108ca */
[----:B------:R-:W-:Y:S01]  /*c050*/  LDSM.16.MT88.4 R20, [R193+0x18000] ;  /* 0x01800000c114783b */ /* 0x000fe20000004200 */
[--C-:B------:R-:W-:Y:S01]  /*c060*/  FFMA.FTZ R205, R211, UR20, -R202.reuse ;  /* 0x00000014d3cd7c23 */ /* 0x100fe200080108ca */
[--C-:B------:R-:W-:Y:S01]  /*c070*/  FFMA.FTZ R215, R215, UR20, -R202.reuse ;  /* 0x00000014d7d77c23 */ /* 0x100fe200080108ca */
[--C-:B------:R-:W-:Y:S01]  /*c080*/  FFMA.FTZ R199, R199, UR20, -R202.reuse ;  /* 0x00000014c7c77c23 */ /* 0x100fe200080108ca */
[----:B------:R-:W-:Y:S01]  /*c090*/  FFMA.FTZ R197, R197, UR20, -R202 ;  /* 0x00000014c5c57c23 */ /* 0x000fe200080108ca */
[----:B------:R-:W-:Y:S01]  /*c0a0*/  MUFU.EX2 R187, R187 ;  /* 0x000000bb00bb7308 */ /* 0x000fe20000000800 */
[----:B-1----:R-:W-:-:S02]  /*c0b0*/  FMNMX.FTZ R3, R4, R3, !PT ;  /* 0x0000000304037209 */ /* 0x002fc40007810000 */
[----:B------:R-:W-:Y:S01]  /*c0c0*/  LOP3.LUT R4, R228, UR17, R169, 0x96, !PT ;  /* 0x00000011e4047c12 */ /* 0x000fe2000f8e96a9 */
[----:B------:R-:W-:Y:S01]  /*c0d0*/  IMAD.WIDE.U32 R168, R168, -0x2daee0ad, RZ ;  /* 0xd2511f53a8a87825 */ /* 0x000fe200078e00ff */
[----:B------:R-:W-:-:S03]  /*c0e0*/  FSETP.NEU.FTZ.AND P0, PT, R3, -INF , PT ;  /* 0xff8000000300780b */ /* 0x000fc60003f1d000 */
[----:B------:R-:W-:Y:S01]  /*c0f0*/  FMUL.FTZ R179, R3, UR20 ;  /* 0x0000001403b37c20 */ /* 0x000fe20008410000 */
[----:B------:R-:W-:Y:S01]  /*c100*/  MUFU.EX2 R188, R188 ;  /* 0x000000bc00bc7308 */ /* 0x000fe20000000800 */
[----:B------:R-:W-:-:S03]  /*c110*/  IMAD.WIDE.U32 R4, R4, -0x2daee0ad, RZ ;  /* 0xd2511f5304047825 */ /* 0x000fc600078e00ff */
[----:B------:R-:W-:Y:S02]  /*c120*/  FSEL R179, R179, RZ, P0 ;  /* 0x000000ffb3b37208 */ /* 0x000fe40000000000 */
[----:B------:R-:W-:Y:S02]  /*c130*/  LOP3.LUT R170, R170, UR7, R5, 0x96, !PT ;  /* 0x00000007aaaa7c12 */ /* 0x000fe4000f8e9605 */
[----:B------:R-:W-:Y:S01]  /*c140*/  LOP3.LUT R8, R4, UR6, R169, 0x96, !PT ;  /* 0x0000000604087c12 */ /* 0x000fe2000f8e96a9 */
[--C-:B------:R-:W-:Y:S01]  /*c150*/  FFMA.FTZ R192, R192, UR20, -R179.reuse ;  /* 0x00000014c0c07c23 */ /* 0x100fe200080108b3 */
[----:B------:R-:W-:Y:S01]  /*c160*/  FFMA.FTZ R184, R184, UR20, -R179 ;  /* 0x00000014b8b87c23 */ /* 0x000fe200080108b3 */
[----:B------:R-:W-:-:S04]  /*c170*/  IMAD.WIDE.U32 R170, R170, -0x326172a9, RZ ;  /* 0xcd9e8d57aaaa7825 */ /* 0x000fc800078e00ff */
[--C-:B------:R-:W-:Y:S01]  /*c180*/  FFMA.FTZ R183, R24, UR20, -R179.reuse ;  /* 0x0000001418b77c23 */ /* 0x100fe200080108b3 */
[----:B------:R-:W-:Y:S01]  /*c190*/  FFMA.FTZ R189, R26, UR20, -R179 ;  /* 0x000000141abd7c23 */ /* 0x000fe200080108b3 */
[----:B------:R-:W1:Y:S01]  /*c1a0*/  MUFU.EX2 R185, R185 ;  /* 0x000000b900b97308 */ /* 0x000e620000000800 */
[----:B------:R-:W-:-:S04]  /*c1b0*/  IMAD.WIDE.U32 R8, R8, -0x326172a9, RZ ;  /* 0xcd9e8d5708087825 */ /* 0x000fc800078e00ff */
[--C-:B------:R-:W-:Y:S01]  /*c1c0*/  FFMA.FTZ R207, R208, UR20, -R179.reuse ;  /* 0x00000014d0cf7c23 */ /* 0x100fe200080108b3 */
[--C-:B------:R-:W-:Y:S01]  /*c1d0*/  FFMA.FTZ R210, R210, UR20, -R179.reuse ;  /* 0x00000014d2d27c23 */ /* 0x100fe200080108b3 */
[--C-:B------:R-:W-:Y:S01]  /*c1e0*/  FFMA.FTZ R211, R240, UR20, -R179.reuse ;  /* 0x00000014f0d37c23 */ /* 0x100fe200080108b3 */
[----:B------:R-:W-:Y:S01]  /*c1f0*/  FFMA.FTZ R208, R238, UR20, -R179 ;  /* 0x00000014eed07c23 */ /* 0x000fe200080108b3 */
[----:B------:R-:W-:Y:S01]  /*c200*/  LOP3.LUT R5, R170, UR8, R9, 0x96, !PT ;  /* 0x00000008aa057c12 */ /* 0x000fe2000f8e9609 */
[--C-:B------:R-:W-:Y:S01]  /*c210*/  FFMA.FTZ R238, R213, UR20, -R202.reuse ;  /* 0x00000014d5ee7c23 */ /* 0x100fe200080108ca */
[----:B------:R-:W-:Y:S01]  /*c220*/  FSEL R9, R164, RZ, P3 ;  /* 0x000000ffa4097208 */ /* 0x000fe20001800000 */
[----:B------:R-:W-:Y:S01]  /*c230*/  MUFU.EX2 R184, R184 ;  /* 0x000000b800b87308 */ /* 0x000fe20000000800 */
[C---:B------:R-:W-:Y:S01]  /*c240*/  PRMT R11, R8.reuse, 0x7773, RZ ;  /* 0x00007773080b7816 */ /* 0x040fe200000000ff */
[--C-:B------:R-:W-:Y:S01]  /*c250*/  FFMA.FTZ R213, R239, UR20, -R202.reuse ;  /* 0x00000014efd57c23 */ /* 0x100fe200080108ca */
[----:B------:R-:W-:Y:S01]  /*c260*/  PRMT R4, R8, 0x7772, RZ ;  /* 0x0000777208047816 */ /* 0x000fe200000000ff */
[--C-:B------:R-:W-:Y:S01]  /*c270*/  FFMA.FTZ R240, R217, UR20, -R202.reuse ;  /* 0x00000014d9f07c23 */ /* 0x100fe200080108ca */
[----:B------:R-:W-:Y:S01]  /*c280*/  MOV R10, R8 ;  /* 0x00000008000a7202 */ /* 0x000fe20000000f00 */
[----:B------:R-:W-:Y:S01]  /*c290*/  FFMA.FTZ R214, R214, UR20, -R179 ;  /* 0x00000014d6d67c23 */ /* 0x000fe200080108b3 */
[----:B------:R-:W-:Y:S01]  /*c2a0*/  PRMT R7, R8, 0x7771, RZ ;  /* 0x0000777108077816 */ /* 0x000fe200000000ff */
[----:B------:R-:W-:Y:S01]  /*c2b0*/  FADD.FTZ R8, R182, -R9 ;  /* 0x80000009b6087221 */ /* 0x000fe20000010000 */
[----:B------:R-:W-:Y:S01]  /*c2c0*/  PRMT R4, R4, 0x5410, R11 ;  /* 0x0000541004047816 */ /* 0x000fe2000000000b */
[----:B------:R2:W-:Y:S01]  /*c2d0*/  MUFU.EX2 R182, R192 ;  /* 0x000000c000b67308 */ /* 0x0005e20000000800 */
[----:B------:R-:W-:Y:S01]  /*c2e0*/  LOP3.LUT R2, R10, 0xff, RZ, 0xc0, !PT ;  /* 0x000000ff0a027812 */ /* 0x000fe200078ec0ff */
[--C-:B------:R-:W-:Y:S01]  /*c2f0*/  FFMA.FTZ R217, R234, UR20, -R179.reuse ;  /* 0x00000014ead97c23 */ /* 0x100fe200080108b3 */
[----:B------:R-:W-:Y:S01]  /*c300*/  FSEL R11, R3, RZ, P0 ;  /* 0x000000ff030b7208 */ /* 0x000fe20000000000 */
[--C-:B------:R-:W-:Y:S01]  /*c310*/  FFMA.FTZ R218, R218, UR20, -R179.reuse ;  /* 0x00000014dada7c23 */ /* 0x100fe200080108b3 */
[C---:B------:R-:W-:Y:S01]  /*c320*/  LOP3.LUT R9, R5.reuse, 0xffff, RZ, 0xc0, !PT ;  /* 0x0000ffff05097812 */ /* 0x040fe200078ec0ff */
[----:B------:R-:W-:Y:S01]  /*c330*/  FFMA.FTZ R239, R212, UR20, -R179 ;  /* 0x00000014d4ef7c23 */ /* 0x000fe200080108b3 */
[----:B------:R-:W-:Y:S01]  /*c340*/  PRMT R7, R2, 0x5410, R7 ;  /* 0x0000541002077816 */ /* 0x000fe20000000007 */
[----:B------:R-:W-:Y:S01]  /*c350*/  FADD.FTZ R2, R166, -R11 ;  /* 0x8000000ba6027221 */ /* 0x000fe20000010000 */
[----:B------:R-:W-:Y:S01]  /*c360*/  LOP3.LUT R10, R5, 0xff, RZ, 0xc0, !PT ;  /* 0x000000ff050a7812 */ /* 0x000fe200078ec0ff */
[----:B------:R-:W3:Y:S01]  /*c370*/  MUFU.EX2 R183, R183 ;  /* 0x000000b700b77308 */ /* 0x000ee20000000800 */
[----:B------:R-:W-:Y:S01]  /*c380*/  SHF.R.U32.HI R9, RZ, 0x8, R9 ;  /* 0x00000008ff097819 */ /* 0x000fe20000011609 */
[----:B------:R-:W-:Y:S01]  /*c390*/  FMUL.FTZ R2, R2, UR20 ;  /* 0x0000001402027c20 */ /* 0x000fe20008410000 */
[----:B------:R-:W-:Y:S01]  /*c3a0*/  LOP3.LUT R11, R4, 0xff00ff, RZ, 0xc0, !PT ;  /* 0x00ff00ff040b7812 */ /* 0x000fe200078ec0ff */
[--C-:B------:R-:W-:Y:S01]  /*c3b0*/  FFMA.FTZ R212, R203, UR20, -R202.reuse ;  /* 0x00000014cbd47c23 */ /* 0x100fe200080108ca */
[----:B------:R-:W-:Y:S01]  /*c3c0*/  PRMT R9, R10, 0x5410, R9 ;  /* 0x000054100a097816 */ /* 0x000fe20000000009 */
[----:B------:R-:W-:Y:S01]  /*c3d0*/  FMUL.FTZ R10, R8, UR20 ;  /* 0x00000014080a7c20 */ /* 0x000fe20008410000 */
[----:B--2---:R-:W-:Y:S01]  /*c3e0*/  IADD3 R192, PT, PT, R194, 0x18040, RZ ;  /* 0x00018040c2c07810 */ /* 0x004fe20007ffe0ff */
[----:B------:R-:W2:Y:S01]  /*c3f0*/  MUFU.EX2 R189, R189 ;  /* 0x000000bd00bd7308 */ /* 0x000ea20000000800 */
[----:B------:R-:W-:Y:S01]  /*c400*/  @P1 IADD3 R192, PT, PT, R16, -0x40, RZ ;  /* 0xffffffc010c01810 */ /* 0x000fe20007ffe0ff */
[----:B------:R-:W-:Y:S01]  /*c410*/  FFMA.FTZ R202, R195, UR20, -R202 ;  /* 0x00000014c3ca7c23 */ /* 0x000fe200080108ca */
[----:B------:R-:W-:Y:S01]  /*c420*/  PRMT R8, R5, 0x7632, R8 ;  /* 0x0000763205087816 */ /* 0x000fe20000000008 */
[----:B------:R-:W-:Y:S01]  /*c430*/  FFMA.FTZ R195, R198, UR20, -R179 ;  /* 0x00000014c6c37c23 */ /* 0x000fe200080108b3 */
[----:B------:R-:W-:Y:S01]  /*c440*/  SHF.R.U32.HI R5, RZ, 0x18, R5 ;  /* 0x00000018ff057819 */ /* 0x000fe20000011605 */
[----:B------:R-:W4:Y:S01]  /*c450*/  LDSM.16.MT88.4 R28, [R192] ;  /* 0x00000000c01c783b */ /* 0x000f220000004200 */
[----:B------:R-:W-:Y:S01]  /*c460*/  LOP3.LUT R6, R8, 0xff, RZ, 0xc0, !PT ;  /* 0x000000ff08067812 */ /* 0x000fe200078ec0ff */
[----:B------:R2:W5:Y:S01]  /*c470*/  MUFU.EX2 R166, R10 ;  /* 0x0000000a00a67308 */ /* 0x0005620000000800 */
[--C-:B------:R-:W-:Y:S01]  /*c480*/  HSET2.LE.AND R4, R9, R176.reuse, PT ;  /* 0x000000b009047233 */ /* 0x100fe20003803000 */
[----:B------:R-:W-:Y:S01]  /*c490*/  FFMA.FTZ R196, R196, UR20, -R179 ;  /* 0x00000014c4c47c23 */ /* 0x000fe200080108b3 */
[----:B------:R-:W-:Y:S01]  /*c4a0*/  PRMT R5, R6, 0x5410, R5 ;  /* 0x0000541006057816 */ /* 0x000fe20000000005 */
[--C-:B------:R-:W-:Y:S01]  /*c4b0*/  FFMA.FTZ R203, R178, UR20, -R179.reuse ;  /* 0x00000014b2cb7c23 */ /* 0x100fe200080108b3 */
[--C-:B------:R-:W-:Y:S01]  /*c4c0*/  HSET2.LE.AND R6, R7, R176.reuse, PT ;  /* 0x000000b007067233 */ /* 0x100fe20003803000 */
[----:B------:R-:W-:Y:S01]  /*c4d0*/  FFMA.FTZ R198, R177, UR20, -R179 ;  /* 0x00000014b1c67c23 */ /* 0x000fe200080108b3 */
[--C-:B------:R-:W-:Y:S01]  /*c4e0*/  HSET2.LE.AND R7, R11, R176.reuse, PT ;  /* 0x000000b00b077233 */ /* 0x100fe20003803000 */
[----:B------:R-:W5:Y:S01]  /*c4f0*/  MUFU.EX2 R2, R2 ;  /* 0x0000000200027308 */ /* 0x000f620000000800 */
[----:B------:R-:W-:-:S02]  /*c500*/  HSET2.LE.AND R5, R5, R176, PT ;  /* 0x000000b005057233 */ /* 0x000fc40003803000 */
[----:B-1----:R-:W-:Y:S02]  /*c510*/  F2FP.F16.F32.PACK_AB R11, R185, R188 ;  /* 0x000000bcb90b723e */ /* 0x002fe400000000ff */
[----:B------:R-:W-:Y:S02]  /*c520*/  F2FP.F16.F32.PACK_AB R9, R187, R190 ;  /* 0x000000bebb09723e */ /* 0x000fe400000000ff */
[----:B---3--:R-:W-:Y:S01]  /*c530*/  F2FP.F16.F32.PACK_AB R8, R183, R184 ;  /* 0x000000b8b708723e */ /* 0x008fe200000000ff */
[----:B------:R-:W-:Y:S01]  /*c540*/  MUFU.EX2 R209, R209 ;  /* 0x000000d100d17308 */ /* 0x000fe20000000800 */
[----:B--2---:R-:W-:Y:S01]  /*c550*/  F2FP.F16.F32.PACK_AB R10, R189, R182 ;  /* 0x000000b6bd0a723e */ /* 0x004fe200000000ff */
[----:B-----5:R-:W-:Y:S01]  /*c560*/  FMUL.FTZ R24, R144, R166 ;  /* 0x000000a690187220 */ /* 0x020fe20000410000 */
        /* <DEDUP_REMOVED lines=10> */
[----:B------:R-:W-:Y:S01]  /*c610*/  FMUL.FTZ R143, R143, R2 ;  /* 0x000000028f8f7220 */ /* 0x000fe20000410000 */
[----:B------:R-:W-:Y:S01]  /*c620*/  IADD3 R191, PT, PT, R191, R192, RZ ;  /* 0x000000c0bfbf7210 */ /* 0x000fe20007ffe0ff */
[-C--:B------:R-:W-:Y:S01]  /*c630*/  FMUL.FTZ R32, R136, R166.reuse ;  /* 0x000000a688207220 */ /* 0x080fe20000410000 */
[----:B------:R-:W-:Y:S01]  /*c640*/  FMUL.FTZ R33, R137, R166 ;  /* 0x000000a689217220 */ /* 0x000fe20000410000 */
[-C--:B------:R-:W-:Y:S01]  /*c650*/  FMUL.FTZ R34, R138, R2.reuse ;  /* 0x000000028a227220 */ /* 0x080fe20000410000 */
[----:B------:R-:W-:Y:S01]  /*c660*/  FMUL.FTZ R35, R139, R2 ;  /* 0x000000028b237220 */ /* 0x000fe20000410000 */
[-C--:B------:R-:W-:Y:S01]  /*c670*/  FMUL.FTZ R44, R44, R166.reuse ;  /* 0x000000a62c2c7220 */ /* 0x080fe20000410000 */
[----:B------:R-:W1:Y:S01]  /*c680*/  LDSM.16.MT88.4 R136, [R191+0x2000] ;  /* 0x00200000bf88783b */ /* 0x000e620000004200 */
        /* <DEDUP_REMOVED lines=8> */
[----:B------:R-:W-:Y:S01]  /*c710*/  LDSM.16.MT88.4 R144, [R192+0x2000] ;  /* 0x00200000c090783b */ /* 0x000fe20000004200 */
[C---:B------:R-:W-:Y:S01]  /*c720*/  HMMA.16816.F32 R28, R4.reuse, R30, R140 ;  /* 0x0000001e041c723c */ /* 0x040fe2000000188c */
[-C--:B------:R-:W-:Y:S01]  /*c730*/  FMUL.FTZ R60, R60, R166.reuse ;  /* 0x000000a63c3c7220 */ /* 0x080fe20000410000 */
[----:B------:R-:W-:Y:S01]  /*c740*/  FMUL.FTZ R61, R61, R166 ;  /* 0x000000a63d3d7220 */ /* 0x000fe20000410000 */
[----:B------:R-:W2:Y:S01]  /*c750*/  LDSM.16.MT88.4 R140, [R193+0x1a000] ;  /* 0x01a00000c18c783b */ /* 0x000ea20000004200 */
        /* <DEDUP_REMOVED lines=55> */
[----:B------:R-:W-:Y:S01]  /*cad0*/  LDSM.16.MT88.4 R152, [R191] ;  /* 0x00000000bf98783b */ /* 0x000fe20000004200 */
        /* <DEDUP_REMOVED lines=40> */
[----:B------:R-:W-:Y:S01]  /*cd60*/  MUFU.EX2 R206, R206 ;  /* 0x000000ce00ce7308 */ /* 0x000fe20000000800 */
[-C--:B------:R-:W-:Y:S01]  /*cd70*/  FMUL.FTZ R100, R100, R166.reuse ;  /* 0x000000a664647220 */ /* 0x080fe20000410000 */
[C---:B--2---:R-:W-:Y:S01]  /*cd80*/  HMMA.16816.F32 R68, R4.reuse, R140, R68 ;  /* 0x0000008c0444723c */ /* 0x044fe20000001844 */
[----:B------:R-:W-:Y:S01]  /*cd90*/  FMUL.FTZ R101, R101, R166 ;  /* 0x000000a665657220 */ /* 0x000fe20000410000 */
[-C--:B------:R-:W-:Y:S01]  /*cda0*/  FMUL.FTZ R102, R102, R2.reuse ;  /* 0x0000000266667220 */ /* 0x080fe20000410000 */
[----:B------:R-:W-:Y:S01]  /*cdb0*/  FMUL.FTZ R103, R103, R2 ;  /* 0x0000000267677220 */ /* 0x000fe20000410000 */
[-C--:B------:R-:W-:Y:S01]  /*cdc0*/  FMUL.FTZ R104, R104, R166.reuse ;  /* 0x000000a668687220 */ /* 0x080fe20000410000 */
[----:B------:R-:W-:Y:S01]  /*cdd0*/  FMUL.FTZ R105, R105, R166 ;  /* 0x000000a669697220 */ /* 0x000fe20000410000 */
[----:B------:R-:W-:Y:S01]  /*cde0*/  MUFU.EX2 R207, R207 ;  /* 0x000000cf00cf7308 */ /* 0x000fe20000000800 */
[-C--:B------:R-:W-:Y:S01]  /*cdf0*/  FMUL.FTZ R106, R106, R2.reuse ;  /* 0x000000026a6a7220 */ /* 0x080fe20000410000 */
[C---:B------:R-:W-:Y:S01]  /*ce00*/  HMMA.16816.F32 R72, R4.reuse, R142, R72 ;  /* 0x0000008e0448723c */ /* 0x040fe20000001848 */
[----:B------:R-:W1:Y:S01]  /*ce10*/  LDSM.16.MT88.4 R140, [R191+0x4000] ;  /* 0x00400000bf8c783b */ /* 0x000e620000004200 */
[----:B------:R-:W-:Y:S01]  /*ce20*/  FMUL.FTZ R107, R107, R2 ;  /* 0x000000026b6b7220 */ /* 0x000fe20000410000 */
[-C--:B------:R-:W-:Y:S01]  /*ce30*/  FMUL.FTZ R124, R124, R166.reuse ;  /* 0x000000a67c7c7220 */ /* 0x080fe20000410000 */
[----:B------:R-:W-:Y:S01]  /*ce40*/  FMUL.FTZ R125, R125, R166 ;  /* 0x000000a67d7d7220 */ /* 0x000fe20000410000 */
[-C--:B------:R-:W-:Y:S01]  /*ce50*/  FMUL.FTZ R126, R126, R2.reuse ;  /* 0x000000027e7e7220 */ /* 0x080fe20000410000 */
[----:B------:R-:W-:Y:S01]  /*ce60*/  MUFU.EX2 R210, R210 ;  /* 0x000000d200d27308 */ /* 0x000fe20000000800 */
[----:B------:R-:W-:Y:S01]  /*ce70*/  FMUL.FTZ R127, R127, R2 ;  /* 0x000000027f7f7220 */ /* 0x000fe20000410000 */
[C---:B------:R-:W-:Y:S01]  /*ce80*/  HMMA.16816.F32 R88, R4.reuse, R138, R88 ;  /* 0x0000008a0458723c */ /* 0x040fe20000001858 */
[----:B------:R-:W2:Y:S01]  /*ce90*/  LDSM.16.MT88.4 R136, [R193+0x1e000] ;  /* 0x01e00000c188783b */ /* 0x000ea20000004200 */
[-C--:B------:R-:W-:Y:S01]  /*cea0*/  FMUL.FTZ R8, R160, R166.reuse ;  /* 0x000000a6a0087220 */ /* 0x080fe20000410000 */
[----:B------:R-:W-:Y:S01]  /*ceb0*/  FMUL.FTZ R9, R161, R166 ;  /* 0x000000a6a1097220 */ /* 0x000fe20000410000 */
[-C--:B------:R-:W-:Y:S01]  /*cec0*/  FMUL.FTZ R10, R162, R2.reuse ;  /* 0x00000002a20a7220 */ /* 0x080fe20000410000 */
[----:B------:R-:W-:Y:S01]  /*ced0*/  FMUL.FTZ R11, R163, R2 ;  /* 0x00000002a30b7220 */ /* 0x000fe20000410000 */
[----:B------:R-:W-:Y:S01]  /*cee0*/  MUFU.EX2 R205, R205 ;  /* 0x000000cd00cd7308 */ /* 0x000fe20000000800 */
[-C--:B------:R-:W-:Y:S01]  /*cef0*/  FMUL.FTZ R156, R156, R166.reuse ;  /* 0x000000a69c9c7220 */ /* 0x080fe20000410000 */
[C---:B---3--:R-:W-:Y:S01]  /*cf00*/  HMMA.16816.F32 R76, R4.reuse, R144, R76 ;  /* 0x00000090044c723c */ /* 0x048fe2000000184c */
[----:B------:R-:W-:Y:S01]  /*cf10*/  FMUL.FTZ R157, R157, R166 ;  /* 0x000000a69d9d7220 */ /* 0x000fe20000410000 */
[-C--:B------:R-:W-:Y:S01]  /*cf20*/  FMUL.FTZ R158, R158, R2.reuse ;  /* 0x000000029e9e7220 */ /* 0x080fe20000410000 */
[----:B------:R-:W-:Y:S01]  /*cf30*/  FMUL.FTZ R159, R159, R2 ;  /* 0x000000029f9f7220 */ /* 0x000fe20000410000 */
[-C--:B------:R-:W-:Y:S01]  /*cf40*/  FMUL.FTZ R128, R128, R166.reuse ;  /* 0x000000a680807220 */ /* 0x080fe20000410000 */
[----:B------:R-:W-:Y:S01]  /*cf50*/  FMUL.FTZ R129, R129, R166 ;  /* 0x000000a681817220 */ /* 0x000fe20000410000 */
[----:B------:R-:W3:Y:S01]  /*cf60*/  MUFU.EX2 R204, R204 ;  /* 0x000000cc00cc7308 */ /* 0x000ee20000000800 */
[-C--:B------:R-:W-:Y:S01]  /*cf70*/  FMUL.FTZ R130, R130, R2.reuse ;  /* 0x0000000282827220 */ /* 0x080fe20000410000 */
[C---:B------:R-:W-:Y:S01]  /*cf80*/  HMMA.16816.F32 R80, R4.reuse, R146, R80 ;  /* 0x000000920450723c */ /* 0x040fe20000001850 */
[----:B------:R-:W5:Y:S01]  /*cf90*/  LDSM.16.MT88.4 R144, [R194+0x1e000] ;  /* 0x01e00000c290783b */ /* 0x000f620000004200 */
[----:B------:R-:W-:Y:S01]  /*cfa0*/  FMUL.FTZ R131, R131, R2 ;  /* 0x0000000283837220 */ /* 0x000fe20000410000 */
[----:B------:R-:W-:Y:S01]  /*cfb0*/  FFMA.FTZ R166, R235, R166, R190 ;  /* 0x000000a6eba67223 */ /* 0x000fe200000100be */
[----:B------:R-:W-:Y:S01]  /*cfc0*/  FFMA.FTZ R2, R227, R2, R184 ;  /* 0x00000002e3027223 */ /* 0x000fe200000100b8 */
[----:B------:R-:W-:Y:S01]  /*cfd0*/  LDSM.16.MT88.4 R160, [R193+0x1a800] ;  /* 0x01a80000c1a0783b */ /* 0x000fe20000004200 */
[----:B------:R-:W-:Y:S01]  /*cfe0*/  MUFU.EX2 R211, R211 ;  /* 0x000000d300d37308 */ /* 0x000fe20000000800 */
[----:B------:R-:W-:Y:S01]  /*cff0*/  FADD.FTZ R187, R187, R166 ;  /* 0x000000a6bbbb7221 */ /* 0x000fe20000010000 */
[----:B----4-:R-:W-:Y:S01]  /*d000*/  HMMA.16816.F32 R36, R4, R148, R36 ;  /* 0x000000940424723c */ /* 0x010fe20000001824 */
[----:B------:R-:W-:-:S02]  /*d010*/  FADD.FTZ R183, R183, R2 ;  /* 0x00000002b7b77221 */ /* 0x000fc40000010000 */
[----:B------:R-:W-:Y:S02]  /*d020*/  FADD.FTZ R188, R188, R187 ;  /* 0x000000bbbcbc7221 */ /* 0x000fe40000010000 */
[----:B------:R-:W-:Y:S01]  /*d030*/  FADD.FTZ R2, R182, R183 ;  /* 0x000000b7b6027221 */ /* 0x000fe20000010000 */
[----:B------:R-:W4:Y:S01]  /*d040*/  MUFU.EX2 R208, R208 ;  /* 0x000000d000d07308 */ /* 0x000f220000000800 */
[----:B------:R-:W-:Y:S01]  /*d050*/  FADD.FTZ R188, R185, R188 ;  /* 0x000000bcb9bc7221 */ /* 0x000fe20000010000 */
[----:B------:R-:W-:Y:S01]  /*d060*/  HMMA.16816.F32 R40, R4, R150, R40 ;  /* 0x000000960428723c */ /* 0x000fe20000001828 */
[----:B------:R-:W-:Y:S01]  /*d070*/  LDSM.16.MT88.4 R148, [R191+0x6000] ;  /* 0x00600000bf94783b */ /* 0x000fe20000004200 */
[----:B------:R-:W-:-:S04]  /*d080*/  FADD.FTZ R2, R189, R2 ;  /* 0x00000002bd027221 */ /* 0x000fc80000010000 */
[----:B------:R-:W-:Y:S02]  /*d090*/  MUFU.EX2 R213, R213 ;  /* 0x000000d500d57308 */ /* 0x000fe40000000800 */
[C---:B-1----:R-:W-:Y:S06]  /*d0a0*/  HMMA.16816.F32 R92, R4.reuse, R140, R92 ;  /* 0x0000008c045c723c */ /* 0x042fec000000185c */
[----:B------:R-:W1:Y:S02]  /*d0b0*/  MUFU.EX2 R240, R240 ;  /* 0x000000f000f07308 */ /* 0x000e640000000800 */
[C---:B------:R-:W-:Y:S01]  /*d0c0*/  HMMA.16816.F32 R96, R4.reuse, R142, R96 ;  /* 0x0000008e0460723c */ /* 0x040fe20000001860 */
[----:B------:R-:W4:Y:S05]  /*d0d0*/  LDSM.16.MT88.4 R140, [R192+0x6000] ;  /* 0x00600000c08c783b */ /* 0x000f2a0000004200 */
[----:B------:R-:W-:Y:S02]  /*d0e0*/  MUFU.EX2 R215, R215 ;  /* 0x000000d700d77308 */ /* 0x000fe40000000800 */
[----:B--2---:R-:W-:Y:S01]  /*d0f0*/  HMMA.16816.F32 R108, R4, R136, R108 ;  /* 0x00000088046c723c */ /* 0x004fe2000000186c */
[----:B------:R-:W-:-:S02]  /*d100*/  LOP3.LUT R136, R172, UR9, R171, 0x96, !PT ;  /* 0x00000009ac887c12 */ /* 0x000fc4000f8e96ab */
[----:B------:R-:W-:Y:S03]  /*d110*/  LDSM.16.MT88.4 R172, [R192+0x800] ;  /* 0x00080000c0ac783b */ /* 0x000fe60000004200 */
[----:B------:R-:W-:Y:S01]  /*d120*/  IMAD.WIDE.U32 R136, R136, -0x2daee0ad, RZ ;  /* 0xd2511f5388887825 */ /* 0x000fe200078e00ff */
[----:B------:R-:W-:Y:S01]  /*d130*/  MUFU.EX2 R238, R238 ;  /* 0x000000ee00ee7308 */ /* 0x000fe20000000800 */
[----:B------:R-:W-:Y:S01]  /*d140*/  HMMA.16816.F32 R112, R4, R138, R112 ;  /* 0x0000008a0470723c */ /* 0x000fe20000001870 */
[----:B------:R-:W-:Y:S02]  /*d150*/  MOV R138, R136 ;  /* 0x00000088008a7202 */ /* 0x000fe40000000f00 */
[----:B------:R-:W-:Y:S02]  /*d160*/  PRMT R139, R136, 0x7771, RZ ;  /* 0x00007771888b7816 */ /* 0x000fe400000000ff */
[----:B------:R-:W-:-:S03]  /*d170*/  LOP3.LUT R137, R168, UR4, R137, 0x96, !PT ;  /* 0x00000004a8897c12 */ /* 0x000fc6000f8e9689 */
[C---:B------:R-:W-:Y:S01]  /*d180*/  HMMA.16816.F32 R32, R4.reuse, R152, R32 ;  /* 0x000000980420723c */ /* 0x040fe20000001820 */
[----:B------:R-:W-:Y:S01]  /*d190*/  LOP3.LUT R138, R138, 0xff, RZ, 0xc0, !PT ;  /* 0x000000ff8a8a7812 */ /* 0x000fe200078ec0ff */
[----:B------:R-:W-:Y:S01]  /*d1a0*/  LDSM.16.MT88.4 R168, [R191+0x800] ;  /* 0x00080000bfa8783b */ /* 0x000fe20000004200 */
[C---:B------:R-:W-:Y:S01]  /*d1b0*/  PRMT R152, R137.reuse, 0x7632, R152 ;  /* 0x0000763289987816 */ /* 0x040fe20000000098 */
[----:B------:R-:W-:Y:S01]  /*d1c0*/  MUFU.EX2 R214, R214 ;  /* 0x000000d600d67308 */ /* 0x000fe20000000800 */
[C---:B------:R-:W-:Y:S02]  /*d1d0*/  LOP3.LUT R153, R137.reuse, 0xff, RZ, 0xc0, !PT ;  /* 0x000000ff89997812 */ /* 0x040fe400078ec0ff */
[----:B------:R-:W-:Y:S01]  /*d1e0*/  LOP3.LUT R152, R152, 0xff, RZ, 0xc0, !PT ;  /* 0x000000ff98987812 */ /* 0x000fe200078ec0ff */
[----:B------:R-:W-:Y:S01]  /*d1f0*/  HMMA.16816.F32 R132, R4, R154, R132 ;  /* 0x0000009a0484723c */ /* 0x000fe20000001884 */
[----:B------:R-:W-:Y:S02]  /*d200*/  LOP3.LUT R154, R137, 0xffff, RZ, 0xc0, !PT ;  /* 0x0000ffff899a7812 */ /* 0x000fe400078ec0ff */
[----:B------:R-:W-:Y:S01]  /*d210*/  SHF.R.U32.HI R137, RZ, 0x18, R137 ;  /* 0x00000018ff897819 */ /* 0x000fe20000011689 */
[----:B------:R-:W-:Y:S01]  /*d220*/  MUFU.EX2 R217, R217 ;  /* 0x000000d900d97308 */ /* 0x000fe20000000800 */
[----:B------:R-:W-:-:S02]  /*d230*/  SHF.R.U32.HI R154, RZ, 0x8, R154 ;  /* 0x00000008ff9a7819 */ /* 0x000fc4000001169a */
[----:B------:R-:W-:Y:S01]  /*d240*/  PRMT R139, R138, 0x5410, R139 ;  /* 0x000054108a8b7816 */ /* 0x000fe2000000008b */
[C---:B-----5:R-:W-:Y:S01]  /*d250*/  HMMA.16816.F32 R100, R4.reuse, R144, R100 ;  /* 0x000000900464723c */ /* 0x060fe20000001864 */
[----:B------:R-:W-:Y:S02]  /*d260*/  PRMT R153, R153, 0x5410, R154 ;  /* 0x0000541099997816 */ /* 0x000fe4000000009a */
[----:B------:R-:W-:Y:S01]  /*d270*/  PRMT R137, R152, 0x5410, R137 ;  /* 0x0000541098897816 */ /* 0x000fe20000000089 */
[----:B------:R-:W2:Y:S01]  /*d280*/  MUFU.EX2 R218, R218 ;  /* 0x000000da00da7308 */ /* 0x000ea20000000800 */
[----:B------:R-:W-:Y:S02]  /*d290*/  HSET2.LE.AND R138, R139, R176, PT ;  /* 0x000000b08b8a7233 */ /* 0x000fe40003803000 */
[----:B---3--:R-:W-:Y:S01]  /*d2a0*/  F2FP.F16.F32.PACK_AB R155, R204, R205 ;  /* 0x000000cdcc9b723e */ /* 0x008fe200000000ff */
[----:B----4-:R-:W-:Y:S01]  /*d2b0*/  HMMA.16816.F32 R116, R4, R140, R116 ;  /* 0x0000008c0474723c */ /* 0x010fe20000001874 */
[----:B------:R-:W-:-:S02]  /*d2c0*/  PRMT R141, R136, 0x7773, RZ ;  /* 0x00007773888d7816 */ /* 0x000fc400000000ff */
[----:B------:R-:W-:Y:S01]  /*d2d0*/  PRMT R136, R136, 0x7772, RZ ;  /* 0x0000777288887816 */ /* 0x000fe200000000ff */
[----:B------:R-:W3:Y:S01]  /*d2e0*/  MUFU.EX2 R239, R239 ;  /* 0x000000ef00ef7308 */ /* 0x000ee20000000800 */
[--C-:B------:R-:W-:Y:S02]  /*d2f0*/  HSET2.LE.AND R137, R137, R176.reuse, PT ;  /* 0x000000b089897233 */ /* 0x100fe40003803000 */
[----:B------:R-:W-:Y:S01]  /*d300*/  PRMT R136, R136, 0x5410, R141 ;  /* 0x0000541088887816 */ /* 0x000fe2000000008d */
[----:B------:R-:W-:Y:S01]  /*d310*/  HMMA.16816.F32 R120, R4, R142, R120 ;  /* 0x0000008e0478723c */ /* 0x000fe20000001878 */
[----:B------:R-:W4:Y:S01]  /*d320*/  LDSM.16.MT88.4 R140, [R193+0x18800] ;  /* 0x01880000c18c783b */ /* 0x000f220000004200 */
[----:B------:R-:W-:Y:S02]  /*d330*/  F2FP.F16.F32.PACK_AB R152, R208, R211 ;  /* 0x000000d3d098723e */ /* 0x000fe400000000ff */
[----:B------:R-:W-:Y:S01]  /*d340*/  LOP3.LUT R139, R136, 0xff00ff, RZ, 0xc0, !PT ;  /* 0x00ff00ff888b7812 */ /* 0x000fe200078ec0ff */
[----:B------:R-:W-:Y:S01]  /*d350*/  MUFU.EX2 R212, R212 ;  /* 0x000000d400d47308 */ /* 0x000fe20000000800 */
[----:B------:R-:W-:-:S02]  /*d360*/  HSET2.LE.AND R136, R153, R176, PT ;  /* 0x000000b099887233 */ /* 0x000fc40003803000 */
[C---:B------:R-:W-:Y:S01]  /*d370*/  HMMA.16816.F32 R104, R4.reuse, R146, R104 ;  /* 0x000000920468723c */ /* 0x040fe20000001868 */
[----:B------:R-:W5:Y:S01]  /*d380*/  LDSM.16.MT88.4 R144, [R194+0x18800] ;  /* 0x01880000c290783b */ /* 0x000f620000004200 */
[----:B------:R-:W-:Y:S02]  /*d390*/  HSET2.LE.AND R139, R139, R176, PT ;  /* 0x000000b08b8b7233 */ /* 0x000fe40003803000 */
[----:B------:R-:W-:Y:S01]  /*d3a0*/  LOP3.LUT R138, R155, R138, RZ, 0xc0, !PT ;  /* 0x0000008a9b8a7212 */ /* 0x000fe200078ec0ff */
[----:B------:R-:W-:Y:S02]  /*d3b0*/  MUFU.EX2 R199, R199 ;  /* 0x000000c700c77308 */ /* 0x000fe40000000800 */
[----:B------:R-:W-:Y:S01]  /*d3c0*/  LOP3.LUT R139, R152, R139, RZ, 0xc0, !PT ;  /* 0x0000008b988b7212 */ /* 0x000fe200078ec0ff */
[C---:B------:R-:W-:Y:S01]  /*d3d0*/  HMMA.16816.F32 R124, R4.reuse, R148, R124 ;  /* 0x00000094047c723c */ /* 0x040fe2000000187c */
[----:B------:R-:W-:Y:S01]  /*d3e0*/  F2FP.F16.F32.PACK_AB R149, R206, R209 ;  /* 0x000000d1ce95723e */ /* 0x000fe200000000ff */
[----:B------:R-:W1:Y:S01]  /*d3f0*/  LDSM.16.MT88.4 R152, [R191+0x2800] ;  /* 0x00280000bf98783b */ /* 0x000e620000004200 */
[----:B------:R-:W-:Y:S01]  /*d400*/  F2FP.F16.F32.PACK_AB R148, R210, R207 ;  /* 0x000000cfd294723e */ /* 0x000fe200000000ff */
[----:B------:R-:W-:Y:S01]  /*d410*/  FADD.FTZ R209, R209, R188 ;  /* 0x000000bcd1d17221 */ /* 0x000fe20000010000 */
[----:B------:R-:W-:Y:S01]  /*d420*/  LOP3.LUT R136, R149, R136, RZ, 0xc0, !PT ;  /* 0x0000008895887212 */ /* 0x000fe200078ec0ff */
[----:B------:R-:W-:Y:S01]  /*d430*/  MUFU.EX2 R195, R195 ;  /* 0x000000c300c37308 */ /* 0x000fe20000000800 */
[----:B------:R-:W-:Y:S01]  /*d440*/  LOP3.LUT R137, R148, R137, RZ, 0xc0, !PT ;  /* 0x0000008994897212 */ /* 0x000fe200078ec0ff */
[----:B------:R-:W-:Y:S01]  /*d450*/  HMMA.16816.F32 R8, R4, R12, R8 ;  /* 0x0000000c0408723c */ /* 0x000fe20000001808 */
[----:B------:R-:W-:Y:S01]  /*d460*/  FADD.FTZ R207, R207, R2 ;  /* 0x00000002cfcf7221 */ /* 0x000fe20000010000 */
[----:B------:R-:W-:-:S03]  /*d470*/  FADD.FTZ R206, R206, R209 ;  /* 0x000000d1cece7221 */ /* 0x000fc60000010000 */
[----:B------:R-:W-:Y:S01]  /*d480*/  FADD.FTZ R210, R210, R207 ;  /* 0x000000cfd2d27221 */ /* 0x000fe20000010000 */
[----:B------:R-:W3:Y:S01]  /*d490*/  MUFU.EX2 R196, R196 ;  /* 0x000000c400c47308 */ /* 0x000ee20000000800 */
[----:B------:R-:W-:Y:S01]  /*d4a0*/  FADD.FTZ R205, R205, R206 ;  /* 0x000000cecdcd7221 */ /* 0x000fe20000010000 */
[----:B------:R-:W-:Y:S01]  /*d4b0*/  HMMA.16816.F32 R12, R4, R14, R156 ;  /* 0x0000000e040c723c */ /* 0x000fe2000000189c */
[----:B------:R-:W-:Y:S02]  /*d4c0*/  LDSM.16.MT88.4 R156, [R192+0x2800] ;  /* 0x00280000c09c783b */ /* 0x000fe40000004200 */
[----:B------:R-:W-:-:S03]  /*d4d0*/  FADD.FTZ R204, R204, R205 ;  /* 0x000000cdcccc7221 */ /* 0x000fc60000010000 */
[----:B------:R-:W-:Y:S02]  /*d4e0*/  MUFU.EX2 R197, R197 ;  /* 0x000000c500c57308 */ /* 0x000fe40000000800 */
[----:B------:R-:W-:Y:S01]  /*d4f0*/  HMMA.16816.F32 R4, R4, R150, R128 ;  /* 0x000000960404723c */ /* 0x000fe20000001880 */
[----:B------:R-:W2:Y:S04]  /*d500*/  LDSM.16.MT88.4 R148, [R194+0x1a800] ;  /* 0x01a80000c294783b */ /* 0x000ea80000004200 */
[----:B------:R-:W-:Y:S01]  /*d510*/  LDSM.16.MT88.4 R128, [R192+0x4800] ;  /* 0x00480000c080783b */ /* 0x000fe20000004200 */
[----:B------:R-:W3:Y:S02]  /*d520*/  MUFU.EX2 R202, R202 ;  /* 0x000000ca00ca7308 */ /* 0x000ee40000000800 */
[C---:B----4-:R-:W-:Y:S06]  /*d530*/  HMMA.16816.F32 R16, R136.reuse, R140, R16 ;  /* 0x0000008c8810723c */ /* 0x050fec0000001810 */
[----:B------:R-:W-:Y:S02]  /*d540*/  MUFU.EX2 R203, R203 ;  /* 0x000000cb00cb7308 */ /* 0x000fe40000000800 */
[C---:B------:R-:W-:Y:S01]  /*d550*/  HMMA.16816.F32 R20, R136.reuse, R142, R20 ;  /* 0x0000008e8814723c */ /* 0x040fe20000001814 */
[----:B------:R-:W4:Y:S05]  /*d560*/  LDSM.16.MT88.4 R140, [R193+0x1c800] ;  /* 0x01c80000c18c783b */ /* 0x000f2a0000004200 */
[----:B------:R-:W3:Y:S02]  /*d570*/  MUFU.EX2 R198, R198 ;  /* 0x000000c600c67308 */ /* 0x000ee40000000800 */
[C---:B-----5:R-:W-:Y:S08]  /*d580*/  HMMA.16816.F32 R8, R136.reuse, R144, R8 ;  /* 0x000000908808723c */ /* 0x060ff00000001808 */
[C---:B------:R-:W-:Y:S01]  /*d590*/  HMMA.16816.F32 R12, R136.reuse, R146, R12 ;  /* 0x00000092880c723c */ /* 0x040fe2000000180c */
[----:B------:R-:W5:Y:S07]  /*d5a0*/  LDSM.16.MT88.4 R144, [R194+0x1c800] ;  /* 0x01c80000c290783b */ /* 0x000f6e0000004200 */
[C---:B-1----:R-:W-:Y:S08]  /*d5b0*/  HMMA.16816.F32 R60, R136.reuse, R152, R60 ;  /* 0x00000098883c723c */ /* 0x042ff0000000183c */
[C---:B--2---:R-:W-:Y:S08]  /*d5c0*/  HMMA.16816.F32 R36, R136.reuse, R148, R36 ;  /* 0x000000948824723c */ /* 0x044ff00000001824 */
[C---:B------:R-:W-:Y:S01]  /*d5d0*/  HMMA.16816.F32 R40, R136.reuse, R150, R40 ;  /* 0x000000968828723c */ /* 0x040fe20000001828 */
[----:B------:R-:W1:Y:S07]  /*d5e0*/  LDSM.16.MT88.4 R148, [R191+0x4800] ;  /* 0x00480000bf94783b */ /* 0x000e6e0000004200 */
[----:B----4-:R-:W-:Y:S01]  /*d5f0*/  HMMA.16816.F32 R76, R136, R140, R76 ;  /* 0x0000008c884c723c */ /* 0x010fe2000000184c */
[----:B------:R-:W-:-:S04]  /*d600*/  MOV R141, UR21 ;  /* 0x00000015008d7c02 */ /* 0x000fc80008000f00 */
[----:B------:R-:W-:-:S03]  /*d610*/  LOP3.LUT R140, R141, UR27, R233, 0x96, !PT ;  /* 0x0000001b8d8c7c12 */ /* 0x000fc6000f8e96e9 */
[----:B------:R-:W-:Y:S02]  /*d620*/  HMMA.16816.F32 R24, R136, R172, R24 ;  /* 0x000000ac8818723c */ /* 0x000fe40000001818 */
[----:B------:R-:W-:-:S05]  /*d630*/  IMAD.WIDE.U32 R152, R140, -0x326172a9, RZ ;  /* 0xcd9e8d578c987825 */ /* 0x000fca00078e00ff */
[----:B------:R-:W-:Y:S01]  /*d640*/  LOP3.LUT R140, R236, UR19, R153, 0x96, !PT ;  /* 0x00000013ec8c7c12 */ /* 0x000fe2000f8e9699 */
[----:B-----5:R-:W-:Y:S01]  /*d650*/  HMMA.16816.F32 R68, R136, R144, R68 ;  /* 0x000000908844723c */ /* 0x020fe20000001844 */
[----:B------:R-:W-:-:S03]  /*d660*/  LOP3.LUT R152, R152, UR18, R229, 0x96, !PT ;  /* 0x0000001298987c12 */ /* 0x000fc6000f8e96e5 */
[----:B------:R-:W-:-:S04]  /*d670*/  IMAD.WIDE.U32 R140, R140, -0x2daee0ad, RZ ;  /* 0xd2511f538c8c7825 */ /* 0x000fc800078e00ff */
[----:B------:R-:W-:Y:S01]  /*d680*/  HMMA.16816.F32 R72, R136, R146, R72 ;  /* 0x000000928848723c */ /* 0x000fe20000001848 */
[----:B------:R-:W2:Y:S01]  /*d690*/  LDSM.16.MT88.4 R144, [R194+0x1e800] ;  /* 0x01e80000c290783b */ /* 0x000ea20000004200 */
[----:B------:R-:W-:Y:S01]  /*d6a0*/  IMAD.WIDE.U32 R152, R152, -0x2daee0ad, RZ ;  /* 0xd2511f5398987825 */ /* 0x000fe200078e00ff */
[----:B------:R-:W-:-:S05]  /*d6b0*/  LOP3.LUT R172, R230, UR11, R141, 0x96, !PT ;  /* 0x0000000be6ac7c12 */ /* 0x000fca000f8e968d */
[----:B------:R-:W-:Y:S01]  /*d6c0*/  HMMA.16816.F32 R28, R136, R174, R28 ;  /* 0x000000ae881c723c */ /* 0x000fe2000000181c */
[----:B------:R-:W-:Y:S01]  /*d6d0*/  LOP3.LUT R174, R140, UR10, R153, 0x96, !PT ;  /* 0x0000000a8cae7c12 */ /* 0x000fe2000f8e9699 */
[----:B------:R-:W-:-:S04]  /*d6e0*/  IMAD.WIDE.U32 R172, R172, -0x326172a9, RZ ;  /* 0xcd9e8d57acac7825 */ /* 0x000fc800078e00ff */
[----:B------:R-:W-:Y:S02]  /*d6f0*/  IMAD.WIDE.U32 R174, R174, -0x326172a9, RZ ;  /* 0xcd9e8d57aeae7825 */ /* 0x000fe400078e00ff */
[----:B------:R-:W-:Y:S03]  /*d700*/  HMMA.16816.F32 R84, R136, R128, R84 ;  /* 0x000000808854723c */ /* 0x000fe60000001854 */
[----:B------:R-:W-:-:S05]  /*d710*/  LOP3.LUT R172, R172, UR13, R175, 0x96, !PT ;  /* 0x0000000dacac7c12 */ /* 0x000fca000f8e96af */
[C---:B------:R-:W-:Y:S01]  /*d720*/  HMMA.16816.F32 R88, R136.reuse, R130, R88 ;  /* 0x000000828858723c */ /* 0x040fe20000001858 */
[----:B------:R-:W4:Y:S07]  /*d730*/  LDSM.16.MT88.4 R128, [R193+0x1e800] ;  /* 0x01e80000c180783b */ /* 0x000f2e0000004200 */
[C---:B------:R-:W-:Y:S01]  /*d740*/  HMMA.16816.F32 R80, R136.reuse, R142, R80 ;  /* 0x0000008e8850723c */ /* 0x040fe20000001850 */
[----:B------:R-:W-:Y:S07]  /*d750*/  LDSM.16.MT88.4 R140, [R191+0x6800] ;  /* 0x00680000bf8c783b */ /* 0x000fee0000004200 */
[C---:B-1----:R-:W-:Y:S08]  /*d760*/  HMMA.16816.F32 R92, R136.reuse, R148, R92 ;  /* 0x00000094885c723c */ /* 0x042ff0000000185c */
[C---:B------:R-:W-:Y:S01]  /*d770*/  HMMA.16816.F32 R96, R136.reuse, R150, R96 ;  /* 0x000000968860723c */ /* 0x040fe20000001860 */
[----:B------:R-:W1:Y:S07]  /*d780*/  LDSM.16.MT88.4 R148, [R192+0x6800] ;  /* 0x00680000c094783b */ /* 0x000e6e0000004200 */
[----:B--2---:R-:W-:Y:S01]  /*d790*/  HMMA.16816.F32 R100, R136, R144, R100 ;  /* 0x000000908864723c */ /* 0x004fe20000001864 */
[----:B------:R-:W-:Y:S01]  /*d7a0*/  LOP3.LUT R144, R228, UR17, R173, 0x96, !PT ;  /* 0x00000011e4907c12 */ /* 0x000fe2000f8e96ad */
[----:B------:R-:W-:-:S04]  /*d7b0*/  IMAD.WIDE.U32 R172, R172, -0x2daee0ad, RZ ;  /* 0xd2511f53acac7825 */ /* 0x000fc800078e00ff */
[----:B------:R-:W-:Y:S02]  /*d7c0*/  IMAD.WIDE.U32 R144, R144, -0x2daee0ad, RZ ;  /* 0xd2511f5390907825 */ /* 0x000fe400078e00ff */
[----:B------:R-:W-:Y:S03]  /*d7d0*/  HMMA.16816.F32 R32, R136, R168, R32 ;  /* 0x000000a88820723c */ /* 0x000fe60000001820 */
[----:B------:R-:W-:-:S05]  /*d7e0*/  LOP3.LUT R242, R152, UR7, R145, 0x96, !PT ;  /* 0x0000000798f27c12 */ /* 0x000fca000f8e9691 */
[----:B----4-:R-:W-:Y:S01]  /*d7f0*/  HMMA.16816.F32 R108, R136, R128, R108 ;  /* 0x00000080886c723c */ /* 0x010fe2000000186c */
[----:B------:R-:W-:Y:S01]  /*d800*/  LOP3.LUT R128, R144, UR6, R173, 0x96, !PT ;  /* 0x0000000690807c12 */ /* 0x000fe2000f8e96ad */
[----:B------:R-:W-:-:S06]  /*d810*/  IMAD.WIDE.U32 R242, R242, -0x326172a9, RZ ;  /* 0xcd9e8d57f2f27825 */ /* 0x000fcc00078e00ff */
[C---:B------:R-:W-:Y:S01]  /*d820*/  HMMA.16816.F32 R132, R136.reuse, R170, R132 ;  /* 0x000000aa8884723c */ /* 0x040fe20000001884 */
[----:B------:R-:W-:Y:S07]  /*d830*/  LDSM.16.MT88.4 R168, [R191+0x3000] ;  /* 0x00300000bfa8783b */ /* 0x000fee0000004200 */
[C---:B------:R-:W-:Y:S08]  /*d840*/  HMMA.16816.F32 R44, R136.reuse, R160, R44 ;  /* 0x000000a0882c723c */ /* 0x040ff0000000182c */
[----:B------:R-:W-:Y:S01]  /*d850*/  HMMA.16816.F32 R48, R136, R162, R48 ;  /* 0x000000a28830723c */ /* 0x000fe20000001830 */
[----:B------:R-:W-:-:S07]  /*d860*/  F2FP.F16.F32.PACK_AB R163, R240, R213 ;  /* 0x000000d5f0a3723e */ /* 0x000fce00000000ff */
[C---:B------:R-:W-:Y:S08]  /*d870*/  HMMA.16816.F32 R52, R136.reuse, R156, R52 ;  /* 0x0000009c8834723c */ /* 0x040ff00000001834 */
[C---:B------:R-:W-:Y:S01]  /*d880*/  HMMA.16816.F32 R56, R136.reuse, R158, R56 ;  /* 0x0000009e8838723c */ /* 0x040fe20000001838 */
[----:B------:R-:W2:Y:S07]  /*d890*/  LDSM.16.MT88.4 R156, [R194+0x19000] ;  /* 0x01900000c29c783b */ /* 0x000eae0000004200 */
[C---:B------:R-:W-:Y:S01]  /*d8a0*/  HMMA.16816.F32 R64, R136.reuse, R154, R64 ;  /* 0x0000009a8840723c */ /* 0x040fe20000001840 */
[----:B------:R-:W-:Y:S07]  /*d8b0*/  LDSM.16.MT88.4 R152, [R193+0x19000] ;  /* 0x01900000c198783b */ /* 0x000fee0000004200 */
[C---:B------:R-:W-:Y:S08]  /*d8c0*/  HMMA.16816.F32 R104, R136.reuse, R146, R104 ;  /* 0x000000928868723c */ /* 0x040ff00000001868 */
[----:B------:R-:W-:Y:S01]  /*d8d0*/  HMMA.16816.F32 R112, R136, R130, R112 ;  /* 0x000000828870723c */ /* 0x000fe20000001870 */
[----:B------:R-:W-:-:S03]  /*d8e0*/  IMAD.WIDE.U32 R130, R128, -0x326172a9, RZ ;  /* 0xcd9e8d5780827825 */ /* 0x000fc600078e00ff */
[----:B------:R-:W-:-:S04]  /*d8f0*/  MOV R144, R130 ;  /* 0x0000008200907202 */ /* 0x000fc80000000f00 */
[C---:B-1----:R-:W-:Y:S01]  /*d900*/  HMMA.16816.F32 R116, R136.reuse, R148, R116 ;  /* 0x000000948874723c */ /* 0x042fe20000001874 */
[----:B------:R-:W-:Y:S02]  /*d910*/  LOP3.LUT R128, R242, UR8, R131, 0x96, !PT ;  /* 0x00000008f2807c12 */ /* 0x000fe4000f8e9683 */
[C---:B------:R-:W-:Y:S02]  /*d920*/  PRMT R129, R130.reuse, 0x7771, RZ ;  /* 0x0000777182817816 */ /* 0x040fe400000000ff */
[----:B------:R-:W-:Y:S02]  /*d930*/  PRMT R131, R130, 0x7773, RZ ;  /* 0x0000777382837816 */ /* 0x000fe400000000ff */
[----:B------:R-:W-:Y:S01]  /*d940*/  LOP3.LUT R144, R144, 0xff, RZ, 0xc0, !PT ;  /* 0x000000ff90907812 */ /* 0x000fe200078ec0ff */
[----:B------:R-:W-:Y:S01]  /*d950*/  HMMA.16816.F32 R120, R136, R150, R120 ;  /* 0x000000968878723c */ /* 0x000fe20000001878 */
[----:B------:R-:W-:Y:S01]  /*d960*/  PRMT R130, R130, 0x7772, RZ ;  /* 0x0000777282827816 */ /* 0x000fe200000000ff */
[----:B------:R-:W-:Y:S01]  /*d970*/  LDSM.16.MT88.4 R148, [R192+0x1000] ;  /* 0x00100000c094783b */ /* 0x000fe20000004200 */
[----:B------:R-:W-:-:S02]  /*d980*/  LOP3.LUT R160, R128, 0xffff, RZ, 0xc0, !PT ;  /* 0x0000ffff80a07812 */ /* 0x000fc400078ec0ff */
[----:B------:R-:W-:Y:S02]  /*d990*/  PRMT R161, R128, 0x7632, R161 ;  /* 0x0000763280a17816 */ /* 0x000fe400000000a1 */
[----:B------:R-:W-:Y:S01]  /*d9a0*/  PRMT R129, R144, 0x5410, R129 ;  /* 0x0000541090817816 */ /* 0x000fe20000000081 */
[C---:B------:R-:W-:Y:S01]  /*d9b0*/  HMMA.16816.F32 R124, R136.reuse, R140, R124 ;  /* 0x0000008c887c723c */ /* 0x040fe2000000187c */
[----:B------:R-:W-:Y:S01]  /*d9c0*/  PRMT R130, R130, 0x5410, R131 ;  /* 0x0000541082827816 */ /* 0x000fe20000000083 */
[----:B------:R-:W-:Y:S01]  /*d9d0*/  LDSM.16.MT88.4 R144, [R191+0x1000] ;  /* 0x00100000bf90783b */ /* 0x000fe20000004200 */
[----:B------:R-:W-:Y:S02]  /*d9e0*/  LOP3.LUT R131, R128, 0xff, RZ, 0xc0, !PT ;  /* 0x000000ff80837812 */ /* 0x000fe400078ec0ff */
[----:B------:R-:W-:Y:S02]  /*d9f0*/  SHF.R.U32.HI R140, RZ, 0x18, R128 ;  /* 0x00000018ff8c7819 */ /* 0x000fe40000011680 */
[----:B------:R-:W-:Y:S01]  /*da00*/  SHF.R.U32.HI R160, RZ, 0x8, R160 ;  /* 0x00000008ffa07819 */ /* 0x000fe200000116a0 */
[----:B------:R-:W-:Y:S01]  /*da10*/  HMMA.16816.F32 R4, R136, R142, R4 ;  /* 0x0000008e8804723c */ /* 0x000fe20000001804 */
[----:B------:R-:W1:Y:S01]  /*da20*/  LDSM.16.MT88.4 R136, [R194+0x1b000] ;  /* 0x01b00000c288783b */ /* 0x000e620000004200 */
[----:B------:R-:W-:-:S02]  /*da30*/  LOP3.LUT R161, R161, 0xff, RZ, 0xc0, !PT ;  /* 0x000000ffa1a17812 */ /* 0x000fc400078ec0ff */
[--C-:B------:R-:W-:Y:S02]  /*da40*/  HSET2.LE.AND R128, R129, R176.reuse, PT ;  /* 0x000000b081807233 */ /* 0x100fe40003803000 */
[----:B------:R-:W-:Y:S02]  /*da50*/  LOP3.LUT R141, R130, 0xff00ff, RZ, 0xc0, !PT ;  /* 0x00ff00ff828d7812 */ /* 0x000fe400078ec0ff */
[----:B------:R-:W-:Y:S02]  /*da60*/  PRMT R131, R131, 0x5410, R160 ;  /* 0x0000541083837816 */ /* 0x000fe400000000a0 */
[----:B------:R-:W-:Y:S02]  /*da70*/  PRMT R129, R161, 0x5410, R140 ;  /* 0x00005410a1817816 */ /* 0x000fe4000000008c */
[----:B------:R-:W-:Y:S02]  /*da80*/  LOP3.LUT R130, R163, R128, RZ, 0xc0, !PT ;  /* 0x00000080a3827212 */ /* 0x000fe400078ec0ff */
[----:B------:R-:W-:-:S02]  /*da90*/  HSET2.LE.AND R141, R141, R176, PT ;  /* 0x000000b08d8d7233 */ /* 0x000fc40003803000 */
[--C-:B------:R-:W-:Y:S02]  /*daa0*/  HSET2.LE.AND R128, R131, R176.reuse, PT ;  /* 0x000000b083807233 */ /* 0x100fe40003803000 */
[----:B------:R-:W-:Y:S02]  /*dab0*/  HSET2.LE.AND R129, R129, R176, PT ;  /* 0x000000b081817233 */ /* 0x000fe40003803000 */
[----:B------:R-:W-:Y:S02]  /*dac0*/  F2FP.F16.F32.PACK_AB R140, R218, R217 ;  /* 0x000000d9da8c723e */ /* 0x000fe400000000ff */
[----:B------:R-:W-:Y:S01]  /*dad0*/  F2FP.F16.F32.PACK_AB R161, R238, R215 ;  /* 0x000000d7eea1723e */ /* 0x000fe200000000ff */
[----:B------:R-:W-:Y:S01]  /*dae0*/  FADD.FTZ R215, R215, R204 ;  /* 0x000000ccd7d77221 */ /* 0x000fe20000010000 */
[----:B---3--:R-:W-:Y:S02]  /*daf0*/  F2FP.F16.F32.PACK_AB R160, R239, R214 ;  /* 0x000000d6efa0723e */ /* 0x008fe400000000ff */
[----:B------:R-:W-:Y:S01]  /*db00*/  LOP3.LUT R131, R140, R141, RZ, 0xc0, !PT ;  /* 0x0000008d8c837212 */ /* 0x000fe200078ec0ff */
[----:B------:R-:W-:Y:S01]  /*db10*/  FADD.FTZ R238, R238, R215 ;  /* 0x000000d7eeee7221 */ /* 0x000fe20000010000 */
[----:B------:R-:W-:Y:S01]  /*db20*/  LOP3.LUT R128, R161, R128, RZ, 0xc0, !PT ;  /* 0x00000080a1807212 */ /* 0x000fe200078ec0ff */
[----:B------:R-:W3:Y:S01]  /*db30*/  LDSM.16.MT88.4 R140, [R193+0x1b000] ;  /* 0x01b00000c18c783b */ /* 0x000ee20000004200 */
[----:B------:R-:W-:Y:S01]  /*db40*/  LOP3.LUT R129, R160, R129, RZ, 0xc0, !PT ;  /* 0x00000081a0817212 */ /* 0x000fe200078ec0ff */
[----:B------:R-:W-:-:S04]  /*db50*/  FADD.FTZ R213, R213, R238 ;  /* 0x000000eed5d57221 */ /* 0x000fc80000010000 */
[----:B------:R-:W-:Y:S02]  /*db60*/  FADD.FTZ R213, R240, R213 ;  /* 0x000000d5f0d57221 */ /* 0x000fe40000010000 */
[C---:B--2---:R-:W-:Y:S01]  /*db70*/  HMMA.16816.F32 R160, R128.reuse, R156, R8 ;  /* 0x0000009c80a0723c */ /* 0x044fe20000001808 */
[----:B------:R-:W-:Y:S07]  /*db80*/  LDSM.16.MT88.4 R8, [R194+0x1f000] ;  /* 0x01f00000c208783b */ /* 0x000fee0000004200 */
        /* <DEDUP_REMOVED lines=10> */
[C---:B-1----:R-:W-:Y:S08]  /*dc30*/  HMMA.16816.F32 R92, R128.reuse, R136, R92 ;  /* 0x00000088805c723c */ /* 0x042ff0000000185c */
[C---:B------:R-:W-:Y:S01]  /*dc40*/  HMMA.16816.F32 R96, R128.reuse, R138, R96 ;  /* 0x0000008a8060723c */ /* 0x040fe20000001860 */
[----:B------:R-:W1:Y:S07]  /*dc50*/  LDSM.16.MT88.4 R136, [R192+0x7000] ;  /* 0x00700000c088783b */ /* 0x000e6e0000004200 */
[C---:B------:R-:W-:Y:S01]  /*dc60*/  HMMA.16816.F32 R48, R128.reuse, R142, R48 ;  /* 0x0000008e8030723c */ /* 0x040fe20000001830 */
[----:B------:R-:W3:Y:S07]  /*dc70*/  LDSM.16.MT88.4 R140, [R193+0x1f000] ;  /* 0x01f00000c18c783b */ /* 0x000eee0000004200 */
[C---:B------:R-:W-:Y:S01]  /*dc80*/  HMMA.16816.F32 R12, R128.reuse, R158, R12 ;  /* 0x0000009e800c723c */ /* 0x040fe2000000180c */
[----:B------:R-:W4:Y:S07]  /*dc90*/  LDSM.16.MT88.4 R156, [R192+0x3000] ;  /* 0x00300000c09c783b */ /* 0x000f2e0000004200 */
[----:B------:R-:W-:Y:S01]  /*dca0*/  HMMA.16816.F32 R100, R128, R8, R100 ;  /* 0x000000088064723c */ /* 0x000fe20000001864 */
[----:B------:R-:W-:-:S05]  /*dcb0*/  LOP3.LUT R8, R174, UR9, R243, 0x96, !PT ;  /* 0x00000009ae087c12 */ /* 0x000fca000f8e96f3 */
[----:B------:R-:W-:Y:S02]  /*dcc0*/  IMAD.WIDE.U32 R8, R8, -0x2daee0ad, RZ ;  /* 0xd2511f5308087825 */ /* 0x000fe400078e00ff */
[----:B------:R-:W-:Y:S03]  /*dcd0*/  HMMA.16816.F32 R16, R128, R152, R16 ;  /* 0x000000988010723c */ /* 0x000fe60000001810 */
[----:B------:R-:W-:Y:S02]  /*dce0*/  LOP3.LUT R172, R172, UR4, R9, 0x96, !PT ;  /* 0x00000004acac7c12 */ /* 0x000fe4000f8e9609 */
[----:B------:R-:W-:-:S03]  /*dcf0*/  PRMT R9, R8, 0x7772, RZ ;  /* 0x0000777208097816 */ /* 0x000fc600000000ff */
[C---:B------:R-:W-:Y:S01]  /*dd00*/  HMMA.16816.F32 R20, R128.reuse, R154, R20 ;  /* 0x0000009a8014723c */ /* 0x040fe20000001814 */
[----:B------:R-:W5:Y:S07]  /*dd10*/  LDSM.16.MT88.4 R152, [R194+0x1d000] ;  /* 0x01d00000c298783b */ /* 0x000f6e0000004200 */
[C---:B--2---:R-:W-:Y:S08]  /*dd20*/  HMMA.16816.F32 R84, R128.reuse, R144, R84 ;  /* 0x000000908054723c */ /* 0x044ff00000001854 */
[C---:B------:R-:W-:Y:S01]  /*dd30*/  HMMA.16816.F32 R88, R128.reuse, R146, R88 ;  /* 0x000000928058723c */ /* 0x040fe20000001858 */
[----:B------:R-:W2:Y:S07]  /*dd40*/  LDSM.16.MT88.4 R144, [R191+0x7000] ;  /* 0x00700000bf90783b */ /* 0x000eae0000004200 */
[----:B-1----:R-:W-:Y:S01]  /*dd50*/  HMMA.16816.F32 R116, R128, R136, R116 ;  /* 0x000000888074723c */ /* 0x002fe20000001874 */
[----:B------:R-:W-:-:S02]  /*dd60*/  LOP3.LUT R136, R172, 0xffff, RZ, 0xc0, !PT ;  /* 0x0000ffffac887812 */ /* 0x000fc400078ec0ff */
[----:B------:R-:W-:Y:S02]  /*dd70*/  PRMT R137, R172, 0x7632, R137 ;  /* 0x00007632ac897816 */ /* 0x000fe40000000089 */
[----:B------:R-:W-:-:S03]  /*dd80*/  SHF.R.U32.HI R136, RZ, 0x8, R136 ;  /* 0x00000008ff887819 */ /* 0x000fc60000011688 */
[----:B------:R-:W-:Y:S01]  /*dd90*/  HMMA.16816.F32 R104, R128, R10, R104 ;  /* 0x0000000a8068723c */ /* 0x000fe20000001868 */
[----:B------:R-:W-:Y:S02]  /*dda0*/  MOV R10, R8 ;  /* 0x00000008000a7202 */ /* 0x000fe40000000f00 */
[----:B------:R-:W-:-:S04]  /*ddb0*/  LOP3.LUT R11, R172, 0xff, RZ, 0xc0, !PT ;  /* 0x000000ffac0b7812 */ /* 0x000fc800078ec0ff */
[----:B------:R-:W-:Y:S01]  /*ddc0*/  PRMT R11, R11, 0x5410, R136 ;  /* 0x000054100b0b7816 */ /* 0x000fe20000000088 */
[----:B------:R-:W-:Y:S01]  /*ddd0*/  HMMA.16816.F32 R76, R128, R148, R76 ;  /* 0x00000094804c723c */ /* 0x000fe2000000184c */
[----:B------:R-:W-:Y:S02]  /*dde0*/  LOP3.LUT R148, R10, 0xff, RZ, 0xc0, !PT ;  /* 0x000000ff0a947812 */ /* 0x000fe400078ec0ff */
[----:B------:R-:W-:Y:S02]  /*ddf0*/  LOP3.LUT R10, R137, 0xff, RZ, 0xc0, !PT ;  /* 0x000000ff890a7812 */ /* 0x000fe400078ec0ff */
[----:B------:R-:W-:-:S03]  /*de00*/  PRMT R149, R8, 0x7771, RZ ;  /* 0x0000777108957816 */ /* 0x000fc600000000ff */
[C---:B---3--:R-:W-:Y:S01]  /*de10*/  HMMA.16816.F32 R108, R128.reuse, R140, R108 ;  /* 0x0000008c806c723c */ /* 0x048fe2000000186c */
[----:B------:R-:W-:Y:S02]  /*de20*/  PRMT R140, R8, 0x7773, RZ ;  /* 0x00007773088c7816 */ /* 0x000fe400000000ff */
[----:B------:R-:W-:Y:S02]  /*de30*/  PRMT R149, R148, 0x5410, R149 ;  /* 0x0000541094957816 */ /* 0x000fe40000000095 */
[----:B------:R-:W-:Y:S02]  /*de40*/  PRMT R8, R9, 0x5410, R140 ;  /* 0x0000541009087816 */ /* 0x000fe4000000008c */
[----:B------:R-:W-:Y:S01]  /*de50*/  SHF.R.U32.HI R9, RZ, 0x18, R172 ;  /* 0x00000018ff097819 */ /* 0x000fe200000116ac */
[----:B----4-:R-:W-:Y:S01]  /*de60*/  HMMA.16816.F32 R52, R128, R156, R52 ;  /* 0x0000009c8034723c */ /* 0x010fe20000001834 */
[----:B------:R-:W-:Y:S01]  /*de70*/  F2FP.F16.F32.PACK_AB R148, R196, R195 ;  /* 0x000000c3c494723e */ /* 0x000fe200000000ff */
[----:B------:R-:W-:Y:S01]  /*de80*/  LDSM.16.MT88.4 R172, [R193+0x1d800] ;  /* 0x01d80000c1ac783b */ /* 0x000fe20000004200 */
[----:B------:R-:W-:-:S02]  /*de90*/  PRMT R9, R10, 0x5410, R9 ;  /* 0x000054100a097816 */ /* 0x000fc40000000009 */
[--C-:B------:R-:W-:Y:S02]  /*dea0*/  HSET2.LE.AND R10, R149, R176.reuse, PT ;  /* 0x000000b0950a7233 */ /* 0x100fe40003803000 */
[----:B------:R-:W-:Y:S01]  /*deb0*/  F2FP.F16.F32.PACK_AB R149, R199, R212 ;  /* 0x000000d4c795723e */ /* 0x000fe200000000ff */
[----:B------:R-:W-:Y:S01]  /*dec0*/  HMMA.16816.F32 R56, R128, R158, R56 ;  /* 0x0000009e8038723c */ /* 0x000fe20000001838 */
[----:B------:R-:W1:Y:S01]  /*ded0*/  LDSM.16.MT88.4 R156, [R194+0x19800] ;  /* 0x01980000c29c783b */ /* 0x000e620000004200 */
[----:B------:R-:W-:Y:S01]  /*dee0*/  HSET2.LE.AND R9, R9, R176, PT ;  /* 0x000000b009097233 */ /* 0x000fe20003803000 */
[----:B------:R-:W-:-:S04]  /*def0*/  FADD.FTZ R212, R212, R213 ;  /* 0x000000d5d4d47221 */ /* 0x000fc80000010000 */
[----:B------:R-:W-:Y:S01]  /*df00*/  LOP3.LUT R9, R148, R9, RZ, 0xc0, !PT ;  /* 0x0000000994097212 */ /* 0x000fe200078ec0ff */
[----:B------:R-:W-:Y:S01]  /*df10*/  HMMA.16816.F32 R120, R128, R138, R120 ;  /* 0x0000008a8078723c */ /* 0x000fe20000001878 */
[----:B------:R-:W3:Y:S01]  /*df20*/  LDSM.16.MT88.4 R136, [R194+0x1d800] ;  /* 0x01d80000c288783b */ /* 0x000ee20000004200 */
[----:B------:R-:W-:-:S06]  /*df30*/  FADD.FTZ R212, R199, R212 ;  /* 0x000000d4c7d47221 */ /* 0x000fcc0000010000 */
[----:B------:R-:W-:Y:S01]  /*df40*/  HMMA.16816.F32 R80, R128, R150, R80 ;  /* 0x000000968050723c */ /* 0x000fe20000001850 */
[----:B------:R-:W-:Y:S02]  /*df50*/  LOP3.LUT R151, R8, 0xff00ff, RZ, 0xc0, !PT ;  /* 0x00ff00ff08977812 */ /* 0x000fe400078ec0ff */
[----:B------:R-:W-:-:S03]  /*df60*/  HSET2.LE.AND R8, R11, R176, PT ;  /* 0x000000b00b087233 */ /* 0x000fc60003803000 */
[----:B------:R-:W-:Y:S02]  /*df70*/  HSET2.LE.AND R11, R151, R176, PT ;  /* 0x000000b0970b7233 */ /* 0x000fe40003803000 */
[C---:B-----5:R-:W-:Y:S01]  /*df80*/  HMMA.16816.F32 R68, R128.reuse, R152, R68 ;  /* 0x000000988044723c */ /* 0x060fe20000001844 */
[----:B------:R-:W-:Y:S01]  /*df90*/  LOP3.LUT R8, R149, R8, RZ, 0xc0, !PT ;  /* 0x0000000895087212 */ /* 0x000fe200078ec0ff */
[----:B------:R-:W-:Y:S04]  /*dfa0*/  LDSM.16.MT88.4 R176, [R193+0x1b800] ;  /* 0x01b80000c1b0783b */ /* 0x000fe80000004200 */
[----:B------:R-:W-:Y:S02]  /*dfb0*/  LDSM.16.MT88.4 R148, [R193+0x19800] ;  /* 0x01980000c194783b */ /* 0x000fe40000004200 */
[C---:B------:R-:W-:Y:S02]  /*dfc0*/  HMMA.16816.F32 R72, R128.reuse, R154, R72 ;  /* 0x0000009a8048723c */ /* 0x040fe40000001848 */
[----:B------:R-:W4:Y:S06]  /*dfd0*/  LDSM.16.MT88.4 R152, [R194+0x1f800] ;  /* 0x01f80000c298783b */ /* 0x000f2c0000004200 */
[C---:B------:R-:W-:Y:S08]  /*dfe0*/  HMMA.16816.F32 R60, R128.reuse, R168, R60 ;  /* 0x000000a8803c723c */ /* 0x040ff0000000183c */
[C---:B------:R-:W-:Y:S01]  /*dff0*/  HMMA.16816.F32 R64, R128.reuse, R170, R64 ;  /* 0x000000aa8040723c */ /* 0x040fe20000001840 */
[----:B------:R-:W-:Y:S07]  /*e000*/  LDSM.16.MT88.4 R168, [R192+0x3800] ;  /* 0x00380000c0a8783b */ /* 0x000fee0000004200 */
[C---:B------:R-:W-:Y:S01]  /*e010*/  HMMA.16816.F32 R112, R128.reuse, R142, R112 ;  /* 0x0000008e8070723c */ /* 0x040fe20000001870 */
[----:B------:R-:W5:Y:S07]  /*e020*/  LDSM.16.MT88.4 R140, [R194+0x1b800] ;  /* 0x01b80000c28c783b */ /* 0x000f6e0000004200 */
[----:B--2---:R-:W-:Y:S01]  /*e030*/  HMMA.16816.F32 R124, R128, R144, R124 ;  /* 0x00000090807c723c */ /* 0x004fe2000000187c */
[----:B------:R-:W-:Y:S01]  /*e040*/  F2FP.F16.F32.PACK_AB R145, R202, R197 ;  /* 0x000000c5ca91723e */ /* 0x000fe200000000ff */
[----:B------:R-:W-:Y:S01]  /*e050*/  FADD.FTZ R197, R197, R212 ;  /* 0x000000d4c5c57221 */ /* 0x000fe20000010000 */
[----:B------:R-:W-:-:S02]  /*e060*/  F2FP.F16.F32.PACK_AB R144, R198, R203 ;  /* 0x000000cbc690723e */ /* 0x000fc400000000ff */
[----:B------:R-:W-:Y:S01]  /*e070*/  LOP3.LUT R10, R145, R10, RZ, 0xc0, !PT ;  /* 0x0000000a910a7212 */ /* 0x000fe200078ec0ff */
[----:B------:R-:W-:Y:S01]  /*e080*/  FADD.FTZ R235, R202, R197 ;  /* 0x000000c5caeb7221 */ /* 0x000fe20000010000 */
[----:B------:R-:W-:Y:S01]  /*e090*/  LOP3.LUT R11, R144, R11, RZ, 0xc0, !PT ;  /* 0x0000000b900b7212 */ /* 0x000fe200078ec0ff */
[----:B------:R-:W-:Y:S01]  /*e0a0*/  HMMA.16816.F32 R4, R128, R146, R4 ;  /* 0x000000928004723c */ /* 0x000fe20000001804 */
[----:B------:R-:W2:Y:S04]  /*e0b0*/  LDSM.16.MT88.4 R128, [R192+0x7800] ;  /* 0x00780000c080783b */ /* 0x000ea80000004200 */
[----:B------:R-:W-:Y:S03]  /*e0c0*/  LDSM.16.MT88.4 R144, [R193+0x1f800] ;  /* 0x01f80000c190783b */ /* 0x000fe60000004200 */
[C---:B-1----:R-:W-:Y:S08]  /*e0d0*/  HMMA.16816.F32 R160, R8.reuse, R156, R160 ;  /* 0x0000009c08a0723c */ /* 0x042ff000000018a0 */
[C---:B---3--:R-:W-:Y:S08]  /*e0e0*/  HMMA.16816.F32 R68, R8.reuse, R136, R68 ;  /* 0x000000880844723c */ /* 0x048ff00000001844 */
[C---:B------:R-:W-:Y:S01]  /*e0f0*/  HMMA.16816.F32 R72, R8.reuse, R138, R72 ;  /* 0x0000008a0848723c */ /* 0x040fe20000001848 */
[----:B------:R-:W1:Y:S07]  /*e100*/  LDSM.16.MT88.4 R136, [R192+0x5800] ;  /* 0x00580000c088783b */ /* 0x000e6e0000004200 */
[C---:B------:R-:W-:Y:S01]  /*e110*/  HMMA.16816.F32 R156, R8.reuse, R158, R12 ;  /* 0x0000009e089c723c */ /* 0x040fe2000000180c */
[----:B------:R-:W3:Y:S07]  /*e120*/  LDSM.16.MT88.4 R12, [R191+0x1800] ;  /* 0x00180000bf0c783b */ /* 0x000eee0000004200 */
[C---:B----4-:R-:W-:Y:S08]  /*e130*/  HMMA.16816.F32 R100, R8.reuse, R152, R100 ;  /* 0x000000980864723c */ /* 0x050ff00000001864 */
[C---:B------:R-:W-:Y:S08]  /*e140*/  HMMA.16816.F32 R104, R8.reuse, R154, R104 ;  /* 0x0000009a0868723c */ /* 0x040ff00000001868 */
[C---:B-----5:R-:W-:Y:S08]  /*e150*/  HMMA.16816.F32 R36, R8.reuse, R140, R36 ;  /* 0x0000008c0824723c */ /* 0x060ff00000001824 */
[C---:B------:R-:W-:Y:S01]  /*e160*/  HMMA.16816.F32 R40, R8.reuse, R142, R40 ;  /* 0x0000008e0828723c */ /* 0x040fe20000001828 */
[----:B------:R-:W4:Y:S07]  /*e170*/  LDSM.16.MT88.4 R140, [R192+0x1800] ;  /* 0x00180000c08c783b */ /* 0x000f2e0000004200 */
[C---:B------:R-:W-:Y:S01]  /*e180*/  HMMA.16816.F32 R152, R8.reuse, R148, R16 ;  /* 0x000000940898723c */ /* 0x040fe20000001810 */
[----:B------:R-:W-:Y:S07]  /*e190*/  LDSM.16.MT88.4 R16, [R191+0x3800] ;  /* 0x00380000bf10783b */ /* 0x000fee0000004200 */
[C---:B--2---:R-:W-:Y:S08]  /*e1a0*/  HMMA.16816.F32 R116, R8.reuse, R128, R116 ;  /* 0x000000800874723c */ /* 0x044ff00000001874 */
[C---:B------:R-:W-:Y:S01]  /*e1b0*/  HMMA.16816.F32 R120, R8.reuse, R130, R120 ;  /* 0x000000820878723c */ /* 0x040fe20000001878 */
[----:B------:R-:W2:Y:S07]  /*e1c0*/  LDSM.16.MT88.4 R128, [R191+0x7800] ;  /* 0x00780000bf80783b */ /* 0x000eae0000004200 */
[C---:B------:R-:W-:Y:S01]  /*e1d0*/  HMMA.16816.F32 R148, R8.reuse, R150, R20 ;  /* 0x000000960894723c */ /* 0x040fe20000001814 */
[----:B------:R-:W5:Y:S07]  /*e1e0*/  LDSM.16.MT88.4 R20, [R191+0x5800] ;  /* 0x00580000bf14783b */ /* 0x000f6e0000004200 */
[C---:B-1----:R-:W-:Y:S08]  /*e1f0*/  HMMA.16816.F32 R84, R8.reuse, R136, R84 ;  /* 0x000000880854723c */ /* 0x042ff00000001854 */
[C---:B------:R-:W-:Y:S08]  /*e200*/  HMMA.16816.F32 R88, R8.reuse, R138, R88 ;  /* 0x0000008a0858723c */ /* 0x040ff00000001858 */
        /* <DEDUP_REMOVED lines=9> */
[----:B----4-:R-:W-:Y:S01]  /*e2a0*/  HMMA.16816.F32 R144, R8, R140, R24 ;  /* 0x0000008c0890723c */ /* 0x010fe20000001818 */
[----:B------:R-:W-:-:S04]  /*e2b0*/  FADD.FTZ R195, R195, R218 ;  /* 0x000000dac3c37221 */ /* 0x000fc80000010000 */
[----:B------:R-:W-:-:S03]  /*e2c0*/  FADD.FTZ R196, R196, R195 ;  /* 0x000000c3c4c47221 */ /* 0x000fc60000010000 */
[----:B--2---:R-:W-:Y:S01]  /*e2d0*/  HMMA.16816.F32 R124, R8, R128, R124 ;  /* 0x00000080087c723c */ /* 0x004fe2000000187c */
        /* <DEDUP_REMOVED lines=12> */
[C---:B-----5:R-:W-:Y:S08]  /*e3a0*/  HMMA.16816.F32 R92, R8.reuse, R20, R92 ;  /* 0x00000014085c723c */ /* 0x060ff0000000185c */
[C---:B------:R-:W-:Y:S08]  /*e3b0*/  HMMA.16816.F32 R96, R8.reuse, R22, R96 ;  /* 0x000000160860723c */ /* 0x040ff00000001860 */
[----:B------:R-:W-:Y:S01]  /*e3c0*/  HMMA.16816.F32 R128, R8, R130, R4 ;  /* 0x000000820880723c */ /* 0x000fe20000001804 */
[----:B------:R-:W-:-:S04]  /*e3d0*/  NOP ;  /* 0x0000000000007918 */ /* 0x000fc80000000000 */
[----:B------:R-:W-:-:S15]  /*e3e0*/  BRA.U UP1, `(.L_x_1993) ;  /* 0x0000000101047547 */ /* 0x000fde000b800000 */
.L_x_1990:
[----:B------:R-:W-:-:S12]  /*e3f0*/  UIADD3 UR16, UPT, UPT, UR12, -0x1, URZ ;  /* 0xffffffff0c107890 */ /* 0x000fd8000fffe0ff */
.L_x_1993:
[----:B------:R-:W-:-:S09]  /*e400*/  UISETP.GE.AND UP0, UPT, UR16, UR14, UPT ;  /* 0x0000000e1000728c */ /* 0x000fd2000bf06270 */
[----:B------:R-:W-:Y:S05]  /*e410*/  BRA.U !UP0, `(.L_x_1994) ;  /* 0x00000045080c7547 */ /* 0x000fea000b800000 */
[----:B------:R-:W-:Y:S01]  /*e420*/  LOP3.LUT R167, R167, 0x1c0, R0, 0xf8, !PT ;  /* 0x000001c0a7a77812 */ /* 0x000fe200078ef800 */
[----:B------:R-:W-:Y:S01]  /*e430*/  IMAD.SHL.U32 R212, R180, 0x20, RZ ;  /* 0x00000020b4d47824 */ /* 0x000fe200078e00ff */
[C---:B------:R-:W-:Y:S01]  /*e440*/  LOP3.LUT R5, R0.reuse, 0x200, RZ, 0xc0, !PT ;  /* 0x0000020000057812 */ /* 0x040fe200078ec0ff */
[----:B------:R-:W1:Y:S01]  /*e450*/  S2UR UR11, SR_CgaCtaId ;  /* 0x00000000000b79c3 */ /* 0x000e620000008800 */
[--C-:B------:R-:W-:Y:S01]  /*e460*/  SHF.R.U32.HI R2, RZ, 0x1, R180.reuse ;  /* 0x00000001ff027819 */ /* 0x100fe200000116b4 */
[----:B------:R-:W2:Y:S01]  /*e470*/  S2R R217, SR_TID.X ;  /* 0x0000000000d97919 */ /* 0x000ea20000002100 */
[----:B------:R-:W-:Y:S01]  /*e480*/  LOP3.LUT R215, R0, 0x400, RZ, 0xc0, !PT ;  /* 0x0000040000d77812 */ /* 0x000fe200078ec0ff */
[----:B------:R-:W3:Y:S01]  /*e490*/  LDCU.64 UR6, c[0x0][0x3c0] ;  /* 0x00007800ff0677ac */ /* 0x000ee20008000a00 */
[----:B------:R-:W-:Y:S01]  /*e4a0*/  LOP3.LUT R0, R167, 0x8, R180, 0x78, !PT ;  /* 0x00000008a7007812 */ /* 0x000fe200078e78b4 */
[----:B------:R-:W-:Y:S01]  /*e4b0*/  IMAD.MOV.U32 R210, RZ, RZ, 0x20 ;  /* 0x00000020ffd27424 */ /* 0x000fe200078e00ff */
[----:B------:R-:W-:Y:S01]  /*e4c0*/  LOP3.LUT R212, R5, 0x7c00, R212, 0xf8, !PT ;  /* 0x00007c0005d47812 */ /* 0x000fe200078ef8d4 */
[----:B------:R-:W-:Y:S01]  /*e4d0*/  VIADD R218, R221, 0x8 ;  /* 0x00000008ddda7836 */ /* 0x000fe20000000000 */
[----:B------:R-:W-:Y:S01]  /*e4e0*/  LOP3.LUT R5, R167, 0x8, R2, 0x78, !PT ;  /* 0x00000008a7057812 */ /* 0x000fe200078e7802 */
[----:B------:R-:W-:Y:S01]  /*e4f0*/  IMAD R215, R0, 0x2, R215 ;  /* 0x0000000200d77824 */ /* 0x000fe200078e02d7 */
[----:B------:R-:W-:Y:S01]  /*e500*/  LOP3.LUT P0, RZ, R180, 0x4, RZ, 0xc0, !PT ;  /* 0x00000004b4ff7812 */ /* 0x000fe2000780c0ff */
[----:B------:R-:W-:Y:S01]  /*e510*/  IMAD.MOV.U32 R2, RZ, RZ, R3 ;  /* 0x000000ffff027224 */ /* 0x000fe200078e0003 */
[----:B------:R-:W-:Y:S01]  /*e520*/  LOP3.LUT R212, R212, R5, RZ, 0xfc, !PT ;  /* 0x00000005d4d47212 */ /* 0x000fe200078efcff */
[----:B------:R-:W-:Y:S01]  /*e530*/  IMAD.MOV.U32 R0, RZ, RZ, R164 ;  /* 0x000000ffff007224 */ /* 0x000fe200078e00a4 */
[----:B------:R-:W-:Y:S01]  /*e540*/  SEL R211, R165, 0xffffffc0, !P0 ;  /* 0xffffffc0a5d37807 */ /* 0x000fe20004000000 */
[----:B------:R-:W-:Y:S01]  /*e550*/  UMOV UR12, 0x400 ;  /* 0x00000400000c7882 */ /* 0x000fe20000000000 */
[----:B------:R-:W-:Y:S01]  /*e560*/  IADD3 R215, PT, PT, R215, UR5, RZ ;  /* 0x00000005d7d77c10 */ /* 0x000fe2000fffe0ff */
[----:B------:R-:W4:Y:S01]  /*e570*/  LDCU UR4, c[0x0][0x45c] ;  /* 0x00008b80ff0477ac */ /* 0x000f220008000800 */
[----:B------:R-:W-:-:S02]  /*e580*/  LEA R212, R212, UR5, 0x1 ;  /* 0x00000005d4d47c11 */ /* 0x000fc4000f8e08ff */
[----:B------:R-:W-:Y:S01]  /*e590*/  SEL R210, R210, 0xffffffe0, !P2 ;  /* 0xffffffe0d2d27807 */ /* 0x000fe20005000000 */
[C-C-:B------:R-:W-:Y:S01]  /*e5a0*/  IMAD.IADD R214, R215.reuse, 0x1, R211.reuse ;  /* 0x00000001d7d67824 */ /* 0x140fe200078e02d3 */
[----:B---3--:R-:W-:Y:S01]  /*e5b0*/  USHF.L.U64.HI UR10, UR6, 0x5, UR7 ;  /* 0x00000005060a7899 */ /* 0x008fe20008010207 */
[----:B------:R-:W-:Y:S01]  /*e5c0*/  IMAD.IADD R211, R212, 0x1, R211 ;  /* 0x00000001d4d37824 */ /* 0x000fe200078e02d3 */
[C---:B------:R-:W-:Y:S01]  /*e5d0*/  IADD3 R208, PT, PT, R210.reuse, R212, RZ ;  /* 0x000000d4d2d07210 */ /* 0x040fe20007ffe0ff */
[----:B------:R-:W-:Y:S01]  /*e5e0*/  IMAD.IADD R209, R215, 0x1, R210 ;  /* 0x00000001d7d17824 */ /* 0x000fe200078e02d2 */
[----:B------:R-:W-:Y:S01]  /*e5f0*/  USHF.L.U32 UR25, UR6, 0x5, URZ ;  /* 0x0000000506197899 */ /* 0x000fe200080006ff */
[C---:B------:R-:W-:Y:S01]  /*e600*/  IMAD.IADD R213, R210.reuse, 0x1, R214 ;  /* 0x00000001d2d57824 */ /* 0x040fe200078e02d6 */
[----:B------:R-:W3:Y:S01]  /*e610*/  LDCU.64 UR6, c[0x0][0x3c0] ;  /* 0x00007800ff0677ac */ /* 0x000ee20008000a00 */
[----:B------:R-:W-:Y:S01]  /*e620*/  IMAD.IADD R210, R210, 0x1, R211 ;  /* 0x00000001d2d27824 */ /* 0x000fe200078e02d3 */
[----:B-1----:R-:W-:Y:S01]  /*e630*/  ULEA UR5, UR11, UR12, 0x18 ;  /* 0x0000000c0b057291 */ /* 0x002fe2000f8ec0ff */
[----:B------:R-:W-:Y:S11]  /*e640*/  BRA `(.L_x_1995) ;  /* 0x0000000000647947 */ /* 0x000ff60003800000 */
.L_x_1997:
        /* <DEDUP_REMOVED lines=25> */
.L_x_1995:
        /* <DEDUP_REMOVED lines=11> */
[----:B------:R-:W-:Y:S01]  /*e890*/  UISETP.GT.AND UP0, UPT, UR16, UR14, UPT ;  /* 0x0000000e1000728c */ /* 0x000fe2000bf04270 */
[-C--:B------:R-:W-:Y:S03]  /*e8a0*/  LEA.HI.X R207, R202, R222.reuse, R201, 0x7, P1 ;  /* 0x000000decacf7211 */ /* 0x080fe600008f3cc9 */
        /* <DEDUP_REMOVED lines=15> */
[----:B------:R-:W3:Y:S06]  /*e9a0*/  LDSM.16.M88.4 R168, [R215+0x10000] ;  /* 0x01000000d7a8783b */ /* 0x000eec0000000200 */
[----:B------:R-:W5:Y:S06]  /*e9b0*/  LDSM.16.M88.4 R172, [R215+0x10800] ;  /* 0x01080000d7ac783b */ /* 0x000f6c0000000200 */
[----:B------:R-:W2:Y:S06]  /*e9c0*/  LDSM.16.M88.4 R176, [R215+0x11000] ;  /* 0x01100000d7b0783b */ /* 0x000eac0000000200 */
[----:B------:R-:W0:Y:S06]  /*e9d0*/  LDGDEPBAR ;  /* 0x00000000000079af */ /* 0x000e2c0000000000 */
[----:B------:R-:W4:Y:S06]  /*e9e0*/  LDSM.16.M88.4 R180, [R215+0x11800] ;  /* 0x01180000d7b4783b */ /* 0x000f2c0000000200 */
[----:B------:R-:W-:Y:S06]  /*e9f0*/  LDSM.16.M88.4 R184, [R208] ;  /* 0x00000000d0b8783b */ /* 0x000fec0000000200 */
[----:B------:R-:W4:Y:S01]  /*ea00*/  LDSM.16.M88.4 R188, [R209+0x10000] ;  /* 0x01000000d1bc783b */ /* 0x000f220000000200 */
[C---:B---3--:R-:W-:Y:S05]  /*ea10*/  HMMA.16816.F32 R4, R164.reuse, R168, RZ ;  /* 0x000000a8a404723c */ /* 0x048fea00000018ff */
[----:B------:R-:W3:Y:S06]  /*ea20*/  LDSM.16.M88.4 R192, [R209+0x10800] ;  /* 0x01080000d1c0783b */ /* 0x000eec0000000200 */
[----:B------:R-:W-:Y:S01]  /*ea30*/  LDSM.16.M88.4 R196, [R209+0x11800] ;  /* 0x01180000d1c4783b */ /* 0x000fe20000000200 */
[C---:B------:R-:W-:Y:S05]  /*ea40*/  HMMA.16816.F32 R8, R164.reuse, R170, RZ ;  /* 0x000000aaa408723c */ /* 0x040fea00000018ff */
[----:B------:R-:W3:Y:S03]  /*ea50*/  LDSM.16.M88.4 R168, [R209+0x11000] ;  /* 0x01100000d1a8783b */ /* 0x000ee60000000200 */
[C---:B-----5:R-:W-:Y:S03]  /*ea60*/  HMMA.16816.F32 R12, R164.reuse, R172, RZ ;  /* 0x000000aca40c723c */ /* 0x060fe600000018ff */
[----:B------:R-:W-:Y:S05]  /*ea70*/  LDSM.16.M88.4 R200, [R209+0x12000] ;  /* 0x01200000d1c8783b */ /* 0x000fea0000000200 */
[C---:B------:R-:W-:Y:S01]  /*ea80*/  HMMA.16816.F32 R16, R164.reuse, R174, RZ ;  /* 0x000000aea410723c */ /* 0x040fe200000018ff */
[----:B------:R-:W-:Y:S06]  /*ea90*/  LDSM.16.M88.4 R172, [R214+0x10000] ;  /* 0x01000000d6ac783b */ /* 0x000fec0000000200 */
[----:B-1----:R-:W-:Y:S01]  /*eaa0*/  LDSM.16.M88.4 R204, [R213+0x16000] ;  /* 0x01600000d5cc783b */ /* 0x002fe20000000200 */
[C---:B--2---:R-:W-:Y:S08]  /*eab0*/  HMMA.16816.F32 R20, R164.reuse, R176, RZ ;  /* 0x000000b0a414723c */ /* 0x044ff000000018ff */
[C---:B------:R-:W-:Y:S01]  /*eac0*/  HMMA.16816.F32 R24, R164.reuse, R178, RZ ;  /* 0x000000b2a418723c */ /* 0x040fe200000018ff */
[----:B------:R-:W-:Y:S07]  /*ead0*/  LDSM.16.M88.4 R176, [R214+0x10800] ;  /* 0x01080000d6b0783b */ /* 0x000fee0000000200 */
[C---:B----4-:R-:W-:Y:S08]  /*eae0*/  HMMA.16816.F32 R28, R164.reuse, R180, RZ ;  /* 0x000000b4a41c723c */ /* 0x050ff000000018ff */
[----:B------:R-:W-:Y:S01]  /*eaf0*/  HMMA.16816.F32 R32, R164, R182, RZ ;  /* 0x000000b6a420723c */ /* 0x000fe200000018ff */
[----:B------:R-:W1:Y:S06]  /*eb00*/  LDSM.16.M88.4 R164, [R211] ;  /* 0x00000000d3a4783b */ /* 0x000e6c0000000200 */
[----:B------:R-:W2:Y:S01]  /*eb10*/  LDSM.16.M88.4 R180, [R214+0x11000] ;  /* 0x01100000d6b4783b */ /* 0x000ea20000000200 */
[C---:B------:R-:W-:Y:S08]  /*eb20*/  HMMA.16816.F32 R4, R184.reuse, R188, R4 ;  /* 0x000000bcb804723c */ /* 0x040ff00000001804 */
[C---:B------:R-:W-:Y:S01]  /*eb30*/  HMMA.16816.F32 R8, R184.reuse, R190, R8 ;  /* 0x000000beb808723c */ /* 0x040fe20000001808 */
[----:B------:R-:W-:Y:S07]  /*eb40*/  LDSM.16.M88.4 R188, [R210] ;  /* 0x00000000d2bc783b */ /* 0x000fee0000000200 */
[C---:B---3--:R-:W-:Y:S08]  /*eb50*/  HMMA.16816.F32 R12, R184.reuse, R192, R12 ;  /* 0x000000c0b80c723c */ /* 0x048ff0000000180c */
[C---:B------:R-:W-:Y:S01]  /*eb60*/  HMMA.16816.F32 R16, R184.reuse, R194, R16 ;  /* 0x000000c2b810723c */ /* 0x040fe20000001810 */
[----:B------:R-:W-:Y:S07]  /*eb70*/  LDSM.16.M88.4 R192, [R213+0x10000] ;  /* 0x01000000d5c0783b */ /* 0x000fee0000000200 */
[C---:B------:R-:W-:Y:S08]  /*eb80*/  HMMA.16816.F32 R20, R184.reuse, R168, R20 ;  /* 0x000000a8b814723c */ /* 0x040ff00000001814 */
        /* <DEDUP_REMOVED lines=17> */
[----:B------:R-:W2:Y:S06]  /*eca0*/  LDSM.16.M88.4 R164, [R213+0x11800] ;  /* 0x01180000d5a4783b */ /* 0x000eac0000000200 */
[----:B------:R-:W3:Y:S01]  /*ecb0*/  LDSM.16.M88.4 R168, [R212+0x4000] ;  /* 0x00400000d4a8783b */ /* 0x000ee20000000200 */
        /* <DEDUP_REMOVED lines=11> */
[----:B------:R-:W2:Y:S06]  /*ed70*/  LDSM.16.M88.4 R164, [R209+0x13000] ;  /* 0x01300000d1a4783b */ /* 0x000eac0000000200 */
[----:B------:R-:W2:Y:S01]  /*ed80*/  LDSM.16.M88.4 R188, [R209+0x13800] ;  /* 0x01380000d1bc783b */ /* 0x000ea20000000200 */
        /* <DEDUP_REMOVED lines=9> */
[C---:B----4-:R-:W-:Y:S08]  /*ee20*/  HMMA.16816.F32 R28, R168.reuse, R184, R28 ;  /* 0x000000b8a81c723c */ /* 0x050ff0000000181c */
[----:B------:R-:W-:Y:S01]  /*ee30*/  HMMA.16816.F32 R32, R168, R186, R32 ;  /* 0x000000baa820723c */ /* 0x000fe20000001820 */
[----:B------:R-:W4:Y:S06]  /*ee40*/  LDSM.16.M88.4 R168, [R214+0x12800] ;  /* 0x01280000d6a8783b */ /* 0x000f2c0000000200 */
[----:B------:R-:W5:Y:S01]  /*ee50*/  LDSM.16.M88.4 R184, [R214+0x13000] ;  /* 0x01300000d6b8783b */ /* 0x000f620000000200 */
        /* <DEDUP_REMOVED lines=9> */
[C---:B------:R-:W-:Y:S08]  /*eef0*/  HMMA.16816.F32 R28, R196.reuse, R188, R28 ;  /* 0x000000bcc41c723c */ /* 0x040ff0000000181c */
[----:B------:R-:W-:Y:S01]  /*ef00*/  HMMA.16816.F32 R32, R196, R190, R32 ;  /* 0x000000bec420723c */ /* 0x000fe20000001820 */
[----:B------:R-:W2:Y:S06]  /*ef10*/  LDSM.16.M88.4 R188, [R213+0x12000] ;  /* 0x01200000d5bc783b */ /* 0x000eac0000000200 */
[----:B------:R-:W2:Y:S01]  /*ef20*/  LDSM.16.M88.4 R196, [R213+0x13000] ;  /* 0x01300000d5c4783b */ /* 0x000ea20000000200 */
        /* <DEDUP_REMOVED lines=11> */
[----:B------:R-:W1:Y:S06]  /*efe0*/  LDSM.16.M88.4 R164, [R215+0x15000] ;  /* 0x01500000d7a4783b */ /* 0x000e6c0000000200 */
[----:B------:R-:W5:Y:S01]  /*eff0*/  LDSM.16.M88.4 R176, [R215+0x15800] ;  /* 0x01580000d7b0783b */ /* 0x000f620000000200 */
        /* <DEDUP_REMOVED lines=11> */
[----:B------:R-:W3:Y:S06]  /*f0b0*/  LDSM.16.M88.4 R168, [R209+0x14800] ;  /* 0x01480000d1a8783b */ /* 0x000eec0000000200 */
[----:B------:R-:W3:Y:S01]  /*f0c0*/  LDSM.16.M88.4 R172, [R209+0x15000] ;  /* 0x01500000d1ac783b */ /* 0x000ee20000000200 */
        /* <DEDUP_REMOVED lines=9> */
[C---:B-----5:R-:W-:Y:S08]  /*f160*/  HMMA.16816.F32 R28, R180.reuse, R176, R28 ;  /* 0x000000b0b41c723c */ /* 0x060ff0000000181c */
[----:B------:R-:W-:Y:S01]  /*f170*/  HMMA.16816.F32 R32, R180, R178, R32 ;  /* 0x000000b2b420723c */ /* 0x000fe20000001820 */
[----:B------:R-:W1:Y:S06]  /*f180*/  LDSM.16.M88.4 R176, [R214+0x14000] ;  /* 0x01400000d6b0783b */ /* 0x000e6c0000000200 */
[----:B------:R-:W-:Y:S01]  /*f190*/  LDSM.16.M88.4 R180, [R214+0x15800] ;  /* 0x01580000d6b4783b */ /* 0x000fe20000000200 */
        /* <DEDUP_REMOVED lines=9> */
[C---:B----4-:R-:W-:Y:S08]  /*f230*/  HMMA.16816.F32 R28, R188.reuse, R184, R28 ;  /* 0x000000b8bc1c723c */ /* 0x050ff0000000181c */
[----:B------:R-:W-:Y:S01]  /*f240*/  HMMA.16816.F32 R32, R188, R186, R32 ;  /* 0x000000babc20723c */ /* 0x000fe20000001820 */
[----:B------:R-:W-:Y:S06]  /*f250*/  LDSM.16.M88.4 R184, [R210+0x8000] ;  /* 0x00800000d2b8783b */ /* 0x000fec0000000200 */
[----:B------:R-:W4:Y:S01]  /*f260*/  LDSM.16.M88.4 R188, [R213+0x14000] ;  /* 0x01400000d5bc783b */ /* 0x000f220000000200 */
        /* <DEDUP_REMOVED lines=9> */
[C---:B------:R-:W-:Y:S08]  /*f300*/  HMMA.16816.F32 R28, R164.reuse, R180, R28 ;  /* 0x000000b4a41c723c */ /* 0x040ff0000000181c */
[----:B------:R-:W-:Y:S01]  /*f310*/  HMMA.16816.F32 R32, R164, R182, R32 ;  /* 0x000000b6a420723c */ /* 0x000fe20000001820 */
[----:B------:R-:W3:Y:S06]  /*f320*/  LDSM.16.M88.4 R164, [R213+0x15800] ;  /* 0x01580000d5a4783b */ /* 0x000eec0000000200 */
[----:B------:R-:W5:Y:S01]  /*f330*/  LDSM.16.M88.4 R180, [R215+0x16000] ;  /* 0x01600000d7b4783b */ /* 0x000f620000000200 */
        /* <DEDUP_REMOVED lines=11> */
[----:B------:R-:W3:Y:S06]  /*f3f0*/  LDSM.16.M88.4 R164, [R209+0x16800] ;  /* 0x01680000d1a4783b */ /* 0x000eec0000000200 */
[----:B------:R-:W-:Y:S01]  /*f400*/  LDSM.16.M88.4 R184, [R209+0x17800] ;  /* 0x01780000d1b8783b */ /* 0x000fe20000000200 */
[C---:B-----5:R-:W-:Y:S08]  /*f410*/  HMMA.16816.F32 R4, R172.reuse, R180, R4 ;  /* 0x000000b4ac04723c */ /* 0x060ff00000001804 */
[C---:B------:R-:W-:Y:S01]  /*f420*/  HMMA.16816.F32 R8, R172.reuse, R182, R8 ;  /* 0x000000b6ac08723c */ /* 0x040fe20000001808 */
[----:B------:R-:W4:Y:S07]  /*f430*/  LDSM.16.M88.4 R180, [R209+0x17000] ;  /* 0x01700000d1b4783b */ /* 0x000f2e0000000200 */
        /* <DEDUP_REMOVED lines=8> */
[----:B------:R-:W1:Y:S06]  /*f4c0*/  LDSM.16.M88.4 R172, [R214+0x16800] ;  /* 0x01680000d6ac783b */ /* 0x000e6c0000000200 */
[----:B------:R-:W1:Y:S01]  /*f4d0*/  LDSM.16.M88.4 R176, [R214+0x17000] ;  /* 0x01700000d6b0783b */ /* 0x000e620000000200 */
[C---:B--2---:R-:W-:Y:S08]  /*f4e0*/  HMMA.16816.F32 R4, R168.reuse, R188, R4 ;  /* 0x000000bca804723c */ /* 0x044ff00000001804 */
[C---:B------:R-:W-:Y:S01]  /*f4f0*/  HMMA.16816.F32 R8, R168.reuse, R190, R8 ;  /* 0x000000bea808723c */ /* 0x040fe20000001808 */
[----:B------:R-:W2:Y:S07]  /*f500*/  LDSM.16.M88.4 R188, [R210+0xc000] ;  /* 0x00c00000d2bc783b */ /* 0x000eae0000000200 */
[C---:B---3--:R-:W-:Y:S08]  /*f510*/  HMMA.16816.F32 R12, R168.reuse, R164, R12 ;  /* 0x000000a4a80c723c */ /* 0x048ff0000000180c */
[C---:B------:R-:W-:Y:S01]  /*f520*/  HMMA.16816.F32 R16, R168.reuse, R166, R16 ;  /* 0x000000a6a810723c */ /* 0x040fe20000001810 */
[----:B------:R-:W3:Y:S07]  /*f530*/  LDSM.16.M88.4 R164, [R213+0x16800] ;  /* 0x01680000d5a4783b */ /* 0x000eee0000000200 */
[C---:B----4-:R-:W-:Y:S03]  /*f540*/  HMMA.16816.F32 R20, R168.reuse, R180, R20 ;  /* 0x000000b4a814723c */ /* 0x050fe60000001814 */
[----:B------:R-:W-:Y:S05]  /*f550*/  IMAD.MOV.U32 R180, RZ, RZ, R217 ;  /* 0x000000ffffb47224 */ /* 0x000fea00078e00d9 */
[C---:B------:R-:W-:Y:S08]  /*f560*/  HMMA.16816.F32 R24, R168.reuse, R182, R24 ;  /* 0x000000b6a818723c */ /* 0x040ff00000001818 */
[C---:B------:R-:W-:Y:S08]  /*f570*/  HMMA.16816.F32 R28, R168.reuse, R184, R28 ;  /* 0x000000b8a81c723c */ /* 0x040ff0000000181c */
[----:B------:R-:W-:Y:S01]  /*f580*/  HMMA.16816.F32 R32, R168, R186, R32 ;  /* 0x000000baa820723c */ /* 0x000fe20000001820 */
[----:B------:R-:W4:Y:S07]  /*f590*/  LDSM.16.M88.4 R168, [R213+0x17000] ;  /* 0x01700000d5a8783b */ /* 0x000f2e0000000200 */
[C---:B-----5:R-:W-:Y:S08]  /*f5a0*/  HMMA.16816.F32 R4, R192.reuse, R196, R4 ;  /* 0x000000c4c004723c */ /* 0x060ff00000001804 */
[C---:B------:R-:W-:Y:S08]  /*f5b0*/  HMMA.16816.F32 R8, R192.reuse, R198, R8 ;  /* 0x000000c6c008723c */ /* 0x040ff00000001808 */
[C---:B-1----:R-:W-:Y:S08]  /*f5c0*/  HMMA.16816.F32 R12, R192.reuse, R172, R12 ;  /* 0x000000acc00c723c */ /* 0x042ff0000000180c */
[C---:B------:R-:W-:Y:S01]  /*f5d0*/  HMMA.16816.F32 R16, R192.reuse, R174, R16 ;  /* 0x000000aec010723c */ /* 0x040fe20000001810 */
[----:B------:R-:W1:Y:S01]  /*f5e0*/  LDSM.16.M88.4 R172, [R213+0x17800] ;  /* 0x01780000d5ac783b */ /* 0x000e620000000200 */
[----:B------:R-:W-:Y:S04]  /*f5f0*/  DEPBAR.LE SB0, 0x0 ;  /* 0x000080000000791a */ /* 0x000fe80000000000 */
[----:B------:R-:W-:Y:S02]  /*f600*/  BAR.SYNC.DEFER_BLOCKING 0x0 ;  /* 0x0000000000007b1d */ /* 0x000fe40000010000 */
[C---:B------:R-:W-:Y:S08]  /*f610*/  HMMA.16816.F32 R20, R192.reuse, R176, R20 ;  /* 0x000000b0c014723c */ /* 0x040ff00000001814 */
[C---:B------:R-:W-:Y:S08]  /*f620*/  HMMA.16816.F32 R24, R192.reuse, R178, R24 ;  /* 0x000000b2c018723c */ /* 0x040ff00000001818 */
[C---:B------:R-:W-:Y:S03]  /*f630*/  HMMA.16816.F32 R28, R192.reuse, R200, R28 ;  /* 0x000000c8c01c723c */ /* 0x040fe6000000181c */
[----:B------:R-:W-:Y:S05]  /*f640*/  IMAD.SHL.U32 R200, R180, 0x2, RZ ;  /* 0x00000002b4c87824 */ /* 0x000fea00078e00ff */
[----:B------:R-:W-:Y:S01]  /*f650*/  LOP3.LUT R201, R200, 0x6, RZ, 0xc0, !PT ;  /* 0x00000006c8c97812 */ /* 0x000fe200078ec0ff */
[----:B------:R-:W-:Y:S01]  /*f660*/  HMMA.16816.F32 R32, R192, R202, R32 ;  /* 0x000000cac020723c */ /* 0x000fe20000001820 */
[----:B------:R-:W-:Y:S04]  /*f670*/  IMAD.U32 R202, RZ, RZ, UR16 ;  /* 0x00000010ffca7e24 */ /* 0x000fe8000f8e00ff */
[----:B------:R-:W-:Y:S03]  /*f680*/  IMAD R3, R202, 0x40, R201 ;  /* 0x00000040ca037824 */ /* 0x000fe600078e02c9 */
[C---:B--2---:R-:W-:Y:S05]  /*f690*/  HMMA.16816.F32 R4, R188.reuse, R204, R4 ;  /* 0x000000ccbc04723c */ /* 0x044fea0000001804 */
[CC--:B------:R-:W-:Y:S01]  /*f6a0*/  ISETP.GT.AND P1, PT, R218.reuse, R3.reuse, PT ;  /* 0x00000003da00720c */ /* 0x0c0fe20003f24270 */
[----:B------:R-:W-:Y:S01]  /*f6b0*/  VIADD R202, R3, 0x1 ;  /* 0x0000000103ca7836 */ /* 0x000fe20000000000 */
[C---:B------:R-:W-:Y:S01]  /*f6c0*/  ISETP.GT.AND P4, PT, R221.reuse, R3, PT ;  /* 0x00000003dd00720c */ /* 0x040fe20003f84270 */
[C---:B------:R-:W-:Y:S03]  /*f6d0*/  HMMA.16816.F32 R8, R188.reuse, R206, R8 ;  /* 0x000000cebc08723c */ /* 0x040fe60000001808 */
[-C--:B------:R-:W-:Y:S01]  /*f6e0*/  ISETP.GT.AND P3, PT, R221, R202.reuse, PT ;  /* 0x000000cadd00720c */ /* 0x080fe20003f64270 */
[C---:B------:R-:W-:Y:S01]  /*f6f0*/  VIADD R203, R3.reuse, 0x8 ;  /* 0x0000000803cb7836 */ /* 0x040fe20000000000 */
[----:B------:R-:W-:Y:S01]  /*f700*/  ISETP.GT.AND P0, PT, R218, R202, PT ;  /* 0x000000cada00720c */ /* 0x000fe20003f04270 */
[C---:B------:R-:W-:Y:S01]  /*f710*/  VIADD R243, R3.reuse, 0x11 ;  /* 0x0000001103f37836 */ /* 0x040fe20000000000 */
[C---:B------:R-:W-:Y:S01]  /*f720*/  ISETP.GE.AND P5, PT, R202.reuse, R220, PT ;  /* 0x000000dcca00720c */ /* 0x040fe20003fa6270 */
[C---:B---3--:R-:W-:Y:S03]  /*f730*/  HMMA.16816.F32 R12, R188.reuse, R164, R12 ;  /* 0x000000a4bc0c723c */ /* 0x048fe6000000180c */
[----:B------:R-:W-:Y:S01]  /*f740*/  ISETP.GE.AND P2, PT, R202, R219, PT ;  /* 0x000000dbca00720c */ /* 0x000fe20003f46270 */
[----:B------:R-:W-:Y:S01]  /*f750*/  VIADD R202, R3, 0x9 ;  /* 0x0000000903ca7836 */ /* 0x000fe20000000000 */
[----:B------:R-:W-:Y:S01]  /*f760*/  FSEL R207, R7, -INF , !P0 ;  /* 0xff80000007cf7808 */ /* 0x000fe20004000000 */
[----:B------:R-:W-:Y:S01]  /*f770*/  VIADD R248, R3, 0x10 ;  /* 0x0000001003f87836 */ /* 0x000fe20000000000 */
[----:B------:R-:W-:Y:S01]  /*f780*/  FSEL R205, R5, -INF , !P3 ;  /* 0xff80000005cd7808 */ /* 0x000fe20005800000 */
[C---:B------:R-:W-:Y:S03]  /*f790*/  HMMA.16816.F32 R16, R188.reuse, R166, R16 ;  /* 0x000000a6bc10723c */ /* 0x040fe60000001810 */
[-C--:B------:R-:W-:Y:S01]  /*f7a0*/  ISETP.GT.AND P0, PT, R218, R202.reuse, PT ;  /* 0x000000cada00720c */ /* 0x080fe20003f04270 */
[C---:B------:R-:W-:Y:S01]  /*f7b0*/  VIADD R242, R3.reuse, 0x19 ;  /* 0x0000001903f27836 */ /* 0x040fe20000000000 */
[----:B------:R-:W-:Y:S01]  /*f7c0*/  FSEL R206, R6, -INF , !P1 ;  /* 0xff80000006ce7808 */ /* 0x000fe20004800000 */
[----:B------:R-:W-:Y:S01]  /*f7d0*/  VIADD R241, R3, 0x18 ;  /* 0x0000001803f17836 */ /* 0x000fe20000000000 */
[----:B------:R-:W-:Y:S01]  /*f7e0*/  ISETP.GT.AND P3, PT, R221, R202, PT ;  /* 0x000000cadd00720c */ /* 0x000fe20003f64270 */
[C---:B----4-:R-:W-:Y:S03]  /*f7f0*/  HMMA.16816.F32 R20, R188.reuse, R168, R20 ;  /* 0x000000a8bc14723c */ /* 0x050fe60000001814 */
[-C--:B------:R-:W-:Y:S01]  /*f800*/  ISETP.GT.AND P1, PT, R218, R203.reuse, PT ;  /* 0x000000cbda00720c */ /* 0x080fe20003f24270 */
[C---:B------:R-:W-:Y:S01]  /*f810*/  VIADD R199, R3.reuse, 0x21 ;  /* 0x0000002103c77836 */ /* 0x040fe20000000000 */
[----:B------:R-:W-:Y:S01]  /*f820*/  FSEL R204, R4, -INF , !P4 ;  /* 0xff80000004cc7808 */ /* 0x000fe20006000000 */
[----:B------:R-:W-:Y:S01]  /*f830*/  VIADD R177, R3, 0x20 ;  /* 0x0000002003b17836 */ /* 0x000fe20000000000 */
[----:B------:R-:W-:Y:S01]  /*f840*/  FSEL R240, R11, -INF , !P0 ;  /* 0xff8000000bf07808 */ /* 0x000fe20004000000 */
[C---:B------:R-:W-:Y:S03]  /*f850*/  HMMA.16816.F32 R24, R188.reuse, R170, R24 ;  /* 0x000000aabc18723c */ /* 0x040fe60000001818 */
[----:B------:R-:W-:Y:S01]  /*f860*/  ISETP.GT.AND P4, PT, R221, R203, PT ;  /* 0x000000cbdd00720c */ /* 0x000fe20003f84270 */
[----:B------:R-:W-:Y:S01]  /*f870*/  VIADD R195, R3, 0x29 ;  /* 0x0000002903c37836 */ /* 0x000fe20000000000 */
[----:B------:R-:W-:Y:S01]  /*f880*/  FSEL R238, R9, -INF , !P3 ;  /* 0xff80000009ee7808 */ /* 0x000fe20005800000 */
[C---:B------:R-:W-:Y:S01]  /*f890*/  VIADD R197, R3.reuse, 0x28 ;  /* 0x0000002803c57836 */ /* 0x040fe20000000000 */
[-C--:B------:R-:W-:Y:S01]  /*f8a0*/  ISETP.GT.AND P0, PT, R218, R243.reuse, PT ;  /* 0x000000f3da00720c */ /* 0x080fe20003f04270 */
[C---:B-1----:R-:W-:Y:S03]  /*f8b0*/  HMMA.16816.F32 R28, R188.reuse, R172, R28 ;  /* 0x000000acbc1c723c */ /* 0x042fe6000000181c */
[----:B------:R-:W-:Y:S01]  /*f8c0*/  FSEL R239, R10, -INF , !P1 ;  /* 0xff8000000aef7808 */ /* 0x000fe20004800000 */
[----:B------:R-:W-:Y:S01]  /*f8d0*/  VIADD R183, R3, 0x31 ;  /* 0x0000003103b77836 */ /* 0x000fe20000000000 */
[----:B------:R-:W-:Y:S01]  /*f8e0*/  ISETP.GT.AND P3, PT, R221, R243, PT ;  /* 0x000000f3dd00720c */ /* 0x000fe20003f64270 */
[C---:B------:R-:W-:Y:S01]  /*f8f0*/  VIADD R179, R3.reuse, 0x38 ;  /* 0x0000003803b37836 */ /* 0x040fe20000000000 */
[-C--:B------:R-:W-:Y:S01]  /*f900*/  ISETP.GT.AND P1, PT, R218, R248.reuse, PT ;  /* 0x000000f8da00720c */ /* 0x080fe20003f24270 */
[----:B------:R-:W-:Y:S03]  /*f910*/  HMMA.16816.F32 R32, R188, R174, R32 ;  /* 0x000000aebc20723c */ /* 0x000fe60000001820 */
[----:B------:R-:W-:Y:S01]  /*f920*/  FSEL R234, R8, -INF , !P4 ;  /* 0xff80000008ea7808 */ /* 0x000fe20006000000 */
[----:B------:R-:W-:Y:S01]  /*f930*/  VIADD R191, R3, 0x30 ;  /* 0x0000003003bf7836 */ /* 0x000fe20000000000 */
[----:B------:R-:W-:Y:S01]  /*f940*/  FSEL R244, R15, -INF , !P0 ;  /* 0xff8000000ff47808 */ /* 0x000fe20004000000 */
[----:B------:R-:W-:Y:S01]  /*f950*/  VIADD R178, R3, 0x39 ;  /* 0x0000003903b27836 */ /* 0x000fe20000000000 */
[----:B------:R-:W-:Y:S02]  /*f960*/  ISETP.GT.AND P4, PT, R221, R248, PT ;  /* 0x000000f8dd00720c */ /* 0x000fe40003f84270 */
[----:B------:R-:W-:Y:S02]  /*f970*/  FSEL R245, R13, -INF , !P3 ;  /* 0xff8000000df57808 */ /* 0x000fe40005800000 */
[-C--:B------:R-:W-:Y:S02]  /*f980*/  ISETP.GT.AND P0, PT, R218, R242.reuse, PT ;  /* 0x000000f2da00720c */ /* 0x080fe40003f04270 */
[----:B------:R-:W-:Y:S02]  /*f990*/  FSEL R246, R14, -INF , !P1 ;  /* 0xff8000000ef67808 */ /* 0x000fe40004800000 */
[----:B------:R-:W-:Y:S02]  /*f9a0*/  ISETP.GT.AND P3, PT, R221, R242, PT ;  /* 0x000000f2dd00720c */ /* 0x000fe40003f64270 */
[-C--:B------:R-:W-:Y:S02]  /*f9b0*/  ISETP.GT.AND P1, PT, R218, R241.reuse, PT ;  /* 0x000000f1da00720c */ /* 0x080fe40003f24270 */
[----:B------:R-:W-:Y:S02]  /*f9c0*/  FSEL R247, R12, -INF , !P4 ;  /* 0xff8000000cf77808 */ /* 0x000fe40006000000 */
[----:B------:R-:W-:Y:S02]  /*f9d0*/  FSEL R249, R19, -INF , !P0 ;  /* 0xff80000013f97808 */ /* 0x000fe40004000000 */
        /* <DEDUP_REMOVED lines=18> */
[C---:B------:R-:W-:Y:S02]  /*fb00*/  ISETP.GT.AND P0, PT, R221.reuse, R183, PT ;  /* 0x000000b7dd00720c */ /* 0x040fe40003f04270 */
        /* <DEDUP_REMOVED lines=10> */
[C---:B------:R-:W-:Y:S02]  /*fbb0*/  ISETP.GE.AND P6, PT, R3.reuse, R220, PT ;  /* 0x000000dc0300720c */ /* 0x040fe40003fc6270 */
[----:B------:R-:W-:Y:S02]  /*fbc0*/  ISETP.GE.AND P3, PT, R3, R219, PT ;  /* 0x000000db0300720c */ /* 0x000fe40003f66270 */
        /* <DEDUP_REMOVED lines=21> */
[CC--:B------:R-:W-:Y:S02]  /*fd20*/  ISETP.GE.AND P0, PT, R241.reuse, R220.reuse, PT ;  /* 0x000000dcf100720c */ /* 0x0c0fe40003f06270 */
[----:B------:R-:W-:Y:S02]  /*fd30*/  ISETP.GE.AND P1, PT, R241, R219, PT ;  /* 0x000000dbf100720c */ /* 0x000fe40003f26270 */
[----:B------:R-:W-:Y:S02]  /*fd40*/  FSEL R26, R240, -INF , !P6 ;  /* 0xff800000f01a7808 */ /* 0x000fe40007000000 */
        /* <DEDUP_REMOVED lines=8> */
[-C--:B------:R-:W-:Y:S02]  /*fdd0*/  ISETP.GE.AND P2, PT, R177, R220.reuse, PT ;  /* 0x000000dcb100720c */ /* 0x080fe40003f46270 */
[----:B------:R-:W-:Y:S02]  /*fde0*/  ISETP.GE.AND P4, PT, R199, R220, PT ;  /* 0x000000dcc700720c */ /* 0x000fe40003f86270 */
[----:B------:R-:W-:Y:S02]  /*fdf0*/  FSEL R248, R194, -INF , !P0 ;  /* 0xff800000c2f87808 */ /* 0x000fe40004000000 */
[----:B------:R-:W-:Y:S02]  /*fe00*/  FSEL R251, R251, -INF , !P6 ;  /* 0xff800000fbfb7808 */ /* 0x000fe40007000000 */
[----:B------:R-:W-:Y:S02]  /*fe10*/  FMNMX3.FTZ R202, R202, R241, R239, !PT ;  /* 0x000000f1caca7276 */ /* 0x000fe400078100ef */
[----:B------:R-:W-:Y:S02]  /*fe20*/  ISETP.GE.AND P0, PT, R199, R219, PT ;  /* 0x000000dbc700720c */ /* 0x000fe40003f06270 */
        /* <DEDUP_REMOVED lines=9> */
[----:B------:R-:W-:Y:S02]  /*fec0*/  ISETP.GE.AND P0, PT, R183, R220, PT ;  /* 0x000000dcb700720c */ /* 0x000fe40003f06270 */
[----:B------:R-:W-:Y:S02]  /*fed0*/  FMNMX3.FTZ R242, R203, R30, R26, !PT ;  /* 0x0000001ecbf27276 */ /* 0x000fe4000781001a */
[----:B------:R-:W-:Y:S02]  /*fee0*/  ISETP.GE.AND P4, PT, R191, R220, PT ;  /* 0x000000dcbf00720c */ /* 0x000fe40003f86270 */
[----:B------:R-:W-:Y:S02]  /*fef0*/  FSEL R249, R182, -INF , !P6 ;  /* 0xff800000b6f97808 */ /* 0x000fe40007000000 */
[----:B------:R-:W-:Y:S02]  /*ff00*/  FSEL R247, R181, -INF , !P5 ;  /* 0xff800000b5f77808 */ /* 0x000fe40006800000 */
[----:B------:R-:W-:Y:S02]  /*ff10*/  FMNMX3.FTZ R202, R202, R245, R243, !PT ;  /* 0x000000f5caca7276 */ /* 0x000fe400078100f3 */
[----:B------:R-:W-:Y:S02]  /*ff20*/  FSEL R205, R189, -INF , !P0 ;  /* 0xff800000bdcd7808 */ /* 0x000fe40004000000 */
[----:B------:R-:W-:Y:S02]  /*ff30*/  FMNMX3.FTZ R244, R242, R246, R234, !PT ;  /* 0x000000f6f2f47276 */ /* 0x000fe400078100ea */
[----:B------:R-:W-:Y:S02]  /*ff40*/  ISETP.GE.AND P3, PT, R177, R219, PT ;  /* 0x000000dbb100720c */ /* 0x000fe40003f66270 */
        /* <DEDUP_REMOVED lines=10> */
[----:B------:R-:W-:Y:S02]  /*fff0*/  FSEL R202, R193, -INF , !P0 ;  /* 0xff800000c1ca7808 */ /* 0x000fe40004000000 */
[----:B------:R-:W-:Y:S02]  /*10000*/  FMNMX3.FTZ R18, R242, R207, R205, !PT ;  /* 0x000000cff2127276 */ /* 0x000fe400078100cd */
[-C--:B------:R-:W-:Y:S02]  /*10010*/  ISETP.GE.AND P3, PT, R191, R219.reuse, PT ;  /* 0x000000dbbf00720c */ /* 0x080fe40003f66270 */
[-C--:B------:R-:W-:Y:S02]  /*10020*/  ISETP.GE.AND P6, PT, R183, R219.reuse, PT ;  /* 0x000000dbb700720c */ /* 0x080fe40003fc6270 */
[-C--:B------:R-:W-:Y:S02]  /*10030*/  ISETP.GE.AND P4, PT, R179, R219.reuse, PT ;  /* 0x000000dbb300720c */ /* 0x080fe40003f86270 */
[----:B------:R-:W-:Y:S02]  /*10040*/  ISETP.GE.AND P5, PT, R178, R219, PT ;  /* 0x000000dbb200720c */ /* 0x000fe40003fa6270 */
[----:B------:R-:W-:Y:S02]  /*10050*/  FSEL R244, R25, -INF , !P1 ;  /* 0xff80000019f47808 */ /* 0x000fe40004800000 */
[----:B------:R-:W-:Y:S02]  /*10060*/  FSEL R242, R27, -INF , !P2 ;  /* 0xff8000001bf27808 */ /* 0x000fe40005000000 */
[----:B------:R-:W-:Y:S02]  /*10070*/  FMNMX3.FTZ R21, R21, R240, R238, !PT ;  /* 0x000000f015157276 */ /* 0x000fe400078100ee */
[----:B------:R-:W-:Y:S01]  /*10080*/  FMNMX3.FTZ R18, R18, R203, R202, !PT ;  /* 0x000000cb12127276 */ /* 0x000fe200078100ca */
[----:B------:R-:W-:Y:S06]  /*10090*/  BRA.U.ANY UP0, `(.L_x_1997) ;  /* 0xffffffe5006c7547 */ /* 0x000fec000b93ffff */
.L_x_1996:
[----:B-1----:R-:W-:Y:S01]  /*100a0*/  SHFL.BFLY PT, R5, R18, 0x2, 0x1f ;  /* 0x0c401f0012057f89 */ /* 0x002fe200000e0000 */
[----:B------:R-:W-:Y:S01]  /*100b0*/  FSEL R194, R3, -INF , !P6 ;  /* 0xff80000003c27808 */ /* 0x000fe20007000000 */
[----:B------:R-:W-:Y:S01]  /*100c0*/  USHF.L.U32 UR29, UR16, 0x1, URZ ;  /* 0x00000001101d7899 */ /* 0x000fe200080006ff */
[----:B------:R-:W-:Y:S01]  /*100d0*/  FSEL R196, R29, -INF , !P3 ;  /* 0xff8000001dc47808 */ /* 0x000fe20005800000 */
[----:B------:R-:W-:Y:S01]  /*100e0*/  UIADD3 UR21, UPT, UPT, UR27, 0x32370b8f, URZ ;  /* 0x32370b8f1b157890 */ /* 0x000fe2000fffe0ff */
[----:B------:R-:W-:Y:S01]  /*100f0*/  FMNMX3.FTZ R3, R21, R244, R242, !PT ;  /* 0x000000f415037276 */ /* 0x000fe200078100f2 */
[----:B------:R-:W-:Y:S01]  /*10100*/  UIADD3 UR24, UPT, UPT, UR27, 0x76cf5d0a, URZ ;  /* 0x76cf5d0a1b187890 */ /* 0x000fe2000fffe0ff */
[----:B------:R-:W-:Y:S01]  /*10110*/  FSEL R166, R34, -INF , !P4 ;  /* 0xff80000022a67808 */ /* 0x000fe20006000000 */
[----:B------:R-:W-:Y:S01]  /*10120*/  UIADD3 UR12, UPT, UPT, UR27, -0x56f99767, URZ ;  /* 0xa90668991b0c7890 */ /* 0x000fe2000fffe0ff */
[----:B------:R-:W-:Y:S01]  /*10130*/  FSEL R165, R35, -INF , !P5 ;  /* 0xff80000023a57808 */ /* 0x000fe20006800000 */
[----:B------:R-:W-:Y:S01]  /*10140*/  UIADD3 UR20, UPT, UPT, UR27, -0x126145ec, URZ ;  /* 0xed9eba141b147890 */ /* 0x000fe2000fffe0ff */
[----:B------:R-:W-:Y:S01]  /*10150*/  FMNMX3.FTZ R3, R3, R196, R194, !PT ;  /* 0x000000c403037276 */ /* 0x000fe200078100c2 */
[----:B------:R-:W-:Y:S01]  /*10160*/  UIADD3 UR11, UPT, UPT, UR27, 0x646e171e, URZ ;  /* 0x646e171e1b0b7890 */ /* 0x000fe2000fffe0ff */
[C---:B------:R-:W-:Y:S01]  /*10170*/  SHF.L.U32 R186, R180.reuse, 0x3, RZ ;  /* 0x00000003b4ba7819 */ /* 0x040fe200000006ff */
[----:B------:R-:W-:Y:S01]  /*10180*/  UISETP.GT.AND UP0, UPT, UR16, UR14, UPT ;  /* 0x0000000e1000728c */ /* 0x000fe2000bf04270 */
[----:B------:R-:W-:Y:S01]  /*10190*/  FMNMX3.FTZ R6, R3, R166, R165, !PT ;  /* 0x000000a603067276 */ /* 0x000fe200078100a5 */
[----:B------:R-:W-:Y:S01]  /*101a0*/  UIADD3 UR16, UPT, UPT, UR16, -0x1, URZ ;  /* 0xffffffff10107890 */ /* 0x000fe2000fffe0ff */
[----:B------:R-:W-:Y:S02]  /*101b0*/  SHF.R.U32.HI R181, RZ, 0x1, R180 ;  /* 0x00000001ffb57819 */ /* 0x000fe400000116b4 */
[----:B------:R-:W-:Y:S01]  /*101c0*/  SHF.L.U32 R182, R180, 0x6, RZ ;  /* 0x00000006b4b67819 */ /* 0x000fe200000006ff */
[----:B------:R-:W1:Y:S01]  /*101d0*/  SHFL.BFLY PT, R3, R6, 0x2, 0x1f ;  /* 0x0c401f0006037f89 */ /* 0x000e6200000e0000 */
[----:B------:R-:W-:Y:S02]  /*101e0*/  LOP3.LUT R167, R186, 0x38, RZ, 0xc0, !PT ;  /* 0x00000038baa77812 */ /* 0x000fe400078ec0ff */
[----:B-1----:R-:W-:Y:S02]  /*101f0*/  FMNMX.FTZ R4, R6, R3, !PT ;  /* 0x0000000306047209 */ /* 0x002fe40007810000 */
[----:B------:R-:W-:Y:S02]  /*10200*/  FMNMX.FTZ R7, R18, R5, !PT ;  /* 0x0000000512077209 */ /* 0x000fe40007810000 */
[----:B------:R-:W-:Y:S01]  /*10210*/  MOV R5, UR29 ;  /* 0x0000001d00057c02 */ /* 0x000fe20008000f00 */
[----:B------:R-:W1:Y:S01]  /*10220*/  SHFL.BFLY PT, R3, R4, 0x1, 0x1f ;  /* 0x0c201f0004037f89 */ /* 0x000e6200000e0000 */
[----:B------:R-:W-:Y:S02]  /*10230*/  UIADD3 UR29, UPT, UPT, UR29, 0x1, URZ ;  /* 0x000000011d1d7890 */ /* 0x000fe4000fffe0ff */
[----:B------:R-:W-:Y:S05]  /*10240*/  LOP3.LUT R5, R5, UR27, R233, 0x96, !PT ;  /* 0x0000001b05057c12 */ /* 0x000fea000f8e96e9 */
[----:B------:R-:W2:Y:S01]  /*10250*/  SHFL.BFLY PT, R164, R7, 0x1, 0x1f ;  /* 0x0c201f0007a47f89 */ /* 0x000ea200000e0000 */
[----:B------:R-:W-:Y:S05]  /*10260*/  IMAD.WIDE.U32 R198, R5, -0x326172a9, RZ ;  /* 0xcd9e8d5705c67825 */ /* 0x000fea00078e00ff */
[----:B------:R-:W-:Y:S02]  /*10270*/  LOP3.LUT R174, R236, UR19, R199, 0x96, !PT ;  /* 0x00000013ecae7c12 */ /* 0x000fe4000f8e96c7 */
[----:B------:R-:W-:Y:S03]  /*10280*/  LOP3.LUT R198, R229, UR18, R198, 0x96, !PT ;  /* 0x00000012e5c67c12 */ /* 0x000fe6000f8e96c6 */
[----:B------:R-:W-:Y:S04]  /*10290*/  IMAD.WIDE.U32 R174, R174, -0x2daee0ad, RZ ;  /* 0xd2511f53aeae7825 */ /* 0x000fe800078e00ff */
[----:B------:R-:W-:Y:S01]  /*102a0*/  IMAD.WIDE.U32 R198, R198, -0x2daee0ad, RZ ;  /* 0xd2511f53c6c67825 */ /* 0x000fe200078e00ff */
[----:B------:R-:W-:Y:S02]  /*102b0*/  LOP3.LUT R5, R230, UR24, R175, 0x96, !PT ;  /* 0x00000018e6057c12 */ /* 0x000fe4000f8e96af */
[----:B-1----:R-:W-:Y:S02]  /*102c0*/  FMNMX.FTZ R3, R4, R3, !PT ;  /* 0x0000000304037209 */ /* 0x002fe40007810000 */
[----:B------:R-:W-:Y:S01]  /*102d0*/  LOP3.LUT R174, R174, UR21, R199, 0x96, !PT ;  /* 0x00000015aeae7c12 */ /* 0x000fe2000f8e96c7 */
[----:B------:R-:W-:Y:S01]  /*102e0*/  IMAD.WIDE.U32 R172, R5, -0x326172a9, RZ ;  /* 0xcd9e8d5705ac7825 */ /* 0x000fe200078e00ff */
[----:B--2---:R-:W-:Y:S02]  /*102f0*/  FMNMX.FTZ R164, R7, R164, !PT ;  /* 0x000000a407a47209 */ /* 0x004fe40007810000 */
[----:B------:R-:W-:Y:S01]  /*10300*/  LOP3.LUT R4, R181, 0x8, RZ, 0xc0, !PT ;  /* 0x00000008b5047812 */ /* 0x000fe200078ec0ff */
[----:B------:R-:W-:Y:S01]  /*10310*/  IMAD.WIDE.U32 R174, R174, -0x326172a9, RZ ;  /* 0xcd9e8d57aeae7825 */ /* 0x000fe200078e00ff */
[----:B------:R-:W-:Y:S02]  /*10320*/  LOP3.LUT R6, R228, UR17, R173, 0x96, !PT ;  /* 0x00000011e4067c12 */ /* 0x000fe4000f8e96ad */
[--C-:B------:R-:W-:Y:S01]  /*10330*/  LOP3.LUT R5, R167, 0x1c0, R182.reuse, 0xf8, !PT ;  /* 0x000001c0a7057812 */ /* 0x100fe200078ef8b6 */
[----:B------:R-:W-:Y:S01]  /*10340*/  FMUL.FTZ R178, R164, UR4 ;  /* 0x00000004a4b27c20 */ /* 0x000fe20008410000 */
[----:B------:R-:W-:Y:S01]  /*10350*/  LOP3.LUT R172, R172, UR13, R175, 0x96, !PT ;  /* 0x0000000dacac7c12 */ /* 0x000fe2000f8e96af */
[----:B------:R-:W-:Y:S01]  /*10360*/  IMAD.WIDE.U32 R6, R6, -0x2daee0ad, RZ ;  /* 0xd2511f5306067825 */ /* 0x000fe200078e00ff */
[----:B------:R-:W-:Y:S02]  /*10370*/  LOP3.LUT R5, R5, R4, RZ, 0x3c, !PT ;  /* 0x0000000405057212 */ /* 0x000fe400078e3cff */
[----:B------:R-:W1:Y:S01]  /*10380*/  LDC R4, c[0x0][0x4f8] ;  /* 0x00013e00ff047b82 */ /* 0x000e620000000800 */
[----:B------:R-:W-:Y:S01]  /*10390*/  IMAD.WIDE.U32 R172, R172, -0x2daee0ad, RZ ;  /* 0xd2511f53acac7825 */ /* 0x000fe200078e00ff */
[----:B------:R-:W-:Y:S02]  /*103a0*/  LOP3.LUT R198, R198, UR20, R7, 0x96, !PT ;  /* 0x00000014c6c67c12 */ /* 0x000fe4000f8e9607 */
[----:B------:R-:W-:Y:S01]  /*103b0*/  LOP3.LUT R182, R5, 0x200, R182, 0xf8, !PT ;  /* 0x0000020005b67812 */ /* 0x000fe200078ef8b6 */
[C---:B------:R-:W-:Y:S01]  /*103c0*/  FMUL.FTZ R177, R3.reuse, UR4 ;  /* 0x0000000403b17c20 */ /* 0x040fe20008410000 */
[----:B------:R-:W-:Y:S01]  /*103d0*/  LOP3.LUT R12, R6, UR12, R173, 0x96, !PT ;  /* 0x0000000c060c7c12 */ /* 0x000fe2000f8e96ad */
[----:B------:R-:W-:Y:S01]  /*103e0*/  IMAD.WIDE.U32 R198, R198, -0x326172a9, RZ ;  /* 0xcd9e8d57c6c67825 */ /* 0x000fe200078e00ff */
[----:B------:R-:W-:Y:S02]  /*103f0*/  LEA R182, R182, UR5, 0x1 ;  /* 0x00000005b6b67c11 */ /* 0x000fe4000f8e08ff */
[----:B------:R-:W-:Y:S01]  /*10400*/  FSETP.NEU.FTZ.AND P1, PT, R164, -INF , PT ;  /* 0xff800000a400780b */ /* 0x000fe20003f3d000 */
[----:B------:R-:W-:Y:S01]  /*10410*/  IMAD.WIDE.U32 R12, R12, -0x326172a9, RZ ;  /* 0xcd9e8d570c0c7825 */ /* 0x000fe200078e00ff */
[----:B------:R-:W-:Y:S02]  /*10420*/  FSETP.NEU.FTZ.AND P0, PT, R3, -INF , PT ;  /* 0xff8000000300780b */ /* 0x000fe40003f1d000 */
[----:B------:R-:W-:Y:S02]  /*10430*/  FSEL R178, R178, RZ, P1 ;  /* 0x000000ffb2b27208 */ /* 0x000fe40000800000 */
[----:B------:R-:W-:Y:S02]  /*10440*/  MOV R8, R12 ;  /* 0x0000000c00087202 */ /* 0x000fe40000000f00 */
[C---:B------:R-:W-:Y:S01]  /*10450*/  PRMT R7, R12.reuse, 0x7773, RZ ;  /* 0x000077730c077816 */ /* 0x040fe200000000ff */
[--C-:B------:R-:W-:Y:S01]  /*10460*/  FFMA.FTZ R189, R31, UR4, -R178.reuse ;  /* 0x000000041fbd7c23 */ /* 0x100fe200080108b2 */
[----:B------:R-:W-:Y:S01]  /*10470*/  PRMT R6, R12, 0x7772, RZ ;  /* 0x000077720c067816 */ /* 0x000fe200000000ff */
[--C-:B------:R-:W-:Y:S01]  /*10480*/  FFMA.FTZ R190, R33, UR4, -R178.reuse ;  /* 0x0000000421be7c23 */ /* 0x100fe200080108b2 */
[----:B------:R-:W-:Y:S01]  /*10490*/  LOP3.LUT R10, R8, 0xff, RZ, 0xc0, !PT ;  /* 0x000000ff080a7812 */ /* 0x000fe200078ec0ff */
[--C-:B------:R-:W-:Y:S01]  /*104a0*/  FFMA.FTZ R193, R19, UR4, -R178.reuse ;  /* 0x0000000413c17c23 */ /* 0x100fe200080108b2 */
[----:B------:R-:W-:Y:S01]  /*104b0*/  PRMT R11, R12, 0x7771, RZ ;  /* 0x000077710c0b7816 */ /* 0x000fe200000000ff */
[--C-:B------:R-:W-:Y:S01]  /*104c0*/  FFMA.FTZ R191, R17, UR4, -R178.reuse ;  /* 0x0000000411bf7c23 */ /* 0x100fe200080108b2 */
[----:B------:R-:W-:Y:S01]  /*104d0*/  LOP3.LUT R8, R198, UR8, R13, 0x96, !PT ;  /* 0x00000008c6087c12 */ /* 0x000fe2000f8e960d */
[----:B------:R-:W-:Y:S01]  /*104e0*/  MUFU.EX2 R190, R190 ;  /* 0x000000be00be7308 */ /* 0x000fe20000000800 */
[----:B------:R-:W-:Y:S01]  /*104f0*/  PRMT R6, R6, 0x5410, R7 ;  /* 0x0000541006067816 */ /* 0x000fe20000000007 */
[----:B------:R-:W2:Y:S01]  /*10500*/  LDSM.16.MT88.4 R12, [R182+0x18000] ;  /* 0x01800000b60c783b */ /* 0x000ea20000004200 */
[----:B------:R-:W-:Y:S01]  /*10510*/  FSEL R177, R177, RZ, P0 ;  /* 0x000000ffb1b17208 */ /* 0x000fe20000000000 */
[--C-:B------:R-:W-:Y:S01]  /*10520*/  FFMA.FTZ R198, R248, UR4, -R178.reuse ;  /* 0x00000004f8c67c23 */ /* 0x100fe200080108b2 */
[----:B------:R-:W-:Y:S01]  /*10530*/  FSEL R7, R164, RZ, P1 ;  /* 0x000000ffa4077208 */ /* 0x000fe20000800000 */
[----:B------:R-:W-:Y:S01]  /*10540*/  FFMA.FTZ R197, R251, UR4, -R178 ;  /* 0x00000004fbc57c23 */ /* 0x000fe200080108b2 */
[----:B------:R-:W-:Y:S01]  /*10550*/  FSEL R5, R3, RZ, P0 ;  /* 0x000000ff03057208 */ /* 0x000fe20000000000 */
[--C-:B------:R-:W-:Y:S01]  /*10560*/  FFMA.FTZ R188, R30, UR4, -R177.reuse ;  /* 0x000000041ebc7c23 */ /* 0x100fe200080108b1 */
[----:B------:R-:W-:Y:S01]  /*10570*/  R2P PR, R180, 0x6 ;  /* 0x00000006b4007804 */ /* 0x000fe20000000000 */
[--C-:B------:R-:W-:Y:S01]  /*10580*/  FFMA.FTZ R187, R26, UR4, -R177.reuse ;  /* 0x000000041abb7c23 */ /* 0x100fe200080108b1 */
[--C-:B------:R-:W-:Y:S01]  /*10590*/  FFMA.FTZ R195, R252, UR4, -R177.reuse ;  /* 0x00000004fcc37c23 */ /* 0x100fe200080108b1 */
[--C-:B------:R-:W-:Y:S01]  /*105a0*/  FFMA.FTZ R192, R250, UR4, -R177.reuse ;  /* 0x00000004fac07c23 */ /* 0x100fe200080108b1 */
[----:B------:R-:W-:Y:S01]  /*105b0*/  FADD.FTZ R0, -R7, R0 ;  /* 0x0000000007007221 */ /* 0x000fe20000010100 */
[----:B------:R-:W-:Y:S01]  /*105c0*/  FADD.FTZ R5, -R5, R2 ;  /* 0x0000000205057221 */ /* 0x000fe20000010100 */
[----:B------:R-:W-:Y:S01]  /*105d0*/  SEL R185, R216, 0xffffffe0, !P1 ;  /* 0xffffffe0d8b97807 */ /* 0x000fe20004800000 */
[----:B------:R-:W3:Y:S01]  /*105e0*/  MUFU.EX2 R189, R189 ;  /* 0x000000bd00bd7308 */ /* 0x000ee20000000800 */
[----:B------:R-:W-:Y:S01]  /*105f0*/  FMUL.FTZ R2, R0, UR4 ;  /* 0x0000000400027c20 */ /* 0x000fe20008410000 */
[----:B------:R-:W-:Y:S01]  /*10600*/  FMUL.FTZ R0, R5, UR4 ;  /* 0x0000000405007c20 */ /* 0x000fe20008410000 */
[----:B------:R-:W-:Y:S01]  /*10610*/  IADD3 R184, PT, PT, R185, R182, RZ ;  /* 0x000000b6b9b87210 */ /* 0x000fe20007ffe0ff */
[----:B------:R-:W-:Y:S01]  /*10620*/  FFMA.FTZ R206, R206, UR4, -R177 ;  /* 0x00000004cece7c23 */ /* 0x000fe200080108b1 */
[----:B-1----:R-:W-:Y:S01]  /*10630*/  LOP3.LUT R176, R4, 0xff, RZ, 0xc0, !PT ;  /* 0x000000ff04b07812 */ /* 0x002fe200078ec0ff */
[----:B------:R-:W-:Y:S01]  /*10640*/  FFMA.FTZ R239, R239, UR4, -R178 ;  /* 0x00000004efef7c23 */ /* 0x000fe200080108b2 */
[C---:B------:R-:W-:Y:S03]  /*10650*/  LOP3.LUT R9, R8.reuse, 0xffff, RZ, 0xc0, !PT ;  /* 0x0000ffff08097812 */ /* 0x040fe600078ec0ff */
[----:B------:R-:W-:Y:S01]  /*10660*/  MUFU.EX2 R188, R188 ;  /* 0x000000bc00bc7308 */ /* 0x000fe20000000800 */
[----:B------:R-:W-:Y:S01]  /*10670*/  PRMT R4, R8, 0x7632, R4 ;  /* 0x0000763208047816 */ /* 0x000fe20000000004 */
[----:B------:R-:W1:Y:S01]  /*10680*/  LDSM.16.MT88.4 R20, [R184+0x18000] ;  /* 0x01800000b814783b */ /* 0x000e620000004200 */
[----:B------:R-:W-:Y:S01]  /*10690*/  PRMT R11, R10, 0x5410, R11 ;  /* 0x000054100a0b7816 */ /* 0x000fe2000000000b */
[----:B------:R-:W-:Y:S01]  /*106a0*/  FFMA.FTZ R234, R234, UR4, -R177 ;  /* 0x00000004eaea7c23 */ /* 0x000fe200080108b1 */
[----:B------:R-:W-:Y:S01]  /*106b0*/  LOP3.LUT R10, R8, 0xff, RZ, 0xc0, !PT ;  /* 0x000000ff080a7812 */ /* 0x000fe200078ec0ff */
[----:B------:R-:W-:Y:S01]  /*106c0*/  FFMA.FTZ R247, R247, UR4, -R178 ;  /* 0x00000004f7f77c23 */ /* 0x000fe200080108b2 */
[----:B------:R-:W-:Y:S03]  /*106d0*/  SHF.R.U32.HI R9, RZ, 0x8, R9 ;  /* 0x00000008ff097819 */ /* 0x000fe60000011609 */
[----:B------:R-:W4:Y:S01]  /*106e0*/  MUFU.EX2 R187, R187 ;  /* 0x000000bb00bb7308 */ /* 0x000f220000000800 */
[----:B------:R-:W-:Y:S01]  /*106f0*/  SHF.R.U32.HI R169, RZ, 0x18, R8 ;  /* 0x00000018ffa97819 */ /* 0x000fe20000011608 */
[--C-:B------:R-:W-:Y:S01]  /*10700*/  FFMA.FTZ R244, R244, UR4, -R177.reuse ;  /* 0x00000004f4f47c23 */ /* 0x100fe200080108b1 */
[----:B------:R-:W-:Y:S01]  /*10710*/  LOP3.LUT R4, R4, 0xff, RZ, 0xc0, !PT ;  /* 0x000000ff04047812 */ /* 0x000fe200078ec0ff */
[--C-:B------:R-:W-:Y:S01]  /*10720*/  FFMA.FTZ R243, R243, UR4, -R178.reuse ;  /* 0x00000004f3f37c23 */ /* 0x100fe200080108b2 */
[----:B------:R-:W-:Y:S01]  /*10730*/  LEA R176, R176, R176, 0x10 ;  /* 0x000000b0b0b07211 */ /* 0x000fe200078e80ff */
[----:B------:R-:W-:Y:S01]  /*10740*/  FFMA.FTZ R240, R240, UR4, -R177 ;  /* 0x00000004f0f07c23 */ /* 0x000fe200080108b1 */
[----:B------:R-:W-:Y:S03]  /*10750*/  PRMT R9, R10, 0x5410, R9 ;  /* 0x000054100a097816 */ /* 0x000fe60000000009 */
[----:B------:R-:W-:Y:S01]  /*10760*/  MUFU.EX2 R193, R193 ;  /* 0x000000c100c17308 */ /* 0x000fe20000000800 */
[----:B------:R-:W-:Y:S01]  /*10770*/  LOP3.LUT R171, R6, 0xff00ff, RZ, 0xc0, !PT ;  /* 0x00ff00ff06ab7812 */ /* 0x000fe200078ec0ff */
[--C-:B------:R-:W-:Y:S01]  /*10780*/  FFMA.FTZ R205, R205, UR4, -R178.reuse ;  /* 0x00000004cdcd7c23 */ /* 0x100fe200080108b2 */
[----:B------:R-:W-:Y:S01]  /*10790*/  PRMT R169, R4, 0x5410, R169 ;  /* 0x0000541004a97816 */ /* 0x000fe200000000a9 */
[--C-:B------:R-:W-:Y:S01]  /*107a0*/  FFMA.FTZ R196, R196, UR4, -R177.reuse ;  /* 0x00000004c4c47c23 */ /* 0x100fe200080108b1 */
[----:B------:R-:W-:Y:S01]  /*107b0*/  IADD3 R8, PT, PT, R182, 0x18000, RZ ;  /* 0x00018000b6087810 */ /* 0x000fe20007ffe0ff */
[----:B------:R-:W-:Y:S01]  /*107c0*/  FFMA.FTZ R166, R166, UR4, -R177 ;  /* 0x00000004a6a67c23 */ /* 0x000fe200080108b1 */
[----:B------:R-:W-:Y:S03]  /*107d0*/  IADD3 R183, PT, PT, R182, 0x18040, RZ ;  /* 0x00018040b6b77810 */ /* 0x000fe60007ffe0ff */
[----:B------:R-:W5:Y:S01]  /*107e0*/  MUFU.EX2 R191, R191 ;  /* 0x000000bf00bf7308 */ /* 0x000f620000000800 */
[--C-:B------:R-:W-:Y:S02]  /*107f0*/  HSET2.LE.AND R170, R11, R176.reuse, PT ;  /* 0x000000b00baa7233 */ /* 0x100fe40003803000 */
[--C-:B------:R-:W-:Y:S02]  /*10800*/  HSET2.LE.AND R171, R171, R176.reuse, PT ;  /* 0x000000b0abab7233 */ /* 0x100fe40003803000 */
[--C-:B------:R-:W-:Y:S02]  /*10810*/  HSET2.LE.AND R168, R9, R176.reuse, PT ;  /* 0x000000b009a87233 */ /* 0x100fe40003803000 */
[--C-:B------:R-:W-:Y:S03]  /*10820*/  HSET2.LE.AND R169, R169, R176.reuse, PT ;  /* 0x000000b0a9a97233 */ /* 0x100fe60003803000 */
[----:B------:R-:W-:Y:S01]  /*10830*/  MUFU.EX2 R195, R195 ;  /* 0x000000c300c37308 */ /* 0x000fe20000000800 */
[----:B------:R-:W-:Y:S02]  /*10840*/  @P2 IADD3 R183, PT, PT, R8, -0x40, RZ ;  /* 0xffffffc008b72810 */ /* 0x000fe40007ffe0ff */
[----:B---3--:R-:W-:Y:S02]  /*10850*/  F2FP.F16.F32.PACK_AB R7, R189, R190 ;  /* 0x000000bebd07723e */ /* 0x008fe400000000ff */
[----:B----4-:R-:W-:Y:S01]  /*10860*/  F2FP.F16.F32.PACK_AB R6, R187, R188 ;  /* 0x000000bcbb06723e */ /* 0x010fe200000000ff */
[----:B------:R-:W3:Y:S01]  /*10870*/  LDSM.16.MT88.4 R28, [R183] ;  /* 0x00000000b71c783b */ /* 0x000ee20000004200 */
[----:B------:R-:W-:Y:S03]  /*10880*/  LOP3.LUT R170, R7, R170, RZ, 0xc0, !PT ;  /* 0x000000aa07aa7212 */ /* 0x000fe600078ec0ff */
[----:B------:R-:W4:Y:S01]  /*10890*/  MUFU.EX2 R192, R192 ;  /* 0x000000c000c07308 */ /* 0x000f220000000800 */
[----:B-----5:R-:W-:Y:S02]  /*108a0*/  F2FP.F16.F32.PACK_AB R5, R191, R193 ;  /* 0x000000c1bf05723e */ /* 0x020fe400000000ff */
[----:B------:R-:W-:Y:S02]  /*108b0*/  LOP3.LUT R171, R6, R171, RZ, 0xc0, !PT ;  /* 0x000000ab06ab7212 */ /* 0x000fe400078ec0ff */
[----:B------:R-:W-:Y:S02]  /*108c0*/  LOP3.LUT R168, R5, R168, RZ, 0xc0, !PT ;  /* 0x000000a805a87212 */ /* 0x000fe400078ec0ff */
[----:B------:R-:W-:Y:S03]  /*108d0*/  IADD3 R185, PT, PT, R185, R183, RZ ;  /* 0x000000b7b9b97210 */ /* 0x000fe60007ffe0ff */
[----:B------:R-:W5:Y:S01]  /*108e0*/  MUFU.EX2 R2, R2 ;  /* 0x0000000200027308 */ /* 0x000f620000000800 */
[----:B------:R-:W-:Y:S01]  /*108f0*/  LOP3.LUT R174, R174, UR9, R199, 0x96, !PT ;  /* 0x00000009aeae7c12 */ /* 0x000fe2000f8e96c7 */
[--C-:B------:R-:W-:Y:S08]  /*10900*/  FFMA.FTZ R199, R204, UR4, -R177.reuse ;  /* 0x00000004ccc77c23 */ /* 0x100ff000080108b1 */
[----:B------:R-:W2:Y:S01]  /*10910*/  MUFU.EX2 R0, R0 ;  /* 0x0000000000007308 */ /* 0x000ea20000000800 */
[----:B----4-:R-:W-:Y:S04]  /*10920*/  F2FP.F16.F32.PACK_AB R4, R192, R195 ;  /* 0x000000c3c004723e */ /* 0x010fe800000000ff */
[----:B------:R-:W-:Y:S05]  /*10930*/  LOP3.LUT R169, R4, R169, RZ, 0xc0, !PT ;  /* 0x000000a904a97212 */ /* 0x000fea00078ec0ff */
[----:B------:R4:W-:Y:S01]  /*10940*/  MUFU.EX2 R204, R206 ;  /* 0x000000ce00cc7308 */ /* 0x0009e20000000800 */
        /* <DEDUP_REMOVED lines=8> */
[C---:B--2---:R-:W-:Y:S01]  /*109d0*/  FMUL.FTZ R6, R0.reuse, R162 ;  /* 0x000000a200067220 */ /* 0x044fe20000410000 */
        /* <DEDUP_REMOVED lines=11> */
[C---:B------:R-:W-:Y:S01]  /*10a90*/  FMUL.FTZ R13, R2.reuse, R153 ;  /* 0x00000099020d7220 */ /* 0x040fe20000410000 */
[----:B------:R-:W-:Y:S01]  /*10aa0*/  FMUL.FTZ R32, R2, R132 ;  /* 0x0000008402207220 */ /* 0x000fe20000410000 */
[C---:B------:R-:W-:Y:S03]  /*10ab0*/  HMMA.16816.F32 R8, R168.reuse, R14, R8 ;  /* 0x0000000ea808723c */ /* 0x040fe60000001808 */
[----:B------:R-:W-:Y:S01]  /*10ac0*/  MUFU.EX2 R239, R239 ;  /* 0x000000ef00ef7308 */ /* 0x000fe20000000800 */
[C---:B------:R-:W-:Y:S01]  /*10ad0*/  FMUL.FTZ R14, R0.reuse, R154 ;  /* 0x0000009a000e7220 */ /* 0x040fe20000410000 */
[----:B------:R-:W-:Y:S01]  /*10ae0*/  FMUL.FTZ R15, R0, R155 ;  /* 0x0000009b000f7220 */ /* 0x000fe20000410000 */
[----:B------:R-:W-:Y:S01]  /*10af0*/  LDSM.16.MT88.4 R156, [R182+0x1a800] ;  /* 0x01a80000b69c783b */ /* 0x000fe20000004200 */
[----:B------:R-:W-:Y:S01]  /*10b00*/  FMUL.FTZ R33, R2, R133 ;  /* 0x0000008502217220 */ /* 0x000fe20000410000 */
[C---:B------:R-:W-:Y:S01]  /*10b10*/  FMUL.FTZ R34, R0.reuse, R134 ;  /* 0x0000008600227220 */ /* 0x040fe20000410000 */
[C---:B------:R-:W-:Y:S01]  /*10b20*/  FMUL.FTZ R35, R0.reuse, R135 ;  /* 0x0000008700237220 */ /* 0x040fe20000410000 */
[----:B------:R-:W-:Y:S01]  /*10b30*/  FMUL.FTZ R19, R0, R151 ;  /* 0x0000009700137220 */ /* 0x000fe20000410000 */
[C---:B------:R-:W-:Y:S01]  /*10b40*/  FMUL.FTZ R36, R2.reuse, R36 ;  /* 0x0000002402247220 */ /* 0x040fe20000410000 */
[C---:B-1----:R-:W-:Y:S01]  /*10b50*/  HMMA.16816.F32 R12, R168.reuse, R20, R12 ;  /* 0x00000014a80c723c */ /* 0x042fe2000000180c */
        /* <DEDUP_REMOVED lines=18> */
[C---:B---3--:R-:W-:Y:S01]  /*10c80*/  HMMA.16816.F32 R20, R168.reuse, R28, R20 ;  /* 0x0000001ca814723c */ /* 0x048fe20000001814 */
        /* <DEDUP_REMOVED lines=107> */
[--C-:B----4-:R-:W-:Y:S01]  /*11340*/  FFMA.FTZ R206, R241, UR4, -R178.reuse ;  /* 0x00000004f1ce7c23 */ /* 0x110fe200080108b2 */
[--C-:B------:R-:W-:Y:S01]  /*11350*/  FFMA.FTZ R241, R246, UR4, -R177.reuse ;  /* 0x00000004f6f17c23 */ /* 0x100fe200080108b1 */
[C---:B------:R-:W-:Y:S01]  /*11360*/  FMUL.FTZ R120, R2.reuse, R120 ;  /* 0x0000007802787220 */ /* 0x040fe20000410000 */
[C---:B------:R-:W-:Y:S01]  /*11370*/  HMMA.16816.F32 R80, R168.reuse, R134, R80 ;  /* 0x00000086a850723c */ /* 0x040fe20000001850 */
[----:B------:R-:W3:Y:S02]  /*11380*/  LDSM.16.MT88.4 R132, [R182+0x1e000] ;  /* 0x01e00000b684783b */ /* 0x000ee40000004200 */
[----:B------:R-:W-:Y:S01]  /*11390*/  FMUL.FTZ R121, R2, R121 ;  /* 0x0000007902797220 */ /* 0x000fe20000410000 */
[C---:B------:R-:W-:Y:S01]  /*113a0*/  FMUL.FTZ R122, R0.reuse, R122 ;  /* 0x0000007a007a7220 */ /* 0x040fe20000410000 */
[----:B------:R-:W-:Y:S01]  /*113b0*/  FMUL.FTZ R123, R0, R123 ;  /* 0x0000007b007b7220 */ /* 0x000fe20000410000 */
[----:B------:R-:W4:Y:S01]  /*113c0*/  MUFU.EX2 R206, R206 ;  /* 0x000000ce00ce7308 */ /* 0x000f220000000800 */
[C---:B------:R-:W-:Y:S01]  /*113d0*/  FMUL.FTZ R124, R2.reuse, R124 ;  /* 0x0000007c027c7220 */ /* 0x040fe20000410000 */
[C---:B-----5:R-:W-:Y:S03]  /*113e0*/  HMMA.16816.F32 R84, R168.reuse, R140, R84 ;  /* 0x0000008ca854723c */ /* 0x060fe60000001854 */
[----:B------:R-:W-:Y:S01]  /*113f0*/  FMUL.FTZ R125, R2, R125 ;  /* 0x0000007d027d7220 */ /* 0x000fe20000410000 */
[C---:B------:R-:W-:Y:S01]  /*11400*/  FMUL.FTZ R126, R0.reuse, R126 ;  /* 0x0000007e007e7220 */ /* 0x040fe20000410000 */
[----:B------:R-:W-:Y:S03]  /*11410*/  FMUL.FTZ R127, R0, R127 ;  /* 0x0000007f007f7220 */ /* 0x000fe60000410000 */
[----:B------:R-:W5:Y:S01]  /*11420*/  MUFU.EX2 R241, R241 ;  /* 0x000000f100f17308 */ /* 0x000f620000000800 */
[C---:B------:R-:W-:Y:S01]  /*11430*/  FMUL.FTZ R128, R2.reuse, R128 ;  /* 0x0000008002807220 */ /* 0x040fe20000410000 */
[C---:B------:R-:W-:Y:S01]  /*11440*/  HMMA.16816.F32 R88, R168.reuse, R142, R88 ;  /* 0x0000008ea858723c */ /* 0x040fe20000001858 */
[----:B------:R-:W1:Y:S02]  /*11450*/  LDSM.16.MT88.4 R140, [R184+0x1e000] ;  /* 0x01e00000b88c783b */ /* 0x000e640000004200 */
[----:B------:R-:W-:Y:S01]  /*11460*/  FMUL.FTZ R129, R2, R129 ;  /* 0x0000008102817220 */ /* 0x000fe20000410000 */
[C---:B------:R-:W-:Y:S01]  /*11470*/  FMUL.FTZ R130, R0.reuse, R130 ;  /* 0x0000008200827220 */ /* 0x040fe20000410000 */
[----:B------:R-:W-:Y:S01]  /*11480*/  FMUL.FTZ R131, R0, R131 ;  /* 0x0000008300837220 */ /* 0x000fe20000410000 */
[--C-:B------:R-:W-:Y:S01]  /*11490*/  FFMA.FTZ R246, R249, UR4, -R178.reuse ;  /* 0x00000004f9f67c23 */ /* 0x100fe200080108b2 */
[--C-:B------:R-:W-:Y:S01]  /*114a0*/  FFMA.FTZ R249, R242, UR4, -R177.reuse ;  /* 0x00000004f2f97c23 */ /* 0x100fe200080108b1 */
[--C-:B------:R-:W-:Y:S01]  /*114b0*/  FFMA.FTZ R242, R245, UR4, -R178.reuse ;  /* 0x00000004f5f27c23 */ /* 0x100fe200080108b2 */
[C---:B--2---:R-:W-:Y:S03]  /*114c0*/  HMMA.16816.F32 R92, R168.reuse, R136, R92 ;  /* 0x00000088a85c723c */ /* 0x044fe6000000185c */
[--C-:B------:R-:W-:Y:S01]  /*114d0*/  FFMA.FTZ R245, R238, UR4, -R177.reuse ;  /* 0x00000004eef57c23 */ /* 0x100fe200080108b1 */
[----:B------:R-:W2:Y:S01]  /*114e0*/  MUFU.EX2 R249, R249 ;  /* 0x000000f900f97308 */ /* 0x000ea20000000800 */
[--C-:B------:R-:W-:Y:S01]  /*114f0*/  FFMA.FTZ R238, R207, UR4, -R178.reuse ;  /* 0x00000004cfee7c23 */ /* 0x100fe200080108b2 */
[--C-:B------:R-:W-:Y:S01]  /*11500*/  FFMA.FTZ R207, R194, UR4, -R177.reuse ;  /* 0x00000004c2cf7c23 */ /* 0x100fe200080108b1 */
[----:B------:R-:W-:Y:S01]  /*11510*/  FFMA.FTZ R177, R165, UR4, -R177 ;  /* 0x00000004a5b17c23 */ /* 0x000fe200080108b1 */
[C---:B------:R-:W-:Y:S01]  /*11520*/  HMMA.16816.F32 R96, R168.reuse, R138, R96 ;  /* 0x0000008aa860723c */ /* 0x040fe20000001860 */
[----:B------:R-:W4:Y:S02]  /*11530*/  LDSM.16.MT88.4 R136, [R183+0x6000] ;  /* 0x00600000b788783b */ /* 0x000f240000004200 */
[--C-:B------:R-:W-:Y:S01]  /*11540*/  FFMA.FTZ R194, R203, UR4, -R178.reuse ;  /* 0x00000004cbc27c23 */ /* 0x100fe200080108b2 */
[----:B------:R-:W-:Y:S02]  /*11550*/  FFMA.FTZ R178, R202, UR4, -R178 ;  /* 0x00000004cab27c23 */ /* 0x000fe400080108b2 */
[----:B------:R-:W-:Y:S01]  /*11560*/  MUFU.EX2 R165, R177 ;  /* 0x000000b100a57308 */ /* 0x000fe20000000800 */
[----:B------:R-:W-:Y:S01]  /*11570*/  FFMA.FTZ R193, R2, R235, R193 ;  /* 0x000000eb02c17223 */ /* 0x000fe200000100c1 */
[----:B------:R-:W-:Y:S01]  /*11580*/  MOV R2, R3 ;  /* 0x0000000300027202 */ /* 0x000fe20000000f00 */
[C---:B---3--:R-:W-:Y:S03]  /*11590*/  HMMA.16816.F32 R100, R168.reuse, R132, R100 ;  /* 0x00000084a864723c */ /* 0x048fe60000001864 */
[----:B------:R-:W-:Y:S01]  /*115a0*/  FFMA.FTZ R195, R0, R227, R195 ;  /* 0x000000e300c37223 */ /* 0x000fe200000100c3 */
[----:B------:R-:W-:Y:S03]  /*115b0*/  FADD.FTZ R193, R191, R193 ;  /* 0x000000c1bfc17221 */ /* 0x000fe60000010000 */
[----:B------:R-:W-:Y:S01]  /*115c0*/  MUFU.EX2 R203, R178 ;  /* 0x000000b200cb7308 */ /* 0x000fe20000000800 */
[----:B------:R-:W-:Y:S01]  /*115d0*/  MOV R0, R164 ;  /* 0x000000a400007202 */ /* 0x000fe20000000f00 */
[----:B------:R-:W-:Y:S01]  /*115e0*/  FADD.FTZ R195, R192, R195 ;  /* 0x000000c3c0c37221 */ /* 0x000fe20000010000 */
[C---:B------:R-:W-:Y:S01]  /*115f0*/  HMMA.16816.F32 R104, R168.reuse, R134, R104 ;  /* 0x00000086a868723c */ /* 0x040fe20000001868 */
[----:B------:R-:W3:Y:S02]  /*11600*/  LDSM.16.MT88.4 R132, [R185+0x6000] ;  /* 0x00600000b984783b */ /* 0x000ee40000004200 */
[----:B------:R-:W-:Y:S01]  /*11610*/  FADD.FTZ R190, R190, R193 ;  /* 0x000000c1bebe7221 */ /* 0x000fe20000010000 */
[----:B------:R-:W-:Y:S03]  /*11620*/  FADD.FTZ R188, R188, R195 ;  /* 0x000000c3bcbc7221 */ /* 0x000fe60000010000 */
[----:B------:R-:W-:Y:S01]  /*11630*/  MUFU.EX2 R242, R242 ;  /* 0x000000f200f27308 */ /* 0x000fe20000000800 */
[----:B------:R-:W-:Y:S01]  /*11640*/  FADD.FTZ R189, R189, R190 ;  /* 0x000000bebdbd7221 */ /* 0x000fe20000010000 */
[C---:B-1----:R-:W-:Y:S03]  /*11650*/  HMMA.16816.F32 R108, R168.reuse, R140, R108 ;  /* 0x0000008ca86c723c */ /* 0x042fe6000000186c */
[----:B------:R-:W-:Y:S04]  /*11660*/  IMAD.WIDE.U32 R140, R174, -0x2daee0ad, RZ ;  /* 0xd2511f53ae8c7825 */ /* 0x000fe800078e00ff */
[----:B------:R-:W-:Y:S01]  /*11670*/  FADD.FTZ R188, R187, R188 ;  /* 0x000000bcbbbc7221 */ /* 0x000fe20000010000 */
[----:B------:R-:W-:Y:S01]  /*11680*/  MUFU.EX2 R245, R245 ;  /* 0x000000f500f57308 */ /* 0x000fe20000000800 */
[C---:B------:R-:W-:Y:S03]  /*11690*/  HMMA.16816.F32 R112, R168.reuse, R142, R112 ;  /* 0x0000008ea870723c */ /* 0x040fe60000001870 */
[----:B------:R-:W-:Y:S02]  /*116a0*/  LOP3.LUT R172, R172, UR11, R141, 0x96, !PT ;  /* 0x0000000bacac7c12 */ /* 0x000fe4000f8e968d */
[----:B------:R-:W-:Y:S04]  /*116b0*/  MOV R143, R140 ;  /* 0x0000008c008f7202 */ /* 0x000fe80000000f00 */
[----:B------:R-:W1:Y:S01]  /*116c0*/  MUFU.EX2 R246, R246 ;  /* 0x000000f600f67308 */ /* 0x000e620000000800 */
[C---:B------:R-:W-:Y:S01]  /*116d0*/  PRMT R142, R140.reuse, 0x7773, RZ ;  /* 0x000077738c8e7816 */ /* 0x040fe200000000ff */
[C---:B----4-:R-:W-:Y:S03]  /*116e0*/  HMMA.16816.F32 R116, R168.reuse, R136, R116 ;  /* 0x00000088a874723c */ /* 0x050fe60000001874 */
[----:B------:R-:W-:Y:S02]  /*116f0*/  PRMT R141, R140, 0x7772, RZ ;  /* 0x000077728c8d7816 */ /* 0x000fe400000000ff */
[----:B------:R-:W-:Y:S03]  /*11700*/  LOP3.LUT R136, R172, 0xffff, RZ, 0xc0, !PT ;  /* 0x0000ffffac887812 */ /* 0x000fe600078ec0ff */
[----:B------:R-:W4:Y:S01]  /*11710*/  MUFU.EX2 R238, R238 ;  /* 0x000000ee00ee7308 */ /* 0x000f220000000800 */
[----:B------:R-:W-:Y:S01]  /*11720*/  PRMT R140, R140, 0x7771, RZ ;  /* 0x000077718c8c7816 */ /* 0x000fe200000000ff */
[C---:B------:R-:W-:Y:S03]  /*11730*/  HMMA.16816.F32 R120, R168.reuse, R138, R120 ;  /* 0x0000008aa878723c */ /* 0x040fe60000001878 */
[----:B------:R-:W-:Y:S02]  /*11740*/  LOP3.LUT R137, R143, 0xff, RZ, 0xc0, !PT ;  /* 0x000000ff8f897812 */ /* 0x000fe400078ec0ff */
[----:B------:R-:W-:Y:S03]  /*11750*/  SHF.R.U32.HI R144, RZ, 0x8, R136 ;  /* 0x00000008ff907819 */ /* 0x000fe60000011688 */
[----:B------:R-:W4:Y:S01]  /*11760*/  MUFU.EX2 R207, R207 ;  /* 0x000000cf00cf7308 */ /* 0x000f220000000800 */
[----:B------:R-:W-:Y:S01]  /*11770*/  PRMT R136, R141, 0x5410, R142 ;  /* 0x000054108d887816 */ /* 0x000fe2000000008e */
[C---:B---3--:R-:W-:Y:S03]  /*11780*/  HMMA.16816.F32 R124, R168.reuse, R132, R124 ;  /* 0x00000084a87c723c */ /* 0x048fe6000000187c */
[----:B------:R-:W-:Y:S02]  /*11790*/  PRMT R137, R137, 0x5410, R140 ;  /* 0x0000541089897816 */ /* 0x000fe4000000008c */
[----:B------:R-:W3:Y:S01]  /*117a0*/  LDSM.16.MT88.4 R140, [R182+0x18800] ;  /* 0x01880000b68c783b */ /* 0x000ee20000004200 */
[C---:B------:R-:W-:Y:S02]  /*117b0*/  LOP3.LUT R149, R172.reuse, 0xff, RZ, 0xc0, !PT ;  /* 0x000000ffac957812 */ /* 0x040fe400078ec0ff */
[----:B------:R-:W4:Y:S01]  /*117c0*/  MUFU.EX2 R194, R194 ;  /* 0x000000c200c27308 */ /* 0x000f220000000800 */
[----:B------:R-:W-:Y:S03]  /*117d0*/  HMMA.16816.F32 R128, R168, R134, R128 ;  /* 0x00000086a880723c */ /* 0x000fe60000001880 */
[----:B------:R-:W-:Y:S02]  /*117e0*/  PRMT R149, R149, 0x5410, R144 ;  /* 0x0000541095957816 */ /* 0x000fe40000000090 */
[----:B------:R-:W-:Y:S01]  /*117f0*/  PRMT R148, R172, 0x7632, R148 ;  /* 0x00007632ac947816 */ /* 0x000fe20000000094 */
[----:B------:R-:W2:Y:S01]  /*11800*/  LDSM.16.MT88.4 R144, [R184+0x18800] ;  /* 0x01880000b890783b */ /* 0x000ea20000004200 */
[----:B------:R-:W-:Y:S02]  /*11810*/  SHF.R.U32.HI R151, RZ, 0x18, R172 ;  /* 0x00000018ff977819 */ /* 0x000fe400000116ac */
[----:B------:R-:W-:Y:S02]  /*11820*/  LOP3.LUT R148, R148, 0xff, RZ, 0xc0, !PT ;  /* 0x000000ff94947812 */ /* 0x000fe400078ec0ff */
[--C-:B------:R-:W-:Y:S02]  /*11830*/  HSET2.LE.AND R138, R137, R176.reuse, PT ;  /* 0x000000b0898a7233 */ /* 0x100fe40003803000 */
[----:B------:R-:W-:Y:S01]  /*11840*/  PRMT R151, R148, 0x5410, R151 ;  /* 0x0000541094977816 */ /* 0x000fe20000000097 */
[----:B------:R-:W-:Y:S01]  /*11850*/  LDSM.16.MT88.4 R168, [R185+0x2800] ;  /* 0x00280000b9a8783b */ /* 0x000fe20000004200 */
[----:B------:R-:W-:Y:S02]  /*11860*/  F2FP.F16.F32.PACK_AB R137, R197, R198 ;  /* 0x000000c6c589723e */ /* 0x000fe400000000ff */
[----:B------:R-:W-:Y:S02]  /*11870*/  LOP3.LUT R139, R136, 0xff00ff, RZ, 0xc0, !PT ;  /* 0x00ff00ff888b7812 */ /* 0x000fe400078ec0ff */
[----:B------:R-:W-:Y:S02]  /*11880*/  LOP3.LUT R138, R137, R138, RZ, 0xc0, !PT ;  /* 0x0000008a898a7212 */ /* 0x000fe400078ec0ff */
[--C-:B------:R-:W-:Y:S02]  /*11890*/  HSET2.LE.AND R136, R149, R176.reuse, PT ;  /* 0x000000b095887233 */ /* 0x100fe40003803000 */
[--C-:B------:R-:W-:Y:S02]  /*118a0*/  HSET2.LE.AND R139, R139, R176.reuse, PT ;  /* 0x000000b08b8b7233 */ /* 0x100fe40003803000 */
[--C-:B------:R-:W-:Y:S02]  /*118b0*/  HSET2.LE.AND R137, R151, R176.reuse, PT ;  /* 0x000000b097897233 */ /* 0x100fe40003803000 */
[----:B------:R-:W-:Y:S01]  /*118c0*/  F2FP.F16.F32.PACK_AB R172, R199, R204 ;  /* 0x000000ccc7ac723e */ /* 0x000fe200000000ff */
[----:B------:R-:W1:Y:S01]  /*118d0*/  LDSM.16.MT88.4 R148, [R183+0x800] ;  /* 0x00080000b794783b */ /* 0x000e620000004200 */
[----:B------:R-:W-:Y:S01]  /*118e0*/  F2FP.F16.F32.PACK_AB R133, R239, R206 ;  /* 0x000000ceef85723e */ /* 0x000fe200000000ff */
[----:B------:R-:W-:Y:S01]  /*118f0*/  FADD.FTZ R206, R206, R189 ;  /* 0x000000bdcece7221 */ /* 0x000fe20000010000 */
[----:B-----5:R-:W-:Y:S01]  /*11900*/  F2FP.F16.F32.PACK_AB R132, R234, R241 ;  /* 0x000000f1ea84723e */ /* 0x020fe200000000ff */
        /* <DEDUP_REMOVED lines=10> */
[C---:B---3--:R-:W-:Y:S01]  /*119b0*/  HMMA.16816.F32 R4, R136.reuse, R140, R4 ;  /* 0x0000008c8804723c */ /* 0x048fe20000001804 */
[----:B------:R-:W3:Y:S04]  /*119c0*/  LDSM.16.MT88.4 R132, [R183+0x2800] ;  /* 0x00280000b784783b */ /* 0x000ee80000004200 */
[----:B------:R-:W-:Y:S03]  /*119d0*/  FADD.FTZ R199, R199, R204 ;  /* 0x000000ccc7c77221 */ /* 0x000fe60000010000 */
        /* <DEDUP_REMOVED lines=12> */
[C---:B------:R-:W-:Y:S03]  /*11aa0*/  HMMA.16816.F32 R44, R136.reuse, R160, R44 ;  /* 0x000000a0882c723c */ /* 0x040fe6000000182c */
[----:B------:R-:W-:Y:S05]  /*11ab0*/  F2FP.F16.F32.PACK_AB R160, R249, R244 ;  /* 0x000000f4f9a0723e */ /* 0x000fea00000000ff */
[C---:B------:R-:W-:Y:S08]  /*11ac0*/  HMMA.16816.F32 R48, R136.reuse, R162, R48 ;  /* 0x000000a28830723c */ /* 0x040ff00000001830 */
        /* <DEDUP_REMOVED lines=8> */
[----:B------:R-:W5:Y:S07]  /*11b50*/  LDSM.16.MT88.4 R140, [R184+0x1e800] ;  /* 0x01e80000b88c783b */ /* 0x000f6e0000004200 */
[C---:B------:R-:W-:Y:S08]  /*11b60*/  HMMA.16816.F32 R76, R136.reuse, R172, R76 ;  /* 0x000000ac884c723c */ /* 0x040ff0000000184c */
[C---:B------:R-:W-:Y:S08]  /*11b70*/  HMMA.16816.F32 R80, R136.reuse, R174, R80 ;  /* 0x000000ae8850723c */ /* 0x040ff00000001850 */
[C---:B--2---:R-:W-:Y:S01]  /*11b80*/  HMMA.16816.F32 R84, R136.reuse, R144, R84 ;  /* 0x000000908854723c */ /* 0x044fe20000001854 */
[----:B------:R-:W-:Y:S04]  /*11b90*/  MOV R145, UR29 ;  /* 0x0000001d00917c02 */ /* 0x000fe80008000f00 */
[----:B------:R-:W-:Y:S03]  /*11ba0*/  LOP3.LUT R144, R233, UR27, R145, 0x96, !PT ;  /* 0x0000001be9907c12 */ /* 0x000fe6000f8e9691 */
[C---:B------:R-:W-:Y:S08]  /*11bb0*/  HMMA.16816.F32 R88, R136.reuse, R146, R88 ;  /* 0x000000928858723c */ /* 0x040ff00000001858 */
[C---:B-1----:R-:W-:Y:S03]  /*11bc0*/  HMMA.16816.F32 R92, R136.reuse, R148, R92 ;  /* 0x00000094885c723c */ /* 0x042fe6000000185c */
[----:B------:R-:W-:Y:S02]  /*11bd0*/  IMAD.WIDE.U32 R148, R144, -0x326172a9, RZ ;  /* 0xcd9e8d5790947825 */ /* 0x000fe400078e00ff */
[----:B------:R-:W1:Y:S03]  /*11be0*/  LDSM.16.MT88.4 R144, [R183+0x6800] ;  /* 0x00680000b790783b */ /* 0x000e660000004200 */
[C---:B------:R-:W-:Y:S03]  /*11bf0*/  HMMA.16816.F32 R96, R136.reuse, R150, R96 ;  /* 0x000000968860723c */ /* 0x040fe60000001860 */
[----:B------:R-:W-:Y:S02]  /*11c00*/  LOP3.LUT R174, R236, UR19, R149, 0x96, !PT ;  /* 0x00000013ecae7c12 */ /* 0x000fe4000f8e9695 */
[----:B------:R-:W-:Y:S03]  /*11c10*/  LOP3.LUT R148, R229, UR18, R148, 0x96, !PT ;  /* 0x00000012e5947c12 */ /* 0x000fe6000f8e9694 */
[C---:B---3--:R-:W-:Y:S03]  /*11c20*/  HMMA.16816.F32 R100, R136.reuse, R132, R100 ;  /* 0x000000848864723c */ /* 0x048fe60000001864 */
[----:B------:R-:W-:Y:S04]  /*11c30*/  IMAD.WIDE.U32 R174, R174, -0x2daee0ad, RZ ;  /* 0xd2511f53aeae7825 */ /* 0x000fe800078e00ff */
[----:B------:R-:W-:Y:S01]  /*11c40*/  IMAD.WIDE.U32 R148, R148, -0x2daee0ad, RZ ;  /* 0xd2511f5394947825 */ /* 0x000fe200078e00ff */
[C---:B------:R-:W-:Y:S03]  /*11c50*/  HMMA.16816.F32 R104, R136.reuse, R134, R104 ;  /* 0x000000868868723c */ /* 0x040fe60000001868 */
[----:B------:R-:W-:Y:S02]  /*11c60*/  LOP3.LUT R132, R230, UR24, R175, 0x96, !PT ;  /* 0x00000018e6847c12 */ /* 0x000fe4000f8e96af */
[----:B------:R-:W-:Y:S03]  /*11c70*/  LOP3.LUT R174, R174, UR21, R149, 0x96, !PT ;  /* 0x00000015aeae7c12 */ /* 0x000fe6000f8e9695 */
[C---:B-----5:R-:W-:Y:S03]  /*11c80*/  HMMA.16816.F32 R108, R136.reuse, R140, R108 ;  /* 0x0000008c886c723c */ /* 0x060fe6000000186c */
[----:B------:R-:W-:Y:S04]  /*11c90*/  IMAD.WIDE.U32 R172, R132, -0x326172a9, RZ ;  /* 0xcd9e8d5784ac7825 */ /* 0x000fe800078e00ff */
[----:B------:R-:W-:Y:S01]  /*11ca0*/  IMAD.WIDE.U32 R174, R174, -0x326172a9, RZ ;  /* 0xcd9e8d57aeae7825 */ /* 0x000fe200078e00ff */
[C---:B------:R-:W-:Y:S03]  /*11cb0*/  HMMA.16816.F32 R112, R136.reuse, R142, R112 ;  /* 0x0000008e8870723c */ /* 0x040fe60000001870 */
[----:B------:R-:W-:Y:S02]  /*11cc0*/  LOP3.LUT R132, R228, UR17, R173, 0x96, !PT ;  /* 0x00000011e4847c12 */ /* 0x000fe4000f8e96ad */
[----:B------:R-:W-:Y:S03]  /*11cd0*/  LOP3.LUT R172, R172, UR13, R175, 0x96, !PT ;  /* 0x0000000dacac7c12 */ /* 0x000fe6000f8e96af */
[C---:B-1----:R-:W-:Y:S03]  /*11ce0*/  HMMA.16816.F32 R116, R136.reuse, R144, R116 ;  /* 0x000000908874723c */ /* 0x042fe60000001874 */
[----:B------:R-:W-:Y:S02]  /*11cf0*/  IMAD.WIDE.U32 R250, R132, -0x2daee0ad, RZ ;  /* 0xd2511f5384fa7825 */ /* 0x000fe400078e00ff */
[----:B------:R-:W1:Y:S02]  /*11d00*/  LDSM.16.MT88.4 R132, [R185+0x6800] ;  /* 0x00680000b984783b */ /* 0x000e640000004200 */
[----:B------:R-:W-:Y:S01]  /*11d10*/  IMAD.WIDE.U32 R172, R172, -0x2daee0ad, RZ ;  /* 0xd2511f53acac7825 */ /* 0x000fe200078e00ff */
[C---:B------:R-:W-:Y:S04]  /*11d20*/  HMMA.16816.F32 R120, R136.reuse, R146, R120 ;  /* 0x000000928878723c */ /* 0x040fe80000001878 */
[----:B------:R-:W-:Y:S01]  /*11d30*/  LOP3.LUT R152, R250, UR12, R173, 0x96, !PT ;  /* 0x0000000cfa987c12 */ /* 0x000fe2000f8e96ad */
[----:B------:R-:W-:Y:S01]  /*11d40*/  LDSM.16.MT88.4 R144, [R184+0x19000] ;  /* 0x01900000b890783b */ /* 0x000fe20000004200 */
[----:B------:R-:W-:Y:S03]  /*11d50*/  LOP3.LUT R250, R148, UR20, R251, 0x96, !PT ;  /* 0x0000001494fa7c12 */ /* 0x000fe6000f8e96fb */
[----:B------:R-:W-:Y:S04]  /*11d60*/  IMAD.WIDE.U32 R152, R152, -0x326172a9, RZ ;  /* 0xcd9e8d5798987825 */ /* 0x000fe800078e00ff */
[----:B------:R-:W2:Y:S01]  /*11d70*/  LDSM.16.MT88.4 R148, [R182+0x19000] ;  /* 0x01900000b694783b */ /* 0x000ea20000004200 */
[----:B------:R-:W-:Y:S01]  /*11d80*/  MOV R140, R152 ;  /* 0x00000098008c7202 */ /* 0x000fe20000000f00 */
[----:B------:R-:W-:Y:S01]  /*11d90*/  IMAD.WIDE.U32 R250, R250, -0x326172a9, RZ ;  /* 0xcd9e8d57fafa7825 */ /* 0x000fe200078e00ff */
[----:B------:R-:W-:Y:S02]  /*11da0*/  PRMT R141, R152, 0x7771, RZ ;  /* 0x00007771988d7816 */ /* 0x000fe400000000ff */
[----:B------:R-:W-:Y:S02]  /*11db0*/  LOP3.LUT R140, R140, 0xff, RZ, 0xc0, !PT ;  /* 0x000000ff8c8c7812 */ /* 0x000fe400078ec0ff */
[----:B------:R-:W-:Y:S02]  /*11dc0*/  LOP3.LUT R161, R250, UR8, R153, 0x96, !PT ;  /* 0x00000008faa17c12 */ /* 0x000fe4000f8e9699 */
[----:B------:R-:W-:Y:S02]  /*11dd0*/  PRMT R141, R140, 0x5410, R141 ;  /* 0x000054108c8d7816 */ /* 0x000fe4000000008d */
[C---:B------:R-:W-:Y:S02]  /*11de0*/  PRMT R142, R152.reuse, 0x7773, RZ ;  /* 0x00007773988e7816 */ /* 0x040fe400000000ff */
[----:B------:R-:W-:Y:S02]  /*11df0*/  PRMT R143, R152, 0x7772, RZ ;  /* 0x00007772988f7816 */ /* 0x000fe400000000ff */
[C---:B------:R-:W-:Y:S01]  /*11e00*/  LOP3.LUT R163, R161.reuse, 0xffff, RZ, 0xc0, !PT ;  /* 0x0000ffffa1a37812 */ /* 0x040fe200078ec0ff */
[----:B------:R-:W3:Y:S01]  /*11e10*/  LDSM.16.MT88.4 R152, [R183+0x1000] ;  /* 0x00100000b798783b */ /* 0x000ee20000004200 */
[C---:B------:R-:W-:Y:S02]  /*11e20*/  PRMT R140, R161.reuse, 0x7632, R140 ;  /* 0x00007632a18c7816 */ /* 0x040fe4000000008c */
[----:B------:R-:W-:Y:S02]  /*11e30*/  LOP3.LUT R156, R161, 0xff, RZ, 0xc0, !PT ;  /* 0x000000ffa19c7812 */ /* 0x000fe400078ec0ff */
[----:B------:R-:W-:Y:S02]  /*11e40*/  PRMT R143, R143, 0x5410, R142 ;  /* 0x000054108f8f7816 */ /* 0x000fe4000000008e */
[----:B------:R-:W-:Y:S01]  /*11e50*/  SHF.R.U32.HI R161, RZ, 0x18, R161 ;  /* 0x00000018ffa17819 */ /* 0x000fe200000116a1 */
[C---:B-1----:R-:W-:Y:S03]  /*11e60*/  HMMA.16816.F32 R124, R136.reuse, R132, R124 ;  /* 0x00000084887c723c */ /* 0x042fe6000000187c */
[----:B------:R-:W-:Y:S02]  /*11e70*/  SHF.R.U32.HI R163, RZ, 0x8, R163 ;  /* 0x00000008ffa37819 */ /* 0x000fe400000116a3 */
[----:B------:R-:W-:Y:S02]  /*11e80*/  LOP3.LUT R140, R140, 0xff, RZ, 0xc0, !PT ;  /* 0x000000ff8c8c7812 */ /* 0x000fe400078ec0ff */
        /* <DEDUP_REMOVED lines=11> */
[--C-:B------:R-:W-:Y:S02]  /*11f40*/  HSET2.LE.AND R141, R161, R176.reuse, PT ;  /* 0x000000b0a18d7233 */ /* 0x100fe40003803000 */
        /* <DEDUP_REMOVED lines=18> */
[----:B------:R-:W-:Y:S07]  /*12070*/  LDSM.16.MT88.4 R148, [R185+0x3000] ;  /* 0x00300000b994783b */ /* 0x000fee0000004200 */
        /* <DEDUP_REMOVED lines=29> */
[C---:B--2---:R-:W-:Y:S08]  /*12250*/  HMMA.16816.F32 R100, R140.reuse, R132, R100 ;  /* 0x000000848c64723c */ /* 0x044ff00000001864 */
[C---:B------:R-:W-:Y:S01]  /*12260*/  HMMA.16816.F32 R104, R140.reuse, R134, R104 ;  /* 0x000000868c68723c */ /* 0x040fe20000001868 */
[----:B------:R-:W1:Y:S07]  /*12270*/  LDSM.16.MT88.4 R132, [R185+0x7000] ;  /* 0x00700000b984783b */ /* 0x000e6e0000004200 */
[C---:B----4-:R-:W-:Y:S03]  /*12280*/  HMMA.16816.F32 R108, R140.reuse, R136, R108 ;  /* 0x000000888c6c723c */ /* 0x050fe6000000186c */
[----:B------:R-:W-:Y:S05]  /*12290*/  IMAD.WIDE.U32 R136, R174, -0x2daee0ad, RZ ;  /* 0xd2511f53ae887825 */ /* 0x000fea00078e00ff */
[C---:B------:R-:W-:Y:S03]  /*122a0*/  HMMA.16816.F32 R112, R140.reuse, R138, R112 ;  /* 0x0000008a8c70723c */ /* 0x040fe60000001870 */
[----:B------:R-:W-:Y:S02]  /*122b0*/  LOP3.LUT R172, R172, UR11, R137, 0x96, !PT ;  /* 0x0000000bacac7c12 */ /* 0x000fe4000f8e9689 */
[C---:B------:R-:W-:Y:S02]  /*122c0*/  PRMT R148, R136.reuse, 0x7773, RZ ;  /* 0x0000777388947816 */ /* 0x040fe400000000ff */
[C---:B------:R-:W-:Y:S01]  /*122d0*/  PRMT R137, R136.reuse, 0x7772, RZ ;  /* 0x0000777288897816 */ /* 0x040fe200000000ff */
[C---:B-----5:R-:W-:Y:S03]  /*122e0*/  HMMA.16816.F32 R116, R140.reuse, R144, R116 ;  /* 0x000000908c74723c */ /* 0x060fe60000001874 */
[----:B------:R-:W-:Y:S02]  /*122f0*/  MOV R138, R136 ;  /* 0x00000088008a7202 */ /* 0x000fe40000000f00 */
[----:B------:R-:W-:Y:S02]  /*12300*/  PRMT R153, R136, 0x7771, RZ ;  /* 0x0000777188997816 */ /* 0x000fe400000000ff */
[----:B------:R-:W-:Y:S01]  /*12310*/  PRMT R136, R137, 0x5410, R148 ;  /* 0x0000541089887816 */ /* 0x000fe20000000094 */
[C---:B------:R-:W-:Y:S01]  /*12320*/  HMMA.16816.F32 R120, R140.reuse, R146, R120 ;  /* 0x000000928c78723c */ /* 0x040fe20000001878 */
[----:B------:R-:W2:Y:S02]  /*12330*/  LDSM.16.MT88.4 R148, [R184+0x19800] ;  /* 0x01980000b894783b */ /* 0x000ea40000004200 */
[----:B------:R-:W-:Y:S02]  /*12340*/  LOP3.LUT R144, R138, 0xff, RZ, 0xc0, !PT ;  /* 0x000000ff8a907812 */ /* 0x000fe400078ec0ff */
[C---:B------:R-:W-:Y:S02]  /*12350*/  LOP3.LUT R152, R172.reuse, 0xffff, RZ, 0xc0, !PT ;  /* 0x0000ffffac987812 */ /* 0x040fe400078ec0ff */
[C---:B------:R-:W-:Y:S01]  /*12360*/  PRMT R138, R172.reuse, 0x7632, R138 ;  /* 0x00007632ac8a7816 */ /* 0x040fe2000000008a */
[C---:B-1----:R-:W-:Y:S03]  /*12370*/  HMMA.16816.F32 R124, R140.reuse, R132, R124 ;  /* 0x000000848c7c723c */ /* 0x042fe6000000187c */
[----:B------:R-:W-:Y:S02]  /*12380*/  LOP3.LUT R145, R172, 0xff, RZ, 0xc0, !PT ;  /* 0x000000ffac917812 */ /* 0x000fe400078ec0ff */
[----:B------:R-:W-:Y:S02]  /*12390*/  SHF.R.U32.HI R169, RZ, 0x18, R172 ;  /* 0x00000018ffa97819 */ /* 0x000fe400000116ac */
[----:B------:R-:W-:Y:S01]  /*123a0*/  LOP3.LUT R138, R138, 0xff, RZ, 0xc0, !PT ;  /* 0x000000ff8a8a7812 */ /* 0x000fe200078ec0ff */
[----:B------:R-:W-:Y:S01]  /*123b0*/  HMMA.16816.F32 R128, R140, R134, R128 ;  /* 0x000000868c80723c */ /* 0x000fe20000001880 */
[----:B------:R-:W-:Y:S02]  /*123c0*/  LDSM.16.MT88.4 R172, [R185+0x1800] ;  /* 0x00180000b9ac783b */ /* 0x000fe40000004200 */
[----:B------:R-:W-:Y:S02]  /*123d0*/  SHF.R.U32.HI R152, RZ, 0x8, R152 ;  /* 0x00000008ff987819 */ /* 0x000fe40000011698 */
[----:B------:R-:W-:Y:S02]  /*123e0*/  PRMT R169, R138, 0x5410, R169 ;  /* 0x000054108aa97816 */ /* 0x000fe400000000a9 */
[----:B------:R-:W-:Y:S02]  /*123f0*/  LOP3.LUT R171, R136, 0xff00ff, RZ, 0xc0, !PT ;  /* 0x00ff00ff88ab7812 */ /* 0x000fe400078ec0ff */
[----:B------:R-:W-:Y:S01]  /*12400*/  PRMT R153, R144, 0x5410, R153 ;  /* 0x0000541090997816 */ /* 0x000fe20000000099 */
[----:B------:R-:W1:Y:S01]  /*12410*/  LDSM.16.MT88.4 R136, [R183+0x1800] ;  /* 0x00180000b788783b */ /* 0x000e620000004200 */
[----:B------:R-:W-:Y:S02]  /*12420*/  PRMT R145, R145, 0x5410, R152 ;  /* 0x0000541091917816 */ /* 0x000fe40000000098 */
[--C-:B------:R-:W-:Y:S02]  /*12430*/  HSET2.LE.AND R171, R171, R176.reuse, PT ;  /* 0x000000b0abab7233 */ /* 0x100fe40003803000 */
[--C-:B------:R-:W-:Y:S02]  /*12440*/  HSET2.LE.AND R170, R153, R176.reuse, PT ;  /* 0x000000b099aa7233 */ /* 0x100fe40003803000 */
[--C-:B------:R-:W-:Y:S02]  /*12450*/  HSET2.LE.AND R168, R145, R176.reuse, PT ;  /* 0x000000b091a87233 */ /* 0x100fe40003803000 */
[----:B------:R-:W-:Y:S02]  /*12460*/  HSET2.LE.AND R169, R169, R176, PT ;  /* 0x000000b0a9a97233 */ /* 0x000fe40003803000 */
[----:B------:R-:W-:Y:S01]  /*12470*/  F2FP.F16.F32.PACK_AB R145, R205, R238 ;  /* 0x000000eecd91723e */ /* 0x000fe200000000ff */
        /* <DEDUP_REMOVED lines=14> */
[----:B------:R-:W-:Y:S02]  /*12560*/  FADD.FTZ R235, R203, R194 ;  /* 0x000000c2cbeb7221 */ /* 0x000fe40000010000 */
[----:B------:R-:W-:Y:S04]  /*12570*/  FADD.FTZ R227, R165, R166 ;  /* 0x000000a6a5e37221 */ /* 0x000fe80000010000 */
        /* <DEDUP_REMOVED lines=45> */
.L_x_1994:
[----:B------:R-:W1:Y:S01]  /*12850*/  SHFL.BFLY PT, R0, R235, 0x2, 0x1f ;  /* 0x0c401f00eb007f89 */ /* 0x000e6200000e0000 */
[----:B------:R-:W2:Y:S01]  /*12860*/  LDCU UR4, c[0x0][0x4fc] ;  /* 0x00009f80ff0477ac */ /* 0x000ea20008000800 */
[C---:B------:R-:W-:Y:S02]  /*12870*/  SHF.L.U32 R7, R180.reuse, 0x4, RZ ;  /* 0x00000004b4077819 */ /* 0x040fe400000006ff */
[----:B------:R-:W3:Y:S01]  /*12880*/  SHFL.BFLY PT, R8, R227, 0x2, 0x1f ;  /* 0x0c401f00e3087f89 */ /* 0x000ee200000e0000 */
[C---:B------:R-:W-:Y:S01]  /*12890*/  LOP3.LUT P1, RZ, R180.reuse, 0x10, RZ, 0xc0, !PT ;  /* 0x00000010b4ff7812 */ /* 0x040fe2000782c0ff */
[----:B------:R-:W-:Y:S01]  /*128a0*/  UISETP.NE.AND UP3, UPT, UR15, -0x1, UPT ;  /* 0xffffffff0f00788c */ /* 0x000fe2000bf65270 */
[----:B------:R-:W-:Y:S01]  /*128b0*/  LOP3.LUT R7, R7, 0x1c0, RZ, 0xc0, !PT ;  /* 0x000001c007077812 */ /* 0x000fe200078ec0ff */
[----:B------:R-:W4:Y:S01]  /*128c0*/  LDCU.U8 UR11, c[0x0][0x549] ;  /* 0x0000a920ff0b77ac */ /* 0x000f220008000000 */
[C---:B------:R-:W-:Y:S02]  /*128d0*/  LOP3.LUT P2, RZ, R180.reuse, 0x8, RZ, 0xc0, !PT ;  /* 0x00000008b4ff7812 */ /* 0x040fe4000784c0ff */
[----:B------:R-:W-:Y:S01]  /*128e0*/  LOP3.LUT R7, R7, 0x38, R200, 0xf8, !PT ;  /* 0x0000003807077812 */ /* 0x000fe200078ef8c8 */
[----:B------:R-:W5:Y:S01]  /*128f0*/  LDCU.U8 UR10, c[0x0][0x548] ;  /* 0x0000a900ff0a77ac */ /* 0x000f620008000000 */
[----:B------:R-:W-:-:S02]  /*12900*/  LOP3.LUT P0, RZ, R180, 0x4, RZ, 0xc0, !PT ;  /* 0x00000004b4ff7812 */ /* 0x000fc4000780c0ff */
[----:B------:R-:W-:Y:S01]  /*12910*/  SEL R216, R216, 0xffffffe0, !P2 ;  /* 0xffffffe0d8d87807 */ /* 0x000fe20005000000 */
[----:B------:R-:W-:Y:S01]  /*12920*/  UISETP.NE.AND UP2, UPT, UR15, -0x1, UPT ;  /* 0xffffffff0f00788c */ /* 0x000fe2000bf45270 */
[----:B------:R-:W2:Y:S01]  /*12930*/  @!UP3 LDCU.64 UR8, c[0x0][0x400] ;  /* 0x00008000ff08b7ac */ /* 0x000ea20008000a00 */
[----:B------:R-:W2:Y:S01]  /*12940*/  @UP3 LDCU.64 UR6, c[0x0][0x408] ;  /* 0x00008100ff0637ac */ /* 0x000ea20008000a00 */
[----:B-1----:R-:W-:Y:S01]  /*12950*/  FADD.FTZ R9, R0, R235 ;  /* 0x000000eb00097221 */ /* 0x002fe20000010000 */
[----:B------:R-:W-:Y:S01]  /*12960*/  SHF.L.U32 R0, R180, 0x5, RZ ;  /* 0x00000005b4007819 */ /* 0x000fe200000006ff */
[----:B----4-:R-:W-:Y:S01]  /*12970*/  UISETP.NE.AND UP1, UPT, UR11, URZ, UPT ;  /* 0x000000ff0b00728c */ /* 0x010fe2000bf25270 */
[----:B---3--:R-:W-:Y:S02]  /*12980*/  FADD.FTZ R8, R8, R227 ;  /* 0x000000e308087221 */ /* 0x008fe40000010000 */
[----:B------:R-:W1:Y:S01]  /*12990*/  SHFL.BFLY PT, R6, R9, 0x1, 0x1f ;  /* 0x0c201f0009067f89 */ /* 0x000e6200000e0000 */
[----:B------:R-:W-:Y:S01]  /*129a0*/  LOP3.LUT R0, R201, 0x7c00, R0, 0xf8, !PT ;  /* 0x00007c00c9007812 */ /* 0x000fe200078ef800 */
[----:B------:R-:W3:Y:S02]  /*129b0*/  LDCU UR11, c[0x0][0x434] ;  /* 0x00008680ff0b77ac */ /* 0x000ee40008000800 */
[----:B------:R-:W4:Y:S01]  /*129c0*/  SHFL.BFLY PT, R5, R8, 0x1, 0x1f ;  /* 0x0c201f0008057f89 */ /* 0x000f2200000e0000 */
[----:B------:R-:W-:Y:S01]  /*129d0*/  LOP3.LUT R0, R0, R7, RZ, 0xfc, !PT ;  /* 0x0000000700007212 */ /* 0x000fe200078efcff */
[----:B-----5:R-:W-:Y:S01]  /*129e0*/  UISETP.NE.AND UP0, UPT, UR10, URZ, !UP1 ;  /* 0x000000ff0a00728c */ /* 0x020fe2000cf05270 */
[----:B------:R-:W-:-:S04]  /*129f0*/  MOV R7, 0x10 ;  /* 0x0000001000077802 */ /* 0x000fc80000000f00 */
[----:B------:R-:W-:Y:S01]  /*12a00*/  SEL R7, R7, 0xfffffff0, !P0 ;  /* 0xfffffff007077807 */ /* 0x000fe20004000000 */
[----:B--2---:R-:W-:Y:S01]  /*12a10*/  @UP3 UIMAD.WIDE.U32 UR16, UR15, UR6, URZ ;  /* 0x000000060f1032a5 */ /* 0x004fe2000f8e00ff */
[----:B------:R-:W3:Y:S01]  /*12a20*/  @UP1 LDCU UR6, c[0x0][0x430] ;  /* 0x00008600ff0617ac */ /* 0x000ee20008000800 */
[----:B-1----:R-:W-:Y:S01]  /*12a30*/  FADD.FTZ R6, R9, R6 ;  /* 0x0000000609067221 */ /* 0x002fe20000010000 */
[----:B------:R-:W-:Y:S01]  /*12a40*/  LEA R9, R0, UR5, 0x1 ;  /* 0x0000000500097c11 */ /* 0x000fe2000f8e08ff */
[----:B----4-:R-:W-:Y:S02]  /*12a50*/  FADD.FTZ R5, R8, R5 ;  /* 0x0000000508057221 */ /* 0x010fe40000010000 */
[----:B------:R-:W1:Y:S01]  /*12a60*/  MUFU.RCP R4, R6 ;  /* 0x0000000600047308 */ /* 0x000e620000001000 */
[----:B------:R-:W-:Y:S02]  /*12a70*/  FSETP.NE.FTZ.AND P4, PT, R6, RZ, PT ;  /* 0x000000ff0600720b */ /* 0x000fe40003f95000 */
[----:B------:R-:W-:-:S02]  /*12a80*/  IADD3 R15, PT, PT, R9, 0x40, RZ ;  /* 0x00000040090f7810 */ /* 0x000fc40007ffe0ff */
[----:B------:R-:W-:Y:S02]  /*12a90*/  FSETP.NE.FTZ.AND P3, PT, R5, RZ, PT ;  /* 0x000000ff0500720b */ /* 0x000fe40003f75000 */
[C---:B------:R-:W-:Y:S01]  /*12aa0*/  IADD3 R13, PT, PT, R9.reuse, R216, RZ ;  /* 0x000000d8090d7210 */ /* 0x040fe20007ffe0ff */
[----:B------:R-:W2:Y:S01]  /*12ab0*/  MUFU.RCP R2, R5 ;  /* 0x0000000500027308 */ /* 0x000ea20000001000 */
[C---:B------:R-:W-:Y:S02]  /*12ac0*/  @P1 IADD3 R15, PT, PT, R9.reuse, -0x40, RZ ;  /* 0xffffffc0090f1810 */ /* 0x040fe40007ffe0ff */
[----:B------:R-:W-:Y:S02]  /*12ad0*/  IADD3 R11, PT, PT, R9, R7, RZ ;  /* 0x00000007090b7210 */ /* 0x000fe40007ffe0ff */
[----:B------:R-:W-:Y:S02]  /*12ae0*/  IADD3 R17, PT, PT, R7, R13, RZ ;  /* 0x0000000d07117210 */ /* 0x000fe40007ffe0ff */
[----:B------:R-:W-:-:S02]  /*12af0*/  IADD3 R19, PT, PT, R216, R15, RZ ;  /* 0x0000000fd8137210 */ /* 0x000fc40007ffe0ff */
[----:B-1----:R-:W-:Y:S02]  /*12b00*/  FSEL R4, R4, 1, P4 ;  /* 0x3f80000004047808 */ /* 0x002fe40002000000 */
[C---:B------:R-:W-:Y:S02]  /*12b10*/  IADD3 R21, PT, PT, R7.reuse, R15, RZ ;  /* 0x0000000f07157210 */ /* 0x040fe40007ffe0ff */
[----:B------:R-:W-:Y:S01]  /*12b20*/  IADD3 R7, PT, PT, R7, R19, RZ ;  /* 0x0000001307077210 */ /* 0x000fe20007ffe0ff */
[----:B------:R-:W-:Y:S01]  /*12b30*/  FMUL.FTZ R4, R4, UR4 ;  /* 0x0000000404047c20 */ /* 0x000fe20008410000 */
[----:B--2---:R-:W-:-:S03]  /*12b40*/  FSEL R2, R2, 1, P3 ;  /* 0x3f80000002027808 */ /* 0x004fc60001800000 */
        /* <DEDUP_REMOVED lines=279> */
.L_x_1998:
        /* <DEDUP_REMOVED lines=13> */
[----:B------:R-:W-:-:S03]  /*13d90*/  IMAD.MOV.U32 R12, RZ, RZ, 0x7f800000 ;  /* 0x7f800000ff0c7424 */ /* 0x000fc600078e00ff */
[----:B----4-:R-:W4:Y:S01]  /*13da0*/  @P4 LDC R13, c[0x0][0x458] ;  /* 0x00011600ff0d4b82 */ /* 0x010f220000000800 */
[----:B------:R-:W5:Y:S01]  /*13db0*/  @P3 MUFU.LG2 R5, R5 ;  /* 0x0000000500053308 */ /* 0x000f620000000c00 */
[----:B------:R-:W-:Y:S01]  /*13dc0*/  BSSY.RECONVERGENT B0, `(.L_x_1999) ;  /* 0x0000021000007945 */ /* 0x000fe20003800200 */
[----:B--2---:R-:W-:Y:S01]  /*13dd0*/  @P4 FMUL.FTZ R15, R6, 0.69314718246459960938 ;  /* 0x3f317218060f4820 */ /* 0x004fe20000410000 */
[----:B------:R-:W-:-:S04]  /*13de0*/  LOP3.LUT R6, R181, 0x7, R4, 0xf8, !PT ;  /* 0x00000007b5067812 */ /* 0x000fc800078ef804 */
[----:B------:R-:W2:Y:S01]  /*13df0*/  @P3 LDC R2, c[0x0][0x458] ;  /* 0x00011600ff023b82 */ /* 0x000ea20000000800 */
[----:B-1----:R-:W-:Y:S01]  /*13e00*/  UIMAD UR5, UR8, UR13, URZ ;  /* 0x0000000d080572a4 */ /* 0x002fe2000f8e02ff */
[----:B---3--:R-:W-:-:S03]  /*13e10*/  MOV R7, 0x7f800000 ;  /* 0x7f80000000077802 */ /* 0x008fc60000000f00 */
        /* <DEDUP_REMOVED lines=27> */
.L_x_2000:
[----:B------:R-:W-:Y:S05]  /*13fd0*/  BSYNC.RECONVERGENT B0 ;  /* 0x0000000000007941 */ /* 0x000fea0003800200 */
.L_x_1999:
[----:B------:R-:W2:Y:S01]  /*13fe0*/  LDCU.64 UR4, c[0x0][0x410] ;  /* 0x00008200ff0477ac */ /* 0x000ea20008000a00 */
[----:B-1----:R-:W-:Y:S01]  /*13ff0*/  IADD3 R4, P0, PT, R167, UR12, RZ ;  /* 0x0000000ca7047c10 */ /* 0x002fe2000ff1e0ff */
[----:B------:R1:W3:Y:S01]  /*14000*/  LDS.128 R20, [R0] ;  /* 0x0000000000147984 */ /* 0x0002e20000000c00 */
[----:B------:R-:W-:Y:S01]  /*14010*/  SHF.R.U32.HI R24, RZ, 0x3, R180 ;  /* 0x00000003ff187819 */ /* 0x000fe200000116b4 */
[----:B------:R-:W-:Y:S01]  /*14020*/  BSSY.RECONVERGENT B0, `(.L_x_2001) ;  /* 0x0000021000007945 */ /* 0x000fe20003800200 */
[----:B------:R-:W-:Y:S01]  /*14030*/  IADD3.X R5, PT, PT, RZ, UR9, RZ, P0, !PT ;  /* 0x00000009ff057c10 */ /* 0x000fe200087fe4ff */
[----:B------:R1:W4:Y:S01]  /*14040*/  LDS.128 R16, [R0+0x4000] ;  /* 0x0040000000107984 */ /* 0x0003220000000c00 */
[C---:B------:R-:W-:Y:S01]  /*14050*/  ISETP.GE.AND P3, PT, R24.reuse, UR28, PT ;  /* 0x0000001c18007c0c */ /* 0x040fe2000bf66270 */
[C---:B------:R-:W-:Y:S01]  /*14060*/  VIADD R2, R24.reuse, 0x40 ;  /* 0x0000004018027836 */ /* 0x040fe20000000000 */
[----:B------:R-:W-:Y:S01]  /*14070*/  UIMAD.WIDE.U32 UR8, UR8, 0x80, URZ ;  /* 0x00000080080878a5 */ /* 0x000fe2000f8e00ff */
[----:B------:R1:W1:Y:S01]  /*14080*/  LDS.128 R12, [R0+0x8000] ;  /* 0x00800000000c7984 */ /* 0x0002620000000c00 */
[----:B------:R-:W-:-:S02]  /*14090*/  VIADD R3, R24, 0x20 ;  /* 0x0000002018037836 */ /* 0x000fc40000000000 */
[----:B------:R-:W-:Y:S01]  /*140a0*/  ISETP.GE.AND P1, PT, R2, UR28, PT ;  /* 0x0000001c02007c0c */ /* 0x000fe2000bf26270 */
[C---:B------:R-:W-:Y:S01]  /*140b0*/  VIADD R2, R24.reuse, 0x60 ;  /* 0x0000006018027836 */ /* 0x040fe20000000000 */
[----:B------:R-:W-:Y:S02]  /*140c0*/  LOP3.LUT R24, R24, UR8, RZ, 0xfc, !PT ;  /* 0x0000000818187c12 */ /* 0x000fe4000f8efcff */
[----:B------:R-:W-:Y:S01]  /*140d0*/  ISETP.GE.AND P2, PT, R3, UR28, PT ;  /* 0x0000001c03007c0c */ /* 0x000fe2000bf46270 */
[----:B--2---:R-:W-:Y:S01]  /*140e0*/  IMAD.U32 R26, RZ, RZ, UR4 ;  /* 0x00000004ff1a7e24 */ /* 0x004fe2000f8e00ff */
[----:B------:R-:W-:Y:S02]  /*140f0*/  MOV R29, UR5 ;  /* 0x00000005001d7c02 */ /* 0x000fe40008000f00 */
        /* <DEDUP_REMOVED lines=8> */
[----:B-----5:R-:W-:-:S03]  /*14180*/  UIMAD UR10, UR9, UR6, URZ ;  /* 0x00000006090a72a4 */ /* 0x020fc6000f8e02ff */
[----:B------:R-:W-:-:S03]  /*14190*/  IMAD.WIDE.U32 R30, R24, UR6, R28 ;  /* 0x00000006181e7c25 */ /* 0x000fc6000f8e001c */
[----:B------:R-:W-:Y:S02]  /*141a0*/  MOV R3, UR10 ;  /* 0x0000000a00037c02 */ /* 0x000fe40008000f00 */
[----:B---3--:R-:W-:-:S03]  /*141b0*/  LEA R2, P3, R30, UR4, 0x1 ;  /* 0x000000041e027c11 */ /* 0x008fc6000f8608ff */
[----:B------:R-:W-:-:S05]  /*141c0*/  IMAD R3, R24, UR7, R3 ;  /* 0x0000000718037c24 */ /* 0x000fca000f8e0203 */
[----:B------:R-:W-:-:S04]  /*141d0*/  IADD3 R3, PT, PT, R3, R31, RZ ;  /* 0x0000001f03037210 */ /* 0x000fc80007ffe0ff */
[----:B------:R-:W-:-:S05]  /*141e0*/  LEA.HI.X R3, R30, UR5, R3, 0x1, P3 ;  /* 0x000000051e037c11 */ /* 0x000fca00098f0c03 */
[----:B------:R3:W-:Y:S04]  /*141f0*/  STG.E.128 desc[UR22][R2.64], R20 ;  /* 0x0000001402007986 */ /* 0x0007e8000c101d16 */
[----:B----4-:R3:W-:Y:S04]  /*14200*/  STG.E.128 desc[UR22][R2.64+0x80], R16 ;  /* 0x0000801002007986 */ /* 0x0107e8000c101d16 */
[----:B-1----:R3:W-:Y:S04]  /*14210*/  STG.E.128 desc[UR22][R2.64+0x100], R12 ;  /* 0x0001000c02007986 */ /* 0x0027e8000c101d16 */
[----:B------:R3:W-:Y:S02]  /*14220*/  STG.E.128 desc[UR22][R2.64+0x180], R4 ;  /* 0x0001800402007986 */ /* 0x0007e4000c101d16 */
.L_x_2002:
[----:B------:R-:W-:Y:S05]  /*14230*/  BSYNC.RECONVERGENT B0 ;  /* 0x0000000000007941 */ /* 0x000fea0003800200 */
.L_x_2001:
        /* <DEDUP_REMOVED lines=22> */
.L_x_2004:
[----:B------:R-:W-:Y:S05]  /*143a0*/  BSYNC.RECONVERGENT B0 ;  /* 0x0000000000007941 */ /* 0x000fea0003800200 */
.L_x_2003:
        /* <DEDUP_REMOVED lines=22> */
.L_x_2006:
[----:B------:R-:W-:Y:S05]  /*14510*/  BSYNC.RECONVERGENT B0 ;  /* 0x0000000000007941 */ /* 0x000fea0003800200 */
.L_x_2005:
[----:B-12---:R1:W2:Y:S04]  /*14520*/  LDS.128 R12, [R0+0x7000] ;  /* 0x00700000000c7984 */ /* 0x0062a80000000c00 */
[----:B------:R1:W1:Y:S04]  /*14530*/  LDS.128 R4, [R0+0xb000] ;  /* 0x00b0000000047984 */ /* 0x0002680000000c00 */
[----:B------:R1:W1:Y:S01]  /*14540*/  LDS.128 R16, [R0+0xf000] ;  /* 0x00f0000000107984 */ /* 0x0002620000000c00 */
[----:B------:R-:W-:Y:S05]  /*14550*/  @P0 EXIT ;  /* 0x000000000000094d */ /* 0x000fea0003800000 */
[----:B------:R-:W5:Y:S01]  /*14560*/  LDCU.64 UR6, c[0x0][0x408] ;  /* 0x00008100ff0677ac */ /* 0x000f620008000a00 */
[----:B------:R-:W-:Y:S01]  /*14570*/  IADD3 R3, P0, PT, R24, 0x60, RZ ;  /* 0x0000006018037810 */ /* 0x000fe20007f1e0ff */
[----:B------:R-:W-:Y:S01]  /*14580*/  IMAD.MOV.U32 R20, RZ, RZ, R26 ;  /* 0x000000ffff147224 */ /* 0x000fe200078e001a */
[----:B------:R-:W-:Y:S01]  /*14590*/  MOV R21, R29 ;  /* 0x0000001d00157202 */ /* 0x000fe20000000f00 */
[----:B------:R-:W2:Y:S02]  /*145a0*/  LDCU.64 UR4, c[0x0][0x3f0] ;  /* 0x00007e00ff0477ac */ /* 0x000ea40008000a00 */
[----:B-1-34-:R-:W-:-:S04]  /*145b0*/  IMAD.X R0, RZ, RZ, UR9, P0 ;  /* 0x00000009ff007e24 */ /* 0x01afc800080e06ff */
[----:B-----5:R-:W-:Y:S02]  /*145c0*/  IMAD R0, R0, UR6, RZ ;  /* 0x0000000600007c24 */ /* 0x020fe4000f8e02ff */
[----:B------:R-:W-:-:S04]  /*145d0*/  IMAD.WIDE.U32 R20, R3, UR6, R20 ;  /* 0x0000000603147c25 */ /* 0x000fc8000f8e0014 */
[----:B------:R-:W-:Y:S01]  /*145e0*/  IMAD R0, R3, UR7, R0 ;  /* 0x0000000703007c24 */ /* 0x000fe2000f8e0200 */
[----:B--2---:R-:W-:-:S04]  /*145f0*/  LEA R2, P0, R20, UR4, 0x1 ;  /* 0x0000000414027c11 */ /* 0x004fc8000f8008ff */
[----:B------:R-:W-:-:S04]  /*14600*/  IADD3 R0, PT, PT, R0, R21, RZ ;  /* 0x0000001500007210 */ /* 0x000fc80007ffe0ff */
[----:B------:R-:W-:-:S05]  /*14610*/  LEA.HI.X R3, R20, UR5, R0, 0x1, P0 ;  /* 0x0000000514037c11 */ /* 0x000fca00080f0c00 */
[----:B------:R-:W-:Y:S04]  /*14620*/  STG.E.128 desc[UR22][R2.64], R8 ;  /* 0x0000000802007986 */ /* 0x000fe8000c101d16 */
[----:B------:R-:W-:Y:S04]  /*14630*/  STG.E.128 desc[UR22][R2.64+0x80], R12 ;  /* 0x0000800c02007986 */ /* 0x000fe8000c101d16 */
[----:B------:R-:W-:Y:S04]  /*14640*/  STG.E.128 desc[UR22][R2.64+0x100], R4 ;  /* 0x0001000402007986 */ /* 0x000fe8000c101d16 */
[----:B------:R-:W-:Y:S01]  /*14650*/  STG.E.128 desc[UR22][R2.64+0x180], R16 ;  /* 0x0001801002007986 */ /* 0x000fe2000c101d16 */
[----:B------:R-:W-:Y:S05]  /*14660*/  EXIT ;  /* 0x000000000000794d */ /* 0x000fea0003800000 */
.L_x_2007:
        /* <DEDUP_REMOVED lines=9> */
.L_x_2370:


//--------------------- .text._ZN5flash16flash_fwd_kernelI23Flash_fwd_kernel_traitsILi256ELi128ELi64ELi8ELb0ELb0EN7cutlass6half_tE19Flash_kernel_traitsILi256ELi128ELi64ELi8ES3_EELb0ELb0ELb1ELb0ELb0ELb1ELb1ELb0EEEvNS_16Flash_fwd_paramsE --------------------------
	.section	.text._ZN5flash16flash_fwd_kernelI23Flash_fwd_kernel_traitsILi256ELi128ELi64ELi8ELb0ELb0EN7cutlass6half_tE19Flash_kernel_traitsILi256ELi128ELi64ELi8ES3_EELb0ELb0ELb1ELb0ELb0ELb1ELb1ELb0EEEvNS_16Flash_fwd_paramsE,"ax",@progbits
	.align	128
        .global         _ZN5flash16flash_fwd_kernelI23Flash_fwd_kernel_traitsILi256ELi128ELi64ELi8ELb0ELb0EN7cutlass6half_tE19Flash_kernel_traitsILi256ELi128ELi64ELi8ES3_EELb0ELb0ELb1ELb0ELb0ELb1ELb1ELb0EEEvNS_16Flash_fwd_paramsE
        .type           _ZN5flash16flash_fwd_kernelI23Flash_fwd_kernel_traitsILi256ELi128ELi64ELi8ELb0ELb0EN7cutlass6half_tE19Flash_kernel_traitsILi256ELi128ELi64ELi8ES3_EELb0ELb0ELb1ELb0ELb0ELb1ELb1ELb0EEEvNS_16Flash_fwd_paramsE,@function
        .size           _ZN5flash16flash_fwd_kernelI23Flash_fwd_kernel_traitsILi256ELi128ELi64ELi8ELb0ELb0EN7cutlass6half_tE19Flash_kernel_traitsILi256ELi128ELi64ELi8ES3_EELb0ELb0ELb1ELb0ELb0ELb1ELb1ELb0EEEvNS_16Flash_fwd_paramsE,(.L_x_2371 - _ZN5flash16flash_fwd_kernelI23Flash_fwd_kernel_traitsILi256ELi128ELi64ELi8ELb0ELb0EN7cutlass6half_tE19Flash_kernel_traitsILi256ELi128ELi64ELi8ES3_EELb0ELb0ELb1ELb0ELb0ELb1ELb1ELb0EEEvNS_16Flash_fwd_paramsE)
        .other          _ZN5flash16flash_fwd_kernelI23Flash_fwd_kernel_traitsILi256ELi128ELi64ELi8ELb0ELb0EN7cutlass6half_tE19Flash_kernel_traitsILi256ELi128ELi64ELi8ES3_EELb0ELb0ELb1ELb0ELb0ELb1ELb1ELb0EEEvNS_16Flash_fwd_paramsE,@"STO_CUDA_ENTRY STV_DEFAULT"
_ZN5flash16flash_fwd_kernelI23Flash_fwd_kernel_traitsILi256ELi128ELi64ELi8ELb0ELb0EN7cutlass6half_tE19Flash_kernel_traitsILi256ELi128ELi64ELi8ES3_EELb0ELb0ELb1ELb0ELb0ELb1ELb1ELb0EEEvNS_16Flash_fwd_paramsE:
.text._ZN5flash16flash_fwd_kernelI23Flash_fwd_kernel_traitsILi256ELi128ELi64ELi8ELb0ELb0EN7cutlass6half_tE19Flash_kernel_traitsILi256ELi128ELi64ELi8ES3_EELb0ELb0ELb1ELb0ELb0ELb1ELb1ELb0EEEvNS_16Flash_fwd_paramsE:
        /* <DEDUP_REMOVED lines=71> */
.L_x_2008:
        /* <DEDUP_REMOVED lines=58> */
.L_x_2010:
        /* <DEDUP_REMOVED lines=53> */
.L_x_2012:
[----:B------:R-:W-:Y:S05]  /*0b60*/  BSYNC.RECONVERGENT B0 ;  /* 0x0000000000007941 */ /* 0x000fea0003800200 */
.L_x_2011:
        /* <DEDUP_REMOVED lines=20> */
.L_x_2014:
[----:B------:R-:W-:Y:S05]  /*0cb0*/  BSYNC.RECONVERGENT B0 ;  /* 0x0000000000007941 */ /* 0x000fea0003800200 */
.L_x_2013:
        /* <DEDUP_REMOVED lines=18> */
.L_x_2016:
[----:B------:R-:W-:Y:S05]  /*0de0*/  BSYNC.RECONVERGENT B0 ;  /* 0x0000000000007941 */ /* 0x000fea0003800200 */
.L_x_2015:
        /* <DEDUP_REMOVED lines=18> */
.L_x_2018:
[----:B------:R-:W-:Y:S05]  /*0f10*/  BSYNC.RECONVERGENT B0 ;  /* 0x0000000000007941 */ /* 0x000fea0003800200 */
.L_x_2017:
        /* <DEDUP_REMOVED lines=10> */
.L_x_2020:
[----:B------:R-:W-:Y:S05]  /*0fc0*/  BSYNC.RECONVERGENT B0 ;  /* 0x0000000000007941 */ /* 0x000fea0003800200 */
.L_x_2019:
        /* <DEDUP_REMOVED lines=10> */
.L_x_2022:
[----:B------:R-:W-:Y:S05]  /*1070*/  BSYNC.RECONVERGENT B0 ;  /* 0x0000000000007941 */ /* 0x000fea0003800200 */
.L_x_2021:
        /* <DEDUP_REMOVED lines=10> */
.L_x_2024:
[----:B------:R-:W-:Y:S05]  /*1120*/  BSYNC.RECONVERGENT B0 ;  /* 0x0000000000007941 */ /* 0x000fea0003800200 */
.L_x_2023:
        /* <DEDUP_REMOVED lines=10> */
.L_x_2009:
        /* <DEDUP_REMOVED lines=23> */
.L_x_2025:
[----:B------:R-:W1:Y:S01]  /*1340*/  LDCU.64 UR12, c[0x0][0x3b8] ;  /* 0x00007700ff0c77ac */ /* 0x000e620008000a00 */
[----:B------:R-:W-:-:S04]  /*1350*/  UIADD3 UR15, UPT, UPT, UR9, UR10, URZ ;  /* 0x0000000a090f7290 */ /* 0x000fc8000fffe0ff */
[----:B-1----:R-:W-:Y:S02]  /*1360*/  UIMAD.WIDE.U32 UR4, UR15, UR12, URZ ;  /* 0x0000000c0f0472a5 */ /* 0x002fe4000f8e00ff */
[----:B------:R-:W-:-:S04]  /*1370*/  UIMAD UR15, UR15, UR13, URZ ;  /* 0x0000000d0f0f72a4 */ /* 0x000fc8000f8e02ff */
[----:B------:R-:W-:Y:S01]  /*1380*/  UIADD3 UR15, UPT, UPT, UR5, UR15, URZ ;  /* 0x0000000f050f7290 */ /* 0x000fe2000fffe0ff */
[----:B------:R-:W-:Y:S02]  /*1390*/  UMOV UR8, UR4 ;  /* 0x0000000400087c82 */ /* 0x000fe40008000000 */
.L_x_2026:
        /* <DEDUP_REMOVED lines=37> */
.L_x_2027:
[----:B------:R-:W1:Y:S01]  /*15f0*/  LDCU.64 UR6, c[0x0][0x3c0] ;  /* 0x00007800ff0677ac */ /* 0x000e620008000a00 */
[----:B------:R-:W-:-:S04]  /*1600*/  UIADD3 UR9, UPT, UPT, UR9, UR10, URZ ;  /* 0x0000000a09097290 */ /* 0x000fc8000fffe0ff */
[----:B-1----:R-:W-:Y:S02]  /*1610*/  UIMAD.WIDE.U32 UR32, UR9, UR6, URZ ;  /* 0x00000006092072a5 */ /* 0x002fe4000f8e00ff */
[----:B------:R-:W-:-:S04]  /*1620*/  UIMAD UR9, UR9, UR7, URZ ;  /* 0x00000007090972a4 */ /* 0x000fc8000f8e02ff */
[----:B------:R-:W-:-:S12]  /*1630*/  UIADD3 UR17, UPT, UPT, UR33, UR9, URZ ;  /* 0x0000000921117290 */ /* 0x000fd8000fffe0ff */
.L_x_2028:
        /* <DEDUP_REMOVED lines=39> */
[----:B------:R-:W-:Y:S01]  /*18b0*/  LOP3.LUT R229, R90, 0x1f0, RZ, 0xc0, !PT ;  /* 0x000001f05ae57812 */ /* 0x000fe200078ec0ff */
[C---:B------:R-:W-:Y:S01]  /*18c0*/  IMAD R15, R13.reuse, UR13, R15 ;  /* 0x0000000d0d0f7c24 */ /* 0x040fe2000f8e020f */
[C---:B------:R-:W-:Y:S01]  /*18d0*/  ISETP.GE.AND P4, PT, R13.reuse, UR33, PT ;  /* 0x000000210d007c0c */ /* 0x040fe2000bf86270 */
[C---:B------:R-:W-:Y:S01]  /*18e0*/  IMAD R11, R13.reuse, UR7, R11 ;  /* 0x000000070d0b7c24 */ /* 0x040fe2000f8e020b */
[----:B------:R-:W-:Y:S01]  /*18f0*/  LOP3.LUT R13, R13, UR34, RZ, 0xfc, !PT ;  /* 0x000000220d0d7c12 */ /* 0x000fe2000f8efcff */
[----:B------:R-:W-:Y:S01]  /*1900*/  IMAD R17, R17, UR10, RZ ;  /* 0x0000000a11117c24 */ /* 0x000fe2000f8e02ff */
[----:B------:R-:W-:Y:S01]  /*1910*/  UIADD3 UR22, UPT, UPT, UR26, UR22, -UR27 ;  /* 0x000000161a167290 */ /* 0x000fe2000fffe81b */
        /* <DEDUP_REMOVED lines=93> */
[C---:B------:R-:W-:Y:S01]  /*1ef0*/  LOP3.LUT R12, R89.reuse, 0x1c0, RZ, 0xc0, !PT ;  /* 0x000001c0590c7812 */ /* 0x040fe200078ec0ff */
[----:B------:R-:W-:Y:S01]  /*1f00*/  @!P6 LDGSTS.E.BYPASS.LTC128B.128 [R227+0xa000], desc[UR24][R4.64+0x100] ;  /* 0x0a00010004e3efae */ /* 0x000fe2000b981a18 */
[----:B------:R-:W-:Y:S01]  /*1f10*/  UIMAD.WIDE.U32 UR14, UR14, UR32, URZ ;  /* 0x000000200e0e72a5 */ /* 0x000fe2000f8e00ff */
[----:B------:R-:W-:Y:S01]  /*1f20*/  LOP3.LUT R6, R89, 0x200, RZ, 0xc0, !PT ;  /* 0x0000020059067812 */ /* 0x000fe200078ec0ff */
[----:B------:R-:W-:Y:S01]  /*1f30*/  IMAD.U32 R17, RZ, RZ, UR17 ;  /* 0x00000011ff117e24 */ /* 0x000fe2000f8e00ff */
[----:B------:R2:W-:Y:S01]  /*1f40*/  @!P6 LDGSTS.E.BYPASS.LTC128B.128 [R227+0xe000], desc[UR24][R4.64+0x180] ;  /* 0x0e00018004e3efae */ /* 0x0005e2000b981a18 */
[----:B------:R-:W-:Y:S01]  /*1f50*/  UIADD3 UR11, UPT, UPT, UR15, UR11, URZ ;  /* 0x0000000b0f0b7290 */ /* 0x000fe2000fffe0ff */
[----:B------:R-:W-:Y:S01]  /*1f60*/  LOP3.LUT R231, R12, 0x38, R231, 0xf8, !PT ;  /* 0x000000380ce77812 */ /* 0x000fe200078ef8e7 */
[----:B------:R-:W-:Y:S01]  /*1f70*/  IMAD.U32 R3, RZ, RZ, UR15 ;  /* 0x0000000fff037e24 */ /* 0x000fe2000f8e00ff */
[----:B------:R-:W-:Y:S01]  /*1f80*/  @!P5 LDGSTS.E.BYPASS.LTC128B.128 [R227+0x3000], desc[UR24][R10.64] ;  /* 0x030000000ae3dfae */ /* 0x000fe2000b981a18 */
[----:B------:R-:W-:-:S02]  /*1f90*/  IMAD.U32 R230, RZ, RZ, UR21 ;  /* 0x00000015ffe67e24 */ /* 0x000fc4000f8e00ff */
[----:B------:R-:W-:Y:S01]  /*1fa0*/  IMAD.U32 R3, RZ, RZ, UR11 ;  /* 0x0000000bff037e24 */ /* 0x000fe2000f8e00ff */
[----:B------:R-:W-:Y:S01]  /*1fb0*/  @!P5 LDGSTS.E.BYPASS.LTC128B.128 [R227+0x7000], desc[UR24][R10.64+0x80] ;  /* 0x070000800ae3dfae */ /* 0x000fe2000b981a18 */
[C---:B-1----:R-:W-:Y:S01]  /*1fc0*/  @!P3 LEA R8, P0, R7.reuse, R226, 0x1 ;  /* 0x000000e20708b211 */ /* 0x042fe200078008ff */
[----:B------:R-:W-:Y:S02]  /*1fd0*/  IMAD.U32 R228, RZ, RZ, UR26 ;  /* 0x0000001affe47e24 */ /* 0x000fe4000f8e00ff */
        /* <DEDUP_REMOVED lines=17> */
[----:B------:R-:W-:-:S03]  /*20f0*/  @!P4 LEA R10, P2, R2, R224, 0x1 ;  /* 0x000000e0020ac211 */ /* 0x000fc600078408ff */
[----:B------:R1:W-:Y:S01]  /*2100*/  @!P3 LDGSTS.E.BYPASS.LTC128B.128 [R227+0x17000], desc[UR24][R8.64+0x180] ;  /* 0x1700018008e3bfae */ /* 0x0003e2000b981a18 */
[----:B------:R-:W-:Y:S01]  /*2110*/  @!P1 LEA.HI.X R4, R11, UR11, R4, 0x5, P0 ;  /* 0x0000000b0b049c11 */ /* 0x000fe200080f2c04 */
[----:B------:R-:W2:Y:S01]  /*2120*/  LDCU UR11, c[0x0][0x50c] ;  /* 0x0000a180ff0b77ac */ /* 0x000ea20008000800 */
[----:B------:R-:W-:Y:S01]  /*2130*/  @!P4 LEA.HI.X R11, R2, R222, R3, 0x1, P2 ;  /* 0x000000de020bc211 */ /* 0x000fe200010f0c03 */
[----:B------:R-:W0:Y:S01]  /*2140*/  LDGDEPBAR ;  /* 0x00000000000079af */ /* 0x000e220000000000 */
[C---:B------:R-:W-:Y:S02]  /*2150*/  LOP3.LUT R2, R231.reuse, 0x8, R90, 0x78, !PT ;  /* 0x00000008e7027812 */ /* 0x040fe400078e785a */
[----:B------:R-:W-:Y:S02]  /*2160*/  LOP3.LUT R3, R231, 0x8, R0, 0x78, !PT ;  /* 0x00000008e7037812 */ /* 0x000fe400078e7800 */
[----:B------:R-:W-:Y:S01]  /*2170*/  LOP3.LUT P2, RZ, R0, 0x2, RZ, 0xc0, !PT ;  /* 0x0000000200ff7812 */ /* 0x000fe2000784c0ff */
[----:B------:R-:W-:-:S02]  /*2180*/  IMAD.IADD R97, R7, 0x1, R2 ;  /* 0x0000000107617824 */ /* 0x000fc400078e0202 */
[----:B------:R-:W-:Y:S01]  /*2190*/  IMAD R220, R3, 0x2, R220 ;  /* 0x0000000203dc7824 */ /* 0x000fe200078e02dc */
[----:B------:R-:W-:Y:S02]  /*21a0*/  LOP3.LUT R3, R0, 0x4, RZ, 0xc0, !PT ;  /* 0x0000000400037812 */ /* 0x000fe400078ec0ff */
[----:B------:R-:W-:Y:S02]  /*21b0*/  LEA R97, R97, UR5, 0x1 ;  /* 0x0000000561617c11 */ /* 0x000fe4000f8e08ff */
[----:B-1----:R-:W-:Y:S01]  /*21c0*/  @!P1 LEA R8, P0, R5, R224, 0x1 ;  /* 0x000000e005089211 */ /* 0x002fe200078008ff */
[----:B------:R-:W-:-:S04]  /*21d0*/  DEPBAR.LE SB0, 0x0 ;  /* 0x000080000000791a */ /* 0x000fc80000000000 */
[----:B------:R-:W-:Y:S01]  /*21e0*/  BAR.SYNC.DEFER_BLOCKING 0x0 ;  /* 0x0000000000007b1d */ /* 0x000fe20000010000 */
[----:B------:R-:W-:Y:S01]  /*21f0*/  @!P1 LEA.HI.X R9, R5, R222, R4, 0x1, P0 ;  /* 0x000000de05099211 */ /* 0x000fe200000f0c04 */
[----:B------:R-:W-:Y:S02]  /*2200*/  IMAD.MOV.U32 R4, RZ, RZ, 0x20 ;  /* 0x00000020ff047424 */ /* 0x000fe400078e00ff */
[----:B------:R-:W-:-:S03]  /*2210*/  VIADD R5, R220, UR5 ;  /* 0x00000005dc057c36 */ /* 0x000fc60008000000 */
        /* <DEDUP_REMOVED lines=35> */
[----:B------:R-:W2:Y:S04]  /*2450*/  LDSM.16.M88.4 R28, [R220+UR5+0x11800] ;  /* 0x01180005dc1c783b */ /* 0x000ea80008000200 */
[----:B------:R-:W-:Y:S04]  /*2460*/  LDSM.16.M88.4 R32, [R92+0x10000] ;  /* 0x010000005c20783b */ /* 0x000fe80000000200 */
[----:B-1----:R-:W1:Y:S04]  /*2470*/  LDSM.16.M88.4 R8, [R94] ;  /* 0x000000005e08783b */ /* 0x002e680000000200 */
[----:B------:R-:W1:Y:S04]  /*2480*/  LDSM.16.M88.4 R24, [R92+0x10800] ;  /* 0x010800005c18783b */ /* 0x000e680000000200 */
[----:B------:R-:W1:Y:S04]  /*2490*/  LDSM.16.M88.4 R12, [R92+0x11000] ;  /* 0x011000005c0c783b */ /* 0x000e680000000200 */
[----:B------:R-:W-:Y:S04]  /*24a0*/  LDSM.16.M88.4 R72, [R95] ;  /* 0x000000005f48783b */ /* 0x000fe80000000200 */
[----:B------:R-:W-:Y:S01]  /*24b0*/  LDSM.16.M88.4 R76, [R91+0x11800] ;  /* 0x011800005b4c783b */ /* 0x000fe20000000200 */
[C---:B---3--:R-:W-:Y:S03]  /*24c0*/  HMMA.16816.F32 R20, R44.reuse, R16, RZ ;  /* 0x000000102c14723c */ /* 0x048fe600000018ff */
[----:B------:R-:W-:Y:S04]  /*24d0*/  LDSM.16.M88.4 R40, [R3+0x10000] ;  /* 0x010000000328783b */ /* 0x000fe80000000200 */
[----:B------:R-:W-:Y:S01]  /*24e0*/  LDSM.16.M88.4 R36, [R3+0x10800] ;  /* 0x010800000324783b */ /* 0x000fe20000000200 */
[C---:B----4-:R-:W-:Y:S03]  /*24f0*/  HMMA.16816.F32 R64, R44.reuse, R60, RZ ;  /* 0x0000003c2c40723c */ /* 0x050fe600000018ff */
[----:B------:R-:W-:Y:S04]  /*2500*/  LDSM.16.M88.4 R68, [R3+0x11800] ;  /* 0x011800000344783b */ /* 0x000fe80000000200 */
[----:B------:R-:W-:Y:S01]  /*2510*/  LDSM.16.M88.4 R84, [R220+UR5+0x14000] ;  /* 0x01400005dc54783b */ /* 0x000fe20008000200 */
[C---:B-----5:R-:W-:Y:S03]  /*2520*/  HMMA.16816.F32 R56, R44.reuse, R52, RZ ;  /* 0x000000342c38723c */ /* 0x060fe600000018ff */
[----:B------:R-:W-:Y:S04]  /*2530*/  LDSM.16.M88.4 R80, [R220+UR5+0x14800] ;  /* 0x01480005dc50783b */ /* 0x000fe80008000200 */
[----:B------:R-:W0:Y:S01]  /*2540*/  LDGDEPBAR ;  /* 0x00000000000079af */ /* 0x000e220000000000 */
        /* <DEDUP_REMOVED lines=14> */
[----:B------:R-:W4:Y:S07]  /*2630*/  LDSM.16.M88.4 R12, [R91+0x11000] ;  /* 0x011000005b0c783b */ /* 0x000f2e0000000200 */
[C---:B--2---:R-:W-:Y:S08]  /*2640*/  HMMA.16816.F32 R48, R8.reuse, R28, R48 ;  /* 0x0000001c0830723c */ /* 0x044ff00000001830 */
[----:B------:R-:W-:Y:S01]  /*2650*/  HMMA.16816.F32 R44, R8, R30, R44 ;  /* 0x0000001e082c723c */ /* 0x000fe2000000182c */
[----:B------:R-:W2:Y:S04]  /*2660*/  LDSM.16.M88.4 R28, [R93] ;  /* 0x000000005d1c783b */ /* 0x000ea80000000200 */
[----:B------:R-:W5:Y:S03]  /*2670*/  LDSM.16.M88.4 R8, [R3+0x11000] ;  /* 0x011000000308783b */ /* 0x000f660000000200 */
[C---:B-1----:R-:W-:Y:S08]  /*2680*/  HMMA.16816.F32 R20, R72.reuse, R32, R20 ;  /* 0x000000204814723c */ /* 0x042ff00000001814 */
[C---:B------:R-:W-:Y:S01]  /*2690*/  HMMA.16816.F32 R16, R72.reuse, R34, R16 ;  /* 0x000000224810723c */ /* 0x040fe20000001810 */
[----:B------:R-:W-:Y:S07]  /*26a0*/  LDSM.16.M88.4 R32, [R97+0x4000] ;  /* 0x004000006120783b */ /* 0x000fee0000000200 */
[C---:B---3--:R-:W-:Y:S08]  /*26b0*/  HMMA.16816.F32 R64, R72.reuse, R24, R64 ;  /* 0x000000184840723c */ /* 0x048ff00000001840 */
[C---:B------:R-:W-:Y:S01]  /*26c0*/  HMMA.16816.F32 R60, R72.reuse, R26, R60 ;  /* 0x0000001a483c723c */ /* 0x040fe2000000183c */
[----:B------:R-:W1:Y:S07]  /*26d0*/  LDSM.16.M88.4 R24, [R220+UR5+0x12000] ;  /* 0x01200005dc18783b */ /* 0x000e6e0008000200 */
[C---:B----4-:R-:W-:Y:S08]  /*26e0*/  HMMA.16816.F32 R56, R72.reuse, R12, R56 ;  /* 0x0000000c4838723c */ /* 0x050ff00000001838 */
[C---:B------:R-:W-:Y:S01]  /*26f0*/  HMMA.16816.F32 R52, R72.reuse, R14, R52 ;  /* 0x0000000e4834723c */ /* 0x040fe20000001834 */
[----:B------:R-:W3:Y:S07]  /*2700*/  LDSM.16.M88.4 R12, [R220+UR5+0x12800] ;  /* 0x01280005dc0c783b */ /* 0x000eee0008000200 */
[C---:B------:R-:W-:Y:S08]  /*2710*/  HMMA.16816.F32 R48, R72.reuse, R76, R48 ;  /* 0x0000004c4830723c */ /* 0x040ff00000001830 */
[----:B------:R-:W-:Y:S01]  /*2720*/  HMMA.16816.F32 R44, R72, R78, R44 ;  /* 0x0000004e482c723c */ /* 0x000fe2000000182c */
[----:B------:R-:W4:Y:S04]  /*2730*/  LDSM.16.M88.4 R76, [R220+UR5+0x13000] ;  /* 0x01300005dc4c783b */ /* 0x000f280008000200 */
[----:B------:R-:W-:Y:S03]  /*2740*/  LDSM.16.M88.4 R72, [R92+0x12800] ;  /* 0x012800005c48783b */ /* 0x000fe60000000200 */
[C---:B--2---:R-:W-:Y:S08]  /*2750*/  HMMA.16816.F32 R20, R28.reuse, R40, R20 ;  /* 0x000000281c14723c */ /* 0x044ff00000001814 */
[C---:B------:R-:W-:Y:S01]  /*2760*/  HMMA.16816.F32 R16, R28.reuse, R42, R16 ;  /* 0x0000002a1c10723c */ /* 0x040fe20000001810 */
[----:B------:R-:W2:Y:S07]  /*2770*/  LDSM.16.M88.4 R40, [R220+UR5+0x13800] ;  /* 0x01380005dc28783b */ /* 0x000eae0008000200 */
        /* <DEDUP_REMOVED lines=18> */
[----:B------:R-:W-:Y:S07]  /*28a0*/  LDSM.16.M88.4 R76, [R92+0x14000] ;  /* 0x014000005c4c783b */ /* 0x000fee0000000200 */
[C---:B--2---:R-:W-:Y:S08]  /*28b0*/  HMMA.16816.F32 R48, R32.reuse, R40, R48 ;  /* 0x000000282030723c */ /* 0x044ff00000001830 */
[----:B------:R-:W-:Y:S01]  /*28c0*/  HMMA.16816.F32 R44, R32, R42, R44 ;  /* 0x0000002a202c723c */ /* 0x000fe2000000182c */
[----:B------:R-:W2:Y:S04]  /*28d0*/  LDSM.16.M88.4 R40, [R91+0x12800] ;  /* 0x012800005b28783b */ /* 0x000ea80000000200 */
[----:B------:R-:W3:Y:S03]  /*28e0*/  LDSM.16.M88.4 R32, [R91+0x13000] ;  /* 0x013000005b20783b */ /* 0x000ee60000000200 */
        /* <DEDUP_REMOVED lines=24> */
[----:B------:R-:W4:Y:S04]  /*2a70*/  LDSM.16.M88.4 R12, [R97+0x8000] ;  /* 0x00800000610c783b */ /* 0x000f280000000200 */
[----:B------:R-:W-:Y:S03]  /*2a80*/  LDSM.16.M88.4 R36, [R94+0x8000] ;  /* 0x008000005e24783b */ /* 0x000fe60000000200 */
[C---:B-----5:R-:W-:Y:S08]  /*2a90*/  HMMA.16816.F32 R20, R8.reuse, R28, R20 ;  /* 0x0000001c0814723c */ /* 0x060ff00000001814 */
[C---:B------:R-:W-:Y:S01]  /*2aa0*/  HMMA.16816.F32 R16, R8.reuse, R30, R16 ;  /* 0x0000001e0810723c */ /* 0x040fe20000001810 */
[----:B------:R-:W5:Y:S07]  /*2ab0*/  LDSM.16.M88.4 R28, [R220+UR5+0x15000] ;  /* 0x01500005dc1c783b */ /* 0x000f6e0008000200 */
        /* <DEDUP_REMOVED lines=12> */
[----:B------:R-:W-:Y:S07]  /*2b80*/  LDSM.16.M88.4 R84, [R3+0x14000] ;  /* 0x014000000354783b */ /* 0x000fee0000000200 */
        /* <DEDUP_REMOVED lines=21> */
[----:B------:R-:W-:Y:S04]  /*2ce0*/  LDSM.16.M88.4 R40, [R97+0xc000] ;  /* 0x00c000006128783b */ /* 0x000fe80000000200 */
[----:B------:R-:W2:Y:S03]  /*2cf0*/  LDSM.16.M88.4 R36, [R220+UR5+0x16000] ;  /* 0x01600005dc24783b */ /* 0x000ea60008000200 */
[C---:B---3--:R-:W-:Y:S08]  /*2d00*/  HMMA.16816.F32 R20, R8.reuse, R32, R20 ;  /* 0x000000200814723c */ /* 0x048ff00000001814 */
[C---:B------:R-:W-:Y:S01]  /*2d10*/  HMMA.16816.F32 R16, R8.reuse, R34, R16 ;  /* 0x000000220810723c */ /* 0x040fe20000001810 */
[----:B------:R-:W-:Y:S07]  /*2d20*/  LDSM.16.M88.4 R32, [R220+UR5+0x16800] ;  /* 0x01680005dc20783b */ /* 0x000fee0008000200 */
[C---:B----4-:R-:W-:Y:S08]  /*2d30*/  HMMA.16816.F32 R64, R8.reuse, R28, R64 ;  /* 0x0000001c0840723c */ /* 0x050ff00000001840 */
[C---:B------:R-:W-:Y:S01]  /*2d40*/  HMMA.16816.F32 R60, R8.reuse, R30, R60 ;  /* 0x0000001e083c723c */ /* 0x040fe2000000183c */
[----:B------:R-:W-:Y:S07]  /*2d50*/  LDSM.16.M88.4 R28, [R220+UR5+0x17000] ;  /* 0x01700005dc1c783b */ /* 0x000fee0008000200 */
[C---:B-1----:R-:W-:Y:S08]  /*2d60*/  HMMA.16816.F32 R56, R8.reuse, R24, R56 ;  /* 0x000000180838723c */ /* 0x042ff00000001838 */
[C---:B------:R-:W-:Y:S01]  /*2d70*/  HMMA.16816.F32 R52, R8.reuse, R26, R52 ;  /* 0x0000001a0834723c */ /* 0x040fe20000001834 */
[----:B------:R-:W-:Y:S07]  /*2d80*/  LDSM.16.M88.4 R24, [R220+UR5+0x17800] ;  /* 0x01780005dc18783b */ /* 0x000fee0008000200 */
[C---:B-----5:R-:W-:Y:S08]  /*2d90*/  HMMA.16816.F32 R48, R8.reuse, R12, R48 ;  /* 0x0000000c0830723c */ /* 0x060ff00000001830 */
[----:B------:R-:W-:Y:S01]  /*2da0*/  HMMA.16816.F32 R44, R8, R14, R44 ;  /* 0x0000000e082c723c */ /* 0x000fe2000000182c */
[----:B------:R-:W-:Y:S04]  /*2db0*/  LDSM.16.M88.4 R8, [R94+0xc000] ;  /* 0x00c000005e08783b */ /* 0x000fe80000000200 */
[----:B------:R-:W1:Y:S03]  /*2dc0*/  LDSM.16.M88.4 R12, [R92+0x16000] ;  /* 0x016000005c0c783b */ /* 0x000e660000000200 */
[C---:B------:R-:W-:Y:S08]  /*2dd0*/  HMMA.16816.F32 R20, R80.reuse, R84, R20 ;  /* 0x000000545014723c */ /* 0x040ff00000001814 */
[C---:B------:R-:W-:Y:S08]  /*2de0*/  HMMA.16816.F32 R16, R80.reuse, R86, R16 ;  /* 0x000000565010723c */ /* 0x040ff00000001810 */
[C---:B------:R-:W-:Y:S08]  /*2df0*/  HMMA.16816.F32 R48, R80.reuse, R68, R48 ;  /* 0x000000445030723c */ /* 0x040ff00000001830 */
[----:B------:R-:W-:Y:S08]  /*2e00*/  HMMA.16816.F32 R44, R80, R70, R44 ;  /* 0x00000046502c723c */ /* 0x000ff0000000182c */
[C---:B--2---:R-:W-:Y:S01]  /*2e10*/  HMMA.16816.F32 R68, R40.reuse, R36, R20 ;  /* 0x000000242844723c */ /* 0x044fe20000001814 */
[----:B------:R-:W-:Y:S07]  /*2e20*/  LDSM.16.M88.4 R20, [R95+0xc000] ;  /* 0x00c000005f14783b */ /* 0x000fee0000000200 */
[----:B------:R-:W-:Y:S01]  /*2e30*/  HMMA.16816.F32 R16, R40, R38, R16 ;  /* 0x000000262810723c */ /* 0x000fe20000001810 */
[----:B------:R-:W2:Y:S07]  /*2e40*/  LDSM.16.M88.4 R36, [R92+0x16800] ;  /* 0x016800005c24783b */ /* 0x000eae0000000200 */
[C---:B------:R-:W-:Y:S08]  /*2e50*/  HMMA.16816.F32 R64, R80.reuse, R76, R64 ;  /* 0x0000004c5040723c */ /* 0x040ff00000001840 */
[C---:B------:R-:W-:Y:S08]  /*2e60*/  HMMA.16816.F32 R60, R80.reuse, R78, R60 ;  /* 0x0000004e503c723c */ /* 0x040ff0000000183c */
[C---:B------:R-:W-:Y:S08]  /*2e70*/  HMMA.16816.F32 R56, R80.reuse, R72, R56 ;  /* 0x000000485038723c */ /* 0x040ff00000001838 */
[----:B------:R-:W-:Y:S01]  /*2e80*/  HMMA.16816.F32 R52, R80, R74, R52 ;  /* 0x0000004a5034723c */ /* 0x000fe20000001834 */
[----:B------:R-:W3:Y:S07]  /*2e90*/  LDSM.16.M88.4 R72, [R91+0x16000] ;  /* 0x016000005b48783b */ /* 0x000eee0000000200 */
[C---:B-1----:R-:W-:Y:S08]  /*2ea0*/  HMMA.16816.F32 R68, R8.reuse, R12, R68 ;  /* 0x0000000c0844723c */ /* 0x042ff00000001844 */
[----:B------:R-:W-:Y:S01]  /*2eb0*/  HMMA.16816.F32 R16, R8, R14, R16 ;  /* 0x0000000e0810723c */ /* 0x000fe20000001810 */
[----:B------:R-:W1:Y:S07]  /*2ec0*/  LDSM.16.M88.4 R12, [R91+0x16800] ;  /* 0x016800005b0c783b */ /* 0x000e6e0000000200 */
[C---:B------:R-:W-:Y:S08]  /*2ed0*/  HMMA.16816.F32 R64, R40.reuse, R32, R64 ;  /* 0x000000202840723c */ /* 0x040ff00000001840 */
[C---:B------:R-:W-:Y:S01]  /*2ee0*/  HMMA.16816.F32 R60, R40.reuse, R34, R60 ;  /* 0x00000022283c723c */ /* 0x040fe2000000183c */
[----:B------:R-:W-:Y:S07]  /*2ef0*/  LDSM.16.M88.4 R32, [R3+0x16000] ;  /* 0x016000000320783b */ /* 0x000fee0000000200 */
[C---:B------:R-:W-:Y:S08]  /*2f00*/  HMMA.16816.F32 R56, R40.reuse, R28, R56 ;  /* 0x0000001c2838723c */ /* 0x040ff00000001838 */
[C---:B------:R-:W-:Y:S01]  /*2f10*/  HMMA.16816.F32 R52, R40.reuse, R30, R52 ;  /* 0x0000001e2834723c */ /* 0x040fe20000001834 */
[----:B------:R-:W4:Y:S07]  /*2f20*/  LDSM.16.M88.4 R28, [R93+0xc000] ;  /* 0x00c000005d1c783b */ /* 0x000f2e0000000200 */
[C---:B------:R-:W-:Y:S08]  /*2f30*/  HMMA.16816.F32 R48, R40.reuse, R24, R48 ;  /* 0x000000182830723c */ /* 0x040ff00000001830 */
[----:B------:R-:W-:Y:S01]  /*2f40*/  HMMA.16816.F32 R44, R40, R26, R44 ;  /* 0x0000001a282c723c */ /* 0x000fe2000000182c */
[----:B------:R-:W5:Y:S01]  /*2f50*/  LDSM.16.M88.4 R24, [R92+0x17000] ;  /* 0x017000005c18783b */ /* 0x000f620000000200 */
[----:B------:R-:W-:-:S05]  /*2f60*/  IMAD.SHL.U32 R41, R0, 0x2, RZ ;  /* 0x0000000200297824 */ /* 0x000fca00078e00ff */
[----:B------:R-:W-:Y:S01]  /*2f70*/  LOP3.LUT R41, R41, 0x6, RZ, 0xc0, !PT ;  /* 0x0000000629297812 */ /* 0x000fe200078ec0ff */
[----:B--2---:R-:W-:Y:S03]  /*2f80*/  HMMA.16816.F32 R64, R8, R36, R64 ;  /* 0x000000240840723c */ /* 0x004fe60000001840 */
[----:B------:R-:W-:-:S05]  /*2f90*/  LOP3.LUT R41, R41, UR31, RZ, 0xfc, !PT ;  /* 0x0000001f29297c12 */ /* 0x000fca000f8efcff */
[----:B------:R-:W-:Y:S01]  /*2fa0*/  HMMA.16816.F32 R60, R8, R38, R60 ;  /* 0x00000026083c723c */ /* 0x000fe2000000183c */
[----:B------:R-:W2:Y:S07]  /*2fb0*/  LDSM.16.M88.4 R36, [R3+0x16800] ;  /* 0x016800000324783b */ /* 0x000eae0000000200 */
[C---:B---3--:R-:W-:Y:S08]  /*2fc0*/  HMMA.16816.F32 R68, R20.reuse, R72, R68 ;  /* 0x000000481444723c */ /* 0x048ff00000001844 */
[C---:B------:R-:W-:Y:S08]  /*2fd0*/  HMMA.16816.F32 R16, R20.reuse, R74, R16 ;  /* 0x0000004a1410723c */ /* 0x040ff00000001810 */
[C---:B-1----:R-:W-:Y:S08]  /*2fe0*/  HMMA.16816.F32 R64, R20.reuse, R12, R64 ;  /* 0x0000000c1440723c */ /* 0x042ff00000001840 */
[----:B------:R-:W-:Y:S01]  /*2ff0*/  HMMA.16816.F32 R60, R20, R14, R60 ;  /* 0x0000000e143c723c */ /* 0x000fe2000000183c */
[----:B------:R-:W1:Y:S07]  /*3000*/  LDSM.16.M88.4 R12, [R91+0x17000] ;  /* 0x017000005b0c783b */ /* 0x000e6e0000000200 */
[C---:B----4-:R-:W-:Y:S08]  /*3010*/  HMMA.16816.F32 R68, R28.reuse, R32, R68 ;  /* 0x000000201c44723c */ /* 0x050ff00000001844 */
[----:B------:R-:W-:Y:S01]  /*3020*/  HMMA.16816.F32 R32, R28, R34, R16 ;  /* 0x000000221c20723c */ /* 0x000fe20000001810 */
[----:B------:R-:W3:Y:S07]  /*3030*/  LDSM.16.M88.4 R16, [R92+0x17800] ;  /* 0x017800005c10783b */ /* 0x000eee0000000200 */
[----:B-----5:R-:W-:Y:S01]  /*3040*/  HMMA.16816.F32 R56, R8, R24, R56 ;  /* 0x000000180838723c */ /* 0x020fe20000001838 */
[----:B------:R-:W-:-:S02]  /*3050*/  SHF.R.U32.HI R24, RZ, 0x2, R0 ;  /* 0x00000002ff187819 */ /* 0x000fc40000011600 */
[----:B------:R-:W-:Y:S01]  /*3060*/  FMUL.FTZ R40, R69, UR11 ;  /* 0x0000000b45287c20 */ /* 0x000fe20008410000 */
[----:B------:R-:W-:Y:S01]  /*3070*/  FMUL.FTZ R42, R71, UR11 ;  /* 0x0000000b472a7c20 */ /* 0x000fe20008410000 */
[----:B------:R-:W-:Y:S01]  /*3080*/  LOP3.LUT R24, R24, 0x7, RZ, 0xc0, !PT ;  /* 0x0000000718187812 */ /* 0x000fe200078ec0ff */
[----:B------:R-:W-:Y:S02]  /*3090*/  FMUL.FTZ R68, R68, UR11 ;  /* 0x0000000b44447c20 */ /* 0x000fe40008410000 */
[----:B------:R-:W-:Y:S01]  /*30a0*/  HMMA.16816.F32 R52, R8, R26, R52 ;  /* 0x0000001a0834723c */ /* 0x000fe20000001834 */
[----:B------:R-:W-:Y:S01]  /*30b0*/  IADD3 R229, PT, PT, R24, UR23, R229 ;  /* 0x0000001718e57c10 */ /* 0x000fe2000fffe0e5 */
[----:B------:R-:W4:Y:S01]  /*30c0*/  MUFU.TANH R40, R40 ;  /* 0x0000002800287308 */ /* 0x000f220000002400 */
[----:B------:R-:W5:Y:S01]  /*30d0*/  LDSM.16.M88.4 R24, [R3+0x17000] ;  /* 0x017000000318783b */ /* 0x000f620000000200 */
[----:B------:R-:W-:Y:S01]  /*30e0*/  FMUL.FTZ R32, R32, UR11 ;  /* 0x0000000b20207c20 */ /* 0x000fe20008410000 */
[----:B------:R-:W-:Y:S01]  /*30f0*/  FMUL.FTZ R33, R33, UR11 ;  /* 0x0000000b21217c20 */ /* 0x000fe20008410000 */
[----:B------:R-:W-:Y:S01]  /*3100*/  FMUL.FTZ R34, R34, UR11 ;  /* 0x0000000b22227c20 */ /* 0x000fe20008410000 */
[----:B------:R-:W-:Y:S01]  /*3110*/  FMUL.FTZ R35, R35, UR11 ;  /* 0x0000000b23237c20 */ /* 0x000fe20008410000 */
[----:B--2---:R-:W-:Y:S01]  /*3120*/  HMMA.16816.F32 R64, R28, R36, R64 ;  /* 0x000000241c40723c */ /* 0x004fe20000001840 */
[----:B------:R-:W-:Y:S01]  /*3130*/  IADD3 R230, PT, PT, R229, UR26, -R230 ;  /* 0x0000001ae5e67c10 */ /* 0x000fe2000fffe8e6 */
[----:B------:R2:W-:Y:S06]  /*3140*/  MUFU.TANH R43, R32 ;  /* 0x00000020002b7308 */ /* 0x0005ec0000002400 */
[----:B-1----:R-:W-:Y:S01]  /*3150*/  HMMA.16816.F32 R56, R20, R12, R56 ;  /* 0x0000000c1438723c */ /* 0x002fe20000001838 */
[----:B------:R-:W-:Y:S01]  /*3160*/  VIADD R13, R41, 0x1 ;  /* 0x00000001290d7836 */ /* 0x000fe20000000000 */
[----:B------:R-:W1:Y:S01]  /*3170*/  MUFU.TANH R42, R42 ;  /* 0x0000002a002a7308 */ /* 0x000e620000002400 */
[----:B------:R-:W-:-:S03]  /*3180*/  VIADD R12, R230, 0x8 ;  /* 0x00000008e60c7836 */ /* 0x000fc60000000000 */
[----:B------:R-:W-:Y:S02]  /*3190*/  ISETP.GT.AND P5, PT, R230, R13, PT ;  /* 0x0000000de600720c */ /* 0x000fe40003fa4270 */
[----:B------:R-:W-:Y:S01]  /*31a0*/  HMMA.16816.F32 R60, R28, R38, R60 ;  /* 0x000000261c3c723c */ /* 0x000fe2000000183c */
[----:B------:R-:W-:Y:S01]  /*31b0*/  VIADD R39, R41, 0x8 ;  /* 0x0000000829277836 */ /* 0x000fe20000000000 */
[----:B------:R-:W-:Y:S01]  /*31c0*/  MUFU.TANH R36, R33 ;  /* 0x0000002100247308 */ /* 0x000fe20000002400 */
[----:B--2---:R-:W-:Y:S02]  /*31d0*/  IMAD.U32 R32, RZ, RZ, UR22 ;  /* 0x00000016ff207e24 */ /* 0x004fe4000f8e00ff */
[----:B------:R-:W-:Y:S01]  /*31e0*/  FMUL.FTZ R67, R67, UR11 ;  /* 0x0000000b43437c20 */ /* 0x000fe20008410000 */
[----:B----4-:R-:W-:Y:S02]  /*31f0*/  FSEL R40, R40, -INF , !P5 ;  /* 0xff80000028287808 */ /* 0x010fe40006800000 */
[----:B------:R-:W-:Y:S01]  /*3200*/  ISETP.GT.AND P6, PT, R230, R39, PT ;  /* 0x00000027e600720c */ /* 0x000fe20003fc4270 */
[C---:B---3--:R-:W-:Y:S01]  /*3210*/  HMMA.16816.F32 R48, R8.reuse, R16, R48 ;  /* 0x000000100830723c */ /* 0x048fe20000001830 */
[----:B------:R-:W-:Y:S01]  /*3220*/  IADD3 R229, PT, PT, R229, 0x1, R32 ;  /* 0x00000001e5e57810 */ /* 0x000fe20007ffe020 */
[----:B------:R-:W2:Y:S01]  /*3230*/  MUFU.TANH R37, R34 ;  /* 0x0000002200257308 */ /* 0x000ea20000002400 */
[----:B------:R-:W-:Y:S01]  /*3240*/  ISETP.GT.AND P0, PT, R12, R13, PT ;  /* 0x0000000d0c00720c */ /* 0x000fe20003f04270 */
[----:B------:R-:W-:Y:S01]  /*3250*/  FMUL.FTZ R17, R65, UR11 ;  /* 0x0000000b41117c20 */ /* 0x000fe20008410000 */
[C---:B------:R-:W-:Y:S01]  /*3260*/  VIADDMNMX R228, R229.reuse, 0x8, R228, PT ;  /* 0x00000008e5e47846 */ /* 0x040fe200038001e4 */
[----:B------:R-:W-:Y:S01]  /*3270*/  FMUL.FTZ R16, R64, UR11 ;  /* 0x0000000b40107c20 */ /* 0x000fe20008410000 */
[----:B------:R-:W-:Y:S01]  /*3280*/  VIMNMX R229, PT, PT, R229, UR26, PT ;  /* 0x0000001ae5e57c48 */ /* 0x000fe2000bfe0100 */
[----:B------:R-:W-:Y:S01]  /*3290*/  HMMA.16816.F32 R44, R8, R18, R44 ;  /* 0x00000012082c723c */ /* 0x000fe2000000182c */
[----:B------:R-:W-:Y:S01]  /*32a0*/  VIADD R9, R41, 0x9 ;  /* 0x0000000929097836 */ /* 0x000fe20000000000 */
[----:B------:R3:W4:Y:S01]  /*32b0*/  MUFU.TANH R69, R35 ;  /* 0x0000002300457308 */ /* 0x0007220000002400 */
[----:B------:R-:W-:Y:S01]  /*32c0*/  ISETP.GE.AND P3, PT, R13, R229, PT ;  /* 0x000000e50d00720c */ /* 0x000fe20003f66270 */
[----:B------:R-:W-:Y:S01]  /*32d0*/  FMUL.FTZ R10, R61, UR11 ;  /* 0x0000000b3d0a7c20 */ /* 0x000fe20008410000 */
[-C--:B------:R-:W-:Y:S01]  /*32e0*/  ISETP.GE.AND P4, PT, R13, R228.reuse, PT ;  /* 0x000000e40d00720c */ /* 0x080fe20003f86270 */
[----:B------:R-:W-:Y:S01]  /*32f0*/  FMUL.FTZ R64, R66, UR11 ;  /* 0x0000000b42407c20 */ /* 0x000fe20008410000 */
[----:B------:R-:W-:Y:S01]  /*3300*/  FSEL R65, R40, -INF , !P3 ;  /* 0xff80000028417808 */ /* 0x000fe20005800000 */
[----:B------:R-:W-:Y:S01]  /*3310*/  HMMA.16816.F32 R52, R20, R14, R52 ;  /* 0x0000000e1434723c */ /* 0x000fe20000001834 */
[----:B------:R-:W-:Y:S01]  /*3320*/  ISETP.GT.AND P3, PT, R12, R39, PT ;  /* 0x000000270c00720c */ /* 0x000fe20003f64270 */
[----:B------:R4:W-:Y:S01]  /*3330*/  MUFU.TANH R13, R67 ;  /* 0x00000043000d7308 */ /* 0x0009e20000002400 */
[----:B-1----:R-:W-:Y:S01]  /*3340*/  FSEL R42, R42, -INF , !P0 ;  /* 0xff8000002a2a7808 */ /* 0x002fe20004000000 */
[----:B------:R-:W-:Y:S01]  /*3350*/  FMUL.FTZ R14, R63, UR11 ;  /* 0x0000000b3f0e7c20 */ /* 0x000fe20008410000 */
[----:B--2---:R-:W-:Y:S01]  /*3360*/  FSEL R37, R37, -INF , !P3 ;  /* 0xff80000025257808 */ /* 0x004fe20005800000 */
[----:B------:R-:W-:Y:S01]  /*3370*/  FMUL.FTZ R8, R60, UR11 ;  /* 0x0000000b3c087c20 */ /* 0x000fe20008410000 */
[CC--:B------:R-:W-:Y:S01]  /*3380*/  ISETP.GE.AND P0, PT, R39.reuse, R228.reuse, PT ;  /* 0x000000e42700720c */ /* 0x0c0fe20003f06270 */
[----:B-----5:R-:W-:Y:S01]  /*3390*/  HMMA.16816.F32 R56, R28, R24, R56 ;  /* 0x000000181c38723c */ /* 0x020fe20000001838 */
[----:B------:R-:W-:Y:S01]  /*33a0*/  ISETP.GE.AND P5, PT, R39, R229, PT ;  /* 0x000000e52700720c */ /* 0x000fe20003fa6270 */
[----:B------:R-:W1:Y:S01]  /*33b0*/  MUFU.TANH R16, R16 ;  /* 0x0000001000107308 */ /* 0x000e620000002400 */
[----:B---3--:R-:W2:Y:S01]  /*33c0*/  LDSM.16.M88.4 R32, [R91+0x17800] ;  /* 0x017800005b20783b */ /* 0x008ea20000000200 */
[----:B------:R-:W-:Y:S01]  /*33d0*/  FSEL R61, R37, -INF , !P0 ;  /* 0xff800000253d7808 */ /* 0x000fe20004000000 */
[----:B------:R-:W-:Y:S01]  /*33e0*/  FMUL.FTZ R18, R62, UR11 ;  /* 0x0000000b3e127c20 */ /* 0x000fe20008410000 */
[----:B------:R-:W-:Y:S01]  /*33f0*/  ISETP.GE.AND P3, PT, R9, R228, PT ;  /* 0x000000e40900720c */ /* 0x000fe20003f66270 */
[----:B------:R-:W-:-:S02]  /*3400*/  VIADD R11, R41, 0x11 ;  /* 0x00000011290b7836 */ /* 0x000fc40000000000 */
[----:B------:R-:W-:Y:S01]  /*3410*/  VIADD R15, R41, 0x18 ;  /* 0x00000018290f7836 */ /* 0x000fe20000000000 */
[----:B------:R-:W3:Y:S01]  /*3420*/  MUFU.TANH R64, R64 ;  /* 0x0000004000407308 */ /* 0x000ee20000002400 */
[----:B----4-:R-:W-:Y:S01]  /*3430*/  FSEL R67, R43, -INF , !P6 ;  /* 0xff8000002b437808 */ /* 0x010fe20007000000 */
[----:B------:R-:W-:Y:S01]  /*3440*/  HMMA.16816.F32 R52, R28, R26, R52 ;  /* 0x0000001a1c34723c */ /* 0x000fe20000001834 */
[----:B------:R-:W-:Y:S01]  /*3450*/  ISETP.GT.AND P6, PT, R230, R9, PT ;  /* 0x00000009e600720c */ /* 0x000fe20003fc4270 */
[----:B------:R-:W-:Y:S01]  /*3460*/  VIADD R27, R41, 0x21 ;  /* 0x00000021291b7836 */ /* 0x000fe20000000000 */
[----:B------:R-:W-:Y:S02]  /*3470*/  FSEL R43, R42, -INF , !P4 ;  /* 0xff8000002a2b7808 */ /* 0x000fe40006000000 */
[----:B------:R-:W-:Y:S01]  /*3480*/  FSEL R36, R36, -INF , !P6 ;  /* 0xff80000024247808 */ /* 0x000fe20007000000 */
[----:B------:R-:W4:Y:S01]  /*3490*/  MUFU.TANH R17, R17 ;  /* 0x0000001100117308 */ /* 0x000f220000002400 */
[----:B------:R-:W-:Y:S01]  /*34a0*/  ISETP.GE.AND P4, PT, R9, R229, PT ;  /* 0x000000e50900720c */ /* 0x000fe20003f86270 */
[----:B------:R-:W-:Y:S01]  /*34b0*/  FMUL.FTZ R24, R56, UR11 ;  /* 0x0000000b38187c20 */ /* 0x000fe20008410000 */
[----:B------:R-:W-:Y:S01]  /*34c0*/  FSEL R67, R67, -INF , !P5 ;  /* 0xff80000043437808 */ /* 0x000fe20006800000 */
[----:B------:R-:W-:Y:S01]  /*34d0*/  FMUL.FTZ R57, R57, UR11 ;  /* 0x0000000b39397c20 */ /* 0x000fe20008410000 */
[----:B------:R-:W-:Y:S01]  /*34e0*/  FSEL R63, R36, -INF , !P4 ;  /* 0xff800000243f7808 */ /* 0x000fe20006000000 */
[----:B------:R-:W-:Y:S01]  /*34f0*/  FMUL.FTZ R59, R59, UR11 ;  /* 0x0000000b3b3b7c20 */ /* 0x000fe20008410000 */
[----:B------:R-:W5:Y:S01]  /*3500*/  LDSM.16.M88.4 R36, [R3+0x17800] ;  /* 0x017800000324783b */ /* 0x000f620000000200 */
[----:B------:R-:W-:Y:S01]  /*3510*/  ISETP.GT.AND P5, PT, R12, R9, PT ;  /* 0x000000090c00720c */ /* 0x000fe20003fa4270 */
[----:B------:R-:W-:Y:S01]  /*3520*/  VIADD R9, R41, 0x10 ;  /* 0x0000001029097836 */ /* 0x000fe20000000000 */
[----:B------:R-:W5:Y:S01]  /*3530*/  MUFU.TANH R8, R8 ;  /* 0x0000000800087308 */ /* 0x000f620000002400 */
[----:B------:R-:W-:-:S04]  /*3540*/  DEPBAR.LE SB0, 0x0 ;  /* 0x000080000000791a */ /* 0x000fc80000000000 */
[----:B------:R-:W-:Y:S01]  /*3550*/  ISETP.GT.AND P6, PT, R230, R9, PT ;  /* 0x00000009e600720c */ /* 0x000fe20003fc4270 */
[----:B------:R-:W-:Y:S01]  /*3560*/  FMUL.FTZ R52, R52, UR11 ;  /* 0x0000000b34347c20 */ /* 0x000fe20008410000 */
[----:B------:R-:W-:Y:S01]  /*3570*/  FSEL R25, R69, -INF , !P5 ;  /* 0xff80000045197808 */ /* 0x000fe20006800000 */
[----:B------:R-:W5:Y:S01]  /*3580*/  MUFU.TANH R18, R18 ;  /* 0x0000001200127308 */ /* 0x000f620000002400 */
[----:B------:R-:W-:Y:S01]  /*3590*/  ISETP.GE.AND P0, PT, R9, R229, PT ;  /* 0x000000e50900720c */ /* 0x000fe20003f06270 */
[----:B------:R-:W-:Y:S01]  /*35a0*/  FMUL.FTZ R53, R53, UR11 ;  /* 0x0000000b35357c20 */ /* 0x000fe20008410000 */
[----:B------:R-:W-:Y:S01]  /*35b0*/  ISETP.GT.AND P4, PT, R12, R9, PT ;  /* 0x000000090c00720c */ /* 0x000fe20003f84270 */
[----:B------:R-:W-:Y:S01]  /*35c0*/  FMUL.FTZ R55, R55, UR11 ;  /* 0x0000000b37377c20 */ /* 0x000fe20008410000 */
[----:B------:R-:W-:Y:S01]  /*35d0*/  ISETP.GE.AND P5, PT, R9, R228, PT ;  /* 0x000000e40900720c */ /* 0x000fe20003fa6270 */
[----:B--2---:R-:W-:Y:S01]  /*35e0*/  HMMA.16816.F32 R48, R20, R32, R48 ;  /* 0x000000201430723c */ /* 0x004fe20000001830 */
[----:B-1----:R-:W-:Y:S01]  /*35f0*/  FSEL R9, R16, -INF , !P6 ;  /* 0xff80000010097808 */ /* 0x002fe20007000000 */
[----:B------:R-:W1:Y:S01]  /*3600*/  MUFU.TANH R10, R10 ;  /* 0x0000000a000a7308 */ /* 0x000e620000002400 */
[----:B------:R-:W-:Y:S01]  /*3610*/  ISETP.GT.AND P6, PT, R230, R11, PT ;  /* 0x0000000be600720c */ /* 0x000fe20003fc4270 */
[----:B------:R-:W-:Y:S01]  /*3620*/  FMUL.FTZ R16, R58, UR11 ;  /* 0x0000000b3a107c20 */ /* 0x000fe20008410000 */
[----:B------:R-:W-:-:S02]  /*3630*/  FSEL R25, R25, -INF , !P3 ;  /* 0xff80000019197808 */ /* 0x000fc40005800000 */
[----:B------:R-:W-:Y:S01]  /*3640*/  FSEL R9, R9, -INF , !P0 ;  /* 0xff80000009097808 */ /* 0x000fe20004000000 */
[----:B------:R-:W-:Y:S01]  /*3650*/  HMMA.16816.F32 R44, R20, R34, R44 ;  /* 0x00000022142c723c */ /* 0x000fe2000000182c */
[----:B---3--:R-:W-:Y:S01]  /*3660*/  FSEL R64, R64, -INF , !P4 ;  /* 0xff80000040407808 */ /* 0x008fe20006000000 */
[----:B------:R-:W2:Y:S01]  /*3670*/  MUFU.TANH R14, R14 ;  /* 0x0000000e000e7308 */ /* 0x000ea20000002400 */
[C---:B------:R-:W-:Y:S02]  /*3680*/  ISETP.GE.AND P3, PT, R11.reuse, R229, PT ;  /* 0x000000e50b00720c */ /* 0x040fe40003f66270 */
[----:B------:R-:W-:Y:S02]  /*3690*/  ISETP.GT.AND P0, PT, R12, R11, PT ;  /* 0x0000000b0c00720c */ /* 0x000fe40003f04270 */
[----:B------:R-:W-:Y:S02]  /*36a0*/  ISETP.GE.AND P4, PT, R11, R228, PT ;  /* 0x000000e40b00720c */ /* 0x000fe40003f86270 */
[----:B----4-:R-:W-:Y:S01]  /*36b0*/  FSEL R11, R17, -INF , !P6 ;  /* 0xff800000110b7808 */ /* 0x010fe20007000000 */
[----:B------:R-:W3:Y:S01]  /*36c0*/  MUFU.TANH R24, R24 ;  /* 0x0000001800187308 */ /* 0x000ee20000002400 */
[----:B------:R-:W-:-:S02]  /*36d0*/  FSEL R17, R64, -INF , !P5 ;  /* 0xff80000040117808 */ /* 0x000fc40006800000 */
[----:B------:R-:W-:Y:S01]  /*36e0*/  FSEL R11, R11, -INF , !P3 ;  /* 0xff8000000b0b7808 */ /* 0x000fe20005800000 */
[C---:B-----5:R-:W-:Y:S01]  /*36f0*/  HMMA.16816.F32 R48, R28.reuse, R36, R48 ;  /* 0x000000241c30723c */ /* 0x060fe20000001830 */
[----:B------:R-:W-:Y:S02]  /*3700*/  FSEL R13, R13, -INF , !P0 ;  /* 0xff8000000d0d7808 */ /* 0x000fe40004000000 */
[----:B------:R-:W-:Y:S01]  /*3710*/  ISETP.GT.AND P6, PT, R230, R15, PT ;  /* 0x0000000fe600720c */ /* 0x000fe20003fc4270 */
[----:B------:R-:W4:Y:S01]  /*3720*/  MUFU.TANH R16, R16 ;  /* 0x0000001000107308 */ /* 0x000f220000002400 */
[C---:B------:R-:W-:Y:S02]  /*3730*/  ISETP.GE.AND P5, PT, R15.reuse, R229, PT ;  /* 0x000000e50f00720c */ /* 0x040fe40003fa6270 */
[----:B------:R-:W-:Y:S01]  /*3740*/  ISETP.GT.AND P3, PT, R12, R15, PT ;  /* 0x0000000f0c00720c */ /* 0x000fe20003f64270 */
[----:B------:R-:W-:Y:S01]  /*3750*/  HMMA.16816.F32 R44, R28, R38, R44 ;  /* 0x000000261c2c723c */ /* 0x000fe2000000182c */
[----:B------:R-:W-:Y:S01]  /*3760*/  ISETP.GE.AND P0, PT, R15, R228, PT ;  /* 0x000000e40f00720c */ /* 0x000fe20003f06270 */
[----:B------:R-:W-:Y:S01]  /*3770*/  VIADD R15, R41, 0x19 ;  /* 0x00000019290f7836 */ /* 0x000fe20000000000 */
[----:B------:R-:W-:Y:S01]  /*3780*/  FSEL R8, R8, -INF , !P6 ;  /* 0xff80000008087808 */ /* 0x000fe20007000000 */
[----:B------:R-:W5:Y:S01]  /*3790*/  MUFU.TANH R3, R57 ;  /* 0x0000003900037308 */ /* 0x000f620000002400 */
[----:B------:R-:W-:Y:S01]  /*37a0*/  FSEL R19, R13, -INF , !P4 ;  /* 0xff8000000d137808 */ /* 0x000fe20006000000 */
[C---:B------:R-:W-:Y:S01]  /*37b0*/  VIADD R13, R41.reuse, 0x20 ;  /* 0x00000020290d7836 */ /* 0x040fe20000000000 */
[----:B------:R-:W-:Y:S01]  /*37c0*/  ISETP.GT.AND P6, PT, R230, R15, PT ;  /* 0x0000000fe600720c */ /* 0x000fe20003fc4270 */
[----:B------:R-:W-:Y:S01]  /*37d0*/  VIADD R29, R41, 0x38 ;  /* 0x00000038291d7836 */ /* 0x000fe20000000000 */
[----:B------:R-:W-:-:S02]  /*37e0*/  FSEL R18, R18, -INF , !P3 ;  /* 0xff80000012127808 */ /* 0x000fc40005800000 */
[----:B------:R-:W-:Y:S01]  /*37f0*/  FSEL R23, R8, -INF , !P5 ;  /* 0xff80000008177808 */ /* 0x000fe20006800000 */
[----:B------:R-:W5:Y:S01]  /*3800*/  MUFU.TANH R20, R59 ;  /* 0x0000003b00147308 */ /* 0x000f620000002400 */
[C---:B------:R-:W-:Y:S01]  /*3810*/  ISETP.GE.AND P4, PT, R15.reuse, R229, PT ;  /* 0x000000e50f00720c */ /* 0x040fe20003f86270 */
[----:B------:R-:W-:Y:S01]  /*3820*/  FMUL.FTZ R48, R48, UR11 ;  /* 0x0000000b30307c20 */ /* 0x000fe20008410000 */
[----:B------:R-:W-:Y:S01]  /*3830*/  BAR.SYNC.DEFER_BLOCKING 0x0 ;  /* 0x0000000000007b1d */ /* 0x000fe20000010000 */
[----:B------:R-:W-:Y:S01]  /*3840*/  ISETP.GT.AND P5, PT, R12, R15, PT ;  /* 0x0000000f0c00720c */ /* 0x000fe20003fa4270 */
[----:B------:R-:W-:Y:S01]  /*3850*/  FMUL.FTZ R50, R50, UR11 ;  /* 0x0000000b32327c20 */ /* 0x000fe20008410000 */
[----:B------:R-:W-:Y:S01]  /*3860*/  ISETP.GE.AND P3, PT, R15, R228, PT ;  /* 0x000000e40f00720c */ /* 0x000fe20003f66270 */
[----:B------:R-:W-:Y:S01]  /*3870*/  FMUL.FTZ R51, R51, UR11 ;  /* 0x0000000b33337c20 */ /* 0x000fe20008410000 */
[----:B-1----:R-:W-:Y:S01]  /*3880*/  FSEL R21, R10, -INF , !P6 ;  /* 0xff8000000a157808 */ /* 0x002fe20007000000 */
[----:B------:R-:W1:Y:S01]  /*3890*/  MUFU.TANH R8, R52 ;  /* 0x0000003400087308 */ /* 0x000e620000002400 */
[----:B------:R-:W-:Y:S01]  /*38a0*/  FSEL R15, R18, -INF , !P0 ;  /* 0xff800000120f7808 */ /* 0x000fe20004000000 */
[----:B------:R-:W-:Y:S01]  /*38b0*/  FMUL.FTZ R18, R54, UR11 ;  /* 0x0000000b36127c20 */ /* 0x000fe20008410000 */
[----:B------:R-:W-:Y:S01]  /*38c0*/  ISETP.GT.AND P6, PT, R230, R13, PT ;  /* 0x0000000de600720c */ /* 0x000fe20003fc4270 */
[----:B------:R-:W-:Y:S01]  /*38d0*/  FMUL.FTZ R47, R47, UR11 ;  /* 0x0000000b2f2f7c20 */ /* 0x000fe20008410000 */
[----:B------:R-:W-:-:S02]  /*38e0*/  FSEL R21, R21, -INF , !P4 ;  /* 0xff80000015157808 */ /* 0x000fc40006000000 */
[C---:B------:R-:W-:Y:S01]  /*38f0*/  ISETP.GE.AND P0, PT, R13.reuse, R229, PT ;  /* 0x000000e50d00720c */ /* 0x040fe20003f06270 */
[----:B------:R-:W1:Y:S01]  /*3900*/  MUFU.TANH R18, R18 ;  /* 0x0000001200127308 */ /* 0x000e620000002400 */
[----:B------:R-:W-:Y:S02]  /*3910*/  ISETP.GT.AND P4, PT, R12, R13, PT ;  /* 0x0000000d0c00720c */ /* 0x000fe40003f84270 */
[----:B--2---:R-:W-:Y:S02]  /*3920*/  FSEL R14, R14, -INF , !P5 ;  /* 0xff8000000e0e7808 */ /* 0x004fe40006800000 */
[----:B---3--:R-:W-:Y:S02]  /*3930*/  FSEL R24, R24, -INF , !P6 ;  /* 0xff80000018187808 */ /* 0x008fe40007000000 */
[----:B------:R-:W-:Y:S01]  /*3940*/  ISETP.GT.AND P6, PT, R230, R27, PT ;  /* 0x0000001be600720c */ /* 0x000fe20003fc4270 */
[----:B------:R-:W2:Y:S01]  /*3950*/  MUFU.TANH R10, R53 ;  /* 0x00000035000a7308 */ /* 0x000ea20000002400 */
[----:B------:R-:W-:-:S02]  /*3960*/  ISETP.GE.AND P5, PT, R13, R228, PT ;  /* 0x000000e40d00720c */ /* 0x000fc40003fa6270 */
[----:B------:R-:W-:Y:S02]  /*3970*/  FSEL R13, R14, -INF , !P3 ;  /* 0xff8000000e0d7808 */ /* 0x000fe40005800000 */
[----:B------:R-:W-:Y:S02]  /*3980*/  FSEL R235, R24, -INF , !P0 ;  /* 0xff80000018eb7808 */ /* 0x000fe40004000000 */
[----:B----4-:R-:W-:Y:S01]  /*3990*/  FSEL R16, R16, -INF , !P4 ;  /* 0xff80000010107808 */ /* 0x010fe20006000000 */
[----:B------:R-:W3:Y:S01]  /*39a0*/  MUFU.TANH R14, R55 ;  /* 0x00000037000e7308 */ /* 0x000ee20000002400 */
[C---:B------:R-:W-:Y:S02]  /*39b0*/  ISETP.GE.AND P3, PT, R27.reuse, R229, PT ;  /* 0x000000e51b00720c */ /* 0x040fe40003f66270 */
[----:B------:R-:W-:Y:S02]  /*39c0*/  ISETP.GT.AND P0, PT, R12, R27, PT ;  /* 0x0000001b0c00720c */ /* 0x000fe40003f04270 */
[----:B------:R-:W-:Y:S01]  /*39d0*/  ISETP.GE.AND P4, PT, R27, R228, PT ;  /* 0x000000e41b00720c */ /* 0x000fe20003f86270 */
[----:B------:R-:W-:Y:S01]  /*39e0*/  VIADD R27, R41, 0x28 ;  /* 0x00000028291b7836 */ /* 0x000fe20000000000 */
[----:B-----5:R-:W-:Y:S01]  /*39f0*/  FSEL R195, R3, -INF , !P6 ;  /* 0xff80000003c37808 */ /* 0x020fe20007000000 */
[----:B------:R-:W-:Y:S01]  /*3a00*/  MUFU.TANH R209, R50 ;  /* 0x0000003200d17308 */ /* 0x000fe20000002400 */
[----:B------:R-:W-:Y:S01]  /*3a10*/  FSEL R199, R16, -INF , !P5 ;  /* 0xff80000010c77808 */ /* 0x000fe20006800000 */
[----:B------:R-:W-:Y:S01]  /*3a20*/  FMUL.FTZ R16, R49, UR11 ;  /* 0x0000000b31107c20 */ /* 0x000fe20008410000 */
[----:B------:R-:W-:-:S02]  /*3a30*/  FSEL R195, R195, -INF , !P3 ;  /* 0xff800000c3c37808 */ /* 0x000fc40005800000 */
[----:B------:R-:W-:Y:S02]  /*3a40*/  FSEL R20, R20, -INF , !P0 ;  /* 0xff80000014147808 */ /* 0x000fe40004000000 */
[----:B------:R-:W-:Y:S01]  /*3a50*/  ISETP.GT.AND P5, PT, R230, R27, PT ;  /* 0x0000001be600720c */ /* 0x000fe20003fa4270 */
[----:B------:R-:W4:Y:S01]  /*3a60*/  MUFU.TANH R3, R48 ;  /* 0x0000003000037308 */ /* 0x000f220000002400 */
[C---:B------:R-:W-:Y:S02]  /*3a70*/  ISETP.GE.AND P6, PT, R27.reuse, R229, PT ;  /* 0x000000e51b00720c */ /* 0x040fe40003fc6270 */
[----:B------:R-:W-:Y:S02]  /*3a80*/  ISETP.GT.AND P3, PT, R12, R27, PT ;  /* 0x0000001b0c00720c */ /* 0x000fe40003f64270 */
[----:B------:R-:W-:Y:S01]  /*3a90*/  ISETP.GE.AND P0, PT, R27, R228, PT ;  /* 0x000000e41b00720c */ /* 0x000fe20003f06270 */
[----:B------:R-:W-:Y:S01]  /*3aa0*/  VIADD R27, R41, 0x29 ;  /* 0x00000029291b7836 */ /* 0x000fe20000000000 */
[----:B-1----:R-:W-:Y:S01]  /*3ab0*/  FSEL R8, R8, -INF , !P5 ;  /* 0xff80000008087808 */ /* 0x002fe20006800000 */
[----:B------:R-:W1:Y:S01]  /*3ac0*/  MUFU.TANH R16, R16 ;  /* 0x0000001000107308 */ /* 0x000e620000002400 */
[----:B------:R-:W-:-:S02]  /*3ad0*/  FSEL R221, R20, -INF , !P4 ;  /* 0xff80000014dd7808 */ /* 0x000fc40006000000 */
[----:B------:R-:W-:Y:S02]  /*3ae0*/  ISETP.GT.AND P4, PT, R230, R27, PT ;  /* 0x0000001be600720c */ /* 0x000fe40003f84270 */
[----:B------:R-:W-:Y:S01]  /*3af0*/  FSEL R233, R8, -INF , !P6 ;  /* 0xff80000008e97808 */ /* 0x000fe20007000000 */
[----:B------:R-:W-:Y:S01]  /*3b00*/  FMUL.FTZ R8, R44, UR11 ;  /* 0x0000000b2c087c20 */ /* 0x000fe20008410000 */
[----:B------:R-:W-:Y:S02]  /*3b10*/  FSEL R18, R18, -INF , !P3 ;  /* 0xff80000012127808 */ /* 0x000fe40005800000 */
[C---:B------:R-:W-:Y:S02]  /*3b20*/  ISETP.GE.AND P5, PT, R27.reuse, R229, PT ;  /* 0x000000e51b00720c */ /* 0x040fe40003fa6270 */
[----:B------:R-:W-:Y:S01]  /*3b30*/  ISETP.GT.AND P6, PT, R12, R27, PT ;  /* 0x0000001b0c00720c */ /* 0x000fe20003fc4270 */
[----:B------:R-:W5:Y:S01]  /*3b40*/  MUFU.TANH R8, R8 ;  /* 0x0000000800087308 */ /* 0x000f620000002400 */
[----:B------:R-:W-:Y:S01]  /*3b50*/  ISETP.GE.AND P3, PT, R27, R228, PT ;  /* 0x000000e41b00720c */ /* 0x000fe20003f66270 */
[----:B------:R-:W-:Y:S01]  /*3b60*/  VIADD R27, R41, 0x30 ;  /* 0x00000030291b7836 */ /* 0x000fe20000000000 */
[----:B--2---:R-:W-:-:S02]  /*3b70*/  FSEL R10, R10, -INF , !P4 ;  /* 0xff8000000a0a7808 */ /* 0x004fc40006000000 */
[----:B------:R-:W-:Y:S02]  /*3b80*/  FSEL R201, R18, -INF , !P0 ;  /* 0xff80000012c97808 */ /* 0x000fe40004000000 */
[----:B------:R-:W-:Y:S01]  /*3b90*/  FSEL R197, R10, -INF , !P5 ;  /* 0xff8000000ac57808 */ /* 0x000fe20006800000 */
[----:B------:R-:W-:Y:S01]  /*3ba0*/  FMUL.FTZ R10, R70, UR11 ;  /* 0x0000000b460a7c20 */ /* 0x000fe20008410000 */
[----:B---3--:R-:W-:Y:S02]  /*3bb0*/  FSEL R219, R14, -INF , !P6 ;  /* 0xff8000000edb7808 */ /* 0x008fe40007000000 */
[----:B------:R-:W-:Y:S01]  /*3bc0*/  ISETP.GT.AND P0, PT, R230, R27, PT ;  /* 0x0000001be600720c */ /* 0x000fe20003f04270 */
[----:B------:R-:W2:Y:S01]  /*3bd0*/  MUFU.TANH R14, R68 ;  /* 0x00000044000e7308 */ /* 0x000ea20000002400 */
[----:B------:R-:W-:Y:S02]  /*3be0*/  ISETP.GE.AND P4, PT, R27, R229, PT ;  /* 0x000000e51b00720c */ /* 0x000fe40003f86270 */
[----:B------:R-:W-:-:S02]  /*3bf0*/  ISETP.GT.AND P5, PT, R12, R27, PT ;  /* 0x0000001b0c00720c */ /* 0x000fc40003fa4270 */
[----:B------:R-:W-:Y:S01]  /*3c00*/  ISETP.GE.AND P6, PT, R27, R228, PT ;  /* 0x000000e41b00720c */ /* 0x000fe20003fc6270 */
[----:B------:R-:W-:Y:S01]  /*3c10*/  VIADD R27, R41, 0x31 ;  /* 0x00000031291b7836 */ /* 0x000fe20000000000 */
[----:B------:R-:W-:Y:S01]  /*3c20*/  FSEL R219, R219, -INF , !P3 ;  /* 0xff800000dbdb7808 */ /* 0x000fe20005800000 */
[----:B------:R-:W3:Y:S01]  /*3c30*/  MUFU.TANH R10, R10 ;  /* 0x0000000a000a7308 */ /* 0x000ee20000002400 */
[----:B----4-:R-:W-:Y:S02]  /*3c40*/  FSEL R3, R3, -INF , !P0 ;  /* 0xff80000003037808 */ /* 0x010fe40004000000 */
[----:B------:R-:W-:Y:S02]  /*3c50*/  ISETP.GT.AND P3, PT, R230, R27, PT ;  /* 0x0000001be600720c */ /* 0x000fe40003f64270 */
[----:B------:R-:W-:Y:S02]  /*3c60*/  ISETP.GE.AND P0, PT, R27, R229, PT ;  /* 0x000000e51b00720c */ /* 0x000fe40003f06270 */
[----:B-1----:R-:W-:-:S02]  /*3c70*/  FSEL R16, R16, -INF , !P3 ;  /* 0xff80000010107808 */ /* 0x002fc40005800000 */
[----:B------:R-:W-:Y:S02]  /*3c80*/  ISETP.GT.AND P3, PT, R230, R29, PT ;  /* 0x0000001de600720c */ /* 0x000fe40003f64270 */
[----:B------:R-:W-:Y:S01]  /*3c90*/  FSEL R215, R16, -INF , !P0 ;  /* 0xff80000010d77808 */ /* 0x000fe20004000000 */
[----:B------:R-:W-:Y:S01]  /*3ca0*/  FMUL.FTZ R16, R45, UR11 ;  /* 0x0000000b2d107c20 */ /* 0x000fe20008410000 */
[----:B------:R-:W-:Y:S02]  /*3cb0*/  ISETP.GT.AND P0, PT, R230, R41, PT ;  /* 0x00000029e600720c */ /* 0x000fe40003f04270 */
[----:B------:R-:W-:Y:S02]  /*3cc0*/  FSEL R217, R3, -INF , !P4 ;  /* 0xff80000003d97808 */ /* 0x000fe40006000000 */
[----:B-----5:R-:W-:Y:S01]  /*3cd0*/  FSEL R213, R8, -INF , !P3 ;  /* 0xff80000008d57808 */ /* 0x020fe20005800000 */
[----:B------:R-:W1:Y:S01]  /*3ce0*/  MUFU.TANH R16, R16 ;  /* 0x0000001000107308 */ /* 0x000e620000002400 */
[----:B------:R-:W-:-:S02]  /*3cf0*/  ISETP.GE.AND P3, PT, R41, R229, PT ;  /* 0x000000e52900720c */ /* 0x000fc40003f66270 */
[----:B--2---:R-:W-:Y:S01]  /*3d00*/  FSEL R3, R14, -INF , !P0 ;  /* 0xff8000000e037808 */ /* 0x004fe20004000000 */
[----:B------:R-:W-:Y:S01]  /*3d10*/  FMUL.FTZ R14, R46, UR11 ;  /* 0x0000000b2e0e7c20 */ /* 0x000fe20008410000 */
[----:B------:R-:W-:Y:S02]  /*3d20*/  ISETP.GT.AND P0, PT, R12, R41, PT ;  /* 0x000000290c00720c */ /* 0x000fe40003f04270 */
[----:B------:R-:W-:Y:S01]  /*3d30*/  FSEL R3, R3, -INF , !P3 ;  /* 0xff80000003037808 */ /* 0x000fe20005800000 */
[----:B------:R2:W4:Y:S01]  /*3d40*/  MUFU.TANH R8, R51 ;  /* 0x0000003300087308 */ /* 0x0005220000002400 */
[----:B------:R-:W-:Y:S02]  /*3d50*/  ISETP.GE.AND P3, PT, R29, R229, PT ;  /* 0x000000e51d00720c */ /* 0x000fe40003f66270 */
[----:B------:R-:W-:Y:S02]  /*3d60*/  FMNMX3.FTZ R18, R3, R65, R67, !PT ;  /* 0x0000004103127276 */ /* 0x000fe40007810043 */
[----:B------:R-:W-:-:S02]  /*3d70*/  FSEL R213, R213, -INF , !P3 ;  /* 0xff800000d5d57808 */ /* 0x000fc40005800000 */
[----:B------:R-:W-:Y:S01]  /*3d80*/  FMNMX3.FTZ R18, R18, R63, R9, !PT ;  /* 0x0000003f12127276 */ /* 0x000fe20007810009 */
[----:B------:R-:W1:Y:S01]  /*3d90*/  MUFU.TANH R14, R14 ;  /* 0x0000000e000e7308 */ /* 0x000e620000002400 */
[----:B---3--:R-:W-:Y:S02]  /*3da0*/  FSEL R10, R10, -INF , !P0 ;  /* 0xff8000000a0a7808 */ /* 0x008fe40004000000 */
[C---:B------:R-:W-:Y:S01]  /*3db0*/  ISETP.GE.AND P3, PT, R41.reuse, R228, PT ;  /* 0x000000e42900720c */ /* 0x040fe20003f66270 */
[----:B------:R-:W-:Y:S01]  /*3dc0*/  VIADD R41, R41, 0x39 ;  /* 0x0000003929297836 */ /* 0x000fe20000000000 */
[----:B------:R-:W-:Y:S02]  /*3dd0*/  FMNMX3.FTZ R18, R18, R11, R23, !PT ;  /* 0x0000000b12127276 */ /* 0x000fe40007810017 */
[----:B------:R-:W-:Y:S02]  /*3de0*/  FSEL R209, R209, -INF , !P5 ;  /* 0xff800000d1d17808 */ /* 0x000fe40006800000 */
[----:B------:R-:W-:-:S02]  /*3df0*/  ISETP.GT.AND P5, PT, R12, R27, PT ;  /* 0x0000001b0c00720c */ /* 0x000fc40003fa4270 */
[----:B------:R-:W-:Y:S02]  /*3e00*/  ISETP.GE.AND P4, PT, R27, R228, PT ;  /* 0x000000e41b00720c */ /* 0x000fe40003f86270 */
[----:B------:R-:W-:Y:S02]  /*3e10*/  FSEL R27, R10, -INF , !P3 ;  /* 0xff8000000a1b7808 */ /* 0x000fe40005800000 */
[----:B------:R-:W-:Y:S01]  /*3e20*/  FMNMX3.FTZ R20, R18, R21, R235, !PT ;  /* 0x0000001512147276 */ /* 0x000fe200078100eb */
[----:B------:R2:W3:Y:S01]  /*3e30*/  MUFU.TANH R10, R47 ;  /* 0x0000002f000a7308 */ /* 0x0004e20000002400 */
[----:B------:R-:W-:Y:S02]  /*3e40*/  ISETP.GT.AND P0, PT, R230, R41, PT ;  /* 0x00000029e600720c */ /* 0x000fe40003f04270 */
[----:B------:R-:W-:Y:S02]  /*3e50*/  FMNMX3.FTZ R20, R20, R195, R233, !PT ;  /* 0x000000c314147276 */ /* 0x000fe400078100e9 */
[----:B-1----:R-:W-:-:S02]  /*3e60*/  FSEL R16, R16, -INF , !P0 ;  /* 0xff80000010107808 */ /* 0x002fc40004000000 */
[----:B------:R-:W-:Y:S02]  /*3e70*/  ISETP.GE.AND P0, PT, R41, R229, PT ;  /* 0x000000e52900720c */ /* 0x000fe40003f06270 */
[----:B------:R-:W-:Y:S02]  /*3e80*/  FMNMX3.FTZ R18, R27, R43, R61, !PT ;  /* 0x0000002b1b127276 */ /* 0x000fe4000781003d */
[----:B------:R-:W-:Y:S02]  /*3e90*/  FMNMX3.FTZ R20, R20, R197, R217, !PT ;  /* 0x000000c514147276 */ /* 0x000fe400078100d9 */
[----:B------:R-:W-:Y:S02]  /*3ea0*/  ISETP.GT.AND P3, PT, R12, R29, PT ;  /* 0x0000001d0c00720c */ /* 0x000fe40003f64270 */
[----:B------:R-:W-:Y:S02]  /*3eb0*/  FSEL R211, R16, -INF , !P0 ;  /* 0xff80000010d37808 */ /* 0x000fe40004000000 */
[----:B------:R-:W-:-:S02]  /*3ec0*/  FMNMX3.FTZ R18, R18, R25, R17, !PT ;  /* 0x0000001912127276 */ /* 0x000fc40007810011 */
[----:B------:R-:W-:Y:S01]  /*3ed0*/  FMNMX3.FTZ R20, R20, R215, R213, !PT ;  /* 0x000000d714147276 */ /* 0x000fe200078100d5 */
[----:B--234-:R-:W-:Y:S06]  /*3ee0*/  BRA.U !UP0, `(.L_x_2029) ;  /* 0x00000001086c7547 */ /* 0x01cfec000b800000 */
        /* <DEDUP_REMOVED lines=27> */
.L_x_2029:
[----:B------:R-:W-:Y:S01]  /*40a0*/  FMNMX3.FTZ R18, R18, R19, R15, !PT ;  /* 0x0000001312127276 */ /* 0x000fe2000781000f */
[----:B------:R-:W2:Y:S01]  /*40b0*/  LDCU UR4, c[0x0][0x45c] ;  /* 0x00008b80ff0477ac */ /* 0x000ea20008000800 */
[----:B------:R-:W-:Y:S02]  /*40c0*/  FSEL R209, R209, -INF , !P6 ;  /* 0xff800000d1d17808 */ /* 0x000fe40007000000 */
[----:B------:R-:W-:Y:S01]  /*40d0*/  ISETP.GT.AND P6, PT, R12, R41, PT ;  /* 0x000000290c00720c */ /* 0x000fe20003fc4270 */
[----:B------:R-:W-:Y:S01]  /*40e0*/  UISETP.GT.U32.AND UP0, UPT, UR32, UR18, UPT ;  /* 0x000000122000728c */ /* 0x000fe2000bf04070 */
[----:B------:R-:W-:Y:S02]  /*40f0*/  FMNMX.FTZ R20, R211, R20, !PT ;  /* 0x00000014d3147209 */ /* 0x000fe40007810000 */
[----:B------:R-:W-:Y:S02]  /*4100*/  FMNMX3.FTZ R12, R18, R13, R199, !PT ;  /* 0x0000000d120c7276 */ /* 0x000fe400078100c7 */
[----:B------:R-:W-:-:S02]  /*4110*/  ISETP.GE.AND P0, PT, R29, R228, PT ;  /* 0x000000e41d00720c */ /* 0x000fc40003f06270 */
[----:B------:R-:W-:Y:S01]  /*4120*/  FSEL R8, R8, -INF , !P5 ;  /* 0xff80000008087808 */ /* 0x000fe20006800000 */
[----:B------:R-:W3:Y:S01]  /*4130*/  SHFL.BFLY PT, R29, R20, 0x2, 0x1f ;  /* 0x0c401f00141d7f89 */ /* 0x000ee200000e0000 */
        /* <DEDUP_REMOVED lines=9> */
[----:B------:R-:W-:Y:S02]  /*41d0*/  LOP3.LUT R223, R2, 0x200, R89, 0xf8, !PT ;  /* 0x0000020002df7812 */ /* 0x000fe400078ef859 */
[----:B-1----:R-:W-:-:S02]  /*41e0*/  FMNMX.FTZ R33, R203, R12, !PT ;  /* 0x0000000ccb217209 */ /* 0x002fc40007810000 */
[----:B------:R-:W-:Y:S02]  /*41f0*/  LEA R223, R223, UR5, 0x1 ;  /* 0x00000005dfdf7c11 */ /* 0x000fe4000f8e08ff */
[----:B---3--:R-:W-:Y:S01]  /*4200*/  FMNMX.FTZ R31, R20, R29, !PT ;  /* 0x0000001d141f7209 */ /* 0x008fe20007810000 */
[----:B------:R-:W1:Y:S01]  /*4210*/  SHFL.BFLY PT, R8, R33, 0x2, 0x1f ;  /* 0x0c401f0021087f89 */ /* 0x000e6200000e0000 */
[-C--:B------:R-:W-:Y:S02]  /*4220*/  IADD3 R193, PT, PT, R88, R223.reuse, RZ ;  /* 0x000000df58c17210 */ /* 0x080fe40007ffe0ff */
[C---:B------:R-:W-:Y:S01]  /*4230*/  IADD3 R198, PT, PT, R6.reuse, R223, RZ ;  /* 0x000000df06c67210 */ /* 0x040fe20007ffe0ff */
[----:B------:R-:W3:Y:S01]  /*4240*/  SHFL.BFLY PT, R164, R31, 0x1, 0x1f ;  /* 0x0c201f001fa47f89 */ /* 0x000ee200000e0000 */
[----:B------:R-:W-:-:S03]  /*4250*/  IADD3 R192, PT, PT, R6, R193, RZ ;  /* 0x000000c106c07210 */ /* 0x000fc60007ffe0ff */
        /* <DEDUP_REMOVED lines=56> */
[----:B------:R-:W-:Y:S01]  /*45e0*/  FFMA.FTZ R204, R219, UR4, -R202 ;  /* 0x00000004dbcc7c23 */ /* 0x000fe200080108ca */
        /* <DEDUP_REMOVED lines=11> */
[----:B----4-:R-:W-:Y:S01]  /*46a0*/  F2FP.F16.F32.PACK_AB R130, R184, R185 ;  /* 0x000000b9b882723e */ /* 0x010fe200000000ff */
[----:B------:R-:W-:Y:S01]  /*46b0*/  FADD.FTZ R190, R190, R189 ;  /* 0x000000bdbebe7221 */ /* 0x000fe20000010000 */
[----:B------:R-:W4:Y:S03]  /*46c0*/  LDSM.16.MT88.4 R24, [R198+0x1a800] ;  /* 0x01a80000c618783b */ /* 0x000f260000004200 */
[----:B------:R-:W-:Y:S01]  /*46d0*/  FADD.FTZ R185, R185, R190 ;  /* 0x000000beb9b97221 */ /* 0x000fe20000010000 */
[----:B------:R-:W-:Y:S01]  /*46e0*/  LDSM.16.MT88.4 R176, [R192+0x18800] ;  /* 0x01880000c0b0783b */ /* 0x000fe20000004200 */
[----:B------:R-:W-:Y:S02]  /*46f0*/  MUFU.EX2 R187, R187 ;  /* 0x000000bb00bb7308 */ /* 0x000fe40000000800 */
[----:B------:R-:W-:Y:S01]  /*4700*/  FADD.FTZ R184, R184, R185 ;  /* 0x000000b9b8b87221 */ /* 0x000fe20000010000 */
[----:B------:R-:W-:Y:S04]  /*4710*/  LDSM.16.MT88.4 R172, [R223+0x1a800] ;  /* 0x01a80000dfac783b */ /* 0x000fe80000004200 */
[----:B------:R-:W-:Y:S01]  /*4720*/  LDSM.16.MT88.4 R168, [R193+0x1a800] ;  /* 0x01a80000c1a8783b */ /* 0x000fe20000004200 */
        /* <DEDUP_REMOVED lines=41> */
[C---:B-1----:R-:W-:Y:S07]  /*49c0*/  HMMA.16816.F32 R116, R128.reuse, R120, RZ ;  /* 0x000000788074723c */ /* 0x042fee00000018ff */
        /* <DEDUP_REMOVED lines=131> */
[C---:B----4-:R-:W-:Y:S08]  /*5200*/  HMMA.16816.F32 R124, R8.reuse, R28, R124 ;  /* 0x0000001c087c723c */ /* 0x050ff0000000187c */
        /* <DEDUP_REMOVED lines=66> */
[----:B------:R-:W-:Y:S02]  /*5630*/  LOP3.LUT R233, R7, R2, RZ, 0xfc, !PT ;  /* 0x0000000207e97212 */ /* 0x000fe400078efcff */
[----:B------:R-:W-:Y:S01]  /*5640*/  LOP3.LUT R6, R0, 0x2, RZ, 0xc0, !PT ;  /* 0x0000000200067812 */ /* 0x000fe200078ec0ff */
[----:B------:R-:W-:Y:S01]  /*5650*/  USHF.L.U32 UR9, UR14, 0x6, URZ ;  /* 0x000000060e097899 */ /* 0x000fe200080006ff */
[----:B------:R-:W-:Y:S01]  /*5660*/  LEA R233, R233, UR5, 0x1 ;  /* 0x00000005e9e97c11 */ /* 0x000fe2000f8e08ff */
[----:B------:R-:W-:Y:S01]  /*5670*/  UIMAD UR4, UR32, UR7, UR15 ;  /* 0x00000007200472a4 */ /* 0x000fe2000f8e020f */
[----:B------:R-:W-:Y:S01]  /*5680*/  IMAD.U32 R8, RZ, RZ, UR14 ;  /* 0x0000000eff087e24 */ /* 0x000fe2000f8e00ff */
[----:B------:R-:W-:Y:S01]  /*5690*/  ULEA UR9, UP0, UR6, UR9, 0x5 ;  /* 0x0000000906097291 */ /* 0x000fe2000f8028ff */
[----:B------:R-:W-:Y:S01]  /*56a0*/  IMAD.U32 R9, RZ, RZ, UR15 ;  /* 0x0000000fff097e24 */ /* 0x000fe2000f8e00ff */
[----:B------:R-:W-:-:S02]  /*56b0*/  USHF.L.U64.HI UR8, UR14, 0x6, UR4 ;  /* 0x000000060e087899 */ /* 0x000fc40008010204 */
[----:B------:R-:W-:Y:S01]  /*56c0*/  IMAD.U32 R13, RZ, RZ, UR4 ;  /* 0x00000004ff0d7e24 */ /* 0x000fe2000f8e00ff */
[----:B------:R-:W-:Y:S01]  /*56d0*/  BAR.SYNC.DEFER_BLOCKING 0x0 ;  /* 0x0000000000007b1d */ /* 0x000fe20000010000 */
        /* <DEDUP_REMOVED lines=8> */
[----:B------:R-:W-:Y:S01]  /*5760*/  ISETP.NE.AND P0, PT, R6, RZ, PT ;  /* 0x000000ff0600720c */ /* 0x000fe20003f05270 */
[----:B------:R-:W-:-:S03]  /*5770*/  IMAD.MOV.U32 R6, RZ, RZ, 0x40 ;  /* 0x00000040ff067424 */ /* 0x000fc600078e00ff */
[----:B------:R-:W-:Y:S02]  /*5780*/  SEL R166, R4, 0xffffffe0, !P0 ;  /* 0xffffffe004a67807 */ /* 0x000fe40004000000 */
[----:B------:R-:W-:-:S03]  /*5790*/  SEL R6, R6, 0xffffffc0, !P1 ;  /* 0xffffffc006067807 */ /* 0x000fc60004800000 */
[--C-:B------:R-:W-:Y:S01]  /*57a0*/  IMAD.IADD R232, R166, 0x1, R233.reuse ;  /* 0x00000001a6e87824 */ /* 0x100fe200078e02e9 */
[----:B------:R-:W-:Y:S01]  /*57b0*/  @!PT LDS RZ, [RZ] ;  /* 0x00000000fffff984 */ /* 0x000fe20000000800 */
[----:B------:R-:W-:Y:S01]  /*57c0*/  @!PT LDS RZ, [RZ] ;  /* 0x00000000fffff984 */ /* 0x000fe20000000800 */
[----:B------:R-:W-:Y:S01]  /*57d0*/  @!PT LDS RZ, [RZ] ;  /* 0x00000000fffff984 */ /* 0x000fe20000000800 */
[----:B------:R-:W-:Y:S01]  /*57e0*/  LDGSTS.E.BYPASS.LTC128B.128 [R227+0x18000], desc[UR24][R14.64] ;  /* 0x180000000ee37fae */ /* 0x000fe2000b981a18 */
[C---:B------:R-:W-:Y:S02]  /*57f0*/  IMAD.IADD R165, R5.reuse, 0x1, R166 ;  /* 0x0000000105a57824 */ /* 0x040fe400078e02a6 */
[----:B------:R-:W-:Y:S01]  /*5800*/  IMAD.IADD R221, R6, 0x1, R233 ;  /* 0x0000000106dd7824 */ /* 0x000fe200078e02e9 */
        /* <DEDUP_REMOVED lines=9> */
[----:B------:R1:W-:Y:S04]  /*58a0*/  LDGSTS.E.BYPASS.LTC128B.128 [R227+0x1f000], desc[UR24][R12.64+0x180] ;  /* 0x1f0001800ce37fae */ /* 0x0003e8000b981a18 */
[----:B------:R-:W-:Y:S04]  /*58b0*/  LDSM.16.M88.4 R188, [R233] ;  /* 0x00000000e9bc783b */ /* 0x000fe80000000200 */
[----:B------:R-:W2:Y:S04]  /*58c0*/  LDSM.16.M88.4 R168, [R220+UR5+0x10000] ;  /* 0x01000005dca8783b */ /* 0x000ea80008000200 */
[----:B------:R-:W3:Y:S04]  /*58d0*/  LDSM.16.M88.4 R28, [R220+UR5+0x10800] ;  /* 0x01080005dc1c783b */ /* 0x000ee80008000200 */
[----:B------:R-:W4:Y:S04]  /*58e0*/  LDSM.16.M88.4 R196, [R220+UR5+0x11000] ;  /* 0x01100005dcc4783b */ /* 0x000f280008000200 */
[----:B------:R-:W5:Y:S04]  /*58f0*/  LDSM.16.M88.4 R8, [R220+UR5+0x11800] ;  /* 0x01180005dc08783b */ /* 0x000f680008000200 */
        /* <DEDUP_REMOVED lines=9> */
[C---:B------:R-:W-:Y:S03]  /*5990*/  HMMA.16816.F32 R168, R188.reuse, R170, RZ ;  /* 0x000000aabca8723c */ /* 0x040fe600000018ff */
[----:B------:R-:W-:Y:S04]  /*59a0*/  LDSM.16.M88.4 R204, [R166+0x10800] ;  /* 0x01080000a6cc783b */ /* 0x000fe80000000200 */
        /* <DEDUP_REMOVED lines=9> */
[----:B------:R-:W2:Y:S07]  /*5a40*/  LDSM.16.M88.4 R8, [R221] ;  /* 0x00000000dd08783b */ /* 0x000eae0000000200 */
        /* <DEDUP_REMOVED lines=8> */
[----:B------:R-:W3:Y:S07]  /*5ad0*/  LDSM.16.M88.4 R24, [R167] ;  /* 0x00000000a718783b */ /* 0x000eee0000000200 */
[C---:B------:R-:W-:Y:S08]  /*5ae0*/  HMMA.16816.F32 R192, R172.reuse, R184, R192 ;  /* 0x000000b8acc0723c */ /* 0x040ff000000018c0 */
[----:B------:R-:W-:Y:S01]  /*5af0*/  HMMA.16816.F32 R188, R172, R186, R188 ;  /* 0x000000baacbc723c */ /* 0x000fe200000018bc */
[----:B------:R-:W4:Y:S04]  /*5b00*/  LDSM.16.M88.4 R184, [R166+0x11000] ;  /* 0x01100000a6b8783b */ /* 0x000f280000000200 */
[----:B------:R-:W5:Y:S03]  /*5b10*/  LDSM.16.M88.4 R172, [R166+0x11800] ;  /* 0x01180000a6ac783b */ /* 0x000f660000000200 */
[C---:B--2---:R-:W-:Y:S08]  /*5b20*/  HMMA.16816.F32 R16, R8.reuse, R20, R16 ;  /* 0x000000140810723c */ /* 0x044ff00000001810 */
[C---:B------:R-:W-:Y:S01]  /*5b30*/  HMMA.16816.F32 R168, R8.reuse, R22, R168 ;  /* 0x0000001608a8723c */ /* 0x040fe200000018a8 */
[----:B------:R-:W-:Y:S07]  /*5b40*/  LDSM.16.M88.4 R20, [R220+UR5+0x12000] ;  /* 0x01200005dc14783b */ /* 0x000fee0008000200 */
        /* <DEDUP_REMOVED lines=97> */
[C---:B--2---:R-:W-:Y:S08]  /*6160*/  HMMA.16816.F32 R192, R20.reuse, R24, R192 ;  /* 0x0000001814c0723c */ /* 0x044ff000000018c0 */
[----:B------:R-:W-:Y:S01]  /*6170*/  HMMA.16816.F32 R188, R20, R26, R188 ;  /* 0x0000001a14bc723c */ /* 0x000fe200000018bc */
[----:B------:R-:W-:Y:S04]  /*6180*/  LDSM.16.M88.4 R24, [R233+0xc000] ;  /* 0x00c00000e918783b */ /* 0x000fe80000000200 */
[----:B------:R-:W2:Y:S03]  /*6190*/  LDSM.16.M88.4 R20, [R220+UR5+0x16000] ;  /* 0x01600005dc14783b */ /* 0x000ea60008000200 */
[C---:B----4-:R-:W-:Y:S08]  /*61a0*/  HMMA.16816.F32 R16, R212.reuse, R12, R16 ;  /* 0x0000000cd410723c */ /* 0x050ff00000001810 */
[C---:B------:R-:W-:Y:S01]  /*61b0*/  HMMA.16816.F32 R168, R212.reuse, R14, R168 ;  /* 0x0000000ed4a8723c */ /* 0x040fe200000018a8 */
[----:B------:R-:W-:Y:S07]  /*61c0*/  LDSM.16.M88.4 R12, [R232+0xc000] ;  /* 0x00c00000e80c783b */ /* 0x000fee0000000200 */
[C---:B-1----:R-:W-:Y:S08]  /*61d0*/  HMMA.16816.F32 R32, R212.reuse, R8, R32 ;  /* 0x00000008d420723c */ /* 0x042ff00000001820 */
[----:B------:R-:W-:Y:S01]  /*61e0*/  HMMA.16816.F32 R28, R212, R10, R28 ;  /* 0x0000000ad41c723c */ /* 0x000fe2000000181c */
[----:B------:R-:W1:Y:S07]  /*61f0*/  LDSM.16.M88.4 R8, [R165+0x16000] ;  /* 0x01600000a508783b */ /* 0x000e6e0000000200 */
[----:B------:R-:W-:Y:S08]  /*6200*/  HMMA.16816.F32 R16, R184, R216, R16 ;  /* 0x000000d8b810723c */ /* 0x000ff00000001810 */
[C---:B------:R-:W-:Y:S08]  /*6210*/  HMMA.16816.F32 R192, R212.reuse, R204, R192 ;  /* 0x000000ccd4c0723c */ /* 0x040ff000000018c0 */
[----:B------:R-:W-:Y:S01]  /*6220*/  HMMA.16816.F32 R188, R212, R206, R188 ;  /* 0x000000ced4bc723c */ /* 0x000fe200000018bc */
[----:B------:R-:W3:Y:S07]  /*6230*/  LDSM.16.M88.4 R204, [R220+UR5+0x16800] ;  /* 0x01680005dccc783b */ /* 0x000eee0008000200 */
[----:B------:R-:W-:Y:S08]  /*6240*/  HMMA.16816.F32 R168, R184, R218, R168 ;  /* 0x000000dab8a8723c */ /* 0x000ff000000018a8 */
[C---:B------:R-:W-:Y:S08]  /*6250*/  HMMA.16816.F32 R200, R212.reuse, R208, R200 ;  /* 0x000000d0d4c8723c */ /* 0x040ff000000018c8 */
[----:B------:R-:W-:Y:S01]  /*6260*/  HMMA.16816.F32 R196, R212, R210, R196 ;  /* 0x000000d2d4c4723c */ /* 0x000fe200000018c4 */
[----:B------:R-:W-:Y:S07]  /*6270*/  LDSM.16.M88.4 R208, [R221+0xc000] ;  /* 0x00c00000ddd0783b */ /* 0x000fee0000000200 */
[C---:B--2---:R-:W-:Y:S01]  /*6280*/  HMMA.16816.F32 R212, R24.reuse, R20, R16 ;  /* 0x0000001418d4723c */ /* 0x044fe20000001810 */
[----:B------:R-:W2:Y:S07]  /*6290*/  LDSM.16.M88.4 R16, [R6+0x16000] ;  /* 0x016000000610783b */ /* 0x000eae0000000200 */
[----:B------:R-:W-:Y:S01]  /*62a0*/  HMMA.16816.F32 R168, R24, R22, R168 ;  /* 0x0000001618a8723c */ /* 0x000fe200000018a8 */
[----:B------:R-:W4:Y:S07]  /*62b0*/  LDSM.16.M88.4 R20, [R165+0x16800] ;  /* 0x01680000a514783b */ /* 0x000f2e0000000200 */
[C---:B------:R-:W-:Y:S08]  /*62c0*/  HMMA.16816.F32 R32, R184.reuse, R180, R32 ;  /* 0x000000b4b820723c */ /* 0x040ff00000001820 */
[C---:B------:R-:W-:Y:S08]  /*62d0*/  HMMA.16816.F32 R192, R184.reuse, R172, R192 ;  /* 0x000000acb8c0723c */ /* 0x040ff000000018c0 */
[C---:B------:R-:W-:Y:S01]  /*62e0*/  HMMA.16816.F32 R188, R184.reuse, R174, R188 ;  /* 0x000000aeb8bc723c */ /* 0x040fe200000018bc */
[----:B------:R-:W5:Y:S07]  /*62f0*/  LDSM.16.M88.4 R172, [R220+UR5+0x17000] ;  /* 0x01700005dcac783b */ /* 0x000f6e0008000200 */
[----:B------:R-:W-:Y:S01]  /*6300*/  HMMA.16816.F32 R28, R184, R182, R28 ;  /* 0x000000b6b81c723c */ /* 0x000fe2000000181c */
[----:B------:R2:W-:Y:S07]  /*6310*/  LDSM.16.M88.4 R180, [R167+0xc000] ;  /* 0x00c00000a7b4783b */ /* 0x0005ee0000000200 */
[C---:B-1----:R-:W-:Y:S08]  /*6320*/  HMMA.16816.F32 R212, R12.reuse, R8, R212 ;  /* 0x000000080cd4723c */ /* 0x042ff000000018d4 */
[----:B------:R-:W-:Y:S01]  /*6330*/  HMMA.16816.F32 R168, R12, R10, R168 ;  /* 0x0000000a0ca8723c */ /* 0x000fe200000018a8 */
[----:B------:R-:W1:Y:S07]  /*6340*/  LDSM.16.M88.4 R8, [R6+0x16800] ;  /* 0x016800000608783b */ /* 0x000e6e0000000200 */
[----:B---3--:R-:W-:Y:S01]  /*6350*/  HMMA.16816.F32 R32, R24, R204, R32 ;  /* 0x000000cc1820723c */ /* 0x008fe20000001820 */
[----:B--2---:R-:W-:-:S07]  /*6360*/  IMAD.U32 R167, RZ, RZ, UR20 ;  /* 0x00000014ffa77e24 */ /* 0x004fce000f8e00ff */
[C---:B------:R-:W-:Y:S08]  /*6370*/  HMMA.16816.F32 R200, R184.reuse, R176, R200 ;  /* 0x000000b0b8c8723c */ /* 0x040ff000000018c8 */
[----:B------:R-:W-:Y:S01]  /*6380*/  HMMA.16816.F32 R196, R184, R178, R196 ;  /* 0x000000b2b8c4723c */ /* 0x000fe200000018c4 */
[----:B------:R-:W2:Y:S04]  /*6390*/  LDSM.16.M88.4 R176, [R166+0x16000] ;  /* 0x01600000a6b0783b */ /* 0x000ea80000000200 */
[----:B------:R-:W-:Y:S03]  /*63a0*/  LDSM.16.M88.4 R184, [R220+UR5+0x17800] ;  /* 0x01780005dcb8783b */ /* 0x000fe60008000200 */
[----:B------:R-:W-:Y:S08]  /*63b0*/  HMMA.16816.F32 R28, R24, R206, R28 ;  /* 0x000000ce181c723c */ /* 0x000ff0000000181c */
[C---:B------:R-:W-:Y:S08]  /*63c0*/  HMMA.16816.F32 R212, R208.reuse, R16, R212 ;  /* 0x00000010d0d4723c */ /* 0x040ff000000018d4 */
[----:B------:R-:W-:Y:S01]  /*63d0*/  HMMA.16816.F32 R168, R208, R18, R168 ;  /* 0x00000012d0a8723c */ /* 0x000fe200000018a8 */
[----:B------:R-:W3:Y:S07]  /*63e0*/  LDSM.16.M88.4 R16, [R166+0x16800] ;  /* 0x01680000a610783b */ /* 0x000eee0000000200 */
[----:B----4-:R-:W-:Y:S08]  /*63f0*/  HMMA.16816.F32 R32, R12, R20, R32 ;  /* 0x000000140c20723c */ /* 0x010ff00000001820 */
[C---:B-----5:R-:W-:Y:S08]  /*6400*/  HMMA.16816.F32 R200, R24.reuse, R172, R200 ;  /* 0x000000ac18c8723c */ /* 0x060ff000000018c8 */
[----:B------:R-:W-:Y:S01]  /*6410*/  HMMA.16816.F32 R196, R24, R174, R196 ;  /* 0x000000ae18c4723c */ /* 0x000fe200000018c4 */
[----:B------:R-:W4:Y:S07]  /*6420*/  LDSM.16.M88.4 R172, [R165+0x17000] ;  /* 0x01700000a5ac783b */ /* 0x000f2e0000000200 */
[----:B------:R-:W-:Y:S01]  /*6430*/  HMMA.16816.F32 R28, R12, R22, R28 ;  /* 0x000000160c1c723c */ /* 0x000fe2000000181c */
[----:B------:R-:W-:Y:S07]  /*6440*/  LDSM.16.M88.4 R20, [R6+0x17000] ;  /* 0x017000000614783b */ /* 0x000fee0000000200 */
[----:B-1----:R-:W-:Y:S08]  /*6450*/  HMMA.16816.F32 R32, R208, R8, R32 ;  /* 0x00000008d020723c */ /* 0x002ff00000001820 */
[----:B--2---:R-:W-:Y:S08]  /*6460*/  HMMA.16816.F32 R212, R180, R176, R212 ;  /* 0x000000b0b4d4723c */ /* 0x004ff000000018d4 */
[----:B------:R-:W-:Y:S01]  /*6470*/  HMMA.16816.F32 R28, R208, R10, R28 ;  /* 0x0000000ad01c723c */ /* 0x000fe2000000181c */
[----:B------:R-:W1:Y:S07]  /*6480*/  LDSM.16.M88.4 R8, [R165+0x17800] ;  /* 0x01780000a508783b */ /* 0x000e6e0000000200 */
[----:B---3--:R-:W-:Y:S01]  /*6490*/  HMMA.16816.F32 R32, R180, R16, R32 ;  /* 0x00000010b420723c */ /* 0x008fe20000001820 */
[----:B------:R-:W-:-:S02]  /*64a0*/  IMAD.SHL.U32 R16, R0, 0x2, RZ ;  /* 0x0000000200107824 */ /* 0x000fc400078e00ff */
[----:B------:R-:W-:Y:S01]  /*64b0*/  FMUL.FTZ R177, R212, UR11 ;  /* 0x0000000bd4b17c20 */ /* 0x000fe20008410000 */
[----:B------:R-:W-:Y:S02]  /*64c0*/  FMUL.FTZ R176, R213, UR11 ;  /* 0x0000000bd5b07c20 */ /* 0x000fe40008410000 */
[----:B------:R-:W-:Y:S02]  /*64d0*/  LOP3.LUT R16, R16, 0x6, RZ, 0xc0, !PT ;  /* 0x0000000610107812 */ /* 0x000fe400078ec0ff */
[----:B------:R-:W-:Y:S01]  /*64e0*/  HMMA.16816.F32 R168, R180, R178, R168 ;  /* 0x000000b2b4a8723c */ /* 0x000fe200000018a8 */
[----:B------:R-:W-:Y:S01]  /*64f0*/  FMUL.FTZ R179, R214, UR11 ;  /* 0x0000000bd6b37c20 */ /* 0x000fe20008410000 */
[----:B------:R-:W-:Y:S01]  /*6500*/  MUFU.TANH R177, R177 ;  /* 0x000000b100b17308 */ /* 0x000fe20000002400 */
[----:B------:R-:W-:Y:S01]  /*6510*/  FMUL.FTZ R178, R215, UR11 ;  /* 0x0000000bd7b27c20 */ /* 0x000fe20008410000 */
[----:B------:R-:W-:-:S04]  /*6520*/  IMAD R167, R167, 0x40, R16 ;  /* 0x00000040a7a77824 */ /* 0x000fc800078e0210 */
[C---:B------:R-:W-:Y:S01]  /*6530*/  HMMA.16816.F32 R192, R24.reuse, R184, R192 ;  /* 0x000000b818c0723c */ /* 0x040fe200000018c0 */
[----:B------:R-:W-:Y:S01]  /*6540*/  VIADD R17, R167, 0xffffff80 ;  /* 0xffffff80a7117836 */ /* 0x000fe20000000000 */
[----:B------:R-:W2:Y:S01]  /*6550*/  MUFU.TANH R179, R179 ;  /* 0x000000b300b37308 */ /* 0x000ea20000002400 */
[----:B------:R-:W-:Y:S01]  /*6560*/  FMUL.FTZ R16, R32, UR11 ;  /* 0x0000000b20107c20 */ /* 0x000fe20008410000 */
[C---:B------:R-:W-:Y:S02]  /*6570*/  VIADD R32, R230.reuse, 0x8 ;  /* 0x00000008e6207836 */ /* 0x040fe40000000000 */
[----:B------:R-:W-:Y:S01]  /*6580*/  FMUL.FTZ R33, R33, UR11 ;  /* 0x0000000b21217c20 */ /* 0x000fe20008410000 */
[----:B------:R-:W-:Y:S01]  /*6590*/  ISETP.GT.AND P0, PT, R230, R17, PT ;  /* 0x00000011e600720c */ /* 0x000fe20003f04270 */
[----:B------:R-:W-:Y:S01]  /*65a0*/  HMMA.16816.F32 R188, R24, R186, R188 ;  /* 0x000000ba18bc723c */ /* 0x000fe200000018bc */
[----:B------:R-:W3:Y:S01]  /*65b0*/  LDSM.16.M88.4 R24, [R166+0x17000] ;  /* 0x01700000a618783b */ /* 0x000ee20000000200 */
[----:B------:R-:W5:Y:S01]  /*65c0*/  MUFU.TANH R176, R176 ;  /* 0x000000b000b07308 */ /* 0x000f620000002400 */
[----:B------:R-:W-:Y:S01]  /*65d0*/  FMUL.FTZ R168, R168, UR11 ;  /* 0x0000000ba8a87c20 */ /* 0x000fe20008410000 */
[----:B------:R-:W-:Y:S01]  /*65e0*/  FMUL.FTZ R170, R170, UR11 ;  /* 0x0000000baaaa7c20 */ /* 0x000fe20008410000 */
[----:B------:R-:W-:Y:S01]  /*65f0*/  ISETP.GE.AND P3, PT, R17, R229, PT ;  /* 0x000000e51100720c */ /* 0x000fe20003f66270 */
[----:B------:R-:W-:Y:S01]  /*6600*/  FMUL.FTZ R169, R169, UR11 ;  /* 0x0000000ba9a97c20 */ /* 0x000fe20008410000 */
[----:B------:R-:W-:Y:S01]  /*6610*/  ISETP.GT.AND P4, PT, R32, R17, PT ;  /* 0x000000112000720c */ /* 0x000fe20003f84270 */
[----:B----4-:R-:W-:Y:S01]  /*6620*/  HMMA.16816.F32 R200, R12, R172, R200 ;  /* 0x000000ac0cc8723c */ /* 0x010fe200000018c8 */
[----:B------:R-:W-:Y:S01]  /*6630*/  ISETP.GE.AND P5, PT, R17, R228, PT ;  /* 0x000000e41100720c */ /* 0x000fe20003fa6270 */
[----:B------:R-:W4:Y:S01]  /*6640*/  MUFU.TANH R178, R178 ;  /* 0x000000b200b27308 */ /* 0x000f220000002400 */
[----:B------:R-:W-:-:S02]  /*6650*/  VIADD R17, R167, 0xffffff81 ;  /* 0xffffff81a7117836 */ /* 0x000fc40000000000 */
[----:B------:R-:W-:Y:S01]  /*6660*/  FMUL.FTZ R171, R171, UR11 ;  /* 0x0000000babab7c20 */ /* 0x000fe20008410000 */
[----:B--2---:R-:W-:Y:S01]  /*6670*/  FSEL R179, R179, -INF , !P4 ;  /* 0xff800000b3b37808 */ /* 0x004fe20006000000 */
[----:B------:R-:W-:Y:S01]  /*6680*/  FMUL.FTZ R172, R35, UR11 ;  /* 0x0000000b23ac7c20 */ /* 0x000fe20008410000 */
[----:B------:R-:W-:Y:S01]  /*6690*/  HMMA.16816.F32 R28, R180, R18, R28 ;  /* 0x00000012b41c723c */ /* 0x000fe2000000181c */
[----:B------:R-:W-:Y:S01]  /*66a0*/  ISETP.GT.AND P6, PT, R230, R17, PT ;  /* 0x00000011e600720c */ /* 0x000fe20003fc4270 */
[----:B------:R-:W2:Y:S01]  /*66b0*/  MUFU.TANH R168, R168 ;  /* 0x000000a800a87308 */ /* 0x000ea20000002400 */
[----:B------:R-:W-:-:S05]  /*66c0*/  ISETP.GE.AND P4, PT, R17, R228, PT ;  /* 0x000000e41100720c */ /* 0x000fca0003f86270 */
[----:B-1----:R-:W-:Y:S01]  /*66d0*/  HMMA.16816.F32 R192, R12, R8, R192 ;  /* 0x000000080cc0723c */ /* 0x002fe200000018c0 */
[----:B------:R-:W-:Y:S01]  /*66e0*/  FSEL R8, R179, -INF , !P5 ;  /* 0xff800000b3087808 */ /* 0x000fe20006800000 */
[----:B------:R-:W1:Y:S06]  /*66f0*/  MUFU.TANH R170, R170 ;  /* 0x000000aa00aa7308 */ /* 0x000e6c0000002400 */
[----:B------:R-:W-:Y:S01]  /*6700*/  HMMA.16816.F32 R200, R208, R20, R200 ;  /* 0x00000014d0c8723c */ /* 0x000fe200000018c8 */
[----:B------:R-:W-:Y:S01]  /*6710*/  FMUL.FTZ R20, R34, UR11 ;  /* 0x0000000b22147c20 */ /* 0x000fe20008410000 */
[----:B------:R-:W-:Y:S01]  /*6720*/  FSEL R34, R177, -INF , !P0 ;  /* 0xff800000b1227808 */ /* 0x000fe20004000000 */
[----:B------:R-:W1:Y:S01]  /*6730*/  MUFU.TANH R169, R169 ;  /* 0x000000a900a97308 */ /* 0x000e620000002400 */
[----:B------:R-:W-:Y:S01]  /*6740*/  FMUL.FTZ R9, R28, UR11 ;  /* 0x0000000b1c097c20 */ /* 0x000fe20008410000 */
[----:B------:R-:W-:Y:S01]  /*6750*/  ISETP.GE.AND P0, PT, R17, R229, PT ;  /* 0x000000e51100720c */ /* 0x000fe20003f06270 */
[----:B------:R-:W-:Y:S01]  /*6760*/  VIADD R21, R167, 0xffffff88 ;  /* 0xffffff88a7157836 */ /* 0x000fe20000000000 */
[----:B------:R-:W-:Y:S01]  /*6770*/  FSEL R34, R34, -INF , !P3 ;  /* 0xff80000022227808 */ /* 0x000fe20005800000 */
[----:B------:R-:W-:Y:S01]  /*6780*/  HMMA.16816.F32 R196, R12, R174, R196 ;  /* 0x000000ae0cc4723c */ /* 0x000fe200000018c4 */
[----:B------:R-:W-:Y:S01]  /*6790*/  ISETP.GT.AND P3, PT, R32, R17, PT ;  /* 0x000000112000720c */ /* 0x000fe20003f64270 */
[----:B------:R-:W-:Y:S01]  /*67a0*/  FMUL.FTZ R29, R29, UR11 ;  /* 0x0000000b1d1d7c20 */ /* 0x000fe20008410000 */
[----:B------:R1:W-:Y:S01]  /*67b0*/  MUFU.TANH R165, R16 ;  /* 0x0000001000a57308 */ /* 0x0003e20000002400 */
[----:B-----5:R-:W-:-:S02]  /*67c0*/  FSEL R28, R176, -INF , !P6 ;  /* 0xff800000b01c7808 */ /* 0x020fc40007000000 */
[----:B----4-:R-:W-:Y:S02]  /*67d0*/  FSEL R178, R178, -INF , !P3 ;  /* 0xff800000b2b27808 */ /* 0x010fe40005800000 */
[----:B------:R-:W-:Y:S01]  /*67e0*/  FSEL R28, R28, -INF , !P0 ;  /* 0xff8000001c1c7808 */ /* 0x000fe20004000000 */
[----:B------:R-:W-:Y:S01]  /*67f0*/  HMMA.16816.F32 R188, R12, R10, R188 ;  /* 0x0000000a0cbc723c */ /* 0x000fe200000018bc */
[----:B------:R-:W-:Y:S01]  /*6800*/  ISETP.GT.AND P6, PT, R230, R21, PT ;  /* 0x00000015e600720c */ /* 0x000fe20003fc4270 */
[----:B------:R-:W4:Y:S01]  /*6810*/  MUFU.TANH R171, R171 ;  /* 0x000000ab00ab7308 */ /* 0x000f220000002400 */
[----:B------:R-:W-:Y:S01]  /*6820*/  ISETP.GE.AND P5, PT, R21, R229, PT ;  /* 0x000000e51500720c */ /* 0x000fe20003fa6270 */
[C---:B------:R-:W-:Y:S01]  /*6830*/  VIADD R11, R167.reuse, 0xffffff99 ;  /* 0xffffff99a70b7836 */ /* 0x040fe20000000000 */
[----:B------:R-:W-:Y:S01]  /*6840*/  ISETP.GT.AND P0, PT, R32, R21, PT ;  /* 0x000000152000720c */ /* 0x000fe20003f04270 */
[----:B------:R-:W-:Y:S01]  /*6850*/  VIADD R13, R167, 0xffffffa1 ;  /* 0xffffffa1a70d7836 */ /* 0x000fe20000000000 */
[----:B------:R-:W-:Y:S01]  /*6860*/  ISETP.GE.AND P3, PT, R21, R228, PT ;  /* 0x000000e41500720c */ /* 0x000fe20003f66270 */
[----:B------:R-:W-:Y:S01]  /*6870*/  VIADD R21, R167, 0xffffff89 ;  /* 0xffffff89a7157836 */ /* 0x000fe20000000000 */
[----:B--2---:R-:W-:Y:S01]  /*6880*/  FSEL R168, R168, -INF , !P6 ;  /* 0xff800000a8a87808 */ /* 0x004fe20007000000 */
[----:B---3--:R-:W-:Y:S01]  /*6890*/  HMMA.16816.F32 R200, R180, R24, R200 ;  /* 0x00000018b4c8723c */ /* 0x008fe200000018c8 */
[----:B-1----:R-:W1:Y:S01]  /*68a0*/  LDSM.16.M88.4 R16, [R6+0x17800] ;  /* 0x017800000610783b */ /* 0x002e620000000200 */
[----:B------:R-:W-:Y:S01]  /*68b0*/  FMUL.FTZ R25, R30, UR11 ;  /* 0x0000000b1e197c20 */ /* 0x000fe20008410000 */
[----:B------:R-:W-:Y:S01]  /*68c0*/  ISETP.GT.AND P6, PT, R230, R21, PT ;  /* 0x00000015e600720c */ /* 0x000fe20003fc4270 */
[----:B------:R2:W3:Y:S01]  /*68d0*/  MUFU.TANH R35, R20 ;  /* 0x0000001400237308 */ /* 0x0004e20000002400 */
[----:B------:R-:W-:-:S02]  /*68e0*/  FSEL R24, R178, -INF , !P4 ;  /* 0xff800000b2187808 */ /* 0x000fc40006000000 */
[----:B------:R-:W-:Y:S01]  /*68f0*/  FSEL R30, R168, -INF , !P5 ;  /* 0xff800000a81e7808 */ /* 0x000fe20006800000 */
[----:B------:R-:W-:Y:S01]  /*6900*/  HMMA.16816.F32 R196, R208, R22, R196 ;  /* 0x00000016d0c4723c */ /* 0x000fe200000018c4 */
[----:B------:R-:W-:Y:S02]  /*6910*/  FSEL R170, R170, -INF , !P0 ;  /* 0xff800000aaaa7808 */ /* 0x000fe40004000000 */
[C---:B------:R-:W-:Y:S01]  /*6920*/  ISETP.GE.AND P4, PT, R21.reuse, R229, PT ;  /* 0x000000e51500720c */ /* 0x040fe20003f86270 */
[----:B------:R-:W5:Y:S01]  /*6930*/  MUFU.TANH R33, R33 ;  /* 0x0000002100217308 */ /* 0x000f620000002400 */
[----:B------:R-:W-:Y:S02]  /*6940*/  ISETP.GT.AND P5, PT, R32, R21, PT ;  /* 0x000000152000720c */ /* 0x000fe40003fa4270 */
[----:B------:R-:W-:Y:S01]  /*6950*/  ISETP.GE.AND P0, PT, R21, R228, PT ;  /* 0x000000e41500720c */ /* 0x000fe20003f06270 */
[----:B------:R-:W-:Y:S01]  /*6960*/  VIADD R21, R167, 0xffffff90 ;  /* 0xffffff90a7157836 */ /* 0x000fe20000000000 */
[----:B------:R-:W-:-:S02]  /*6970*/  FSEL R169, R169, -INF , !P6 ;  /* 0xff800000a9a97808 */ /* 0x000fc40007000000 */
[----:B------:R-:W-:Y:S01]  /*6980*/  FSEL R176, R170, -INF , !P3 ;  /* 0xff800000aab07808 */ /* 0x000fe20005800000 */
[----:B------:R-:W5:Y:S01]  /*6990*/  MUFU.TANH R172, R172 ;  /* 0x000000ac00ac7308 */ /* 0x000f620000002400 */
[----:B------:R-:W-:Y:S01]  /*69a0*/  FSEL R248, R169, -INF , !P4 ;  /* 0xff800000a9f87808 */ /* 0x000fe20006000000 */
[----:B------:R-:W-:Y:S01]  /*69b0*/  FMUL.FTZ R200, R200, UR11 ;  /* 0x0000000bc8c87c20 */ /* 0x000fe20008410000 */
[----:B----4-:R-:W-:Y:S01]  /*69c0*/  FSEL R171, R171, -INF , !P5 ;  /* 0xff800000abab7808 */ /* 0x010fe20006800000 */
[----:B------:R-:W-:Y:S01]  /*69d0*/  FMUL.FTZ R201, R201, UR11 ;  /* 0x0000000bc9c97c20 */ /* 0x000fe20008410000 */
[----:B------:R-:W-:Y:S01]  /*69e0*/  ISETP.GT.AND P6, PT, R230, R21, PT ;  /* 0x00000015e600720c */ /* 0x000fe20003fc4270 */
[----:B------:R-:W-:Y:S01]  /*69f0*/  FMUL.FTZ R203, R203, UR11 ;  /* 0x0000000bcbcb7c20 */ /* 0x000fe20008410000 */
[C---:B------:R-:W-:Y:S01]  /*6a00*/  ISETP.GE.AND P3, PT, R21.reuse, R229, PT ;  /* 0x000000e51500720c */ /* 0x040fe20003f66270 */
[----:B------:R-:W4:Y:S01]  /*6a10*/  MUFU.TANH R9, R9 ;  /* 0x0000000900097308 */ /* 0x000f220000002400 */
[----:B------:R-:W-:Y:S01]  /*6a20*/  ISETP.GT.AND P4, PT, R32, R21, PT ;  /* 0x000000152000720c */ /* 0x000fe20003f84270 */
[----:B------:R-:W-:Y:S01]  /*6a30*/  HMMA.16816.F32 R196, R180, R26, R196 ;  /* 0x0000001ab4c4723c */ /* 0x000fe200000018c4 */
[----:B------:R-:W-:Y:S01]  /*6a40*/  ISETP.GE.AND P5, PT, R21, R228, PT ;  /* 0x000000e41500720c */ /* 0x000fe20003fa6270 */
[----:B------:R-:W-:Y:S01]  /*6a50*/  VIADD R27, R167, 0xffffff98 ;  /* 0xffffff98a71b7836 */ /* 0x000fe20000000000 */
[----:B--2---:R-:W2:Y:S01]  /*6a60*/  LDSM.16.M88.4 R20, [R166+0x17800] ;  /* 0x01780000a614783b */ /* 0x004ea20000000200 */
[----:B------:R-:W-:Y:S01]  /*6a70*/  FSEL R165, R165, -INF , !P6 ;  /* 0xff800000a5a57808 */ /* 0x000fe20007000000 */
[----:B------:R-:W-:Y:S01]  /*6a80*/  FMUL.FTZ R26, R202, UR11 ;  /* 0x0000000bca1a7c20 */ /* 0x000fe20008410000 */
[----:B------:R-:W2:Y:S01]  /*6a90*/  MUFU.TANH R25, R25 ;  /* 0x0000001900197308 */ /* 0x000ea20000002400 */
[----:B------:R-:W-:Y:S01]  /*6aa0*/  FSEL R246, R171, -INF , !P0 ;  /* 0xff800000abf67808 */ /* 0x000fe20004000000 */
[----:B------:R-:W-:-:S04]  /*6ab0*/  DEPBAR.LE SB0, 0x0 ;  /* 0x000080000000791a */ /* 0x000fc80000000000 */
[C---:B-1----:R-:W-:Y:S01]  /*6ac0*/  HMMA.16816.F32 R192, R208.reuse, R16, R192 ;  /* 0x00000010d0c0723c */ /* 0x042fe200000018c0 */
[----:B------:R-:W-:Y:S01]  /*6ad0*/  VIADD R17, R167, 0xffffff91 ;  /* 0xffffff91a7117836 */ /* 0x000fe20000000000 */
[----:B------:R1:W2:Y:S01]  /*6ae0*/  MUFU.TANH R6, R29 ;  /* 0x0000001d00067308 */ /* 0x0002a20000002400 */
[----:B------:R-:W-:Y:S02]  /*6af0*/  FSEL R244, R165, -INF , !P3 ;  /* 0xff800000a5f47808 */ /* 0x000fe40005800000 */
[----:B---3--:R-:W-:Y:S02]  /*6b00*/  FSEL R35, R35, -INF , !P4 ;  /* 0xff80000023237808 */ /* 0x008fe40006000000 */
[----:B------:R-:W-:Y:S01]  /*6b10*/  ISETP.GT.AND P6, PT, R230, R17, PT ;  /* 0x00000011e600720c */ /* 0x000fe20003fc4270 */
[----:B------:R-:W-:Y:S01]  /*6b20*/  HMMA.16816.F32 R188, R208, R18, R188 ;  /* 0x00000012d0bc723c */ /* 0x000fe200000018bc */
[----:B------:R-:W-:Y:S01]  /*6b30*/  ISETP.GE.AND P0, PT, R17, R229, PT ;  /* 0x000000e51100720c */ /* 0x000fe20003f06270 */
[----:B------:R-:W-:Y:S01]  /*6b40*/  MUFU.TANH R16, R200 ;  /* 0x000000c800107308 */ /* 0x000fe20000002400 */
[----:B-----5:R-:W-:Y:S01]  /*6b50*/  FSEL R33, R33, -INF , !P6 ;  /* 0xff80000021217808 */ /* 0x020fe20007000000 */
[----:B------:R-:W-:Y:S01]  /*6b60*/  FMUL.FTZ R12, R196, UR11 ;  /* 0x0000000bc40c7c20 */ /* 0x000fe20008410000 */
[----:B------:R-:W-:Y:S01]  /*6b70*/  ISETP.GT.AND P3, PT, R32, R17, PT ;  /* 0x000000112000720c */ /* 0x000fe20003f64270 */
[----:B------:R-:W-:Y:S01]  /*6b80*/  FMUL.FTZ R198, R198, UR11 ;  /* 0x0000000bc6c67c20 */ /* 0x000fe20008410000 */
[----:B------:R-:W-:Y:S01]  /*6b90*/  ISETP.GT.AND P6, PT, R230, R27, PT ;  /* 0x0000001be600720c */ /* 0x000fe20003fc4270 */
[----:B------:R-:W-:Y:S01]  /*6ba0*/  FMUL.FTZ R197, R197, UR11 ;  /* 0x0000000bc5c57c20 */ /* 0x000fe20008410000 */
[----:B------:R-:W-:Y:S01]  /*6bb0*/  FSEL R170, R35, -INF , !P5 ;  /* 0xff80000023aa7808 */ /* 0x000fe20006800000 */
[----:B------:R-:W-:Y:S01]  /*6bc0*/  MUFU.TANH R26, R26 ;  /* 0x0000001a001a7308 */ /* 0x000fe20000002400 */
[----:B-1----:R-:W-:Y:S01]  /*6bd0*/  FMUL.FTZ R29, R31, UR11 ;  /* 0x0000000b1f1d7c20 */ /* 0x002fe20008410000 */
[----:B------:R-:W-:-:S02]  /*6be0*/  FSEL R242, R33, -INF , !P0 ;  /* 0xff80000021f27808 */ /* 0x000fc40004000000 */
[----:B------:R-:W-:Y:S02]  /*6bf0*/  ISETP.GE.AND P4, PT, R17, R228, PT ;  /* 0x000000e41100720c */ /* 0x000fe40003f86270 */
[----:B------:R-:W-:Y:S02]  /*6c00*/  ISETP.GE.AND P5, PT, R27, R229, PT ;  /* 0x000000e51b00720c */ /* 0x000fe40003fa6270 */
[----:B------:R-:W1:Y:S01]  /*6c10*/  MUFU.TANH R29, R29 ;  /* 0x0000001d001d7308 */ /* 0x000e620000002400 */
[----:B------:R-:W-:Y:S02]  /*6c20*/  ISETP.GT.AND P0, PT, R32, R27, PT ;  /* 0x0000001b2000720c */ /* 0x000fe40003f04270 */
[----:B------:R-:W-:Y:S02]  /*6c30*/  FSEL R172, R172, -INF , !P3 ;  /* 0xff800000acac7808 */ /* 0x000fe40005800000 */
[----:B----4-:R-:W-:Y:S01]  /*6c40*/  FSEL R9, R9, -INF , !P6 ;  /* 0xff80000009097808 */ /* 0x010fe20007000000 */
[----:B--2---:R-:W-:Y:S01]  /*6c50*/  HMMA.16816.F32 R192, R180, R20, R192 ;  /* 0x00000014b4c0723c */ /* 0x004fe200000018c0 */
[----:B------:R-:W-:Y:S01]  /*6c60*/  FSEL R238, R172, -INF , !P4 ;  /* 0xff800000acee7808 */ /* 0x000fe20006000000 */
[----:B------:R-:W2:Y:S01]  /*6c70*/  MUFU.TANH R17, R201 ;  /* 0x000000c900117308 */ /* 0x000ea20000002400 */
[----:B------:R-:W-:-:S02]  /*6c80*/  FSEL R240, R9, -INF , !P5 ;  /* 0xff80000009f07808 */ /* 0x000fc40006800000 */
[----:B------:R-:W-:Y:S02]  /*6c90*/  FSEL R25, R25, -INF , !P0 ;  /* 0xff80000019197808 */ /* 0x000fe40004000000 */
[----:B------:R-:W-:Y:S01]  /*6ca0*/  ISETP.GT.AND P6, PT, R230, R11, PT ;  /* 0x0000000be600720c */ /* 0x000fe20003fc4270 */
[----:B------:R-:W-:Y:S01]  /*6cb0*/  HMMA.16816.F32 R188, R180, R22, R188 ;  /* 0x00000016b4bc723c */ /* 0x000fe200000018bc */
[C---:B------:R-:W-:Y:S01]  /*6cc0*/  ISETP.GE.AND P4, PT, R11.reuse, R229, PT ;  /* 0x000000e50b00720c */ /* 0x040fe20003f86270 */
[----:B------:R-:W3:Y:S01]  /*6cd0*/  MUFU.TANH R10, R203 ;  /* 0x000000cb000a7308 */ /* 0x000ee20000002400 */
[----:B------:R-:W-:Y:S02]  /*6ce0*/  ISETP.GT.AND P5, PT, R32, R11, PT ;  /* 0x0000000b2000720c */ /* 0x000fe40003fa4270 */
[-C--:B------:R-:W-:Y:S01]  /*6cf0*/  ISETP.GE.AND P0, PT, R11, R228.reuse, PT ;  /* 0x000000e40b00720c */ /* 0x080fe20003f06270 */
[----:B------:R-:W-:Y:S01]  /*6d00*/  VIADD R11, R167, 0xffffffa0 ;  /* 0xffffffa0a70b7836 */ /* 0x000fe20000000000 */
[----:B------:R-:W-:-:S02]  /*6d10*/  ISETP.GE.AND P3, PT, R27, R228, PT ;  /* 0x000000e41b00720c */ /* 0x000fc40003f66270 */
[----:B------:R-:W-:Y:S01]  /*6d20*/  FSEL R196, R6, -INF , !P6 ;  /* 0xff80000006c47808 */ /* 0x000fe20007000000 */
[----:B------:R4:W5:Y:S01]  /*6d30*/  MUFU.TANH R9, R12 ;  /* 0x0000000c00097308 */ /* 0x0009620000002400 */
[----:B------:R-:W-:Y:S01]  /*6d40*/  ISETP.GT.AND P6, PT, R230, R11, PT ;  /* 0x0000000be600720c */ /* 0x000fe20003fc4270 */
[----:B------:R-:W-:Y:S01]  /*6d50*/  FMUL.FTZ R192, R192, UR11 ;  /* 0x0000000bc0c07c20 */ /* 0x000fe20008410000 */
[----:B------:R-:W-:Y:S01]  /*6d60*/  FSEL R168, R25, -INF , !P3 ;  /* 0xff80000019a87808 */ /* 0x000fe20005800000 */
[----:B------:R-:W-:Y:S01]  /*6d70*/  FMUL.FTZ R194, R194, UR11 ;  /* 0x0000000bc2c27c20 */ /* 0x000fe20008410000 */
[----:B------:R-:W-:Y:S01]  /*6d80*/  FSEL R196, R196, -INF , !P4 ;  /* 0xff800000c4c47808 */ /* 0x000fe20006000000 */
[----:B------:R-:W-:Y:S01]  /*6d90*/  FMUL.FTZ R195, R195, UR11 ;  /* 0x0000000bc3c37c20 */ /* 0x000fe20008410000 */
[----:B------:R-:W-:Y:S01]  /*6da0*/  ISETP.GE.AND P3, PT, R11, R229, PT ;  /* 0x000000e50b00720c */ /* 0x000fe20003f66270 */
[----:B------:R-:W5:Y:S01]  /*6db0*/  MUFU.TANH R198, R198 ;  /* 0x000000c600c67308 */ /* 0x000f620000002400 */
[----:B------:R-:W-:Y:S01]  /*6dc0*/  ISETP.GT.AND P4, PT, R32, R11, PT ;  /* 0x0000000b2000720c */ /* 0x000fe20003f84270 */
[----:B------:R-:W-:Y:S01]  /*6dd0*/  FMUL.FTZ R188, R188, UR11 ;  /* 0x0000000bbcbc7c20 */ /* 0x000fe20008410000 */
[----:B-1----:R-:W-:Y:S01]  /*6de0*/  FSEL R29, R29, -INF , !P5 ;  /* 0xff8000001d1d7808 */ /* 0x002fe20006800000 */
[----:B------:R-:W-:Y:S01]  /*6df0*/  FMUL.FTZ R14, R190, UR11 ;  /* 0x0000000bbe0e7c20 */ /* 0x000fe20008410000 */
[----:B------:R-:W-:Y:S01]  /*6e00*/  FSEL R16, R16, -INF , !P6 ;  /* 0xff80000010107808 */ /* 0x000fe20007000000 */
[----:B------:R-:W-:Y:S01]  /*6e10*/  FMUL.FTZ R191, R191, UR11 ;  /* 0x0000000bbfbf7c20 */ /* 0x000fe20008410000 */
[----:B------:R-:W-:Y:S01]  /*6e20*/  FSEL R166, R29, -INF , !P0 ;  /* 0xff8000001da67808 */ /* 0x000fe20004000000 */
[----:B------:R-:W1:Y:S01]  /*6e30*/  MUFU.TANH R6, R197 ;  /* 0x000000c500067308 */ /* 0x000e620000002400 */
[----:B------:R-:W-:Y:S01]  /*6e40*/  FSEL R236, R16, -INF , !P3 ;  /* 0xff80000010ec7808 */ /* 0x000fe20005800000 */
[----:B----4-:R-:W-:Y:S01]  /*6e50*/  FMUL.FTZ R12, R193, UR11 ;  /* 0x0000000bc10c7c20 */ /* 0x010fe20008410000 */
[----:B------:R-:W-:-:S02]  /*6e60*/  FSEL R26, R26, -INF , !P4 ;  /* 0xff8000001a1a7808 */ /* 0x000fc40006000000 */
[-C--:B------:R-:W-:Y:S01]  /*6e70*/  ISETP.GE.AND P5, PT, R11, R228.reuse, PT ;  /* 0x000000e40b00720c */ /* 0x080fe20003fa6270 */
[----:B------:R-:W-:Y:S01]  /*6e80*/  FMUL.FTZ R11, R199, UR11 ;  /* 0x0000000bc70b7c20 */ /* 0x000fe20008410000 */
[----:B------:R-:W-:Y:S01]  /*6e90*/  ISETP.GT.AND P6, PT, R230, R13, PT ;  /* 0x0000000de600720c */ /* 0x000fe20003fc4270 */
[----:B------:R-:W-:Y:S01]  /*6ea0*/  MUFU.TANH R204, R194 ;  /* 0x000000c200cc7308 */ /* 0x000fe20000002400 */
[C---:B------:R-:W-:Y:S01]  /*6eb0*/  ISETP.GE.AND P0, PT, R13.reuse, R229, PT ;  /* 0x000000e50d00720c */ /* 0x040fe20003f06270 */
[----:B------:R-:W-:Y:S01]  /*6ec0*/  BAR.SYNC.DEFER_BLOCKING 0x0 ;  /* 0x0000000000007b1d */ /* 0x000fe20000010000 */
[----:B------:R-:W-:Y:S02]  /*6ed0*/  ISETP.GT.AND P3, PT, R32, R13, PT ;  /* 0x0000000d2000720c */ /* 0x000fe40003f64270 */
[----:B------:R-:W-:Y:S01]  /*6ee0*/  ISETP.GE.AND P4, PT, R13, R228, PT ;  /* 0x000000e40d00720c */ /* 0x000fe20003f86270 */
[----:B------:R-:W-:Y:S01]  /*6ef0*/  VIADD R13, R167, 0xffffffa8 ;  /* 0xffffffa8a70d7836 */ /* 0x000fe20000000000 */
[----:B------:R-:W-:Y:S01]  /*6f00*/  FSEL R214, R26, -INF , !P5 ;  /* 0xff8000001ad67808 */ /* 0x000fe20006800000 */
[----:B------:R-:W4:Y:S01]  /*6f10*/  MUFU.TANH R11, R11 ;  /* 0x0000000b000b7308 */ /* 0x000f220000002400 */
[----:B--2---:R-:W-:-:S02]  /*6f20*/  FSEL R17, R17, -INF , !P6 ;  /* 0xff80000011117808 */ /* 0x004fc40007000000 */
[----:B------:R-:W-:Y:S02]  /*6f30*/  ISETP.GT.AND P5, PT, R230, R13, PT ;  /* 0x0000000de600720c */ /* 0x000fe40003fa4270 */
[----:B---3--:R-:W-:Y:S02]  /*6f40*/  FSEL R216, R10, -INF , !P3 ;  /* 0xff8000000ad87808 */ /* 0x008fe40005800000 */
[----:B------:R-:W-:Y:S01]  /*6f50*/  ISETP.GE.AND P6, PT, R13, R229, PT ;  /* 0x000000e50d00720c */ /* 0x000fe20003fc6270 */
[----:B------:R-:W2:Y:S01]  /*6f60*/  MUFU.TANH R10, R192 ;  /* 0x000000c0000a7308 */ /* 0x000ea20000002400 */
[----:B------:R-:W-:Y:S02]  /*6f70*/  FSEL R234, R17, -INF , !P0 ;  /* 0xff80000011ea7808 */ /* 0x000fe40004000000 */
[----:B-----5:R-:W-:Y:S02]  /*6f80*/  FSEL R9, R9, -INF , !P5 ;  /* 0xff80000009097808 */ /* 0x020fe40006800000 */
[----:B------:R-:W-:-:S02]  /*6f90*/  ISETP.GT.AND P0, PT, R32, R13, PT ;  /* 0x0000000d2000720c */ /* 0x000fc40003f04270 */
[----:B------:R-:W-:Y:S01]  /*6fa0*/  ISETP.GE.AND P3, PT, R13, R228, PT ;  /* 0x000000e40d00720c */ /* 0x000fe20003f66270 */
[----:B------:R-:W-:Y:S01]  /*6fb0*/  VIADD R13, R167, 0xffffffa9 ;  /* 0xffffffa9a70d7836 */ /* 0x000fe20000000000 */
[----:B------:R-:W-:Y:S01]  /*6fc0*/  FSEL R232, R9, -INF , !P6 ;  /* 0xff80000009e87808 */ /* 0x000fe20007000000 */
[----:B------:R-:W-:Y:S01]  /*6fd0*/  VIADD R9, R167, 0xffffffb0 ;  /* 0xffffffb0a7097836 */ /* 0x000fe20000000000 */
[----:B------:R-:W-:Y:S01]  /*6fe0*/  FSEL R174, R198, -INF , !P0 ;  /* 0xff800000c6ae7808 */ /* 0x000fe20004000000 */
[----:B------:R-:W3:Y:S01]  /*6ff0*/  MUFU.TANH R12, R12 ;  /* 0x0000000c000c7308 */ /* 0x000ee20000002400 */
[-C--:B------:R-:W-:Y:S02]  /*7000*/  ISETP.GT.AND P5, PT, R230, R13.reuse, PT ;  /* 0x0000000de600720c */ /* 0x080fe40003fa4270 */
[----:B------:R-:W-:Y:S02]  /*7010*/  FSEL R174, R174, -INF , !P3 ;  /* 0xff800000aeae7808 */ /* 0x000fe40005800000 */
[----:B------:R-:W-:-:S02]  /*7020*/  ISETP.GT.AND P6, PT, R32, R13, PT ;  /* 0x0000000d2000720c */ /* 0x000fc40003fc4270 */
[----:B------:R-:W-:Y:S01]  /*7030*/  ISETP.GT.AND P3, PT, R230, R9, PT ;  /* 0x00000009e600720c */ /* 0x000fe20003f64270 */
[----:B------:R-:W-:Y:S01]  /*7040*/  MUFU.TANH R14, R14 ;  /* 0x0000000e000e7308 */ /* 0x000fe20000002400 */
[----:B------:R-:W-:Y:S02]  /*7050*/  FSEL R216, R216, -INF , !P4 ;  /* 0xff800000d8d87808 */ /* 0x000fe40006000000 */
[C---:B------:R-:W-:Y:S02]  /*7060*/  ISETP.GE.AND P4, PT, R13.reuse, R229, PT ;  /* 0x000000e50d00720c */ /* 0x040fe40003f86270 */
[----:B------:R-:W-:Y:S02]  /*7070*/  ISETP.GE.AND P0, PT, R13, R228, PT ;  /* 0x000000e40d00720c */ /* 0x000fe40003f06270 */
[----:B-1----:R-:W-:Y:S02]  /*7080*/  FSEL R6, R6, -INF , !P5 ;  /* 0xff80000006067808 */ /* 0x002fe40006800000 */
[----:B----4-:R-:W-:-:S02]  /*7090*/  FSEL R11, R11, -INF , !P6 ;  /* 0xff8000000b0b7808 */ /* 0x010fc40007000000 */
[----:B--2---:R-:W-:Y:S02]  /*70a0*/  FSEL R10, R10, -INF , !P3 ;  /* 0xff8000000a0a7808 */ /* 0x004fe40005800000 */
[----:B------:R-:W-:Y:S02]  /*70b0*/  ISETP.GE.AND P5, PT, R9, R229, PT ;  /* 0x000000e50900720c */ /* 0x000fe40003fa6270 */
[----:B------:R-:W-:Y:S02]  /*70c0*/  FSEL R218, R6, -INF , !P4 ;  /* 0xff80000006da7808 */ /* 0x000fe40006000000 */
[----:B------:R-:W-:Y:S01]  /*70d0*/  FSEL R172, R11, -INF , !P0 ;  /* 0xff8000000bac7808 */ /* 0x000fe20004000000 */
[----:B------:R-:W-:Y:S01]  /*70e0*/  FMUL.FTZ R11, R189, UR11 ;  /* 0x0000000bbd0b7c20 */ /* 0x000fe20008410000 */
[----:B------:R-:W-:Y:S01]  /*70f0*/  ISETP.GT.AND P4, PT, R32, R9, PT ;  /* 0x000000092000720c */ /* 0x000fe20003f84270 */
[----:B------:R-:W-:Y:S01]  /*7100*/  MUFU.TANH R6, R195 ;  /* 0x000000c300067308 */ /* 0x000fe20000002400 */
[----:B------:R-:W-:Y:S01]  /*7110*/  ISETP.GE.AND P6, PT, R9, R228, PT ;  /* 0x000000e40900720c */ /* 0x000fe20003fc6270 */
[----:B------:R-:W-:Y:S01]  /*7120*/  VIADD R9, R167, 0xffffffb1 ;  /* 0xffffffb1a7097836 */ /* 0x000fe20000000000 */
[----:B------:R-:W-:-:S02]  /*7130*/  FSEL R212, R10, -INF , !P5 ;  /* 0xff8000000ad47808 */ /* 0x000fc40006800000 */
[----:B------:R-:W-:Y:S02]  /*7140*/  FMNMX3.FTZ R13, R164, R34, R28, !PT ;  /* 0x00000022a40d7276 */ /* 0x000fe4000781001c */
[----:B------:R-:W-:Y:S01]  /*7150*/  ISETP.GT.AND P0, PT, R230, R9, PT ;  /* 0x00000009e600720c */ /* 0x000fe20003f04270 */
[----:B------:R-:W1:Y:S01]  /*7160*/  MUFU.TANH R10, R188 ;  /* 0x000000bc000a7308 */ /* 0x000e620000002400 */
[----:B------:R-:W-:Y:S02]  /*7170*/  FSEL R204, R204, -INF , !P4 ;  /* 0xff800000cccc7808 */ /* 0x000fe40006000000 */
[C---:B------:R-:W-:Y:S02]  /*7180*/  ISETP.GE.AND P3, PT, R9.reuse, R229, PT ;  /* 0x000000e50900720c */ /* 0x040fe40003f66270 */
[----:B------:R-:W-:Y:S02]  /*7190*/  ISETP.GT.AND P5, PT, R32, R9, PT ;  /* 0x000000092000720c */ /* 0x000fe40003fa4270 */
[----:B------:R-:W-:Y:S01]  /*71a0*/  ISETP.GE.AND P4, PT, R9, R228, PT ;  /* 0x000000e40900720c */ /* 0x000fe20003f86270 */
[----:B------:R-:W2:Y:S01]  /*71b0*/  MUFU.TANH R11, R11 ;  /* 0x0000000b000b7308 */ /* 0x000ea20000002400 */
[----:B------:R-:W-:Y:S01]  /*71c0*/  FMNMX3.FTZ R13, R13, R30, R248, !PT ;  /* 0x0000001e0d0d7276 */ /* 0x000fe200078100f8 */
[C---:B------:R-:W-:Y:S01]  /*71d0*/  VIADD R9, R167.reuse, 0xffffffb8 ;  /* 0xffffffb8a7097836 */ /* 0x040fe20000000000 */
[----:B---3--:R-:W-:Y:S01]  /*71e0*/  FSEL R12, R12, -INF , !P0 ;  /* 0xff8000000c0c7808 */ /* 0x008fe20004000000 */
[----:B------:R-:W-:Y:S01]  /*71f0*/  VIADD R167, R167, 0xffffffb9 ;  /* 0xffffffb9a7a77836 */ /* 0x000fe20000000000 */
[----:B------:R-:W-:-:S02]  /*7200*/  FMNMX3.FTZ R13, R13, R244, R242, !PT ;  /* 0x000000f40d0d7276 */ /* 0x000fc400078100f2 */
[----:B------:R-:W-:Y:S02]  /*7210*/  ISETP.GT.AND P0, PT, R230, R9, PT ;  /* 0x00000009e600720c */ /* 0x000fe40003f04270 */
[----:B------:R-:W-:Y:S02]  /*7220*/  FSEL R210, R12, -INF , !P3 ;  /* 0xff8000000cd27808 */ /* 0x000fe40005800000 */
[----:B------:R-:W-:Y:S01]  /*7230*/  FMNMX3.FTZ R15, R13, R240, R196, !PT ;  /* 0x000000f00d0f7276 */ /* 0x000fe200078100c4 */
[----:B------:R3:W4:Y:S01]  /*7240*/  MUFU.TANH R12, R191 ;  /* 0x000000bf000c7308 */ /* 0x0007220000002400 */
[----:B-1----:R-:W-:Y:S02]  /*7250*/  FSEL R10, R10, -INF , !P0 ;  /* 0xff8000000a0a7808 */ /* 0x002fe40004000000 */
[----:B------:R-:W-:Y:S02]  /*7260*/  ISETP.GT.AND P0, PT, R230, R167, PT ;  /* 0x000000a7e600720c */ /* 0x000fe40003f04270 */
[----:B------:R-:W-:-:S02]  /*7270*/  FMNMX3.FTZ R15, R15, R236, R234, !PT ;  /* 0x000000ec0f0f7276 */ /* 0x000fc400078100ea */
[-C--:B------:R-:W-:Y:S02]  /*7280*/  ISETP.GE.AND P3, PT, R9, R229.reuse, PT ;  /* 0x000000e50900720c */ /* 0x080fe40003f66270 */
[----:B--2---:R-:W-:Y:S02]  /*7290*/  FSEL R11, R11, -INF , !P0 ;  /* 0xff8000000b0b7808 */ /* 0x004fe40004000000 */
[----:B------:R-:W-:Y:S02]  /*72a0*/  ISETP.GE.AND P0, PT, R167, R229, PT ;  /* 0x000000e5a700720c */ /* 0x000fe40003f06270 */
[----:B------:R-:W-:Y:S02]  /*72b0*/  FMNMX3.FTZ R13, R3, R8, R24, !PT ;  /* 0x00000008030d7276 */ /* 0x000fe40007810018 */
[----:B------:R-:W-:Y:S02]  /*72c0*/  FMNMX3.FTZ R15, R15, R232, R218, !PT ;  /* 0x000000e80f0f7276 */ /* 0x000fe400078100da */
[----:B------:R-:W-:-:S02]  /*72d0*/  FSEL R208, R10, -INF , !P3 ;  /* 0xff8000000ad07808 */ /* 0x000fc40005800000 */
[----:B------:R-:W-:Y:S02]  /*72e0*/  ISETP.GT.AND P3, PT, R32, R9, PT ;  /* 0x000000092000720c */ /* 0x000fe40003f64270 */
[----:B------:R-:W-:Y:S02]  /*72f0*/  FSEL R206, R11, -INF , !P0 ;  /* 0xff8000000bce7808 */ /* 0x000fe40004000000 */
[----:B------:R-:W-:Y:S02]  /*7300*/  FMNMX3.FTZ R13, R13, R176, R246, !PT ;  /* 0x000000b00d0d7276 */ /* 0x000fe400078100f6 */
[----:B------:R-:W-:Y:S01]  /*7310*/  FMNMX3.FTZ R15, R15, R212, R210, !PT ;  /* 0x000000d40f0f7276 */ /* 0x000fe200078100d2 */
[----:B---34-:R-:W-:Y:S06]  /*7320*/  BRA.U !UP0, `(.L_x_2031) ;  /* 0x0000000108707547 */ /* 0x018fec000b800000 */
        /* <DEDUP_REMOVED lines=28> */
.L_x_2031:
[----:B------:R-:W-:Y:S01]  /*74f0*/  FMNMX3.FTZ R13, R13, R170, R238, !PT ;  /* 0x000000aa0d0d7276 */ /* 0x000fe200078100ee */
[----:B------:R-:W2:Y:S01]  /*7500*/  LDCU UR4, c[0x0][0x45c] ;  /* 0x00008b80ff0477ac */ /* 0x000ea20008000800 */
[----:B------:R-:W-:Y:S01]  /*7510*/  FSEL R202, R6, -INF , !P5 ;  /* 0xff80000006ca7808 */ /* 0x000fe20006800000 */
[----:B-1----:R-:W-:Y:S01]  /*7520*/  LDSM.16.MT88.4 R16, [R223+0x18000] ;  /* 0x01800000df10783b */ /* 0x002fe20000004200 */
[----:B------:R-:W-:Y:S01]  /*7530*/  ISETP.GE.AND P5, PT, R9, R228, PT ;  /* 0x000000e40900720c */ /* 0x000fe20003fa6270 */
[----:B------:R-:W-:Y:S01]  /*7540*/  UISETP.GT.U32.AND UP0, UPT, UR32, UR18, UPT ;  /* 0x000000122000728c */ /* 0x000fe2000bf04070 */
[----:B------:R-:W-:Y:S02]  /*7550*/  FMNMX3.FTZ R9, R13, R168, R166, !PT ;  /* 0x000000a80d097276 */ /* 0x000fe400078100a6 */
[----:B------:R-:W-:Y:S02]  /*7560*/  ISETP.GT.AND P0, PT, R32, R167, PT ;  /* 0x000000a72000720c */ /* 0x000fe40003f04270 */
[----:B------:R-:W-:-:S02]  /*7570*/  FMNMX3.FTZ R9, R9, R214, R216, !PT ;  /* 0x000000d609097276 */ /* 0x000fc400078100d8 */
[----:B------:R-:W-:Y:S02]  /*7580*/  FSEL R14, R14, -INF , !P3 ;  /* 0xff8000000e0e7808 */ /* 0x000fe40005800000 */
[----:B------:R-:W-:Y:S02]  /*7590*/  ISETP.GE.AND P3, PT, R167, R228, PT ;  /* 0x000000e4a700720c */ /* 0x000fe40003f66270 */
[----:B------:R-:W-:Y:S02]  /*75a0*/  FSEL R12, R12, -INF , !P0 ;  /* 0xff8000000c0c7808 */ /* 0x000fe40004000000 */
[----:B------:R-:W-:Y:S02]  /*75b0*/  FSEL R204, R204, -INF , !P6 ;  /* 0xff800000cccc7808 */ /* 0x000fe40007000000 */
[----:B------:R-:W-:Y:S02]  /*75c0*/  FSEL R202, R202, -INF , !P4 ;  /* 0xff800000caca7808 */ /* 0x000fe40006000000 */
[----:B------:R-:W-:-:S02]  /*75d0*/  FMNMX3.FTZ R9, R9, R174, R172, !PT ;  /* 0x000000ae09097276 */ /* 0x000fc400078100ac */
[----:B------:R-:W-:Y:S02]  /*75e0*/  FSEL R200, R14, -INF , !P5 ;  /* 0xff8000000ec87808 */ /* 0x000fe40006800000 */
[----:B------:R-:W-:Y:S02]  /*75f0*/  FSEL R178, R12, -INF , !P3 ;  /* 0xff8000000cb27808 */ /* 0x000fe40005800000 */
[----:B------:R-:W-:Y:S02]  /*7600*/  FMNMX3.FTZ R9, R9, R204, R202, !PT ;  /* 0x000000cc09097276 */ /* 0x000fe400078100ca */
[----:B------:R-:W-:Y:S02]  /*7610*/  FMNMX3.FTZ R15, R15, R208, R206, !PT ;  /* 0x000000d00f0f7276 */ /* 0x000fe400078100ce */
[----:B------:R-:W-:Y:S02]  /*7620*/  FMNMX3.FTZ R12, R9, R200, R178, !PT ;  /* 0x000000c8090c7276 */ /* 0x000fe400078100b2 */
[----:B------:R-:W-:Y:S01]  /*7630*/  IADD3 R197, PT, PT, R223, 0x18040, RZ ;  /* 0x00018040dfc57810 */ /* 0x000fe20007ffe0ff */
[----:B------:R-:W1:Y:S01]  /*7640*/  SHFL.BFLY PT, R6, R15, 0x2, 0x1f ;  /* 0x0c401f000f067f89 */ /* 0x000e6200000e0000 */
[----:B------:R-:W-:-:S03]  /*7650*/  SEL R192, R4, 0xffffffe0, !P2 ;  /* 0xffffffe004c07807 */ /* 0x000fc60005000000 */
[----:B------:R-:W3:Y:S01]  /*7660*/  SHFL.BFLY PT, R9, R12, 0x2, 0x1f ;  /* 0x0c401f000c097f89 */ /* 0x000ee200000e0000 */
[----:B-1----:R-:W-:Y:S02]  /*7670*/  FMNMX.FTZ R10, R15, R6, !PT ;  /* 0x000000060f0a7209 */ /* 0x002fe40007810000 */
        /* <DEDUP_REMOVED lines=13> */
[----:B------:R-:W-:Y:S01]  /*7750*/  FSEL R9, R221, RZ, P3 ;  /* 0x000000ffdd097208 */ /* 0x000fe20001800000 */
[----:B------:R-:W-:Y:S01]  /*7760*/  FADD.FTZ R10, R3, -R10 ;  /* 0x8000000a030a7221 */ /* 0x000fe20000010000 */
[----:B------:R-:W-:Y:S01]  /*7770*/  IADD3 R3, PT, PT, R223, 0x18000, RZ ;  /* 0x00018000df037810 */ /* 0x000fe20007ffe0ff */
[----:B------:R-:W-:Y:S01]  /*7780*/  FFMA.FTZ R182, R8, UR4, -R177 ;  /* 0x0000000408b67c23 */ /* 0x000fe200080108b1 */
[----:B------:R-:W-:Y:S01]  /*7790*/  FFMA.FTZ R185, R28, UR4, -R179 ;  /* 0x000000041cb97c23 */ /* 0x000fe200080108b3 */
[----:B------:R-:W-:Y:S01]  /*77a0*/  FADD.FTZ R8, R164, -R9 ;  /* 0x80000009a4087221 */ /* 0x000fe20000010000 */
[----:B------:R-:W-:Y:S01]  /*77b0*/  @P1 IADD3 R197, PT, PT, R3, -0x40, RZ ;  /* 0xffffffc003c51810 */ /* 0x000fe20007ffe0ff */
[--C-:B------:R-:W-:Y:S01]  /*77c0*/  FFMA.FTZ R184, R30, UR4, -R179.reuse ;  /* 0x000000041eb87c23 */ /* 0x100fe200080108b3 */
[----:B------:R-:W-:Y:S01]  /*77d0*/  FFMA.FTZ R183, R248, UR4, -R179 ;  /* 0x00000004f8b77c23 */ /* 0x000fe200080108b3 */
[--C-:B------:R-:W-:Y:S01]  /*77e0*/  FFMA.FTZ R181, R24, UR4, -R177.reuse ;  /* 0x0000000418b57c23 */ /* 0x100fe200080108b1 */
[--C-:B------:R-:W-:Y:S01]  /*77f0*/  FFMA.FTZ R180, R176, UR4, -R177.reuse ;  /* 0x00000004b0b47c23 */ /* 0x100fe200080108b1 */
[----:B------:R-:W1:Y:S01]  /*7800*/  LDSM.16.MT88.4 R32, [R197] ;  /* 0x00000000c520783b */ /* 0x000e620000004200 */
[----:B------:R-:W-:Y:S01]  /*7810*/  FFMA.FTZ R187, R246, UR4, -R177 ;  /* 0x00000004f6bb7c23 */ /* 0x000fe200080108b1 */
[----:B------:R-:W-:Y:S01]  /*7820*/  FMUL.FTZ R191, R8, UR4 ;  /* 0x0000000408bf7c20 */ /* 0x000fe20008410000 */
[----:B------:R-:W-:Y:S01]  /*7830*/  FMUL.FTZ R190, R10, UR4 ;  /* 0x000000040abe7c20 */ /* 0x000fe20008410000 */
[----:B------:R-:W-:Y:S01]  /*7840*/  MUFU.EX2 R186, R186 ;  /* 0x000000ba00ba7308 */ /* 0x000fe20000000800 */
[----:B------:R-:W-:Y:S01]  /*7850*/  IADD3 R176, PT, PT, R192, R223, RZ ;  /* 0x000000dfc0b07210 */ /* 0x000fe20007ffe0ff */
[--C-:B------:R-:W-:Y:S01]  /*7860*/  FFMA.FTZ R3, R196, UR4, -R179.reuse ;  /* 0x00000004c4037c23 */ /* 0x100fe200080108b3 */
[----:B------:R-:W-:Y:S01]  /*7870*/  IADD3 R192, PT, PT, R192, R197, RZ ;  /* 0x000000c5c0c07210 */ /* 0x000fe20007ffe0ff */
[--C-:B------:R-:W-:Y:S01]  /*7880*/  FFMA.FTZ R189, R244, UR4, -R179.reuse ;  /* 0x00000004f4bd7c23 */ /* 0x100fe200080108b3 */
[--C-:B------:R-:W-:Y:S01]  /*7890*/  FFMA.FTZ R188, R242, UR4, -R179.reuse ;  /* 0x00000004f2bc7c23 */ /* 0x100fe200080108b3 */
[----:B------:R-:W2:Y:S01]  /*78a0*/  LDSM.16.MT88.4 R24, [R176+0x18000] ;  /* 0x01800000b018783b */ /* 0x000ea20000004200 */
[----:B------:R-:W-:Y:S01]  /*78b0*/  FFMA.FTZ R194, R240, UR4, -R179 ;  /* 0x00000004f0c27c23 */ /* 0x000fe200080108b3 */
[----:B------:R-:W3:Y:S01]  /*78c0*/  MUFU.EX2 R185, R185 ;  /* 0x000000b900b97308 */ /* 0x000ee20000000800 */
[--C-:B------:R-:W-:Y:S01]  /*78d0*/  FFMA.FTZ R198, R170, UR4, -R177.reuse ;  /* 0x00000004aac67c23 */ /* 0x100fe200080108b1 */
[--C-:B------:R-:W-:Y:S01]  /*78e0*/  FFMA.FTZ R193, R238, UR4, -R177.reuse ;  /* 0x00000004eec17c23 */ /* 0x100fe200080108b1 */
[--C-:B------:R-:W-:Y:S01]  /*78f0*/  FFMA.FTZ R196, R168, UR4, -R177.reuse ;  /* 0x00000004a8c47c23 */ /* 0x100fe200080108b1 */
[--C-:B------:R-:W-:Y:S01]  /*7900*/  FFMA.FTZ R195, R166, UR4, -R177.reuse ;  /* 0x00000004a6c37c23 */ /* 0x100fe200080108b1 */
[----:B------:R-:W-:Y:S01]  /*7910*/  LDSM.16.MT88.4 R168, [R223+0x1a800] ;  /* 0x01a80000dfa8783b */ /* 0x000fe20000004200 */
[--C-:B------:R-:W-:Y:S01]  /*7920*/  FFMA.FTZ R203, R214, UR4, -R177.reuse ;  /* 0x00000004d6cb7c23 */ /* 0x100fe200080108b1 */
[----:B------:R-:W-:Y:S01]  /*7930*/  FFMA.FTZ R214, R216, UR4, -R177 ;  /* 0x00000004d8d67c23 */ /* 0x000fe200080108b1 */
[----:B------:R-:W-:Y:S01]  /*7940*/  MUFU.EX2 R184, R184 ;  /* 0x000000b800b87308 */ /* 0x000fe20000000800 */
[----:B------:R-:W-:Y:S01]  /*7950*/  LDSM.16.MT88.4 R164, [R197+0x2800] ;  /* 0x00280000c5a4783b */ /* 0x000fe20000004200 */
[--C-:B------:R-:W-:Y:S01]  /*7960*/  FFMA.FTZ R199, R236, UR4, -R179.reuse ;  /* 0x00000004ecc77c23 */ /* 0x100fe200080108b3 */
[--C-:B------:R-:W-:Y:S01]  /*7970*/  FFMA.FTZ R234, R234, UR4, -R179.reuse ;  /* 0x00000004eaea7c23 */ /* 0x100fe200080108b3 */
[--C-:B------:R-:W-:Y:S01]  /*7980*/  FFMA.FTZ R201, R232, UR4, -R179.reuse ;  /* 0x00000004e8c97c23 */ /* 0x100fe200080108b3 */
[----:B------:R-:W-:Y:S01]  /*7990*/  FFMA.FTZ R218, R218, UR4, -R179 ;  /* 0x00000004dada7c23 */ /* 0x000fe200080108b3 */
[--C-:B------:R-:W-:Y:S01]  /*79a0*/  FFMA.FTZ R205, R174, UR4, -R177.reuse ;  /* 0x00000004aecd7c23 */ /* 0x100fe200080108b1 */
[----:B------:R-:W-:Y:S01]  /*79b0*/  FFMA.FTZ R216, R172, UR4, -R177 ;  /* 0x00000004acd87c23 */ /* 0x000fe200080108b1 */
[----:B------:R-:W4:Y:S01]  /*79c0*/  MUFU.EX2 R183, R183 ;  /* 0x000000b700b77308 */ /* 0x000f220000000800 */
[----:B---3--:R-:W-:Y:S01]  /*79d0*/  F2FP.F16.F32.PACK_AB R8, R185, R186 ;  /* 0x000000bab908723e */ /* 0x008fe200000000ff */
[----:B------:R-:W-:Y:S01]  /*79e0*/  LDSM.16.MT88.4 R172, [R197+0x1000] ;  /* 0x00100000c5ac783b */ /* 0x000fe20000004200 */
[--C-:B------:R-:W-:Y:S01]  /*79f0*/  FFMA.FTZ R207, R212, UR4, -R179.reuse ;  /* 0x00000004d4cf7c23 */ /* 0x100fe200080108b3 */
[--C-:B------:R-:W-:Y:S01]  /*7a00*/  FFMA.FTZ R210, R210, UR4, -R179.reuse ;  /* 0x00000004d2d27c23 */ /* 0x100fe200080108b3 */
[--C-:B------:R-:W-:Y:S01]  /*7a10*/  FFMA.FTZ R208, R208, UR4, -R179.reuse ;  /* 0x00000004d0d07c23 */ /* 0x100fe200080108b3 */
[----:B------:R-:W-:Y:S01]  /*7a20*/  FFMA.FTZ R209, R206, UR4, -R179 ;  /* 0x00000004ced17c23 */ /* 0x000fe200080108b3 */
[--C-:B------:R-:W-:Y:S01]  /*7a30*/  FFMA.FTZ R204, R204, UR4, -R177.reuse ;  /* 0x00000004cccc7c23 */ /* 0x100fe200080108b1 */
[----:B------:R-:W-:Y:S01]  /*7a40*/  MUFU.EX2 R182, R182 ;  /* 0x000000b600b67308 */ /* 0x000fe20000000800 */
[--C-:B------:R-:W-:Y:S01]  /*7a50*/  FFMA.FTZ R211, R202, UR4, -R177.reuse ;  /* 0x00000004cad37c23 */ /* 0x100fe200080108b1 */
[--C-:B------:R-:W-:Y:S01]  /*7a60*/  FFMA.FTZ R200, R200, UR4, -R177.reuse ;  /* 0x00000004c8c87c23 */ /* 0x100fe200080108b1 */
[----:B------:R-:W-:-:S05]  /*7a70*/  FFMA.FTZ R213, R178, UR4, -R177 ;  /* 0x00000004b2d57c23 */ /* 0x000fca00080108b1 */
[----:B------:R-:W3:Y:S01]  /*7a80*/  MUFU.EX2 R181, R181 ;  /* 0x000000b500b57308 */ /* 0x000ee20000000800 */
[----:B----4-:R-:W-:-:S07]  /*7a90*/  F2FP.F16.F32.PACK_AB R10, R183, R184 ;  /* 0x000000b8b70a723e */ /* 0x010fce00000000ff */
[----:B------:R-:W-:Y:S08]  /*7aa0*/  MUFU.EX2 R180, R180 ;  /* 0x000000b400b47308 */ /* 0x000ff00000000800 */
[----:B------:R-:W4:Y:S01]  /*7ab0*/  MUFU.EX2 R187, R187 ;  /* 0x000000bb00bb7308 */ /* 0x000f220000000800 */
[----:B---3--:R-:W-:-:S07]  /*7ac0*/  F2FP.F16.F32.PACK_AB R9, R181, R182 ;  /* 0x000000b6b509723e */ /* 0x008fce00000000ff */
[----:B------:R-:W3:Y:S08]  /*7ad0*/  MUFU.EX2 R191, R191 ;  /* 0x000000bf00bf7308 */ /* 0x000ef00000000800 */
[----:B------:R-:W5:Y:S01]  /*7ae0*/  MUFU.EX2 R190, R190 ;  /* 0x000000be00be7308 */ /* 0x000f620000000800 */
[----:B----4-:R-:W-:-:S07]  /*7af0*/  F2FP.F16.F32.PACK_AB R11, R187, R180 ;  /* 0x000000b4bb0b723e */ /* 0x010fce00000000ff */
        /* <DEDUP_REMOVED lines=8> */
[-C--:B------:R-:W-:Y:S01]  /*7b80*/  FMUL.FTZ R149, R149, R191.reuse ;  /* 0x000000bf95957220 */ /* 0x080fe20000410000 */
[-C--:B-----5:R-:W-:Y:S01]  /*7b90*/  FMUL.FTZ R30, R146, R190.reuse ;  /* 0x000000be921e7220 */ /* 0x0a0fe20000410000 */
[-C--:B------:R-:W-:Y:S01]  /*7ba0*/  FMUL.FTZ R31, R147, R190.reuse ;  /* 0x000000be931f7220 */ /* 0x080fe20000410000 */
[-C--:B------:R-:W-:Y:S01]  /*7bb0*/  FMUL.FTZ R142, R142, R190.reuse ;  /* 0x000000be8e8e7220 */ /* 0x080fe20000410000 */
[-C--:B------:R-:W-:Y:S01]  /*7bc0*/  FMUL.FTZ R143, R143, R190.reuse ;  /* 0x000000be8f8f7220 */ /* 0x080fe20000410000 */
[----:B------:R-:W3:Y:S01]  /*7bd0*/  LDSM.16.MT88.4 R144, [R223+0x1a000] ;  /* 0x01a00000df90783b */ /* 0x000ee20000004200 */
        /* <DEDUP_REMOVED lines=84> */
[----:B------:R-:W-:Y:S01]  /*8120*/  LDSM.16.MT88.4 R152, [R192] ;  /* 0x00000000c098783b */ /* 0x000fe20000004200 */
        /* <DEDUP_REMOVED lines=57> */
[----:B------:R-:W4:Y:S01]  /*84c0*/  MUFU.EX2 R188, R188 ;  /* 0x000000bc00bc7308 */ /* 0x000f220000000800 */
[----:B------:R-:W-:Y:S01]  /*84d0*/  LDSM.16.MT88.4 R160, [R192+0x2800] ;  /* 0x00280000c0a0783b */ /* 0x000fe20000004200 */
[C---:B------:R-:W-:Y:S01]  /*84e0*/  HMMA.16816.F32 R16, R8.reuse, R18, R156 ;  /* 0x000000120810723c */ /* 0x040fe2000000189c */
[----:B------:R-:W-:Y:S01]  /*84f0*/  FFMA.FTZ R186, R237, R191, R186 ;  /* 0x000000bfedba7223 */ /* 0x000fe200000100ba */
[----:B------:R-:W-:Y:S01]  /*8500*/  FFMA.FTZ R182, R235, R190, R182 ;  /* 0x000000beebb67223 */ /* 0x000fe200000100b6 */
[----:B------:R-:W-:Y:S02]  /*8510*/  LDSM.16.MT88.4 R156, [R192+0x6000] ;  /* 0x00600000c09c783b */ /* 0x000fe40000004200 */
[----:B------:R-:W-:Y:S01]  /*8520*/  FADD.FTZ R185, R185, R186 ;  /* 0x000000bab9b97221 */ /* 0x000fe20000010000 */
[----:B------:R-:W-:Y:S01]  /*8530*/  MUFU.EX2 R194, R194 ;  /* 0x000000c200c27308 */ /* 0x000fe20000000800 */
[----:B------:R-:W-:Y:S01]  /*8540*/  FADD.FTZ R181, R181, R182 ;  /* 0x000000b6b5b57221 */ /* 0x000fe20000010000 */
[----:B---3--:R-:W-:Y:S01]  /*8550*/  HMMA.16816.F32 R84, R8, R144, R84 ;  /* 0x000000900854723c */ /* 0x008fe20000001854 */
[----:B------:R-:W-:-:S02]  /*8560*/  FADD.FTZ R184, R184, R185 ;  /* 0x000000b9b8b87221 */ /* 0x000fc40000010000 */
[----:B------:R-:W-:Y:S02]  /*8570*/  FADD.FTZ R180, R180, R181 ;  /* 0x000000b5b4b47221 */ /* 0x000fe40000010000 */
[----:B------:R-:W-:Y:S01]  /*8580*/  FADD.FTZ R184, R183, R184 ;  /* 0x000000b8b7b87221 */ /* 0x000fe20000010000 */
[----:B------:R-:W-:Y:S01]  /*8590*/  MUFU.EX2 R3, R3 ;  /* 0x0000000300037308 */ /* 0x000fe20000000800 */
[----:B------:R-:W-:Y:S01]  /*85a0*/  FADD.FTZ R187, R187, R180 ;  /* 0x000000b4bbbb7221 */ /* 0x000fe20000010000 */
[C---:B-1----:R-:W-:Y:S06]  /*85b0*/  HMMA.16816.F32 R92, R8.reuse, R140, R92 ;  /* 0x0000008c085c723c */ /* 0x042fec000000185c */
[----:B------:R-:W-:Y:S02]  /*85c0*/  MUFU.EX2 R198, R198 ;  /* 0x000000c600c67308 */ /* 0x000fe40000000800 */
[C---:B------:R-:W-:Y:S01]  /*85d0*/  HMMA.16816.F32 R96, R8.reuse, R142, R96 ;  /* 0x0000008e0860723c */ /* 0x040fe20000001860 */
[----:B------:R-:W1:Y:S05]  /*85e0*/  LDSM.16.MT88.4 R140, [R197+0x6000] ;  /* 0x00600000c58c783b */ /* 0x000e6a0000004200 */
[----:B------:R-:W3:Y:S02]  /*85f0*/  MUFU.EX2 R193, R193 ;  /* 0x000000c100c17308 */ /* 0x000ee40000000800 */
[C---:B------:R-:W-:Y:S01]  /*8600*/  HMMA.16816.F32 R88, R8.reuse, R146, R88 ;  /* 0x000000920858723c */ /* 0x040fe20000001858 */
[----:B------:R-:W5:Y:S05]  /*8610*/  LDSM.16.MT88.4 R144, [R176+0x1e000] ;  /* 0x01e00000b090783b */ /* 0x000f6a0000004200 */
[----:B------:R-:W-:Y:S02]  /*8620*/  MUFU.EX2 R196, R196 ;  /* 0x000000c400c47308 */ /* 0x000fe40000000800 */
[C---:B------:R-:W-:Y:S06]  /*8630*/  HMMA.16816.F32 R136, R8.reuse, R152, R136 ;  /* 0x000000980888723c */ /* 0x040fec0000001888 */
[----:B------:R-:W3:Y:S02]  /*8640*/  MUFU.EX2 R195, R195 ;  /* 0x000000c300c37308 */ /* 0x000ee40000000800 */
[C---:B------:R-:W-:Y:S01]  /*8650*/  HMMA.16816.F32 R132, R8.reuse, R154, R132 ;  /* 0x0000009a0884723c */ /* 0x040fe20000001884 */
[----:B------:R-:W-:Y:S05]  /*8660*/  LDSM.16.MT88.4 R152, [R176+0x18800] ;  /* 0x01880000b098783b */ /* 0x000fea0000004200 */
[----:B------:R-:W-:Y:S02]  /*8670*/  MUFU.EX2 R199, R199 ;  /* 0x000000c700c77308 */ /* 0x000fe40000000800 */
[C---:B--2---:R-:W-:Y:S06]  /*8680*/  HMMA.16816.F32 R100, R8.reuse, R148, R100 ;  /* 0x000000940864723c */ /* 0x044fec0000001864 */
[----:B------:R-:W2:Y:S02]  /*8690*/  MUFU.EX2 R234, R234 ;  /* 0x000000ea00ea7308 */ /* 0x000ea40000000800 */
[C---:B------:R-:W-:Y:S01]  /*86a0*/  HMMA.16816.F32 R104, R8.reuse, R150, R104 ;  /* 0x000000960868723c */ /* 0x040fe20000001868 */
[----:B------:R-:W2:Y:S05]  /*86b0*/  LDSM.16.MT88.4 R148, [R223+0x18800] ;  /* 0x01880000df94783b */ /* 0x000eaa0000004200 */
        /* <DEDUP_REMOVED lines=17> */
[----:B---3--:R-:W-:Y:S01]  /*87d0*/  F2FP.F16.F32.PACK_AB R129, R193, R198 ;  /* 0x000000c6c181723e */ /* 0x008fe200000000ff */
        /* <DEDUP_REMOVED lines=8> */
[----:B--2---:R-:W-:Y:S01]  /*8860*/  HMMA.16816.F32 R12, R128, R148, R12 ;  /* 0x00000094800c723c */ /* 0x004fe2000000180c */
[----:B------:R-:W2:Y:S01]  /*8870*/  MUFU.EX2 R210, R210 ;  /* 0x000000d200d27308 */ /* 0x000ea20000000800 */
[----:B------:R-:W-:Y:S01]  /*8880*/  FADD.FTZ R194, R3, R194 ;  /* 0x000000c203c27221 */ /* 0x000fe20000010000 */
[----:B------:R-:W-:Y:S01]  /*8890*/  FADD.FTZ R196, R195, R196 ;  /* 0x000000c4c3c47221 */ /* 0x000fe20000010000 */
[----:B------:R-:W-:-:S04]  /*88a0*/  MOV R3, R6 ;  /* 0x0000000600037202 */ /* 0x000fc80000000f00 */
        /* <DEDUP_REMOVED lines=174> */
[----:B------:R-:W-:Y:S02]  /*9390*/  LOP3.LUT R2, R231, 0x8, R2, 0x78, !PT ;  /* 0x00000008e7027812 */ /* 0x000fe400078e7802 */
        /* <DEDUP_REMOVED lines=16> */
[----:B------:R-:W1:Y:S02]  /*94a0*/  LDCU UR4, c[0x0][0x50c] ;  /* 0x0000a180ff0477ac */ /* 0x000e640008000800 */
[----:B------:R-:W-:Y:S01]  /*94b0*/  IMAD.U32 R3, RZ, RZ, UR8 ;  /* 0x00000008ff037e24 */ /* 0x000fe2000f8e00ff */
[----:B------:R-:W-:Y:S01]  /*94c0*/  LEA R8, P0, R9, R224, 0x1 ;  /* 0x000000e009087211 */ /* 0x000fe200078008ff */
[----:B------:R-:W-:-:S03]  /*94d0*/  UISETP.GT.U32.AND UP0, UPT, UR32, UR18, UPT ;  /* 0x000000122000728c */ /* 0x000fc6000bf04070 */
        /* <DEDUP_REMOVED lines=10> */
[----:B------:R-:W-:Y:S02]  /*9580*/  IMAD.IADD R238, R232, 0x1, R239 ;  /* 0x00000001e8ee7824 */ /* 0x000fe400078e02ef */
[----:B------:R-:W-:Y:S01]  /*9590*/  IMAD.IADD R3, R5, 0x1, R232 ;  /* 0x0000000105037824 */ /* 0x000fe200078e02e8 */
        /* <DEDUP_REMOVED lines=10> */
[----:B------:R-:W1:Y:S04]  /*9640*/  LDSM.16.M88.4 R184, [R220+UR5+0x11000] ;  /* 0x01100005dcb8783b */ /* 0x000e680008000200 */
[----:B------:R-:W-:Y:S04]  /*9650*/  LDSM.16.M88.4 R24, [R238] ;  /* 0x00000000ee18783b */ /* 0x000fe80000000200 */
[----:B------:R-:W1:Y:S04]  /*9660*/  LDSM.16.M88.4 R12, [R3+0x10000] ;  /* 0x01000000030c783b */ /* 0x000e680000000200 */
[----:B--2---:R-:W2:Y:S04]  /*9670*/  LDSM.16.M88.4 R8, [R3+0x10800] ;  /* 0x010800000308783b */ /* 0x004ea80000000200 */
[----:B------:R-:W2:Y:S04]  /*9680*/  LDSM.16.M88.4 R168, [R3+0x11000] ;  /* 0x0110000003a8783b */ /* 0x000ea80000000200 */
[----:B------:R-:W-:Y:S04]  /*9690*/  LDSM.16.M88.4 R32, [R3+0x11800] ;  /* 0x011800000320783b */ /* 0x000fe80000000200 */
[----:B------:R-:W-:Y:S01]  /*96a0*/  LDSM.16.M88.4 R208, [R238+0x4000] ;  /* 0x00400000eed0783b */ /* 0x000fe20000000200 */
[----:B---3--:R-:W-:Y:S01]  /*96b0*/  HMMA.16816.F32 R180, R176, R20, RZ ;  /* 0x00000014b0b4723c */ /* 0x008fe200000018ff */
[----:B------:R-:W-:-:S02]  /*96c0*/  IMAD.MOV.U32 R20, RZ, RZ, 0x40 ;  /* 0x00000040ff147424 */ /* 0x000fc400078e00ff */
[----:B------:R-:W-:Y:S03]  /*96d0*/  LDSM.16.M88.4 R212, [R3+0x13800] ;  /* 0x0138000003d4783b */ /* 0x000fe60000000200 */
[----:B------:R-:W-:Y:S01]  /*96e0*/  SEL R20, R20, 0xffffffc0, !P0 ;  /* 0xffffffc014147807 */ /* 0x000fe20004000000 */
[----:B------:R-:W-:Y:S01]  /*96f0*/  LDSM.16.M88.4 R216, [R220+UR5+0x16000] ;  /* 0x01600005dcd8783b */ /* 0x000fe20008000200 */
[----:B----4-:R-:W-:Y:S03]  /*9700*/  HMMA.16816.F32 R16, R176, R28, RZ ;  /* 0x0000001cb010723c */ /* 0x010fe600000018ff */
[--C-:B------:R-:W-:Y:S01]  /*9710*/  IMAD.IADD R236, R239, 0x1, R20.reuse ;  /* 0x00000001efec7824 */ /* 0x100fe200078e0214 */
[----:B------:R-:W0:Y:S01]  /*9720*/  LDGDEPBAR ;  /* 0x00000000000079af */ /* 0x000e220000000000 */
[----:B------:R-:W-:-:S02]  /*9730*/  IMAD.IADD R233, R5, 0x1, R20 ;  /* 0x0000000105e97824 */ /* 0x000fc400078e0214 */
[C---:B------:R-:W-:Y:S01]  /*9740*/  IMAD.IADD R234, R232.reuse, 0x1, R236 ;  /* 0x00000001e8ea7824 */ /* 0x040fe200078e02ec */
[----:B-----5:R-:W-:Y:S01]  /*9750*/  HMMA.16816.F32 R196, R176, R192, RZ ;  /* 0x000000c0b0c4723c */ /* 0x020fe200000018ff */
[----:B------:R-:W-:Y:S01]  /*9760*/  LDSM.16.M88.4 R164, [R236] ;  /* 0x00000000eca4783b */ /* 0x000fe20000000200 */
[----:B------:R-:W-:-:S03]  /*9770*/  IMAD.IADD R232, R232, 0x1, R233 ;  /* 0x00000001e8e87824 */ /* 0x000fc600078e02e9 */
[----:B------:R-:W-:Y:S03]  /*9780*/  LDSM.16.M88.4 R204, [R233+0x11800] ;  /* 0x01180000e9cc783b */ /* 0x000fe60000000200 */
[C---:B-1----:R-:W-:Y:S01]  /*9790*/  HMMA.16816.F32 R188, R176.reuse, R184, RZ ;  /* 0x000000b8b0bc723c */ /* 0x042fe200000018ff */
[----:B------:R-:W-:Y:S04]  /*97a0*/  LDSM.16.M88.4 R200, [R232+0x11000] ;  /* 0x01100000e8c8783b */ /* 0x000fe80000000200 */
[----:B------:R-:W-:Y:S03]  /*97b0*/  LDSM.16.M88.4 R172, [R232+0x11800] ;  /* 0x01180000e8ac783b */ /* 0x000fe60000000200 */
[C---:B------:R-:W-:Y:S08]  /*97c0*/  HMMA.16816.F32 R28, R176.reuse, R30, RZ ;  /* 0x0000001eb01c723c */ /* 0x040ff000000018ff */
[C---:B------:R-:W-:Y:S08]  /*97d0*/  HMMA.16816.F32 R192, R176.reuse, R194, RZ ;  /* 0x000000c2b0c0723c */ /* 0x040ff000000018ff */
[C---:B------:R-:W-:Y:S08]  /*97e0*/  HMMA.16816.F32 R184, R176.reuse, R186, RZ ;  /* 0x000000bab0b8723c */ /* 0x040ff000000018ff */
        /* <DEDUP_REMOVED lines=9> */
[----:B------:R-:W-:Y:S01]  /*9880*/  HMMA.16816.F32 R184, R24, R170, R184 ;  /* 0x000000aa18b8723c */ /* 0x000fe200000018b8 */
[----:B------:R-:W-:Y:S07]  /*9890*/  LDSM.16.M88.4 R168, [R234] ;  /* 0x00000000eaa8783b */ /* 0x000fee0000000200 */
        /* <DEDUP_REMOVED lines=9> */
[----:B------:R-:W-:Y:S07]  /*9930*/  LDSM.16.M88.4 R12, [R220+UR5+0x12800] ;  /* 0x01280005dc0c783b */ /* 0x000fee0008000200 */
[C---:B--2---:R-:W-:Y:S08]  /*9940*/  HMMA.16816.F32 R188, R164.reuse, R8, R188 ;  /* 0x00000008a4bc723c */ /* 0x044ff000000018bc */
[C---:B------:R-:W-:Y:S01]  /*9950*/  HMMA.16816.F32 R184, R164.reuse, R10, R184 ;  /* 0x0000000aa4b8723c */ /* 0x040fe200000018b8 */
[----:B------:R-:W2:Y:S07]  /*9960*/  LDSM.16.M88.4 R8, [R239+0x4000] ;  /* 0x00400000ef08783b */ /* 0x000eae0000000200 */
[C---:B------:R-:W-:Y:S08]  /*9970*/  HMMA.16816.F32 R180, R164.reuse, R204, R180 ;  /* 0x000000cca4b4723c */ /* 0x040ff000000018b4 */
[----:B------:R-:W-:Y:S01]  /*9980*/  HMMA.16816.F32 R176, R164, R206, R176 ;  /* 0x000000cea4b0723c */ /* 0x000fe200000018b0 */
[----:B------:R-:W3:Y:S04]  /*9990*/  LDSM.16.M88.4 R164, [R220+UR5+0x13000] ;  /* 0x01300005dca4783b */ /* 0x000ee80008000200 */
[----:B------:R-:W-:Y:S03]  /*99a0*/  LDSM.16.M88.4 R204, [R233+0x13800] ;  /* 0x01380000e9cc783b */ /* 0x000fe60000000200 */
[C---:B-1----:R-:W-:Y:S08]  /*99b0*/  HMMA.16816.F32 R196, R168.reuse, R20, R196 ;  /* 0x00000014a8c4723c */ /* 0x042ff000000018c4 */
[C---:B------:R-:W-:Y:S01]  /*99c0*/  HMMA.16816.F32 R192, R168.reuse, R22, R192 ;  /* 0x00000016a8c0723c */ /* 0x040fe200000018c0 */
[----:B------:R-:W1:Y:S07]  /*99d0*/  LDSM.16.M88.4 R20, [R220+UR5+0x13800] ;  /* 0x01380005dc14783b */ /* 0x000e6e0008000200 */
[C---:B----4-:R-:W-:Y:S08]  /*99e0*/  HMMA.16816.F32 R16, R168.reuse, R32, R16 ;  /* 0x00000020a810723c */ /* 0x050ff00000001810 */
[----:B------:R-:W-:Y:S01]  /*99f0*/  HMMA.16816.F32 R28, R168, R34, R28 ;  /* 0x00000022a81c723c */ /* 0x000fe2000000181c */
[----:B------:R-:W-:Y:S07]  /*9a00*/  LDSM.16.M88.4 R32, [R3+0x12000] ;  /* 0x012000000320783b */ /* 0x000fee0000000200 */
[C---:B--2---:R-:W-:Y:S08]  /*9a10*/  HMMA.16816.F32 R196, R8.reuse, R12, R196 ;  /* 0x0000000c08c4723c */ /* 0x044ff000000018c4 */
[----:B------:R-:W-:Y:S01]  /*9a20*/  HMMA.16816.F32 R192, R8, R14, R192 ;  /* 0x0000000e08c0723c */ /* 0x000fe200000018c0 */
        /* <DEDUP_REMOVED lines=8> */
[C---:B------:R-:W-:Y:S08]  /*9ab0*/  HMMA.16816.F32 R16, R8.reuse, R24, R16 ;  /* 0x000000180810723c */ /* 0x040ff00000001810 */
[C---:B------:R-:W-:Y:S01]  /*9ac0*/  HMMA.16816.F32 R28, R8.reuse, R26, R28 ;  /* 0x0000001a081c723c */ /* 0x040fe2000000181c */
[----:B------:R-:W4:Y:S07]  /*9ad0*/  LDSM.16.M88.4 R24, [R3+0x12800] ;  /* 0x012800000318783b */ /* 0x000f2e0000000200 */
[C---:B---3--:R-:W-:Y:S08]  /*9ae0*/  HMMA.16816.F32 R188, R8.reuse, R164, R188 ;  /* 0x000000a408bc723c */ /* 0x048ff000000018bc */
        /* <DEDUP_REMOVED lines=14> */
[----:B------:R-:W5:Y:S07]  /*9bd0*/  LDSM.16.M88.4 R32, [R232+0x13800] ;  /* 0x01380000e820783b */ /* 0x000f6e0000000200 */
[C---:B-1----:R-:W-:Y:S08]  /*9be0*/  HMMA.16816.F32 R196, R200.reuse, R20, R196 ;  /* 0x00000014c8c4723c */ /* 0x042ff000000018c4 */
[C---:B------:R-:W-:Y:S01]  /*9bf0*/  HMMA.16816.F32 R192, R200.reuse, R22, R192 ;  /* 0x00000016c8c0723c */ /* 0x040fe200000018c0 */
[----:B------:R-:W-:Y:S07]  /*9c00*/  LDSM.16.M88.4 R20, [R220+UR5+0x14000] ;  /* 0x01400005dc14783b */ /* 0x000fee0008000200 */
[C---:B---3--:R-:W-:Y:S08]  /*9c10*/  HMMA.16816.F32 R188, R200.reuse, R8, R188 ;  /* 0x00000008c8bc723c */ /* 0x048ff000000018bc */
[----:B------:R-:W-:Y:S01]  /*9c20*/  HMMA.16816.F32 R184, R200, R10, R184 ;  /* 0x0000000ac8b8723c */ /* 0x000fe200000018b8 */
[----:B------:R-:W1:Y:S07]  /*9c30*/  LDSM.16.M88.4 R8, [R239+0x8000] ;  /* 0x00800000ef08783b */ /* 0x000e6e0000000200 */
[C---:B------:R-:W-:Y:S08]  /*9c40*/  HMMA.16816.F32 R180, R208.reuse, R212, R180 ;  /* 0x000000d4d0b4723c */ /* 0x040ff000000018b4 */
[----:B------:R-:W-:Y:S01]  /*9c50*/  HMMA.16816.F32 R176, R208, R214, R176 ;  /* 0x000000d6d0b0723c */ /* 0x000fe200000018b0 */
[----:B------:R-:W-:Y:S04]  /*9c60*/  LDSM.16.M88.4 R212, [R234+0x8000] ;  /* 0x00800000ead4783b */ /* 0x000fe80000000200 */
[----:B------:R-:W-:Y:S03]  /*9c70*/  LDSM.16.M88.4 R208, [R232+0x14800] ;  /* 0x01480000e8d0783b */ /* 0x000fe60000000200 */
[C---:B------:R-:W-:Y:S08]  /*9c80*/  HMMA.16816.F32 R16, R200.reuse, R164, R16 ;  /* 0x000000a4c810723c */ /* 0x040ff00000001810 */
[----:B------:R-:W-:Y:S01]  /*9c90*/  HMMA.16816.F32 R28, R200, R166, R28 ;  /* 0x000000a6c81c723c */ /* 0x000fe2000000181c */
[----:B------:R-:W3:Y:S07]  /*9ca0*/  LDSM.16.M88.4 R164, [R220+UR5+0x14800] ;  /* 0x01480005dca4783b */ /* 0x000eee0008000200 */
[C---:B--2---:R-:W-:Y:S08]  /*9cb0*/  HMMA.16816.F32 R196, R12.reuse, R168, R196 ;  /* 0x000000a80cc4723c */ /* 0x044ff000000018c4 */
[----:B------:R-:W-:Y:S01]  /*9cc0*/  HMMA.16816.F32 R192, R12, R170, R192 ;  /* 0x000000aa0cc0723c */ /* 0x000fe200000018c0 */
[----:B------:R-:W2:Y:S07]  /*9cd0*/  LDSM.16.M88.4 R168, [R220+UR5+0x15000] ;  /* 0x01500005dca8783b */ /* 0x000eae0008000200 */
[C---:B------:R-:W-:Y:S08]  /*9ce0*/  HMMA.16816.F32 R180, R200.reuse, R204, R180 ;  /* 0x000000ccc8b4723c */ /* 0x040ff000000018b4 */
[----:B------:R-:W-:Y:S01]  /*9cf0*/  HMMA.16816.F32 R176, R200, R206, R176 ;  /* 0x000000cec8b0723c */ /* 0x000fe200000018b0 */
[----:B------:R-:W-:Y:S04]  /*9d00*/  LDSM.16.M88.4 R204, [R232+0x15000] ;  /* 0x01500000e8cc783b */ /* 0x000fe80000000200 */
[----:B------:R-:W-:Y:S03]  /*9d10*/  LDSM.16.M88.4 R200, [R232+0x15800] ;  /* 0x01580000e8c8783b */ /* 0x000fe60000000200 */
[C---:B------:R-:W-:Y:S08]  /*9d20*/  HMMA.16816.F32 R16, R12.reuse, R172, R16 ;  /* 0x000000ac0c10723c */ /* 0x040ff00000001810 */
[C---:B------:R-:W-:Y:S01]  /*9d30*/  HMMA.16816.F32 R28, R12.reuse, R174, R28 ;  /* 0x000000ae0c1c723c */ /* 0x040fe2000000181c */
[----:B------:R-:W-:Y:S07]  /*9d40*/  LDSM.16.M88.4 R172, [R239+0xc000] ;  /* 0x00c00000efac783b */ /* 0x000fee0000000200 */
[C---:B----4-:R-:W-:Y:S08]  /*9d50*/  HMMA.16816.F32 R188, R12.reuse, R24, R188 ;  /* 0x000000180cbc723c */ /* 0x050ff000000018bc */
[C---:B------:R-:W-:Y:S01]  /*9d60*/  HMMA.16816.F32 R184, R12.reuse, R26, R184 ;  /* 0x0000001a0cb8723c */ /* 0x040fe200000018b8 */
[----:B------:R-:W4:Y:S07]  /*9d70*/  LDSM.16.M88.4 R24, [R220+UR5+0x15800] ;  /* 0x01580005dc18783b */ /* 0x000f2e0008000200 */
[C---:B-----5:R-:W-:Y:S08]  /*9d80*/  HMMA.16816.F32 R180, R12.reuse, R32, R180 ;  /* 0x000000200cb4723c */ /* 0x060ff000000018b4 */
        /* <DEDUP_REMOVED lines=25> */
[C---:B--2---:R-:W-:Y:S08]  /*9f20*/  HMMA.16816.F32 R180, R12.reuse, R168, R180 ;  /* 0x000000a80cb4723c */ /* 0x044ff000000018b4 */
[----:B------:R-:W-:Y:S01]  /*9f30*/  HMMA.16816.F32 R176, R12, R170, R176 ;  /* 0x000000aa0cb0723c */ /* 0x000fe200000018b0 */
[----:B------:R-:W2:Y:S04]  /*9f40*/  LDSM.16.M88.4 R12, [R233+0x15800] ;  /* 0x01580000e90c783b */ /* 0x000ea80000000200 */
[----:B------:R-:W-:Y:S03]  /*9f50*/  LDSM.16.M88.4 R168, [R220+UR5+0x16800] ;  /* 0x01680005dca8783b */ /* 0x000fe60008000200 */
[C---:B----4-:R-:W-:Y:S08]  /*9f60*/  HMMA.16816.F32 R16, R8.reuse, R24, R16 ;  /* 0x000000180810723c */ /* 0x050ff00000001810 */
[C---:B------:R-:W-:Y:S01]  /*9f70*/  HMMA.16816.F32 R28, R8.reuse, R26, R28 ;  /* 0x0000001a081c723c */ /* 0x040fe2000000181c */
[----:B------:R-:W-:Y:S07]  /*9f80*/  LDSM.16.M88.4 R24, [R238+0xc000] ;  /* 0x00c00000ee18783b */ /* 0x000fee0000000200 */
[C---:B-1----:R-:W-:Y:S08]  /*9f90*/  HMMA.16816.F32 R196, R8.reuse, R20, R196 ;  /* 0x0000001408c4723c */ /* 0x042ff000000018c4 */
[----:B------:R-:W-:Y:S01]  /*9fa0*/  HMMA.16816.F32 R192, R8, R22, R192 ;  /* 0x0000001608c0723c */ /* 0x000fe200000018c0 */
[----:B------:R-:W1:Y:S07]  /*9fb0*/  LDSM.16.M88.4 R20, [R3+0x16000] ;  /* 0x016000000314783b */ /* 0x000e6e0000000200 */
[C---:B-----5:R-:W-:Y:S08]  /*9fc0*/  HMMA.16816.F32 R16, R212.reuse, R32, R16 ;  /* 0x00000020d410723c */ /* 0x060ff00000001810 */
[----:B------:R-:W-:Y:S01]  /*9fd0*/  HMMA.16816.F32 R28, R212, R34, R28 ;  /* 0x00000022d41c723c */ /* 0x000fe2000000181c */
[----:B------:R-:W-:Y:S07]  /*9fe0*/  LDSM.16.M88.4 R32, [R220+UR5+0x17800] ;  /* 0x01780005dc20783b */ /* 0x000fee0008000200 */
[C---:B---3--:R-:W-:Y:S08]  /*9ff0*/  HMMA.16816.F32 R188, R8.reuse, R164, R188 ;  /* 0x000000a408bc723c */ /* 0x048ff000000018bc */
[C---:B------:R-:W-:Y:S01]  /*a000*/  HMMA.16816.F32 R184, R8.reuse, R166, R184 ;  /* 0x000000a608b8723c */ /* 0x040fe200000018b8 */
[----:B------:R-:W-:Y:S07]  /*a010*/  LDSM.16.M88.4 R164, [R220+UR5+0x17000] ;  /* 0x01700005dca4783b */ /* 0x000fee0008000200 */
[C---:B--2---:R-:W-:Y:S08]  /*a020*/  HMMA.16816.F32 R180, R8.reuse, R12, R180 ;  /* 0x0000000c08b4723c */ /* 0x044ff000000018b4 */
[----:B------:R-:W-:Y:S01]  /*a030*/  HMMA.16816.F32 R176, R8, R14, R176 ;  /* 0x0000000e08b0723c */ /* 0x000fe200000018b0 */
[----:B------:R-:W-:Y:S04]  /*a040*/  LDSM.16.M88.4 R12, [R236+0xc000] ;  /* 0x00c00000ec0c783b */ /* 0x000fe80000000200 */
[----:B------:R-:W2:Y:S03]  /*a050*/  LDSM.16.M88.4 R8, [R233+0x16000] ;  /* 0x01600000e908783b */ /* 0x000ea60000000200 */
[C---:B------:R-:W-:Y:S08]  /*a060*/  HMMA.16816.F32 R16, R172.reuse, R216, R16 ;  /* 0x000000d8ac10723c */ /* 0x040ff00000001810 */
[----:B------:R-:W-:Y:S08]  /*a070*/  HMMA.16816.F32 R28, R172, R218, R28 ;  /* 0x000000daac1c723c */ /* 0x000ff0000000181c */
[----:B------:R-:W-:Y:S08]  /*a080*/  HMMA.16816.F32 R188, R212, R204, R188 ;  /* 0x000000ccd4bc723c */ /* 0x000ff000000018bc */
[C---:B-1----:R-:W-:Y:S01]  /*a090*/  HMMA.16816.F32 R216, R24.reuse, R20, R16 ;  /* 0x0000001418d8723c */ /* 0x042fe20000001810 */
[----:B------:R-:W-:Y:S07]  /*a0a0*/  LDSM.16.M88.4 R16, [R232+0x16000] ;  /* 0x01600000e810783b */ /* 0x000fee0000000200 */
[----:B------:R-:W-:Y:S01]  /*a0b0*/  HMMA.16816.F32 R28, R24, R22, R28 ;  /* 0x00000016181c723c */ /* 0x000fe2000000181c */
[----:B------:R-:W-:Y:S07]  /*a0c0*/  LDSM.16.M88.4 R20, [R233+0x16800] ;  /* 0x01680000e914783b */ /* 0x000fee0000000200 */
[C---:B------:R-:W-:Y:S01]  /*a0d0*/  HMMA.16816.F32 R184, R212.reuse, R206, R184 ;  /* 0x000000ced4b8723c */ /* 0x040fe200000018b8 */
[----:B------:R-:W1:Y:S07]  /*a0e0*/  LDSM.16.M88.4 R204, [R3+0x16800] ;  /* 0x0168000003cc783b */ /* 0x000e6e0000000200 */
[C---:B------:R-:W-:Y:S08]  /*a0f0*/  HMMA.16816.F32 R196, R212.reuse, R208, R196 ;  /* 0x000000d0d4c4723c */ /* 0x040ff000000018c4 */
[----:B------:R-:W-:Y:S01]  /*a100*/  HMMA.16816.F32 R192, R212, R210, R192 ;  /* 0x000000d2d4c0723c */ /* 0x000fe200000018c0 */
[----:B------:R-:W3:Y:S07]  /*a110*/  LDSM.16.M88.4 R208, [R234+0xc000] ;  /* 0x00c00000ead0783b */ /* 0x000eee0000000200 */
[C---:B--2---:R-:W-:Y:S08]  /*a120*/  HMMA.16816.F32 R216, R12.reuse, R8, R216 ;  /* 0x000000080cd8723c */ /* 0x044ff000000018d8 */
[----:B------:R-:W-:Y:S01]  /*a130*/  HMMA.16816.F32 R28, R12, R10, R28 ;  /* 0x0000000a0c1c723c */ /* 0x000fe2000000181c */
[----:B------:R-:W2:Y:S07]  /*a140*/  LDSM.16.M88.4 R8, [R3+0x17000] ;  /* 0x017000000308783b */ /* 0x000eae0000000200 */
[C---:B------:R-:W-:Y:S08]  /*a150*/  HMMA.16816.F32 R180, R212.reuse, R200, R180 ;  /* 0x000000c8d4b4723c */ /* 0x040ff000000018b4 */
[----:B------:R-:W-:Y:S08]  /*a160*/  HMMA.16816.F32 R176, R212, R202, R176 ;  /* 0x000000cad4b0723c */ /* 0x000ff000000018b0 */
[C---:B------:R-:W-:Y:S08]  /*a170*/  HMMA.16816.F32 R196, R172.reuse, R168, R196 ;  /* 0x000000a8acc4723c */ /* 0x040ff000000018c4 */
[C---:B------:R-:W-:Y:S08]  /*a180*/  HMMA.16816.F32 R192, R172.reuse, R170, R192 ;  /* 0x000000aaacc0723c */ /* 0x040ff000000018c0 */
[C---:B------:R-:W-:Y:S08]  /*a190*/  HMMA.16816.F32 R188, R172.reuse, R164, R188 ;  /* 0x000000a4acbc723c */ /* 0x040ff000000018bc */
[C---:B------:R-:W-:Y:S08]  /*a1a0*/  HMMA.16816.F32 R184, R172.reuse, R166, R184 ;  /* 0x000000a6acb8723c */ /* 0x040ff000000018b8 */
[C---:B------:R-:W-:Y:S08]  /*a1b0*/  HMMA.16816.F32 R180, R172.reuse, R32, R180 ;  /* 0x00000020acb4723c */ /* 0x040ff000000018b4 */
[----:B------:R-:W-:Y:S01]  /*a1c0*/  HMMA.16816.F32 R176, R172, R34, R176 ;  /* 0x00000022acb0723c */ /* 0x000fe200000018b0 */
[----:B------:R-:W-:Y:S07]  /*a1d0*/  LDSM.16.M88.4 R32, [R232+0x16800] ;  /* 0x01680000e820783b */ /* 0x000fee0000000200 */
[----:B-1----:R-:W-:Y:S08]  /*a1e0*/  HMMA.16816.F32 R196, R24, R204, R196 ;  /* 0x000000cc18c4723c */ /* 0x002ff000000018c4 */
[C---:B---3--:R-:W-:Y:S08]  /*a1f0*/  HMMA.16816.F32 R216, R208.reuse, R16, R216 ;  /* 0x00000010d0d8723c */ /* 0x048ff000000018d8 */
[----:B------:R-:W-:Y:S01]  /*a200*/  HMMA.16816.F32 R28, R208, R18, R28 ;  /* 0x00000012d01c723c */ /* 0x000fe2000000181c */
[----:B------:R1:W3:Y:S07]  /*a210*/  LDSM.16.M88.4 R16, [R3+0x17800] ;  /* 0x017800000310783b */ /* 0x0002ee0000000200 */
[----:B------:R-:W-:Y:S03]  /*a220*/  HMMA.16816.F32 R192, R24, R206, R192 ;  /* 0x000000ce18c0723c */ /* 0x000fe600000018c0 */
[----:B------:R-:W-:Y:S01]  /*a230*/  FMUL.FTZ R164, R216, UR4 ;  /* 0x00000004d8a47c20 */ /* 0x000fe20008410000 */
[----:B------:R-:W-:Y:S01]  /*a240*/  FMUL.FTZ R166, R218, UR4 ;  /* 0x00000004daa67c20 */ /* 0x000fe20008410000 */
[----:B------:R-:W-:Y:S01]  /*a250*/  FMUL.FTZ R165, R217, UR4 ;  /* 0x00000004d9a57c20 */ /* 0x000fe20008410000 */
[----:B------:R-:W-:-:S02]  /*a260*/  FMUL.FTZ R167, R219, UR4 ;  /* 0x00000004dba77c20 */ /* 0x000fc40008410000 */
[C---:B--2---:R-:W-:Y:S01]  /*a270*/  HMMA.16816.F32 R188, R24.reuse, R8, R188 ;  /* 0x0000000818bc723c */ /* 0x044fe200000018bc */
[----:B------:R-:W-:Y:S02]  /*a280*/  MUFU.TANH R164, R164 ;  /* 0x000000a400a47308 */ /* 0x000fe40000002400 */
[----:B------:R-:W-:Y:S01]  /*a290*/  FMUL.FTZ R28, R28, UR4 ;  /* 0x000000041c1c7c20 */ /* 0x000fe20008410000 */
[----:B------:R-:W-:Y:S01]  /*a2a0*/  FMUL.FTZ R29, R29, UR4 ;  /* 0x000000041d1d7c20 */ /* 0x000fe20008410000 */
[----:B------:R-:W-:Y:S01]  /*a2b0*/  FMUL.FTZ R30, R30, UR4 ;  /* 0x000000041e1e7c20 */ /* 0x000fe20008410000 */
[----:B------:R-:W-:Y:S02]  /*a2c0*/  FMUL.FTZ R31, R31, UR4 ;  /* 0x000000041f1f7c20 */ /* 0x000fe40008410000 */
[----:B------:R-:W-:Y:S01]  /*a2d0*/  HMMA.16816.F32 R184, R24, R10, R184 ;  /* 0x0000000a18b8723c */ /* 0x000fe200000018b8 */
[----:B------:R-:W2:Y:S01]  /*a2e0*/  LDSM.16.M88.4 R8, [R233+0x17000] ;  /* 0x01700000e908783b */ /* 0x000ea20000000200 */
[----:B-1----:R-:W-:Y:S01]  /*a2f0*/  IMAD.SHL.U32 R3, R0, 0x2, RZ ;  /* 0x0000000200037824 */ /* 0x002fe200078e00ff */
[----:B------:R-:W-:Y:S04]  /*a300*/  MUFU.TANH R166, R166 ;  /* 0x000000a600a67308 */ /* 0x000fe80000002400 */
[----:B------:R-:W-:Y:S01]  /*a310*/  LOP3.LUT R3, R3, 0x6, RZ, 0xc0, !PT ;  /* 0x0000000603037812 */ /* 0x000fe200078ec0ff */
[----:B------:R-:W-:Y:S01]  /*a320*/  HMMA.16816.F32 R196, R12, R20, R196 ;  /* 0x000000140cc4723c */ /* 0x000fe200000018c4 */
[----:B------:R-:W-:-:S02]  /*a330*/  IMAD.U32 R20, RZ, RZ, UR20 ;  /* 0x00000014ff147e24 */ /* 0x000fc4000f8e00ff */
[----:B------:R-:W1:Y:S02]  /*a340*/  MUFU.TANH R165, R165 ;  /* 0x000000a500a57308 */ /* 0x000e640000002400 */
[----:B------:R-:W-:-:S03]  /*a350*/  IMAD R3, R20, 0x40, R3 ;  /* 0x0000004014037824 */ /* 0x000fc600078e0203 */
[----:B------:R-:W-:Y:S01]  /*a360*/  HMMA.16816.F32 R192, R12, R22, R192 ;  /* 0x000000160cc0723c */ /* 0x000fe200000018c0 */
[----:B------:R-:W4:Y:S02]  /*a370*/  LDSM.16.M88.4 R20, [R232+0x17000] ;  /* 0x01700000e814783b */ /* 0x000f240000000200 */
[----:B------:R-:W5:Y:S05]  /*a380*/  MUFU.TANH R167, R167 ;  /* 0x000000a700a77308 */ /* 0x000f6a0000002400 */
[----:B---3--:R-:W-:Y:S01]  /*a390*/  HMMA.16816.F32 R180, R24, R16, R180 ;  /* 0x0000001018b4723c */ /* 0x008fe200000018b4 */
[----:B------:R-:W-:Y:S02]  /*a3a0*/  VIADD R17, R3, 0xffffff41 ;  /* 0xffffff4103117836 */ /* 0x000fe40000000000 */
[----:B------:R3:W5:Y:S03]  /*a3b0*/  MUFU.TANH R168, R28 ;  /* 0x0000001c00a87308 */ /* 0x0007660000002400 */
[----:B------:R-:W-:-:S02]  /*a3c0*/  ISETP.GT.AND P0, PT, R230, R17, PT ;  /* 0x00000011e600720c */ /* 0x000fc40003f04270 */
[----:B------:R-:W-:Y:S01]  /*a3d0*/  HMMA.16816.F32 R196, R208, R32, R196 ;  /* 0x00000020d0c4723c */ /* 0x000fe200000018c4 */
[----:B------:R-:W-:Y:S02]  /*a3e0*/  ISETP.GE.AND P4, PT, R17, R229, PT ;  /* 0x000000e51100720c */ /* 0x000fe40003f86270 */
[----:B------:R5:W-:Y:S01]  /*a3f0*/  MUFU.TANH R33, R29 ;  /* 0x0000001d00217308 */ /* 0x000be20000002400 */
[----:B-1----:R-:W-:Y:S02]  /*a400*/  FSEL R32, R165, -INF , !P0 ;  /* 0xff800000a5207808 */ /* 0x002fe40004000000 */
[----:B------:R-:W-:Y:S02]  /*a410*/  ISETP.GE.AND P6, PT, R17, R228, PT ;  /* 0x000000e41100720c */ /* 0x000fe40003fc6270 */
[----:B------:R-:W-:Y:S01]  /*a420*/  FSEL R32, R32, -INF , !P4 ;  /* 0xff80000020207808 */ /* 0x000fe20006000000 */
[----:B--2---:R-:W-:Y:S01]  /*a430*/  HMMA.16816.F32 R188, R12, R8, R188 ;  /* 0x000000080cbc723c */ /* 0x004fe200000018bc */
[----:B------:R-:W-:Y:S01]  /*a440*/  VIADD R9, R3, 0xffffff48 ;  /* 0xffffff4803097836 */ /* 0x000fe20000000000 */
[----:B------:R1:W2:Y:S01]  /*a450*/  MUFU.TANH R170, R30 ;  /* 0x0000001e00aa7308 */ /* 0x0002a20000002400 */
[----:B---3--:R-:W-:-:S05]  /*a460*/  VIADD R28, R230, 0x8 ;  /* 0x00000008e61c7836 */ /* 0x008fca0000000000 */
[----:B------:R-:W-:Y:S01]  /*a470*/  ISETP.GT.AND P0, PT, R28, R9, PT ;  /* 0x000000091c00720c */ /* 0x000fe20003f04270 */
[----:B------:R-:W-:Y:S01]  /*a480*/  HMMA.16816.F32 R184, R12, R10, R184 ;  /* 0x0000000a0cb8723c */ /* 0x000fe200000018b8 */
[----:B------:R3:W2:Y:S01]  /*a490*/  MUFU.TANH R169, R31 ;  /* 0x0000001f00a97308 */ /* 0x0006a20000002400 */
[----:B-----5:R-:W-:Y:S02]  /*a4a0*/  VIADD R29, R3, 0xffffff40 ;  /* 0xffffff40031d7836 */ /* 0x020fe40000000000 */
[----:B------:R-:W-:Y:S01]  /*a4b0*/  FMUL.FTZ R16, R196, UR4 ;  /* 0x00000004c4107c20 */ /* 0x000fe20008410000 */
[----:B------:R-:W-:Y:S02]  /*a4c0*/  FMUL.FTZ R197, R197, UR4 ;  /* 0x00000004c5c57c20 */ /* 0x000fe40008410000 */
[-C--:B------:R-:W-:Y:S01]  /*a4d0*/  ISETP.GT.AND P2, PT, R230, R29.reuse, PT ;  /* 0x0000001de600720c */ /* 0x080fe20003f44270 */
[----:B------:R-:W-:Y:S01]  /*a4e0*/  HMMA.16816.F32 R176, R24, R18, R176 ;  /* 0x0000001218b0723c */ /* 0x000fe200000018b0 */
[----:B------:R-:W-:Y:S01]  /*a4f0*/  ISETP.GT.AND P1, PT, R28, R29, PT ;  /* 0x0000001d1c00720c */ /* 0x000fe20003f24270 */
[----:B------:R-:W5:Y:S01]  /*a500*/  MUFU.TANH R16, R16 ;  /* 0x0000001000107308 */ /* 0x000f620000002400 */
[----:B------:R-:W-:-:S02]  /*a510*/  ISETP.GE.AND P3, PT, R29, R229, PT ;  /* 0x000000e51d00720c */ /* 0x000fc40003f66270 */
[-C--:B------:R-:W-:Y:S02]  /*a520*/  ISETP.GE.AND P5, PT, R29, R228.reuse, PT ;  /* 0x000000e41d00720c */ /* 0x080fe40003fa6270 */
[----:B-1----:R-:W-:Y:S01]  /*a530*/  FSEL R30, R164, -INF , !P2 ;  /* 0xff800000a41e7808 */ /* 0x002fe20005000000 */
[C---:B----4-:R-:W-:Y:S01]  /*a540*/  HMMA.16816.F32 R188, R208.reuse, R20, R188 ;  /* 0x00000014d0bc723c */ /* 0x050fe200000018bc */
[----:B------:R-:W-:Y:S01]  /*a550*/  FSEL R29, R166, -INF , !P1 ;  /* 0xff800000a61d7808 */ /* 0x000fe20004800000 */
[----:B------:R-:W-:Y:S01]  /*a560*/  FMUL.FTZ R164, R198, UR4 ;  /* 0x00000004c6a47c20 */ /* 0x000fe20008410000 */
[----:B------:R-:W-:Y:S01]  /*a570*/  ISETP.GT.AND P2, PT, R28, R17, PT ;  /* 0x000000111c00720c */ /* 0x000fe20003f44270 */
[----:B------:R-:W-:Y:S01]  /*a580*/  VIADD R17, R3, 0xffffff50 ;  /* 0xffffff5003117836 */ /* 0x000fe20000000000 */
[----:B------:R-:W-:Y:S02]  /*a590*/  FSEL R30, R30, -INF , !P3 ;  /* 0xff8000001e1e7808 */ /* 0x000fe40005800000 */
[----:B------:R-:W-:Y:S01]  /*a5a0*/  FSEL R29, R29, -INF , !P5 ;  /* 0xff8000001d1d7808 */ /* 0x000fe20006800000 */
[C---:B------:R-:W-:Y:S01]  /*a5b0*/  HMMA.16816.F32 R192, R208.reuse, R34, R192 ;  /* 0x00000022d0c0723c */ /* 0x040fe200000018c0 */
[----:B------:R-:W-:Y:S01]  /*a5c0*/  ISETP.GT.AND P1, PT, R230, R9, PT ;  /* 0x00000009e600720c */ /* 0x000fe20003f24270 */
[----:B------:R-:W1:Y:S01]  /*a5d0*/  MUFU.TANH R164, R164 ;  /* 0x000000a400a47308 */ /* 0x000e620000002400 */
[----:B------:R-:W-:Y:S01]  /*a5e0*/  ISETP.GE.AND P3, PT, R9, R229, PT ;  /* 0x000000e50900720c */ /* 0x000fe20003f66270 */
[----:B------:R-:W-:Y:S01]  /*a5f0*/  FMUL.FTZ R35, R199, UR4 ;  /* 0x00000004c7237c20 */ /* 0x000fe20008410000 */
[-C--:B------:R-:W-:Y:S01]  /*a600*/  ISETP.GE.AND P5, PT, R9, R228.reuse, PT ;  /* 0x000000e40900720c */ /* 0x080fe20003fa6270 */
[----:B------:R-:W-:Y:S01]  /*a610*/  VIADD R9, R3, 0xffffff49 ;  /* 0xffffff4903097836 */ /* 0x000fe20000000000 */
[----:B---3--:R-:W-:Y:S01]  /*a620*/  FSEL R31, R167, -INF , !P2 ;  /* 0xff800000a71f7808 */ /* 0x008fe20005000000 */
[----:B------:R-:W-:Y:S01]  /*a630*/  HMMA.16816.F32 R184, R208, R22, R184 ;  /* 0x00000016d0b8723c */ /* 0x000fe200000018b8 */
[----:B------:R-:W-:Y:S01]  /*a640*/  FSEL R168, R168, -INF , !P1 ;  /* 0xff800000a8a87808 */ /* 0x000fe20004800000 */
[----:B------:R-:W3:Y:S01]  /*a650*/  MUFU.TANH R34, R197 ;  /* 0x000000c500227308 */ /* 0x000ee20000002400 */
[----:B------:R-:W-:Y:S01]  /*a660*/  FSEL R31, R31, -INF , !P6 ;  /* 0xff8000001f1f7808 */ /* 0x000fe20007000000 */
[----:B------:R-:W-:Y:S01]  /*a670*/  FMUL.FTZ R27, R188, UR4 ;  /* 0x00000004bc1b7c20 */ /* 0x000fe20008410000 */
[----:B------:R-:W-:Y:S01]  /*a680*/  ISETP.GT.AND P2, PT, R230, R9, PT ;  /* 0x00000009e600720c */ /* 0x000fe20003f44270 */
[----:B------:R-:W-:Y:S01]  /*a690*/  VIADD R23, R3, 0xffffff58 ;  /* 0xffffff5803177836 */ /* 0x000fe20000000000 */
[C---:B------:R-:W-:Y:S01]  /*a6a0*/  ISETP.GE.AND P4, PT, R9.reuse, R229, PT ;  /* 0x000000e50900720c */ /* 0x040fe20003f86270 */
[----:B------:R-:W-:Y:S01]  /*a6b0*/  FMUL.FTZ R190, R190, UR4 ;  /* 0x00000004bebe7c20 */ /* 0x000fe20008410000 */
[-C--:B------:R-:W-:Y:S01]  /*a6c0*/  ISETP.GE.AND P6, PT, R9, R228.reuse, PT ;  /* 0x000000e40900720c */ /* 0x080fe20003fc6270 */
[----:B------:R-:W4:Y:S01]  /*a6d0*/  MUFU.TANH R35, R35 ;  /* 0x0000002300237308 */ /* 0x000f220000002400 */
[----:B------:R-:W-:Y:S01]  /*a6e0*/  ISETP.GT.AND P1, PT, R28, R9, PT ;  /* 0x000000091c00720c */ /* 0x000fe20003f24270 */
[----:B------:R-:W-:Y:S01]  /*a6f0*/  FMUL.FTZ R165, R192, UR4 ;  /* 0x00000004c0a57c20 */ /* 0x000fe20008410000 */
[----:B------:R-:W3:Y:S01]  /*a700*/  LDSM.16.M88.4 R8, [R233+0x17800] ;  /* 0x01780000e908783b */ /* 0x000ee20000000200 */
[----:B--2---:R-:W-:Y:S01]  /*a710*/  FSEL R21, R170, -INF , !P0 ;  /* 0xff800000aa157808 */ /* 0x004fe20004000000 */
[----:B------:R-:W-:Y:S01]  /*a720*/  FMUL.FTZ R167, R194, UR4 ;  /* 0x00000004c2a77c20 */ /* 0x000fe20008410000 */
[----:B------:R-:W-:Y:S01]  /*a730*/  FSEL R20, R168, -INF , !P3 ;  /* 0xff800000a8147808 */ /* 0x000fe20005800000 */
[----:B------:R-:W-:Y:S01]  /*a740*/  FMUL.FTZ R166, R193, UR4 ;  /* 0x00000004c1a67c20 */ /* 0x000fe20008410000 */
[----:B------:R-:W-:Y:S01]  /*a750*/  FSEL R21, R21, -INF , !P5 ;  /* 0xff80000015157808 */ /* 0x000fe20006800000 */
[----:B------:R-:W-:Y:S01]  /*a760*/  FMUL.FTZ R26, R195, UR4 ;  /* 0x00000004c31a7c20 */ /* 0x000fe20008410000 */
[----:B------:R-:W-:Y:S01]  /*a770*/  FSEL R33, R33, -INF , !P2 ;  /* 0xff80000021217808 */ /* 0x000fe20005000000 */
[----:B------:R-:W2:Y:S01]  /*a780*/  MUFU.TANH R165, R165 ;  /* 0x000000a500a57308 */ /* 0x000ea20000002400 */
[----:B------:R-:W-:Y:S01]  /*a790*/  ISETP.GT.AND P0, PT, R230, R17, PT ;  /* 0x00000011e600720c */ /* 0x000fe20003f04270 */
[----:B------:R-:W-:Y:S01]  /*a7a0*/  FMUL.FTZ R22, R189, UR4 ;  /* 0x00000004bd167c20 */ /* 0x000fe20008410000 */
[----:B------:R-:W-:Y:S01]  /*a7b0*/  ISETP.GE.AND P3, PT, R17, R229, PT ;  /* 0x000000e51100720c */ /* 0x000fe20003f66270 */
[----:B------:R-:W-:Y:S01]  /*a7c0*/  FMUL.FTZ R185, R185, UR4 ;  /* 0x00000004b9b97c20 */ /* 0x000fe20008410000 */
[----:B------:R-:W-:Y:S01]  /*a7d0*/  ISETP.GE.AND P5, PT, R17, R228, PT ;  /* 0x000000e41100720c */ /* 0x000fe20003fa6270 */
[----:B------:R-:W-:Y:S01]  /*a7e0*/  FMUL.FTZ R187, R187, UR4 ;  /* 0x00000004bbbb7c20 */ /* 0x000fe20008410000 */
[----:B------:R-:W-:Y:S01]  /*a7f0*/  ISETP.GT.AND P2, PT, R28, R17, PT ;  /* 0x000000111c00720c */ /* 0x000fe20003f44270 */
[----:B------:R-:W-:Y:S01]  /*a800*/  VIADD R17, R3, 0xffffff51 ;  /* 0xffffff5103117836 */ /* 0x000fe20000000000 */
[----:B------:R-:W-:Y:S01]  /*a810*/  FSEL R25, R169, -INF , !P1 ;  /* 0xff800000a9197808 */ /* 0x000fe20004800000 */
[----:B------:R-:W2:Y:S01]  /*a820*/  MUFU.TANH R167, R167 ;  /* 0x000000a700a77308 */ /* 0x000ea20000002400 */
[----:B------:R-:W-:-:S02]  /*a830*/  FSEL R24, R33, -INF , !P4 ;  /* 0xff80000021187808 */ /* 0x000fc40006000000 */
[----:B------:R-:W-:Y:S02]  /*a840*/  FSEL R25, R25, -INF , !P6 ;  /* 0xff80000019197808 */ /* 0x000fe40007000000 */
[----:B-----5:R-:W-:Y:S02]  /*a850*/  FSEL R168, R16, -INF , !P0 ;  /* 0xff80000010a87808 */ /* 0x020fe40004000000 */
[----:B------:R-:W-:Y:S01]  /*a860*/  ISETP.GT.AND P1, PT, R230, R17, PT ;  /* 0x00000011e600720c */ /* 0x000fe20003f24270 */
[----:B------:R-:W5:Y:S01]  /*a870*/  MUFU.TANH R166, R166 ;  /* 0x000000a600a67308 */ /* 0x000f620000002400 */
[C---:B------:R-:W-:Y:S02]  /*a880*/  ISETP.GE.AND P4, PT, R17.reuse, R229, PT ;  /* 0x000000e51100720c */ /* 0x040fe40003f86270 */
[----:B------:R-:W-:Y:S02]  /*a890*/  ISETP.GE.AND P6, PT, R17, R228, PT ;  /* 0x000000e41100720c */ /* 0x000fe40003fc6270 */
[----:B------:R-:W-:-:S02]  /*a8a0*/  ISETP.GT.AND P0, PT, R28, R17, PT ;  /* 0x000000111c00720c */ /* 0x000fc40003f04270 */
[----:B------:R-:W5:Y:S01]  /*a8b0*/  LDSM.16.M88.4 R16, [R232+0x17800] ;  /* 0x01780000e810783b */ /* 0x000f620000000200 */
[----:B------:R-:W5:Y:S01]  /*a8c0*/  MUFU.TANH R26, R26 ;  /* 0x0000001a001a7308 */ /* 0x000f620000002400 */
[----:B-1----:R-:W-:Y:S01]  /*a8d0*/  FSEL R164, R164, -INF , !P2 ;  /* 0xff800000a4a47808 */ /* 0x002fe20005000000 */
[----:B------:R-:W-:-:S04]  /*a8e0*/  DEPBAR.LE SB0, 0x0 ;  /* 0x000080000000791a */ /* 0x000fc80000000000 */
[C---:B---3--:R-:W-:Y:S01]  /*a8f0*/  HMMA.16816.F32 R180, R12.reuse, R8, R180 ;  /* 0x000000080cb4723c */ /* 0x048fe200000018b4 */
[----:B------:R-:W-:Y:S01]  /*a900*/  FSEL R168, R168, -INF , !P3 ;  /* 0xff800000a8a87808 */ /* 0x000fe20005800000 */
[----:B------:R-:W1:Y:S01]  /*a910*/  MUFU.TANH R27, R27 ;  /* 0x0000001b001b7308 */ /* 0x000e620000002400 */
[----:B------:R-:W-:Y:S01]  /*a920*/  FSEL R169, R164, -INF , !P5 ;  /* 0xff800000a4a97808 */ /* 0x000fe20006800000 */
[----:B------:R-:W-:Y:S01]  /*a930*/  FMUL.FTZ R8, R191, UR4 ;  /* 0x00000004bf087c20 */ /* 0x000fe20008410000 */
[----:B------:R-:W-:Y:S02]  /*a940*/  FSEL R34, R34, -INF , !P1 ;  /* 0xff80000022227808 */ /* 0x000fe40004800000 */
[----:B------:R-:W-:Y:S01]  /*a950*/  ISETP.GT.AND P2, PT, R230, R23, PT ;  /* 0x00000017e600720c */ /* 0x000fe20003f44270 */
[----:B------:R-:W-:Y:S01]  /*a960*/  HMMA.16816.F32 R176, R12, R10, R176 ;  /* 0x0000000a0cb0723c */ /* 0x000fe200000018b0 */
[C---:B------:R-:W-:Y:S01]  /*a970*/  ISETP.GE.AND P3, PT, R23.reuse, R229, PT ;  /* 0x000000e51700720c */ /* 0x040fe20003f66270 */
[----:B------:R-:W3:Y:S01]  /*a980*/  MUFU.TANH R9, R190 ;  /* 0x000000be00097308 */ /* 0x000ee20000002400 */
[----:B------:R-:W-:Y:S01]  /*a990*/  ISETP.GE.AND P5, PT, R23, R228, PT ;  /* 0x000000e41700720c */ /* 0x000fe20003fa6270 */
[----:B------:R-:W-:Y:S01]  /*a9a0*/  FMUL.FTZ R10, R184, UR4 ;  /* 0x00000004b80a7c20 */ /* 0x000fe20008410000 */
[----:B------:R-:W-:Y:S01]  /*a9b0*/  ISETP.GT.AND P1, PT, R28, R23, PT ;  /* 0x000000171c00720c */ /* 0x000fe20003f24270 */
[----:B------:R-:W-:Y:S01]  /*a9c0*/  VIADD R23, R3, 0xffffff59 ;  /* 0xffffff5903177836 */ /* 0x000fe20000000000 */
[----:B----4-:R-:W-:Y:S01]  /*a9d0*/  FSEL R35, R35, -INF , !P0 ;  /* 0xff80000023237808 */ /* 0x010fe20004000000 */
[----:B------:R-:W-:Y:S01]  /*a9e0*/  VIADD R11, R3, 0xffffff60 ;  /* 0xffffff60030b7836 */ /* 0x000fe20000000000 */
[----:B--2---:R-:W-:Y:S01]  /*a9f0*/  FSEL R165, R165, -INF , !P2 ;  /* 0xff800000a5a57808 */ /* 0x004fe20005000000 */
[----:B------:R-:W2:Y:S01]  /*aa00*/  MUFU.TANH R22, R22 ;  /* 0x0000001600167308 */ /* 0x000ea20000002400 */
[-C--:B------:R-:W-:Y:S01]  /*aa10*/  ISETP.GT.AND P0, PT, R230, R23.reuse, PT ;  /* 0x00000017e600720c */ /* 0x080fe20003f04270 */
[----:B------:R-:W-:Y:S01]  /*aa20*/  FMUL.FTZ R12, R186, UR4 ;  /* 0x00000004ba0c7c20 */ /* 0x000fe20008410000 */
[----:B------:R-:W-:Y:S01]  /*aa30*/  ISETP.GT.AND P2, PT, R28, R23, PT ;  /* 0x000000171c00720c */ /* 0x000fe20003f44270 */
[C---:B------:R-:W-:Y:S01]  /*aa40*/  VIADD R13, R3.reuse, 0xffffff61 ;  /* 0xffffff61030d7836 */ /* 0x040fe20000000000 */
[----:B------:R-:W-:Y:S01]  /*aa50*/  FSEL R172, R34, -INF , !P4 ;  /* 0xff80000022ac7808 */ /* 0x000fe20006000000 */
[----:B------:R-:W-:Y:S01]  /*aa60*/  VIADD R15, R3, 0xffffff69 ;  /* 0xffffff69030f7836 */ /* 0x000fe20000000000 */
[----:B------:R-:W-:Y:S01]  /*aa70*/  FSEL R171, R35, -INF , !P6 ;  /* 0xff80000023ab7808 */ /* 0x000fe20007000000 */
[----:B------:R-:W4:Y:S01]  /*aa80*/  MUFU.TANH R8, R8 ;  /* 0x0000000800087308 */ /* 0x000f220000002400 */
[----:B------:R-:W-:-:S02]  /*aa90*/  FSEL R167, R167, -INF , !P1 ;  /* 0xff800000a7a77808 */ /* 0x000fc40004800000 */
[C---:B------:R-:W-:Y:S02]  /*aaa0*/  ISETP.GE.AND P4, PT, R23.reuse, R229, PT ;  /* 0x000000e51700720c */ /* 0x040fe40003f86270 */
[----:B------:R-:W-:Y:S01]  /*aab0*/  ISETP.GE.AND P6, PT, R23, R228, PT ;  /* 0x000000e41700720c */ /* 0x000fe20003fc6270 */
[C---:B-----5:R-:W-:Y:S02]  /*aac0*/  HMMA.16816.F32 R180, R208.reuse, R16, R180 ;  /* 0x00000010d0b4723c */ /* 0x060fe400000018b4 */
[----:B------:R-:W5:Y:S01]  /*aad0*/  MUFU.TANH R10, R10 ;  /* 0x0000000a000a7308 */ /* 0x000f620000002400 */
[-C--:B------:R-:W-:Y:S02]  /*aae0*/  ISETP.GT.AND P1, PT, R230, R11.reuse, PT ;  /* 0x0000000be600720c */ /* 0x080fe40003f24270 */
[----:B------:R-:W-:Y:S02]  /*aaf0*/  FSEL R166, R166, -INF , !P0 ;  /* 0xff800000a6a67808 */ /* 0x000fe40004000000 */
[----:B------:R-:W-:Y:S01]  /*ab00*/  FSEL R26, R26, -INF , !P2 ;  /* 0xff8000001a1a7808 */ /* 0x000fe20005000000 */
[----:B------:R-:W-:Y:S01]  /*ab10*/  HMMA.16816.F32 R176, R208, R18, R176 ;  /* 0x00000012d0b0723c */ /* 0x000fe200000018b0 */
[----:B------:R-:W-:Y:S01]  /*ab20*/  ISETP.GT.AND P0, PT, R28, R11, PT ;  /* 0x0000000b1c00720c */ /* 0x000fe20003f04270 */
[----:B------:R-:W5:Y:S01]  /*ab30*/  MUFU.TANH R12, R12 ;  /* 0x0000000c000c7308 */ /* 0x000f620000002400 */
[----:B------:R-:W-:-:S02]  /*ab40*/  FSEL R170, R166, -INF , !P4 ;  /* 0xff800000a6aa7808 */ /* 0x000fc40006000000 */
[----:B------:R-:W-:Y:S02]  /*ab50*/  FSEL R175, R26, -INF , !P6 ;  /* 0xff8000001aaf7808 */ /* 0x000fe40007000000 */
[----:B-1----:R-:W-:Y:S02]  /*ab60*/  FSEL R27, R27, -INF , !P1 ;  /* 0xff8000001b1b7808 */ /* 0x002fe40004800000 */
[----:B------:R-:W-:Y:S02]  /*ab70*/  ISETP.GT.AND P2, PT, R230, R13, PT ;  /* 0x0000000de600720c */ /* 0x000fe40003f44270 */
[C---:B------:R-:W-:Y:S01]  /*ab80*/  ISETP.GE.AND P4, PT, R13.reuse, R229, PT ;  /* 0x000000e50d00720c */ /* 0x040fe20003f86270 */
[----:B------:R-:W-:Y:S01]  /*ab90*/  FMUL.FTZ R180, R180, UR4 ;  /* 0x00000004b4b47c20 */ /* 0x000fe20008410000 */
[-C--:B------:R-:W-:Y:S01]  /*aba0*/  ISETP.GE.AND P6, PT, R13, R228.reuse, PT ;  /* 0x000000e40d00720c */ /* 0x080fe20003fc6270 */
[----:B------:R-:W-:Y:S01]  /*abb0*/  FMUL.FTZ R182, R182, UR4 ;  /* 0x00000004b6b67c20 */ /* 0x000fe20008410000 */
[----:B------:R-:W-:Y:S01]  /*abc0*/  ISETP.GT.AND P1, PT, R28, R13, PT ;  /* 0x0000000d1c00720c */ /* 0x000fe20003f24270 */
[----:B------:R-:W-:Y:S01]  /*abd0*/  VIADD R13, R3, 0xffffff68 ;  /* 0xffffff68030d7836 */ /* 0x000fe20000000000 */
[----:B------:R-:W-:Y:S01]  /*abe0*/  FSEL R174, R165, -INF , !P3 ;  /* 0xff800000a5ae7808 */ /* 0x000fe20005800000 */
[----:B------:R-:W-:Y:S01]  /*abf0*/  MUFU.TANH R180, R180 ;  /* 0x000000b400b47308 */ /* 0x000fe20000002400 */
[----:B------:R-:W-:Y:S01]  /*ac00*/  FSEL R173, R167, -INF , !P5 ;  /* 0xff800000a7ad7808 */ /* 0x000fe20006800000 */
[----:B------:R-:W-:Y:S01]  /*ac10*/  FMUL.FTZ R178, R178, UR4 ;  /* 0x00000004b2b27c20 */ /* 0x000fe20008410000 */
[----:B------:R-:W-:Y:S01]  /*ac20*/  BAR.SYNC.DEFER_BLOCKING 0x0 ;  /* 0x0000000000007b1d */ /* 0x000fe20000010000 */
[----:B------:R-:W-:Y:S01]  /*ac30*/  ISETP.GE.AND P3, PT, R11, R229, PT ;  /* 0x000000e50b00720c */ /* 0x000fe20003f66270 */
[----:B------:R-:W-:Y:S01]  /*ac40*/  FMUL.FTZ R179, R179, UR4 ;  /* 0x00000004b3b37c20 */ /* 0x000fe20008410000 */
[----:B------:R-:W-:-:S02]  /*ac50*/  ISETP.GE.AND P5, PT, R11, R228, PT ;  /* 0x000000e40b00720c */ /* 0x000fc40003fa6270 */
[----:B---3--:R-:W-:Y:S01]  /*ac60*/  FSEL R213, R9, -INF , !P0 ;  /* 0xff80000009d57808 */ /* 0x008fe20004000000 */
[----:B------:R-:W1:Y:S01]  /*ac70*/  MUFU.TANH R11, R185 ;  /* 0x000000b9000b7308 */ /* 0x000e620000002400 */
[----:B------:R-:W-:Y:S02]  /*ac80*/  FSEL R212, R27, -INF , !P3 ;  /* 0xff8000001bd47808 */ /* 0x000fe40005800000 */
[----:B------:R-:W-:Y:S02]  /*ac90*/  ISETP.GT.AND P0, PT, R230, R13, PT ;  /* 0x0000000de600720c */ /* 0x000fe40003f04270 */
[----:B------:R-:W-:Y:S02]  /*aca0*/  FSEL R213, R213, -INF , !P5 ;  /* 0xff800000d5d57808 */ /* 0x000fe40006800000 */
[----:B--2---:R-:W-:Y:S01]  /*acb0*/  FSEL R22, R22, -INF , !P2 ;  /* 0xff80000016167808 */ /* 0x004fe20005000000 */
[----:B------:R-:W2:Y:S01]  /*acc0*/  MUFU.TANH R9, R187 ;  /* 0x000000bb00097308 */ /* 0x000ea20000002400 */
[----:B------:R-:W-:-:S02]  /*acd0*/  ISETP.GE.AND P3, PT, R13, R229, PT ;  /* 0x000000e50d00720c */ /* 0x000fc40003f66270 */
[----:B------:R-:W-:Y:S02]  /*ace0*/  ISETP.GE.AND P5, PT, R13, R228, PT ;  /* 0x000000e40d00720c */ /* 0x000fe40003fa6270 */
[----:B------:R-:W-:Y:S01]  /*acf0*/  ISETP.GT.AND P2, PT, R28, R13, PT ;  /* 0x0000000d1c00720c */ /* 0x000fe20003f44270 */
[----:B------:R-:W-:Y:S01]  /*ad00*/  FMUL.FTZ R13, R181, UR4 ;  /* 0x00000004b50d7c20 */ /* 0x000fe20008410000 */
[----:B----4-:R-:W-:Y:S01]  /*ad10*/  FSEL R8, R8, -INF , !P1 ;  /* 0xff80000008087808 */ /* 0x010fe20004800000 */
[----:B------:R-:W3:Y:S01]  /*ad20*/  MUFU.TANH R187, R182 ;  /* 0x000000b600bb7308 */ /* 0x000ee20000002400 */
[----:B-----5:R-:W-:Y:S02]  /*ad30*/  FSEL R10, R10, -INF , !P0 ;  /* 0xff8000000a0a7808 */ /* 0x020fe40004000000 */
[----:B------:R-:W-:Y:S02]  /*ad40*/  FSEL R214, R22, -INF , !P4 ;  /* 0xff80000016d67808 */ /* 0x000fe40006000000 */
[----:B------:R-:W-:Y:S01]  /*ad50*/  FSEL R211, R8, -INF , !P6 ;  /* 0xff80000008d37808 */ /* 0x000fe20007000000 */
[----:B------:R-:W-:Y:S01]  /*ad60*/  FMUL.FTZ R8, R183, UR4 ;  /* 0x00000004b7087c20 */ /* 0x000fe20008410000 */
[----:B------:R-:W-:Y:S01]  /*ad70*/  FSEL R210, R10, -INF , !P3 ;  /* 0xff8000000ad27808 */ /* 0x000fe20005800000 */
[----:B------:R-:W4:Y:S01]  /*ad80*/  MUFU.TANH R13, R13 ;  /* 0x0000000d000d7308 */ /* 0x000f220000002400 */
[----:B------:R-:W-:Y:S01]  /*ad90*/  ISETP.GT.AND P1, PT, R230, R15, PT ;  /* 0x0000000fe600720c */ /* 0x000fe20003f24270 */
[----:B------:R-:W-:Y:S01]  /*ada0*/  FMUL.FTZ R10, R176, UR4 ;  /* 0x00000004b00a7c20 */ /* 0x000fe20008410000 */
[----:B------:R-:W-:-:S02]  /*adb0*/  ISETP.GE.AND P4, PT, R15, R229, PT ;  /* 0x000000e50f00720c */ /* 0x000fc40003f86270 */
[----:B------:R-:W-:Y:S02]  /*adc0*/  ISETP.GE.AND P6, PT, R15, R228, PT ;  /* 0x000000e40f00720c */ /* 0x000fe40003fc6270 */
[----:B------:R-:W-:Y:S01]  /*add0*/  ISETP.GT.AND P0, PT, R28, R15, PT ;  /* 0x0000000f1c00720c */ /* 0x000fe20003f04270 */
[----:B------:R-:W-:Y:S01]  /*ade0*/  VIADD R15, R3, 0xffffff70 ;  /* 0xffffff70030f7836 */ /* 0x000fe20000000000 */
[----:B------:R-:W-:Y:S01]  /*adf0*/  FSEL R12, R12, -INF , !P2 ;  /* 0xff8000000c0c7808 */ /* 0x000fe20005000000 */
[----:B------:R-:W5:Y:S01]  /*ae00*/  MUFU.TANH R10, R10 ;  /* 0x0000000a000a7308 */ /* 0x000f620000002400 */
[----:B-1----:R-:W-:Y:S01]  /*ae10*/  FSEL R208, R11, -INF , !P1 ;  /* 0xff8000000bd07808 */ /* 0x002fe20004800000 */
[----:B------:R-:W-:Y:S01]  /*ae20*/  VIADD R11, R3, 0xffffff78 ;  /* 0xffffff78030b7836 */ /* 0x000fe20000000000 */
[----:B------:R-:W-:Y:S01]  /*ae30*/  FSEL R209, R12, -INF , !P5 ;  /* 0xff8000000cd17808 */ /* 0x000fe20006800000 */
[----:B------:R-:W-:Y:S01]  /*ae40*/  FMUL.FTZ R12, R177, UR4 ;  /* 0x00000004b10c7c20 */ /* 0x000fe20008410000 */
[----:B------:R-:W-:-:S02]  /*ae50*/  ISETP.GT.AND P2, PT, R230, R15, PT ;  /* 0x0000000fe600720c */ /* 0x000fc40003f44270 */
[C---:B------:R-:W-:Y:S01]  /*ae60*/  ISETP.GE.AND P3, PT, R15.reuse, R229, PT ;  /* 0x000000e50f00720c */ /* 0x040fe20003f66270 */
[----:B------:R-:W-:Y:S01]  /*ae70*/  MUFU.TANH R8, R8 ;  /* 0x0000000800087308 */ /* 0x000fe20000002400 */
[----:B------:R-:W-:Y:S02]  /*ae80*/  ISETP.GE.AND P5, PT, R15, R228, PT ;  /* 0x000000e40f00720c */ /* 0x000fe40003fa6270 */
[----:B------:R-:W-:Y:S01]  /*ae90*/  ISETP.GT.AND P1, PT, R28, R15, PT ;  /* 0x0000000f1c00720c */ /* 0x000fe20003f24270 */
[----:B------:R-:W-:Y:S01]  /*aea0*/  VIADD R15, R3, 0xffffff71 ;  /* 0xffffff71030f7836 */ /* 0x000fe20000000000 */
[----:B--2---:R-:W-:Y:S01]  /*aeb0*/  FSEL R9, R9, -INF , !P0 ;  /* 0xff80000009097808 */ /* 0x004fe20004000000 */
[----:B------:R-:W-:Y:S01]  /*aec0*/  VIADD R3, R3, 0xffffff79 ;  /* 0xffffff7903037836 */ /* 0x000fe20000000000 */
[----:B------:R-:W-:Y:S01]  /*aed0*/  FSEL R180, R180, -INF , !P2 ;  /* 0xff800000b4b47808 */ /* 0x000fe20005000000 */
[----:B------:R-:W1:Y:S01]  /*aee0*/  MUFU.TANH R12, R12 ;  /* 0x0000000c000c7308 */ /* 0x000e620000002400 */
[----:B------:R-:W-:-:S02]  /*aef0*/  ISETP.GT.AND P0, PT, R230, R15, PT ;  /* 0x0000000fe600720c */ /* 0x000fc40003f04270 */
[----:B---3--:R-:W-:Y:S02]  /*af00*/  FSEL R187, R187, -INF , !P1 ;  /* 0xff800000bbbb7808 */ /* 0x008fe40004800000 */
[----:B----4-:R-:W-:Y:S02]  /*af10*/  FSEL R204, R13, -INF , !P0 ;  /* 0xff8000000dcc7808 */ /* 0x010fe40004000000 */
[----:B------:R-:W-:Y:S02]  /*af20*/  FMNMX3.FTZ R13, R221, R30, R32, !PT ;  /* 0x0000001edd0d7276 */ /* 0x000fe40007810020 */
[----:B------:R-:W-:Y:S02]  /*af30*/  ISETP.GE.AND P2, PT, R15, R229, PT ;  /* 0x000000e50f00720c */ /* 0x000fe40003f46270 */
[----:B------:R-:W-:Y:S02]  /*af40*/  ISETP.GT.AND P1, PT, R230, R11, PT ;  /* 0x0000000be600720c */ /* 0x000fe40003f24270 */
[----:B------:R-:W-:-:S02]  /*af50*/  FMNMX3.FTZ R13, R13, R20, R24, !PT ;  /* 0x000000140d0d7276 */ /* 0x000fc40007810018 */
[----:B------:R-:W-:Y:S02]  /*af60*/  FSEL R204, R204, -INF , !P2 ;  /* 0xff800000cccc7808 */ /* 0x000fe40005000000 */
[----:B-----5:R-:W-:Y:S02]  /*af70*/  FSEL R186, R10, -INF , !P1 ;  /* 0xff8000000aba7808 */ /* 0x020fe40004800000 */
[C---:B------:R-:W-:Y:S01]  /*af80*/  ISETP.GE.AND P0, PT, R11.reuse, R229, PT ;  /* 0x000000e50b00720c */ /* 0x040fe20003f06270 */
[----:B------:R2:W3:Y:S01]  /*af90*/  MUFU.TANH R10, R178 ;  /* 0x000000b2000a7308 */ /* 0x0004e20000002400 */
[----:B------:R-:W-:Y:S02]  /*afa0*/  ISETP.GE.AND P2, PT, R11, R228, PT ;  /* 0x000000e40b00720c */ /* 0x000fe40003f46270 */
[----:B------:R-:W-:Y:S02]  /*afb0*/  ISETP.GT.AND P1, PT, R28, R11, PT ;  /* 0x0000000b1c00720c */ /* 0x000fe40003f24270 */
[----:B------:R-:W-:-:S02]  /*afc0*/  FMNMX3.FTZ R11, R13, R168, R172, !PT ;  /* 0x000000a80d0b7276 */ /* 0x000fc400078100ac */
[----:B------:R-:W-:Y:S02]  /*afd0*/  FSEL R208, R208, -INF , !P4 ;  /* 0xff800000d0d07808 */ /* 0x000fe40006000000 */
[----:B------:R-:W-:Y:S02]  /*afe0*/  FSEL R206, R180, -INF , !P3 ;  /* 0xff800000b4ce7808 */ /* 0x000fe40005800000 */
[----:B------:R-:W-:Y:S02]  /*aff0*/  ISETP.GE.AND P4, PT, R15, R228, PT ;  /* 0x000000e40f00720c */ /* 0x000fe40003f86270 */
[----:B------:R-:W-:Y:S02]  /*b000*/  ISETP.GT.AND P3, PT, R28, R15, PT ;  /* 0x0000000f1c00720c */ /* 0x000fe40003f64270 */
[----:B------:R-:W-:Y:S02]  /*b010*/  FMNMX3.FTZ R15, R11, R174, R170, !PT ;  /* 0x000000ae0b0f7276 */ /* 0x000fe400078100aa */
[----:B------:R2:W4:Y:S01]  /*b020*/  MUFU.TANH R11, R179 ;  /* 0x000000b3000b7308 */ /* 0x0005220000002400 */
[----:B------:R-:W-:-:S02]  /*b030*/  FSEL R186, R186, -INF , !P0 ;  /* 0xff800000baba7808 */ /* 0x000fc40004000000 */
[----:B------:R-:W-:Y:S02]  /*b040*/  ISETP.GT.AND P0, PT, R230, R3, PT ;  /* 0x00000003e600720c */ /* 0x000fe40003f04270 */
[----:B------:R-:W-:Y:S02]  /*b050*/  FMNMX3.FTZ R15, R15, R212, R214, !PT ;  /* 0x000000d40f0f7276 */ /* 0x000fe400078100d6 */
[----:B-1----:R-:W-:Y:S02]  /*b060*/  FSEL R12, R12, -INF , !P0 ;  /* 0xff8000000c0c7808 */ /* 0x002fe40004000000 */
[----:B------:R-:W-:Y:S02]  /*b070*/  ISETP.GE.AND P0, PT, R3, R229, PT ;  /* 0x000000e50300720c */ /* 0x000fe40003f06270 */
[----:B------:R-:W-:Y:S02]  /*b080*/  FMNMX3.FTZ R14, R6, R29, R31, !PT ;  /* 0x0000001d060e7276 */ /* 0x000fe4000781001f */
[----:B------:R-:W-:-:S02]  /*b090*/  FMNMX3.FTZ R15, R15, R210, R208, !PT ;  /* 0x000000d20f0f7276 */ /* 0x000fc400078100d0 */
[----:B------:R-:W-:Y:S02]  /*b0a0*/  FSEL R184, R12, -INF , !P0 ;  /* 0xff8000000cb87808 */ /* 0x000fe40004000000 */
[----:B------:R-:W-:Y:S02]  /*b0b0*/  FMNMX3.FTZ R14, R14, R21, R25, !PT ;  /* 0x000000150e0e7276 */ /* 0x000fe40007810019 */
[----:B------:R-:W-:Y:S01]  /*b0c0*/  FMNMX3.FTZ R15, R15, R206, R204, !PT ;  /* 0x000000ce0f0f7276 */ /* 0x000fe200078100cc */
[----:B--234-:R-:W-:Y:S06]  /*b0d0*/  BRA.U !UP0, `(.L_x_2032) ;  /* 0x0000000108707547 */ /* 0x01cfec000b800000 */
        /* <DEDUP_REMOVED lines=28> */
.L_x_2032:
[----:B------:R-:W-:Y:S01]  /*b2a0*/  FMNMX3.FTZ R14, R14, R169, R171, !PT ;  /* 0x000000a90e0e7276 */ /* 0x000fe200078100ab */
[----:B------:R-:W2:Y:S01]  /*b2b0*/  LDCU UR4, c[0x0][0x45c] ;  /* 0x00008b80ff0477ac */ /* 0x000ea20008000800 */
[----:B------:R-:W-:Y:S01]  /*b2c0*/  ISETP.GT.AND P0, PT, R28, R3, PT ;  /* 0x000000031c00720c */ /* 0x000fe20003f04270 */
[----:B-1----:R-:W-:Y:S01]  /*b2d0*/  LDSM.16.MT88.4 R16, [R223+0x18000] ;  /* 0x01800000df10783b */ /* 0x002fe20000004200 */
[----:B------:R-:W-:Y:S01]  /*b2e0*/  FMNMX3.FTZ R12, R14, R173, R175, !PT ;  /* 0x000000ad0e0c7276 */ /* 0x000fe200078100af */
[----:B------:R-:W-:Y:S01]  /*b2f0*/  UISETP.GT.U32.AND UP0, UPT, UR32, UR18, UPT ;  /* 0x000000122000728c */ /* 0x000fe2000bf04070 */
[----:B------:R-:W-:Y:S02]  /*b300*/  FSEL R185, R8, -INF , !P3 ;  /* 0xff80000008b97808 */ /* 0x000fe40005800000 */
[----:B------:R-:W-:Y:S02]  /*b310*/  FSEL R207, R9, -INF , !P6 ;  /* 0xff80000009cf7808 */ /* 0x000fe40007000000 */
[----:B------:R-:W-:-:S02]  /*b320*/  FMNMX3.FTZ R12, R12, R213, R211, !PT ;  /* 0x000000d50c0c7276 */ /* 0x000fc400078100d3 */
[----:B------:R-:W-:Y:S02]  /*b330*/  FSEL R10, R10, -INF , !P1 ;  /* 0xff8000000a0a7808 */ /* 0x000fe40004800000 */
[----:B------:R-:W-:Y:S02]  /*b340*/  ISETP.GE.AND P3, PT, R3, R228, PT ;  /* 0x000000e40300720c */ /* 0x000fe40003f66270 */
[----:B------:R-:W-:Y:S01]  /*b350*/  FSEL R11, R11, -INF , !P0 ;  /* 0xff8000000b0b7808 */ /* 0x000fe20004000000 */
[----:B------:R-:W-:Y:S01]  /*b360*/  @UP0 UIADD3 UR20, UPT, UPT, UR20, -0x4, URZ ;  /* 0xfffffffc14140890 */ /* 0x000fe2000fffe0ff */
        /* <DEDUP_REMOVED lines=10> */
[----:B------:R-:W3:Y:S01]  /*b410*/  SHFL.BFLY PT, R3, R10, 0x2, 0x1f ;  /* 0x0c401f000a037f89 */ /* 0x000ee200000e0000 */
        /* <DEDUP_REMOVED lines=16> */
[----:B------:R-:W-:Y:S01]  /*b520*/  IADD3 R20, PT, PT, R223, 0x18000, RZ ;  /* 0x00018000df147810 */ /* 0x000fe20007ffe0ff */
[----:B------:R-:W-:Y:S01]  /*b530*/  FADD.FTZ R6, R6, -R9 ;  /* 0x8000000906067221 */ /* 0x000fe20000010000 */
[----:B------:R-:W-:Y:S01]  /*b540*/  SEL R28, R4, 0xffffffe0, !P0 ;  /* 0xffffffe0041c7807 */ /* 0x000fe20004000000 */
[--C-:B------:R-:W-:Y:S01]  /*b550*/  FFMA.FTZ R192, R30, UR4, -R205.reuse ;  /* 0x000000041ec07c23 */ /* 0x100fe200080108cd */
[----:B------:R-:W-:Y:S01]  /*b560*/  ISETP.NE.AND P0, PT, R231, RZ, PT ;  /* 0x000000ffe700720c */ /* 0x000fe20003f05270 */
[--C-:B------:R-:W-:Y:S01]  /*b570*/  FFMA.FTZ R167, R24, UR4, -R205.reuse ;  /* 0x0000000418a77c23 */ /* 0x100fe200080108cd */
[----:B------:R-:W-:Y:S01]  /*b580*/  FSEL R8, R164, RZ, P1 ;  /* 0x000000ffa4087208 */ /* 0x000fe20000800000 */
[--C-:B------:R-:W-:Y:S01]  /*b590*/  FFMA.FTZ R188, R29, UR4, -R182.reuse ;  /* 0x000000041dbc7c23 */ /* 0x100fe200080108b6 */
[--C-:B------:R-:W-:Y:S01]  /*b5a0*/  FFMA.FTZ R166, R31, UR4, -R182.reuse ;  /* 0x000000041fa67c23 */ /* 0x100fe200080108b6 */
[--C-:B------:R-:W-:Y:S01]  /*b5b0*/  FFMA.FTZ R165, R21, UR4, -R182.reuse ;  /* 0x0000000415a57c23 */ /* 0x100fe200080108b6 */
[----:B------:R-:W-:Y:S01]  /*b5c0*/  FFMA.FTZ R194, R25, UR4, -R182 ;  /* 0x0000000419c27c23 */ /* 0x000fe200080108b6 */
[----:B------:R-:W-:Y:S01]  /*b5d0*/  FADD.FTZ R8, R221, -R8 ;  /* 0x80000008dd087221 */ /* 0x000fe20000010000 */
[----:B------:R-:W-:Y:S01]  /*b5e0*/  FMUL.FTZ R6, R6, UR4 ;  /* 0x0000000406067c20 */ /* 0x000fe20008410000 */
[----:B------:R-:W-:Y:S01]  /*b5f0*/  MUFU.EX2 R192, R192 ;  /* 0x000000c000c07308 */ /* 0x000fe20000000800 */
[----:B------:R-:W-:Y:S01]  /*b600*/  IADD3 R180, PT, PT, R223, R28, RZ ;  /* 0x0000001cdfb47210 */ /* 0x000fe20007ffe0ff */
[----:B------:R-:W-:Y:S01]  /*b610*/  FMUL.FTZ R191, R8, UR4 ;  /* 0x0000000408bf7c20 */ /* 0x000fe20008410000 */
[--C-:B------:R-:W-:Y:S01]  /*b620*/  FFMA.FTZ R201, R168, UR4, -R205.reuse ;  /* 0x00000004a8c97c23 */ /* 0x100fe200080108cd */
[----:B------:R-:W-:Y:S01]  /*b630*/  @P0 IADD3 R203, PT, PT, R20, -0x40, RZ ;  /* 0xffffffc014cb0810 */ /* 0x000fe20007ffe0ff */
[--C-:B------:R-:W-:Y:S01]  /*b640*/  FFMA.FTZ R200, R172, UR4, -R205.reuse ;  /* 0x00000004acc87c23 */ /* 0x100fe200080108cd */
[----:B------:R-:W-:Y:S01]  /*b650*/  LDSM.16.MT88.4 R24, [R180+0x18000] ;  /* 0x01800000b418783b */ /* 0x000fe20000004200 */
[--C-:B------:R-:W-:Y:S01]  /*b660*/  FFMA.FTZ R196, R174, UR4, -R205.reuse ;  /* 0x00000004aec47c23 */ /* 0x100fe200080108cd */
[----:B------:R-:W1:Y:S01]  /*b670*/  MUFU.EX2 R189, R189 ;  /* 0x000000bd00bd7308 */ /* 0x000e620000000800 */
[----:B------:R-:W-:Y:S01]  /*b680*/  IADD3 R195, PT, PT, R28, R203, RZ ;  /* 0x000000cb1cc37210 */ /* 0x000fe20007ffe0ff */
[----:B------:R-:W2:Y:S01]  /*b690*/  LDSM.16.MT88.4 R32, [R203] ;  /* 0x00000000cb20783b */ /* 0x000ea20000004200 */
[--C-:B------:R-:W-:Y:S01]  /*b6a0*/  FFMA.FTZ R193, R170, UR4, -R205.reuse ;  /* 0x00000004aac17c23 */ /* 0x100fe200080108cd */
        /* <DEDUP_REMOVED lines=13> */
[----:B-1----:R-:W-:Y:S01]  /*b780*/  F2FP.F16.F32.PACK_AB R8, R189, R192 ;  /* 0x000000c0bd08723e */ /* 0x002fe200000000ff */
[----:B------:R-:W-:Y:S01]  /*b790*/  LDSM.16.MT88.4 R168, [R203+0x2800] ;  /* 0x00280000cba8783b */ /* 0x000fe20000004200 */
[--C-:B------:R-:W-:Y:S01]  /*b7a0*/  FFMA.FTZ R211, R211, UR4, -R182.reuse ;  /* 0x00000004d3d37c23 */ /* 0x100fe200080108b6 */
[--C-:B------:R-:W-:Y:S01]  /*b7b0*/  FFMA.FTZ R209, R209, UR4, -R182.reuse ;  /* 0x00000004d1d17c23 */ /* 0x100fe200080108b6 */
[--C-:B------:R-:W-:Y:S01]  /*b7c0*/  FFMA.FTZ R214, R207, UR4, -R182.reuse ;  /* 0x00000004cfd67c23 */ /* 0x100fe200080108b6 */
[--C-:B------:R-:W-:Y:S01]  /*b7d0*/  FFMA.FTZ R207, R204, UR4, -R205.reuse ;  /* 0x00000004cccf7c23 */ /* 0x100fe200080108cd */
[--C-:B------:R-:W-:Y:S01]  /*b7e0*/  FFMA.FTZ R206, R206, UR4, -R205.reuse ;  /* 0x00000004cece7c23 */ /* 0x100fe200080108cd */
[----:B------:R-:W-:Y:S01]  /*b7f0*/  MUFU.EX2 R188, R188 ;  /* 0x000000bc00bc7308 */ /* 0x000fe20000000800 */
[--C-:B------:R-:W-:Y:S01]  /*b800*/  FFMA.FTZ R204, R186, UR4, -R205.reuse ;  /* 0x00000004bacc7c23 */ /* 0x100fe200080108cd */
[----:B------:R-:W-:Y:S01]  /*b810*/  FFMA.FTZ R205, R184, UR4, -R205 ;  /* 0x00000004b8cd7c23 */ /* 0x000fe200080108cd */
[--C-:B------:R-:W-:Y:S01]  /*b820*/  FFMA.FTZ R213, R187, UR4, -R182.reuse ;  /* 0x00000004bbd57c23 */ /* 0x100fe200080108b6 */
[--C-:B------:R-:W-:Y:S01]  /*b830*/  FFMA.FTZ R216, R185, UR4, -R182.reuse ;  /* 0x00000004b9d87c23 */ /* 0x100fe200080108b6 */
[--C-:B------:R-:W-:Y:S01]  /*b840*/  FFMA.FTZ R218, R183, UR4, -R182.reuse ;  /* 0x00000004b7da7c23 */ /* 0x100fe200080108b6 */
[----:B------:R-:W-:Y:S01]  /*b850*/  FFMA.FTZ R219, R181, UR4, -R182 ;  /* 0x00000004b5db7c23 */ /* 0x000fe200080108b6 */
[----:B------:R-:W-:Y:S01]  /*b860*/  LDSM.16.MT88.4 R184, [R203+0x3800] ;  /* 0x00380000cbb8783b */ /* 0x000fe20000004200 */
[----:B------:R-:W1:Y:S01]  /*b870*/  MUFU.EX2 R166, R166 ;  /* 0x000000a600a67308 */ /* 0x000e620000000800 */
[----:B---3--:R-:W-:-:S07]  /*b880*/  F2FP.F16.F32.PACK_AB R10, R167, R190 ;  /* 0x000000bea70a723e */ /* 0x008fce00000000ff */
        /* <DEDUP_REMOVED lines=219> */
[C---:B-1----:R-:W-:Y:S06]  /*c640*/  HMMA.16816.F32 R20, R128.reuse, R144, R20 ;  /* 0x000000908014723c */ /* 0x042fec0000001814 */
        /* <DEDUP_REMOVED lines=51> */
[----:B------:R-:W-:Y:S02]  /*c980*/  F2FP.F16.F32.PACK_AB R9, R211, R208 ;  /* 0x000000d0d309723e */ /* 0x000fe400000000ff */
[----:B------:R-:W-:Y:S02]  /*c990*/  F2FP.F16.F32.PACK_AB R10, R217, R210 ;  /* 0x000000d2d90a723e */ /* 0x000fe400000000ff */
[----:B------:R-:W-:-:S07]  /*c9a0*/  F2FP.F16.F32.PACK_AB R11, R214, R209 ;  /* 0x000000d1d60b723e */ /* 0x000fce00000000ff */
[C---:B---3--:R-:W-:Y:S01]  /*c9b0*/  HMMA.16816.F32 R160, R8.reuse, R156, R12 ;  /* 0x0000009c08a0723c */ /* 0x048fe2000000180c */
[----:B------:R-:W3:Y:S07]  /*c9c0*/  LDSM.16.MT88.4 R12, [R223+0x1b000] ;  /* 0x01b00000df0c783b */ /* 0x000eee0000004200 */
        /* <DEDUP_REMOVED lines=48> */
[----:B------:R-:W-:Y:S02]  /*ccd0*/  F2FP.F16.F32.PACK_AB R9, R216, R213 ;  /* 0x000000d5d809723e */ /* 0x000fe400000000ff */
[----:B------:R-:W-:Y:S02]  /*cce0*/  F2FP.F16.F32.PACK_AB R10, R205, R204 ;  /* 0x000000cccd0a723e */ /* 0x000fe400000000ff */
[----:B------:R-:W-:-:S07]  /*ccf0*/  F2FP.F16.F32.PACK_AB R11, R219, R218 ;  /* 0x000000dadb0b723e */ /* 0x000fce00000000ff */
[C---:B-----5:R-:W-:Y:S08]  /*cd00*/  HMMA.16816.F32 R76, R8.reuse, R16, R76 ;  /* 0x00000010084c723c */ /* 0x060ff0000000184c */
        /* <DEDUP_REMOVED lines=61> */
.L_x_2030:
[----:B------:R-:W-:-:S12]  /*d0e0*/  UIADD3 UR20, UPT, UPT, UR32, -0x1, URZ ;  /* 0xffffffff20147890 */ /* 0x000fd8000fffe0ff */
.L_x_2033:
[----:B------:R-:W-:-:S09]  /*d0f0*/  UISETP.GE.AND UP0, UPT, UR20, UR18, UPT ;  /* 0x000000121400728c */ /* 0x000fd2000bf06270 */
[----:B------:R-:W-:Y:S05]  /*d100*/  BRA.U !UP0, `(.L_x_2034) ;  /* 0x0000003d08547547 */ /* 0x000fea000b800000 */
[----:B------:R-:W1:Y:S01]  /*d110*/  S2R R6, SR_TID.X ;  /* 0x0000000000067919 */ /* 0x000e620000002100 */
[----:B------:R-:W2:Y:S01]  /*d120*/  LDCU UR11, c[0x0][0x3c4] ;  /* 0x00007880ff0b77ac */ /* 0x000ea20008000800 */
[----:B------:R-:W-:Y:S01]  /*d130*/  LOP3.LUT R217, R7, R2, RZ, 0xfc, !PT ;  /* 0x0000000207d97212 */ /* 0x000fe200078efcff */
[----:B------:R-:W-:Y:S01]  /*d140*/  IMAD.MOV.U32 R2, RZ, RZ, R3 ;  /* 0x000000ffff027224 */ /* 0x000fe200078e0003 */
[----:B------:R-:W-:Y:S01]  /*d150*/  LOP3.LUT P0, RZ, R0, 0x2, RZ, 0xc0, !PT ;  /* 0x0000000200ff7812 */ /* 0x000fe2000780c0ff */
[----:B------:R-:W-:Y:S01]  /*d160*/  VIADD R233, R230, 0x8 ;  /* 0x00000008e6e97836 */ /* 0x000fe20000000000 */
[----:B------:R-:W-:Y:S01]  /*d170*/  LOP3.LUT P2, RZ, R0, 0x4, RZ, 0xc0, !PT ;  /* 0x0000000400ff7812 */ /* 0x000fe2000784c0ff */
[----:B------:R-:W-:Y:S01]  /*d180*/  IMAD.MOV.U32 R0, RZ, RZ, R164 ;  /* 0x000000ffff007224 */ /* 0x000fe200078e00a4 */
[----:B------:R-:W-:Y:S01]  /*d190*/  MOV R3, 0x40 ;  /* 0x0000004000037802 */ /* 0x000fe20000000f00 */
[----:B------:R-:W-:Y:S01]  /*d1a0*/  VIADD R232, R223, 0x18040 ;  /* 0x00018040dfe87836 */ /* 0x000fe20000000000 */
[----:B------:R-:W-:Y:S01]  /*d1b0*/  SEL R218, R4, 0xffffffe0, !P0 ;  /* 0xffffffe004da7807 */ /* 0x000fe20004000000 */
[----:B------:R-:W-:Y:S01]  /*d1c0*/  USHF.L.U32 UR8, UR6, 0x5, URZ ;  /* 0x0000000506087899 */ /* 0x000fe200080006ff */
[----:B------:R-:W-:Y:S01]  /*d1d0*/  SEL R4, R3, 0xffffffc0, !P2 ;  /* 0xffffffc003047807 */ /* 0x000fe20005000000 */
[----:B------:R-:W3:Y:S01]  /*d1e0*/  LDCU UR4, c[0x0][0x45c] ;  /* 0x00008b80ff0477ac */ /* 0x000ee20008000800 */
[----:B------:R-:W-:Y:S01]  /*d1f0*/  LEA R217, R217, UR5, 0x1 ;  /* 0x00000005d9d97c11 */ /* 0x000fe2000f8e08ff */
[----:B------:R-:W-:Y:S01]  /*d200*/  IMAD.IADD R214, R5, 0x1, R218 ;  /* 0x0000000105d67824 */ /* 0x000fe200078e02da */
[----:B------:R-:W-:Y:S01]  /*d210*/  IADD3 R231, PT, PT, R223, 0x18000, RZ ;  /* 0x00018000dfe77810 */ /* 0x000fe20007ffe0ff */
[----:B------:R-:W-:Y:S01]  /*d220*/  IMAD.IADD R219, R5, 0x1, R4 ;  /* 0x0000000105db7824 */ /* 0x000fe200078e0204 */
[----:B------:R-:W-:Y:S01]  /*d230*/  IADD3 R221, PT, PT, R217, R4, RZ ;  /* 0x00000004d9dd7210 */ /* 0x000fe20007ffe0ff */
[----:B------:R-:W-:Y:S01]  /*d240*/  IMAD.IADD R216, R223, 0x1, R218 ;  /* 0x00000001dfd87824 */ /* 0x000fe200078e02da */
[----:B------:R-:W-:Y:S01]  /*d250*/  IADD3 R213, PT, PT, R217, R218, RZ ;  /* 0x000000dad9d57210 */ /* 0x000fe20007ffe0ff */
[C---:B------:R-:W-:Y:S01]  /*d260*/  IMAD.IADD R215, R218.reuse, 0x1, R219 ;  /* 0x00000001dad77824 */ /* 0x040fe200078e02db */
[----:B------:R-:W-:Y:S01]  /*d270*/  IADD3 R212, PT, PT, R218, R221, RZ ;  /* 0x000000dddad47210 */ /* 0x000fe20007ffe0ff */
[----:B--2---:R-:W-:Y:S01]  /*d280*/  USHF.L.U64.HI UR11, UR6, 0x5, UR11 ;  /* 0x00000005060b7899 */ /* 0x004fe2000801020b */
[----:B------:R-:W2:Y:S01]  /*d290*/  LDCU UR9, c[0x0][0x50c] ;  /* 0x0000a180ff0977ac */ /* 0x000ea20008000800 */
[----:B------:R-:W4:Y:S01]  /*d2a0*/  LDCU.64 UR6, c[0x0][0x3c0] ;  /* 0x00007800ff0677ac */ /* 0x000f220008000a00 */
[----:B-1----:R-:W-:-:S05]  /*d2b0*/  IMAD.SHL.U32 R6, R6, 0x2, RZ ;  /* 0x0000000206067824 */ /* 0x002fca00078e00ff */
[----:B------:R-:W-:Y:S01]  /*d2c0*/  LOP3.LUT R234, R6, 0x6, RZ, 0xc0, !PT ;  /* 0x0000000606ea7812 */ /* 0x000fe200078ec0ff */
[----:B---3--:R-:W-:Y:S06]  /*d2d0*/  BRA `(.L_x_2035) ;  /* 0x0000000000647947 */ /* 0x008fec0003800000 */
.L_x_2037:
        /* <DEDUP_REMOVED lines=25> */
.L_x_2035:
[----:B------:R-:W-:Y:S04]  /*d470*/  DEPBAR.LE SB0, 0x0 ;  /* 0x000080000000791a */ /* 0x000fe80000000000 */
[----:B------:R-:W-:Y:S01]  /*d480*/  BAR.SYNC.DEFER_BLOCKING 0x0 ;  /* 0x0000000000007b1d */ /* 0x000fe20000010000 */
[----:B----4-:R-:W-:Y:S04]  /*d490*/  UIMAD.WIDE.U32 UR14, UR20, UR6, URZ ;  /* 0x00000006140e72a5 */ /* 0x010fe8000f8e00ff */
        /* <DEDUP_REMOVED lines=16> */
[----:B------:R-:W-:Y:S01]  /*d5a0*/  LEA.HI.X R31, R29, R222, R3, 0x1, P0 ;  /* 0x000000de1d1f7211 */ /* 0x000fe200000f0c03 */
[----:B------:R-:W-:Y:S02]  /*d5b0*/  IMAD.U32 R3, RZ, RZ, UR20 ;  /* 0x00000014ff037e24 */ /* 0x000fe4000f8e00ff */
[----:B------:R-:W-:Y:S02]  /*d5c0*/  LDGSTS.E.BYPASS.LTC128B.128 [R227+0x1a000], desc[UR24][R32.64+0x80] ;  /* 0x1a00008020e37fae */ /* 0x000fe4000b981a18 */
[----:B------:R-:W-:Y:S04]  /*d5d0*/  IMAD R3, R3, 0x40, R234 ;  /* 0x0000004003037824 */ /* 0x000fe800078e02ea */
[----:B------:R-:W-:Y:S01]  /*d5e0*/  LDGSTS.E.BYPASS.LTC128B.128 [R227+0x1c000], desc[UR24][R32.64+0x100] ;  /* 0x1c00010020e37fae */ /* 0x000fe2000b981a18 */
[C---:B------:R-:W-:Y:S01]  /*d5f0*/  VIADD R239, R3.reuse, 0x1 ;  /* 0x0000000103ef7836 */ /* 0x040fe20000000000 */
[CC--:B------:R-:W-:Y:S04]  /*d600*/  ISETP.GT.AND P6, PT, R230.reuse, R3.reuse, PT ;  /* 0x00000003e600720c */ /* 0x0c0fe80003fc4270 */
[----:B------:R-:W-:Y:S01]  /*d610*/  LDGSTS.E.BYPASS.LTC128B.128 [R227+0x1e000], desc[UR24][R32.64+0x180] ;  /* 0x1e00018020e37fae */ /* 0x000fe2000b981a18 */
[----:B------:R-:W-:Y:S01]  /*d620*/  VIADD R241, R3, 0x9 ;  /* 0x0000000903f17836 */ /* 0x000fe20000000000 */
[----:B------:R-:W-:Y:S01]  /*d630*/  ISETP.GT.AND P4, PT, R233, R3, PT ;  /* 0x00000003e900720c */ /* 0x000fe20003f84270 */
[----:B------:R-:W-:Y:S03]  /*d640*/  VIADD R244, R3, 0x8 ;  /* 0x0000000803f47836 */ /* 0x000fe60000000000 */
[----:B------:R-:W-:Y:S01]  /*d650*/  LDGSTS.E.BYPASS.LTC128B.128 [R227+0x19000], desc[UR24][R30.64] ;  /* 0x190000001ee37fae */ /* 0x000fe2000b981a18 */
[-C--:B------:R-:W-:Y:S02]  /*d660*/  ISETP.GT.AND P0, PT, R230, R239.reuse, PT ;  /* 0x000000efe600720c */ /* 0x080fe40003f04270 */
[----:B------:R-:W-:Y:S03]  /*d670*/  ISETP.GT.AND P5, PT, R233, R239, PT ;  /* 0x000000efe900720c */ /* 0x000fe60003fa4270 */
[----:B------:R-:W-:Y:S01]  /*d680*/  LDGSTS.E.BYPASS.LTC128B.128 [R227+0x1b000], desc[UR24][R30.64+0x80] ;  /* 0x1b0000801ee37fae */ /* 0x000fe2000b981a18 */
[C---:B------:R-:W-:Y:S02]  /*d690*/  ISETP.GE.AND P1, PT, R239.reuse, R229, PT ;  /* 0x000000e5ef00720c */ /* 0x040fe40003f26270 */
[-C--:B------:R-:W-:Y:S03]  /*d6a0*/  ISETP.GE.AND P3, PT, R239, R228.reuse, PT ;  /* 0x000000e4ef00720c */ /* 0x080fe60003f66270 */
[----:B------:R-:W-:Y:S06]  /*d6b0*/  LDGSTS.E.BYPASS.LTC128B.128 [R227+0x1d000], desc[UR24][R30.64+0x100] ;  /* 0x1d0001001ee37fae */ /* 0x000fec000b981a18 */
[----:B------:R1:W-:Y:S06]  /*d6c0*/  LDGSTS.E.BYPASS.LTC128B.128 [R227+0x1f000], desc[UR24][R30.64+0x180] ;  /* 0x1f0001801ee37fae */ /* 0x0003ec000b981a18 */
[----:B------:R-:W-:Y:S06]  /*d6d0*/  LDSM.16.M88.4 R164, [R217] ;  /* 0x00000000d9a4783b */ /* 0x000fec0000000200 */
[----:B------:R-:W3:Y:S06]  /*d6e0*/  LDSM.16.M88.4 R168, [R220+UR5+0x10000] ;  /* 0x01000005dca8783b */ /* 0x000eec0008000200 */
[----:B------:R-:W4:Y:S06]  /*d6f0*/  LDSM.16.M88.4 R172, [R220+UR5+0x10800] ;  /* 0x01080005dcac783b */ /* 0x000f2c0008000200 */
[----:B------:R-:W5:Y:S06]  /*d700*/  LDSM.16.M88.4 R176, [R220+UR5+0x11000] ;  /* 0x01100005dcb0783b */ /* 0x000f6c0008000200 */
[----:B------:R-:W0:Y:S06]  /*d710*/  LDGDEPBAR ;  /* 0x00000000000079af */ /* 0x000e2c0000000000 */
[----:B------:R-:W1:Y:S06]  /*d720*/  LDSM.16.M88.4 R180, [R220+UR5+0x11800] ;  /* 0x01180005dcb4783b */ /* 0x000e6c0008000200 */
[----:B------:R-:W-:Y:S06]  /*d730*/  LDSM.16.M88.4 R184, [R213] ;  /* 0x00000000d5b8783b */ /* 0x000fec0000000200 */
[----:B------:R-:W2:Y:S01]  /*d740*/  LDSM.16.M88.4 R188, [R214+0x10000] ;  /* 0x01000000d6bc783b */ /* 0x000ea20000000200 */
[C---:B---3--:R-:W-:Y:S05]  /*d750*/  HMMA.16816.F32 R4, R164.reuse, R168, RZ ;  /* 0x000000a8a404723c */ /* 0x048fea00000018ff */
[----:B------:R-:W3:Y:S06]  /*d760*/  LDSM.16.M88.4 R192, [R214+0x10800] ;  /* 0x01080000d6c0783b */ /* 0x000eec0000000200 */
[----:B------:R-:W3:Y:S01]  /*d770*/  LDSM.16.M88.4 R196, [R214+0x11000] ;  /* 0x01100000d6c4783b */ /* 0x000ee20000000200 */
[C---:B------:R-:W-:Y:S05]  /*d780*/  HMMA.16816.F32 R8, R164.reuse, R170, RZ ;  /* 0x000000aaa408723c */ /* 0x040fea00000018ff */
[----:B------:R-:W3:Y:S03]  /*d790*/  LDSM.16.M88.4 R200, [R214+0x11800] ;  /* 0x01180000d6c8783b */ /* 0x000ee60000000200 */
[C---:B----4-:R-:W-:Y:S03]  /*d7a0*/  HMMA.16816.F32 R12, R164.reuse, R172, RZ ;  /* 0x000000aca40c723c */ /* 0x050fe600000018ff */
[----:B------:R-:W-:Y:S05]  /*d7b0*/  LDSM.16.M88.4 R168, [R221] ;  /* 0x00000000dda8783b */ /* 0x000fea0000000200 */
[C---:B------:R-:W-:Y:S01]  /*d7c0*/  HMMA.16816.F32 R16, R164.reuse, R174, RZ ;  /* 0x000000aea410723c */ /* 0x040fe200000018ff */
[----:B------:R-:W4:Y:S06]  /*d7d0*/  LDSM.16.M88.4 R172, [R219+0x10000] ;  /* 0x01000000dbac783b */ /* 0x000f2c0000000200 */
[----:B------:R-:W-:Y:S01]  /*d7e0*/  LDSM.16.M88.4 R204, [R219+0x11000] ;  /* 0x01100000dbcc783b */ /* 0x000fe20000000200 */
[C---:B-----5:R-:W-:Y:S05]  /*d7f0*/  HMMA.16816.F32 R20, R164.reuse, R176, RZ ;  /* 0x000000b0a414723c */ /* 0x060fea00000018ff */
[----:B------:R-:W-:Y:S03]  /*d800*/  LDSM.16.M88.4 R208, [R219+0x11800] ;  /* 0x01180000dbd0783b */ /* 0x000fe60000000200 */
[C---:B------:R-:W-:Y:S03]  /*d810*/  HMMA.16816.F32 R24, R164.reuse, R178, RZ ;  /* 0x000000b2a418723c */ /* 0x040fe600000018ff */
[----:B------:R-:W5:Y:S05]  /*d820*/  LDSM.16.M88.4 R176, [R219+0x10800] ;  /* 0x01080000dbb0783b */ /* 0x000f6a0000000200 */
[C---:B-1----:R-:W-:Y:S08]  /*d830*/  HMMA.16816.F32 R28, R164.reuse, R180, RZ ;  /* 0x000000b4a41c723c */ /* 0x042ff000000018ff */
[----:B------:R-:W-:Y:S01]  /*d840*/  HMMA.16816.F32 R32, R164, R182, RZ ;  /* 0x000000b6a420723c */ /* 0x000fe200000018ff */
[----:B------:R-:W-:Y:S06]  /*d850*/  LDSM.16.M88.4 R164, [R212] ;  /* 0x00000000d4a4783b */ /* 0x000fec0000000200 */
[----:B------:R-:W1:Y:S01]  /*d860*/  LDSM.16.M88.4 R180, [R215+0x10000] ;  /* 0x01000000d7b4783b */ /* 0x000e620000000200 */
[C---:B--2---:R-:W-:Y:S08]  /*d870*/  HMMA.16816.F32 R4, R184.reuse, R188, R4 ;  /* 0x000000bcb804723c */ /* 0x044ff00000001804 */
[C---:B------:R-:W-:Y:S01]  /*d880*/  HMMA.16816.F32 R8, R184.reuse, R190, R8 ;  /* 0x000000beb808723c */ /* 0x040fe20000001808 */
[----:B------:R-:W2:Y:S07]  /*d890*/  LDSM.16.M88.4 R188, [R215+0x10800] ;  /* 0x01080000d7bc783b */ /* 0x000eae0000000200 */
[C---:B---3--:R-:W-:Y:S08]  /*d8a0*/  HMMA.16816.F32 R12, R184.reuse, R192, R12 ;  /* 0x000000c0b80c723c */ /* 0x048ff0000000180c */
[C---:B------:R-:W-:Y:S01]  /*d8b0*/  HMMA.16816.F32 R16, R184.reuse, R194, R16 ;  /* 0x000000c2b810723c */ /* 0x040fe20000001810 */
[----:B------:R-:W-:Y:S07]  /*d8c0*/  LDSM.16.M88.4 R192, [R220+UR5+0x12000] ;  /* 0x01200005dcc0783b */ /* 0x000fee0008000200 */
[C---:B------:R-:W-:Y:S08]  /*d8d0*/  HMMA.16816.F32 R20, R184.reuse, R196, R20 ;  /* 0x000000c4b814723c */ /* 0x040ff00000001814 */
[C---:B------:R-:W-:Y:S01]  /*d8e0*/  HMMA.16816.F32 R24, R184.reuse, R198, R24 ;  /* 0x000000c6b818723c */ /* 0x040fe20000001818 */
[----:B------:R-:W-:Y:S07]  /*d8f0*/  LDSM.16.M88.4 R196, [R220+UR5+0x13800] ;  /* 0x01380005dcc4783b */ /* 0x000fee0008000200 */
[C---:B------:R-:W-:Y:S08]  /*d900*/  HMMA.16816.F32 R28, R184.reuse, R200, R28 ;  /* 0x000000c8b81c723c */ /* 0x040ff0000000181c */
[----:B------:R-:W-:Y:S01]  /*d910*/  HMMA.16816.F32 R32, R184, R202, R32 ;  /* 0x000000cab820723c */ /* 0x000fe20000001820 */
[----:B------:R-:W-:Y:S06]  /*d920*/  LDSM.16.M88.4 R184, [R217+0x4000] ;  /* 0x00400000d9b8783b */ /* 0x000fec0000000200 */
[----:B------:R-:W-:Y:S01]  /*d930*/  LDSM.16.M88.4 R200, [R214+0x12000] ;  /* 0x01200000d6c8783b */ /* 0x000fe20000000200 */
[C---:B----4-:R-:W-:Y:S08]  /*d940*/  HMMA.16816.F32 R4, R168.reuse, R172, R4 ;  /* 0x000000aca804723c */ /* 0x050ff00000001804 */
[C---:B------:R-:W-:Y:S01]  /*d950*/  HMMA.16816.F32 R8, R168.reuse, R174, R8 ;  /* 0x000000aea808723c */ /* 0x040fe20000001808 */
[----:B------:R-:W3:Y:S07]  /*d960*/  LDSM.16.M88.4 R172, [R215+0x11000] ;  /* 0x01100000d7ac783b */ /* 0x000eee0000000200 */
[C---:B-----5:R-:W-:Y:S08]  /*d970*/  HMMA.16816.F32 R12, R168.reuse, R176, R12 ;  /* 0x000000b0a80c723c */ /* 0x060ff0000000180c */
[C---:B------:R-:W-:Y:S01]  /*d980*/  HMMA.16816.F32 R16, R168.reuse, R178, R16 ;  /* 0x000000b2a810723c */ /* 0x040fe20000001810 */
[----:B------:R-:W4:Y:S07]  /*d990*/  LDSM.16.M88.4 R176, [R215+0x11800] ;  /* 0x01180000d7b0783b */ /* 0x000f2e0000000200 */
[C---:B------:R-:W-:Y:S08]  /*d9a0*/  HMMA.16816.F32 R20, R168.reuse, R204, R20 ;  /* 0x000000cca814723c */ /* 0x040ff00000001814 */
[C---:B------:R-:W-:Y:S01]  /*d9b0*/  HMMA.16816.F32 R24, R168.reuse, R206, R24 ;  /* 0x000000cea818723c */ /* 0x040fe20000001818 */
[----:B------:R-:W-:Y:S07]  /*d9c0*/  LDSM.16.M88.4 R204, [R220+UR5+0x14000] ;  /* 0x01400005dccc783b */ /* 0x000fee0008000200 */
[C---:B------:R-:W-:Y:S08]  /*d9d0*/  HMMA.16816.F32 R28, R168.reuse, R208, R28 ;  /* 0x000000d0a81c723c */ /* 0x040ff0000000181c */
[----:B------:R-:W-:Y:S01]  /*d9e0*/  HMMA.16816.F32 R32, R168, R210, R32 ;  /* 0x000000d2a820723c */ /* 0x000fe20000001820 */
[----:B------:R-:W5:Y:S06]  /*d9f0*/  LDSM.16.M88.4 R168, [R220+UR5+0x12800] ;  /* 0x01280005dca8783b */ /* 0x000f6c0008000200 */
[----:B------:R-:W-:Y:S01]  /*da00*/  LDSM.16.M88.4 R208, [R215+0x16000] ;  /* 0x01600000d7d0783b */ /* 0x000fe20000000200 */
[C---:B-1----:R-:W-:Y:S08]  /*da10*/  HMMA.16816.F32 R4, R164.reuse, R180, R4 ;  /* 0x000000b4a404723c */ /* 0x042ff00000001804 */
[C---:B------:R-:W-:Y:S01]  /*da20*/  HMMA.16816.F32 R8, R164.reuse, R182, R8 ;  /* 0x000000b6a408723c */ /* 0x040fe20000001808 */
[----:B------:R-:W1:Y:S07]  /*da30*/  LDSM.16.M88.4 R180, [R220+UR5+0x13000] ;  /* 0x01300005dcb4783b */ /* 0x000e6e0008000200 */
        /* <DEDUP_REMOVED lines=8> */
[----:B------:R-:W3:Y:S06]  /*dac0*/  LDSM.16.M88.4 R164, [R214+0x12800] ;  /* 0x01280000d6a4783b */ /* 0x000eec0000000200 */
[----:B------:R-:W-:Y:S01]  /*dad0*/  LDSM.16.M88.4 R176, [R221+0x4000] ;  /* 0x00400000ddb0783b */ /* 0x000fe20000000200 */
[C---:B------:R-:W-:Y:S08]  /*dae0*/  HMMA.16816.F32 R4, R184.reuse, R192, R4 ;  /* 0x000000c0b804723c */ /* 0x040ff00000001804 */
        /* <DEDUP_REMOVED lines=10> */
[----:B------:R-:W5:Y:S06]  /*db90*/  LDSM.16.M88.4 R184, [R219+0x12800] ;  /* 0x01280000dbb8783b */ /* 0x000f6c0000000200 */
        /* <DEDUP_REMOVED lines=12> */
[----:B------:R-:W4:Y:S06]  /*dc60*/  LDSM.16.M88.4 R168, [R215+0x12800] ;  /* 0x01280000d7a8783b */ /* 0x000f2c0000000200 */
[----:B------:R-:W-:Y:S01]  /*dc70*/  LDSM.16.M88.4 R188, [R215+0x13800] ;  /* 0x01380000d7bc783b */ /* 0x000fe20000000200 */
[C---:B-1----:R-:W-:Y:S08]  /*dc80*/  HMMA.16816.F32 R4, R176.reuse, R180, R4 ;  /* 0x000000b4b004723c */ /* 0x042ff00000001804 */
[C---:B------:R-:W-:Y:S01]  /*dc90*/  HMMA.16816.F32 R8, R176.reuse, R182, R8 ;  /* 0x000000b6b008723c */ /* 0x040fe20000001808 */
[----:B------:R-:W1:Y:S07]  /*dca0*/  LDSM.16.M88.4 R180, [R215+0x13000] ;  /* 0x01300000d7b4783b */ /* 0x000e6e0000000200 */
[C---:B-----5:R-:W-:Y:S08]  /*dcb0*/  HMMA.16816.F32 R12, R176.reuse, R184, R12 ;  /* 0x000000b8b00c723c */ /* 0x060ff0000000180c */
[C---:B------:R-:W-:Y:S01]  /*dcc0*/  HMMA.16816.F32 R16, R176.reuse, R186, R16 ;  /* 0x000000bab010723c */ /* 0x040fe20000001810 */
[----:B------:R-:W-:Y:S07]  /*dcd0*/  LDSM.16.M88.4 R184, [R214+0x14800] ;  /* 0x01480000d6b8783b */ /* 0x000fee0000000200 */
[C---:B--2---:R-:W-:Y:S08]  /*dce0*/  HMMA.16816.F32 R20, R176.reuse, R164, R20 ;  /* 0x000000a4b014723c */ /* 0x044ff00000001814 */
[C---:B------:R-:W-:Y:S01]  /*dcf0*/  HMMA.16816.F32 R24, R176.reuse, R166, R24 ;  /* 0x000000a6b018723c */ /* 0x040fe20000001818 */
[----:B------:R-:W2:Y:S07]  /*dd00*/  LDSM.16.M88.4 R164, [R220+UR5+0x14800] ;  /* 0x01480005dca4783b */ /* 0x000eae0008000200 */
[C---:B---3--:R-:W-:Y:S08]  /*dd10*/  HMMA.16816.F32 R28, R176.reuse, R172, R28 ;  /* 0x000000acb01c723c */ /* 0x048ff0000000181c */
[----:B------:R-:W-:Y:S01]  /*dd20*/  HMMA.16816.F32 R32, R176, R174, R32 ;  /* 0x000000aeb020723c */ /* 0x000fe20000001820 */
[----:B------:R-:W-:Y:S06]  /*dd30*/  LDSM.16.M88.4 R172, [R220+UR5+0x15800] ;  /* 0x01580005dcac783b */ /* 0x000fec0008000200 */
[----:B------:R-:W-:Y:S01]  /*dd40*/  LDSM.16.M88.4 R176, [R213+0x8000] ;  /* 0x00800000d5b0783b */ /* 0x000fe20000000200 */
[C---:B------:R-:W-:Y:S08]  /*dd50*/  HMMA.16816.F32 R4, R192.reuse, R196, R4 ;  /* 0x000000c4c004723c */ /* 0x040ff00000001804 */
        /* <DEDUP_REMOVED lines=8> */
[C---:B------:R-:W-:Y:S08]  /*dde0*/  HMMA.16816.F32 R28, R192.reuse, R188, R28 ;  /* 0x000000bcc01c723c */ /* 0x040ff0000000181c */
[----:B------:R-:W-:Y:S01]  /*ddf0*/  HMMA.16816.F32 R32, R192, R190, R32 ;  /* 0x000000bec020723c */ /* 0x000fe20000001820 */
[----:B------:R-:W4:Y:S06]  /*de00*/  LDSM.16.M88.4 R188, [R214+0x15000] ;  /* 0x01500000d6bc783b */ /* 0x000f2c0000000200 */
[----:B------:R-:W-:Y:S01]  /*de10*/  LDSM.16.M88.4 R192, [R221+0x8000] ;  /* 0x00800000ddc0783b */ /* 0x000fe20000000200 */
        /* <DEDUP_REMOVED lines=22> */
[C---:B--2---:R-:W-:Y:S08]  /*df80*/  HMMA.16816.F32 R28, R176.reuse, R164, R28 ;  /* 0x000000a4b01c723c */ /* 0x044ff0000000181c */
[----:B------:R-:W-:Y:S01]  /*df90*/  HMMA.16816.F32 R32, R176, R166, R32 ;  /* 0x000000a6b020723c */ /* 0x000fe20000001820 */
[----:B------:R-:W1:Y:S06]  /*dfa0*/  LDSM.16.M88.4 R164, [R219+0x15800] ;  /* 0x01580000dba4783b */ /* 0x000e6c0000000200 */
[----:B------:R-:W2:Y:S01]  /*dfb0*/  LDSM.16.M88.4 R176, [R212+0x8000] ;  /* 0x00800000d4b0783b */ /* 0x000ea20000000200 */
[C---:B------:R-:W-:Y:S08]  /*dfc0*/  HMMA.16816.F32 R4, R192.reuse, R196, R4 ;  /* 0x000000c4c004723c */ /* 0x040ff00000001804 */
[C---:B------:R-:W-:Y:S01]  /*dfd0*/  HMMA.16816.F32 R8, R192.reuse, R198, R8 ;  /* 0x000000c6c008723c */ /* 0x040fe20000001808 */
[----:B------:R-:W-:Y:S07]  /*dfe0*/  LDSM.16.M88.4 R196, [R220+UR5+0x16000] ;  /* 0x01600005dcc4783b */ /* 0x000fee0008000200 */
[C---:B---3--:R-:W-:Y:S08]  /*dff0*/  HMMA.16816.F32 R12, R192.reuse, R168, R12 ;  /* 0x000000a8c00c723c */ /* 0x048ff0000000180c */
[C---:B------:R-:W-:Y:S01]  /*e000*/  HMMA.16816.F32 R16, R192.reuse, R170, R16 ;  /* 0x000000aac010723c */ /* 0x040fe20000001810 */
[----:B------:R-:W3:Y:S07]  /*e010*/  LDSM.16.M88.4 R168, [R215+0x15000] ;  /* 0x01500000d7a8783b */ /* 0x000eee0000000200 */
[C---:B-----5:R-:W-:Y:S08]  /*e020*/  HMMA.16816.F32 R20, R192.reuse, R172, R20 ;  /* 0x000000acc014723c */ /* 0x060ff00000001814 */
[C---:B------:R-:W-:Y:S01]  /*e030*/  HMMA.16816.F32 R24, R192.reuse, R174, R24 ;  /* 0x000000aec018723c */ /* 0x040fe20000001818 */
[----:B------:R-:W4:Y:S07]  /*e040*/  LDSM.16.M88.4 R172, [R215+0x15800] ;  /* 0x01580000d7ac783b */ /* 0x000f2e0000000200 */
[C---:B-1----:R-:W-:Y:S08]  /*e050*/  HMMA.16816.F32 R28, R192.reuse, R164, R28 ;  /* 0x000000a4c01c723c */ /* 0x042ff0000000181c */
[----:B------:R-:W-:Y:S01]  /*e060*/  HMMA.16816.F32 R32, R192, R166, R32 ;  /* 0x000000a6c020723c */ /* 0x000fe20000001820 */
[----:B------:R-:W1:Y:S06]  /*e070*/  LDSM.16.M88.4 R164, [R220+UR5+0x17000] ;  /* 0x01700005dca4783b */ /* 0x000e6c0008000200 */
[----:B------:R-:W-:Y:S01]  /*e080*/  LDSM.16.M88.4 R192, [R213+0xc000] ;  /* 0x00c00000d5c0783b */ /* 0x000fe20000000200 */
        /* <DEDUP_REMOVED lines=11> */
[----:B------:R-:W4:Y:S06]  /*e140*/  LDSM.16.M88.4 R172, [R214+0x17000] ;  /* 0x01700000d6ac783b */ /* 0x000f2c0000000200 */
[----:B------:R-:W5:Y:S01]  /*e150*/  LDSM.16.M88.4 R176, [R214+0x17800] ;  /* 0x01780000d6b0783b */ /* 0x000f620000000200 */
[C---:B------:R-:W-:Y:S08]  /*e160*/  HMMA.16816.F32 R4, R188.reuse, R196, R4 ;  /* 0x000000c4bc04723c */ /* 0x040ff00000001804 */
[C---:B------:R-:W-:Y:S01]  /*e170*/  HMMA.16816.F32 R8, R188.reuse, R198, R8 ;  /* 0x000000c6bc08723c */ /* 0x040fe20000001808 */
[----:B------:R-:W5:Y:S07]  /*e180*/  LDSM.16.M88.4 R196, [R219+0x16000] ;  /* 0x01600000dbc4783b */ /* 0x000f6e0000000200 */
        /* <DEDUP_REMOVED lines=8> */
[----:B------:R-:W2:Y:S06]  /*e210*/  LDSM.16.M88.4 R180, [R219+0x17000] ;  /* 0x01700000dbb4783b */ /* 0x000eac0000000200 */
[----:B------:R-:W2:Y:S01]  /*e220*/  LDSM.16.M88.4 R188, [R219+0x17800] ;  /* 0x01780000dbbc783b */ /* 0x000ea20000000200 */
[C---:B------:R-:W-:Y:S08]  /*e230*/  HMMA.16816.F32 R4, R192.reuse, R204, R4 ;  /* 0x000000ccc004723c */ /* 0x040ff00000001804 */
[C---:B------:R-:W-:Y:S08]  /*e240*/  HMMA.16816.F32 R8, R192.reuse, R206, R8 ;  /* 0x000000cec008723c */ /* 0x040ff00000001808 */
[C---:B---3--:R-:W-:Y:S08]  /*e250*/  HMMA.16816.F32 R12, R192.reuse, R168, R12 ;  /* 0x000000a8c00c723c */ /* 0x048ff0000000180c */
[C---:B------:R-:W-:Y:S01]  /*e260*/  HMMA.16816.F32 R16, R192.reuse, R170, R16 ;  /* 0x000000aac010723c */ /* 0x040fe20000001810 */
[----:B------:R-:W-:Y:S07]  /*e270*/  LDSM.16.M88.4 R168, [R215+0x17000] ;  /* 0x01700000d7a8783b */ /* 0x000fee0000000200 */
[C---:B----4-:R-:W-:Y:S08]  /*e280*/  HMMA.16816.F32 R20, R192.reuse, R172, R20 ;  /* 0x000000acc014723c */ /* 0x050ff00000001814 */
[C---:B------:R-:W-:Y:S08]  /*e290*/  HMMA.16816.F32 R24, R192.reuse, R174, R24 ;  /* 0x000000aec018723c */ /* 0x040ff00000001818 */
[C---:B-----5:R-:W-:Y:S08]  /*e2a0*/  HMMA.16816.F32 R28, R192.reuse, R176, R28 ;  /* 0x000000b0c01c723c */ /* 0x060ff0000000181c */
[----:B------:R-:W-:Y:S08]  /*e2b0*/  HMMA.16816.F32 R32, R192, R178, R32 ;  /* 0x000000b2c020723c */ /* 0x000ff00000001820 */
[C---:B------:R-:W-:Y:S08]  /*e2c0*/  HMMA.16816.F32 R4, R184.reuse, R196, R4 ;  /* 0x000000c4b804723c */ /* 0x040ff00000001804 */
[C---:B------:R-:W-:Y:S08]  /*e2d0*/  HMMA.16816.F32 R8, R184.reuse, R198, R8 ;  /* 0x000000c6b808723c */ /* 0x040ff00000001808 */
[C---:B-1----:R-:W-:Y:S08]  /*e2e0*/  HMMA.16816.F32 R12, R184.reuse, R164, R12 ;  /* 0x000000a4b80c723c */ /* 0x042ff0000000180c */
[C---:B------:R-:W-:Y:S01]  /*e2f0*/  HMMA.16816.F32 R16, R184.reuse, R166, R16 ;  /* 0x000000a6b810723c */ /* 0x040fe20000001810 */
[----:B------:R-:W1:Y:S07]  /*e300*/  LDSM.16.M88.4 R164, [R215+0x16800] ;  /* 0x01680000d7a4783b */ /* 0x000e6e0000000200 */
[C---:B--2---:R-:W-:Y:S08]  /*e310*/  HMMA.16816.F32 R20, R184.reuse, R180, R20 ;  /* 0x000000b4b814723c */ /* 0x044ff00000001814 */
        /* <DEDUP_REMOVED lines=13> */
[----:B------:R-:W-:Y:S01]  /*e3f0*/  FMUL.FTZ R209, R9, UR9 ;  /* 0x0000000909d17c20 */ /* 0x000fe20008410000 */
        /* <DEDUP_REMOVED lines=12> */
[-C--:B------:R-:W-:Y:S02]  /*e4c0*/  ISETP.GT.AND P0, PT, R230, R241.reuse, PT ;  /* 0x000000f1e600720c */ /* 0x080fe40003f04270 */
[----:B------:R-:W-:Y:S01]  /*e4d0*/  FSEL R10, R242, -INF , !P1 ;  /* 0xff800000f20a7808 */ /* 0x000fe20004800000 */
[C---:B------:R-:W-:Y:S01]  /*e4e0*/  VIADD R242, R3.reuse, 0x10 ;  /* 0x0000001003f27836 */ /* 0x040fe20000000000 */
[----:B------:R-:W-:Y:S01]  /*e4f0*/  ISETP.GE.AND P1, PT, R3, R228, PT ;  /* 0x000000e40300720c */ /* 0x000fe20003f26270 */
[C---:B-1----:R-:W-:Y:S01]  /*e500*/  HMMA.16816.F32 R28, R200.reuse, R164, R28 ;  /* 0x000000a4c81c723c */ /* 0x042fe2000000181c */
[----:B------:R-:W1:Y:S07]  /*e510*/  MUFU.TANH R204, R204 ;  /* 0x000000cc00cc7308 */ /* 0x000e6e0000002400 */
[----:B------:R-:W-:Y:S03]  /*e520*/  HMMA.16816.F32 R32, R200, R166, R32 ;  /* 0x000000a6c820723c */ /* 0x000fe60000001820 */
[----:B------:R-:W2:Y:S10]  /*e530*/  MUFU.TANH R206, R206 ;  /* 0x000000ce00ce7308 */ /* 0x000eb40000002400 */
[----:B------:R-:W3:Y:S01]  /*e540*/  MUFU.TANH R209, R209 ;  /* 0x000000d100d17308 */ /* 0x000ee20000002400 */
[----:B-1----:R-:W-:Y:S01]  /*e550*/  FSEL R243, R204, -INF , !P6 ;  /* 0xff800000ccf37808 */ /* 0x002fe20007000000 */
[----:B------:R-:W-:Y:S01]  /*e560*/  FMUL.FTZ R204, R16, UR9 ;  /* 0x0000000910cc7c20 */ /* 0x000fe20008410000 */
[-C--:B------:R-:W-:Y:S01]  /*e570*/  ISETP.GT.AND P6, PT, R230, R244.reuse, PT ;  /* 0x000000f4e600720c */ /* 0x080fe20003fc4270 */
[----:B------:R-:W-:Y:S01]  /*e580*/  FMUL.FTZ R28, R28, UR9 ;  /* 0x000000091c1c7c20 */ /* 0x000fe20008410000 */
[----:B------:R-:W-:Y:S05]  /*e590*/  FMUL.FTZ R29, R29, UR9 ;  /* 0x000000091d1d7c20 */ /* 0x000fea0008410000 */
[----:B------:R-:W1:Y:S01]  /*e5a0*/  MUFU.TANH R207, R207 ;  /* 0x000000cf00cf7308 */ /* 0x000e620000002400 */
[----:B--2---:R-:W-:Y:S01]  /*e5b0*/  FSEL R252, R206, -INF , !P4 ;  /* 0xff800000cefc7808 */ /* 0x004fe20006000000 */
[----:B------:R-:W-:Y:S01]  /*e5c0*/  FMUL.FTZ R32, R32, UR9 ;  /* 0x0000000920207c20 */ /* 0x000fe20008410000 */
[----:B------:R-:W-:Y:S01]  /*e5d0*/  ISETP.GT.AND P4, PT, R233, R244, PT ;  /* 0x000000f4e900720c */ /* 0x000fe20003f84270 */
[----:B------:R-:W-:Y:S01]  /*e5e0*/  FMUL.FTZ R33, R33, UR9 ;  /* 0x0000000921217c20 */ /* 0x000fe20008410000 */
[----:B------:R-:W-:Y:S02]  /*e5f0*/  FSEL R252, R252, -INF , !P1 ;  /* 0xff800000fcfc7808 */ /* 0x000fe40004800000 */
[----:B------:R-:W-:Y:S03]  /*e600*/  ISETP.GT.AND P1, PT, R230, R242, PT ;  /* 0x000000f2e600720c */ /* 0x000fe60003f24270 */
[----:B------:R-:W2:Y:S01]  /*e610*/  MUFU.TANH R240, R240 ;  /* 0x000000f000f07308 */ /* 0x000ea20000002400 */
[----:B---3--:R-:W-:Y:S02]  /*e620*/  FSEL R209, R209, -INF , !P0 ;  /* 0xff800000d1d17808 */ /* 0x008fe40004000000 */
[----:B------:R-:W-:Y:S07]  /*e630*/  ISETP.GT.AND P0, PT, R233, R241, PT ;  /* 0x000000f1e900720c */ /* 0x000fee0003f04270 */
[----:B------:R-:W3:Y:S01]  /*e640*/  MUFU.TANH R210, R210 ;  /* 0x000000d200d27308 */ /* 0x000ee20000002400 */
[----:B-1----:R-:W-:Y:S01]  /*e650*/  FSEL R206, R207, -INF , !P5 ;  /* 0xff800000cfce7808 */ /* 0x002fe20006800000 */
[----:B------:R-:W-:Y:S01]  /*e660*/  FMUL.FTZ R207, R17, UR9 ;  /* 0x0000000911cf7c20 */ /* 0x000fe20008410000 */
[-C--:B------:R-:W-:Y:S02]  /*e670*/  ISETP.GE.AND P5, PT, R244, R229.reuse, PT ;  /* 0x000000e5f400720c */ /* 0x080fe40003fa6270 */
[----:B------:R-:W-:Y:S01]  /*e680*/  FSEL R7, R206, -INF , !P3 ;  /* 0xff800000ce077808 */ /* 0x000fe20005800000 */
[----:B------:R-:W-:Y:S04]  /*e690*/  FMUL.FTZ R206, R20, UR9 ;  /* 0x0000000914ce7c20 */ /* 0x000fe80008410000 */
[----:B------:R-:W1:Y:S01]  /*e6a0*/  MUFU.TANH R236, R236 ;  /* 0x000000ec00ec7308 */ /* 0x000e620000002400 */
[----:B--2---:R-:W-:Y:S01]  /*e6b0*/  FSEL R205, R240, -INF , !P6 ;  /* 0xff800000f0cd7808 */ /* 0x004fe20007000000 */
[----:B------:R-:W-:Y:S01]  /*e6c0*/  FMUL.FTZ R240, R19, UR9 ;  /* 0x0000000913f07c20 */ /* 0x000fe20008410000 */
[-C--:B------:R-:W-:Y:S01]  /*e6d0*/  ISETP.GE.AND P6, PT, R244, R228.reuse, PT ;  /* 0x000000e4f400720c */ /* 0x080fe20003fc6270 */
[----:B------:R-:W-:Y:S01]  /*e6e0*/  FMUL.FTZ R244, R18, UR9 ;  /* 0x0000000912f47c20 */ /* 0x000fe20008410000 */
[----:B------:R-:W-:Y:S01]  /*e6f0*/  FSEL R186, R205, -INF , !P5 ;  /* 0xff800000cdba7808 */ /* 0x000fe20006800000 */
[----:B------:R-:W-:Y:S04]  /*e700*/  FMUL.FTZ R205, R22, UR9 ;  /* 0x0000000916cd7c20 */ /* 0x000fe80008410000 */
[----:B------:R-:W2:Y:S01]  /*e710*/  MUFU.TANH R208, R208 ;  /* 0x000000d000d07308 */ /* 0x000ea20000002400 */
[----:B---3--:R-:W-:Y:S02]  /*e720*/  FSEL R210, R210, -INF , !P4 ;  /* 0xff800000d2d27808 */ /* 0x008fe40006000000 */
[-C--:B------:R-:W-:Y:S02]  /*e730*/  ISETP.GE.AND P4, PT, R3, R229.reuse, PT ;  /* 0x000000e50300720c */ /* 0x080fe40003f86270 */
[----:B------:R-:W-:Y:S01]  /*e740*/  FSEL R9, R210, -INF , !P6 ;  /* 0xff800000d2097808 */ /* 0x000fe20007000000 */
[----:B------:R-:W-:Y:S01]  /*e750*/  FMUL.FTZ R210, R26, UR9 ;  /* 0x000000091ad27c20 */ /* 0x000fe20008410000 */
[----:B------:R-:W-:Y:S03]  /*e760*/  FSEL R14, R243, -INF , !P4 ;  /* 0xff800000f30e7808 */ /* 0x000fe60006000000 */
[----:B------:R-:W3:Y:S01]  /*e770*/  MUFU.TANH R211, R211 ;  /* 0x000000d300d37308 */ /* 0x000ee20000002400 */
[----:B-1----:R-:W-:Y:S01]  /*e780*/  FSEL R250, R236, -INF , !P0 ;  /* 0xff800000ecfa7808 */ /* 0x002fe20004000000 */
[----:B------:R-:W-:Y:S01]  /*e790*/  VIADD R243, R3, 0x18 ;  /* 0x0000001803f37836 */ /* 0x000fe20000000000 */
[C---:B------:R-:W-:Y:S02]  /*e7a0*/  ISETP.GE.AND P0, PT, R241.reuse, R229, PT ;  /* 0x000000e5f100720c */ /* 0x040fe40003f06270 */
[----:B------:R-:W-:Y:S01]  /*e7b0*/  ISETP.GE.AND P4, PT, R241, R228, PT ;  /* 0x000000e4f100720c */ /* 0x000fe20003f86270 */
[----:B------:R-:W-:Y:S01]  /*e7c0*/  VIADD R241, R3, 0x11 ;  /* 0x0000001103f17836 */ /* 0x000fe20000000000 */
[----:B------:R-:W-:Y:S03]  /*e7d0*/  ISETP.GT.AND P6, PT, R230, R243, PT ;  /* 0x000000f3e600720c */ /* 0x000fe60003fc4270 */
[----:B------:R1:W-:Y:S01]  /*e7e0*/  MUFU.TANH R236, R244 ;  /* 0x000000f400ec7308 */ /* 0x0003e20000002400 */
[----:B--2---:R-:W-:Y:S02]  /*e7f0*/  FSEL R208, R208, -INF , !P1 ;  /* 0xff800000d0d07808 */ /* 0x004fe40004800000 */
[----:B------:R-:W-:Y:S02]  /*e800*/  ISETP.GT.AND P3, PT, R230, R241, PT ;  /* 0x000000f1e600720c */ /* 0x000fe40003f64270 */
[----:B------:R-:W-:Y:S02]  /*e810*/  ISETP.GT.AND P1, PT, R233, R242, PT ;  /* 0x000000f2e900720c */ /* 0x000fe40003f24270 */
[----:B------:R-:W-:Y:S03]  /*e820*/  ISETP.GE.AND P5, PT, R241, R229, PT ;  /* 0x000000e5f100720c */ /* 0x000fe60003fa6270 */
[----:B------:R-:W2:Y:S01]  /*e830*/  MUFU.TANH R238, R238 ;  /* 0x000000ee00ee7308 */ /* 0x000ea20000002400 */
[----:B---3--:R-:W-:Y:S02]  /*e840*/  FSEL R211, R211, -INF , !P3 ;  /* 0xff800000d3d37808 */ /* 0x008fe40005800000 */
[----:B------:R-:W-:Y:S02]  /*e850*/  ISETP.GT.AND P3, PT, R233, R241, PT ;  /* 0x000000f1e900720c */ /* 0x000fe40003f64270 */
[----:B------:R-:W-:Y:S01]  /*e860*/  FSEL R18, R209, -INF , !P0 ;  /* 0xff800000d1127808 */ /* 0x000fe20004000000 */
[----:B------:R-:W-:Y:S01]  /*e870*/  FMUL.FTZ R209, R23, UR9 ;  /* 0x0000000917d17c20 */ /* 0x000fe20008410000 */
[-C--:B------:R-:W-:Y:S03]  /*e880*/  ISETP.GE.AND P0, PT, R241, R228.reuse, PT ;  /* 0x000000e4f100720c */ /* 0x080fe60003f06270 */
[----:B------:R-:W3:Y:S01]  /*e890*/  MUFU.TANH R239, R239 ;  /* 0x000000ef00ef7308 */ /* 0x000ee20000002400 */
[----:B------:R-:W-:Y:S01]  /*e8a0*/  FSEL R246, R211, -INF , !P5 ;  /* 0xff800000d3f67808 */ /* 0x000fe20006800000 */
[----:B-1----:R-:W-:Y:S01]  /*e8b0*/  FMUL.FTZ R244, R21, UR9 ;  /* 0x0000000915f47c20 */ /* 0x002fe20008410000 */
[----:B------:R-:W-:Y:S01]  /*e8c0*/  FSEL R250, R250, -INF , !P4 ;  /* 0xff800000fafa7808 */ /* 0x000fe20006000000 */
[C---:B------:R-:W-:Y:S02]  /*e8d0*/  VIADD R241, R3.reuse, 0x19 ;  /* 0x0000001903f17836 */ /* 0x040fe40000000000 */
[----:B------:R-:W-:Y:S04]  /*e8e0*/  VIADD R211, R3, 0x21 ;  /* 0x0000002103d37836 */ /* 0x000fe80000000000 */
[----:B------:R-:W-:Y:S01]  /*e8f0*/  MUFU.TANH R204, R204 ;  /* 0x000000cc00cc7308 */ /* 0x000fe20000002400 */
[----:B--2---:R-:W-:Y:S02]  /*e900*/  FSEL R238, R238, -INF , !P1 ;  /* 0xff800000eeee7808 */ /* 0x004fe40004800000 */
[----:B------:R-:W-:Y:S02]  /*e910*/  ISETP.GE.AND P1, PT, R242, R229, PT ;  /* 0x000000e5f200720c */ /* 0x000fe40003f26270 */
[----:B------:R-:W-:Y:S02]  /*e920*/  ISETP.GT.AND P4, PT, R230, R241, PT ;  /* 0x000000f1e600720c */ /* 0x000fe40003f84270 */
[----:B------:R-:W-:Y:S03]  /*e930*/  FSEL R248, R208, -INF , !P1 ;  /* 0xff800000d0f87808 */ /* 0x000fe60004800000 */
[----:B------:R-:W1:Y:S01]  /*e940*/  MUFU.TANH R207, R207 ;  /* 0x000000cf00cf7308 */ /* 0x000e620000002400 */
[----:B---3--:R-:W-:Y:S01]  /*e950*/  FSEL R239, R239, -INF , !P3 ;  /* 0xff800000efef7808 */ /* 0x008fe20005800000 */
[----:B------:R-:W-:Y:S01]  /*e960*/  FMUL.FTZ R208, R25, UR9 ;  /* 0x0000000919d07c20 */ /* 0x000fe20008410000 */
[-C--:B------:R-:W-:Y:S02]  /*e970*/  ISETP.GE.AND P3, PT, R242, R228.reuse, PT ;  /* 0x000000e4f200720c */ /* 0x080fe40003f66270 */
[----:B------:R-:W-:Y:S01]  /*e980*/  FSEL R249, R239, -INF , !P0 ;  /* 0xff800000eff97808 */ /* 0x000fe20004000000 */
[----:B------:R-:W-:Y:S01]  /*e990*/  FMUL.FTZ R239, R27, UR9 ;  /* 0x000000091bef7c20 */ /* 0x000fe20008410000 */
[----:B------:R-:W-:Y:S03]  /*e9a0*/  ISETP.GT.AND P0, PT, R230, R211, PT ;  /* 0x000000d3e600720c */ /* 0x000fe60003f04270 */
[----:B------:R2:W3:Y:S01]  /*e9b0*/  MUFU.TANH R242, R244 ;  /* 0x000000f400f27308 */ /* 0x0004e20000002400 */
[C---:B------:R-:W-:Y:S02]  /*e9c0*/  ISETP.GE.AND P1, PT, R241.reuse, R229, PT ;  /* 0x000000e5f100720c */ /* 0x040fe40003f26270 */
[----:B------:R-:W-:Y:S02]  /*e9d0*/  FSEL R251, R238, -INF , !P3 ;  /* 0xff800000eefb7808 */ /* 0x000fe40005800000 */
[-C--:B------:R-:W-:Y:S05]  /*e9e0*/  ISETP.GE.AND P5, PT, R241, R228.reuse, PT ;  /* 0x000000e4f100720c */ /* 0x080fea0003fa6270 */
[----:B------:R-:W4:Y:S01]  /*e9f0*/  MUFU.TANH R240, R240 ;  /* 0x000000f000f07308 */ /* 0x000f220000002400 */
[----:B-1----:R-:W-:Y:S02]  /*ea00*/  FSEL R207, R207, -INF , !P4 ;  /* 0xff800000cfcf7808 */ /* 0x002fe40006000000 */
[----:B------:R-:W-:Y:S01]  /*ea10*/  ISETP.GT.AND P4, PT, R233, R241, PT ;  /* 0x000000f1e900720c */ /* 0x000fe20003f84270 */
[----:B------:R-:W-:Y:S06]  /*ea20*/  VIADD R241, R3, 0x20 ;  /* 0x0000002003f17836 */ /* 0x000fec0000000000 */
[----:B------:R-:W1:Y:S01]  /*ea30*/  MUFU.TANH R206, R206 ;  /* 0x000000ce00ce7308 */ /* 0x000e620000002400 */
[----:B--2---:R-:W-:Y:S01]  /*ea40*/  FSEL R244, R204, -INF , !P6 ;  /* 0xff800000ccf47808 */ /* 0x004fe20007000000 */
[----:B------:R-:W-:Y:S01]  /*ea50*/  FMUL.FTZ R204, R24, UR9 ;  /* 0x0000000918cc7c20 */ /* 0x000fe20008410000 */
[----:B------:R-:W-:Y:S02]  /*ea60*/  ISETP.GT.AND P6, PT, R233, R243, PT ;  /* 0x000000f3e900720c */ /* 0x000fe40003fc4270 */
[----:B---3--:R-:W-:Y:S02]  /*ea70*/  FSEL R238, R242, -INF , !P0 ;  /* 0xff800000f2ee7808 */ /* 0x008fe40004000000 */
[----:B------:R-:W-:Y:S03]  /*ea80*/  FSEL R236, R236, -INF , !P6 ;  /* 0xff800000ecec7808 */ /* 0x000fe60007000000 */
[----:B------:R-:W2:Y:S01]  /*ea90*/  MUFU.TANH R204, R204 ;  /* 0x000000cc00cc7308 */ /* 0x000ea20000002400 */
[----:B------:R-:W-:Y:S02]  /*eaa0*/  ISETP.GE.AND P6, PT, R243, R229, PT ;  /* 0x000000e5f300720c */ /* 0x000fe40003fc6270 */
[----:B------:R-:W-:Y:S01]  /*eab0*/  FSEL R242, R207, -INF , !P1 ;  /* 0xff800000cff27808 */ /* 0x000fe20004800000 */
[----:B------:R-:W-:Y:S01]  /*eac0*/  VIADD R207, R3, 0x29 ;  /* 0x0000002903cf7836 */ /* 0x000fe20000000000 */
[----:B------:R-:W-:Y:S02]  /*ead0*/  FSEL R244, R244, -INF , !P6 ;  /* 0xff800000f4f47808 */ /* 0x000fe40007000000 */
[----:B----4-:R-:W-:Y:S03]  /*eae0*/  FSEL R240, R240, -INF , !P4 ;  /* 0xff800000f0f07808 */ /* 0x010fe60006000000 */
[----:B------:R-:W3:Y:S01]  /*eaf0*/  MUFU.TANH R205, R205 ;  /* 0x000000cd00cd7308 */ /* 0x000ee20000002400 */
[----:B------:R-:W-:Y:S02]  /*eb00*/  ISETP.GT.AND P0, PT, R233, R211, PT ;  /* 0x000000d3e900720c */ /* 0x000fe40003f04270 */
[C---:B------:R-:W-:Y:S02]  /*eb10*/  ISETP.GE.AND P6, PT, R211.reuse, R229, PT ;  /* 0x000000e5d300720c */ /* 0x040fe40003fc6270 */
[-C--:B------:R-:W-:Y:S01]  /*eb20*/  ISETP.GE.AND P1, PT, R211, R228.reuse, PT ;  /* 0x000000e4d300720c */ /* 0x080fe20003f26270 */
[----:B------:R-:W-:Y:S01]  /*eb30*/  VIADD R211, R3, 0x28 ;  /* 0x0000002803d37836 */ /* 0x000fe20000000000 */
[-C--:B------:R-:W-:Y:S03]  /*eb40*/  ISETP.GE.AND P4, PT, R243, R228.reuse, PT ;  /* 0x000000e4f300720c */ /* 0x080fe60003f86270 */
[----:B------:R-:W4:Y:S01]  /*eb50*/  MUFU.TANH R208, R208 ;  /* 0x000000d000d07308 */ /* 0x000f220000002400 */
[----:B------:R-:W-:Y:S02]  /*eb60*/  ISETP.GT.AND P3, PT, R230, R241, PT ;  /* 0x000000f1e600720c */ /* 0x000fe40003f64270 */
[----:B------:R-:W-:Y:S01]  /*eb70*/  FSEL R247, R236, -INF , !P4 ;  /* 0xff800000ecf77808 */ /* 0x000fe20006000000 */
[----:B------:R-:W-:Y:S01]  /*eb80*/  FMUL.FTZ R236, R30, UR9 ;  /* 0x000000091eec7c20 */ /* 0x000fe20008410000 */
[----:B------:R-:W-:Y:S02]  /*eb90*/  ISETP.GT.AND P4, PT, R230, R211, PT ;  /* 0x000000d3e600720c */ /* 0x000fe40003f84270 */
[----:B-1----:R-:W-:Y:S03]  /*eba0*/  FSEL R206, R206, -INF , !P3 ;  /* 0xff800000cece7808 */ /* 0x002fe60005800000 */
[----:B------:R-:W1:Y:S01]  /*ebb0*/  MUFU.TANH R210, R210 ;  /* 0x000000d200d27308 */ /* 0x000e620000002400 */
[C---:B------:R-:W-:Y:S02]  /*ebc0*/  ISETP.GT.AND P3, PT, R233.reuse, R241, PT ;  /* 0x000000f1e900720c */ /* 0x040fe40003f64270 */
[----:B------:R-:W-:Y:S02]  /*ebd0*/  FSEL R245, R240, -INF , !P5 ;  /* 0xff800000f0f57808 */ /* 0x000fe40006800000 */
[----:B--2---:R-:W-:Y:S02]  /*ebe0*/  FSEL R204, R204, -INF , !P4 ;  /* 0xff800000cccc7808 */ /* 0x004fe40006000000 */
[----:B------:R-:W-:Y:S03]  /*ebf0*/  ISETP.GT.AND P5, PT, R230, R207, PT ;  /* 0x000000cfe600720c */ /* 0x000fe60003fa4270 */
[----:B------:R-:W2:Y:S01]  /*ec00*/  MUFU.TANH R239, R239 ;  /* 0x000000ef00ef7308 */ /* 0x000ea20000002400 */
[----:B------:R-:W-:Y:S02]  /*ec10*/  ISETP.GT.AND P4, PT, R233, R211, PT ;  /* 0x000000d3e900720c */ /* 0x000fe40003f84270 */
[----:B---3--:R-:W-:Y:S02]  /*ec20*/  FSEL R205, R205, -INF , !P3 ;  /* 0xff800000cdcd7808 */ /* 0x008fe40005800000 */
[----:B------:R-:W-:Y:S02]  /*ec30*/  ISETP.GE.AND P3, PT, R241, R229, PT ;  /* 0x000000e5f100720c */ /* 0x000fe40003f66270 */
[----:B----4-:R-:W-:Y:S03]  /*ec40*/  FSEL R208, R208, -INF , !P5 ;  /* 0xff800000d0d07808 */ /* 0x010fe60006800000 */
[----:B------:R-:W3:Y:S01]  /*ec50*/  MUFU.TANH R209, R209 ;  /* 0x000000d100d17308 */ /* 0x000ee20000002400 */
[----:B-1----:R-:W-:Y:S01]  /*ec60*/  FSEL R5, R210, -INF , !P4 ;  /* 0xff800000d2057808 */ /* 0x002fe20006000000 */
[----:B------:R-:W-:Y:S01]  /*ec70*/  FMUL.FTZ R210, R31, UR9 ;  /* 0x000000091fd27c20 */ /* 0x000fe20008410000 */
[----:B------:R-:W-:Y:S01]  /*ec80*/  ISETP.GT.AND P5, PT, R233, R207, PT ;  /* 0x000000cfe900720c */ /* 0x000fe20003fa4270 */
[----:B------:R-:W-:Y:S01]  /*ec90*/  VIADD R31, R3, 0x31 ;  /* 0x00000031031f7836 */ /* 0x000fe20000000000 */
[----:B------:R-:W-:Y:S02]  /*eca0*/  FSEL R240, R206, -INF , !P3 ;  /* 0xff800000cef07808 */ /* 0x000fe40005800000 */
[-C--:B------:R-:W-:Y:S03]  /*ecb0*/  ISETP.GE.AND P4, PT, R211, R229.reuse, PT ;  /* 0x000000e5d300720c */ /* 0x080fe60003f86270 */
[----:B------:R-:W1:Y:S01]  /*ecc0*/  MUFU.TANH R28, R28 ;  /* 0x0000001c001c7308 */ /* 0x000e620000002400 */
[----:B--2---:R-:W-:Y:S02]  /*ecd0*/  FSEL R30, R239, -INF , !P5 ;  /* 0xff800000ef1e7808 */ /* 0x004fe40006800000 */
[-C--:B------:R-:W-:Y:S02]  /*ece0*/  ISETP.GE.AND P5, PT, R211, R228.reuse, PT ;  /* 0x000000e4d300720c */ /* 0x080fe40003fa6270 */
[----:B------:R-:W-:Y:S02]  /*ecf0*/  FSEL R238, R238, -INF , !P6 ;  /* 0xff800000eeee7808 */ /* 0x000fe40007000000 */
[----:B------:R-:W-:Y:S03]  /*ed00*/  ISETP.GE.AND P3, PT, R207, R229, PT ;  /* 0x000000e5cf00720c */ /* 0x000fe60003f66270 */
[----:B------:R2:W-:Y:S01]  /*ed10*/  MUFU.TANH R206, R210 ;  /* 0x000000d200ce7308 */ /* 0x0005e20000002400 */
[----:B---3--:R-:W-:Y:S02]  /*ed20*/  FSEL R209, R209, -INF , !P0 ;  /* 0xff800000d1d17808 */ /* 0x008fe40004000000 */
[-C--:B------:R-:W-:Y:S01]  /*ed30*/  ISETP.GE.AND P6, PT, R207, R228.reuse, PT ;  /* 0x000000e4cf00720c */ /* 0x080fe20003fc6270 */
[----:B------:R-:W-:Y:S01]  /*ed40*/  VIADD R207, R3, 0x30 ;  /* 0x0000003003cf7836 */ /* 0x000fe20000000000 */
[----:B------:R-:W-:Y:S02]  /*ed50*/  ISETP.GE.AND P0, PT, R241, R228, PT ;  /* 0x000000e4f100720c */ /* 0x000fe40003f06270 */
[----:B------:R-:W-:Y:S03]  /*ed60*/  FSEL R241, R209, -INF , !P1 ;  /* 0xff800000d1f17808 */ /* 0x000fe60004800000 */
[----:B------:R-:W3:Y:S01]  /*ed70*/  MUFU.TANH R29, R29 ;  /* 0x0000001d001d7308 */ /* 0x000ee20000002400 */
[----:B------:R-:W-:Y:S01]  /*ed80*/  FSEL R243, R205, -INF , !P0 ;  /* 0xff800000cdf37808 */ /* 0x000fe20004000000 */
[----:B------:R-:W-:Y:S01]  /*ed90*/  FMUL.FTZ R205, R35, UR9 ;  /* 0x0000000923cd7c20 */ /* 0x000fe20008410000 */
[C---:B------:R-:W-:Y:S02]  /*eda0*/  ISETP.GT.AND P0, PT, R230.reuse, R207, PT ;  /* 0x000000cfe600720c */ /* 0x040fe40003f04270 */
[----:B------:R-:W-:Y:S02]  /*edb0*/  ISETP.GT.AND P1, PT, R230, R31, PT ;  /* 0x0000001fe600720c */ /* 0x000fe40003f24270 */
[----:B-1----:R-:W-:Y:S03]  /*edc0*/  FSEL R28, R28, -INF , !P0 ;  /* 0xff8000001c1c7808 */ /* 0x002fe60004000000 */
[----:B------:R1:W4:Y:S01]  /*edd0*/  MUFU.TANH R211, R236 ;  /* 0x000000ec00d37308 */ /* 0x0003220000002400 */
[----:B--2---:R-:W-:Y:S02]  /*ede0*/  FSEL R210, R208, -INF , !P3 ;  /* 0xff800000d0d27808 */ /* 0x004fe40005800000 */
[C---:B------:R-:W-:Y:S02]  /*edf0*/  ISETP.GT.AND P0, PT, R233.reuse, R207, PT ;  /* 0x000000cfe900720c */ /* 0x040fe40003f04270 */
[----:B------:R-:W-:Y:S02]  /*ee00*/  ISETP.GT.AND P3, PT, R233, R31, PT ;  /* 0x0000001fe900720c */ /* 0x000fe40003f64270 */
[----:B------:R-:W-:Y:S03]  /*ee10*/  FMNMX3.FTZ R35, R0, R14, R10, !PT ;  /* 0x0000000e00237276 */ /* 0x000fe6000781000a */
[----:B------:R-:W2:Y:S01]  /*ee20*/  MUFU.TANH R32, R32 ;  /* 0x0000002000207308 */ /* 0x000ea20000002400 */
[----:B---3--:R-:W-:Y:S02]  /*ee30*/  FSEL R29, R29, -INF , !P1 ;  /* 0xff8000001d1d7808 */ /* 0x008fe40004800000 */
[-C--:B------:R-:W-:Y:S02]  /*ee40*/  ISETP.GE.AND P1, PT, R207, R229.reuse, PT ;  /* 0x000000e5cf00720c */ /* 0x080fe40003f26270 */
[----:B------:R-:W-:Y:S02]  /*ee50*/  FSEL R239, R5, -INF , !P5 ;  /* 0xff80000005ef7808 */ /* 0x000fe40006800000 */
[----:B------:R-:W-:Y:S03]  /*ee60*/  FMNMX3.FTZ R35, R35, R186, R18, !PT ;  /* 0x000000ba23237276 */ /* 0x000fe60007810012 */
[----:B------:R-:W-:Y:S01]  /*ee70*/  MUFU.TANH R33, R33 ;  /* 0x0000002100217308 */ /* 0x000fe20000002400 */
[----:B-1----:R-:W-:Y:S01]  /*ee80*/  FSEL R236, R204, -INF , !P4 ;  /* 0xff800000ccec7808 */ /* 0x002fe20006000000 */
[----:B------:R-:W-:Y:S01]  /*ee90*/  FMUL.FTZ R204, R34, UR9 ;  /* 0x0000000922cc7c20 */ /* 0x000fe20008410000 */
[-C--:B------:R-:W-:Y:S01]  /*eea0*/  ISETP.GE.AND P4, PT, R207, R228.reuse, PT ;  /* 0x000000e4cf00720c */ /* 0x080fe20003f86270 */
[----:B------:R-:W-:Y:S01]  /*eeb0*/  VIADD R34, R3, 0x38 ;  /* 0x0000003803227836 */ /* 0x000fe20000000000 */
[----:B----4-:R-:W-:Y:S02]  /*eec0*/  FSEL R209, R211, -INF , !P0 ;  /* 0xff800000d3d17808 */ /* 0x010fe40004000000 */
[----:B------:R-:W-:Y:S02]  /*eed0*/  FSEL R207, R206, -INF , !P3 ;  /* 0xff800000cecf7808 */ /* 0x000fe40005800000 */
[C---:B------:R-:W-:Y:S02]  /*eee0*/  ISETP.GE.AND P0, PT, R31.reuse, R229, PT ;  /* 0x000000e51f00720c */ /* 0x040fe40003f06270 */
[----:B------:R-:W-:Y:S01]  /*eef0*/  ISETP.GE.AND P3, PT, R31, R228, PT ;  /* 0x000000e41f00720c */ /* 0x000fe20003f66270 */
[----:B------:R-:W-:Y:S01]  /*ef00*/  VIADD R31, R3, 0x39 ;  /* 0x00000039031f7836 */ /* 0x000fe20000000000 */
[----:B------:R-:W-:Y:S01]  /*ef10*/  FSEL R211, R30, -INF , !P6 ;  /* 0xff8000001ed37808 */ /* 0x000fe20007000000 */
[----:B------:R-:W1:Y:S01]  /*ef20*/  MUFU.TANH R3, R204 ;  /* 0x000000cc00037308 */ /* 0x000e620000002400 */
[----:B------:R-:W-:Y:S02]  /*ef30*/  ISETP.GT.AND P5, PT, R230, R34, PT ;  /* 0x00000022e600720c */ /* 0x000fe40003fa4270 */
[----:B------:R-:W-:Y:S02]  /*ef40*/  FSEL R208, R28, -INF , !P1 ;  /* 0xff8000001cd07808 */ /* 0x000fe40004800000 */
[----:B------:R-:W-:Y:S02]  /*ef50*/  FMNMX3.FTZ R28, R2, R252, R7, !PT ;  /* 0x000000fc021c7276 */ /* 0x000fe40007810007 */
[----:B--2---:R-:W-:Y:S03]  /*ef60*/  FSEL R32, R32, -INF , !P5 ;  /* 0xff80000020207808 */ /* 0x004fe60006800000 */
[----:B------:R-:W2:Y:S01]  /*ef70*/  MUFU.TANH R30, R205 ;  /* 0x000000cd001e7308 */ /* 0x000ea20000002400 */
[----:B------:R-:W-:Y:S02]  /*ef80*/  FMNMX3.FTZ R35, R35, R248, R246, !PT ;  /* 0x000000f823237276 */ /* 0x000fe400078100f6 */
[----:B------:R-:W-:Y:S02]  /*ef90*/  ISETP.GT.AND P5, PT, R233, R34, PT ;  /* 0x00000022e900720c */ /* 0x000fe40003fa4270 */
[----:B------:R-:W-:Y:S02]  /*efa0*/  FSEL R206, R29, -INF , !P0 ;  /* 0xff8000001dce7808 */ /* 0x000fe40004000000 */
[----:B------:R-:W-:Y:S02]  /*efb0*/  ISETP.GT.AND P0, PT, R233, R31, PT ;  /* 0x0000001fe900720c */ /* 0x000fe40003f04270 */
[----:B------:R-:W-:Y:S02]  /*efc0*/  FMNMX3.FTZ R28, R28, R9, R250, !PT ;  /* 0x000000091c1c7276 */ /* 0x000fe400078100fa */
[----:B------:R-:W-:Y:S02]  /*efd0*/  FMNMX3.FTZ R35, R35, R244, R242, !PT ;  /* 0x000000f423237276 */ /* 0x000fe400078100f2 */
[----:B-1----:R-:W-:Y:S02]  /*efe0*/  FSEL R29, R3, -INF , !P5 ;  /* 0xff800000031d7808 */ /* 0x002fe40006800000 */
[----:B------:R-:W-:Y:S02]  /*eff0*/  ISETP.GT.AND P6, PT, R230, R31, PT ;  /* 0x0000001fe600720c */ /* 0x000fe40003fc4270 */
[----:B--2---:R-:W-:Y:S02]  /*f000*/  FSEL R3, R30, -INF , !P0 ;  /* 0xff8000001e037808 */ /* 0x004fe40004000000 */
[C---:B------:R-:W-:Y:S02]  /*f010*/  ISETP.GE.AND P5, PT, R31.reuse, R229, PT ;  /* 0x000000e51f00720c */ /* 0x040fe40003fa6270 */
[----:B------:R-:W-:Y:S02]  /*f020*/  FMNMX3.FTZ R28, R28, R251, R249, !PT ;  /* 0x000000fb1c1c7276 */ /* 0x000fe400078100f9 */
[----:B------:R-:W-:Y:S02]  /*f030*/  ISETP.GE.AND P0, PT, R31, R228, PT ;  /* 0x000000e41f00720c */ /* 0x000fe40003f06270 */
[----:B------:R-:W-:Y:S02]  /*f040*/  FMNMX3.FTZ R31, R35, R240, R238, !PT ;  /* 0x000000f0231f7276 */ /* 0x000fe400078100ee */
[----:B------:R-:W-:Y:S02]  /*f050*/  FSEL R33, R33, -INF , !P6 ;  /* 0xff80000021217808 */ /* 0x000fe40007000000 */
[----:B------:R-:W-:Y:S02]  /*f060*/  FMNMX3.FTZ R28, R28, R247, R245, !PT ;  /* 0x000000f71c1c7276 */ /* 0x000fe400078100f5 */
[----:B------:R-:W-:Y:S02]  /*f070*/  ISETP.GE.AND P6, PT, R34, R229, PT ;  /* 0x000000e52200720c */ /* 0x000fe40003fc6270 */
[----:B------:R-:W-:Y:S02]  /*f080*/  FMNMX3.FTZ R31, R31, R236, R210, !PT ;  /* 0x000000ec1f1f7276 */ /* 0x000fe400078100d2 */
        /* <DEDUP_REMOVED lines=10> */
.L_x_2036:
[----:B------:R-:W1:Y:S01]  /*f130*/  SHFL.BFLY PT, R11, R28, 0x2, 0x1f ;  /* 0x0c401f001c0b7f89 */ /* 0x000e6200000e0000 */
[----:B------:R-:W-:Y:S01]  /*f140*/  FSEL R165, R3, -INF , !P0 ;  /* 0xff80000003a57808 */ /* 0x000fe20004000000 */
[----:B------:R-:W-:Y:S01]  /*f150*/  UISETP.GT.AND UP0, UPT, UR20, UR18, UPT ;  /* 0x000000121400728c */ /* 0x000fe2000bf04270 */
[----:B------:R-:W-:Y:S05]  /*f160*/  FSEL R166, R29, -INF , !P1 ;  /* 0xff8000001da67808 */ /* 0x000fea0004800000 */
[----:B------:R-:W-:Y:S01]  /*f170*/  LDSM.16.MT88.4 R20, [R216+0x18000] ;  /* 0x01800000d814783b */ /* 0x000fe20000004200 */
[----:B------:R-:W-:Y:S01]  /*f180*/  FMNMX3.FTZ R3, R30, R209, R207, !PT ;  /* 0x000000d11e037276 */ /* 0x000fe200078100cf */
[----:B------:R-:W-:Y:S01]  /*f190*/  UIADD3 UR20, UPT, UPT, UR20, -0x1, URZ ;  /* 0xffffffff14147890 */ /* 0x000fe2000fffe0ff */
[----:B------:R-:W-:Y:S02]  /*f1a0*/  MOV R167, R232 ;  /* 0x000000e800a77202 */ /* 0x000fe40000000f00 */
[----:B------:R-:W-:Y:S02]  /*f1b0*/  FMNMX3.FTZ R6, R3, R166, R165, !PT ;  /* 0x000000a603067276 */ /* 0x000fe400078100a5 */
[----:B------:R-:W-:Y:S01]  /*f1c0*/  @P2 IADD3 R167, PT, PT, R231, -0x40, RZ ;  /* 0xffffffc0e7a72810 */ /* 0x000fe20007ffe0ff */
[----:B------:R-:W-:Y:S03]  /*f1d0*/  LDSM.16.MT88.4 R172, [R223+0x1d000] ;  /* 0x01d00000dfac783b */ /* 0x000fe60000004200 */
[----:B------:R-:W-:Y:S05]  /*f1e0*/  IADD3 R180, PT, PT, R218, R167, RZ ;  /* 0x000000a7dab47210 */ /* 0x000fea0007ffe0ff */
[----:B------:R-:W2:Y:S01]  /*f1f0*/  SHFL.BFLY PT, R3, R6, 0x2, 0x1f ;  /* 0x0c401f0006037f89 */ /* 0x000ea200000e0000 */
[----:B-1----:R-:W-:Y:S07]  /*f200*/  FMNMX.FTZ R5, R28, R11, !PT ;  /* 0x0000000b1c057209 */ /* 0x002fee0007810000 */
[----:B------:R-:W-:Y:S08]  /*f210*/  LDSM.16.MT88.4 R28, [R167] ;  /* 0x00000000a71c783b */ /* 0x000ff00000004200 */
[----:B------:R-:W1:Y:S01]  /*f220*/  SHFL.BFLY PT, R164, R5, 0x1, 0x1f ;  /* 0x0c201f0005a47f89 */ /* 0x000e6200000e0000 */
[----:B--2---:R-:W-:Y:S07]  /*f230*/  FMNMX.FTZ R4, R6, R3, !PT ;  /* 0x0000000306047209 */ /* 0x004fee0007810000 */
[----:B------:R-:W2:Y:S01]  /*f240*/  SHFL.BFLY PT, R3, R4, 0x1, 0x1f ;  /* 0x0c201f0004037f89 */ /* 0x000ea200000e0000 */
[----:B-1----:R-:W-:Y:S04]  /*f250*/  FMNMX.FTZ R164, R5, R164, !PT ;  /* 0x000000a405a47209 */ /* 0x002fe80007810000 */
[C---:B------:R-:W-:Y:S01]  /*f260*/  FSETP.NEU.FTZ.AND P1, PT, R164.reuse, -INF , PT ;  /* 0xff800000a400780b */ /* 0x040fe20003f3d000 */
[C---:B------:R-:W-:Y:S03]  /*f270*/  FMUL.FTZ R177, R164.reuse, UR4 ;  /* 0x00000004a4b17c20 */ /* 0x040fe60008410000 */
[----:B------:R-:W-:Y:S02]  /*f280*/  FSEL R5, R164, RZ, P1 ;  /* 0x000000ffa4057208 */ /* 0x000fe40000800000 */
[----:B------:R-:W-:Y:S03]  /*f290*/  FSEL R177, R177, RZ, P1 ;  /* 0x000000ffb1b17208 */ /* 0x000fe60000800000 */
[----:B------:R-:W-:Y:S01]  /*f2a0*/  FADD.FTZ R0, -R5, R0 ;  /* 0x0000000005007221 */ /* 0x000fe20000010100 */
[----:B--2---:R-:W-:Y:S01]  /*f2b0*/  FMNMX.FTZ R3, R4, R3, !PT ;  /* 0x0000000304037209 */ /* 0x004fe20007810000 */
[--C-:B------:R-:W-:Y:S02]  /*f2c0*/  FFMA.FTZ R189, R14, UR4, -R177.reuse ;  /* 0x000000040ebd7c23 */ /* 0x100fe400080108b1 */
[----:B------:R-:W-:Y:S01]  /*f2d0*/  FMUL.FTZ R6, R0, UR4 ;  /* 0x0000000400067c20 */ /* 0x000fe20008410000 */
[----:B------:R-:W1:Y:S01]  /*f2e0*/  LDSM.16.MT88.4 R12, [R223+0x18000] ;  /* 0x01800000df0c783b */ /* 0x000e620000004200 */
[C---:B------:R-:W-:Y:S01]  /*f2f0*/  FSETP.NEU.FTZ.AND P0, PT, R3.reuse, -INF , PT ;  /* 0xff8000000300780b */ /* 0x040fe20003f1d000 */
[C---:B------:R-:W-:Y:S01]  /*f300*/  FMUL.FTZ R176, R3.reuse, UR4 ;  /* 0x0000000403b07c20 */ /* 0x040fe20008410000 */
[--C-:B------:R-:W-:Y:S01]  /*f310*/  FFMA.FTZ R184, R186, UR4, -R177.reuse ;  /* 0x00000004bab87c23 */ /* 0x100fe200080108b1 */
[--C-:B------:R-:W-:Y:S01]  /*f320*/  FFMA.FTZ R185, R10, UR4, -R177.reuse ;  /* 0x000000040ab97c23 */ /* 0x100fe200080108b1 */
[----:B------:R-:W-:Y:S01]  /*f330*/  FSEL R5, R3, RZ, P0 ;  /* 0x000000ff03057208 */ /* 0x000fe20000000000 */
[--C-:B------:R-:W-:Y:S01]  /*f340*/  FFMA.FTZ R183, R18, UR4, -R177.reuse ;  /* 0x0000000412b77c23 */ /* 0x100fe200080108b1 */
[----:B------:R-:W-:Y:S01]  /*f350*/  FSEL R176, R176, RZ, P0 ;  /* 0x000000ffb0b07208 */ /* 0x000fe20000000000 */
[----:B------:R-:W-:Y:S01]  /*f360*/  MUFU.EX2 R189, R189 ;  /* 0x000000bd00bd7308 */ /* 0x000fe20000000800 */
[--C-:B------:R-:W-:Y:S01]  /*f370*/  FFMA.FTZ R188, R248, UR4, -R177.reuse ;  /* 0x00000004f8bc7c23 */ /* 0x100fe200080108b1 */
[----:B------:R-:W-:Y:S01]  /*f380*/  FADD.FTZ R0, -R5, R2 ;  /* 0x0000000205007221 */ /* 0x000fe20000010100 */
[--C-:B------:R-:W-:Y:S01]  /*f390*/  FFMA.FTZ R191, R246, UR4, -R177.reuse ;  /* 0x00000004f6bf7c23 */ /* 0x100fe200080108b1 */
[--C-:B------:R-:W-:Y:S01]  /*f3a0*/  FFMA.FTZ R187, R252, UR4, -R176.reuse ;  /* 0x00000004fcbb7c23 */ /* 0x100fe200080108b0 */
[--C-:B------:R-:W-:Y:S01]  /*f3b0*/  FFMA.FTZ R182, R7, UR4, -R176.reuse ;  /* 0x0000000407b67c23 */ /* 0x100fe200080108b0 */
[--C-:B------:R-:W-:Y:S01]  /*f3c0*/  FFMA.FTZ R181, R9, UR4, -R176.reuse ;  /* 0x0000000409b57c23 */ /* 0x100fe200080108b0 */
[--C-:B------:R-:W-:Y:S01]  /*f3d0*/  FFMA.FTZ R186, R250, UR4, -R176.reuse ;  /* 0x00000004faba7c23 */ /* 0x100fe200080108b0 */
[----:B------:R-:W-:Y:S02]  /*f3e0*/  FMUL.FTZ R8, R0, UR4 ;  /* 0x0000000400087c20 */ /* 0x000fe40008410000 */
        /* <DEDUP_REMOVED lines=19> */
[--C-:B------:R-:W-:Y:S01]  /*f520*/  FFMA.FTZ R206, R209, UR4, -R176.reuse ;  /* 0x00000004d1ce7c23 */ /* 0x100fe200080108b0 */
[--C-:B------:R-:W-:Y:S01]  /*f530*/  FFMA.FTZ R208, R208, UR4, -R177.reuse ;  /* 0x00000004d0d07c23 */ /* 0x100fe200080108b1 */
[--C-:B------:R-:W-:Y:S01]  /*f540*/  FFMA.FTZ R207, R207, UR4, -R176.reuse ;  /* 0x00000004cfcf7c23 */ /* 0x100fe200080108b0 */
[--C-:B------:R-:W-:Y:S01]  /*f550*/  FFMA.FTZ R205, R205, UR4, -R177.reuse ;  /* 0x00000004cdcd7c23 */ /* 0x100fe200080108b1 */
[----:B------:R-:W-:Y:S03]  /*f560*/  FFMA.FTZ R177, R204, UR4, -R177 ;  /* 0x00000004ccb17c23 */ /* 0x000fe600080108b1 */
[----:B------:R-:W-:Y:S01]  /*f570*/  MUFU.EX2 R184, R184 ;  /* 0x000000b800b87308 */ /* 0x000fe20000000800 */
[--C-:B------:R-:W-:Y:S01]  /*f580*/  FFMA.FTZ R209, R166, UR4, -R176.reuse ;  /* 0x00000004a6d17c23 */ /* 0x100fe200080108b0 */
[----:B------:R-:W-:Y:S08]  /*f590*/  FFMA.FTZ R176, R165, UR4, -R176 ;  /* 0x00000004a5b07c23 */ /* 0x000ff000080108b0 */
        /* <DEDUP_REMOVED lines=396> */
.L_x_2034:
        /* <DEDUP_REMOVED lines=332> */
.L_x_2038:
        /* <DEDUP_REMOVED lines=50> */
.L_x_2040:
[----:B------:R-:W-:Y:S05]  /*12640*/  BSYNC.RECONVERGENT B0 ;  /* 0x0000000000007941 */ /* 0x000fea0003800200 */
.L_x_2039:
        /* <DEDUP_REMOVED lines=38> */
.L_x_2042:
[----:B------:R-:W-:Y:S05]  /*128b0*/  BSYNC.RECONVERGENT B0 ;  /* 0x0000000000007941 */ /* 0x000fea0003800200 */
.L_x_2041:
        /* <DEDUP_REMOVED lines=22> */
.L_x_2044:
[----:B------:R-:W-:Y:S05]  /*12a20*/  BSYNC.RECONVERGENT B0 ;  /* 0x0000000000007941 */ /* 0x000fea0003800200 */
.L_x_2043:
        /* <DEDUP_REMOVED lines=22> */
.L_x_2046:
[----:B------:R-:W-:Y:S05]  /*12b90*/  BSYNC.RECONVERGENT B0 ;  /* 0x0000000000007941 */ /* 0x000fea0003800200 */
.L_x_2045:
        /* <DEDUP_REMOVED lines=21> */
.L_x_2047:
        /* <DEDUP_REMOVED lines=9> */
.L_x_2371:


//--------------------- .text._ZN5flash16flash_fwd_kernelI23Flash_fwd_kernel_traitsILi256ELi128ELi64ELi8ELb0ELb0EN7cutlass6half_tE19Flash_kernel_traitsILi256ELi128ELi64ELi8ES3_EELb1ELb0ELb1ELb1ELb0ELb0ELb0ELb0EEEvNS_16Flash_fwd_paramsE --------------------------
	.section	.text._ZN5flash16flash_fwd_kernelI23Flash_fwd_kernel_traitsILi256ELi128ELi64ELi8ELb0ELb0EN7cutlass6half_tE19Flash_kernel_traitsILi256ELi128ELi64ELi8ES3_EELb1ELb0ELb1ELb1ELb0ELb0ELb0ELb0EEEvNS_16Flash_fwd_paramsE,"ax",@progbits
	.align	128
        .global         _ZN5flash16flash_fwd_kernelI23Flash_fwd_kernel_traitsILi256ELi128ELi64ELi8ELb0ELb0EN7cutlass6half_tE19Flash_kernel_traitsILi256ELi128ELi64ELi8ES3_EELb1ELb0ELb1ELb1ELb0ELb0ELb0ELb0EEEvNS_16Flash_fwd_paramsE
        .type           _ZN5flash16flash_fwd_kernelI23Flash_fwd_kernel_traitsILi256ELi128ELi64ELi8ELb0ELb0EN7cutlass6half_tE19Flash_kernel_traitsILi256ELi128ELi64ELi8ES3_EELb1ELb0ELb1ELb1ELb0ELb0ELb0ELb0EEEvNS_16Flash_fwd_paramsE,@function
        .size           _ZN5flash16flash_fwd_kernelI23Flash_fwd_kernel_traitsILi256ELi128ELi64ELi8ELb0ELb0EN7cutlass6half_tE19Flash_kernel_traitsILi256ELi128ELi64ELi8ES3_EELb1ELb0ELb1ELb1ELb0ELb0ELb0ELb0EEEvNS_16Flash_fwd_paramsE,(.L_x_2372 - _ZN5flash16flash_fwd_kernelI23Flash_fwd_kernel_traitsILi256ELi128ELi64ELi8ELb0ELb0EN7cutlass6half_tE19Flash_kernel_traitsILi256ELi128ELi64ELi8ES3_EELb1ELb0ELb1ELb1ELb0ELb0ELb0ELb0EEEvNS_16Flash_fwd_paramsE)
        .other          _ZN5flash16flash_fwd_kernelI23Flash_fwd_kernel_traitsILi256ELi128ELi64ELi8ELb0ELb0EN7cutlass6half_tE19Flash_kernel_traitsILi256ELi128ELi64ELi8ES3_EELb1ELb0ELb1ELb1ELb0ELb0ELb0ELb0EEEvNS_16Flash_fwd_paramsE,@"STO_CUDA_ENTRY STV_DEFAULT"
_ZN5flash16flash_fwd_kernelI23Flash_fwd_kernel_traitsILi256ELi128ELi64ELi8ELb0ELb0EN7cutlass6half_tE19Flash_kernel_traitsILi256ELi128ELi64ELi8ES3_EELb1ELb0ELb1ELb1ELb0ELb0ELb0ELb0EEEvNS_16Flash_fwd_paramsE:
.text._ZN5flash16flash_fwd_kernelI23Flash_fwd_kernel_traitsILi256ELi128ELi64ELi8ELb0ELb0EN7cutlass6half_tE19Flash_kernel_traitsILi256ELi128ELi64ELi8ES3_EELb1ELb0ELb1ELb1ELb0ELb0ELb0ELb0EEEvNS_16Flash_fwd_paramsE:
        /* <DEDUP_REMOVED lines=97> */
.L_x_2048:
        /* <DEDUP_REMOVED lines=54> */
.L_x_2050:
        /* <DEDUP_REMOVED lines=57> */
.L_x_2052:
[----:B------:R-:W-:Y:S05]  /*0d00*/  BSYNC.RECONVERGENT B0 ;  /* 0x0000000000007941 */ /* 0x000fea0003800200 */
.L_x_2051:
        /* <DEDUP_REMOVED lines=25> */
.L_x_2054:
[----:B------:R-:W-:Y:S05]  /*0ea0*/  BSYNC.RECONVERGENT B0 ;  /* 0x0000000000007941 */ /* 0x000fea0003800200 */
.L_x_2053:
        /* <DEDUP_REMOVED lines=24> */
.L_x_2056:
[----:B------:R-:W-:Y:S05]  /*1030*/  BSYNC.RECONVERGENT B0 ;  /* 0x0000000000007941 */ /* 0x000fea0003800200 */
.L_x_2055:
        /* <DEDUP_REMOVED lines=26> */
.L_x_2058:
[----:B------:R-:W-:Y:S05]  /*11e0*/  BSYNC.RECONVERGENT B0 ;  /* 0x0000000000007941 */ /* 0x000fea0003800200 */
.L_x_2057:
        /* <DEDUP_REMOVED lines=10> */
.L_x_2060:
[----:B------:R-:W-:Y:S05]  /*1290*/  BSYNC.RECONVERGENT B0 ;  /* 0x0000000000007941 */ /* 0x000fea0003800200 */
.L_x_2059:
        /* <DEDUP_REMOVED lines=10> */
.L_x_2062:
[----:B------:R-:W-:Y:S05]  /*1340*/  BSYNC.RECONVERGENT B0 ;  /* 0x0000000000007941 */ /* 0x000fea0003800200 */
.L_x_2061:
        /* <DEDUP_REMOVED lines=10> */
.L_x_2064:
[----:B------:R-:W-:Y:S05]  /*13f0*/  BSYNC.RECONVERGENT B0 ;  /* 0x0000000000007941 */ /* 0x000fea0003800200 */
.L_x_2063:
        /* <DEDUP_REMOVED lines=10> */
.L_x_2049:
        /* <DEDUP_REMOVED lines=21> */
.L_x_2065:
[----:B------:R-:W1:Y:S01]  /*15f0*/  LDCU.64 UR10, c[0x0][0x3b8] ;  /* 0x00007700ff0a77ac */ /* 0x000e620008000a00 */
[----:B------:R-:W-:-:S04]  /*1600*/  UIADD3 UR6, UPT, UPT, UR12, UR13, URZ ;  /* 0x0000000d0c067290 */ /* 0x000fc8000fffe0ff */
[----:B-1----:R-:W-:Y:S02]  /*1610*/  UIMAD.WIDE.U32 UR14, UR6, UR10, URZ ;  /* 0x0000000a060e72a5 */ /* 0x002fe4000f8e00ff */
[----:B------:R-:W-:-:S04]  /*1620*/  UIMAD UR6, UR6, UR11, URZ ;  /* 0x0000000b060672a4 */ /* 0x000fc8000f8e02ff */
[----:B------:R-:W-:Y:S02]  /*1630*/  UIADD3 UR6, UPT, UPT, UR15, UR6, URZ ;  /* 0x000000060f067290 */ /* 0x000fe4000fffe0ff */
.L_x_2066:
        /* <DEDUP_REMOVED lines=39> */
.L_x_2067:
[----:B------:R-:W1:Y:S01]  /*18b0*/  LDCU.64 UR8, c[0x0][0x3c0] ;  /* 0x00007800ff0877ac */ /* 0x000e620008000a00 */
[----:B------:R-:W-:-:S04]  /*18c0*/  UIADD3 UR12, UPT, UPT, UR12, UR13, URZ ;  /* 0x0000000d0c0c7290 */ /* 0x000fc8000fffe0ff */
[----:B-1----:R-:W-:Y:S02]  /*18d0*/  UIMAD.WIDE.U32 UR16, UR12, UR8, URZ ;  /* 0x000000080c1072a5 */ /* 0x002fe4000f8e00ff */
[----:B------:R-:W-:-:S04]  /*18e0*/  UIMAD UR5, UR12, UR9, URZ ;  /* 0x000000090c0572a4 */ /* 0x000fc8000f8e02ff */
[----:B------:R-:W-:Y:S01]  /*18f0*/  UIADD3 UR5, UPT, UPT, UR17, UR5, URZ ;  /* 0x0000000511057290 */ /* 0x000fe2000fffe0ff */
[----:B------:R-:W-:-:S11]  /*1900*/  UMOV UR4, UR16 ;  /* 0x0000001000047c82 */ /* 0x000fd60008000000 */
.L_x_2068:
        /* <DEDUP_REMOVED lines=12> */
[----:B------:R-:W4:Y:S01]  /*19d0*/  LDCU.64 UR14, c[0x0][0x390] ;  /* 0x00007200ff0e77ac */ /* 0x000f220008000a00 */
[----:B------:R-:W-:Y:S01]  /*19e0*/  LOP3.LUT R235, R235, 0x38, R212, 0x78, !PT ;  /* 0x00000038ebeb7812 */ /* 0x000fe200078e78d4 */
[----:B------:R-:W-:Y:S01]  /*19f0*/  IMAD.X R11, RZ, RZ, UR6, P2 ;  /* 0x00000006ff0b7e24 */ /* 0x000fe200090e06ff */
[C---:B------:R-:W-:Y:S01]  /*1a00*/  LOP3.LUT R240, R211.reuse, 0x40, RZ, 0xfc, !PT ;  /* 0x00000040d3f07812 */ /* 0x040fe200078efcff */
[----:B------:R-:W-:Y:S01]  /*1a10*/  IMAD.X R15, RZ, RZ, UR5, P0 ;  /* 0x00000005ff0f7e24 */ /* 0x000fe200080e06ff */
[----:B------:R-:W5:Y:S01]  /*1a20*/  LDCU.128 UR4, c[0x0][0x3d0] ;  /* 0x00007a00ff0477ac */ /* 0x000f620008000c00 */
[----:B------:R-:W-:Y:S01]  /*1a30*/  IMAD.WIDE.U32 R10, R6, UR10, R10 ;  /* 0x0000000a060a7c25 */ /* 0x000fe2000f8e000a */
[----:B------:R-:W-:Y:S01]  /*1a40*/  IADD3 R12, P0, PT, R211, UR38, RZ ;  /* 0x00000026d30c7c10 */ /* 0x000fe2000ff1e0ff */
[----:B------:R-:W-:-:S02]  /*1a50*/  UIADD3 UR18, UPT, UPT, -UR18, UR21, URZ ;  /* 0x0000001512127290 */ /* 0x000fc4000fffe1ff */
[C---:B------:R-:W-:Y:S01]  /*1a60*/  IMAD.WIDE.U32 R14, R6.reuse, UR8, R14 ;  /* 0x00000008060e7c25 */ /* 0x040fe2000f8e000e */
[----:B------:R-:W-:Y:S01]  /*1a70*/  IADD3.X R13, PT, PT, RZ, UR34, RZ, P0, !PT ;  /* 0x00000022ff0d7c10 */ /* 0x000fe200087fe4ff */
[----:B------:R-:W-:Y:S01]  /*1a80*/  UMOV UR36, 0x400 ;  /* 0x0000040000247882 */ /* 0x000fe20000000000 */
[----:B------:R-:W-:Y:S01]  /*1a90*/  UIMAD.WIDE.U32 UR34, UR35, 0x80, URZ ;  /* 0x00000080232278a5 */ /* 0x000fe2000f8e00ff */
[----:B------:R-:W-:Y:S01]  /*1aa0*/  IMAD R11, R6, UR11, R11 ;  /* 0x0000000b060b7c24 */ /* 0x000fe2000f8e020b */
[----:B------:R-:W-:Y:S01]  /*1ab0*/  ISETP.GE.AND P1, PT, R0, UR18, PT ;  /* 0x0000001200007c0c */ /* 0x000fe2000bf26270 */
[C---:B------:R-:W-:Y:S01]  /*1ac0*/  IMAD R15, R6.reuse, UR9, R15 ;  /* 0x00000009060f7c24 */ /* 0x040fe2000f8e020f */
[----:B------:R-:W-:Y:S01]  /*1ad0*/  LOP3.LUT R0, R241, 0x1e00, RZ, 0xc0, !PT ;  /* 0x00001e00f1007812 */ /* 0x000fe200078ec0ff */
[----:B---3--:R-:W-:Y:S01]  /*1ae0*/  IMAD.U32 R8, RZ, RZ, UR12 ;  /* 0x0000000cff087e24 */ /* 0x008fe2000f8e00ff */
[----:B------:R-:W-:Y:S01]  /*1af0*/  LOP3.LUT R239, R211, 0x80, RZ, 0xfc, !PT ;  /* 0x00000080d3ef7812 */ /* 0x000fe200078efcff */
[----:B------:R-:W-:Y:S01]  /*1b00*/  VIADD R2, R6, 0x60 ;  /* 0x0000006006027836 */ /* 0x000fe20000000000 */
[----:B------:R-:W-:Y:S01]  /*1b10*/  LOP3.LUT R235, R235, R0, RZ, 0xfc, !PT ;  /* 0x00000000ebeb7212 */ /* 0x000fe200078efcff */
[----:B------:R-:W-:Y:S01]  /*1b20*/  IMAD.WIDE.U32 R8, R8, UR26, R12 ;  /* 0x0000001a08087c25 */ /* 0x000fe2000f8e000c */
[----:B------:R-:W-:-:S03]  /*1b30*/  LOP3.LUT R238, R211, 0xc0, RZ, 0xfc, !PT ;  /* 0x000000c0d3ee7812 */ /* 0x000fc600078efcff */
[C---:B-----5:R-:W-:Y:S02]  /*1b40*/  IMAD R233, R231.reuse, UR4, RZ ;  /* 0x00000004e7e97c24 */ /* 0x060fe4000f8e02ff */
[----:B------:R-:W-:Y:S02]  /*1b50*/  IMAD R231, R231, UR6, RZ ;  /* 0x00000006e7e77c24 */ /* 0x000fe4000f8e02ff */
[C---:B------:R-:W-:Y:S01]  /*1b60*/  IMAD R233, R4.reuse, UR5, R233 ;  /* 0x0000000504e97c24 */ /* 0x040fe2000f8e02e9 */
[----:B-1----:R-:W-:Y:S01]  /*1b70*/  ULEA UR5, UR31, UR36, 0x18 ;  /* 0x000000241f057291 */ /* 0x002fe2000f8ec0ff */
[C---:B------:R-:W-:Y:S02]  /*1b80*/  IMAD R231, R4.reuse, UR7, R231 ;  /* 0x0000000704e77c24 */ /* 0x040fe4000f8e02e7 */
[C---:B------:R-:W-:Y:S01]  /*1b90*/  IMAD.WIDE.U32 R10, R4.reuse, UR4, R10 ;  /* 0x00000004040a7c25 */ /* 0x040fe2000f8e000a */
[----:B------:R-:W-:Y:S02]  /*1ba0*/  USHF.L.U64.HI UR4, UR10, 0x6, UR11 ;  /* 0x000000060a047899 */ /* 0x000fe4000801020b */
[----:B------:R-:W-:Y:S01]  /*1bb0*/  LEA R235, R235, UR5, 0x1 ;  /* 0x00000005ebeb7c11 */ /* 0x000fe2000f8e08ff */
[----:B------:R-:W-:Y:S01]  /*1bc0*/  IMAD.WIDE.U32 R4, R4, UR6, R14 ;  /* 0x0000000604047c25 */ /* 0x000fe2000f8e000e */
[----:B--2---:R-:W-:Y:S01]  /*1bd0*/  LEA R234, P2, R10, UR16, 0x1 ;  /* 0x000000100aea7c11 */ /* 0x004fe2000f8408ff */
[----:B------:R-:W-:-:S02]  /*1be0*/  UIADD3 UR16, UPT, UPT, UR22, -0x1, URZ ;  /* 0xffffffff16107890 */ /* 0x000fc4000fffe0ff */
[----:B------:R-:W-:Y:S01]  /*1bf0*/  IMAD.IADD R231, R5, 0x1, R231 ;  /* 0x0000000105e77824 */ /* 0x000fe200078e02e7 */
[----:B----4-:R-:W-:Y:S01]  /*1c00*/  LEA R232, P0, R4, UR14, 0x1 ;  /* 0x0000000e04e87c11 */ /* 0x010fe2000f8008ff */
[----:B------:R-:W-:Y:S01]  /*1c10*/  IMAD.IADD R233, R11, 0x1, R233 ;  /* 0x000000010be97824 */ /* 0x000fe200078e02e9 */
[----:B------:R-:W-:Y:S01]  /*1c20*/  USHF.L.U32 UR14, UR10, 0x6, URZ ;  /* 0x000000060a0e7899 */ /* 0x000fe200080006ff */
[----:B------:R-:W-:Y:S01]  /*1c30*/  VIADD R5, R6, 0x20 ;  /* 0x0000002006057836 */ /* 0x000fe20000000000 */
[----:B------:R-:W-:Y:S01]  /*1c40*/  LEA.HI.X R231, R4, UR15, R231, 0x1, P0 ;  /* 0x0000000f04e77c11 */ /* 0x000fe200080f0ce7 */
[----:B------:R-:W-:Y:S01]  /*1c50*/  USHF.L.U64.HI UR15, UR10, 0x5, UR11 ;  /* 0x000000050a0f7899 */ /* 0x000fe2000801020b */
[----:B------:R-:W-:Y:S02]  /*1c60*/  ISETP.GE.AND P0, PT, R6, UR18, PT ;  /* 0x0000001206007c0c */ /* 0x000fe4000bf06270 */
[----:B------:R-:W-:Y:S02]  /*1c70*/  LEA.HI.X R233, R10, UR17, R233, 0x1, P2 ;  /* 0x000000110ae97c11 */ /* 0x000fe400090f0ce9 */
[----:B------:R-:W-:-:S02]  /*1c80*/  MOV R10, UR13 ;  /* 0x0000000d000a7c02 */ /* 0x000fc40008000f00 */
[----:B------:R-:W-:Y:S02]  /*1c90*/  ISETP.GE.AND P2, PT, R5, UR18, PT ;  /* 0x0000001205007c0c */ /* 0x000fe4000bf46270 */
[----:B------:R-:W-:Y:S01]  /*1ca0*/  LOP3.LUT R4, R6, UR34, RZ, 0xfc, !PT ;  /* 0x0000002206047c12 */ /* 0x000fe2000f8efcff */
[----:B------:R-:W-:-:S04]  /*1cb0*/  IMAD R11, R10, UR26, R9 ;  /* 0x0000001a0a0b7c24 */ /* 0x000fc8000f8e0209 */
        /* <DEDUP_REMOVED lines=36> */
.L_x_2070:
[----:B------:R-:W-:Y:S05]  /*1f00*/  BSYNC.RECONVERGENT B0 ;  /* 0x0000000000007941 */ /* 0x000fea0003800200 */
.L_x_2069:
        /* <DEDUP_REMOVED lines=41> */
.L_x_2072:
[----:B------:R-:W-:Y:S05]  /*21a0*/  BSYNC.RECONVERGENT B0 ;  /* 0x0000000000007941 */ /* 0x000fea0003800200 */
.L_x_2071:
        /* <DEDUP_REMOVED lines=41> */
.L_x_2074:
[----:B------:R-:W-:Y:S05]  /*2440*/  BSYNC.RECONVERGENT B0 ;  /* 0x0000000000007941 */ /* 0x000fea0003800200 */
.L_x_2073:
        /* <DEDUP_REMOVED lines=41> */
.L_x_2076:
[----:B------:R-:W-:Y:S05]  /*26e0*/  BSYNC.RECONVERGENT B0 ;  /* 0x0000000000007941 */ /* 0x000fea0003800200 */
.L_x_2075:
        /* <DEDUP_REMOVED lines=34> */
.L_x_2078:
[----:B------:R-:W-:Y:S05]  /*2910*/  BSYNC.RECONVERGENT B0 ;  /* 0x0000000000007941 */ /* 0x000fea0003800200 */
.L_x_2077:
        /* <DEDUP_REMOVED lines=33> */
.L_x_2080:
[----:B------:R-:W-:Y:S05]  /*2b30*/  BSYNC.RECONVERGENT B0 ;  /* 0x0000000000007941 */ /* 0x000fea0003800200 */
.L_x_2079:
[----:B------:R-:W5:Y:S01]  /*2b40*/  LDCU.64 UR12, c[0x0][0x538] ;  /* 0x0000a700ff0c77ac */ /* 0x000f620008000a00 */
[----:B------:R-:W0:Y:S01]  /*2b50*/  LDGDEPBAR ;  /* 0x00000000000079af */ /* 0x000e220000000000 */
[----:B-----5:R-:W-:-:S04]  /*2b60*/  UISETP.NE.U32.AND UP1, UPT, UR12, URZ, UPT ;  /* 0x000000ff0c00728c */ /* 0x020fc8000bf25070 */
[----:B------:R-:W-:Y:S01]  /*2b70*/  UISETP.NE.AND.EX UP1, UPT, UR13, URZ, UPT, UP1 ;  /* 0x000000ff0d00728c */ /* 0x000fe2000bf25310 */
[C---:B------:R-:W-:Y:S01]  /*2b80*/  IMAD.SHL.U32 R214, R212.reuse, 0x20, RZ ;  /* 0x00000020d4d67824 */ /* 0x040fe200078e00ff */
[----:B------:R-:W-:Y:S01]  /*2b90*/  SHF.R.U32.HI R215, RZ, 0x1, R212 ;  /* 0x00000001ffd77819 */ /* 0x000fe200000116d4 */
[----:B------:R-:W-:Y:S01]  /*2ba0*/  IMAD.SHL.U32 R166, R212, 0x40, RZ ;  /* 0x00000040d4a67824 */ /* 0x000fe200078e00ff */
[----:B------:R-:W-:-:S04]  /*2bb0*/  DEPBAR.LE SB0, 0x0 ;  /* 0x000080000000791a */ /* 0x000fc80000000000 */
[----:B------:R-:W-:-:S03]  /*2bc0*/  PLOP3.LUT P0, PT, PT, PT, UP1, 0x80, 0x8 ;  /* 0x000000000008781c */ /* 0x000fc60003f0f018 */
        /* <DEDUP_REMOVED lines=11> */
[----:B------:R2:W3:Y:S01]  /*2c80*/  @P0 LDG.E R2, desc[UR28][R6.64] ;  /* 0x0000001c06020981 */ /* 0x0004e2000c1e1900 */
[----:B-----5:R-:W-:Y:S01]  /*2c90*/  UIMAD UR6, UR27, UR6, UR26 ;  /* 0x000000061b0672a4 */ /* 0x020fe2000f8e021a */
[----:B------:R-:W-:Y:S01]  /*2ca0*/  LOP3.LUT R214, R214, 0x7c00, RZ, 0xc0, !PT ;  /* 0x00007c00d6d67812 */ /* 0x000fe200078ec0ff */
[----:B------:R-:W-:Y:S01]  /*2cb0*/  USHF.L.U32 UR26, UR8, 0x6, URZ ;  /* 0x00000006081a7899 */ /* 0x000fe200080006ff */
[----:B------:R-:W-:Y:S01]  /*2cc0*/  BSSY.RECONVERGENT B0, `(.L_x_2081) ;  /* 0x0000039000007945 */ /* 0x000fe20003800200 */
[----:B------:R-:W-:Y:S01]  /*2cd0*/  USHF.L.U32 UR13, UR6, 0x5, URZ ;  /* 0x00000005060d7899 */ /* 0x000fe200080006ff */
[----:B------:R-:W-:Y:S01]  /*2ce0*/  LOP3.LUT R172, R214, 0x200, R166, 0xf8, !PT ;  /* 0x00000200d6ac7812 */ /* 0x000fe200078ef8a6 */
[----:B------:R-:W-:Y:S01]  /*2cf0*/  UIMAD.WIDE.U32 UR26, UR26, UR16, URZ ;  /* 0x000000101a1a72a5 */ /* 0x000fe2000f8e00ff */
[----:B------:R-:W-:Y:S01]  /*2d00*/  UMOV UR6, URZ ;  /* 0x000000ff00067c82 */ /* 0x000fe20008000000 */
[----:B-1----:R-:W3:Y:S01]  /*2d10*/  @P0 MUFU.RCP R0, UR7 ;  /* 0x0000000700000d08 */ /* 0x002ee20008001000 */
[----:B------:R-:W-:-:S04]  /*2d20*/  USHF.L.U64.HI UR7, UR8, 0x6, UR9 ;  /* 0x0000000608077899 */ /* 0x000fc80008010209 */
[----:B------:R-:W-:-:S04]  /*2d30*/  UIMAD UR7, UR7, UR16, URZ ;  /* 0x00000010070772a4 */ /* 0x000fc8000f8e02ff */
[----:B------:R-:W-:Y:S01]  /*2d40*/  UIADD3 UR7, UPT, UPT, UR27, UR7, URZ ;  /* 0x000000071b077290 */ /* 0x000fe2000fffe0ff */
[----:B--2---:R-:W-:Y:S01]  /*2d50*/  LOP3.LUT R6, R211, 0x1c0, R166, 0xf8, !PT ;  /* 0x000001c0d3067812 */ /* 0x004fe200078ef8a6 */
[----:B------:R-:W-:Y:S01]  /*2d60*/  BAR.SYNC.DEFER_BLOCKING 0x0 ;  /* 0x0000000000007b1d */ /* 0x000fe20000010000 */
[----:B---3--:R-:W-:Y:S01]  /*2d70*/  @P0 FMUL.FTZ R0, R2, R0 ;  /* 0x0000000002000220 */ /* 0x008fe20000410000 */
[----:B------:R-:W-:-:S04]  /*2d80*/  LOP3.LUT R2, R212, 0x1f, RZ, 0xc0, !PT ;  /* 0x0000001fd4027812 */ /* 0x000fc800078ec0ff */
[----:B------:R-:W-:Y:S02]  /*2d90*/  @P0 R2UR UR12, R0 ;  /* 0x00000000000c02ca */ /* 0x000fe400000e0000 */
[----:B------:R-:W-:Y:S01]  /*2da0*/  IADD3 R85, P2, P1, R85, UR13, R2 ;  /* 0x0000000d55557c10 */ /* 0x000fe2000f95e002 */
[----:B------:R-:W-:Y:S01]  /*2db0*/  USHF.R.S32.HI UR13, URZ, 0x1f, UR13 ;  /* 0x0000001fff0d7899 */ /* 0x000fe2000801140d */
[----:B------:R-:W-:Y:S02]  /*2dc0*/  LOP3.LUT R0, R215, 0x8, RZ, 0xc0, !PT ;  /* 0x00000008d7007812 */ /* 0x000fe400078ec0ff */
[----:B------:R-:W-:Y:S02]  /*2dd0*/  LOP3.LUT R2, R212, 0x4, RZ, 0xc0, !PT ;  /* 0x00000004d4027812 */ /* 0x000fe400078ec0ff */
[----:B------:R-:W-:Y:S02]  /*2de0*/  LOP3.LUT R0, R6, R0, RZ, 0x3c, !PT ;  /* 0x0000000006007212 */ /* 0x000fe400078e3cff */
[----:B------:R-:W-:-:S03]  /*2df0*/  IADD3.X R3, PT, PT, R3, UR13, RZ, P2, P1 ;  /* 0x0000000d03037c10 */ /* 0x000fc600097e24ff */
[----:B------:R-:W-:Y:S01]  /*2e00*/  @UP1 UMOV UR6, UR12 ;  /* 0x0000000c00061c82 */ /* 0x000fe20008000000 */
        /* <DEDUP_REMOVED lines=32> */
.L_x_2082:
[----:B------:R2:W-:Y:S04]  /*3010*/  STS.128 [R235+0x18000], RZ ;  /* 0x018000ffeb007388 */ /* 0x0005e80000000c00 */
[----:B------:R2:W-:Y:S04]  /*3020*/  STS.128 [R235+0x1a000], RZ ;  /* 0x01a000ffeb007388 */ /* 0x0005e80000000c00 */
[----:B------:R2:W-:Y:S04]  /*3030*/  STS.128 [R235+0x1c000], RZ ;  /* 0x01c000ffeb007388 */ /* 0x0005e80000000c00 */
[----:B------:R2:W-:Y:S02]  /*3040*/  STS.128 [R235+0x1e000], RZ ;  /* 0x01e000ffeb007388 */ /* 0x0005e40000000c00 */
.L_x_2083:
[----:B------:R-:W-:Y:S05]  /*3050*/  BSYNC.RECONVERGENT B0 ;  /* 0x0000000000007941 */ /* 0x000fea0003800200 */
.L_x_2081:
        /* <DEDUP_REMOVED lines=44> */
.L_x_2085:
[----:B------:R-:W-:Y:S05]  /*3320*/  BSYNC.RECONVERGENT B0 ;  /* 0x0000000000007941 */ /* 0x000fea0003800200 */
.L_x_2084:
[----:B------:R-:W-:Y:S01]  /*3330*/  LDSM.16.M88.4 R72, [R92] ;  /* 0x000000005c48783b */ /* 0x000fe20000000200 */
[----:B------:R-:W-:Y:S01]  /*3340*/  IMAD.MOV.U32 R165, RZ, RZ, 0x20 ;  /* 0x00000020ffa57424 */ /* 0x000fe200078e00ff */
[C---:B------:R-:W-:Y:S01]  /*3350*/  LOP3.LUT P0, R176, R212.reuse, 0x2, RZ, 0xc0, !PT ;  /* 0x00000002d4b07812 */ /* 0x040fe2000780c0ff */
[----:B------:R-:W-:Y:S01]  /*3360*/  VIADD R205, R91, UR5 ;  /* 0x000000055bcd7c36 */ /* 0x000fe20008000000 */
[----:B------:R-:W5:Y:S01]  /*3370*/  LDSM.16.M88.4 R44, [R91+UR5+0x10000] ;  /* 0x010000055b2c783b */ /* 0x000f620008000200 */
[----:B------:R-:W-:Y:S01]  /*3380*/  IMAD.MOV.U32 R167, RZ, RZ, 0x40 ;  /* 0x00000040ffa77424 */ /* 0x000fe200078e00ff */
[----:B------:R-:W-:Y:S01]  /*3390*/  SEL R84, R165, 0xffffffe0, !P0 ;  /* 0xffffffe0a5547807 */ /* 0x000fe20004000000 */
[----:B------:R-:W-:Y:S01]  /*33a0*/  IMAD.SHL.U32 R184, R212, 0x2, RZ ;  /* 0x00000002d4b87824 */ /* 0x000fe200078e00ff */
[----:B------:R-:W2:Y:S01]  /*33b0*/  LDSM.16.M88.4 R36, [R91+UR5+0x10800] ;  /* 0x010800055b24783b */ /* 0x000ea20008000200 */
[----:B------:R-:W-:Y:S01]  /*33c0*/  ISETP.NE.AND P0, PT, R2, RZ, PT ;  /* 0x000000ff0200720c */ /* 0x000fe20003f05270 */
        /* <DEDUP_REMOVED lines=10> */
[----:B-1--4-:R-:W-:Y:S01]  /*3470*/  LDSM.16.M88.4 R8, [R90] ;  /* 0x000000005a08783b */ /* 0x012fe20000000200 */
[----:B------:R-:W-:-:S02]  /*3480*/  IMAD.IADD R2, R205, 0x1, R167 ;  /* 0x00000001cd027824 */ /* 0x000fc400078e02a7 */
[C---:B------:R-:W-:Y:S01]  /*3490*/  IMAD.IADD R88, R84.reuse, 0x1, R89 ;  /* 0x0000000154587824 */ /* 0x040fe200078e0259 */
[----:B------:R-:W1:Y:S01]  /*34a0*/  LDSM.16.M88.4 R4, [R87+0x10000] ;  /* 0x010000005704783b */ /* 0x000e620000000200 */
[----:B------:R-:W-:-:S03]  /*34b0*/  IMAD.IADD R86, R84, 0x1, R2 ;  /* 0x0000000154567824 */ /* 0x000fc600078e0202 */
[----:B------:R-:W4:Y:S04]  /*34c0*/  LDSM.16.M88.4 R16, [R87+0x10800] ;  /* 0x010800005710783b */ /* 0x000f280000000200 */
[----:B------:R-:W4:Y:S04]  /*34d0*/  LDSM.16.M88.4 R56, [R87+0x11000] ;  /* 0x011000005738783b */ /* 0x000f280000000200 */
        /* <DEDUP_REMOVED lines=11> */
[C---:B---3--:R-:W-:Y:S08]  /*3590*/  HMMA.16816.F32 R32, R72.reuse, R28, RZ ;  /* 0x0000001c4820723c */ /* 0x048ff000000018ff */
[C---:B------:R-:W-:Y:S08]  /*35a0*/  HMMA.16816.F32 R36, R72.reuse, R38, RZ ;  /* 0x000000264824723c */ /* 0x040ff000000018ff */
[C---:B------:R-:W-:Y:S08]  /*35b0*/  HMMA.16816.F32 R28, R72.reuse, R30, RZ ;  /* 0x0000001e481c723c */ /* 0x040ff000000018ff */
[C---:B------:R-:W-:Y:S08]  /*35c0*/  HMMA.16816.F32 R24, R72.reuse, R12, RZ ;  /* 0x0000000c4818723c */ /* 0x040ff000000018ff */
[----:B------:R-:W-:Y:S01]  /*35d0*/  HMMA.16816.F32 R72, R72, R14, RZ ;  /* 0x0000000e4848723c */ /* 0x000fe200000018ff */
[----:B------:R-:W2:Y:S07]  /*35e0*/  LDSM.16.M88.4 R12, [R87+0x11800] ;  /* 0x01180000570c783b */ /* 0x000eae0000000200 */
[C---:B-1----:R-:W-:Y:S08]  /*35f0*/  HMMA.16816.F32 R48, R8.reuse, R4, R48 ;  /* 0x000000040830723c */ /* 0x042ff00000001830 */
[C---:B------:R-:W-:Y:S01]  /*3600*/  HMMA.16816.F32 R44, R8.reuse, R6, R44 ;  /* 0x00000006082c723c */ /* 0x040fe2000000182c */
[----:B------:R-:W1:Y:S07]  /*3610*/  LDSM.16.M88.4 R4, [R2+0x10000] ;  /* 0x010000000204783b */ /* 0x000e6e0000000200 */
[C---:B----4-:R-:W-:Y:S08]  /*3620*/  HMMA.16816.F32 R40, R8.reuse, R16, R40 ;  /* 0x000000100828723c */ /* 0x050ff00000001828 */
        /* <DEDUP_REMOVED lines=165> */
[----:B------:R-:W-:Y:S01]  /*4080*/  SHF.R.U32.HI R9, RZ, 0x2, R212 ;  /* 0x00000002ff097819 */ /* 0x000fe200000116d4 */
[----:B------:R-:W-:-:S03]  /*4090*/  IMAD.U32 R8, RZ, RZ, UR16 ;  /* 0x00000010ff087e24 */ /* 0x000fc6000f8e00ff */
[----:B------:R-:W-:Y:S01]  /*40a0*/  LOP3.LUT R9, R9, 0x7, RZ, 0xc0, !PT ;  /* 0x0000000709097812 */ /* 0x000fe200078ec0ff */
[----:B------:R-:W-:Y:S02]  /*40b0*/  IMAD R8, R8, 0x40, R185 ;  /* 0x0000004008087824 */ /* 0x000fe400078e02b9 */
[----:B------:R-:W-:Y:S01]  /*40c0*/  HMMA.16816.F32 R72, R68, R10, R72 ;  /* 0x0000000a4448723c */ /* 0x000fe20000001848 */
[----:B------:R-:W-:Y:S01]  /*40d0*/  LOP3.LUT R11, R215, 0x1f0, RZ, 0xc0, !PT ;  /* 0x000001f0d70b7812 */ /* 0x000fe200078ec0ff */
[C---:B------:R-:W-:Y:S02]  /*40e0*/  VIADD R10, R8.reuse, 0x38 ;  /* 0x00000038080a7836 */ /* 0x040fe40000000000 */
[----:B------:R-:W-:Y:S02]  /*40f0*/  VIADD R21, R8, 0x8 ;  /* 0x0000000808157836 */ /* 0x000fe40000000000 */
[----:B-----5:R-:W-:Y:S02]  /*4100*/  IMAD R11, R20, 0x80, R11 ;  /* 0x00000080140b7824 */ /* 0x020fe400078e020b */
[----:B------:R-:W-:Y:S01]  /*4110*/  HMMA.16816.F32 R28, R52, R22, R28 ;  /* 0x00000016341c723c */ /* 0x000fe2000000181c */
[----:B------:R-:W-:-:S02]  /*4120*/  VIADD R12, R10, UR21 ;  /* 0x000000150a0c7c36 */ /* 0x000fc40008000000 */
[----:B------:R-:W-:Y:S02]  /*4130*/  IMAD.IADD R11, R9, 0x1, R11 ;  /* 0x00000001090b7824 */ /* 0x000fe400078e020b */
[C---:B------:R-:W-:Y:S02]  /*4140*/  VIADD R9, R8.reuse, UR21 ;  /* 0x0000001508097c36 */ /* 0x040fe40008000000 */
[----:B------:R-:W-:Y:S01]  /*4150*/  VIADD R230, R11, UR30 ;  /* 0x0000001e0be67c36 */ /* 0x000fe20008000000 */
[----:B------:R-:W-:Y:S01]  /*4160*/  HMMA.16816.F32 R36, R68, R26, R36 ;  /* 0x0000001a4424723c */ /* 0x000fe20000001824 */
[C---:B------:R-:W-:Y:S02]  /*4170*/  VIADD R22, R8.reuse, 0x1 ;  /* 0x0000000108167836 */ /* 0x040fe40000000000 */
[----:B------:R-:W-:Y:S01]  /*4180*/  VIADD R13, R8, 0x11 ;  /* 0x00000011080d7836 */ /* 0x000fe20000000000 */
[--C-:B------:R-:W-:Y:S01]  /*4190*/  IADD3 R26, PT, PT, R230, 0x30, -R12.reuse ;  /* 0x00000030e61a7810 */ /* 0x100fe20007ffe80c */
[----:B------:R-:W-:Y:S01]  /*41a0*/  VIADD R23, R8, 0x28 ;  /* 0x0000002808177836 */ /* 0x000fe20000000000 */
[----:B------:R-:W-:-:S02]  /*41b0*/  IADD3 R27, PT, PT, R230, 0x37, -R12 ;  /* 0x00000037e61b7810 */ /* 0x000fc40007ffe80c */
[----:B------:R-:W-:Y:S01]  /*41c0*/  HMMA.16816.F32 R76, R68, R24, R76 ;  /* 0x00000018444c723c */ /* 0x000fe2000000184c */
[--C-:B------:R-:W-:Y:S01]  /*41d0*/  IADD3 R24, PT, PT, R230, 0x2f, -R12.reuse ;  /* 0x0000002fe6187810 */ /* 0x100fe20007ffe80c */
[C---:B------:R-:W-:Y:S01]  /*41e0*/  VIADD R25, R8.reuse, 0x21 ;  /* 0x0000002108197836 */ /* 0x040fe20000000000 */
[----:B------:R-:W-:Y:S02]  /*41f0*/  IABS R26, R26 ;  /* 0x0000001a001a7213 */ /* 0x000fe40000000000 */
[----:B------:R-:W-:Y:S02]  /*4200*/  IABS R24, R24 ;  /* 0x0000001800187213 */ /* 0x000fe40000000000 */
[----:B------:R-:W-:Y:S01]  /*4210*/  I2FP.F32.S32 R26, R26 ;  /* 0x0000001a001a7245 */ /* 0x000fe20000201400 */
[----:B----4-:R-:W-:Y:S01]  /*4220*/  HMMA.16816.F32 R48, R88, R16, R48 ;  /* 0x000000105830723c */ /* 0x010fe20000001830 */
[----:B------:R-:W-:Y:S01]  /*4230*/  I2FP.F32.S32 R24, R24 ;  /* 0x0000001800187245 */ /* 0x000fe20000201400 */
[----:B------:R-:W-:Y:S01]  /*4240*/  VIADD R17, R8, 0x29 ;  /* 0x0000002908117836 */ /* 0x000fe20000000000 */
[----:B------:R-:W-:Y:S01]  /*4250*/  IADD3 R195, PT, PT, R230, 0x18, -R12 ;  /* 0x00000018e6c37810 */ /* 0x000fe20007ffe80c */
[----:B------:R-:W-:Y:S01]  /*4260*/  VIADD R16, R8, 0x30 ;  /* 0x0000003008107836 */ /* 0x000fe20000000000 */
[----:B------:R-:W-:-:S02]  /*4270*/  IABS R27, R27 ;  /* 0x0000001b001b7213 */ /* 0x000fc40000000000 */
[----:B------:R-:W-:Y:S01]  /*4280*/  IABS R195, R195 ;  /* 0x000000c300c37213 */ /* 0x000fe20000000000 */
[----:B------:R-:W-:Y:S01]  /*4290*/  HMMA.16816.F32 R32, R88, R4, R32 ;  /* 0x000000045820723c */ /* 0x000fe20000001820 */
[C---:B------:R-:W-:Y:S01]  /*42a0*/  IMAD.IADD R4, R230.reuse, 0x1, -R9 ;  /* 0x00000001e6047824 */ /* 0x040fe200078e0a09 */
[----:B------:R-:W-:Y:S02]  /*42b0*/  I2FP.F32.S32 R27, R27 ;  /* 0x0000001b001b7245 */ /* 0x000fe40000201400 */
[----:B------:R-:W-:Y:S02]  /*42c0*/  I2FP.F32.S32 R195, R195 ;  /* 0x000000c300c37245 */ /* 0x000fe40000201400 */
[----:B------:R-:W-:Y:S02]  /*42d0*/  IABS R4, R4 ;  /* 0x0000000400047213 */ /* 0x000fe40000000000 */
[----:B------:R-:W-:Y:S01]  /*42e0*/  HMMA.16816.F32 R44, R68, R66, R44 ;  /* 0x00000042442c723c */ /* 0x000fe2000000182c */
[----:B------:R-:W-:-:S02]  /*42f0*/  IADD3 R52, PT, PT, R230, 0x17, -R12 ;  /* 0x00000017e6347810 */ /* 0x000fc40007ffe80c */
[----:B------:R-:W-:Y:S01]  /*4300*/  I2FP.F32.S32 R4, R4 ;  /* 0x0000000400047245 */ /* 0x000fe20000201400 */
[----:B------:R-:W-:Y:S01]  /*4310*/  FFMA.FTZ R27, R27, -UR6, R49 ;  /* 0x800000061b1b7c23 */ /* 0x000fe20008010031 */
[----:B------:R-:W-:Y:S02]  /*4320*/  IABS R52, R52 ;  /* 0x0000003400347213 */ /* 0x000fe40000000000 */
[----:B------:R-:W-:Y:S01]  /*4330*/  IADD3 R49, PT, PT, R230, 0xf, -R12 ;  /* 0x0000000fe6317810 */ /* 0x000fe20007ffe80c */
[----:B------:R-:W-:Y:S01]  /*4340*/  HMMA.16816.F32 R28, R68, R14, R28 ;  /* 0x0000000e441c723c */ /* 0x000fe2000000181c */
[----:B------:R-:W-:Y:S01]  /*4350*/  FFMA.FTZ R48, R4, -UR6, R48 ;  /* 0x8000000604307c23 */ /* 0x000fe20008010030 */
[----:B------:R-:W-:Y:S01]  /*4360*/  IADD3 R4, PT, PT, R230, 0x1f, -R12 ;  /* 0x0000001fe6047810 */ /* 0x000fe20007ffe80c */
[----:B------:R-:W-:Y:S01]  /*4370*/  FFMA.FTZ R195, R195, -UR6, R32 ;  /* 0x80000006c3c37c23 */ /* 0x000fe20008010020 */
[C---:B------:R-:W-:Y:S01]  /*4380*/  VIADD R32, R8.reuse, 0x20 ;  /* 0x0000002008207836 */ /* 0x040fe20000000000 */
[----:B------:R-:W-:Y:S01]  /*4390*/  I2FP.F32.S32 R52, R52 ;  /* 0x0000003400347245 */ /* 0x000fe20000201400 */
[----:B------:R-:W-:Y:S01]  /*43a0*/  VIADD R15, R8, 0x31 ;  /* 0x00000031080f7836 */ /* 0x000fe20000000000 */
[----:B------:R-:W-:Y:S01]  /*43b0*/  IABS R4, R4 ;  /* 0x0000000400047213 */ /* 0x000fe20000000000 */
[----:B------:R-:W-:Y:S01]  /*43c0*/  HMMA.16816.F32 R36, R88, R42, R36 ;  /* 0x0000002a5824723c */ /* 0x000fe20000001824 */
[--C-:B------:R-:W-:Y:S01]  /*43d0*/  IADD3 R43, PT, PT, R230, 0x28, -R12.reuse ;  /* 0x00000028e62b7810 */ /* 0x100fe20007ffe80c */
[----:B------:R-:W-:Y:S01]  /*43e0*/  VIADD R14, R8, 0x39 ;  /* 0x00000039080e7836 */ /* 0x000fe20000000000 */
[----:B------:R-:W-:Y:S01]  /*43f0*/  I2FP.F32.S32 R4, R4 ;  /* 0x0000000400047245 */ /* 0x000fe20000201400 */
[----:B------:R-:W-:Y:S01]  /*4400*/  FFMA.FTZ R33, R52, -UR6, R33 ;  /* 0x8000000634217c23 */ /* 0x000fe20008010021 */
[----:B------:R-:W-:-:S02]  /*4410*/  IADD3 R42, PT, PT, R230, 0x27, -R12 ;  /* 0x00000027e62a7810 */ /* 0x000fc40007ffe80c */
[----:B------:R-:W-:Y:S01]  /*4420*/  IABS R43, R43 ;  /* 0x0000002b002b7213 */ /* 0x000fe20000000000 */
[C---:B------:R-:W-:Y:S01]  /*4430*/  HMMA.16816.F32 R76, R88.reuse, R40, R76 ;  /* 0x00000028584c723c */ /* 0x040fe2000000184c */
[--C-:B------:R-:W-:Y:S01]  /*4440*/  IADD3 R40, PT, PT, R230, 0x20, -R12.reuse ;  /* 0x00000020e6287810 */ /* 0x100fe20007ffe80c */
        /* <DEDUP_REMOVED lines=9> */
[----:B------:R-:W-:Y:S01]  /*44e0*/  IADD3 R58, PT, PT, R230, 0x8, -R12 ;  /* 0x00000008e63a7810 */ /* 0x000fe20007ffe80c */
[----:B------:R-:W-:Y:S01]  /*44f0*/  FFMA.FTZ R40, R40, -UR6, R36 ;  /* 0x8000000628287c23 */ /* 0x000fe20008010024 */
[----:B------:R-:W-:Y:S01]  /*4500*/  FFMA.FTZ R36, R4, -UR6, R37 ;  /* 0x8000000604247c23 */ /* 0x000fe20008010025 */
[----:B------:R-:W-:Y:S01]  /*4510*/  HMMA.16816.F32 R28, R88, R6, R28 ;  /* 0x00000006581c723c */ /* 0x000fe2000000181c */
[----:B------:R-:W1:Y:S01]  /*4520*/  LDSM.16.M88.4 R4, [R86+0x17800] ;  /* 0x017800005604783b */ /* 0x000e620000000200 */
[----:B------:R-:W-:-:S02]  /*4530*/  VIADD R37, R8, 0x19 ;  /* 0x0000001908257836 */ /* 0x000fc40000000000 */
[----:B------:R-:W-:Y:S01]  /*4540*/  FFMA.FTZ R43, R43, -UR6, R76 ;  /* 0x800000062b2b7c23 */ /* 0x000fe2000801004c */
[----:B------:R-:W-:Y:S01]  /*4550*/  FFMA.FTZ R42, R42, -UR6, R77 ;  /* 0x800000062a2a7c23 */ /* 0x000fe2000801004d */
[----:B------:R-:W-:Y:S01]  /*4560*/  IADD3 R57, PT, PT, R230, 0x7, -R12 ;  /* 0x00000007e6397810 */ /* 0x000fe20007ffe80c */
[----:B------:R-:W-:-:S04]  /*4570*/  DEPBAR.LE SB0, 0x0 ;  /* 0x000080000000791a */ /* 0x000fc80000000000 */
[----:B------:R-:W-:Y:S01]  /*4580*/  IABS R58, R58 ;  /* 0x0000003a003a7213 */ /* 0x000fe20000000000 */
[----:B------:R-:W-:Y:S01]  /*4590*/  FFMA.FTZ R26, R26, -UR6, R44 ;  /* 0x800000061a1a7c23 */ /* 0x000fe2000801002c */
[----:B------:R-:W-:Y:S01]  /*45a0*/  FFMA.FTZ R24, R24, -UR6, R45 ;  /* 0x8000000618187c23 */ /* 0x000fe2000801002d */
[----:B------:R-:W-:Y:S01]  /*45b0*/  VIADD R45, R230, -UR23 ;  /* 0x80000017e62d7c36 */ /* 0x000fe20008000000 */
[----:B------:R-:W-:Y:S01]  /*45c0*/  IABS R57, R57 ;  /* 0x0000003900397213 */ /* 0x000fe20000000000 */
[----:B------:R-:W-:Y:S01]  /*45d0*/  VIADD R44, R11, UR24 ;  /* 0x000000180b2c7c36 */ /* 0x000fe20008000000 */
[----:B------:R-:W-:Y:S02]  /*45e0*/  I2FP.F32.S32 R58, R58 ;  /* 0x0000003a003a7245 */ /* 0x000fe40000201400 */
[----:B------:R-:W-:Y:S02]  /*45f0*/  ISETP.GT.AND P0, PT, R45, R8, PT ;  /* 0x000000082d00720c */ /* 0x000fe40003f04270 */
[----:B------:R-:W-:-:S02]  /*4600*/  VIADDMNMX R229, R44, 0x1, R228, PT ;  /* 0x000000012ce57846 */ /* 0x000fc400038001e4 */
[----:B------:R-:W-:Y:S02]  /*4610*/  ISETP.GT.AND P4, PT, R45, R22, PT ;  /* 0x000000162d00720c */ /* 0x000fe40003f84270 */
[----:B------:R-:W-:Y:S02]  /*4620*/  ISETP.GE.AND P1, PT, R8, R229, PT ;  /* 0x000000e50800720c */ /* 0x000fe40003f26270 */
[----:B------:R-:W-:Y:S02]  /*4630*/  FSEL R11, R48, -INF , !P0 ;  /* 0xff800000300b7808 */ /* 0x000fe40004000000 */
[----:B------:R-:W-:Y:S02]  /*4640*/  IADD3 R48, PT, PT, R230, 0x10, -R12 ;  /* 0x00000010e6307810 */ /* 0x000fe40007ffe80c */
[----:B------:R-:W-:Y:S02]  /*4650*/  FSEL R11, R11, -INF , !P1 ;  /* 0xff8000000b0b7808 */ /* 0x000fe40004800000 */
[----:B------:R-:W-:-:S02]  /*4660*/  FSEL R27, R27, -INF , !P4 ;  /* 0xff8000001b1b7808 */ /* 0x000fc40006000000 */
[C---:B------:R-:W-:Y:S02]  /*4670*/  ISETP.GT.AND P5, PT, R45.reuse, R21, PT ;  /* 0x000000152d00720c */ /* 0x040fe40003fa4270 */
[C---:B------:R-:W-:Y:S02]  /*4680*/  ISETP.GT.AND P2, PT, R45.reuse, R18, PT ;  /* 0x000000122d00720c */ /* 0x040fe40003f44270 */
[C---:B------:R-:W-:Y:S02]  /*4690*/  ISETP.GT.AND P3, PT, R45.reuse, R19, PT ;  /* 0x000000132d00720c */ /* 0x040fe40003f64270 */
[C---:B------:R-:W-:Y:S01]  /*46a0*/  ISETP.GT.AND P6, PT, R45.reuse, R13, PT ;  /* 0x0000000d2d00720c */ /* 0x040fe20003fc4270 */
[----:B-1----:R-:W-:Y:S01]  /*46b0*/  HMMA.16816.F32 R60, R88, R4, R60 ;  /* 0x00000004583c723c */ /* 0x002fe2000000183c */
[C---:B------:R-:W-:Y:S02]  /*46c0*/  ISETP.GT.AND P0, PT, R45.reuse, R41, PT ;  /* 0x000000292d00720c */ /* 0x040fe40003f04270 */
[----:B------:R-:W-:-:S02]  /*46d0*/  ISETP.GT.AND P1, PT, R45, R37, PT ;  /* 0x000000252d00720c */ /* 0x000fc40003f24270 */
[----:B------:R-:W-:Y:S02]  /*46e0*/  ISETP.GT.AND P4, PT, R45, R32, PT ;  /* 0x000000202d00720c */ /* 0x000fe40003f84270 */
[----:B------:R-:W-:Y:S01]  /*46f0*/  IABS R48, R48 ;  /* 0x0000003000307213 */ /* 0x000fe20000000000 */
[----:B------:R-:W-:Y:S01]  /*4700*/  HMMA.16816.F32 R72, R88, R6, R72 ;  /* 0x000000065848723c */ /* 0x000fe20000001848 */
[----:B------:R-:W-:Y:S02]  /*4710*/  FSEL R26, R26, -INF , !P5 ;  /* 0xff8000001a1a7808 */ /* 0x000fe40006800000 */
[----:B------:R-:W-:Y:S02]  /*4720*/  FSEL R24, R24, -INF , !P2 ;  /* 0xff80000018187808 */ /* 0x000fe40005000000 */
[----:B------:R-:W-:Y:S02]  /*4730*/  FSEL R43, R43, -INF , !P3 ;  /* 0xff8000002b2b7808 */ /* 0x000fe40005800000 */
[----:B------:R-:W-:-:S02]  /*4740*/  FSEL R42, R42, -INF , !P6 ;  /* 0xff8000002a2a7808 */ /* 0x000fc40007000000 */
[----:B------:R-:W-:Y:S02]  /*4750*/  FSEL R40, R40, -INF , !P0 ;  /* 0xff80000028287808 */ /* 0x000fe40004000000 */
[----:B------:R-:W-:Y:S01]  /*4760*/  FSEL R36, R36, -INF , !P1 ;  /* 0xff80000024247808 */ /* 0x000fe20004800000 */
[----:B------:R-:W-:Y:S01]  /*4770*/  FFMA.FTZ R58, R58, -UR6, R60 ;  /* 0x800000063a3a7c23 */ /* 0x000fe2000801003c */
[----:B------:R-:W-:Y:S02]  /*4780*/  FSEL R195, R195, -INF , !P4 ;  /* 0xff800000c3c37808 */ /* 0x000fe40006000000 */
[C---:B------:R-:W-:Y:S02]  /*4790*/  ISETP.GT.AND P5, PT, R45.reuse, R25, PT ;  /* 0x000000192d00720c */ /* 0x040fe40003fa4270 */
[C---:B------:R-:W-:Y:S02]  /*47a0*/  ISETP.GT.AND P2, PT, R45.reuse, R23, PT ;  /* 0x000000172d00720c */ /* 0x040fe40003f44270 */
[----:B------:R-:W-:-:S02]  /*47b0*/  ISETP.GT.AND P3, PT, R45, R17, PT ;  /* 0x000000112d00720c */ /* 0x000fc40003f64270 */
[C---:B------:R-:W-:Y:S02]  /*47c0*/  ISETP.GT.AND P6, PT, R45.reuse, R16, PT ;  /* 0x000000102d00720c */ /* 0x040fe40003fc4270 */
        /* <DEDUP_REMOVED lines=35> */
[----:B------:R-:W-:Y:S02]  /*4a00*/  I2FP.F32.S32 R57, R57 ;  /* 0x0000003900397245 */ /* 0x000fe40000201400 */
[----:B------:R-:W-:-:S02]  /*4a10*/  IABS R49, R49 ;  /* 0x0000003100317213 */ /* 0x000fc40000000000 */
[----:B------:R-:W-:Y:S01]  /*4a20*/  IABS R12, R12 ;  /* 0x0000000c000c7213 */ /* 0x000fe20000000000 */
[----:B------:R-:W-:Y:S01]  /*4a30*/  FFMA.FTZ R57, R57, -UR6, R61 ;  /* 0x8000000639397c23 */ /* 0x000fe2000801003d */
        /* <DEDUP_REMOVED lines=13> */
[----:B------:R-:W-:Y:S01]  /*4b10*/  FSEL R213, R58, -INF , !P6 ;  /* 0xff8000003ad57808 */ /* 0x000fe20007000000 */
[----:B------:R-:W-:Y:S01]  /*4b20*/  FFMA.FTZ R46, R54, -UR6, R46 ;  /* 0x80000006362e7c23 */ /* 0x000fe2000801002e */
[----:B------:R-:W-:Y:S02]  /*4b30*/  FSEL R210, R57, -INF , !P0 ;  /* 0xff80000039d27808 */ /* 0x000fe40004000000 */
[----:B------:R-:W-:Y:S02]  /*4b40*/  ISETP.GT.AND P3, PT, R28, R22, PT ;  /* 0x000000161c00720c */ /* 0x000fe40003f64270 */
[----:B------:R-:W-:-:S02]  /*4b50*/  ISETP.GE.AND P6, PT, R22, R229, PT ;  /* 0x000000e51600720c */ /* 0x000fc40003fc6270 */
[----:B------:R-:W-:Y:S02]  /*4b60*/  ISETP.GE.AND P0, PT, R22, R228, PT ;  /* 0x000000e41600720c */ /* 0x000fe40003f06270 */
[----:B------:R-:W-:Y:S02]  /*4b70*/  IABS R52, R52 ;  /* 0x0000003400347213 */ /* 0x000fe40000000000 */
[----:B------:R-:W-:Y:S02]  /*4b80*/  I2FP.F32.S32 R53, R53 ;  /* 0x0000003500357245 */ /* 0x000fe40000201400 */
[----:B------:R-:W-:Y:S02]  /*4b90*/  FSEL R22, R50, -INF , !P5 ;  /* 0xff80000032167808 */ /* 0x000fe40006800000 */
[----:B------:R-:W-:Y:S01]  /*4ba0*/  FSEL R208, R49, -INF , !P1 ;  /* 0xff80000031d07808 */ /* 0x000fe20004800000 */
[----:B------:R-:W-:Y:S01]  /*4bb0*/  FFMA.FTZ R47, R53, -UR6, R47 ;  /* 0x80000006352f7c23 */ /* 0x000fe2000801002f */
[----:B------:R-:W-:-:S02]  /*4bc0*/  FSEL R207, R12, -INF , !P4 ;  /* 0xff8000000ccf7808 */ /* 0x000fc40006000000 */
[----:B------:R-:W-:Y:S02]  /*4bd0*/  ISETP.GT.AND P1, PT, R28, R21, PT ;  /* 0x000000151c00720c */ /* 0x000fe40003f24270 */
[----:B------:R-:W-:Y:S02]  /*4be0*/  ISETP.GE.AND P4, PT, R21, R229, PT ;  /* 0x000000e51500720c */ /* 0x000fe40003f86270 */
[----:B------:R-:W-:Y:S02]  /*4bf0*/  FSEL R51, R51, -INF , !P3 ;  /* 0xff80000033337808 */ /* 0x000fe40005800000 */
[----:B------:R-:W-:Y:S02]  /*4c00*/  I2FP.F32.S32 R52, R52 ;  /* 0x0000003400347245 */ /* 0x000fe40000201400 */
[----:B------:R-:W-:Y:S02]  /*4c10*/  FSEL R22, R22, -INF , !P2 ;  /* 0xff80000016167808 */ /* 0x000fe40005000000 */
[----:B------:R-:W-:Y:S01]  /*4c20*/  IABS R9, R9 ;  /* 0x0000000900097213 */ /* 0x000fe20000000000 */
[----:B------:R-:W-:Y:S01]  /*4c30*/  FFMA.FTZ R52, R52, -UR6, R78 ;  /* 0x8000000634347c23 */ /* 0x000fe2000801004e */
[----:B------:R-:W-:-:S02]  /*4c40*/  ISETP.GT.AND P2, PT, R28, R18, PT ;  /* 0x000000121c00720c */ /* 0x000fc40003f44270 */
[----:B------:R-:W-:Y:S02]  /*4c50*/  FSEL R27, R27, -INF , !P6 ;  /* 0xff8000001b1b7808 */ /* 0x000fe40007000000 */
[----:B------:R-:W-:Y:S02]  /*4c60*/  IABS R7, R7 ;  /* 0x0000000700077213 */ /* 0x000fe40000000000 */
[-C--:B------:R-:W-:Y:S02]  /*4c70*/  ISETP.GE.AND P5, PT, R21, R228.reuse, PT ;  /* 0x000000e41500720c */ /* 0x080fe40003fa6270 */
[C---:B------:R-:W-:Y:S01]  /*4c80*/  ISETP.GE.AND P6, PT, R18.reuse, R229, PT ;  /* 0x000000e51200720c */ /* 0x040fe20003fc6270 */
[----:B------:R-:W-:Y:S01]  /*4c90*/  IMAD.MOV.U32 R12, RZ, RZ, R7 ;  /* 0x000000ffff0c7224 */ /* 0x000fe200078e0007 */
[----:B------:R-:W-:Y:S02]  /*4ca0*/  ISETP.GE.AND P3, PT, R18, R228, PT ;  /* 0x000000e41200720c */ /* 0x000fe40003f66270 */
[----:B------:R-:W-:-:S02]  /*4cb0*/  FSEL R18, R51, -INF , !P0 ;  /* 0xff80000033127808 */ /* 0x000fc40004000000 */
[----:B------:R-:W-:Y:S02]  /*4cc0*/  FSEL R26, R26, -INF , !P4 ;  /* 0xff8000001a1a7808 */ /* 0x000fe40006000000 */
[----:B------:R-:W-:Y:S02]  /*4cd0*/  FSEL R21, R46, -INF , !P1 ;  /* 0xff8000002e157808 */ /* 0x000fe40004800000 */
[----:B------:R-:W-:Y:S02]  /*4ce0*/  ISETP.GT.AND P0, PT, R28, R19, PT ;  /* 0x000000131c00720c */ /* 0x000fe40003f04270 */
[C---:B------:R-:W-:Y:S02]  /*4cf0*/  ISETP.GE.AND P4, PT, R19.reuse, R229, PT ;  /* 0x000000e51300720c */ /* 0x040fe40003f86270 */
[----:B------:R-:W-:Y:S02]  /*4d00*/  ISETP.GE.AND P1, PT, R19, R228, PT ;  /* 0x000000e41300720c */ /* 0x000fe40003f26270 */
[----:B------:R-:W-:-:S02]  /*4d10*/  I2FP.F32.S32 R9, R9 ;  /* 0x0000000900097245 */ /* 0x000fc40000201400 */
[----:B------:R-:W-:Y:S02]  /*4d20*/  FSEL R19, R47, -INF , !P2 ;  /* 0xff8000002f137808 */ /* 0x000fe40005000000 */
[----:B------:R-:W-:Y:S01]  /*4d30*/  FSEL R21, R21, -INF , !P5 ;  /* 0xff80000015157808 */ /* 0x000fe20006800000 */
[----:B------:R-:W-:Y:S01]  /*4d40*/  FFMA.FTZ R9, R9, -UR6, R79 ;  /* 0x8000000609097c23 */ /* 0x000fe2000801004f */
        /* <DEDUP_REMOVED lines=19> */
[----:B------:R-:W-:Y:S02]  /*4e80*/  IABS R37, R4 ;  /* 0x0000000400257213 */ /* 0x000fe40000000000 */
[----:B------:R-:W-:Y:S02]  /*4e90*/  I2FP.F32.S32 R6, R6 ;  /* 0x0000000600067245 */ /* 0x000fe40000201400 */
[----:B------:R-:W-:Y:S02]  /*4ea0*/  I2FP.F32.S32 R37, R37 ;  /* 0x0000002500257245 */ /* 0x000fe40000201400 */
[----:B------:R-:W-:Y:S01]  /*4eb0*/  FSEL R38, R38, -INF , !P3 ;  /* 0xff80000026267808 */ /* 0x000fe20005800000 */
[----:B------:R-:W-:Y:S01]  /*4ec0*/  FFMA.FTZ R34, R6, -UR6, R34 ;  /* 0x8000000606227c23 */ /* 0x000fe20008010022 */
[----:B------:R-:W-:Y:S01]  /*4ed0*/  IABS R8, R8 ;  /* 0x0000000800087213 */ /* 0x000fe20000000000 */
[----:B------:R-:W-:Y:S01]  /*4ee0*/  FFMA.FTZ R35, R37, -UR6, R35 ;  /* 0x8000000625237c23 */ /* 0x000fe20008010023 */
[----:B------:R-:W-:-:S02]  /*4ef0*/  FSEL R6, R38, -INF , !P0 ;  /* 0xff80000026067808 */ /* 0x000fc40004000000 */
[----:B------:R-:W-:Y:S02]  /*4f00*/  I2FP.F32.S32 R8, R8 ;  /* 0x0000000800087245 */ /* 0x000fe40000201400 */
[----:B------:R-:W-:Y:S02]  /*4f10*/  ISETP.GT.AND P0, PT, R28, R25, PT ;  /* 0x000000191c00720c */ /* 0x000fe40003f04270 */
[----:B------:R-:W-:Y:S01]  /*4f20*/  IABS R37, R5 ;  /* 0x0000000500257213 */ /* 0x000fe20000000000 */
[----:B------:R-:W-:Y:S01]  /*4f30*/  FFMA.FTZ R8, R8, -UR6, R39 ;  /* 0x8000000608087c23 */ /* 0x000fe20008010027 */
[----:B------:R-:W-:Y:S02]  /*4f40*/  FSEL R35, R35, -INF , !P0 ;  /* 0xff80000023237808 */ /* 0x000fe40004000000 */
[----:B------:R-:W-:Y:S02]  /*4f50*/  ISETP.GE.AND P0, PT, R25, R228, PT ;  /* 0x000000e41900720c */ /* 0x000fe40003f06270 */
[----:B------:R-:W-:-:S02]  /*4f60*/  I2FP.F32.S32 R37, R37 ;  /* 0x0000002500257245 */ /* 0x000fc40000201400 */
[----:B------:R-:W-:Y:S02]  /*4f70*/  FSEL R206, R35, -INF , !P0 ;  /* 0xff80000023ce7808 */ /* 0x000fe40004000000 */
[----:B------:R-:W-:Y:S01]  /*4f80*/  FSEL R5, R8, -INF , !P1 ;  /* 0xff80000008057808 */ /* 0x000fe20004800000 */
[----:B------:R-:W-:Y:S01]  /*4f90*/  FFMA.FTZ R30, R37, -UR6, R30 ;  /* 0x80000006251e7c23 */ /* 0x000fe2000801001e */
[----:B------:R-:W-:Y:S02]  /*4fa0*/  ISETP.GE.AND P0, PT, R23, R229, PT ;  /* 0x000000e51700720c */ /* 0x000fe40003f06270 */
[----:B------:R-:W-:Y:S02]  /*4fb0*/  ISETP.GT.AND P1, PT, R28, R23, PT ;  /* 0x000000171c00720c */ /* 0x000fe40003f24270 */
[----:B------:R-:W-:Y:S02]  /*4fc0*/  FSEL R4, R9, -INF , !P2 ;  /* 0xff80000009047808 */ /* 0x000fe40005000000 */
[----:B------:R-:W-:-:S02]  /*4fd0*/  FSEL R197, R197, -INF , !P0 ;  /* 0xff800000c5c57808 */ /* 0x000fc40004000000 */
[----:B------:R-:W-:Y:S02]  /*4fe0*/  ISETP.GT.AND P2, PT, R28, R32, PT ;  /* 0x000000201c00720c */ /* 0x000fe40003f44270 */
[----:B------:R-:W-:Y:S02]  /*4ff0*/  IABS R48, R48 ;  /* 0x0000003000307213 */ /* 0x000fe40000000000 */
[----:B------:R-:W-:Y:S02]  /*5000*/  IABS R45, R45 ;  /* 0x0000002d002d7213 */ /* 0x000fe40000000000 */
[----:B------:R-:W-:Y:S02]  /*5010*/  ISETP.GE.AND P0, PT, R23, R228, PT ;  /* 0x000000e41700720c */ /* 0x000fe40003f06270 */
[----:B------:R-:W-:Y:S02]  /*5020*/  FSEL R30, R30, -INF , !P1 ;  /* 0xff8000001e1e7808 */ /* 0x000fe40004800000 */
[----:B------:R-:W-:-:S02]  /*5030*/  FSEL R9, R40, -INF , !P4 ;  /* 0xff80000028097808 */ /* 0x000fc40006000000 */
[----:B------:R-:W-:Y:S02]  /*5040*/  FSEL R8, R36, -INF , !P6 ;  /* 0xff80000024087808 */ /* 0x000fe40007000000 */
[----:B------:R-:W-:Y:S02]  /*5050*/  FSEL R5, R5, -INF , !P5 ;  /* 0xff80000005057808 */ /* 0x000fe40006800000 */
[----:B------:R-:W-:Y:S02]  /*5060*/  ISETP.GE.AND P4, PT, R32, R229, PT ;  /* 0x000000e52000720c */ /* 0x000fe40003f86270 */
[C---:B------:R-:W-:Y:S02]  /*5070*/  ISETP.GT.AND P6, PT, R28.reuse, R17, PT ;  /* 0x000000111c00720c */ /* 0x040fe40003fc4270 */
[----:B------:R-:W-:Y:S02]  /*5080*/  ISETP.GT.AND P5, PT, R28, R16, PT ;  /* 0x000000101c00720c */ /* 0x000fe40003fa4270 */
[----:B------:R-:W-:-:S02]  /*5090*/  FSEL R203, R34, -INF , !P2 ;  /* 0xff80000022cb7808 */ /* 0x000fc40005000000 */
[----:B------:R-:W-:Y:S02]  /*50a0*/  I2FP.F32.S32 R48, R48 ;  /* 0x0000003000307245 */ /* 0x000fe40000201400 */
[----:B------:R-:W-:Y:S02]  /*50b0*/  I2FP.F32.S32 R45, R45 ;  /* 0x0000002d002d7245 */ /* 0x000fe40000201400 */
[----:B------:R-:W-:Y:S01]  /*50c0*/  FSEL R199, R30, -INF , !P0 ;  /* 0xff8000001ec77808 */ /* 0x000fe20004000000 */
[----:B------:R-:W-:Y:S01]  /*50d0*/  FFMA.FTZ R31, R48, -UR6, R31 ;  /* 0x80000006301f7c23 */ /* 0x000fe2000801001f */
[----:B------:R-:W-:Y:S01]  /*50e0*/  ISETP.GE.AND P3, PT, R32, R228, PT ;  /* 0x000000e42000720c */ /* 0x000fe20003f66270 */
[----:B------:R-:W-:Y:S01]  /*50f0*/  FFMA.FTZ R62, R45, -UR6, R62 ;  /* 0x800000062d3e7c23 */ /* 0x000fe2000801003e */
[-C--:B------:R-:W-:Y:S02]  /*5100*/  ISETP.GE.AND P2, PT, R25, R229.reuse, PT ;  /* 0x000000e51900720c */ /* 0x080fe40003f46270 */
[----:B------:R-:W-:-:S02]  /*5110*/  ISETP.GE.AND P1, PT, R17, R229, PT ;  /* 0x000000e51100720c */ /* 0x000fc40003f26270 */
[----:B------:R-:W-:Y:S02]  /*5120*/  ISETP.GE.AND P0, PT, R17, R228, PT ;  /* 0x000000e41100720c */ /* 0x000fe40003f06270 */
[----:B------:R-:W-:Y:S02]  /*5130*/  P2R R32, PR, RZ, 0x40 ;  /* 0x00000040ff207803 */ /* 0x000fe40000000000 */
[----:B------:R-:W-:Y:S02]  /*5140*/  FSEL R195, R195, -INF , !P4 ;  /* 0xff800000c3c37808 */ /* 0x000fe40006000000 */
[----:B------:R-:W-:Y:S02]  /*5150*/  P2R R34, PR, RZ, 0x20 ;  /* 0x00000020ff227803 */ /* 0x000fe40000000000 */
[----:B------:R-:W-:Y:S02]  /*5160*/  ISETP.GT.AND P6, PT, R28, R15, PT ;  /* 0x0000000f1c00720c */ /* 0x000fe40003fc4270 */
        /* <DEDUP_REMOVED lines=68> */
.L_x_2086:
        /* <DEDUP_REMOVED lines=9> */
[----:B------:R-:W3:Y:S01]  /*5640*/  LDC R168, c[0x0][0x4f8] ;  /* 0x00013e00ffa87b82 */ /* 0x000ee20000000800 */
[CC--:B------:R-:W-:Y:S01]  /*5650*/  ISETP.GE.AND P0, PT, R16.reuse, R229.reuse, PT ;  /* 0x000000e51000720c */ /* 0x0c0fe20003f06270 */
        /* <DEDUP_REMOVED lines=14> */
[----:B------:R-:W-:Y:S01]  /*5740*/  UIADD3 UR27, UPT, UPT, UR33, -0x126145ec, URZ ;  /* 0xed9eba14211b7890 */ /* 0x000fe2000fffe0ff */
[----:B------:R-:W-:Y:S01]  /*5750*/  FSEL R62, R62, -INF , !P2 ;  /* 0xff8000003e3e7808 */ /* 0x000fe20005000000 */
[----:B------:R-:W-:Y:S01]  /*5760*/  UIADD3 UR7, UPT, UPT, UR32, 0x1715609d, URZ ;  /* 0x1715609d20077890 */ /* 0x000fe2000fffe0ff */
[----:B------:R-:W-:Y:S01]  /*5770*/  FSEL R210, R210, -INF , !P0 ;  /* 0xff800000d2d27808 */ /* 0x000fe20004000000 */
[----:B------:R-:W-:Y:S01]  /*5780*/  UIADD3 UR24, UPT, UPT, UR33, 0x646e171e, URZ ;  /* 0x646e171e21187890 */ /* 0x000fe2000fffe0ff */
[-C--:B------:R-:W-:Y:S01]  /*5790*/  ISETP.GE.AND P2, PT, R10, R229.reuse, PT ;  /* 0x000000e50a00720c */ /* 0x080fe20003f46270 */
[----:B------:R-:W-:Y:S01]  /*57a0*/  UISETP.GT.U32.AND UP0, UPT, UR16, UR19, UPT ;  /* 0x000000131000728c */ /* 0x000fe2000bf04070 */
[----:B------:R-:W-:-:S02]  /*57b0*/  ISETP.GE.AND P0, PT, R14, R229, PT ;  /* 0x000000e50e00720c */ /* 0x000fc40003f06270 */
[----:B------:R-:W-:Y:S02]  /*57c0*/  FMNMX3.FTZ R16, R16, R196, R197, !PT ;  /* 0x000000c410107276 */ /* 0x000fe400078100c5 */
[----:B------:R-:W-:Y:S02]  /*57d0*/  IABS R44, R44 ;  /* 0x0000002c002c7213 */ /* 0x000fe40000000000 */
[----:B------:R-:W-:Y:S02]  /*57e0*/  FSEL R208, R208, -INF , !P2 ;  /* 0xff800000d0d07808 */ /* 0x000fe40005000000 */
[----:B------:R-:W-:Y:S02]  /*57f0*/  FSEL R207, R207, -INF , !P0 ;  /* 0xff800000cfcf7808 */ /* 0x000fe40004000000 */
[----:B------:R-:W-:Y:S02]  /*5800*/  FMNMX3.FTZ R16, R16, R198, R213, !PT ;  /* 0x000000c610107276 */ /* 0x000fe400078100d5 */
[----:B------:R-:W-:-:S02]  /*5810*/  ISETP.GE.AND P0, PT, R10, R228, PT ;  /* 0x000000e40a00720c */ /* 0x000fc40003f06270 */
[----:B------:R-:W-:Y:S02]  /*5820*/  FMNMX3.FTZ R10, R22, R18, R21, !PT ;  /* 0x00000012160a7276 */ /* 0x000fe40007810015 */
[----:B------:R-:W-:Y:S02]  /*5830*/  I2FP.F32.S32 R44, R44 ;  /* 0x0000002c002c7245 */ /* 0x000fe40000201400 */
[----:B------:R-:W-:Y:S02]  /*5840*/  IABS R33, R33 ;  /* 0x0000002100217213 */ /* 0x000fe40000000000 */
[----:B------:R-:W-:Y:S01]  /*5850*/  FMNMX3.FTZ R16, R16, R210, R208, !PT ;  /* 0x000000d210107276 */ /* 0x000fe200078100d0 */
[----:B------:R-:W-:Y:S01]  /*5860*/  FFMA.FTZ R44, R44, -UR6, R63 ;  /* 0x800000062c2c7c23 */ /* 0x000fe2000801003f */
[----:B------:R-:W-:Y:S02]  /*5870*/  ISETP.GE.AND P2, PT, R15, R228, PT ;  /* 0x000000e40f00720c */ /* 0x000fe40003f46270 */
[----:B------:R-:W-:-:S02]  /*5880*/  FMNMX3.FTZ R15, R10, R19, R7, !PT ;  /* 0x000000130a0f7276 */ /* 0x000fc40007810007 */
[----:B------:R-:W-:Y:S02]  /*5890*/  IABS R29, R29 ;  /* 0x0000001d001d7213 */ /* 0x000fe40000000000 */
[----:B------:R-:W-:Y:S01]  /*58a0*/  FMNMX.FTZ R164, R207, R16, !PT ;  /* 0x00000010cfa47209 */ /* 0x000fe20007810000 */
[----:B------:R-:W-:Y:S01]  /*58b0*/  IMAD.U32 R16, RZ, RZ, UR23 ;  /* 0x00000017ff107e24 */ /* 0x000fe2000f8e00ff */
[----:B------:R-:W-:Y:S01]  /*58c0*/  I2FP.F32.S32 R33, R33 ;  /* 0x0000002100217245 */ /* 0x000fe20000201400 */
[----:B------:R-:W-:Y:S01]  /*58d0*/  UIADD3 UR23, UPT, UPT, UR23, 0x1, URZ ;  /* 0x0000000117177890 */ /* 0x000fe2000fffe0ff */
[----:B------:R-:W-:Y:S01]  /*58e0*/  FMNMX3.FTZ R15, R15, R4, R6, !PT ;  /* 0x000000040f0f7276 */ /* 0x000fe20007810006 */
[----:B------:R-:W4:Y:S01]  /*58f0*/  SHFL.BFLY PT, R10, R164, 0x2, 0x1f ;  /* 0x0c401f00a40a7f89 */ /* 0x000f2200000e0000 */
[----:B------:R-:W-:Y:S01]  /*5900*/  I2FP.F32.S32 R29, R29 ;  /* 0x0000001d001d7245 */ /* 0x000fe20000201400 */
[----:B------:R-:W-:Y:S01]  /*5910*/  FFMA.FTZ R33, R33, -UR6, R74 ;  /* 0x8000000621217c23 */ /* 0x000fe2000801004a */
[----:B------:R-:W-:-:S02]  /*5920*/  FSEL R44, R44, -INF , !P6 ;  /* 0xff8000002c2c7808 */ /* 0x000fc40007000000 */
[----:B------:R-:W-:Y:S01]  /*5930*/  ISETP.NE.AND P6, PT, R17, RZ, PT ;  /* 0x000000ff1100720c */ /* 0x000fe20003fc5270 */
[----:B------:R-:W-:Y:S01]  /*5940*/  FFMA.FTZ R29, R29, -UR6, R75 ;  /* 0x800000061d1d7c23 */ /* 0x000fe2000801004b */
[----:B------:R-:W-:Y:S02]  /*5950*/  FMNMX3.FTZ R15, R15, R5, R203, !PT ;  /* 0x000000050f0f7276 */ /* 0x000fe400078100cb */
        /* <DEDUP_REMOVED lines=11> */
[----:B------:R-:W-:Y:S02]  /*5a10*/  SHF.R.U32.HI R15, RZ, 0x5, R212 ;  /* 0x00000005ff0f7819 */ /* 0x000fe400000116d4 */
        /* <DEDUP_REMOVED lines=38> */
[----:B------:R-:W-:Y:S01]  /*5c80*/  FFMA.FTZ R191, R11, UR17, -R209 ;  /* 0x000000110bbf7c23 */ /* 0x000fe200080108d1 */
[----:B------:R-:W-:Y:S01]  /*5c90*/  LOP3.LUT R16, R16, UR30, R15, 0x96, !PT ;  /* 0x0000001e10107c12 */ /* 0x000fe2000f8e960f */
[--C-:B------:R-:W-:Y:S01]  /*5ca0*/  FFMA.FTZ R190, R27, UR17, -R209.reuse ;  /* 0x000000111bbe7c23 */ /* 0x100fe200080108d1 */
[----:B------:R-:W-:Y:S01]  /*5cb0*/  FFMA.FTZ R189, R26, UR17, -R209 ;  /* 0x000000111abd7c23 */ /* 0x000fe200080108d1 */
[----:B------:R-:W-:-:S04]  /*5cc0*/  IMAD.WIDE.U32 R10, R10, -0x326172a9, RZ ;  /* 0xcd9e8d570a0a7825 */ /* 0x000fc800078e00ff */
[--C-:B------:R-:W-:Y:S01]  /*5cd0*/  FFMA.FTZ R183, R24, UR17, -R209.reuse ;  /* 0x0000001118b77c23 */ /* 0x100fe200080108d1 */
[----:B------:R-:W-:Y:S01]  /*5ce0*/  MUFU.EX2 R191, R191 ;  /* 0x000000bf00bf7308 */ /* 0x000fe20000000800 */
[----:B------:R-:W-:Y:S01]  /*5cf0*/  FFMA.FTZ R174, R8, UR17, -R209 ;  /* 0x0000001108ae7c23 */ /* 0x000fe200080108d1 */
[----:B------:R-:W-:Y:S01]  /*5d00*/  IMAD.WIDE.U32 R16, R16, -0x326172a9, RZ ;  /* 0xcd9e8d5710107825 */ /* 0x000fe200078e00ff */
[----:B------:R-:W-:-:S03]  /*5d10*/  LOP3.LUT R27, R236, UR13, R11, 0x96, !PT ;  /* 0x0000000dec1b7c12 */ /* 0x000fc6000f8e960b */
[--C-:B------:R-:W-:Y:S01]  /*5d20*/  FFMA.FTZ R178, R9, UR17, -R209.reuse ;  /* 0x0000001109b27c23 */ /* 0x100fe200080108d1 */
[----:B---3--:R-:W-:Y:S01]  /*5d30*/  FMNMX.FTZ R3, R20, R3, !PT ;  /* 0x0000000314037209 */ /* 0x008fe20007810000 */
[----:B------:R-:W-:Y:S01]  /*5d40*/  FFMA.FTZ R182, R13, UR17, -R209 ;  /* 0x000000110db67c23 */ /* 0x000fe200080108d1 */
[----:B------:R-:W-:Y:S01]  /*5d50*/  LOP3.LUT R10, R10, UR12, R17, 0x96, !PT ;  /* 0x0000000c0a0a7c12 */ /* 0x000fe2000f8e9611 */
[----:B------:R-:W-:Y:S01]  /*5d60*/  IMAD.WIDE.U32 R26, R27, -0x2daee0ad, RZ ;  /* 0xd2511f531b1a7825 */ /* 0x000fe200078e00ff */
[----:B------:R-:W-:-:S03]  /*5d70*/  FSETP.NEU.FTZ.AND P0, PT, R3, -INF , PT ;  /* 0xff8000000300780b */ /* 0x000fc60003f1d000 */
[----:B------:R-:W-:Y:S01]  /*5d80*/  FMUL.FTZ R171, R3, UR17 ;  /* 0x0000001103ab7c20 */ /* 0x000fe20008410000 */
[----:B------:R-:W-:Y:S01]  /*5d90*/  MUFU.EX2 R190, R190 ;  /* 0x000000be00be7308 */ /* 0x000fe20000000800 */
[----:B------:R-:W-:Y:S01]  /*5da0*/  IMAD.WIDE.U32 R10, R10, -0x2daee0ad, RZ ;  /* 0xd2511f530a0a7825 */ /* 0x000fe200078e00ff */
[----:B------:R-:W-:-:S03]  /*5db0*/  LOP3.LUT R14, R14, UR27, R27, 0x96, !PT ;  /* 0x0000001b0e0e7c12 */ /* 0x000fc6000f8e961b */
[----:B------:R-:W-:Y:S01]  /*5dc0*/  FFMA.FTZ R179, R12, UR17, -R209 ;  /* 0x000000110cb37c23 */ /* 0x000fe200080108d1 */
[----:B------:R-:W-:Y:S01]  /*5dd0*/  FSEL R171, R171, RZ, P0 ;  /* 0x000000ffabab7208 */ /* 0x000fe20000000000 */
[----:B------:R-:W-:Y:S01]  /*5de0*/  LDSM.16.MT88.4 R88, [R193+0x1c000] ;  /* 0x01c00000c158783b */ /* 0x000fe20000004200 */
[----:B------:R-:W-:Y:S01]  /*5df0*/  LOP3.LUT R24, R26, UR26, R11, 0x96, !PT ;  /* 0x0000001a1a187c12 */ /* 0x000fe2000f8e960b */
[----:B------:R-:W-:Y:S01]  /*5e00*/  IMAD.WIDE.U32 R14, R14, -0x326172a9, RZ ;  /* 0xcd9e8d570e0e7825 */ /* 0x000fe200078e00ff */
[----:B------:R-:W-:Y:S03]  /*5e10*/  MUFU.EX2 R189, R189 ;  /* 0x000000bd00bd7308 */ /* 0x000fe60000000800 */
[--C-:B------:R-:W-:Y:S01]  /*5e20*/  FFMA.FTZ R188, R22, UR17, -R171.reuse ;  /* 0x0000001116bc7c23 */ /* 0x100fe200080108ab */
[----:B------:R-:W-:Y:S01]  /*5e30*/  FFMA.FTZ R187, R18, UR17, -R171 ;  /* 0x0000001112bb7c23 */ /* 0x000fe200080108ab */
[----:B------:R-:W-:-:S04]  /*5e40*/  IMAD.WIDE.U32 R24, R24, -0x326172a9, RZ ;  /* 0xcd9e8d5718187825 */ /* 0x000fc800078e00ff */
[--C-:B------:R-:W-:Y:S01]  /*5e50*/  FFMA.FTZ R186, R21, UR17, -R171.reuse ;  /* 0x0000001115ba7c23 */ /* 0x100fe200080108ab */
[----:B------:R-:W-:Y:S01]  /*5e60*/  FFMA.FTZ R181, R19, UR17, -R171 ;  /* 0x0000001113b57c23 */ /* 0x000fe200080108ab */
[----:B------:R-:W-:Y:S01]  /*5e70*/  LOP3.LUT R8, R16, UR7, R15, 0x96, !PT ;  /* 0x0000000710087c12 */ /* 0x000fe2000f8e960f */
[----:B------:R-:W-:Y:S01]  /*5e80*/  IMAD.MOV.U32 R17, RZ, RZ, R24 ;  /* 0x000000ffff117224 */ /* 0x000fe200078e0018 */
[C---:B------:R-:W-:Y:S01]  /*5e90*/  PRMT R11, R24.reuse, 0x7773, RZ ;  /* 0x00007773180b7816 */ /* 0x040fe200000000ff */
[----:B------:R-:W-:Y:S01]  /*5ea0*/  MUFU.EX2 R188, R188 ;  /* 0x000000bc00bc7308 */ /* 0x000fe20000000800 */
[----:B------:R-:W-:Y:S01]  /*5eb0*/  PRMT R131, R24, 0x7772, RZ ;  /* 0x0000777218837816 */ /* 0x000fe200000000ff */
[----:B------:R-:W-:Y:S01]  /*5ec0*/  FFMA.FTZ R175, R6, UR17, -R171 ;  /* 0x0000001106af7c23 */ /* 0x000fe200080108ab */
[----:B------:R-:W-:Y:S01]  /*5ed0*/  LOP3.LUT R129, R14, UR4, R25, 0x96, !PT ;  /* 0x000000040e817c12 */ /* 0x000fe2000f8e9619 */
[----:B------:R-:W-:Y:S01]  /*5ee0*/  FFMA.FTZ R173, R5, UR17, -R171 ;  /* 0x0000001105ad7c23 */ /* 0x000fe200080108ab */
[----:B------:R-:W-:Y:S01]  /*5ef0*/  PRMT R130, R24, 0x7771, RZ ;  /* 0x0000777118827816 */ /* 0x000fe200000000ff */
[----:B------:R-:W-:Y:S01]  /*5f00*/  LDSM.16.MT88.4 R20, [R169+0x18800] ;  /* 0x01880000a914783b */ /* 0x000fe20000004200 */
[--C-:B------:R-:W-:Y:S01]  /*5f10*/  PRMT R131, R131, 0x5410, R11.reuse ;  /* 0x0000541083837816 */ /* 0x100fe2000000000b */
[----:B------:R-:W2:Y:S01]  /*5f20*/  MUFU.EX2 R187, R187 ;  /* 0x000000bb00bb7308 */ /* 0x000ea20000000800 */
[C---:B------:R-:W-:Y:S01]  /*5f30*/  PRMT R11, R129.reuse, 0x7632, R11 ;  /* 0x00007632810b7816 */ /* 0x040fe2000000000b */
[----:B------:R-:W3:Y:S01]  /*5f40*/  LDSM.16.MT88.4 R24, [R192+0x1e000] ;  /* 0x01e00000c018783b */ /* 0x000ee20000004200 */
[C---:B------:R-:W-:Y:S01]  /*5f50*/  LOP3.LUT R14, R129.reuse, 0xffff, RZ, 0xc0, !PT ;  /* 0x0000ffff810e7812 */ /* 0x040fe200078ec0ff */
[----:B------:R-:W-:Y:S01]  /*5f60*/  IMAD.WIDE.U32 R8, R8, -0x2daee0ad, RZ ;  /* 0xd2511f5308087825 */ /* 0x000fe200078e00ff */
[----:B------:R-:W-:-:S03]  /*5f70*/  LOP3.LUT R128, R129, 0xff, RZ, 0xc0, !PT ;  /* 0x000000ff81807812 */ /* 0x000fc600078ec0ff */
[----:B------:R-:W-:Y:S01]  /*5f80*/  FFMA.FTZ R180, R7, UR17, -R171 ;  /* 0x0000001107b47c23 */ /* 0x000fe200080108ab */
[----:B------:R-:W-:Y:S01]  /*5f90*/  SHF.R.U32.HI R129, RZ, 0x18, R129 ;  /* 0x00000018ff817819 */ /* 0x000fe20000011681 */
[----:B------:R-:W4:Y:S01]  /*5fa0*/  MUFU.EX2 R183, R183 ;  /* 0x000000b700b77308 */ /* 0x000f220000000800 */
[----:B------:R-:W-:Y:S01]  /*5fb0*/  LOP3.LUT R11, R11, 0xff, RZ, 0xc0, !PT ;  /* 0x000000ff0b0b7812 */ /* 0x000fe200078ec0ff */
[----:B------:R-:W-:Y:S01]  /*5fc0*/  IMAD.MOV.U32 R7, RZ, RZ, R8 ;  /* 0x000000ffff077224 */ /* 0x000fe200078e0008 */
[----:B------:R-:W-:Y:S01]  /*5fd0*/  LOP3.LUT R17, R17, 0xff, RZ, 0xc0, !PT ;  /* 0x000000ff11117812 */ /* 0x000fe200078ec0ff */
[----:B------:R-:W-:Y:S01]  /*5fe0*/  FFMA.FTZ R177, R4, UR17, -R171 ;  /* 0x0000001104b17c23 */ /* 0x000fe200080108ab */
[----:B------:R-:W-:Y:S01]  /*5ff0*/  PRMT R129, R11, 0x5410, R129 ;  /* 0x000054100b817816 */ /* 0x000fe20000000081 */
[----:B------:R-:W-:Y:S01]  /*6000*/  LDSM.16.MT88.4 R64, [R192+0x1a000] ;  /* 0x01a00000c040783b */ /* 0x000fe20000004200 */
[----:B------:R-:W-:Y:S01]  /*6010*/  SHF.R.U32.HI R14, RZ, 0x8, R14 ;  /* 0x00000008ff0e7819 */ /* 0x000fe2000001160e */
[----:B------:R-:W-:Y:S01]  /*6020*/  MUFU.EX2 R186, R186 ;  /* 0x000000ba00ba7308 */ /* 0x000fe20000000800 */
[----:B------:R-:W-:Y:S01]  /*6030*/  PRMT R130, R17, 0x5410, R130 ;  /* 0x0000541011827816 */ /* 0x000fe20000000082 */
[----:B------:R-:W-:Y:S01]  /*6040*/  LDSM.16.MT88.4 R96, [R192+0x1c000] ;  /* 0x01c00000c060783b */ /* 0x000fe20000004200 */
[--C-:B------:R-:W-:Y:S01]  /*6050*/  HSET2.LE.AND R129, R129, R168.reuse, PT ;  /* 0x000000a881817233 */ /* 0x100fe20003803000 */
[----:B------:R-:W-:Y:S01]  /*6060*/  FFMA.FTZ R195, R195, UR17, -R209 ;  /* 0x00000011c3c37c23 */ /* 0x000fe200080108d1 */
[----:B------:R-:W-:Y:S01]  /*6070*/  PRMT R128, R128, 0x5410, R14 ;  /* 0x0000541080807816 */ /* 0x000fe2000000000e */
[----:B------:R-:W-:Y:S01]  /*6080*/  LDSM.16.MT88.4 R156, [R194+0x18000] ;  /* 0x01800000c29c783b */ /* 0x000fe20000004200 */
[----:B------:R-:W-:Y:S01]  /*6090*/  LOP3.LUT R131, R131, 0xff00ff, RZ, 0xc0, !PT ;  /* 0x00ff00ff83837812 */ /* 0x000fe200078ec0ff */
[----:B------:R-:W5:Y:S01]  /*60a0*/  MUFU.EX2 R181, R181 ;  /* 0x000000b500b57308 */ /* 0x000f620000000800 */
[----:B--2---:R-:W-:Y:S01]  /*60b0*/  F2FP.F16.F32.PACK_AB R11, R187, R188 ;  /* 0x000000bcbb0b723e */ /* 0x004fe200000000ff */
[----:B------:R-:W-:Y:S01]  /*60c0*/  LDSM.16.MT88.4 R32, [R194+0x18800] ;  /* 0x01880000c220783b */ /* 0x000fe20000004200 */
[----:B------:R-:W-:Y:S01]  /*60d0*/  LOP3.LUT R10, R10, UR24, R9, 0x96, !PT ;  /* 0x000000180a0a7c12 */ /* 0x000fe2000f8e9609 */
[--C-:B------:R-:W-:Y:S01]  /*60e0*/  FFMA.FTZ R196, R196, UR17, -R209.reuse ;  /* 0x00000011c4c47c23 */ /* 0x100fe200080108d1 */
[----:B------:R-:W-:Y:S01]  /*60f0*/  LOP3.LUT R129, R11, R129, RZ, 0xc0, !PT ;  /* 0x000000810b817212 */ /* 0x000fe200078ec0ff */
[----:B------:R-:W-:Y:S01]  /*6100*/  LDSM.16.MT88.4 R120, [R193+0x1e000] ;  /* 0x01e00000c178783b */ /* 0x000fe20000004200 */
[--C-:B------:R-:W-:Y:S01]  /*6110*/  HSET2.LE.AND R130, R130, R168.reuse, PT ;  /* 0x000000a882827233 */ /* 0x100fe20003803000 */
[----:B------:R-:W-:Y:S01]  /*6120*/  MUFU.EX2 R178, R178 ;  /* 0x000000b200b27308 */ /* 0x000fe20000000800 */
[--C-:B------:R-:W-:Y:S01]  /*6130*/  HSET2.LE.AND R131, R131, R168.reuse, PT ;  /* 0x000000a883837233 */ /* 0x100fe20003803000 */
[----:B------:R-:W-:Y:S01]  /*6140*/  LDSM.16.MT88.4 R104, [R194+0x1e000] ;  /* 0x01e00000c268783b */ /* 0x000fe20000004200 */
[--C-:B------:R-:W-:Y:S01]  /*6150*/  HSET2.LE.AND R128, R128, R168.reuse, PT ;  /* 0x000000a880807233 */ /* 0x100fe20003803000 */
[--C-:B------:R-:W-:Y:S01]  /*6160*/  FFMA.FTZ R197, R197, UR17, -R209.reuse ;  /* 0x00000011c5c57c23 */ /* 0x100fe200080108d1 */
[C---:B------:R-:W-:Y:S01]  /*6170*/  PRMT R9, R8.reuse, 0x7773, RZ ;  /* 0x0000777308097816 */ /* 0x040fe200000000ff */
[----:B------:R-:W-:Y:S01]  /*6180*/  LDSM.16.MT88.4 R140, [R193+0x18000] ;  /* 0x01800000c18c783b */ /* 0x000fe20000004200 */
[----:B------:R-:W-:Y:S01]  /*6190*/  PRMT R11, R8, 0x7772, RZ ;  /* 0x00007772080b7816 */ /* 0x000fe200000000ff */
[----:B------:R-:W2:Y:S01]  /*61a0*/  MUFU.EX2 R174, R174 ;  /* 0x000000ae00ae7308 */ /* 0x000ea20000000800 */
[----:B----4-:R-:W-:Y:S01]  /*61b0*/  F2FP.F16.F32.PACK_AB R18, R183, R189 ;  /* 0x000000bdb712723e */ /* 0x010fe200000000ff */
[----:B------:R-:W-:Y:S01]  /*61c0*/  LDSM.16.MT88.4 R40, [R194+0x1a000] ;  /* 0x01a00000c228783b */ /* 0x000fe20000004200 */
[----:B-----5:R-:W-:Y:S01]  /*61d0*/  F2FP.F16.F32.PACK_AB R17, R181, R186 ;  /* 0x000000bab511723e */ /* 0x020fe200000000ff */
[----:B------:R-:W-:Y:S01]  /*61e0*/  FFMA.FTZ R198, R198, UR17, -R209 ;  /* 0x00000011c6c67c23 */ /* 0x000fe200080108d1 */
[----:B------:R-:W-:Y:S01]  /*61f0*/  F2FP.F16.F32.PACK_AB R14, R190, R191 ;  /* 0x000000bfbe0e723e */ /* 0x000fe200000000ff */
[----:B------:R-:W-:Y:S01]  /*6200*/  LDSM.16.MT88.4 R28, [R193+0x18800] ;  /* 0x01880000c11c783b */ /* 0x000fe20000004200 */
[----:B------:R-:W-:Y:S01]  /*6210*/  PRMT R6, R8, 0x7771, RZ ;  /* 0x0000777108067816 */ /* 0x000fe200000000ff */
[----:B------:R-:W-:Y:S01]  /*6220*/  MUFU.EX2 R175, R175 ;  /* 0x000000af00af7308 */ /* 0x000fe20000000800 */
[----:B------:R-:W-:Y:S01]  /*6230*/  LOP3.LUT R7, R7, 0xff, RZ, 0xc0, !PT ;  /* 0x000000ff07077812 */ /* 0x000fe200078ec0ff */
[--C-:B------:R-:W-:Y:S01]  /*6240*/  FFMA.FTZ R199, R199, UR17, -R171.reuse ;  /* 0x00000011c7c77c23 */ /* 0x100fe200080108ab */
[----:B------:R-:W-:Y:S01]  /*6250*/  LOP3.LUT R8, R10, 0xffff, RZ, 0xc0, !PT ;  /* 0x0000ffff0a087812 */ /* 0x000fe200078ec0ff */
[----:B------:R-:W-:Y:S01]  /*6260*/  FFMA.FTZ R201, R201, UR17, -R171 ;  /* 0x00000011c9c97c23 */ /* 0x000fe200080108ab */
[----:B------:R-:W-:Y:S01]  /*6270*/  PRMT R11, R11, 0x5410, R9 ;  /* 0x000054100b0b7816 */ /* 0x000fe20000000009 */
[--C-:B------:R-:W-:Y:S01]  /*6280*/  FFMA.FTZ R203, R203, UR17, -R171.reuse ;  /* 0x00000011cbcb7c23 */ /* 0x100fe200080108ab */
[----:B------:R-:W-:Y:S01]  /*6290*/  LOP3.LUT R130, R18, R130, RZ, 0xc0, !PT ;  /* 0x0000008212827212 */ /* 0x000fe200078ec0ff */
[----:B------:R-:W4:Y:S01]  /*62a0*/  MUFU.EX2 R173, R173 ;  /* 0x000000ad00ad7308 */ /* 0x000f220000000800 */
[----:B------:R-:W-:Y:S01]  /*62b0*/  LOP3.LUT R131, R17, R131, RZ, 0xc0, !PT ;  /* 0x0000008311837212 */ /* 0x000fe200078ec0ff */
[----:B------:R-:W-:Y:S01]  /*62c0*/  FFMA.FTZ R206, R206, UR17, -R171 ;  /* 0x00000011cece7c23 */ /* 0x000fe200080108ab */
[----:B------:R-:W-:Y:S01]  /*62d0*/  LOP3.LUT R128, R14, R128, RZ, 0xc0, !PT ;  /* 0x000000800e807212 */ /* 0x000fe200078ec0ff */
[----:B------:R-:W-:Y:S01]  /*62e0*/  LDSM.16.MT88.4 R16, [R169+0x1c800] ;  /* 0x01c80000a910783b */ /* 0x000fe20000004200 */
[----:B------:R-:W-:Y:S01]  /*62f0*/  PRMT R6, R7, 0x5410, R6 ;  /* 0x0000541007067816 */ /* 0x000fe20000000006 */
[----:B------:R-:W-:Y:S01]  /*6300*/  FFMA.FTZ R208, R208, UR17, -R209 ;  /* 0x00000011d0d07c23 */ /* 0x000fe200080108d1 */
[C---:B------:R-:W-:Y:S01]  /*6310*/  LOP3.LUT R5, R10.reuse, 0xff, RZ, 0xc0, !PT ;  /* 0x000000ff0a057812 */ /* 0x040fe200078ec0ff */
[----:B------:R-:W-:Y:S01]  /*6320*/  MUFU.EX2 R182, R182 ;  /* 0x000000b600b67308 */ /* 0x000fe20000000800 */
[----:B------:R-:W-:Y:S01]  /*6330*/  SHF.R.U32.HI R8, RZ, 0x8, R8 ;  /* 0x00000008ff087819 */ /* 0x000fe20000011608 */
[----:B------:R-:W5:Y:S01]  /*6340*/  LDSM.16.MT88.4 R12, [R169+0x1a800] ;  /* 0x01a80000a90c783b */ /* 0x000f620000004200 */
[----:B------:R-:W-:Y:S01]  /*6350*/  PRMT R7, R10, 0x7632, R7 ;  /* 0x000076320a077816 */ /* 0x000fe20000000007 */
[C---:B------:R-:W-:Y:S01]  /*6360*/  HMMA.16816.F32 R152, R128.reuse, R148, RZ ;  /* 0x000000948098723c */ /* 0x040fe200000018ff */
[----:B------:R-:W-:Y:S01]  /*6370*/  LOP3.LUT R11, R11, 0xff00ff, RZ, 0xc0, !PT ;  /* 0x00ff00ff0b0b7812 */ /* 0x000fe200078ec0ff */
[--C-:B------:R-:W-:Y:S01]  /*6380*/  FFMA.FTZ R247, R207, UR17, -R209.reuse ;  /* 0x00000011cff77c23 */ /* 0x100fe200080108d1 */
[----:B------:R-:W-:Y:S01]  /*6390*/  PRMT R8, R5, 0x5410, R8 ;  /* 0x0000541005087816 */ /* 0x000fe20000000008 */
[----:B------:R-:W1:Y:S01]  /*63a0*/  MUFU.EX2 R179, R179 ;  /* 0x000000b300b37308 */ /* 0x000e620000000800 */
[----:B------:R-:W-:Y:S01]  /*63b0*/  SHF.R.U32.HI R9, RZ, 0x18, R10 ;  /* 0x00000018ff097819 */ /* 0x000fe2000001160a */
[--C-:B------:R-:W-:Y:S01]  /*63c0*/  FFMA.FTZ R213, R213, UR17, -R209.reuse ;  /* 0x00000011d5d57c23 */ /* 0x100fe200080108d1 */
[----:B------:R-:W-:Y:S01]  /*63d0*/  LOP3.LUT R7, R7, 0xff, RZ, 0xc0, !PT ;  /* 0x000000ff07077812 */ /* 0x000fe200078ec0ff */
[C---:B------:R-:W-:Y:S01]  /*63e0*/  HMMA.16816.F32 R148, R128.reuse, R150, RZ ;  /* 0x000000968094723c */ /* 0x040fe200000018ff */
[----:B--2---:R-:W-:Y:S01]  /*63f0*/  F2FP.F16.F32.PACK_AB R5, R174, R178 ;  /* 0x000000b2ae05723e */ /* 0x004fe200000000ff */
[----:B------:R-:W-:Y:S01]  /*6400*/  FFMA.FTZ R210, R210, UR17, -R209 ;  /* 0x00000011d2d27c23 */ /* 0x000fe200080108d1 */
[--C-:B------:R-:W-:Y:S01]  /*6410*/  HSET2.LE.AND R10, R6, R168.reuse, PT ;  /* 0x000000a8060a7233 */ /* 0x100fe20003803000 */
[----:B------:R-:W-:Y:S01]  /*6420*/  MUFU.EX2 R180, R180 ;  /* 0x000000b400b47308 */ /* 0x000fe20000000800 */
[--C-:B------:R-:W-:Y:S01]  /*6430*/  HSET2.LE.AND R11, R11, R168.reuse, PT ;  /* 0x000000a80b0b7233 */ /* 0x100fe20003803000 */
[----:B------:R-:W-:Y:S01]  /*6440*/  FFMA.FTZ R204, R204, UR17, -R171 ;  /* 0x00000011cccc7c23 */ /* 0x000fe200080108ab */
[----:B----4-:R-:W-:Y:S01]  /*6450*/  F2FP.F16.F32.PACK_AB R4, R173, R175 ;  /* 0x000000afad04723e */ /* 0x010fe200000000ff */
[C---:B---3--:R-:W-:Y:S01]  /*6460*/  HMMA.16816.F32 R124, R128.reuse, R24, RZ ;  /* 0x00000018807c723c */ /* 0x048fe200000018ff */
[----:B------:R-:W-:Y:S01]  /*6470*/  PRMT R9, R7, 0x5410, R9 ;  /* 0x0000541007097816 */ /* 0x000fe20000000009 */
[--C-:B------:R-:W-:Y:S01]  /*6480*/  FFMA.FTZ R202, R202, UR17, -R171.reuse ;  /* 0x00000011caca7c23 */ /* 0x100fe200080108ab */
[----:B------:R-:W-:Y:S01]  /*6490*/  LOP3.LUT R10, R5, R10, RZ, 0xc0, !PT ;  /* 0x0000000a050a7212 */ /* 0x000fe200078ec0ff */
[----:B------:R-:W2:Y:S01]  /*64a0*/  MUFU.EX2 R177, R177 ;  /* 0x000000b100b17308 */ /* 0x000ea20000000800 */
[----:B------:R-:W-:Y:S01]  /*64b0*/  LOP3.LUT R11, R4, R11, RZ, 0xc0, !PT ;  /* 0x0000000b040b7212 */ /* 0x000fe200078ec0ff */
[--C-:B------:R-:W-:Y:S01]  /*64c0*/  FFMA.FTZ R200, R200, UR17, -R171.reuse ;  /* 0x00000011c8c87c23 */ /* 0x100fe200080108ab */
[----:B------:R-:W3:Y:S01]  /*64d0*/  LDSM.16.MT88.4 R4, [R169+0x1e800] ;  /* 0x01e80000a904783b */ /* 0x000ee20000004200 */
[--C-:B------:R-:W-:Y:S01]  /*64e0*/  HSET2.LE.AND R8, R8, R168.reuse, PT ;  /* 0x000000a808087233 */ /* 0x100fe20003803000 */
[C---:B------:R-:W-:Y:S01]  /*64f0*/  HMMA.16816.F32 R44, R128.reuse, R48, RZ ;  /* 0x00000030802c723c */ /* 0x040fe200000018ff */
[----:B------:R-:W-:Y:S01]  /*6500*/  HSET2.LE.AND R9, R9, R168, PT ;  /* 0x000000a809097233 */ /* 0x000fe20003803000 */
[----:B------:R-:W-:Y:S01]  /*6510*/  FFMA.FTZ R246, R170, UR17, -R171 ;  /* 0x00000011aaf67c23 */ /* 0x000fe200080108ab */
[----:B-1----:R-:W-:Y:S01]  /*6520*/  F2FP.F16.F32.PACK_AB R25, R179, R182 ;  /* 0x000000b6b319723e */ /* 0x002fe200000000ff */
[----:B------:R-:W-:Y:S01]  /*6530*/  MUFU.EX2 R195, R195 ;  /* 0x000000c300c37308 */ /* 0x000fe20000000800 */
[----:B------:R-:W-:Y:S01]  /*6540*/  FADD.FTZ R190, R191, R190 ;  /* 0x000000bebfbe7221 */ /* 0x000fe20000010000 */
[----:B------:R-:W-:Y:S01]  /*6550*/  FADD.FTZ R187, R188, R187 ;  /* 0x000000bbbcbb7221 */ /* 0x000fe20000010000 */
[----:B------:R-:W-:Y:S01]  /*6560*/  LOP3.LUT R8, R25, R8, RZ, 0xc0, !PT ;  /* 0x0000000819087212 */ /* 0x000fe200078ec0ff */
[C---:B------:R-:W-:Y:S01]  /*6570*/  HMMA.16816.F32 R48, R128.reuse, R50, RZ ;  /* 0x000000328030723c */ /* 0x040fe200000018ff */
[----:B------:R-:W-:Y:S01]  /*6580*/  FADD.FTZ R189, R189, R190 ;  /* 0x000000bebdbd7221 */ /* 0x000fe20000010000 */
[----:B------:R-:W-:Y:S01]  /*6590*/  FADD.FTZ R186, R186, R187 ;  /* 0x000000bbbaba7221 */ /* 0x000fe20000010000 */
[----:B--2---:R-:W-:Y:S01]  /*65a0*/  F2FP.F16.F32.PACK_AB R24, R177, R180 ;  /* 0x000000b4b118723e */ /* 0x004fe200000000ff */
[----:B------:R-:W-:Y:S01]  /*65b0*/  MUFU.EX2 R196, R196 ;  /* 0x000000c400c47308 */ /* 0x000fe20000000800 */
[----:B------:R-:W-:Y:S01]  /*65c0*/  FADD.FTZ R189, R183, R189 ;  /* 0x000000bdb7bd7221 */ /* 0x000fe20000010000 */
[----:B------:R-:W-:Y:S01]  /*65d0*/  FADD.FTZ R186, R181, R186 ;  /* 0x000000bab5ba7221 */ /* 0x000fe20000010000 */
[----:B------:R-:W-:Y:S01]  /*65e0*/  LOP3.LUT R9, R24, R9, RZ, 0xc0, !PT ;  /* 0x0000000918097212 */ /* 0x000fe200078ec0ff */
[----:B------:R-:W-:Y:S01]  /*65f0*/  HMMA.16816.F32 R108, R128, R112, RZ ;  /* 0x00000070806c723c */ /* 0x000fe200000018ff */
[----:B------:R-:W-:Y:S01]  /*6600*/  FADD.FTZ R182, R182, R189 ;  /* 0x000000bdb6b67221 */ /* 0x000fe20000010000 */
[----:B------:R-:W-:-:S02]  /*6610*/  FADD.FTZ R180, R180, R186 ;  /* 0x000000bab4b47221 */ /* 0x000fc40000010000 */
[----:B------:R-:W-:Y:S01]  /*6620*/  MUFU.EX2 R197, R197 ;  /* 0x000000c500c57308 */ /* 0x000fe20000000800 */
[----:B------:R-:W-:Y:S01]  /*6630*/  FADD.FTZ R182, R179, R182 ;  /* 0x000000b6b3b67221 */ /* 0x000fe20000010000 */
[----:B------:R-:W-:Y:S02]  /*6640*/  FADD.FTZ R180, R177, R180 ;  /* 0x000000b4b1b47221 */ /* 0x000fe40000010000 */
[----:B------:R-:W-:Y:S01]  /*6650*/  HMMA.16816.F32 R152, R8, R20, R152 ;  /* 0x000000140898723c */ /* 0x000fe20000001898 */
[----:B------:R-:W-:Y:S01]  /*6660*/  FADD.FTZ R178, R178, R182 ;  /* 0x000000b6b2b27221 */ /* 0x000fe20000010000 */
[----:B------:R-:W-:Y:S02]  /*6670*/  FADD.FTZ R175, R175, R180 ;  /* 0x000000b4afaf7221 */ /* 0x000fe40000010000 */
[----:B------:R-:W1:Y:S01]  /*6680*/  MUFU.EX2 R198, R198 ;  /* 0x000000c600c67308 */ /* 0x000e620000000800 */
[----:B------:R-:W-:Y:S01]  /*6690*/  FADD.FTZ R178, R174, R178 ;  /* 0x000000b2aeb27221 */ /* 0x000fe20000010000 */
[----:B------:R-:W-:-:S02]  /*66a0*/  FADD.FTZ R175, R173, R175 ;  /* 0x000000afadaf7221 */ /* 0x000fc40000010000 */
[----:B------:R-:W-:Y:S01]  /*66b0*/  HMMA.16816.F32 R148, R8, R22, R148 ;  /* 0x000000160894723c */ /* 0x000fe20000001894 */
[----:B------:R-:W2:Y:S03]  /*66c0*/  LDSM.16.MT88.4 R20, [R192+0x18800] ;  /* 0x01880000c014783b */ /* 0x000ea60000004200 */
[----:B------:R-:W-:Y:S04]  /*66d0*/  MUFU.EX2 R199, R199 ;  /* 0x000000c700c77308 */ /* 0x000fe80000000800 */
[----:B------:R-:W-:Y:S04]  /*66e0*/  HMMA.16816.F32 R112, R128, R114, RZ ;  /* 0x000000728070723c */ /* 0x000fe800000018ff */
[----:B------:R-:W4:Y:S04]  /*66f0*/  MUFU.EX2 R201, R201 ;  /* 0x000000c900c97308 */ /* 0x000f280000000800 */
[C---:B-----5:R-:W-:Y:S04]  /*6700*/  HMMA.16816.F32 R44, R8.reuse, R12, R44 ;  /* 0x0000000c082c723c */ /* 0x060fe8000000182c */
[----:B------:R-:W-:Y:S04]  /*6710*/  MUFU.EX2 R203, R203 ;  /* 0x000000cb00cb7308 */ /* 0x000fe80000000800 */
[----:B------:R-:W-:Y:S01]  /*6720*/  HMMA.16816.F32 R48, R8, R14, R48 ;  /* 0x0000000e0830723c */ /* 0x000fe20000001830 */
[----:B------:R-:W5:Y:S03]  /*6730*/  LDSM.16.MT88.4 R12, [R193+0x1a800] ;  /* 0x01a80000c10c783b */ /* 0x000f660000004200 */
[----:B------:R-:W4:Y:S04]  /*6740*/  MUFU.EX2 R206, R206 ;  /* 0x000000ce00ce7308 */ /* 0x000f280000000800 */
[C---:B------:R-:W-:Y:S04]  /*6750*/  HMMA.16816.F32 R136, R128.reuse, R132, RZ ;  /* 0x000000848088723c */ /* 0x040fe800000018ff */
[----:B------:R-:W-:Y:S04]  /*6760*/  MUFU.EX2 R208, R208 ;  /* 0x000000d000d07308 */ /* 0x000fe80000000800 */
[C---:B------:R-:W-:Y:S04]  /*6770*/  HMMA.16816.F32 R132, R128.reuse, R134, RZ ;  /* 0x000000868084723c */ /* 0x040fe800000018ff */
[----:B------:R-:W-:Y:S04]  /*6780*/  MUFU.EX2 R247, R247 ;  /* 0x000000f700f77308 */ /* 0x000fe80000000800 */
[C---:B------:R-:W-:Y:S04]  /*6790*/  HMMA.16816.F32 R76, R128.reuse, R80, RZ ;  /* 0x00000050804c723c */ /* 0x040fe800000018ff */
[----:B------:R-:W-:Y:S04]  /*67a0*/  MUFU.EX2 R213, R213 ;  /* 0x000000d500d57308 */ /* 0x000fe80000000800 */
[----:B------:R-:W-:Y:S04]  /*67b0*/  HMMA.16816.F32 R80, R128, R82, RZ ;  /* 0x000000528050723c */ /* 0x000fe800000018ff */
[----:B------:R-:W-:Y:S04]  /*67c0*/  MUFU.EX2 R210, R210 ;  /* 0x000000d200d27308 */ /* 0x000fe80000000800 */
[C---:B---3--:R-:W-:Y:S04]  /*67d0*/  HMMA.16816.F32 R108, R8.reuse, R4, R108 ;  /* 0x00000004086c723c */ /* 0x048fe8000000186c */
[----:B------:R-:W-:Y:S04]  /*67e0*/  MUFU.EX2 R204, R204 ;  /* 0x000000cc00cc7308 */ /* 0x000fe80000000800 */
[----:B------:R-:W-:Y:S01]  /*67f0*/  HMMA.16816.F32 R112, R8, R6, R112 ;  /* 0x000000060870723c */ /* 0x000fe20000001870 */
[----:B------:R-:W3:Y:S03]  /*6800*/  LDSM.16.MT88.4 R4, [R194+0x1c800] ;  /* 0x01c80000c204783b */ /* 0x000ee60000004200 */
[----:B------:R-:W-:Y:S04]  /*6810*/  MUFU.EX2 R202, R202 ;  /* 0x000000ca00ca7308 */ /* 0x000fe80000000800 */
[C---:B------:R-:W-:Y:S04]  /*6820*/  HMMA.16816.F32 R52, R128.reuse, R56, RZ ;  /* 0x000000388034723c */ /* 0x040fe800000018ff */
[----:B------:R-:W-:Y:S04]  /*6830*/  MUFU.EX2 R200, R200 ;  /* 0x000000c800c87308 */ /* 0x000fe80000000800 */
[----:B------:R-:W-:Y:S04]  /*6840*/  HMMA.16816.F32 R56, R128, R58, RZ ;  /* 0x0000003a8038723c */ /* 0x000fe800000018ff */
[----:B------:R-:W4:Y:S04]  /*6850*/  MUFU.EX2 R246, R246 ;  /* 0x000000f600f67308 */ /* 0x000f280000000800 */
[C---:B--2---:R-:W-:Y:S08]  /*6860*/  HMMA.16816.F32 R136, R8.reuse, R20, R136 ;  /* 0x000000140888723c */ /* 0x044ff00000001888 */
[C---:B------:R-:W-:Y:S01]  /*6870*/  HMMA.16816.F32 R132, R8.reuse, R22, R132 ;  /* 0x000000160884723c */ /* 0x040fe20000001884 */
[----:B------:R-:W2:Y:S07]  /*6880*/  LDSM.16.MT88.4 R20, [R193+0x1c800] ;  /* 0x01c80000c114783b */ /* 0x000eae0000004200 */
[C---:B------:R-:W-:Y:S08]  /*6890*/  HMMA.16816.F32 R76, R8.reuse, R16, R76 ;  /* 0x00000010084c723c */ /* 0x040ff0000000184c */
[----:B------:R-:W-:Y:S01]  /*68a0*/  HMMA.16816.F32 R80, R8, R18, R80 ;  /* 0x000000120850723c */ /* 0x000fe20000001850 */
[----:B------:R-:W1:Y:S07]  /*68b0*/  LDSM.16.MT88.4 R16, [R192+0x1a800] ;  /* 0x01a80000c010783b */ /* 0x000e6e0000004200 */
[----:B------:R-:W-:Y:S08]  /*68c0*/  HMMA.16816.F32 R68, R128, R72, RZ ;  /* 0x000000488044723c */ /* 0x000ff000000018ff */
[C---:B-----5:R-:W-:Y:S08]  /*68d0*/  HMMA.16816.F32 R52, R8.reuse, R12, R52 ;  /* 0x0000000c0834723c */ /* 0x060ff00000001834 */
[----:B------:R-:W-:Y:S01]  /*68e0*/  HMMA.16816.F32 R56, R8, R14, R56 ;  /* 0x0000000e0838723c */ /* 0x000fe20000001838 */
[----:B------:R-:W5:Y:S07]  /*68f0*/  LDSM.16.MT88.4 R12, [R192+0x1c800] ;  /* 0x01c80000c00c783b */ /* 0x000f6e0000004200 */
[C---:B------:R-:W-:Y:S08]  /*6900*/  HMMA.16816.F32 R84, R128.reuse, R88, RZ ;  /* 0x000000588054723c */ /* 0x040ff000000018ff */
[C---:B------:R-:W-:Y:S08]  /*6910*/  HMMA.16816.F32 R60, R128.reuse, R64, RZ ;  /* 0x00000040803c723c */ /* 0x040ff000000018ff */
[C---:B------:R-:W-:Y:S08]  /*6920*/  HMMA.16816.F32 R72, R128.reuse, R74, RZ ;  /* 0x0000004a8048723c */ /* 0x040ff000000018ff */
[----:B------:R-:W-:Y:S08]  /*6930*/  HMMA.16816.F32 R64, R128, R66, RZ ;  /* 0x000000428040723c */ /* 0x000ff000000018ff */
[----:B---3--:R-:W-:Y:S01]  /*6940*/  HMMA.16816.F32 R68, R8, R4, R68 ;  /* 0x000000040844723c */ /* 0x008fe20000001844 */
[----:B------:R-:W-:-:S05]  /*6950*/  IMAD.U32 R4, RZ, RZ, UR23 ;  /* 0x00000017ff047e24 */ /* 0x000fca000f8e00ff */
[----:B------:R-:W-:Y:S02]  /*6960*/  LOP3.LUT R4, R4, UR33, R245, 0x96, !PT ;  /* 0x0000002104047c12 */ /* 0x000fe4000f8e96f5 */
[----:B------:R-:W-:Y:S03]  /*6970*/  HMMA.16816.F32 R92, R128, R96, RZ ;  /* 0x00000060805c723c */ /* 0x000fe600000018ff */
[----:B------:R-:W-:-:S05]  /*6980*/  IMAD.WIDE.U32 R4, R4, -0x326172a9, RZ ;  /* 0xcd9e8d5704047825 */ /* 0x000fca00078e00ff */
[C---:B------:R-:W-:Y:S08]  /*6990*/  HMMA.16816.F32 R96, R128.reuse, R98, RZ ;  /* 0x000000628060723c */ /* 0x040ff000000018ff */
[----:B------:R-:W-:Y:S08]  /*69a0*/  HMMA.16816.F32 R160, R128, R156, RZ ;  /* 0x0000009c80a0723c */ /* 0x000ff000000018ff */
[----:B--2---:R-:W-:Y:S01]  /*69b0*/  HMMA.16816.F32 R84, R8, R20, R84 ;  /* 0x000000140854723c */ /* 0x004fe20000001854 */
[----:B------:R-:W-:-:S02]  /*69c0*/  LOP3.LUT R21, R248, UR15, R5, 0x96, !PT ;  /* 0x0000000ff8157c12 */ /* 0x000fc4000f8e9605 */
[----:B------:R-:W-:-:S05]  /*69d0*/  LOP3.LUT R20, R4, UR14, R237, 0x96, !PT ;  /* 0x0000000e04147c12 */ /* 0x000fca000f8e96ed */
[C---:B------:R-:W-:Y:S01]  /*69e0*/  HMMA.16816.F32 R72, R8.reuse, R6, R72 ;  /* 0x000000060848723c */ /* 0x040fe20000001848 */
[----:B------:R-:W2:Y:S07]  /*69f0*/  LDSM.16.MT88.4 R4, [R193+0x1e800] ;  /* 0x01e80000c104783b */ /* 0x000eae0000004200 */
[C---:B-1----:R-:W-:Y:S08]  /*6a00*/  HMMA.16816.F32 R60, R8.reuse, R16, R60 ;  /* 0x00000010083c723c */ /* 0x042ff0000000183c */
[----:B------:R-:W-:Y:S01]  /*6a10*/  HMMA.16816.F32 R64, R8, R18, R64 ;  /* 0x000000120840723c */ /* 0x000fe20000001840 */
[----:B------:R-:W1:Y:S07]  /*6a20*/  LDSM.16.MT88.4 R16, [R194+0x1e800] ;  /* 0x01e80000c210783b */ /* 0x000e6e0000004200 */
[----:B------:R-:W-:Y:S08]  /*6a30*/  HMMA.16816.F32 R88, R128, R90, RZ ;  /* 0x0000005a8058723c */ /* 0x000ff000000018ff */
[C---:B-----5:R-:W-:Y:S08]  /*6a40*/  HMMA.16816.F32 R92, R8.reuse, R12, R92 ;  /* 0x0000000c085c723c */ /* 0x060ff0000000185c */
[C---:B------:R-:W-:Y:S01]  /*6a50*/  HMMA.16816.F32 R96, R8.reuse, R14, R96 ;  /* 0x0000000e0860723c */ /* 0x040fe20000001860 */
[----:B------:R-:W3:Y:S07]  /*6a60*/  LDSM.16.MT88.4 R12, [R192+0x1e800] ;  /* 0x01e80000c00c783b */ /* 0x000eee0000004200 */
[----:B------:R-:W-:Y:S01]  /*6a70*/  HMMA.16816.F32 R160, R8, R32, R160 ;  /* 0x0000002008a0723c */ /* 0x000fe200000018a0 */
[----:B------:R-:W-:-:S04]  /*6a80*/  IMAD.WIDE.U32 R32, R21, -0x2daee0ad, RZ ;  /* 0xd2511f5315207825 */ /* 0x000fc800078e00ff */
[----:B------:R-:W-:-:S03]  /*6a90*/  IMAD.WIDE.U32 R20, R20, -0x2daee0ad, RZ ;  /* 0xd2511f5314147825 */ /* 0x000fc600078e00ff */
[----:B------:R-:W-:Y:S02]  /*6aa0*/  HMMA.16816.F32 R116, R128, R120, RZ ;  /* 0x000000788074723c */ /* 0x000fe400000018ff */
[----:B------:R-:W-:-:S06]  /*6ab0*/  LOP3.LUT R32, R32, UR30, R21, 0x96, !PT ;  /* 0x0000001e20207c12 */ /* 0x000fcc000f8e9615 */
[C---:B------:R-:W-:Y:S08]  /*6ac0*/  HMMA.16816.F32 R120, R128.reuse, R122, RZ ;  /* 0x0000007a8078723c */ /* 0x040ff000000018ff */
[C---:B------:R-:W-:Y:S08]  /*6ad0*/  HMMA.16816.F32 R156, R128.reuse, R158, RZ ;  /* 0x0000009e809c723c */ /* 0x040ff000000018ff */
        /* <DEDUP_REMOVED lines=14> */
[----:B------:R-:W-:Y:S01]  /*6bc0*/  HMMA.16816.F32 R128, R128, R26, RZ ;  /* 0x0000001a8080723c */ /* 0x000fe200000018ff */
[----:B------:R-:W5:Y:S07]  /*6bd0*/  LDSM.16.MT88.4 R24, [R194+0x1a800] ;  /* 0x01a80000c218783b */ /* 0x000f6e0000004200 */
[C---:B--2---:R-:W-:Y:S08]  /*6be0*/  HMMA.16816.F32 R116, R8.reuse, R4, R116 ;  /* 0x000000040874723c */ /* 0x044ff00000001874 */
[C---:B------:R-:W-:Y:S01]  /*6bf0*/  HMMA.16816.F32 R120, R8.reuse, R6, R120 ;  /* 0x000000060878723c */ /* 0x040fe20000001878 */
[----:B------:R-:W2:Y:S07]  /*6c00*/  LDSM.16.MT88.4 R4, [R169+0x19000] ;  /* 0x01900000a904783b */ /* 0x000eae0000004200 */
[----:B------:R-:W-:Y:S01]  /*6c10*/  HMMA.16816.F32 R156, R8, R34, R156 ;  /* 0x00000022089c723c */ /* 0x000fe2000000189c */
[----:B------:R-:W-:-:S05]  /*6c20*/  LOP3.LUT R34, R20, UR27, R23, 0x96, !PT ;  /* 0x0000001b14227c12 */ /* 0x000fca000f8e9617 */
[----:B------:R-:W-:Y:S02]  /*6c30*/  IMAD.WIDE.U32 R34, R34, -0x326172a9, RZ ;  /* 0xcd9e8d5722227825 */ /* 0x000fe400078e00ff */
[----:B-1----:R-:W-:Y:S01]  /*6c40*/  HMMA.16816.F32 R100, R8, R16, R100 ;  /* 0x000000100864723c */ /* 0x002fe20000001864 */
[----:B------:R-:W-:-:S05]  /*6c50*/  LOP3.LUT R16, R22, UR26, R217, 0x96, !PT ;  /* 0x0000001a16107c12 */ /* 0x000fca000f8e96d9 */
[----:B------:R-:W-:Y:S02]  /*6c60*/  IMAD.WIDE.U32 R22, R16, -0x326172a9, RZ ;  /* 0xcd9e8d5710167825 */ /* 0x000fe400078e00ff */
[C---:B------:R-:W-:Y:S02]  /*6c70*/  HMMA.16816.F32 R104, R8.reuse, R18, R104 ;  /* 0x000000120868723c */ /* 0x040fe40000001868 */
[----:B------:R-:W-:Y:S01]  /*6c80*/  IMAD.MOV.U32 R20, RZ, RZ, R22 ;  /* 0x000000ffff147224 */ /* 0x000fe200078e0016 */
[----:B------:R-:W-:Y:S02]  /*6c90*/  LOP3.LUT R16, R34, UR4, R23, 0x96, !PT ;  /* 0x0000000422107c12 */ /* 0x000fe4000f8e9617 */
[C---:B------:R-:W-:Y:S02]  /*6ca0*/  PRMT R19, R22.reuse, 0x7773, RZ ;  /* 0x0000777316137816 */ /* 0x040fe400000000ff */
[----:B------:R-:W-:Y:S01]  /*6cb0*/  PRMT R17, R22, 0x7772, RZ ;  /* 0x0000777216117816 */ /* 0x000fe200000000ff */
[----:B---3--:R-:W-:Y:S01]  /*6cc0*/  HMMA.16816.F32 R124, R8, R12, R124 ;  /* 0x0000000c087c723c */ /* 0x008fe2000000187c */
[----:B------:R-:W-:-:S02]  /*6cd0*/  LOP3.LUT R23, R16, 0xffff, RZ, 0xc0, !PT ;  /* 0x0000ffff10177812 */ /* 0x000fc400078ec0ff */
[----:B------:R-:W-:Y:S02]  /*6ce0*/  PRMT R13, R16, 0x7632, R13 ;  /* 0x00007632100d7816 */ /* 0x000fe4000000000d */
[----:B------:R-:W-:Y:S02]  /*6cf0*/  PRMT R18, R22, 0x7771, RZ ;  /* 0x0000777116127816 */ /* 0x000fe400000000ff */
[----:B------:R-:W-:Y:S01]  /*6d00*/  LOP3.LUT R22, R20, 0xff, RZ, 0xc0, !PT ;  /* 0x000000ff14167812 */ /* 0x000fe200078ec0ff */
[----:B------:R-:W-:Y:S01]  /*6d10*/  HMMA.16816.F32 R140, R8, R30, R140 ;  /* 0x0000001e088c723c */ /* 0x000fe2000000188c */
[----:B------:R-:W-:Y:S02]  /*6d20*/  LOP3.LUT R21, R16, 0xff, RZ, 0xc0, !PT ;  /* 0x000000ff10157812 */ /* 0x000fe400078ec0ff */
[----:B------:R-:W-:Y:S02]  /*6d30*/  SHF.R.U32.HI R12, RZ, 0x18, R16 ;  /* 0x00000018ff0c7819 */ /* 0x000fe40000011610 */
[----:B------:R-:W-:-:S02]  /*6d40*/  SHF.R.U32.HI R20, RZ, 0x8, R23 ;  /* 0x00000008ff147819 */ /* 0x000fc40000011617 */
[----:B------:R-:W-:Y:S01]  /*6d50*/  PRMT R19, R17, 0x5410, R19 ;  /* 0x0000541011137816 */ /* 0x000fe20000000013 */
[C---:B------:R-:W-:Y:S01]  /*6d60*/  HMMA.16816.F32 R144, R8.reuse, R28, R144 ;  /* 0x0000001c0890723c */ /* 0x040fe20000001890 */
[----:B------:R-:W-:Y:S02]  /*6d70*/  LOP3.LUT R16, R13, 0xff, RZ, 0xc0, !PT ;  /* 0x000000ff0d107812 */ /* 0x000fe400078ec0ff */
[----:B------:R-:W-:Y:S02]  /*6d80*/  PRMT R18, R22, 0x5410, R18 ;  /* 0x0000541016127816 */ /* 0x000fe40000000012 */
[----:B------:R-:W-:Y:S02]  /*6d90*/  PRMT R17, R21, 0x5410, R20 ;  /* 0x0000541015117816 */ /* 0x000fe40000000014 */
[----:B------:R-:W-:Y:S01]  /*6da0*/  LOP3.LUT R19, R19, 0xff00ff, RZ, 0xc0, !PT ;  /* 0x00ff00ff13137812 */ /* 0x000fe200078ec0ff */
[----:B-----5:R-:W-:Y:S01]  /*6db0*/  HMMA.16816.F32 R36, R8, R24, R36 ;  /* 0x000000180824723c */ /* 0x020fe20000001824 */
[----:B------:R-:W-:Y:S01]  /*6dc0*/  PRMT R12, R16, 0x5410, R12 ;  /* 0x00005410100c7816 */ /* 0x000fe2000000000c */
[----:B------:R-:W1:Y:S01]  /*6dd0*/  LDSM.16.MT88.4 R20, [R169+0x1d000] ;  /* 0x01d00000a914783b */ /* 0x000e620000004200 */
[----:B------:R-:W-:-:S02]  /*6de0*/  HSET2.LE.AND R18, R18, R168, PT ;  /* 0x000000a812127233 */ /* 0x000fc40003803000 */
[--C-:B------:R-:W-:Y:S02]  /*6df0*/  HSET2.LE.AND R31, R19, R168.reuse, PT ;  /* 0x000000a8131f7233 */ /* 0x100fe40003803000 */
[--C-:B------:R-:W-:Y:S01]  /*6e00*/  HSET2.LE.AND R17, R17, R168.reuse, PT ;  /* 0x000000a811117233 */ /* 0x100fe20003803000 */
[C---:B------:R-:W-:Y:S01]  /*6e10*/  HMMA.16816.F32 R40, R8.reuse, R26, R40 ;  /* 0x0000001a0828723c */ /* 0x040fe20000001828 */
[----:B------:R-:W-:Y:S01]  /*6e20*/  HSET2.LE.AND R12, R12, R168, PT ;  /* 0x000000a80c0c7233 */ /* 0x000fe20003803000 */
[----:B------:R-:W3:Y:S01]  /*6e30*/  LDSM.16.MT88.4 R24, [R169+0x1b000] ;  /* 0x01b00000a918783b */ /* 0x000ee20000004200 */
[----:B------:R-:W-:Y:S02]  /*6e40*/  F2FP.F16.F32.PACK_AB R30, R198, R197 ;  /* 0x000000c5c61e723e */ /* 0x000fe400000000ff */
[----:B----4-:R-:W-:Y:S02]  /*6e50*/  F2FP.F16.F32.PACK_AB R13, R201, R199 ;  /* 0x000000c7c90d723e */ /* 0x010fe400000000ff */
[----:B------:R-:W-:Y:S01]  /*6e60*/  F2FP.F16.F32.PACK_AB R28, R196, R195 ;  /* 0x000000c3c41c723e */ /* 0x000fe200000000ff */
[----:B------:R-:W-:Y:S01]  /*6e70*/  HMMA.16816.F32 R128, R8, R14, R128 ;  /* 0x0000000e0880723c */ /* 0x000fe20000001880 */
[----:B------:R-:W-:Y:S01]  /*6e80*/  F2FP.F16.F32.PACK_AB R29, R206, R203 ;  /* 0x000000cbce1d723e */ /* 0x000fe200000000ff */
[----:B------:R-:W4:Y:S01]  /*6e90*/  LDSM.16.MT88.4 R8, [R169+0x1f000] ;  /* 0x01f00000a908783b */ /* 0x000f220000004200 */
[----:B------:R-:W-:Y:S01]  /*6ea0*/  LOP3.LUT R30, R30, R18, RZ, 0xc0, !PT ;  /* 0x000000121e1e7212 */ /* 0x000fe200078ec0ff */
        /* <DEDUP_REMOVED lines=8> */
[----:B------:R-:W-:-:S02]  /*6f30*/  FADD.FTZ R197, R197, R195 ;  /* 0x000000c3c5c57221 */ /* 0x000fc40000010000 */
[----:B------:R-:W5:Y:S01]  /*6f40*/  LDSM.16.MT88.4 R12, [R193+0x19000] ;  /* 0x01900000c10c783b */ /* 0x000f620000004200 */
[----:B------:R-:W-:Y:S01]  /*6f50*/  FADD.FTZ R199, R199, R203 ;  /* 0x000000cbc7c77221 */ /* 0x000fe20000010000 */
[----:B--2---:R-:W-:Y:S01]  /*6f60*/  HMMA.16816.F32 R152, R28, R4, R152 ;  /* 0x000000041c98723c */ /* 0x004fe20000001898 */
[----:B------:R-:W-:Y:S02]  /*6f70*/  FADD.FTZ R197, R198, R197 ;  /* 0x000000c5c6c57221 */ /* 0x000fe40000010000 */
[----:B------:R-:W-:-:S05]  /*6f80*/  FADD.FTZ R199, R201, R199 ;  /* 0x000000c7c9c77221 */ /* 0x000fca0000010000 */
[C---:B------:R-:W-:Y:S01]  /*6f90*/  HMMA.16816.F32 R148, R28.reuse, R6, R148 ;  /* 0x000000061c94723c */ /* 0x040fe20000001894 */
[----:B------:R-:W2:Y:S07]  /*6fa0*/  LDSM.16.MT88.4 R4, [R192+0x19000] ;  /* 0x01900000c004783b */ /* 0x000eae0000004200 */
[C---:B-1----:R-:W-:Y:S08]  /*6fb0*/  HMMA.16816.F32 R76, R28.reuse, R20, R76 ;  /* 0x000000141c4c723c */ /* 0x042ff0000000184c */
[C---:B---3--:R-:W-:Y:S08]  /*6fc0*/  HMMA.16816.F32 R44, R28.reuse, R24, R44 ;  /* 0x000000181c2c723c */ /* 0x048ff0000000182c */
[C---:B----4-:R-:W-:Y:S08]  /*6fd0*/  HMMA.16816.F32 R108, R28.reuse, R8, R108 ;  /* 0x000000081c6c723c */ /* 0x050ff0000000186c */
[C---:B------:R-:W-:Y:S01]  /*6fe0*/  HMMA.16816.F32 R112, R28.reuse, R10, R112 ;  /* 0x0000000a1c70723c */ /* 0x040fe20000001870 */
[----:B------:R-:W1:Y:S07]  /*6ff0*/  LDSM.16.MT88.4 R8, [R193+0x1b000] ;  /* 0x01b00000c108783b */ /* 0x000e6e0000004200 */
[C---:B-----5:R-:W-:Y:S08]  /*7000*/  HMMA.16816.F32 R144, R28.reuse, R12, R144 ;  /* 0x0000000c1c90723c */ /* 0x060ff00000001890 */
[C---:B--2---:R-:W-:Y:S08]  /*7010*/  HMMA.16816.F32 R136, R28.reuse, R4, R136 ;  /* 0x000000041c88723c */ /* 0x044ff00000001888 */
[C---:B------:R-:W-:Y:S01]  /*7020*/  HMMA.16816.F32 R132, R28.reuse, R6, R132 ;  /* 0x000000061c84723c */ /* 0x040fe20000001884 */
[----:B------:R-:W2:Y:S07]  /*7030*/  LDSM.16.MT88.4 R4, [R193+0x1d000] ;  /* 0x01d00000c104783b */ /* 0x000eae0000004200 */
        /* <DEDUP_REMOVED lines=11> */
[----:B---3--:R-:W-:Y:S01]  /*70f0*/  HMMA.16816.F32 R92, R28, R12, R92 ;  /* 0x0000000c1c5c723c */ /* 0x008fe2000000185c */
[----:B------:R-:W-:-:S02]  /*7100*/  LOP3.LUT R12, R32, UR7, R35, 0x96, !PT ;  /* 0x00000007200c7c12 */ /* 0x000fc4000f8e9623 */
[----:B------:R-:W3:Y:S03]  /*7110*/  LDSM.16.MT88.4 R32, [R192+0x1f000] ;  /* 0x01f00000c020783b */ /* 0x000ee60000004200 */
[----:B------:R-:W-:Y:S02]  /*7120*/  IMAD.WIDE.U32 R12, R12, -0x2daee0ad, RZ ;  /* 0xd2511f530c0c7825 */ /* 0x000fe400078e00ff */
[----:B------:R-:W-:Y:S01]  /*7130*/  HMMA.16816.F32 R48, R28, R26, R48 ;  /* 0x0000001a1c30723c */ /* 0x000fe20000001830 */
[----:B------:R-:W5:Y:S02]  /*7140*/  LDSM.16.MT88.4 R24, [R194+0x1b000] ;  /* 0x01b00000c218783b */ /* 0x000f640000004200 */
[----:B------:R-:W-:-:S05]  /*7150*/  LOP3.LUT R216, R216, UR24, R13, 0x96, !PT ;  /* 0x00000018d8d87c12 */ /* 0x000fca000f8e960d */
        /* <DEDUP_REMOVED lines=10> */
[----:B------:R-:W-:-:S07]  /*7200*/  LOP3.LUT R18, R216, 0xff, RZ, 0xc0, !PT ;  /* 0x000000ffd8127812 */ /* 0x000fce00078ec0ff */
[C---:B--2---:R-:W-:Y:S01]  /*7210*/  HMMA.16816.F32 R116, R28.reuse, R4, R116 ;  /* 0x000000041c74723c */ /* 0x044fe20000001874 */
[C---:B------:R-:W-:Y:S02]  /*7220*/  LOP3.LUT R5, R216.reuse, 0xffff, RZ, 0xc0, !PT ;  /* 0x0000ffffd8057812 */ /* 0x040fe400078ec0ff */
[----:B------:R-:W-:Y:S02]  /*7230*/  PRMT R4, R216, 0x7632, R4 ;  /* 0x00007632d8047816 */ /* 0x000fe40000000004 */
[----:B------:R-:W-:Y:S02]  /*7240*/  SHF.R.U32.HI R5, RZ, 0x8, R5 ;  /* 0x00000008ff057819 */ /* 0x000fe40000011605 */
[----:B------:R-:W-:Y:S01]  /*7250*/  SHF.R.U32.HI R216, RZ, 0x18, R216 ;  /* 0x00000018ffd87819 */ /* 0x000fe200000116d8 */
[----:B------:R-:W-:Y:S01]  /*7260*/  HMMA.16816.F32 R120, R28, R6, R120 ;  /* 0x000000061c78723c */ /* 0x000fe20000001878 */
[----:B------:R-:W-:Y:S02]  /*7270*/  LOP3.LUT R7, R17, 0xff00ff, RZ, 0xc0, !PT ;  /* 0x00ff00ff11077812 */ /* 0x000fe400078ec0ff */
[----:B------:R-:W-:-:S02]  /*7280*/  PRMT R5, R18, 0x5410, R5 ;  /* 0x0000541012057816 */ /* 0x000fc40000000005 */
[--C-:B------:R-:W-:Y:S02]  /*7290*/  HSET2.LE.AND R6, R16, R168.reuse, PT ;  /* 0x000000a810067233 */ /* 0x100fe40003803000 */
[----:B------:R-:W-:Y:S01]  /*72a0*/  LDSM.16.MT88.4 R16, [R194+0x19800] ;  /* 0x01980000c210783b */ /* 0x000fe20000004200 */
[C---:B------:R-:W-:Y:S01]  /*72b0*/  HMMA.16816.F32 R80, R28.reuse, R22, R80 ;  /* 0x000000161c50723c */ /* 0x040fe20000001850 */
[----:B------:R-:W-:Y:S02]  /*72c0*/  LOP3.LUT R4, R4, 0xff, RZ, 0xc0, !PT ;  /* 0x000000ff04047812 */ /* 0x000fe400078ec0ff */
[----:B------:R-:W1:Y:S01]  /*72d0*/  LDSM.16.MT88.4 R20, [R192+0x1b000] ;  /* 0x01b00000c014783b */ /* 0x000e620000004200 */
[--C-:B------:R-:W-:Y:S02]  /*72e0*/  HSET2.LE.AND R7, R7, R168.reuse, PT ;  /* 0x000000a807077233 */ /* 0x100fe40003803000 */
[----:B------:R-:W-:Y:S02]  /*72f0*/  PRMT R216, R4, 0x5410, R216 ;  /* 0x0000541004d87816 */ /* 0x000fe400000000d8 */
[----:B------:R-:W-:Y:S01]  /*7300*/  HMMA.16816.F32 R96, R28, R14, R96 ;  /* 0x0000000e1c60723c */ /* 0x000fe20000001860 */
[----:B------:R-:W2:Y:S01]  /*7310*/  LDSM.16.MT88.4 R12, [R169+0x19800] ;  /* 0x01980000a90c783b */ /* 0x000ea20000004200 */
[----:B------:R-:W-:-:S02]  /*7320*/  HSET2.LE.AND R4, R5, R168, PT ;  /* 0x000000a805047233 */ /* 0x000fc40003803000 */
[----:B------:R-:W-:Y:S02]  /*7330*/  HSET2.LE.AND R5, R216, R168, PT ;  /* 0x000000a8d8057233 */ /* 0x000fe40003803000 */
[----:B------:R-:W-:Y:S02]  /*7340*/  F2FP.F16.F32.PACK_AB R168, R246, R200 ;  /* 0x000000c8f6a8723e */ /* 0x000fe400000000ff */
[----:B------:R-:W-:Y:S01]  /*7350*/  HMMA.16816.F32 R104, R28, R10, R104 ;  /* 0x0000000a1c68723c */ /* 0x000fe20000001868 */
[----:B------:R-:W4:Y:S01]  /*7360*/  LDSM.16.MT88.4 R8, [R169+0x1d800] ;  /* 0x01d80000a908783b */ /* 0x000f220000004200 */
[----:B------:R-:W-:-:S06]  /*7370*/  LOP3.LUT R7, R168, R7, RZ, 0xc0, !PT ;  /* 0x00000007a8077212 */ /* 0x000fcc00078ec0ff */
[C---:B---3--:R-:W-:Y:S01]  /*7380*/  HMMA.16816.F32 R124, R28.reuse, R32, R124 ;  /* 0x000000201c7c723c */ /* 0x048fe2000000187c */
[----:B------:R-:W-:Y:S02]  /*7390*/  F2FP.F16.F32.PACK_AB R32, R247, R208 ;  /* 0x000000d0f720723e */ /* 0x000fe400000000ff */
[----:B------:R-:W-:Y:S01]  /*73a0*/  F2FP.F16.F32.PACK_AB R33, R210, R213 ;  /* 0x000000d5d221723e */ /* 0x000fe200000000ff */
[----:B------:R-:W-:Y:S01]  /*73b0*/  FADD.FTZ R213, R213, R197 ;  /* 0x000000c5d5d57221 */ /* 0x000fe20000010000 */
[----:B------:R-:W-:Y:S02]  /*73c0*/  LOP3.LUT R6, R32, R6, RZ, 0xc0, !PT ;  /* 0x0000000620067212 */ /* 0x000fe400078ec0ff */
[----:B------:R-:W-:Y:S01]  /*73d0*/  F2FP.F16.F32.PACK_AB R32, R202, R204 ;  /* 0x000000ccca20723e */ /* 0x000fe200000000ff */
[----:B-----5:R-:W-:Y:S01]  /*73e0*/  HMMA.16816.F32 R36, R28, R24, R36 ;  /* 0x000000181c24723c */ /* 0x020fe20000001824 */
[----:B------:R-:W-:Y:S01]  /*73f0*/  LOP3.LUT R4, R33, R4, RZ, 0xc0, !PT ;  /* 0x0000000421047212 */ /* 0x000fe200078ec0ff */
[----:B------:R-:W-:Y:S01]  /*7400*/  FADD.FTZ R204, R204, R199 ;  /* 0x000000c7cccc7221 */ /* 0x000fe20000010000 */
[----:B------:R-:W-:Y:S01]  /*7410*/  LOP3.LUT R5, R32, R5, RZ, 0xc0, !PT ;  /* 0x0000000520057212 */ /* 0x000fe200078ec0ff */
[----:B------:R-:W-:-:S02]  /*7420*/  FADD.FTZ R213, R210, R213 ;  /* 0x000000d5d2d57221 */ /* 0x000fc40000010000 */
[----:B------:R-:W-:Y:S02]  /*7430*/  FADD.FTZ R204, R202, R204 ;  /* 0x000000cccacc7221 */ /* 0x000fe40000010000 */
[----:B------:R-:W-:Y:S01]  /*7440*/  HMMA.16816.F32 R40, R28, R26, R40 ;  /* 0x0000001a1c28723c */ /* 0x000fe20000001828 */
[----:B------:R-:W3:Y:S01]  /*7450*/  LDSM.16.MT88.4 R24, [R169+0x1b800] ;  /* 0x01b80000a918783b */ /* 0x000ee20000004200 */
[----:B------:R-:W-:Y:S01]  /*7460*/  FADD.FTZ R213, R208, R213 ;  /* 0x000000d5d0d57221 */ /* 0x000fe20000010000 */
[----:B------:R-:W-:-:S03]  /*7470*/  FADD.FTZ R204, R200, R204 ;  /* 0x000000ccc8cc7221 */ /* 0x000fc60000010000 */
[----:B------:R-:W-:Y:S01]  /*7480*/  FADD.FTZ R247, R247, R213 ;  /* 0x000000d5f7f77221 */ /* 0x000fe20000010000 */
[----:B------:R-:W-:Y:S01]  /*7490*/  FADD.FTZ R246, R246, R204 ;  /* 0x000000ccf6f67221 */ /* 0x000fe20000010000 */
[C---:B-1----:R-:W-:Y:S08]  /*74a0*/  HMMA.16816.F32 R60, R28.reuse, R20, R60 ;  /* 0x000000141c3c723c */ /* 0x042ff0000000183c */
[----:B------:R-:W-:Y:S01]  /*74b0*/  HMMA.16816.F32 R64, R28, R22, R64 ;  /* 0x000000161c40723c */ /* 0x000fe20000001840 */
[----:B------:R-:W1:Y:S04]  /*74c0*/  LDSM.16.MT88.4 R20, [R169+0x1f800] ;  /* 0x01f80000a914783b */ /* 0x000e680000004200 */
[----:B------:R-:W-:Y:S03]  /*74d0*/  LDSM.16.MT88.4 R168, [R194+0x1d800] ;  /* 0x01d80000c2a8783b */ /* 0x000fe60000004200 */
[C---:B--2---:R-:W-:Y:S08]  /*74e0*/  HMMA.16816.F32 R152, R4.reuse, R12, R152 ;  /* 0x0000000c0498723c */ /* 0x044ff00000001898 */
[C---:B------:R-:W-:Y:S01]  /*74f0*/  HMMA.16816.F32 R148, R4.reuse, R14, R148 ;  /* 0x0000000e0494723c */ /* 0x040fe20000001894 */
[----:B------:R-:W2:Y:S07]  /*7500*/  LDSM.16.MT88.4 R12, [R194+0x1b800] ;  /* 0x01b80000c20c783b */ /* 0x000eae0000004200 */
[C---:B----4-:R-:W-:Y:S08]  /*7510*/  HMMA.16816.F32 R76, R4.reuse, R8, R76 ;  /* 0x00000008044c723c */ /* 0x050ff0000000184c */
        /* <DEDUP_REMOVED lines=31> */
[C---:B-1----:R-:W-:Y:S08]  /*7710*/  HMMA.16816.F32 R116, R4.reuse, R20, R116 ;  /* 0x000000140474723c */ /* 0x042ff00000001874 */
[C---:B------:R-:W-:Y:S08]  /*7720*/  HMMA.16816.F32 R120, R4.reuse, R22, R120 ;  /* 0x000000160478723c */ /* 0x040ff00000001878 */
[C---:B--2---:R-:W-:Y:S08]  /*7730*/  HMMA.16816.F32 R60, R4.reuse, R12, R60 ;  /* 0x0000000c043c723c */ /* 0x044ff0000000183c */
        /* <DEDUP_REMOVED lines=17> */
[----:B------:R-:W-:Y:S01]  /*7850*/  IMAD.U32 R13, RZ, RZ, UR31 ;  /* 0x0000001fff0d7e24 */ /* 0x000fe2000f8e00ff */
[----:B-1----:R-:W-:Y:S01]  /*7860*/  ISETP.GE.AND P4, PT, R211, UR17, PT ;  /* 0x00000011d3007c0c */ /* 0x002fe2000bf86270 */
[----:B------:R-:W-:Y:S01]  /*7870*/  IMAD.U32 R6, RZ, RZ, UR24 ;  /* 0x00000018ff067e24 */ /* 0x000fe2000f8e00ff */
[----:B------:R-:W-:Y:S01]  /*7880*/  ULEA UR26, UP0, UR8, UR26, 0x5 ;  /* 0x0000001a081a7291 */ /* 0x000fe2000f8028ff */
[----:B------:R-:W-:Y:S01]  /*7890*/  BAR.SYNC.DEFER_BLOCKING 0x0 ;  /* 0x0000000000007b1d */ /* 0x000fe20000010000 */
[----:B------:R-:W-:Y:S01]  /*78a0*/  USHF.L.U64.HI UR23, UR30, 0x6, UR24 ;  /* 0x000000061e177899 */ /* 0x000fe20008010218 */
[-C--:B------:R-:W-:Y:S01]  /*78b0*/  LEA R10, P1, R12, R232.reuse, 0x7 ;  /* 0x000000e80c0a7211 */ /* 0x080fe200078238ff */
[----:B------:R-:W-:Y:S01]  /*78c0*/  IMAD.IADD R186, R167, 0x1, R206 ;  /* 0x00000001a7ba7824 */ /* 0x000fe200078e02ce */
        /* <DEDUP_REMOVED lines=91> */
[----:B------:R-:W5:Y:S04]  /*7e80*/  LDSM.16.M88.4 R16, [R208] ;  /* 0x00000000d010783b */ /* 0x000f680000000200 */
        /* <DEDUP_REMOVED lines=10> */
[C---:B-1----:R-:W-:Y:S08]  /*7f30*/  HMMA.16816.F32 R28, R4.reuse, R8, R28 ;  /* 0x00000008041c723c */ /* 0x042ff0000000181c */
[----:B------:R-:W-:Y:S01]  /*7f40*/  HMMA.16816.F32 R24, R4, R10, R24 ;  /* 0x0000000a0418723c */ /* 0x000fe20000001818 */
[----:B------:R-:W-:Y:S04]  /*7f50*/  LDSM.16.M88.4 R4, [R206+0x4000] ;  /* 0x00400000ce04783b */ /* 0x000fe80000000200 */
[----:B------:R-:W1:Y:S03]  /*7f60*/  LDSM.16.M88.4 R8, [R205+0x12000] ;  /* 0x01200000cd08783b */ /* 0x000e660000000200 */
[C---:B-----5:R-:W-:Y:S08]  /*7f70*/  HMMA.16816.F32 R12, R16.reuse, R196, R12 ;  /* 0x000000c4100c723c */ /* 0x060ff0000000180c */
[C---:B------:R-:W-:Y:S01]  /*7f80*/  HMMA.16816.F32 R180, R16.reuse, R198, R180 ;  /* 0x000000c610b4723c */ /* 0x040fe200000018b4 */
[----:B------:R-:W4:Y:S07]  /*7f90*/  LDSM.16.M88.4 R196, [R205+0x12800] ;  /* 0x01280000cdc4783b */ /* 0x000f2e0000000200 */
[C---:B------:R-:W-:Y:S08]  /*7fa0*/  HMMA.16816.F32 R176, R16.reuse, R192, R176 ;  /* 0x000000c010b0723c */ /* 0x040ff000000018b0 */
[C---:B------:R-:W-:Y:S01]  /*7fb0*/  HMMA.16816.F32 R172, R16.reuse, R194, R172 ;  /* 0x000000c210ac723c */ /* 0x040fe200000018ac */
[----:B------:R-:W5:Y:S07]  /*7fc0*/  LDSM.16.M88.4 R192, [R205+0x13000] ;  /* 0x01300000cdc0783b */ /* 0x000f6e0000000200 */
[C---:B--2---:R-:W-:Y:S08]  /*7fd0*/  HMMA.16816.F32 R168, R16.reuse, R188, R168 ;  /* 0x000000bc10a8723c */ /* 0x044ff000000018a8 */
        /* <DEDUP_REMOVED lines=30> */
[----:B------:R-:W5:Y:S04]  /*81c0*/  LDSM.16.M88.4 R200, [R167+0x12800] ;  /* 0x01280000a7c8783b */ /* 0x000f680000000200 */
[----:B------:R-:W-:Y:S03]  /*81d0*/  LDSM.16.M88.4 R216, [R205+0x15800] ;  /* 0x01580000cdd8783b */ /* 0x000fe60000000200 */
[C---:B--2---:R-:W-:Y:S08]  /*81e0*/  HMMA.16816.F32 R12, R4.reuse, R196, R12 ;  /* 0x000000c4040c723c */ /* 0x044ff0000000180c */
[C---:B------:R-:W-:Y:S01]  /*81f0*/  HMMA.16816.F32 R180, R4.reuse, R198, R180 ;  /* 0x000000c604b4723c */ /* 0x040fe200000018b4 */
[----:B------:R-:W-:Y:S07]  /*8200*/  LDSM.16.M88.4 R196, [R167+0x13000] ;  /* 0x01300000a7c4783b */ /* 0x000fee0000000200 */
[C---:B------:R-:W-:Y:S08]  /*8210*/  HMMA.16816.F32 R176, R4.reuse, R192, R176 ;  /* 0x000000c004b0723c */ /* 0x040ff000000018b0 */
[C---:B------:R-:W-:Y:S01]  /*8220*/  HMMA.16816.F32 R172, R4.reuse, R194, R172 ;  /* 0x000000c204ac723c */ /* 0x040fe200000018ac */
[----:B------:R-:W-:Y:S07]  /*8230*/  LDSM.16.M88.4 R192, [R206+0x8000] ;  /* 0x00800000cec0783b */ /* 0x000fee0000000200 */
[C---:B----4-:R-:W-:Y:S08]  /*8240*/  HMMA.16816.F32 R168, R4.reuse, R188, R168 ;  /* 0x000000bc04a8723c */ /* 0x050ff000000018a8 */
[C---:B------:R-:W-:Y:S01]  /*8250*/  HMMA.16816.F32 R32, R4.reuse, R190, R32 ;  /* 0x000000be0420723c */ /* 0x040fe20000001820 */
[----:B------:R-:W2:Y:S07]  /*8260*/  LDSM.16.M88.4 R188, [R167+0x13800] ;  /* 0x01380000a7bc783b */ /* 0x000eae0000000200 */
[C---:B---3--:R-:W-:Y:S08]  /*8270*/  HMMA.16816.F32 R28, R4.reuse, R16, R28 ;  /* 0x00000010041c723c */ /* 0x048ff0000000181c */
[----:B------:R-:W-:Y:S01]  /*8280*/  HMMA.16816.F32 R24, R4, R18, R24 ;  /* 0x000000120418723c */ /* 0x000fe20000001818 */
[----:B------:R-:W3:Y:S04]  /*8290*/  LDSM.16.M88.4 R16, [R205+0x14000] ;  /* 0x01400000cd10783b */ /* 0x000ee80000000200 */
[----:B------:R-:W4:Y:S03]  /*82a0*/  LDSM.16.M88.4 R4, [R205+0x14800] ;  /* 0x01480000cd04783b */ /* 0x000f260000000200 */
[C---:B-1----:R-:W-:Y:S08]  /*82b0*/  HMMA.16816.F32 R12, R20.reuse, R8, R12 ;  /* 0x00000008140c723c */ /* 0x042ff0000000180c */
[C---:B------:R-:W-:Y:S01]  /*82c0*/  HMMA.16816.F32 R180, R20.reuse, R10, R180 ;  /* 0x0000000a14b4723c */ /* 0x040fe200000018b4 */
[----:B------:R-:W1:Y:S07]  /*82d0*/  LDSM.16.M88.4 R8, [R205+0x15000] ;  /* 0x01500000cd08783b */ /* 0x000e6e0000000200 */
[C---:B-----5:R-:W-:Y:S08]  /*82e0*/  HMMA.16816.F32 R176, R20.reuse, R200, R176 ;  /* 0x000000c814b0723c */ /* 0x060ff000000018b0 */
[C---:B------:R-:W-:Y:S01]  /*82f0*/  HMMA.16816.F32 R172, R20.reuse, R202, R172 ;  /* 0x000000ca14ac723c */ /* 0x040fe200000018ac */
[----:B------:R-:W-:Y:S07]  /*8300*/  LDSM.16.M88.4 R200, [R187+0x14000] ;  /* 0x01400000bbc8783b */ /* 0x000fee0000000200 */
[C---:B--2---:R-:W-:Y:S08]  /*8310*/  HMMA.16816.F32 R28, R20.reuse, R188, R28 ;  /* 0x000000bc141c723c */ /* 0x044ff0000000181c */
[----:B------:R-:W-:Y:S01]  /*8320*/  HMMA.16816.F32 R24, R20, R190, R24 ;  /* 0x000000be1418723c */ /* 0x000fe20000001818 */
[----:B------:R-:W-:Y:S07]  /*8330*/  LDSM.16.M88.4 R188, [R187+0x14800] ;  /* 0x01480000bbbc783b */ /* 0x000fee0000000200 */
[C---:B---3--:R-:W-:Y:S08]  /*8340*/  HMMA.16816.F32 R12, R192.reuse, R16, R12 ;  /* 0x00000010c00c723c */ /* 0x048ff0000000180c */
[C---:B------:R-:W-:Y:S01]  /*8350*/  HMMA.16816.F32 R180, R192.reuse, R18, R180 ;  /* 0x00000012c0b4723c */ /* 0x040fe200000018b4 */
[----:B------:R-:W-:Y:S07]  /*8360*/  LDSM.16.M88.4 R16, [R187+0x15800] ;  /* 0x01580000bb10783b */ /* 0x000fee0000000200 */
[C---:B----4-:R-:W-:Y:S08]  /*8370*/  HMMA.16816.F32 R176, R192.reuse, R4, R176 ;  /* 0x00000004c0b0723c */ /* 0x050ff000000018b0 */
[----:B------:R-:W-:Y:S01]  /*8380*/  HMMA.16816.F32 R172, R192, R6, R172 ;  /* 0x00000006c0ac723c */ /* 0x000fe200000018ac */
[----:B------:R-:W2:Y:S07]  /*8390*/  LDSM.16.M88.4 R4, [R204+0x8000] ;  /* 0x00800000cc04783b */ /* 0x000eae0000000200 */
[C---:B------:R-:W-:Y:S08]  /*83a0*/  HMMA.16816.F32 R168, R20.reuse, R196, R168 ;  /* 0x000000c414a8723c */ /* 0x040ff000000018a8 */
[----:B------:R-:W-:Y:S01]  /*83b0*/  HMMA.16816.F32 R32, R20, R198, R32 ;  /* 0x000000c61420723c */ /* 0x000fe20000001820 */
[----:B------:R-:W3:Y:S04]  /*83c0*/  LDSM.16.M88.4 R20, [R187+0x15000] ;  /* 0x01500000bb14783b */ /* 0x000ee80000000200 */
[----:B------:R-:W-:Y:S03]  /*83d0*/  LDSM.16.M88.4 R196, [R2+0x14000] ;  /* 0x0140000002c4783b */ /* 0x000fe60000000200 */
[C---:B------:R-:W-:Y:S08]  /*83e0*/  HMMA.16816.F32 R28, R192.reuse, R216, R28 ;  /* 0x000000d8c01c723c */ /* 0x040ff0000000181c */
[C---:B------:R-:W-:Y:S01]  /*83f0*/  HMMA.16816.F32 R24, R192.reuse, R218, R24 ;  /* 0x000000dac018723c */ /* 0x040fe20000001818 */
[----:B------:R-:W-:Y:S07]  /*8400*/  LDSM.16.M88.4 R216, [R187+0x16000] ;  /* 0x01600000bbd8783b */ /* 0x000fee0000000200 */
[C---:B-1----:R-:W-:Y:S08]  /*8410*/  HMMA.16816.F32 R168, R192.reuse, R8, R168 ;  /* 0x00000008c0a8723c */ /* 0x042ff000000018a8 */
        /* <DEDUP_REMOVED lines=18> */
[----:B------:R-:W1:Y:S07]  /*8540*/  LDSM.16.M88.4 R196, [R167+0x15000] ;  /* 0x01500000a7c4783b */ /* 0x000e6e0000000200 */
[C---:B----4-:R-:W-:Y:S08]  /*8550*/  HMMA.16816.F32 R176, R8.reuse, R192, R176 ;  /* 0x000000c008b0723c */ /* 0x050ff000000018b0 */
[C---:B------:R-:W-:Y:S01]  /*8560*/  HMMA.16816.F32 R172, R8.reuse, R194, R172 ;  /* 0x000000c208ac723c */ /* 0x040fe200000018ac */
[----:B------:R-:W4:Y:S07]  /*8570*/  LDSM.16.M88.4 R192, [R167+0x15800] ;  /* 0x01580000a7c0783b */ /* 0x000f2e0000000200 */
[C---:B--2---:R-:W-:Y:S08]  /*8580*/  HMMA.16816.F32 R168, R8.reuse, R188, R168 ;  /* 0x000000bc08a8723c */ /* 0x044ff000000018a8 */
[C---:B------:R-:W-:Y:S01]  /*8590*/  HMMA.16816.F32 R32, R8.reuse, R190, R32 ;  /* 0x000000be0820723c */ /* 0x040fe20000001820 */
[----:B------:R-:W-:Y:S07]  /*85a0*/  LDSM.16.M88.4 R188, [R206+0xc000] ;  /* 0x00c00000cebc783b */ /* 0x000fee0000000200 */
[C---:B-----5:R-:W-:Y:S08]  /*85b0*/  HMMA.16816.F32 R28, R8.reuse, R16, R28 ;  /* 0x00000010081c723c */ /* 0x060ff0000000181c */
        /* <DEDUP_REMOVED lines=21> */
[----:B------:R-:W-:Y:S07]  /*8710*/  LDSM.16.M88.4 R8, [R208+0xc000] ;  /* 0x00c00000d008783b */ /* 0x000fee0000000200 */
[C---:B---3--:R-:W-:Y:S08]  /*8720*/  HMMA.16816.F32 R168, R188.reuse, R4, R168 ;  /* 0x00000004bca8723c */ /* 0x048ff000000018a8 */
[----:B------:R-:W-:Y:S01]  /*8730*/  HMMA.16816.F32 R32, R188, R6, R32 ;  /* 0x00000006bc20723c */ /* 0x000fe20000001820 */
[----:B------:R-:W2:Y:S07]  /*8740*/  LDSM.16.M88.4 R4, [R167+0x16000] ;  /* 0x01600000a704783b */ /* 0x000eae0000000200 */
[----:B------:R-:W-:Y:S08]  /*8750*/  HMMA.16816.F32 R12, R200, R216, R12 ;  /* 0x000000d8c80c723c */ /* 0x000ff0000000180c */
[C---:B------:R-:W-:Y:S08]  /*8760*/  HMMA.16816.F32 R28, R188.reuse, R220, R28 ;  /* 0x000000dcbc1c723c */ /* 0x040ff0000000181c */
[----:B------:R-:W-:Y:S01]  /*8770*/  HMMA.16816.F32 R24, R188, R222, R24 ;  /* 0x000000debc18723c */ /* 0x000fe20000001818 */
[----:B------:R-:W3:Y:S07]  /*8780*/  LDSM.16.M88.4 R188, [R187+0x17800] ;  /* 0x01780000bbbc783b */ /* 0x000eee0000000200 */
[----:B-1----:R-:W-:Y:S08]  /*8790*/  HMMA.16816.F32 R12, R20, R16, R12 ;  /* 0x00000010140c723c */ /* 0x002ff0000000180c */
[----:B------:R-:W-:Y:S01]  /*87a0*/  HMMA.16816.F32 R180, R200, R218, R180 ;  /* 0x000000dac8b4723c */ /* 0x000fe200000018b4 */
[----:B------:R-:W-:-:S07]  /*87b0*/  IMAD.U32 R218, RZ, RZ, UR21 ;  /* 0x00000015ffda7e24 */ /* 0x000fce000f8e00ff */
[----:B------:R-:W-:Y:S01]  /*87c0*/  HMMA.16816.F32 R168, R200, R192, R168 ;  /* 0x000000c0c8a8723c */ /* 0x000fe200000018a8 */
[----:B------:R-:W-:-:S04]  /*87d0*/  IMAD.U32 R192, RZ, RZ, UR5 ;  /* 0x00000005ffc07e24 */ /* 0x000fc8000f8e00ff */
[----:B------:R-:W-:-:S03]  /*87e0*/  IMAD R192, R192, 0x40, R185 ;  /* 0x00000040c0c07824 */ /* 0x000fc600078e02b9 */
[----:B--2---:R-:W-:Y:S01]  /*87f0*/  HMMA.16816.F32 R12, R8, R4, R12 ;  /* 0x00000004080c723c */ /* 0x004fe2000000180c */
[----:B------:R-:W-:-:S05]  /*8800*/  VIADD R186, R192, UR21 ;  /* 0x00000015c0ba7c36 */ /* 0x000fca0008000000 */
[C-C-:B------:R-:W-:Y:S02]  /*8810*/  IADD3 R4, PT, PT, R230.reuse, 0x40, -R186.reuse ;  /* 0x00000040e6047810 */ /* 0x140fe40007ffe8ba */
[----:B------:R-:W-:Y:S01]  /*8820*/  HMMA.16816.F32 R180, R20, R18, R180 ;  /* 0x0000001214b4723c */ /* 0x000fe200000018b4 */
[----:B------:R-:W1:Y:S01]  /*8830*/  LDSM.16.M88.4 R16, [R2+0x16800] ;  /* 0x016800000210783b */ /* 0x000e620000000200 */
[----:B------:R-:W-:Y:S02]  /*8840*/  IABS R4, R4 ;  /* 0x0000000400047213 */ /* 0x000fe40000000000 */
[----:B------:R-:W-:Y:S02]  /*8850*/  IADD3 R193, PT, PT, R230, 0x30, -R186 ;  /* 0x00000030e6c17810 */ /* 0x000fe40007ffe8ba */
[----:B------:R-:W-:Y:S01]  /*8860*/  I2FP.F32.S32 R219, R4 ;  /* 0x0000000400db7245 */ /* 0x000fe20000201400 */
[----:B------:R-:W-:Y:S01]  /*8870*/  VIADD R4, R192, 0xffffffc0 ;  /* 0xffffffc0c0047836 */ /* 0x000fe20000000000 */
[----:B---3--:R-:W-:Y:S01]  /*8880*/  HMMA.16816.F32 R28, R200, R188, R28 ;  /* 0x000000bcc81c723c */ /* 0x008fe2000000181c */
[----:B------:R-:W-:Y:S01]  /*8890*/  IMAD.U32 R188, RZ, RZ, UR21 ;  /* 0x00000015ffbc7e24 */ /* 0x000fe2000f8e00ff */
[----:B------:R-:W-:Y:S01]  /*88a0*/  IABS R193, R193 ;  /* 0x000000c100c17213 */ /* 0x000fe20000000000 */
[----:B------:R-:W-:-:S02]  /*88b0*/  VIADD R189, R230, 0x8 ;  /* 0x00000008e6bd7836 */ /* 0x000fc40000000000 */
[----:B------:R-:W-:Y:S01]  /*88c0*/  FFMA.FTZ R219, R219, -UR6, R12 ;  /* 0x80000006dbdb7c23 */ /* 0x000fe2000801000c */
[----:B------:R-:W-:Y:S02]  /*88d0*/  ISETP.GE.AND P6, PT, R4, R229, PT ;  /* 0x000000e50400720c */ /* 0x000fe40003fc6270 */
[----:B------:R-:W-:Y:S01]  /*88e0*/  IADD3 R188, PT, PT, R230, -UR25, -R188 ;  /* 0x80000019e6bc7c10 */ /* 0x000fe2000fffe8bc */
[C---:B------:R-:W-:Y:S01]  /*88f0*/  HMMA.16816.F32 R24, R200.reuse, R190, R24 ;  /* 0x000000bec818723c */ /* 0x040fe20000001818 */
[----:B------:R-:W-:Y:S02]  /*8900*/  IADD3 R218, PT, PT, R189, -UR25, -R218 ;  /* 0x80000019bdda7c10 */ /* 0x000fe4000fffe8da */
[-C--:B------:R-:W-:Y:S02]  /*8910*/  ISETP.GT.AND P0, PT, R188, R4.reuse, PT ;  /* 0x00000004bc00720c */ /* 0x080fe40003f04270 */
[----:B------:R-:W-:Y:S02]  /*8920*/  ISETP.GT.AND P5, PT, R218, R4, PT ;  /* 0x00000004da00720c */ /* 0x000fe40003fa4270 */
[----:B------:R-:W-:Y:S01]  /*8930*/  FSEL R219, R219, -INF , !P0 ;  /* 0xff800000dbdb7808 */ /* 0x000fe20004000000 */
[----:B------:R-:W-:Y:S01]  /*8940*/  HMMA.16816.F32 R176, R200, R196, R176 ;  /* 0x000000c4c8b0723c */ /* 0x000fe200000018b0 */
[----:B------:R-:W-:-:S02]  /*8950*/  ISETP.GE.AND P0, PT, R4, R228, PT ;  /* 0x000000e40400720c */ /* 0x000fc40003f06270 */
[--C-:B------:R-:W-:Y:S02]  /*8960*/  IADD3 R190, PT, PT, R230, 0x3f, -R186.reuse ;  /* 0x0000003fe6be7810 */ /* 0x100fe40007ffe8ba */
[----:B------:R-:W-:Y:S02]  /*8970*/  IADD3 R12, PT, PT, R189, 0x40, -R186 ;  /* 0x00000040bd0c7810 */ /* 0x000fe40007ffe8ba */
[----:B------:R-:W-:Y:S01]  /*8980*/  IABS R190, R190 ;  /* 0x000000be00be7213 */ /* 0x000fe20000000000 */
[----:B------:R-:W-:Y:S01]  /*8990*/  HMMA.16816.F32 R4, R8, R6, R180 ;  /* 0x000000060804723c */ /* 0x000fe200000018b4 */
[----:B------:R-:W2:Y:S01]  /*89a0*/  LDSM.16.M88.4 R180, [R167+0x16800] ;  /* 0x01680000a7b4783b */ /* 0x000ea20000000200 */
[----:B------:R-:W-:Y:S02]  /*89b0*/  IABS R12, R12 ;  /* 0x0000000c000c7213 */ /* 0x000fe40000000000 */
[----:B------:R-:W-:Y:S02]  /*89c0*/  I2FP.F32.S32 R190, R190 ;  /* 0x000000be00be7245 */ /* 0x000fe40000201400 */
[----:B------:R-:W-:-:S02]  /*89d0*/  I2FP.F32.S32 R12, R12 ;  /* 0x0000000c000c7245 */ /* 0x000fc40000201400 */
[----:B------:R-:W-:Y:S01]  /*89e0*/  FSEL R219, R219, -INF , !P6 ;  /* 0xff800000dbdb7808 */ /* 0x000fe20007000000 */
[----:B------:R-:W-:Y:S01]  /*89f0*/  FFMA.FTZ R190, R190, -UR6, R13 ;  /* 0x80000006bebe7c23 */ /* 0x000fe2000801000d */
[----:B------:R-:W-:Y:S01]  /*8a00*/  IADD3 R13, PT, PT, R230, 0x38, -R186 ;  /* 0x00000038e60d7810 */ /* 0x000fe20007ffe8ba */
[----:B------:R-:W-:Y:S01]  /*8a10*/  FFMA.FTZ R217, R12, -UR6, R14 ;  /* 0x800000060cd97c23 */ /* 0x000fe2000801000e */
[----:B------:R-:W-:Y:S01]  /*8a20*/  IADD3 R12, PT, PT, R189, 0x3f, -R186 ;  /* 0x0000003fbd0c7810 */ /* 0x000fe20007ffe8ba */
[----:B------:R-:W-:Y:S01]  /*8a30*/  VIADD R14, R192, 0xffffffc1 ;  /* 0xffffffc1c00e7836 */ /* 0x000fe20000000000 */
[----:B------:R-:W-:Y:S01]  /*8a40*/  IABS R13, R13 ;  /* 0x0000000d000d7213 */ /* 0x000fe20000000000 */
[----:B-1----:R-:W-:Y:S01]  /*8a50*/  HMMA.16816.F32 R176, R20, R16, R176 ;  /* 0x0000001014b0723c */ /* 0x002fe200000018b0 */
[----:B------:R-:W-:Y:S02]  /*8a60*/  IABS R12, R12 ;  /* 0x0000000c000c7213 */ /* 0x000fe40000000000 */
[----:B------:R-:W-:-:S02]  /*8a70*/  I2FP.F32.S32 R13, R13 ;  /* 0x0000000d000d7245 */ /* 0x000fc40000201400 */
[----:B------:R-:W-:Y:S02]  /*8a80*/  ISETP.GT.AND P6, PT, R188, R14, PT ;  /* 0x0000000ebc00720c */ /* 0x000fe40003fc4270 */
[----:B------:R-:W-:Y:S01]  /*8a90*/  FSEL R217, R217, -INF , !P5 ;  /* 0xff800000d9d97808 */ /* 0x000fe20006800000 */
[----:B------:R-:W-:Y:S01]  /*8aa0*/  FFMA.FTZ R13, R13, -UR6, R4 ;  /* 0x800000060d0d7c23 */ /* 0x000fe20008010004 */
[----:B------:R-:W-:Y:S01]  /*8ab0*/  I2FP.F32.S32 R12, R12 ;  /* 0x0000000c000c7245 */ /* 0x000fe20000201400 */
[----:B------:R-:W-:Y:S01]  /*8ac0*/  HMMA.16816.F32 R172, R200, R198, R172 ;  /* 0x000000c6c8ac723c */ /* 0x000fe200000018ac */
[----:B------:R-:W-:Y:S02]  /*8ad0*/  IADD3 R4, PT, PT, R189, 0x38, -R186 ;  /* 0x00000038bd047810 */ /* 0x000fe40007ffe8ba */
[----:B------:R-:W-:Y:S01]  /*8ae0*/  FSEL R217, R217, -INF , !P0 ;  /* 0xff800000d9d97808 */ /* 0x000fe20004000000 */
[----:B------:R-:W-:Y:S01]  /*8af0*/  FFMA.FTZ R15, R12, -UR6, R15 ;  /* 0x800000060c0f7c23 */ /* 0x000fe2000801000f */
[----:B------:R-:W-:-:S02]  /*8b00*/  FSEL R220, R190, -INF , !P6 ;  /* 0xff800000bedc7808 */ /* 0x000fc40007000000 */
[----:B------:R-:W-:Y:S01]  /*8b10*/  ISETP.GE.AND P5, PT, R14, R229, PT ;  /* 0x000000e50e00720c */ /* 0x000fe20003fa6270 */
[----:B------:R-:W-:Y:S01]  /*8b20*/  HMMA.16816.F32 R32, R200, R194, R32 ;  /* 0x000000c2c820723c */ /* 0x000fe20000001820 */
[----:B------:R-:W-:Y:S02]  /*8b30*/  ISETP.GT.AND P0, PT, R218, R14, PT ;  /* 0x0000000eda00720c */ /* 0x000fe40003f04270 */
[----:B------:R-:W-:Y:S01]  /*8b40*/  ISETP.GE.AND P6, PT, R14, R228, PT ;  /* 0x000000e40e00720c */ /* 0x000fe20003fc6270 */
[----:B------:R-:W-:Y:S01]  /*8b50*/  VIADD R14, R192, 0xffffffc8 ;  /* 0xffffffc8c00e7836 */ /* 0x000fe20000000000 */
[----:B------:R-:W-:Y:S02]  /*8b60*/  IABS R4, R4 ;  /* 0x0000000400047213 */ /* 0x000fe40000000000 */
[----:B------:R-:W-:Y:S01]  /*8b70*/  IADD3 R12, PT, PT, R230, 0x37, -R186 ;  /* 0x00000037e60c7810 */ /* 0x000fe20007ffe8ba */
[----:B--2---:R-:W-:Y:S01]  /*8b80*/  HMMA.16816.F32 R176, R8, R180, R176 ;  /* 0x000000b408b0723c */ /* 0x004fe200000018b0 */
[----:B------:R-:W-:-:S02]  /*8b90*/  FSEL R220, R220, -INF , !P5 ;  /* 0xff800000dcdc7808 */ /* 0x000fc40006800000 */
[----:B------:R-:W-:Y:S02]  /*8ba0*/  I2FP.F32.S32 R4, R4 ;  /* 0x0000000400047245 */ /* 0x000fe40000201400 */
[----:B------:R-:W-:Y:S02]  /*8bb0*/  ISETP.GT.AND P5, PT, R188, R14, PT ;  /* 0x0000000ebc00720c */ /* 0x000fe40003fa4270 */
[----:B------:R-:W-:Y:S01]  /*8bc0*/  IABS R12, R12 ;  /* 0x0000000c000c7213 */ /* 0x000fe20000000000 */
[----:B------:R-:W-:Y:S01]  /*8bd0*/  FFMA.FTZ R17, R4, -UR6, R6 ;  /* 0x8000000604117c23 */ /* 0x000fe20008010006 */
[----:B------:R-:W-:Y:S01]  /*8be0*/  FSEL R16, R15, -INF , !P0 ;  /* 0xff8000000f107808 */ /* 0x000fe20004000000 */
[----:B------:R-:W-:Y:S01]  /*8bf0*/  VIADD R6, R192, 0xffffffc9 ;  /* 0xffffffc9c0067836 */ /* 0x000fe20000000000 */
[----:B------:R-:W-:Y:S01]  /*8c00*/  I2FP.F32.S32 R12, R12 ;  /* 0x0000000c000c7245 */ /* 0x000fe20000201400 */
[----:B------:R-:W-:Y:S01]  /*8c10*/  HMMA.16816.F32 R172, R20, R18, R172 ;  /* 0x0000001214ac723c */ /* 0x000fe200000018ac */
[----:B------:R-:W-:-:S02]  /*8c20*/  FSEL R13, R13, -INF , !P5 ;  /* 0xff8000000d0d7808 */ /* 0x000fc40006800000 */
[----:B------:R-:W-:Y:S01]  /*8c30*/  ISETP.GE.AND P0, PT, R14, R229, PT ;  /* 0x000000e50e00720c */ /* 0x000fe20003f06270 */
[----:B------:R-:W-:Y:S01]  /*8c40*/  FFMA.FTZ R5, R12, -UR6, R5 ;  /* 0x800000060c057c23 */ /* 0x000fe20008010005 */
[----:B------:R-:W-:Y:S02]  /*8c50*/  IADD3 R4, PT, PT, R189, 0x37, -R186 ;  /* 0x00000037bd047810 */ /* 0x000fe40007ffe8ba */
[----:B------:R-:W-:Y:S02]  /*8c60*/  FSEL R16, R16, -INF , !P6 ;  /* 0xff80000010107808 */ /* 0x000fe40007000000 */
[----:B------:R-:W-:Y:S02]  /*8c70*/  ISETP.GT.AND P6, PT, R218, R14, PT ;  /* 0x0000000eda00720c */ /* 0x000fe40003fc4270 */
[----:B------:R-:W-:Y:S02]  /*8c80*/  ISETP.GE.AND P5, PT, R14, R228, PT ;  /* 0x000000e40e00720c */ /* 0x000fe40003fa6270 */
[----:B------:R-:W-:-:S02]  /*8c90*/  FSEL R180, R13, -INF , !P0 ;  /* 0xff8000000db47808 */ /* 0x000fc40004000000 */
[----:B------:R-:W-:Y:S01]  /*8ca0*/  IABS R4, R4 ;  /* 0x0000000400047213 */ /* 0x000fe20000000000 */
[----:B------:R-:W1:Y:S01]  /*8cb0*/  LDSM.16.M88.4 R12, [R2+0x17000] ;  /* 0x01700000020c783b */ /* 0x000e620000000200 */
[----:B------:R-:W-:Y:S02]  /*8cc0*/  ISETP.GT.AND P0, PT, R188, R6, PT ;  /* 0x00000006bc00720c */ /* 0x000fe40003f04270 */
[----:B------:R-:W-:Y:S01]  /*8cd0*/  I2FP.F32.S32 R4, R4 ;  /* 0x0000000400047245 */ /* 0x000fe20000201400 */
[----:B------:R-:W-:Y:S01]  /*8ce0*/  HMMA.16816.F32 R172, R8, R182, R172 ;  /* 0x000000b608ac723c */ /* 0x000fe200000018ac */
[----:B------:R-:W-:Y:S02]  /*8cf0*/  FSEL R17, R17, -INF , !P6 ;  /* 0xff80000011117808 */ /* 0x000fe40007000000 */
[----:B------:R-:W-:Y:S01]  /*8d00*/  I2FP.F32.S32 R193, R193 ;  /* 0x000000c100c17245 */ /* 0x000fe20000201400 */
[----:B------:R-:W-:Y:S01]  /*8d10*/  FFMA.FTZ R7, R4, -UR6, R7 ;  /* 0x8000000604077c23 */ /* 0x000fe20008010007 */
[----:B------:R-:W-:Y:S01]  /*8d20*/  ISETP.GE.AND P6, PT, R6, R229, PT ;  /* 0x000000e50600720c */ /* 0x000fe20003fc6270 */
[----:B------:R-:W-:Y:S01]  /*8d30*/  VIADD R4, R192, 0xffffffd0 ;  /* 0xffffffd0c0047836 */ /* 0x000fe20000000000 */
[----:B------:R-:W-:Y:S01]  /*8d40*/  FSEL R17, R17, -INF , !P5 ;  /* 0xff80000011117808 */ /* 0x000fe20006800000 */
[----:B------:R-:W-:Y:S01]  /*8d50*/  FFMA.FTZ R193, R193, -UR6, R176 ;  /* 0x80000006c1c17c23 */ /* 0x000fe200080100b0 */
[----:B------:R-:W-:-:S02]  /*8d60*/  FSEL R5, R5, -INF , !P0 ;  /* 0xff80000005057808 */ /* 0x000fc40004000000 */
[----:B------:R-:W-:Y:S02]  /*8d70*/  ISETP.GT.AND P5, PT, R218, R6, PT ;  /* 0x00000006da00720c */ /* 0x000fe40003fa4270 */
[----:B------:R-:W-:Y:S02]  /*8d80*/  FSEL R19, R5, -INF , !P6 ;  /* 0xff80000005137808 */ /* 0x000fe40007000000 */
        /* <DEDUP_REMOVED lines=8> */
[----:B------:R-:W2:Y:S01]  /*8e10*/  LDSM.16.M88.4 R4, [R167+0x17000] ;  /* 0x01700000a704783b */ /* 0x000ea20000000200 */
[--C-:B------:R-:W-:Y:S02]  /*8e20*/  IADD3 R176, PT, PT, R189, 0x30, -R186.reuse ;  /* 0x00000030bdb07810 */ /* 0x100fe40007ffe8ba */
[----:B------:R-:W-:-:S02]  /*8e30*/  IADD3 R181, PT, PT, R230, 0x2f, -R186 ;  /* 0x0000002fe6b57810 */ /* 0x000fc40007ffe8ba */
[----:B------:R-:W-:Y:S01]  /*8e40*/  IABS R176, R176 ;  /* 0x000000b000b07213 */ /* 0x000fe20000000000 */
[C---:B-1----:R-:W-:Y:S01]  /*8e50*/  HMMA.16816.F32 R168, R20.reuse, R12, R168 ;  /* 0x0000000c14a8723c */ /* 0x042fe200000018a8 */
[----:B------:R-:W-:Y:S02]  /*8e60*/  IABS R181, R181 ;  /* 0x000000b500b57213 */ /* 0x000fe40000000000 */
[----:B------:R-:W-:Y:S02]  /*8e70*/  I2FP.F32.S32 R176, R176 ;  /* 0x000000b000b07245 */ /* 0x000fe40000201400 */
[----:B------:R-:W-:Y:S02]  /*8e80*/  I2FP.F32.S32 R181, R181 ;  /* 0x000000b500b57245 */ /* 0x000fe40000201400 */
[----:B------:R-:W-:Y:S01]  /*8e90*/  FSEL R193, R193, -INF , !P5 ;  /* 0xff800000c1c17808 */ /* 0x000fe20006800000 */
[----:B------:R-:W-:Y:S01]  /*8ea0*/  FFMA.FTZ R197, R176, -UR6, R178 ;  /* 0x80000006b0c57c23 */ /* 0x000fe200080100b2 */
[--C-:B------:R-:W-:Y:S01]  /*8eb0*/  IADD3 R176, PT, PT, R189, 0x2f, -R186.reuse ;  /* 0x0000002fbdb07810 */ /* 0x100fe20007ffe8ba */
[----:B------:R-:W-:Y:S01]  /*8ec0*/  FFMA.FTZ R181, R181, -UR6, R177 ;  /* 0x80000006b5b57c23 */ /* 0x000fe200080100b1 */
[----:B------:R-:W-:Y:S01]  /*8ed0*/  VIADD R178, R192, 0xffffffd1 ;  /* 0xffffffd1c0b27836 */ /* 0x000fe20000000000 */
[----:B------:R-:W-:Y:S01]  /*8ee0*/  IADD3 R177, PT, PT, R230, 0x28, -R186 ;  /* 0x00000028e6b17810 */ /* 0x000fe20007ffe8ba */
[----:B------:R-:W-:Y:S01]  /*8ef0*/  HMMA.16816.F32 R32, R20, R14, R32 ;  /* 0x0000000e1420723c */ /* 0x000fe20000001820 */
[----:B------:R-:W-:-:S02]  /*8f00*/  IABS R176, R176 ;  /* 0x000000b000b07213 */ /* 0x000fc40000000000 */
[----:B------:R-:W-:Y:S02]  /*8f10*/  IABS R177, R177 ;  /* 0x000000b100b17213 */ /* 0x000fe40000000000 */
[----:B------:R-:W-:Y:S02]  /*8f20*/  I2FP.F32.S32 R176, R176 ;  /* 0x000000b000b07245 */ /* 0x000fe40000201400 */
[----:B------:R-:W-:Y:S02]  /*8f30*/  ISETP.GT.AND P5, PT, R188, R178, PT ;  /* 0x000000b2bc00720c */ /* 0x000fe40003fa4270 */
[----:B------:R-:W-:Y:S01]  /*8f40*/  FSEL R197, R197, -INF , !P0 ;  /* 0xff800000c5c57808 */ /* 0x000fe20004000000 */
[----:B------:R-:W-:Y:S01]  /*8f50*/  FFMA.FTZ R179, R176, -UR6, R179 ;  /* 0x80000006b0b37c23 */ /* 0x000fe200080100b3 */
[----:B------:R-:W-:Y:S01]  /*8f60*/  I2FP.F32.S32 R177, R177 ;  /* 0x000000b100b17245 */ /* 0x000fe20000201400 */
[----:B------:R-:W-:Y:S01]  /*8f70*/  VIADD R176, R192, 0xffffffd8 ;  /* 0xffffffd8c0b07836 */ /* 0x000fe20000000000 */
[----:B------:R-:W-:-:S02]  /*8f80*/  ISETP.GE.AND P0, PT, R178, R229, PT ;  /* 0x000000e5b200720c */ /* 0x000fc40003f06270 */
[----:B------:R-:W-:Y:S01]  /*8f90*/  FSEL R194, R181, -INF , !P5 ;  /* 0xff800000b5c27808 */ /* 0x000fe20006800000 */
[----:B------:R-:W-:Y:S01]  /*8fa0*/  FFMA.FTZ R172, R177, -UR6, R172 ;  /* 0x80000006b1ac7c23 */ /* 0x000fe200080100ac */
[--C-:B------:R-:W-:Y:S02]  /*8fb0*/  IADD3 R13, PT, PT, R230, 0x27, -R186.reuse ;  /* 0x00000027e60d7810 */ /* 0x100fe40007ffe8ba */
[----:B------:R-:W-:Y:S02]  /*8fc0*/  IADD3 R12, PT, PT, R189, 0x28, -R186 ;  /* 0x00000028bd0c7810 */ /* 0x000fe40007ffe8ba */
[----:B------:R-:W-:Y:S01]  /*8fd0*/  FSEL R197, R197, -INF , !P6 ;  /* 0xff800000c5c57808 */ /* 0x000fe20007000000 */
[----:B--2---:R-:W-:Y:S01]  /*8fe0*/  HMMA.16816.F32 R168, R8, R4, R168 ;  /* 0x0000000408a8723c */ /* 0x004fe200000018a8 */
[----:B------:R-:W-:Y:S01]  /*8ff0*/  ISETP.GT.AND P6, PT, R218, R178, PT ;  /* 0x000000b2da00720c */ /* 0x000fe20003fc4270 */
[----:B------:R-:W-:Y:S01]  /*9000*/  VIADD R5, R192, 0xffffffd9 ;  /* 0xffffffd9c0057836 */ /* 0x000fe20000000000 */
[----:B------:R-:W-:-:S02]  /*9010*/  FSEL R194, R194, -INF , !P0 ;  /* 0xff800000c2c27808 */ /* 0x000fc40004000000 */
[----:B------:R-:W-:Y:S02]  /*9020*/  IABS R13, R13 ;  /* 0x0000000d000d7213 */ /* 0x000fe40000000000 */
[----:B------:R-:W-:Y:S01]  /*9030*/  IABS R12, R12 ;  /* 0x0000000c000c7213 */ /* 0x000fe20000000000 */
[----:B------:R-:W-:Y:S01]  /*9040*/  HMMA.16816.F32 R32, R8, R6, R32 ;  /* 0x000000060820723c */ /* 0x000fe20000001820 */
[----:B------:R-:W-:Y:S02]  /*9050*/  ISETP.GT.AND P0, PT, R188, R176, PT ;  /* 0x000000b0bc00720c */ /* 0x000fe40003f04270 */
[----:B------:R-:W-:Y:S02]  /*9060*/  FSEL R198, R179, -INF , !P6 ;  /* 0xff800000b3c67808 */ /* 0x000fe40007000000 */
[----:B------:R-:W-:Y:S02]  /*9070*/  I2FP.F32.S32 R13, R13 ;  /* 0x0000000d000d7245 */ /* 0x000fe40000201400 */
[----:B------:R-:W-:-:S02]  /*9080*/  I2FP.F32.S32 R12, R12 ;  /* 0x0000000c000c7245 */ /* 0x000fc40000201400 */
[----:B------:R-:W-:Y:S01]  /*9090*/  ISETP.GE.AND P5, PT, R178, R228, PT ;  /* 0x000000e4b200720c */ /* 0x000fe20003fa6270 */
[----:B------:R-:W-:Y:S01]  /*90a0*/  FFMA.FTZ R13, R13, -UR6, R173 ;  /* 0x800000060d0d7c23 */ /* 0x000fe200080100ad */
[----:B------:R-:W-:Y:S01]  /*90b0*/  ISETP.GE.AND P6, PT, R176, R229, PT ;  /* 0x000000e5b000720c */ /* 0x000fe20003fc6270 */
[----:B------:R-:W-:Y:S01]  /*90c0*/  FFMA.FTZ R12, R12, -UR6, R174 ;  /* 0x800000060c0c7c23 */ /* 0x000fe200080100ae */
[----:B------:R-:W-:Y:S02]  /*90d0*/  FSEL R195, R172, -INF , !P0 ;  /* 0xff800000acc37808 */ /* 0x000fe40004000000 */
[----:B------:R-:W-:Y:S02]  /*90e0*/  FSEL R198, R198, -INF , !P5 ;  /* 0xff800000c6c67808 */ /* 0x000fe40006800000 */
[----:B------:R-:W-:Y:S02]  /*90f0*/  FSEL R195, R195, -INF , !P6 ;  /* 0xff800000c3c37808 */ /* 0x000fe40007000000 */
[----:B------:R-:W-:-:S02]  /*9100*/  ISETP.GT.AND P5, PT, R218, R176, PT ;  /* 0x000000b0da00720c */ /* 0x000fc40003fa4270 */
[--C-:B------:R-:W-:Y:S02]  /*9110*/  IADD3 R4, PT, PT, R189, 0x27, -R186.reuse ;  /* 0x00000027bd047810 */ /* 0x100fe40007ffe8ba */
[----:B------:R-:W-:Y:S02]  /*9120*/  ISETP.GT.AND P6, PT, R188, R5, PT ;  /* 0x00000005bc00720c */ /* 0x000fe40003fc4270 */
[----:B------:R-:W-:Y:S02]  /*9130*/  IABS R4, R4 ;  /* 0x0000000400047213 */ /* 0x000fe40000000000 */
[----:B------:R-:W-:Y:S02]  /*9140*/  FSEL R199, R12, -INF , !P5 ;  /* 0xff8000000cc77808 */ /* 0x000fe40006800000 */
[----:B------:R-:W-:Y:S02]  /*9150*/  FSEL R196, R13, -INF , !P6 ;  /* 0xff8000000dc47808 */ /* 0x000fe40007000000 */
[----:B------:R-:W-:Y:S01]  /*9160*/  IADD3 R209, PT, PT, R230, 0x20, -R186 ;  /* 0x00000020e6d17810 */ /* 0x000fe20007ffe8ba */
[----:B------:R1:W2:Y:S01]  /*9170*/  LDSM.16.M88.4 R12, [R2+0x17800] ;  /* 0x01780000020c783b */ /* 0x0002a20000000200 */
[----:B------:R-:W-:-:S02]  /*9180*/  I2FP.F32.S32 R4, R4 ;  /* 0x0000000400047245 */ /* 0x000fc40000201400 */
[----:B------:R-:W-:Y:S02]  /*9190*/  IABS R209, R209 ;  /* 0x000000d100d17213 */ /* 0x000fe40000000000 */
[----:B------:R-:W-:Y:S01]  /*91a0*/  ISETP.GE.AND P0, PT, R176, R228, PT ;  /* 0x000000e4b000720c */ /* 0x000fe20003f06270 */
[----:B------:R-:W-:Y:S01]  /*91b0*/  FFMA.FTZ R175, R4, -UR6, R175 ;  /* 0x8000000604af7c23 */ /* 0x000fe200080100af */
[----:B------:R-:W-:Y:S01]  /*91c0*/  I2FP.F32.S32 R209, R209 ;  /* 0x000000d100d17245 */ /* 0x000fe20000201400 */
[----:B------:R-:W-:Y:S01]  /*91d0*/  VIADD R4, R192, 0xffffffe0 ;  /* 0xffffffe0c0047836 */ /* 0x000fe20000000000 */
[----:B------:R-:W-:Y:S02]  /*91e0*/  ISETP.GE.AND P5, PT, R5, R229, PT ;  /* 0x000000e50500720c */ /* 0x000fe40003fa6270 */
[----:B------:R-:W-:Y:S01]  /*91f0*/  FSEL R199, R199, -INF , !P0 ;  /* 0xff800000c7c77808 */ /* 0x000fe20004000000 */
[----:B------:R-:W-:Y:S01]  /*9200*/  FFMA.FTZ R209, R209, -UR6, R168 ;  /* 0x80000006d1d17c23 */ /* 0x000fe200080100a8 */
[----:B------:R-:W-:-:S02]  /*9210*/  ISETP.GT.AND P0, PT, R218, R5, PT ;  /* 0x00000005da00720c */ /* 0x000fc40003f04270 */
[----:B------:R-:W-:Y:S02]  /*9220*/  FSEL R196, R196, -INF , !P5 ;  /* 0xff800000c4c47808 */ /* 0x000fe40006800000 */
        /* <DEDUP_REMOVED lines=8> */
[----:B------:R3:W4:Y:S01]  /*92b0*/  LDSM.16.M88.4 R4, [R167+0x17800] ;  /* 0x01780000a704783b */ /* 0x0007220000000200 */
[----:B-1----:R-:W-:Y:S01]  /*92c0*/  IADD3 R2, PT, PT, R189, 0x20, -R186 ;  /* 0x00000020bd027810 */ /* 0x002fe20007ffe8ba */
[----:B------:R-:W-:-:S04]  /*92d0*/  DEPBAR.LE SB0, 0x0 ;  /* 0x000080000000791a */ /* 0x000fc80000000000 */
[----:B------:R-:W-:Y:S01]  /*92e0*/  IABS R2, R2 ;  /* 0x0000000200027213 */ /* 0x000fe20000000000 */
[C---:B--2---:R-:W-:Y:S01]  /*92f0*/  HMMA.16816.F32 R28, R20.reuse, R12, R28 ;  /* 0x0000000c141c723c */ /* 0x044fe2000000181c */
[----:B------:R-:W-:Y:S01]  /*9300*/  IADD3 R168, PT, PT, R230, 0x1f, -R186 ;  /* 0x0000001fe6a87810 */ /* 0x000fe20007ffe8ba */
[----:B------:R-:W-:Y:S01]  /*9310*/  VIADD R13, R192, 0xffffffe8 ;  /* 0xffffffe8c00d7836 */ /* 0x000fe20000000000 */
[----:B------:R-:W-:Y:S02]  /*9320*/  I2FP.F32.S32 R2, R2 ;  /* 0x0000000200027245 */ /* 0x000fe40000201400 */
[----:B------:R-:W-:Y:S02]  /*9330*/  IABS R168, R168 ;  /* 0x000000a800a87213 */ /* 0x000fe40000000000 */
[----:B------:R-:W-:Y:S01]  /*9340*/  FSEL R209, R209, -INF , !P0 ;  /* 0xff800000d1d17808 */ /* 0x000fe20004000000 */
[----:B------:R-:W-:Y:S01]  /*9350*/  FFMA.FTZ R170, R2, -UR6, R170 ;  /* 0x8000000602aa7c23 */ /* 0x000fe200080100aa */
[----:B------:R-:W-:Y:S01]  /*9360*/  IADD3 R2, PT, PT, R189, 0x1f, -R186 ;  /* 0x0000001fbd027810 */ /* 0x000fe20007ffe8ba */
[----:B------:R-:W-:Y:S01]  /*9370*/  HMMA.16816.F32 R24, R20, R14, R24 ;  /* 0x0000000e1418723c */ /* 0x000fe20000001818 */
[----:B------:R-:W-:-:S02]  /*9380*/  I2FP.F32.S32 R168, R168 ;  /* 0x000000a800a87245 */ /* 0x000fc40000201400 */
[----:B------:R-:W-:Y:S02]  /*9390*/  IABS R2, R2 ;  /* 0x0000000200027213 */ /* 0x000fe40000000000 */
[----:B------:R-:W-:Y:S01]  /*93a0*/  FSEL R202, R170, -INF , !P6 ;  /* 0xff800000aaca7808 */ /* 0x000fe20007000000 */
[----:B------:R-:W-:Y:S01]  /*93b0*/  FFMA.FTZ R168, R168, -UR6, R169 ;  /* 0x80000006a8a87c23 */ /* 0x000fe200080100a9 */
[----:B------:R-:W-:Y:S01]  /*93c0*/  I2FP.F32.S32 R2, R2 ;  /* 0x0000000200027245 */ /* 0x000fe20000201400 */
[----:B------:R-:W-:Y:S01]  /*93d0*/  VIADD R169, R192, 0xffffffe1 ;  /* 0xffffffe1c0a97836 */ /* 0x000fe20000000000 */
[----:B---3--:R-:W-:Y:S02]  /*93e0*/  IADD3 R167, PT, PT, R230, 0x18, -R186 ;  /* 0x00000018e6a77810 */ /* 0x008fe40007ffe8ba */
[----:B------:R-:W-:Y:S01]  /*93f0*/  FSEL R202, R202, -INF , !P5 ;  /* 0xff800000caca7808 */ /* 0x000fe20006800000 */
[----:B------:R-:W-:Y:S01]  /*9400*/  FFMA.FTZ R171, R2, -UR6, R171 ;  /* 0x8000000602ab7c23 */ /* 0x000fe200080100ab */
[----:B------:R-:W-:-:S02]  /*9410*/  IABS R167, R167 ;  /* 0x000000a700a77213 */ /* 0x000fc40000000000 */
[----:B------:R-:W-:Y:S02]  /*9420*/  ISETP.GT.AND P0, PT, R188, R169, PT ;  /* 0x000000a9bc00720c */ /* 0x000fe40003f04270 */
[--C-:B------:R-:W-:Y:S02]  /*9430*/  IADD3 R2, PT, PT, R189, 0x18, -R186.reuse ;  /* 0x00000018bd027810 */ /* 0x100fe40007ffe8ba */
[----:B------:R-:W-:Y:S02]  /*9440*/  I2FP.F32.S32 R167, R167 ;  /* 0x000000a700a77245 */ /* 0x000fe40000201400 */
[----:B------:R-:W-:Y:S02]  /*9450*/  ISETP.GE.AND P6, PT, R169, R229, PT ;  /* 0x000000e5a900720c */ /* 0x000fe40003fc6270 */
[----:B------:R-:W-:Y:S01]  /*9460*/  FSEL R210, R168, -INF , !P0 ;  /* 0xff800000a8d27808 */ /* 0x000fe20004000000 */
[----:B----4-:R-:W-:Y:S01]  /*9470*/  HMMA.16816.F32 R28, R8, R4, R28 ;  /* 0x00000004081c723c */ /* 0x010fe2000000181c */
[----:B------:R-:W-:Y:S01]  /*9480*/  IADD3 R12, PT, PT, R230, 0x17, -R186 ;  /* 0x00000017e60c7810 */ /* 0x000fe20007ffe8ba */
[----:B------:R-:W-:Y:S01]  /*9490*/  FFMA.FTZ R32, R167, -UR6, R32 ;  /* 0x80000006a7207c23 */ /* 0x000fe20008010020 */
[----:B------:R-:W-:Y:S01]  /*94a0*/  IABS R2, R2 ;  /* 0x0000000200027213 */ /* 0x000fe20000000000 */
[----:B------:R-:W-:Y:S01]  /*94b0*/  VIADD R5, R192, 0xffffffe9 ;  /* 0xffffffe9c0057836 */ /* 0x000fe20000000000 */
[----:B------:R-:W-:Y:S01]  /*94c0*/  BAR.SYNC.DEFER_BLOCKING 0x0 ;  /* 0x0000000000007b1d */ /* 0x000fe20000010000 */
[----:B------:R-:W-:-:S02]  /*94d0*/  ISETP.GT.AND P5, PT, R218, R169, PT ;  /* 0x000000a9da00720c */ /* 0x000fc40003fa4270 */
[----:B------:R-:W-:Y:S01]  /*94e0*/  FSEL R210, R210, -INF , !P6 ;  /* 0xff800000d2d27808 */ /* 0x000fe20007000000 */
[----:B------:R-:W-:Y:S01]  /*94f0*/  HMMA.16816.F32 R24, R8, R6, R24 ;  /* 0x000000060818723c */ /* 0x000fe20000001818 */
[----:B------:R-:W-:Y:S01]  /*9500*/  IABS R12, R12 ;  /* 0x0000000c000c7213 */ /* 0x000fe20000000000 */
[----:B------:R-:W-:Y:S01]  /*9510*/  VIADD R6, R192, 0xfffffff1 ;  /* 0xfffffff1c0067836 */ /* 0x000fe20000000000 */
[----:B------:R-:W-:Y:S02]  /*9520*/  I2FP.F32.S32 R2, R2 ;  /* 0x0000000200027245 */ /* 0x000fe40000201400 */
[----:B------:R-:W-:Y:S02]  /*9530*/  ISETP.GE.AND P0, PT, R169, R228, PT ;  /* 0x000000e4a900720c */ /* 0x000fe40003f06270 */
[----:B------:R-:W-:Y:S01]  /*9540*/  ISETP.GT.AND P6, PT, R188, R13, PT ;  /* 0x0000000dbc00720c */ /* 0x000fe20003fc4270 */
[----:B------:R-:W-:Y:S01]  /*9550*/  FFMA.FTZ R34, R2, -UR6, R34 ;  /* 0x8000000602227c23 */ /* 0x000fe20008010022 */
[----:B------:R-:W-:-:S02]  /*9560*/  FSEL R201, R171, -INF , !P5 ;  /* 0xff800000abc97808 */ /* 0x000fc40006800000 */
[----:B------:R-:W-:Y:S02]  /*9570*/  IADD3 R4, PT, PT, R230, 0x10, -R186 ;  /* 0x00000010e6047810 */ /* 0x000fe40007ffe8ba */
[----:B------:R-:W-:Y:S02]  /*9580*/  I2FP.F32.S32 R12, R12 ;  /* 0x0000000c000c7245 */ /* 0x000fe40000201400 */
[----:B------:R-:W-:Y:S02]  /*9590*/  ISETP.GE.AND P5, PT, R13, R229, PT ;  /* 0x000000e50d00720c */ /* 0x000fe40003fa6270 */
[----:B------:R-:W-:Y:S01]  /*95a0*/  FSEL R201, R201, -INF , !P0 ;  /* 0xff800000c9c97808 */ /* 0x000fe20004000000 */
[----:B------:R-:W-:Y:S01]  /*95b0*/  FFMA.FTZ R12, R12, -UR6, R33 ;  /* 0x800000060c0c7c23 */ /* 0x000fe20008010021 */
[----:B------:R-:W-:Y:S02]  /*95c0*/  FSEL R213, R32, -INF , !P6 ;  /* 0xff80000020d57808 */ /* 0x000fe40007000000 */
[----:B------:R-:W-:-:S02]  /*95d0*/  ISETP.GT.AND P0, PT, R218, R13, PT ;  /* 0x0000000dda00720c */ /* 0x000fc40003f04270 */
[----:B------:R-:W-:Y:S02]  /*95e0*/  IADD3 R2, PT, PT, R189, 0x17, -R186 ;  /* 0x00000017bd027810 */ /* 0x000fe40007ffe8ba */
[----:B------:R-:W-:Y:S02]  /*95f0*/  IABS R4, R4 ;  /* 0x0000000400047213 */ /* 0x000fe40000000000 */
[----:B------:R-:W-:Y:S02]  /*9600*/  FSEL R213, R213, -INF , !P5 ;  /* 0xff800000d5d57808 */ /* 0x000fe40006800000 */
[----:B------:R-:W-:Y:S02]  /*9610*/  ISETP.GE.AND P6, PT, R13, R228, PT ;  /* 0x000000e40d00720c */ /* 0x000fe40003fc6270 */
[----:B------:R-:W-:Y:S02]  /*9620*/  ISETP.GT.AND P5, PT, R188, R5, PT ;  /* 0x00000005bc00720c */ /* 0x000fe40003fa4270 */
[----:B------:R-:W-:-:S02]  /*9630*/  IABS R2, R2 ;  /* 0x0000000200027213 */ /* 0x000fc40000000000 */
[----:B------:R-:W-:Y:S02]  /*9640*/  FSEL R203, R34, -INF , !P0 ;  /* 0xff80000022cb7808 */ /* 0x000fe40004000000 */
[----:B------:R-:W-:Y:S02]  /*9650*/  I2FP.F32.S32 R4, R4 ;  /* 0x0000000400047245 */ /* 0x000fe40000201400 */
[----:B------:R-:W-:Y:S02]  /*9660*/  FSEL R203, R203, -INF , !P6 ;  /* 0xff800000cbcb7808 */ /* 0x000fe40007000000 */
[----:B------:R-:W-:Y:S01]  /*9670*/  I2FP.F32.S32 R2, R2 ;  /* 0x0000000200027245 */ /* 0x000fe20000201400 */
[----:B------:R-:W-:Y:S01]  /*9680*/  FFMA.FTZ R28, R4, -UR6, R28 ;  /* 0x80000006041c7c23 */ /* 0x000fe2000801001c */
[----:B------:R-:W-:Y:S02]  /*9690*/  FSEL R216, R12, -INF , !P5 ;  /* 0xff8000000cd87808 */ /* 0x000fe40006800000 */
[----:B------:R-:W-:Y:S01]  /*96a0*/  ISETP.GE.AND P0, PT, R5, R229, PT ;  /* 0x000000e50500720c */ /* 0x000fe20003f06270 */
[----:B------:R-:W-:Y:S01]  /*96b0*/  FFMA.FTZ R35, R2, -UR6, R35 ;  /* 0x8000000602237c23 */ /* 0x000fe20008010023 */
[----:B------:R-:W-:-:S02]  /*96c0*/  ISETP.GT.AND P6, PT, R218, R5, PT ;  /* 0x00000005da00720c */ /* 0x000fc40003fc4270 */
[----:B------:R-:W-:Y:S01]  /*96d0*/  ISETP.GE.AND P5, PT, R5, R228, PT ;  /* 0x000000e40500720c */ /* 0x000fe20003fa6270 */
[----:B------:R-:W-:Y:S01]  /*96e0*/  VIADD R5, R192, 0xfffffff0 ;  /* 0xfffffff0c0057836 */ /* 0x000fe20000000000 */
[--C-:B------:R-:W-:Y:S02]  /*96f0*/  IADD3 R4, PT, PT, R230, 0xf, -R186.reuse ;  /* 0x0000000fe6047810 */ /* 0x100fe40007ffe8ba */
[----:B------:R-:W-:Y:S02]  /*9700*/  FSEL R216, R216, -INF , !P0 ;  /* 0xff800000d8d87808 */ /* 0x000fe40004000000 */
[----:B------:R-:W-:Y:S02]  /*9710*/  IABS R4, R4 ;  /* 0x0000000400047213 */ /* 0x000fe40000000000 */
[----:B------:R-:W-:Y:S02]  /*9720*/  ISETP.GT.AND P0, PT, R188, R5, PT ;  /* 0x00000005bc00720c */ /* 0x000fe40003f04270 */
[----:B------:R-:W-:-:S02]  /*9730*/  IADD3 R2, PT, PT, R189, 0x10, -R186 ;  /* 0x00000010bd027810 */ /* 0x000fc40007ffe8ba */
[----:B------:R-:W-:Y:S02]  /*9740*/  FSEL R208, R35, -INF , !P6 ;  /* 0xff80000023d07808 */ /* 0x000fe40007000000 */
[----:B------:R-:W-:Y:S02]  /*9750*/  I2FP.F32.S32 R4, R4 ;  /* 0x0000000400047245 */ /* 0x000fe40000201400 */
[----:B------:R-:W-:Y:S02]  /*9760*/  ISETP.GE.AND P6, PT, R5, R229, PT ;  /* 0x000000e50500720c */ /* 0x000fe40003fc6270 */
[----:B------:R-:W-:Y:S01]  /*9770*/  FSEL R191, R28, -INF , !P0 ;  /* 0xff8000001cbf7808 */ /* 0x000fe20004000000 */
[----:B------:R-:W-:Y:S01]  /*9780*/  FFMA.FTZ R4, R4, -UR6, R29 ;  /* 0x8000000604047c23 */ /* 0x000fe2000801001d */
[----:B------:R-:W-:Y:S02]  /*9790*/  IABS R2, R2 ;  /* 0x0000000200027213 */ /* 0x000fe40000000000 */
[----:B------:R-:W-:-:S02]  /*97a0*/  FSEL R208, R208, -INF , !P5 ;  /* 0xff800000d0d07808 */ /* 0x000fc40006800000 */
[----:B------:R-:W-:Y:S02]  /*97b0*/  ISETP.GT.AND P5, PT, R218, R5, PT ;  /* 0x00000005da00720c */ /* 0x000fe40003fa4270 */
[----:B------:R-:W-:Y:S02]  /*97c0*/  ISETP.GE.AND P0, PT, R5, R228, PT ;  /* 0x000000e40500720c */ /* 0x000fe40003f06270 */
[----:B------:R-:W-:Y:S02]  /*97d0*/  FSEL R191, R191, -INF , !P6 ;  /* 0xff800000bfbf7808 */ /* 0x000fe40007000000 */
[----:B------:R-:W-:Y:S02]  /*97e0*/  I2FP.F32.S32 R2, R2 ;  /* 0x0000000200027245 */ /* 0x000fe40000201400 */
[--C-:B------:R-:W-:Y:S02]  /*97f0*/  IADD3 R9, PT, PT, R230, 0x8, -R186.reuse ;  /* 0x00000008e6097810 */ /* 0x100fe40007ffe8ba */
[C---:B------:R-:W-:Y:S01]  /*9800*/  IADD3 R8, PT, PT, R189.reuse, 0xf, -R186 ;  /* 0x0000000fbd087810 */ /* 0x040fe20007ffe8ba */
[----:B------:R-:W-:Y:S01]  /*9810*/  FFMA.FTZ R30, R2, -UR6, R30 ;  /* 0x80000006021e7c23 */ /* 0x000fe2000801001e */
[C-C-:B------:R-:W-:Y:S01]  /*9820*/  IADD3 R5, PT, PT, R189.reuse, 0x8, -R186.reuse ;  /* 0x00000008bd057810 */ /* 0x140fe20007ffe8ba */
[C---:B------:R-:W-:Y:S01]  /*9830*/  VIADD R2, R192.reuse, 0xfffffff8 ;  /* 0xfffffff8c0027836 */ /* 0x040fe20000000000 */
[----:B------:R-:W-:Y:S01]  /*9840*/  IADD3 R7, PT, PT, R189, 0x7, -R186 ;  /* 0x00000007bd077810 */ /* 0x000fe20007ffe8ba */
[----:B------:R-:W-:Y:S01]  /*9850*/  VIADD R192, R192, 0xfffffff9 ;  /* 0xfffffff9c0c07836 */ /* 0x000fe20000000000 */
[----:B------:R-:W-:-:S02]  /*9860*/  ISETP.GT.AND P6, PT, R188, R6, PT ;  /* 0x00000006bc00720c */ /* 0x000fc40003fc4270 */
[----:B------:R-:W-:Y:S02]  /*9870*/  IADD3 R186, PT, PT, R230, 0x7, -R186 ;  /* 0x00000007e6ba7810 */ /* 0x000fe40007ffe8ba */
[----:B------:R-:W-:Y:S02]  /*9880*/  FSEL R190, R4, -INF , !P6 ;  /* 0xff80000004be7808 */ /* 0x000fe40007000000 */
[----:B------:R-:W-:Y:S02]  /*9890*/  IABS R186, R186 ;  /* 0x000000ba00ba7213 */ /* 0x000fe40000000000 */
[----:B------:R-:W-:Y:S02]  /*98a0*/  FMNMX3.FTZ R4, R164, R219, R220, !PT ;  /* 0x000000dba4047276 */ /* 0x000fe400078100dc */
[----:B------:R-:W-:Y:S02]  /*98b0*/  IABS R9, R9 ;  /* 0x0000000900097213 */ /* 0x000fe40000000000 */
[----:B------:R-:W-:-:S02]  /*98c0*/  I2FP.F32.S32 R186, R186 ;  /* 0x000000ba00ba7245 */ /* 0x000fc40000201400 */
[----:B------:R-:W-:Y:S02]  /*98d0*/  FMNMX3.FTZ R4, R4, R180, R19, !PT ;  /* 0x000000b404047276 */ /* 0x000fe40007810013 */
[----:B------:R-:W-:Y:S01]  /*98e0*/  FSEL R30, R30, -INF , !P5 ;  /* 0xff8000001e1e7808 */ /* 0x000fe20006800000 */
[----:B------:R-:W-:Y:S01]  /*98f0*/  FFMA.FTZ R25, R186, -UR6, R25 ;  /* 0x80000006ba197c23 */ /* 0x000fe20008010019 */
[----:B------:R-:W-:Y:S02]  /*9900*/  I2FP.F32.S32 R9, R9 ;  /* 0x0000000900097245 */ /* 0x000fe40000201400 */
[----:B------:R-:W-:Y:S02]  /*9910*/  FMNMX3.FTZ R4, R4, R193, R194, !PT ;  /* 0x000000c104047276 */ /* 0x000fe400078100c2 */
[----:B------:R-:W-:Y:S01]  /*9920*/  FSEL R171, R30, -INF , !P0 ;  /* 0xff8000001eab7808 */ /* 0x000fe20004000000 */
[----:B------:R-:W-:Y:S01]  /*9930*/  FFMA.FTZ R9, R9, -UR6, R24 ;  /* 0x8000000609097c23 */ /* 0x000fe20008010018 */
[----:B------:R-:W-:-:S02]  /*9940*/  ISETP.GT.AND P0, PT, R188, R192, PT ;  /* 0x000000c0bc00720c */ /* 0x000fc40003f04270 */
[----:B------:R-:W-:Y:S02]  /*9950*/  ISETP.GT.AND P5, PT, R188, R2, PT ;  /* 0x00000002bc00720c */ /* 0x000fe40003fa4270 */
[----:B------:R-:W-:Y:S02]  /*9960*/  FMNMX3.FTZ R4, R4, R195, R196, !PT ;  /* 0x000000c304047276 */ /* 0x000fe400078100c4 */
[----:B------:R-:W-:Y:S02]  /*9970*/  FSEL R25, R25, -INF , !P0 ;  /* 0xff80000019197808 */ /* 0x000fe40004000000 */
[----:B------:R-:W-:Y:S02]  /*9980*/  IABS R8, R8 ;  /* 0x0000000800087213 */ /* 0x000fe40000000000 */
[----:B------:R-:W-:Y:S02]  /*9990*/  FSEL R9, R9, -INF , !P5 ;  /* 0xff80000009097808 */ /* 0x000fe40006800000 */
[----:B------:R-:W-:-:S02]  /*99a0*/  ISETP.GE.AND P0, PT, R2, R229, PT ;  /* 0x000000e50200720c */ /* 0x000fc40003f06270 */
[----:B------:R-:W-:Y:S02]  /*99b0*/  ISETP.GE.AND P6, PT, R6, R229, PT ;  /* 0x000000e50600720c */ /* 0x000fe40003fc6270 */
[----:B------:R-:W-:Y:S02]  /*99c0*/  FMNMX3.FTZ R4, R4, R209, R210, !PT ;  /* 0x000000d104047276 */ /* 0x000fe400078100d2 */
[----:B------:R-:W-:Y:S02]  /*99d0*/  I2FP.F32.S32 R8, R8 ;  /* 0x0000000800087245 */ /* 0x000fe40000201400 */
[----:B------:R-:W-:Y:S02]  /*99e0*/  FSEL R189, R9, -INF , !P0 ;  /* 0xff80000009bd7808 */ /* 0x000fe40004000000 */
[----:B------:R-:W-:Y:S01]  /*99f0*/  FSEL R190, R190, -INF , !P6 ;  /* 0xff800000bebe7808 */ /* 0x000fe20007000000 */
[----:B------:R-:W-:Y:S01]  /*9a00*/  FFMA.FTZ R31, R8, -UR6, R31 ;  /* 0x80000006081f7c23 */ /* 0x000fe2000801001f */
[----:B------:R-:W-:-:S02]  /*9a10*/  ISETP.GE.AND P0, PT, R192, R229, PT ;  /* 0x000000e5c000720c */ /* 0x000fc40003f06270 */
[----:B------:R-:W-:Y:S02]  /*9a20*/  FMNMX3.FTZ R4, R4, R213, R216, !PT ;  /* 0x000000d504047276 */ /* 0x000fe400078100d8 */
[----:B------:R-:W-:Y:S02]  /*9a30*/  ISETP.GT.AND P6, PT, R218, R6, PT ;  /* 0x00000006da00720c */ /* 0x000fe40003fc4270 */
[----:B------:R-:W-:Y:S02]  /*9a40*/  ISETP.GE.AND P5, PT, R6, R228, PT ;  /* 0x000000e40600720c */ /* 0x000fe40003fa6270 */
[----:B------:R-:W-:Y:S02]  /*9a50*/  IABS R5, R5 ;  /* 0x0000000500057213 */ /* 0x000fe40000000000 */
[----:B------:R-:W-:Y:S02]  /*9a60*/  IABS R7, R7 ;  /* 0x0000000700077213 */ /* 0x000fe40000000000 */
[----:B------:R-:W-:-:S02]  /*9a70*/  FSEL R188, R25, -INF , !P0 ;  /* 0xff80000019bc7808 */ /* 0x000fc40004000000 */
[----:B------:R-:W-:Y:S01]  /*9a80*/  FMNMX3.FTZ R9, R4, R191, R190, !PT ;  /* 0x000000bf04097276 */ /* 0x000fe200078100be */
[----:B------:R-:W-:Y:S06]  /*9a90*/  BRA.U !UP1, `(.L_x_2088) ;  /* 0x0000000109f87547 */ /* 0x000fec000b800000 */
        /* <DEDUP_REMOVED lines=62> */
.L_x_2088:
[----:B------:R-:W-:Y:S01]  /*9e80*/  FMNMX3.FTZ R4, R3, R217, R16, !PT ;  /* 0x000000d903047276 */ /* 0x000fe20007810010 */
[----:B------:R-:W-:Y:S01]  /*9e90*/  USHF.L.U32 UR30, UR16, 0x1, URZ ;  /* 0x00000001101e7899 */ /* 0x000fe200080006ff */
[----:B------:R-:W-:Y:S01]  /*9ea0*/  FMNMX3.FTZ R9, R9, R189, R188, !PT ;  /* 0x000000bd09097276 */ /* 0x000fe200078100bc */
[----:B------:R-:W2:Y:S01]  /*9eb0*/  LDCU UR27, c[0x0][0x45c] ;  /* 0x00008b80ff1b77ac */ /* 0x000ea20008000800 */
[----:B------:R-:W-:Y:S01]  /*9ec0*/  FMNMX3.FTZ R6, R4, R17, R18, !PT ;  /* 0x0000001104067276 */ /* 0x000fe20007810012 */
[----:B------:R-:W3:Y:S01]  /*9ed0*/  S2UR UR5, SR_CgaCtaId ;  /* 0x00000000000579c3 */ /* 0x000ee20000008800 */
[----:B------:R-:W-:Y:S01]  /*9ee0*/  I2FP.F32.S32 R5, R5 ;  /* 0x0000000500057245 */ /* 0x000fe20000201400 */
[----:B------:R-:W4:Y:S01]  /*9ef0*/  SHFL.BFLY PT, R4, R9, 0x2, 0x1f ;  /* 0x0c401f0009047f89 */ /* 0x000f2200000e0000 */
[----:B------:R-:W-:Y:S01]  /*9f00*/  FMNMX3.FTZ R6, R6, R197, R198, !PT ;  /* 0x000000c506067276 */ /* 0x000fe200078100c6 */
[----:B------:R-:W-:Y:S01]  /*9f10*/  UIADD3 UR26, UPT, UPT, UR33, 0x76cf5d0a, URZ ;  /* 0x76cf5d0a211a7890 */ /* 0x000fe2000fffe0ff */
[----:B------:R-:W-:Y:S01]  /*9f20*/  I2FP.F32.S32 R7, R7 ;  /* 0x0000000700077245 */ /* 0x000fe20000201400 */
[----:B------:R-:W-:Y:S01]  /*9f30*/  FFMA.FTZ R5, R5, -UR6, R26 ;  /* 0x8000000605057c23 */ /* 0x000fe2000801001a */
[----:B------:R-:W-:Y:S01]  /*9f40*/  FMNMX3.FTZ R6, R6, R199, R200, !PT ;  /* 0x000000c706067276 */ /* 0x000fe200078100c8 */
[----:B------:R-:W-:Y:S01]  /*9f50*/  UIADD3 UR25, UPT, UPT, UR33, 0x32370b8f, URZ ;  /* 0x32370b8f21197890 */ /* 0x000fe2000fffe0ff */
[C---:B------:R-:W-:Y:S01]  /*9f60*/  ISETP.GT.AND P0, PT, R218.reuse, R2, PT ;  /* 0x00000002da00720c */ /* 0x040fe20003f04270 */
[----:B------:R-:W-:Y:S01]  /*9f70*/  FFMA.FTZ R7, R7, -UR6, R27 ;  /* 0x8000000607077c23 */ /* 0x000fe2000801001b */
[----:B------:R-:W-:Y:S01]  /*9f80*/  FSEL R31, R31, -INF , !P6 ;  /* 0xff8000001f1f7808 */ /* 0x000fe20007000000 */
[----:B------:R-:W-:Y:S01]  /*9f90*/  UIADD3 UR23, UPT, UPT, UR33, -0x56f99767, URZ ;  /* 0xa906689921177890 */ /* 0x000fe2000fffe0ff */
[----:B------:R-:W-:Y:S01]  /*9fa0*/  ISETP.GT.AND P6, PT, R218, R192, PT ;  /* 0x000000c0da00720c */ /* 0x000fe20003fc4270 */
[----:B------:R-:W-:Y:S01]  /*9fb0*/  UIADD3 UR24, UPT, UPT, UR33, -0x126145ec, URZ ;  /* 0xed9eba1421187890 */ /* 0x000fe2000fffe0ff */
[----:B------:R-:W-:Y:S01]  /*9fc0*/  FMNMX3.FTZ R6, R6, R202, R201, !PT ;  /* 0x000000ca06067276 */ /* 0x000fe200078100c9 */
[----:B------:R-:W-:Y:S01]  /*9fd0*/  UMOV UR17, 0x400 ;  /* 0x0000040000117882 */ /* 0x000fe20000000000 */
[----:B------:R-:W-:-:S02]  /*9fe0*/  FSEL R170, R31, -INF , !P5 ;  /* 0xff8000001faa7808 */ /* 0x000fc40006800000 */
[----:B------:R-:W-:Y:S02]  /*9ff0*/  FSEL R5, R5, -INF , !P0 ;  /* 0xff80000005057808 */ /* 0x000fe40004000000 */
[-C--:B------:R-:W-:Y:S02]  /*a000*/  ISETP.GE.AND P5, PT, R2, R228.reuse, PT ;  /* 0x000000e40200720c */ /* 0x080fe40003fa6270 */
[----:B------:R-:W-:Y:S01]  /*a010*/  ISETP.GE.AND P0, PT, R192, R228, PT ;  /* 0x000000e4c000720c */ /* 0x000fe20003f06270 */
[----:B---3--:R-:W-:Y:S01]  /*a020*/  ULEA UR5, UR5, UR17, 0x18 ;  /* 0x0000001105057291 */ /* 0x008fe2000f8ec0ff */
[----:B------:R-:W-:Y:S01]  /*a030*/  FSEL R7, R7, -INF , !P6 ;  /* 0xff80000007077808 */ /* 0x000fe20007000000 */
[----:B------:R-:W-:Y:S01]  /*a040*/  UIADD3 UR17, UPT, UPT, UR33, 0x646e171e, URZ ;  /* 0x646e171e21117890 */ /* 0x000fe2000fffe0ff */
[----:B------:R-:W-:Y:S02]  /*a050*/  FMNMX3.FTZ R6, R6, R203, R208, !PT ;  /* 0x000000cb06067276 */ /* 0x000fe400078100d0 */
[----:B------:R-:W-:-:S02]  /*a060*/  FSEL R169, R5, -INF , !P5 ;  /* 0xff80000005a97808 */ /* 0x000fc40006800000 */
[----:B------:R-:W-:Y:S02]  /*a070*/  FSEL R168, R7, -INF , !P0 ;  /* 0xff80000007a87808 */ /* 0x000fe40004000000 */
[----:B------:R-:W-:Y:S02]  /*a080*/  FMNMX3.FTZ R2, R6, R171, R170, !PT ;  /* 0x000000ab06027276 */ /* 0x000fe400078100aa */
[----:B----4-:R-:W-:Y:S02]  /*a090*/  FMNMX.FTZ R9, R9, R4, !PT ;  /* 0x0000000409097209 */ /* 0x010fe40007810000 */
[----:B------:R-:W-:Y:S02]  /*a0a0*/  FMNMX3.FTZ R2, R2, R169, R168, !PT ;  /* 0x000000a902027276 */ /* 0x000fe400078100a8 */
[----:B------:R-:W-:Y:S01]  /*a0b0*/  MOV R5, UR30 ;  /* 0x0000001e00057c02 */ /* 0x000fe20008000f00 */
[----:B------:R-:W3:Y:S01]  /*a0c0*/  SHFL.BFLY PT, R186, R9, 0x1, 0x1f ;  /* 0x0c201f0009ba7f89 */ /* 0x000ee200000e0000 */
[----:B------:R-:W-:Y:S01]  /*a0d0*/  LOP3.LUT R0, R0, 0x200, R166, 0xf8, !PT ;  /* 0x0000020000007812 */ /* 0x000fe200078ef8a6 */
[----:B------:R-:W-:Y:S01]  /*a0e0*/  UIADD3 UR30, UPT, UPT, UR30, 0x1, URZ ;  /* 0x000000011e1e7890 */ /* 0x000fe2000fffe0ff */
[----:B------:R-:W-:Y:S01]  /*a0f0*/  LOP3.LUT R5, R5, UR33, R245, 0x96, !PT ;  /* 0x0000002105057c12 */ /* 0x000fe2000f8e96f5 */
[----:B------:R-:W4:Y:S01]  /*a100*/  SHFL.BFLY PT, R4, R2, 0x2, 0x1f ;  /* 0x0c401f0002047f89 */ /* 0x000f2200000e0000 */
[----:B------:R-:W-:-:S03]  /*a110*/  LEA R166, R0, UR5, 0x1 ;  /* 0x0000000500a67c11 */ /* 0x000fc6000f8e08ff */
[----:B------:R-:W-:Y:S01]  /*a120*/  IMAD.WIDE.U32 R6, R5, -0x326172a9, RZ ;  /* 0xcd9e8d5705067825 */ /* 0x000fe200078e00ff */
[----:B------:R-:W-:-:S04]  /*a130*/  IADD3 R182, PT, PT, R166, 0x18040, RZ ;  /* 0x00018040a6b67810 */ /* 0x000fc80007ffe0ff */
[----:B------:R-:W-:Y:S02]  /*a140*/  LOP3.LUT R222, R248, UR15, R7, 0x96, !PT ;  /* 0x0000000ff8de7c12 */ /* 0x000fe4000f8e9607 */
[----:B------:R-:W-:-:S03]  /*a150*/  LOP3.LUT R6, R6, UR14, R237, 0x96, !PT ;  /* 0x0000000e06067c12 */ /* 0x000fc6000f8e96ed */
[----:B------:R-:W-:-:S04]  /*a160*/  IMAD.WIDE.U32 R222, R222, -0x2daee0ad, RZ ;  /* 0xd2511f53dede7825 */ /* 0x000fc800078e00ff */
[----:B------:R-:W-:Y:S01]  /*a170*/  IMAD.WIDE.U32 R6, R6, -0x2daee0ad, RZ ;  /* 0xd2511f5306067825 */ /* 0x000fe200078e00ff */
[----:B------:R-:W-:Y:S02]  /*a180*/  LOP3.LUT R8, R242, UR26, R223, 0x96, !PT ;  /* 0x0000001af2087c12 */ /* 0x000fe4000f8e96df */
[----:B---3--:R-:W-:Y:S02]  /*a190*/  FMNMX.FTZ R186, R9, R186, !PT ;  /* 0x000000ba09ba7209 */ /* 0x008fe40007810000 */
[----:B------:R-:W-:Y:S01]  /*a1a0*/  LOP3.LUT R222, R222, UR25, R7, 0x96, !PT ;  /* 0x00000019dede7c12 */ /* 0x000fe2000f8e9607 */
[----:B------:R-:W-:Y:S01]  /*a1b0*/  IMAD.WIDE.U32 R8, R8, -0x326172a9, RZ ;  /* 0xcd9e8d5708087825 */ /* 0x000fe200078e00ff */
[----:B----4-:R-:W-:-:S03]  /*a1c0*/  FMNMX.FTZ R4, R2, R4, !PT ;  /* 0x0000000402047209 */ /* 0x010fc60007810000 */
[C---:B--2---:R-:W-:Y:S01]  /*a1d0*/  FMUL.FTZ R183, R186.reuse, UR27 ;  /* 0x0000001bbab77c20 */ /* 0x044fe20008410000 */
[----:B------:R-:W-:Y:S01]  /*a1e0*/  FSETP.NEU.FTZ.AND P5, PT, R186, -INF , PT ;  /* 0xff800000ba00780b */ /* 0x000fe20003fbd000 */
[----:B------:R-:W-:Y:S01]  /*a1f0*/  IMAD.WIDE.U32 R222, R222, -0x326172a9, RZ ;  /* 0xcd9e8d57dede7825 */ /* 0x000fe200078e00ff */
[----:B-1----:R-:W-:Y:S01]  /*a200*/  LOP3.LUT R12, R236, UR13, R9, 0x96, !PT ;  /* 0x0000000dec0c7c12 */ /* 0x002fe2000f8e9609 */
[----:B------:R-:W1:Y:S01]  /*a210*/  SHFL.BFLY PT, R2, R4, 0x1, 0x1f ;  /* 0x0c201f0004027f89 */ /* 0x000e6200000e0000 */
[----:B------:R-:W-:Y:S02]  /*a220*/  FSEL R183, R183, RZ, P5 ;  /* 0x000000ffb7b77208 */ /* 0x000fe40002800000 */
[----:B------:R-:W-:Y:S01]  /*a230*/  LOP3.LUT R218, R8, UR12, R223, 0x96, !PT ;  /* 0x0000000c08da7c12 */ /* 0x000fe2000f8e96df */
[----:B------:R-:W-:Y:S01]  /*a240*/  IMAD.WIDE.U32 R12, R12, -0x2daee0ad, RZ ;  /* 0xd2511f530c0c7825 */ /* 0x000fe200078e00ff */
[----:B------:R-:W2:Y:S03]  /*a250*/  LDC R8, c[0x0][0x4f8] ;  /* 0x00013e00ff087b82 */ /* 0x000ea60000000800 */
[--C-:B------:R-:W-:Y:S01]  /*a260*/  FFMA.FTZ R175, R219, UR27, -R183.reuse ;  /* 0x0000001bdbaf7c23 */ /* 0x100fe200080108b7 */
[----:B------:R-:W-:Y:S01]  /*a270*/  FFMA.FTZ R174, R220, UR27, -R183 ;  /* 0x0000001bdcae7c23 */ /* 0x000fe200080108b7 */
[----:B------:R-:W-:Y:S01]  /*a280*/  IMAD.WIDE.U32 R218, R218, -0x2daee0ad, RZ ;  /* 0xd2511f53dada7825 */ /* 0x000fe200078e00ff */
[----:B------:R-:W-:-:S03]  /*a290*/  LOP3.LUT R220, R6, UR24, R13, 0x96, !PT ;  /* 0x0000001806dc7c12 */ /* 0x000fc6000f8e960d */
[--C-:B------:R-:W-:Y:S01]  /*a2a0*/  FFMA.FTZ R173, R180, UR27, -R183.reuse ;  /* 0x0000001bb4ad7c23 */ /* 0x100fe200080108b7 */
[----:B------:R-:W-:Y:S01]  /*a2b0*/  FSEL R180, R186, RZ, P5 ;  /* 0x000000ffbab47208 */ /* 0x000fe20002800000 */
[----:B------:R-:W-:Y:S01]  /*a2c0*/  FFMA.FTZ R172, R19, UR27, -R183 ;  /* 0x0000001b13ac7c23 */ /* 0x000fe200080108b7 */
[----:B------:R-:W-:Y:S01]  /*a2d0*/  LOP3.LUT R12, R12, UR23, R219, 0x96, !PT ;  /* 0x000000170c0c7c12 */ /* 0x000fe2000f8e96db */
[----:B------:R-:W-:Y:S01]  /*a2e0*/  IMAD.WIDE.U32 R220, R220, -0x326172a9, RZ ;  /* 0xcd9e8d57dcdc7825 */ /* 0x000fe200078e00ff */
[----:B------:R-:W-:Y:S03]  /*a2f0*/  MUFU.EX2 R175, R175 ;  /* 0x000000af00af7308 */ /* 0x000fe60000000800 */
[----:B------:R-:W-:Y:S01]  /*a300*/  FADD.FTZ R180, R164, -R180 ;  /* 0x800000b4a4b47221 */ /* 0x000fe20000010000 */
[----:B------:R-:W-:Y:S01]  /*a310*/  FFMA.FTZ R193, R193, UR27, -R183 ;  /* 0x0000001bc1c17c23 */ /* 0x000fe200080108b7 */
[----:B------:R-:W-:-:S04]  /*a320*/  IMAD.WIDE.U32 R12, R12, -0x326172a9, RZ ;  /* 0xcd9e8d570c0c7825 */ /* 0x000fc800078e00ff */
[--C-:B------:R-:W-:Y:S01]  /*a330*/  FFMA.FTZ R195, R195, UR27, -R183.reuse ;  /* 0x0000001bc3c37c23 */ /* 0x100fe200080108b7 */
[----:B------:R-:W-:Y:S01]  /*a340*/  FMUL.FTZ R180, R180, UR27 ;  /* 0x0000001bb4b47c20 */ /* 0x000fe20008410000 */
        /* <DEDUP_REMOVED lines=13> */
[--C-:B------:R-:W-:Y:S01]  /*a420*/  FFMA.FTZ R216, R216, UR27, -R183.reuse ;  /* 0x0000001bd8d87c23 */ /* 0x100fe200080108b7 */
[----:B------:R-:W-:Y:S01]  /*a430*/  LOP3.LUT R9, R5, 0xff, RZ, 0xc0, !PT ;  /* 0x000000ff05097812 */ /* 0x000fe200078ec0ff */
[--C-:B------:R-:W-:Y:S01]  /*a440*/  FFMA.FTZ R191, R191, UR27, -R183.reuse ;  /* 0x0000001bbfbf7c23 */ /* 0x100fe200080108b7 */
[----:B------:R-:W-:Y:S01]  /*a450*/  SHF.R.U32.HI R4, RZ, 0x8, R4 ;  /* 0x00000008ff047819 */ /* 0x000fe20000011604 */
[--C-:B------:R-:W-:Y:S01]  /*a460*/  FFMA.FTZ R190, R190, UR27, -R183.reuse ;  /* 0x0000001bbebe7c23 */ /* 0x100fe200080108b7 */
[----:B------:R-:W-:Y:S01]  /*a470*/  FSETP.NEU.FTZ.AND P0, PT, R2, -INF , PT ;  /* 0xff8000000200780b */ /* 0x000fe20003f1d000 */
[----:B------:R-:W3:Y:S01]  /*a480*/  MUFU.EX2 R172, R172 ;  /* 0x000000ac00ac7308 */ /* 0x000ee20000000800 */
[----:B------:R-:W-:Y:S01]  /*a490*/  PRMT R4, R9, 0x5410, R4 ;  /* 0x0000541009047816 */ /* 0x000fe20000000004 */
[----:B------:R-:W-:Y:S01]  /*a4a0*/  FFMA.FTZ R189, R189, UR27, -R183 ;  /* 0x0000001bbdbd7c23 */ /* 0x000fe200080108b7 */
[----:B------:R-:W-:-:S02]  /*a4b0*/  FSEL R167, R167, RZ, P0 ;  /* 0x000000ffa7a77208 */ /* 0x000fc40000000000 */
[----:B------:R-:W-:Y:S02]  /*a4c0*/  FSEL R9, R2, RZ, P0 ;  /* 0x000000ff02097208 */ /* 0x000fe40000000000 */
[----:B------:R-:W-:Y:S01]  /*a4d0*/  LOP3.LUT P0, RZ, R212, 0x2, RZ, 0xc0, !PT ;  /* 0x00000002d4ff7812 */ /* 0x000fe2000780c0ff */
[----:B------:R-:W-:Y:S01]  /*a4e0*/  FFMA.FTZ R177, R16, UR27, -R167 ;  /* 0x0000001b10b17c23 */ /* 0x000fe200080108a7 */
[----:B------:R-:W-:Y:S01]  /*a4f0*/  IADD3 R16, PT, PT, R166, 0x18000, RZ ;  /* 0x00018000a6107810 */ /* 0x000fe20007ffe0ff */
[----:B------:R-:W-:Y:S01]  /*a500*/  FADD.FTZ R3, R3, -R9 ;  /* 0x8000000903037221 */ /* 0x000fe20000010000 */
[----:B------:R-:W-:Y:S01]  /*a510*/  SEL R181, R165, 0xffffffe0, !P0 ;  /* 0xffffffe0a5b57807 */ /* 0x000fe20004000000 */
[--C-:B------:R-:W-:Y:S01]  /*a520*/  FFMA.FTZ R178, R217, UR27, -R167.reuse ;  /* 0x0000001bd9b27c23 */ /* 0x100fe200080108a7 */
[----:B------:R-:W-:Y:S01]  /*a530*/  LOP3.LUT P0, R192, R212, 0x4, RZ, 0xc0, !PT ;  /* 0x00000004d4c07812 */ /* 0x000fe2000780c0ff */
[----:B------:R-:W-:Y:S01]  /*a540*/  FMUL.FTZ R3, R3, UR27 ;  /* 0x0000001b03037c20 */ /* 0x000fe20008410000 */
[--C-:B------:R-:W-:Y:S01]  /*a550*/  FFMA.FTZ R176, R17, UR27, -R167.reuse ;  /* 0x0000001b11b07c23 */ /* 0x100fe200080108a7 */
[----:B------:R-:W-:Y:S01]  /*a560*/  FFMA.FTZ R179, R18, UR27, -R167 ;  /* 0x0000001b12b37c23 */ /* 0x000fe200080108a7 */
[----:B------:R-:W-:Y:S01]  /*a570*/  MOV R10, R12 ;  /* 0x0000000c000a7202 */ /* 0x000fe20000000f00 */
[----:B------:R-:W-:Y:S01]  /*a580*/  MUFU.EX2 R174, R174 ;  /* 0x000000ae00ae7308 */ /* 0x000fe20000000800 */
[----:B------:R-:W-:Y:S01]  /*a590*/  PRMT R7, R12, 0x7771, RZ ;  /* 0x000077710c077816 */ /* 0x000fe200000000ff */
[-C--:B-1----:R-:W-:Y:S01]  /*a5a0*/  FMUL.FTZ R32, R140, R180.reuse ;  /* 0x000000b48c207220 */ /* 0x082fe20000410000 */
[----:B------:R-:W-:Y:S01]  /*a5b0*/  LOP3.LUT R10, R10, 0xff, RZ, 0xc0, !PT ;  /* 0x000000ff0a0a7812 */ /* 0x000fe200078ec0ff */
[-C--:B------:R-:W-:Y:S01]  /*a5c0*/  FMUL.FTZ R33, R141, R180.reuse ;  /* 0x000000b48d217220 */ /* 0x080fe20000410000 */
[----:B--2---:R-:W-:Y:S01]  /*a5d0*/  LOP3.LUT R8, R8, 0xff, RZ, 0xc0, !PT ;  /* 0x000000ff08087812 */ /* 0x004fe200078ec0ff */
[-C--:B------:R-:W-:Y:S01]  /*a5e0*/  FMUL.FTZ R24, R144, R180.reuse ;  /* 0x000000b490187220 */ /* 0x080fe20000410000 */
[----:B------:R-:W-:Y:S01]  /*a5f0*/  PRMT R9, R5, 0x7632, R9 ;  /* 0x0000763205097816 */ /* 0x000fe20000000009 */
[----:B------:R-:W1:Y:S01]  /*a600*/  MUFU.EX2 R3, R3 ;  /* 0x0000000300037308 */ /* 0x000e620000000800 */
[----:B------:R-:W-:Y:S01]  /*a610*/  @P0 IADD3 R182, PT, PT, R16, -0x40, RZ ;  /* 0xffffffc010b60810 */ /* 0x000fe20007ffe0ff */
[-C--:B------:R-:W-:Y:S01]  /*a620*/  FMUL.FTZ R25, R145, R180.reuse ;  /* 0x000000b491197220 */ /* 0x080fe20000410000 */
[----:B------:R-:W-:Y:S01]  /*a630*/  PRMT R7, R10, 0x5410, R7 ;  /* 0x000054100a077816 */ /* 0x000fe20000000007 */
[----:B------:R-:W-:Y:S01]  /*a640*/  FMUL.FTZ R36, R36, R180 ;  /* 0x000000b424247220 */ /* 0x000fe20000410000 */
[----:B------:R-:W-:Y:S01]  /*a650*/  LEA R165, R8, R8, 0x10 ;  /* 0x0000000808a57211 */ /* 0x000fe200078e80ff */
[----:B------:R-:W2:Y:S01]  /*a660*/  LDSM.16.MT88.4 R28, [R182] ;  /* 0x00000000b61c783b */ /* 0x000ea20000004200 */
[----:B------:R-:W-:Y:S01]  /*a670*/  SHF.R.U32.HI R5, RZ, 0x18, R5 ;  /* 0x00000018ff057819 */ /* 0x000fe20000011605 */
[----:B------:R-:W-:Y:S01]  /*a680*/  MUFU.EX2 R178, R178 ;  /* 0x000000b200b27308 */ /* 0x000fe20000000800 */
[----:B------:R-:W-:Y:S01]  /*a690*/  LOP3.LUT R9, R9, 0xff, RZ, 0xc0, !PT ;  /* 0x000000ff09097812 */ /* 0x000fe200078ec0ff */
[-C--:B------:R-:W-:Y:S01]  /*a6a0*/  FMUL.FTZ R37, R37, R180.reuse ;  /* 0x000000b425257220 */ /* 0x080fe20000410000 */
[----:B------:R-:W-:Y:S01]  /*a6b0*/  LOP3.LUT R8, R6, 0xff00ff, RZ, 0xc0, !PT ;  /* 0x00ff00ff06087812 */ /* 0x000fe200078ec0ff */
[-C--:B------:R-:W-:Y:S01]  /*a6c0*/  FMUL.FTZ R40, R40, R180.reuse ;  /* 0x000000b428287220 */ /* 0x080fe20000410000 */
[--C-:B------:R-:W-:Y:S01]  /*a6d0*/  HSET2.LE.AND R6, R7, R165.reuse, PT ;  /* 0x000000a507067233 */ /* 0x100fe20003803000 */
[----:B------:R-:W-:Y:S01]  /*a6e0*/  FMUL.FTZ R41, R41, R180 ;  /* 0x000000b429297220 */ /* 0x000fe20000410000 */
[----:B---3--:R-:W-:Y:S01]  /*a6f0*/  F2FP.F16.F32.PACK_AB R7, R172, R173 ;  /* 0x000000adac07723e */ /* 0x008fe200000000ff */
[----:B------:R-:W3:Y:S01]  /*a700*/  MUFU.EX2 R177, R177 ;  /* 0x000000b100b17308 */ /* 0x000ee20000000800 */
[-C--:B-1----:R-:W-:Y:S01]  /*a710*/  FMUL.FTZ R34, R142, R3.reuse ;  /* 0x000000038e227220 */ /* 0x082fe20000410000 */
[-C--:B------:R-:W-:Y:S01]  /*a720*/  FMUL.FTZ R35, R143, R3.reuse ;  /* 0x000000038f237220 */ /* 0x080fe20000410000 */
[----:B------:R-:W-:Y:S01]  /*a730*/  PRMT R5, R9, 0x5410, R5 ;  /* 0x0000541009057816 */ /* 0x000fe20000000005 */
[----:B------:R-:W1:Y:S01]  /*a740*/  LDSM.16.MT88.4 R140, [R166+0x1a000] ;  /* 0x01a00000a68c783b */ /* 0x000e620000004200 */
[----:B------:R-:W-:Y:S01]  /*a750*/  LOP3.LUT R6, R7, R6, RZ, 0xc0, !PT ;  /* 0x0000000607067212 */ /* 0x000fe200078ec0ff */
[-C--:B------:R-:W-:Y:S01]  /*a760*/  FMUL.FTZ R26, R146, R3.reuse ;  /* 0x00000003921a7220 */ /* 0x080fe20000410000 */
[--C-:B------:R-:W-:Y:S01]  /*a770*/  HSET2.LE.AND R7, R8, R165.reuse, PT ;  /* 0x000000a508077233 */ /* 0x100fe20003803000 */
[----:B------:R-:W-:Y:S01]  /*a780*/  MUFU.EX2 R176, R176 ;  /* 0x000000b000b07308 */ /* 0x000fe20000000800 */
[--C-:B------:R-:W-:Y:S01]  /*a790*/  HSET2.LE.AND R4, R4, R165.reuse, PT ;  /* 0x000000a504047233 */ /* 0x100fe20003803000 */
[-C--:B------:R-:W-:Y:S01]  /*a7a0*/  FMUL.FTZ R27, R147, R3.reuse ;  /* 0x00000003931b7220 */ /* 0x080fe20000410000 */
[----:B------:R-:W-:Y:S01]  /*a7b0*/  HSET2.LE.AND R5, R5, R165, PT ;  /* 0x000000a505057233 */ /* 0x000fe20003803000 */
[----:B------:R-:W-:Y:S01]  /*a7c0*/  FMUL.FTZ R38, R38, R3 ;  /* 0x0000000326267220 */ /* 0x000fe20000410000 */
[----:B------:R-:W-:Y:S01]  /*a7d0*/  F2FP.F16.F32.PACK_AB R9, R174, R175 ;  /* 0x000000afae09723e */ /* 0x000fe200000000ff */
[-C--:B------:R-:W-:Y:S01]  /*a7e0*/  FMUL.FTZ R39, R39, R3.reuse ;  /* 0x0000000327277220 */ /* 0x080fe20000410000 */
[----:B------:R-:W-:Y:S01]  /*a7f0*/  IADD3 R164, PT, PT, R181, R166, RZ ;  /* 0x000000a6b5a47210 */ /* 0x000fe20007ffe0ff */
[----:B------:R-:W4:Y:S01]  /*a800*/  MUFU.EX2 R179, R179 ;  /* 0x000000b300b37308 */ /* 0x000f220000000800 */
[----:B---3--:R-:W-:Y:S01]  /*a810*/  F2FP.F16.F32.PACK_AB R8, R177, R178 ;  /* 0x000000b2b108723e */ /* 0x008fe200000000ff */
[-C--:B------:R-:W-:Y:S01]  /*a820*/  FMUL.FTZ R42, R42, R3.reuse ;  /* 0x000000032a2a7220 */ /* 0x080fe20000410000 */
[----:B------:R-:W-:Y:S01]  /*a830*/  LOP3.LUT R4, R9, R4, RZ, 0xc0, !PT ;  /* 0x0000000409047212 */ /* 0x000fe200078ec0ff */
[----:B------:R-:W-:Y:S01]  /*a840*/  FMUL.FTZ R43, R43, R3 ;  /* 0x000000032b2b7220 */ /* 0x000fe20000410000 */
[----:B------:R-:W-:Y:S01]  /*a850*/  LOP3.LUT R5, R8, R5, RZ, 0xc0, !PT ;  /* 0x0000000508057212 */ /* 0x000fe200078ec0ff */
[----:B------:R-:W-:Y:S01]  /*a860*/  FMUL.FTZ R44, R44, R180 ;  /* 0x000000b42c2c7220 */ /* 0x000fe20000410000 */
[----:B------:R-:W-:Y:S01]  /*a870*/  IADD3 R181, PT, PT, R181, R182, RZ ;  /* 0x000000b6b5b57210 */ /* 0x000fe20007ffe0ff */
        /* <DEDUP_REMOVED lines=11> */
[----:B------:R-:W-:Y:S01]  /*a930*/  FMUL.FTZ R63, R63, R3 ;  /* 0x000000033f3f7220 */ /* 0x000fe20000410000 */
[-C--:B------:R-:W-:Y:S01]  /*a940*/  FMUL.FTZ R64, R64, R180.reuse ;  /* 0x000000b440407220 */ /* 0x080fe20000410000 */
[----:B------:R-:W-:Y:S01]  /*a950*/  LOP3.LUT R7, R10, R7, RZ, 0xc0, !PT ;  /* 0x000000070a077212 */ /* 0x000fe200078ec0ff */
[-C--:B------:R-:W-:Y:S01]  /*a960*/  FMUL.FTZ R65, R65, R180.reuse ;  /* 0x000000b441417220 */ /* 0x080fe20000410000 */
[-C--:B------:R-:W-:Y:S01]  /*a970*/  FMUL.FTZ R66, R66, R3.reuse ;  /* 0x0000000342427220 */ /* 0x080fe20000410000 */
[-C--:B------:R-:W-:Y:S01]  /*a980*/  FMUL.FTZ R67, R67, R3.reuse ;  /* 0x0000000343437220 */ /* 0x080fe20000410000 */
[----:B------:R-:W3:Y:S01]  /*a990*/  LDSM.16.MT88.4 R144, [R182+0x2000] ;  /* 0x00200000b690783b */ /* 0x000ee20000004200 */
        /* <DEDUP_REMOVED lines=43> */
[----:B------:R-:W-:Y:S01]  /*ac50*/  LDSM.16.MT88.4 R12, [R166+0x18000] ;  /* 0x01800000a60c783b */ /* 0x000fe20000004200 */
        /* <DEDUP_REMOVED lines=19> */
[----:B------:R-:W-:Y:S01]  /*ad90*/  LDSM.16.MT88.4 R20, [R164+0x18000] ;  /* 0x01800000a414783b */ /* 0x000fe20000004200 */
[C---:B------:R-:W-:Y:S01]  /*ada0*/  HMMA.16816.F32 R48, R4.reuse, R138, R48 ;  /* 0x0000008a0430723c */ /* 0x040fe20000001830 */
[----:B------:R-:W-:Y:S01]  /*adb0*/  LOP3.LUT R220, R222, UR7, R221, 0x96, !PT ;  /* 0x00000007dedc7c12 */ /* 0x000fe2000f8e96dd */
[-C--:B------:R-:W-:Y:S01]  /*adc0*/  FMUL.FTZ R116, R116, R180.reuse ;  /* 0x000000b474747220 */ /* 0x080fe20000410000 */
[----:B------:R-:W2:Y:S01]  /*add0*/  LDSM.16.MT88.4 R136, [R166+0x1c000] ;  /* 0x01c00000a688783b */ /* 0x000ea20000004200 */
[-C--:B------:R-:W-:Y:S01]  /*ade0*/  FMUL.FTZ R117, R117, R180.reuse ;  /* 0x000000b475757220 */ /* 0x080fe20000410000 */
[-C--:B------:R-:W-:Y:S01]  /*adf0*/  FMUL.FTZ R118, R118, R3.reuse ;  /* 0x0000000376767220 */ /* 0x080fe20000410000 */
[-C--:B------:R-:W-:Y:S01]  /*ae00*/  FMUL.FTZ R119, R119, R3.reuse ;  /* 0x0000000377777220 */ /* 0x080fe20000410000 */
[-C--:B------:R-:W-:Y:S01]  /*ae10*/  FMUL.FTZ R16, R152, R180.reuse ;  /* 0x000000b498107220 */ /* 0x080fe20000410000 */
[----:B-1----:R-:W-:Y:S01]  /*ae20*/  HMMA.16816.F32 R60, R4, R140, R60 ;  /* 0x0000008c043c723c */ /* 0x002fe2000000183c */
[----:B------:R-:W-:Y:S01]  /*ae30*/  FMUL.FTZ R17, R153, R180 ;  /* 0x000000b499117220 */ /* 0x000fe20000410000 */
[-C--:B------:R-:W-:Y:S01]  /*ae40*/  FMUL.FTZ R18, R154, R3.reuse ;  /* 0x000000039a127220 */ /* 0x080fe20000410000 */
[----:B------:R-:W-:Y:S01]  /*ae50*/  FMUL.FTZ R19, R155, R3 ;  /* 0x000000039b137220 */ /* 0x000fe20000410000 */
[----:B------:R-:W-:-:S04]  /*ae60*/  IMAD.WIDE.U32 R220, R220, -0x2daee0ad, RZ ;  /* 0xd2511f53dcdc7825 */ /* 0x000fc800078e00ff */
        /* <DEDUP_REMOVED lines=21> */
[-C--:B------:R-:W-:Y:S01]  /*afc0*/  FMUL.FTZ R151, R151, R3.reuse ;  /* 0x0000000397977220 */ /* 0x080fe20000410000 */
[--C-:B------:R-:W-:Y:S01]  /*afd0*/  FFMA.FTZ R197, R197, UR27, -R167.reuse ;  /* 0x0000001bc5c57c23 */ /* 0x100fe200080108a7 */
[--C-:B------:R-:W-:Y:S01]  /*afe0*/  FFMA.FTZ R198, R198, UR27, -R167.reuse ;  /* 0x0000001bc6c67c23 */ /* 0x100fe200080108a7 */
[--C-:B------:R-:W-:Y:S01]  /*aff0*/  FFMA.FTZ R199, R199, UR27, -R167.reuse ;  /* 0x0000001bc7c77c23 */ /* 0x100fe200080108a7 */
[----:B------:R-:W-:Y:S01]  /*b000*/  FFMA.FTZ R200, R200, UR27, -R167 ;  /* 0x0000001bc8c87c23 */ /* 0x000fe200080108a7 */
        /* <DEDUP_REMOVED lines=10> */
[----:B------:R-:W-:Y:S01]  /*b0b0*/  LOP3.LUT R218, R218, UR17, R221, 0x96, !PT ;  /* 0x00000011dada7c12 */ /* 0x000fe2000f8e96dd */
[----:B------:R-:W-:Y:S01]  /*b0c0*/  MUFU.EX2 R195, R195 ;  /* 0x000000c300c37308 */ /* 0x000fe20000000800 */
[-C--:B------:R-:W-:Y:S01]  /*b0d0*/  FMUL.FTZ R132, R132, R180.reuse ;  /* 0x000000b484847220 */ /* 0x080fe20000410000 */
[-C--:B------:R-:W-:Y:S01]  /*b0e0*/  FMUL.FTZ R133, R133, R180.reuse ;  /* 0x000000b485857220 */ /* 0x080fe20000410000 */
[-C--:B------:R-:W-:Y:S01]  /*b0f0*/  FMUL.FTZ R134, R134, R3.reuse ;  /* 0x0000000386867220 */ /* 0x080fe20000410000 */
[-C--:B------:R-:W-:Y:S01]  /*b100*/  FMUL.FTZ R135, R135, R3.reuse ;  /* 0x0000000387877220 */ /* 0x080fe20000410000 */
[-C--:B------:R-:W-:Y:S01]  /*b110*/  FMUL.FTZ R104, R104, R180.reuse ;  /* 0x000000b468687220 */ /* 0x080fe20000410000 */
[C---:B------:R-:W-:Y:S01]  /*b120*/  HMMA.16816.F32 R72, R4.reuse, R138, R72 ;  /* 0x0000008a0448723c */ /* 0x040fe20000001848 */
[----:B------:R-:W2:Y:S01]  /*b130*/  LDSM.16.MT88.4 R136, [R181+0x4000] ;  /* 0x00400000b588783b */ /* 0x000ea20000004200 */
[----:B------:R-:W3:Y:S01]  /*b140*/  MUFU.EX2 R196, R196 ;  /* 0x000000c400c47308 */ /* 0x000ee20000000800 */
[-C--:B------:R-:W-:Y:S01]  /*b150*/  FMUL.FTZ R105, R105, R180.reuse ;  /* 0x000000b469697220 */ /* 0x080fe20000410000 */
[-C--:B------:R-:W-:Y:S01]  /*b160*/  FMUL.FTZ R106, R106, R3.reuse ;  /* 0x000000036a6a7220 */ /* 0x080fe20000410000 */
[-C--:B------:R-:W-:Y:S01]  /*b170*/  FMUL.FTZ R107, R107, R3.reuse ;  /* 0x000000036b6b7220 */ /* 0x080fe20000410000 */
[-C--:B------:R-:W-:Y:S01]  /*b180*/  FMUL.FTZ R128, R128, R180.reuse ;  /* 0x000000b480807220 */ /* 0x080fe20000410000 */
[-C--:B------:R-:W-:Y:S01]  /*b190*/  FMUL.FTZ R129, R129, R180.reuse ;  /* 0x000000b481817220 */ /* 0x080fe20000410000 */
[C---:B-1----:R-:W-:Y:S01]  /*b1a0*/  HMMA.16816.F32 R84, R4.reuse, R140, R84 ;  /* 0x0000008c0454723c */ /* 0x042fe20000001854 */
[-C--:B------:R-:W-:Y:S01]  /*b1b0*/  FMUL.FTZ R130, R130, R3.reuse ;  /* 0x0000000382827220 */ /* 0x080fe20000410000 */
[----:B------:R-:W-:Y:S01]  /*b1c0*/  MUFU.EX2 R197, R197 ;  /* 0x000000c500c57308 */ /* 0x000fe20000000800 */
[-C--:B------:R-:W-:Y:S01]  /*b1d0*/  FMUL.FTZ R131, R131, R3.reuse ;  /* 0x0000000383837220 */ /* 0x080fe20000410000 */
[--C-:B------:R-:W-:Y:S01]  /*b1e0*/  FFMA.FTZ R217, R202, UR27, -R167.reuse ;  /* 0x0000001bcad97c23 */ /* 0x100fe200080108a7 */
[--C-:B------:R-:W-:Y:S01]  /*b1f0*/  FFMA.FTZ R203, R203, UR27, -R167.reuse ;  /* 0x0000001bcbcb7c23 */ /* 0x100fe200080108a7 */
[--C-:B------:R-:W-:Y:S01]  /*b200*/  FFMA.FTZ R202, R208, UR27, -R167.reuse ;  /* 0x0000001bd0ca7c23 */ /* 0x100fe200080108a7 */
[--C-:B------:R-:W-:Y:S01]  /*b210*/  FFMA.FTZ R201, R201, UR27, -R167.reuse ;  /* 0x0000001bc9c97c23 */ /* 0x100fe200080108a7 */
[----:B------:R-:W-:Y:S01]  /*b220*/  HMMA.16816.F32 R88, R4, R142, R88 ;  /* 0x0000008e0458723c */ /* 0x000fe20000001858 */
[----:B------:R-:W1:Y:S01]  /*b230*/  LDSM.16.MT88.4 R140, [R164+0x1e000] ;  /* 0x01e00000a48c783b */ /* 0x000e620000004200 */
[----:B------:R-:W-:Y:S01]  /*b240*/  MUFU.EX2 R198, R198 ;  /* 0x000000c600c67308 */ /* 0x000fe20000000800 */
[----:B------:R-:W-:Y:S01]  /*b250*/  FFMA.FTZ R208, R170, UR27, -R167 ;  /* 0x0000001baad07c23 */ /* 0x000fe200080108a7 */
[----:B------:R-:W-:Y:S01]  /*b260*/  FFMA.FTZ R175, R247, R180, R175 ;  /* 0x000000b4f7af7223 */ /* 0x000fe200000100af */
[----:B------:R-:W-:-:S03]  /*b270*/  FFMA.FTZ R3, R246, R3, R178 ;  /* 0x00000003f6037223 */ /* 0x000fc600000100b2 */
[C---:B------:R-:W-:Y:S01]  /*b280*/  HMMA.16816.F32 R12, R4.reuse, R14, R156 ;  /* 0x0000000e040c723c */ /* 0x040fe2000000189c */
[C---:B------:R-:W-:Y:S01]  /*b290*/  PRMT R156, R220.reuse, 0x7771, RZ ;  /* 0x00007771dc9c7816 */ /* 0x040fe200000000ff */
[----:B------:R-:W-:Y:S01]  /*b2a0*/  MUFU.EX2 R199, R199 ;  /* 0x000000c700c77308 */ /* 0x000fe20000000800 */
[----:B------:R-:W-:Y:S01]  /*b2b0*/  PRMT R158, R220, 0x7772, RZ ;  /* 0x00007772dc9e7816 */ /* 0x000fe200000000ff */
[----:B------:R-:W-:Y:S01]  /*b2c0*/  FADD.FTZ R175, R174, R175 ;  /* 0x000000afaeaf7221 */ /* 0x000fe20000010000 */
[----:B------:R-:W-:Y:S01]  /*b2d0*/  LOP3.LUT R157, R218, 0xffff, RZ, 0xc0, !PT ;  /* 0x0000ffffda9d7812 */ /* 0x000fe200078ec0ff */
[----:B------:R-:W-:Y:S01]  /*b2e0*/  FADD.FTZ R3, R177, R3 ;  /* 0x00000003b1037221 */ /* 0x000fe20000010000 */
[----:B---3--:R-:W-:Y:S01]  /*b2f0*/  F2FP.F16.F32.PACK_AB R159, R196, R195 ;  /* 0x000000c3c49f723e */ /* 0x008fe200000000ff */
[----:B------:R-:W-:Y:S01]  /*b300*/  HMMA.16816.F32 R16, R4, R20, R16 ;  /* 0x000000140410723c */ /* 0x000fe20000001810 */
[----:B------:R-:W-:Y:S01]  /*b310*/  SHF.R.U32.HI R157, RZ, 0x8, R157 ;  /* 0x00000008ff9d7819 */ /* 0x000fe2000001169d */
[----:B------:R-:W3:Y:S01]  /*b320*/  MUFU.EX2 R200, R200 ;  /* 0x000000c800c87308 */ /* 0x000ee20000000800 */
        /* <DEDUP_REMOVED lines=8> */
[C---:B--2---:R-:W-:Y:S02]  /*b3b0*/  HMMA.16816.F32 R92, R4.reuse, R136, R92 ;  /* 0x00000088045c723c */ /* 0x044fe4000000185c */
[----:B------:R-:W-:Y:S06]  /*b3c0*/  MUFU.EX2 R210, R210 ;  /* 0x000000d200d27308 */ /* 0x000fec0000000800 */
[C---:B------:R-:W-:Y:S01]  /*b3d0*/  HMMA.16816.F32 R96, R4.reuse, R138, R96 ;  /* 0x0000008a0460723c */ /* 0x040fe20000001860 */
[----:B------:R-:W2:Y:S01]  /*b3e0*/  LDSM.16.MT88.4 R136, [R182+0x6000] ;  /* 0x00600000b688783b */ /* 0x000ea20000004200 */
[----:B------:R-:W-:Y:S06]  /*b3f0*/  MUFU.EX2 R213, R213 ;  /* 0x000000d500d57308 */ /* 0x000fec0000000800 */
[----:B-1----:R-:W-:Y:S01]  /*b400*/  HMMA.16816.F32 R108, R4, R140, R108 ;  /* 0x0000008c046c723c */ /* 0x002fe2000000186c */
[--C-:B------:R-:W-:Y:S01]  /*b410*/  FFMA.FTZ R140, R194, UR27, -R183.reuse ;  /* 0x0000001bc28c7c23 */ /* 0x100fe200080108b7 */
[----:B------:R-:W-:Y:S01]  /*b420*/  MUFU.EX2 R216, R216 ;  /* 0x000000d800d87308 */ /* 0x000fe20000000800 */
[----:B------:R-:W-:Y:S01]  /*b430*/  FFMA.FTZ R183, R188, UR27, -R183 ;  /* 0x0000001bbcb77c23 */ /* 0x000fe200080108b7 */
[----:B------:R-:W-:-:S04]  /*b440*/  FFMA.FTZ R188, R171, UR27, -R167 ;  /* 0x0000001babbc7c23 */ /* 0x000fc800080108a7 */
[C---:B------:R-:W-:Y:S02]  /*b450*/  HMMA.16816.F32 R112, R4.reuse, R142, R112 ;  /* 0x0000008e0470723c */ /* 0x040fe40000001870 */
[----:B------:R-:W-:Y:S06]  /*b460*/  MUFU.EX2 R194, R193 ;  /* 0x000000c100c27308 */ /* 0x000fec0000000800 */
[----:B------:R-:W-:Y:S01]  /*b470*/  HMMA.16816.F32 R100, R4, R144, R100 ;  /* 0x000000900464723c */ /* 0x000fe20000001864 */
[----:B------:R-:W-:Y:S01]  /*b480*/  LOP3.LUT R144, R218, 0xff, RZ, 0xc0, !PT ;  /* 0x000000ffda907812 */ /* 0x000fe200078ec0ff */
[----:B------:R1:W4:Y:S03]  /*b490*/  MUFU.EX2 R193, R140 ;  /* 0x0000008c00c17308 */ /* 0x0003260000000800 */
[----:B------:R-:W-:-:S03]  /*b4a0*/  PRMT R157, R144, 0x5410, R157 ;  /* 0x00005410909d7816 */ /* 0x000fc6000000009d */
[C---:B------:R-:W-:Y:S02]  /*b4b0*/  HMMA.16816.F32 R32, R4.reuse, R152, R32 ;  /* 0x000000980420723c */ /* 0x040fe40000001820 */
[----:B------:R-:W-:Y:S06]  /*b4c0*/  MUFU.EX2 R217, R217 ;  /* 0x000000d900d97308 */ /* 0x000fec0000000800 */
[C---:B------:R-:W-:Y:S01]  /*b4d0*/  HMMA.16816.F32 R132, R4.reuse, R154, R132 ;  /* 0x0000009a0484723c */ /* 0x040fe20000001884 */
[----:B------:R-:W-:Y:S01]  /*b4e0*/  LDSM.16.MT88.4 R152, [R164+0x18800] ;  /* 0x01880000a498783b */ /* 0x000fe20000004200 */
[----:B------:R-:W-:Y:S03]  /*b4f0*/  MUFU.EX2 R203, R203 ;  /* 0x000000cb00cb7308 */ /* 0x000fe60000000800 */
[----:B-1----:R-:W1:Y:S03]  /*b500*/  LDSM.16.MT88.4 R140, [R181+0x6000] ;  /* 0x00600000b58c783b */ /* 0x002e660000004200 */
[----:B--2---:R-:W-:Y:S01]  /*b510*/  HMMA.16816.F32 R116, R4, R136, R116 ;  /* 0x000000880474723c */ /* 0x004fe20000001874 */
[----:B------:R-:W-:Y:S01]  /*b520*/  MOV R137, R220 ;  /* 0x000000dc00897202 */ /* 0x000fe20000000f00 */
[----:B------:R-:W2:Y:S01]  /*b530*/  MUFU.EX2 R202, R202 ;  /* 0x000000ca00ca7308 */ /* 0x000ea20000000800 */
[----:B------:R-:W-:-:S02]  /*b540*/  PRMT R136, R220, 0x7773, RZ ;  /* 0x00007773dc887816 */ /* 0x000fc400000000ff */
[----:B------:R-:W-:Y:S02]  /*b550*/  LOP3.LUT R137, R137, 0xff, RZ, 0xc0, !PT ;  /* 0x000000ff89897812 */ /* 0x000fe400078ec0ff */
[----:B------:R-:W-:Y:S01]  /*b560*/  PRMT R158, R158, 0x5410, R136 ;  /* 0x000054109e9e7816 */ /* 0x000fe20000000088 */
[----:B------:R-:W-:Y:S01]  /*b570*/  HMMA.16816.F32 R120, R4, R138, R120 ;  /* 0x0000008a0478723c */ /* 0x000fe20000001878 */
[----:B------:R-:W-:Y:S01]  /*b580*/  PRMT R156, R137, 0x5410, R156 ;  /* 0x00005410899c7816 */ /* 0x000fe2000000009c */
[----:B------:R-:W5:Y:S01]  /*b590*/  MUFU.EX2 R201, R201 ;  /* 0x000000c900c97308 */ /* 0x000f620000000800 */
[----:B------:R-:W2:Y:S01]  /*b5a0*/  LDSM.16.MT88.4 R136, [R166+0x18800] ;  /* 0x01880000a688783b */ /* 0x000ea20000004200 */
[----:B------:R-:W-:-:S04]  /*b5b0*/  LOP3.LUT R158, R158, 0xff00ff, RZ, 0xc0, !PT ;  /* 0x00ff00ff9e9e7812 */ /* 0x000fc800078ec0ff */
[C---:B------:R-:W-:Y:S01]  /*b5c0*/  HMMA.16816.F32 R104, R4.reuse, R146, R104 ;  /* 0x000000920468723c */ /* 0x040fe20000001868 */
[----:B------:R-:W5:Y:S01]  /*b5d0*/  LDSM.16.MT88.4 R144, [R181+0x800] ;  /* 0x00080000b590783b */ /* 0x000f620000004200 */
[----:B------:R-:W-:Y:S08]  /*b5e0*/  MUFU.EX2 R191, R191 ;  /* 0x000000bf00bf7308 */ /* 0x000ff00000000800 */
[----:B------:R-:W5:Y:S08]  /*b5f0*/  MUFU.EX2 R190, R190 ;  /* 0x000000be00be7308 */ /* 0x000f700000000800 */
[----:B------:R-:W-:Y:S01]  /*b600*/  MUFU.EX2 R189, R189 ;  /* 0x000000bd00bd7308 */ /* 0x000fe20000000800 */
[----:B-1----:R-:W-:Y:S01]  /*b610*/  HMMA.16816.F32 R124, R4, R140, R124 ;  /* 0x0000008c047c723c */ /* 0x002fe2000000187c */
[----:B------:R-:W-:-:S02]  /*b620*/  PRMT R140, R218, 0x7632, R140 ;  /* 0x00007632da8c7816 */ /* 0x000fc4000000008c */
[----:B------:R-:W-:Y:S02]  /*b630*/  SHF.R.U32.HI R218, RZ, 0x18, R218 ;  /* 0x00000018ffda7819 */ /* 0x000fe400000116da */
[----:B------:R-:W-:Y:S02]  /*b640*/  LOP3.LUT R140, R140, 0xff, RZ, 0xc0, !PT ;  /* 0x000000ff8c8c7812 */ /* 0x000fe400078ec0ff */
[----:B------:R-:W-:Y:S01]  /*b650*/  MUFU.EX2 R183, R183 ;  /* 0x000000b700b77308 */ /* 0x000fe20000000800 */
[----:B------:R-:W-:Y:S01]  /*b660*/  HMMA.16816.F32 R4, R4, R142, R128 ;  /* 0x0000008e0404723c */ /* 0x000fe20000001880 */
[----:B------:R-:W-:Y:S02]  /*b670*/  PRMT R218, R140, 0x5410, R218 ;  /* 0x000054108cda7816 */ /* 0x000fe400000000da */
[--C-:B------:R-:W-:Y:S01]  /*b680*/  HSET2.LE.AND R130, R156, R165.reuse, PT ;  /* 0x000000a59c827233 */ /* 0x100fe20003803000 */
[----:B------:R-:W1:Y:S01]  /*b690*/  LDSM.16.MT88.4 R140, [R166+0x1a800] ;  /* 0x01a80000a68c783b */ /* 0x000e620000004200 */
[----:B------:R-:W-:-:S02]  /*b6a0*/  HSET2.LE.AND R131, R158, R165, PT ;  /* 0x000000a59e837233 */ /* 0x000fc40003803000 */
[----:B------:R-:W-:Y:S01]  /*b6b0*/  MUFU.EX2 R188, R188 ;  /* 0x000000bc00bc7308 */ /* 0x000fe20000000800 */
[--C-:B------:R-:W-:Y:S02]  /*b6c0*/  HSET2.LE.AND R128, R157, R165.reuse, PT ;  /* 0x000000a59d807233 */ /* 0x100fe40003803000 */
[----:B------:R-:W-:Y:S02]  /*b6d0*/  HSET2.LE.AND R129, R218, R165, PT ;  /* 0x000000a5da817233 */ /* 0x000fe40003803000 */
[----:B---3--:R-:W-:Y:S02]  /*b6e0*/  F2FP.F16.F32.PACK_AB R158, R200, R199 ;  /* 0x000000c7c89e723e */ /* 0x008fe400000000ff */
[----:B----4-:R-:W-:Y:S01]  /*b6f0*/  F2FP.F16.F32.PACK_AB R157, R193, R194 ;  /* 0x000000c2c19d723e */ /* 0x010fe200000000ff */
[----:B------:R-:W3:Y:S01]  /*b700*/  MUFU.EX2 R208, R208 ;  /* 0x000000d000d07308 */ /* 0x000ee20000000800 */
        /* <DEDUP_REMOVED lines=11> */
[----:B------:R-:W-:-:S02]  /*b7c0*/  FADD.FTZ R199, R199, R197 ;  /* 0x000000c5c7c77221 */ /* 0x000fc40000010000 */
[----:B------:R-:W-:Y:S02]  /*b7d0*/  FADD.FTZ R195, R196, R195 ;  /* 0x000000c3c4c37221 */ /* 0x000fe40000010000 */
[----:B--2---:R-:W-:Y:S01]  /*b7e0*/  HMMA.16816.F32 R8, R128, R136, R8 ;  /* 0x000000888008723c */ /* 0x004fe20000001808 */
[----:B------:R-:W-:-:S07]  /*b7f0*/  FADD.FTZ R199, R200, R199 ;  /* 0x000000c7c8c77221 */ /* 0x000fce0000010000 */
        /* <DEDUP_REMOVED lines=8> */
[C---:B-1----:R-:W-:Y:S08]  /*b880*/  HMMA.16816.F32 R36, R128.reuse, R140, R36 ;  /* 0x0000008c8024723c */ /* 0x042ff00000001824 */
[C---:B--2---:R-:W-:Y:S08]  /*b890*/  HMMA.16816.F32 R44, R128.reuse, R136, R44 ;  /* 0x00000088802c723c */ /* 0x044ff0000000182c */
[C---:B------:R-:W-:Y:S01]  /*b8a0*/  HMMA.16816.F32 R48, R128.reuse, R138, R48 ;  /* 0x0000008a8030723c */ /* 0x040fe20000001830 */
[----:B------:R-:W1:Y:S07]  /*b8b0*/  LDSM.16.MT88.4 R136, [R181+0x4800] ;  /* 0x00480000b588783b */ /* 0x000e6e0000004200 */
[C---:B------:R-:W-:Y:S01]  /*b8c0*/  HMMA.16816.F32 R40, R128.reuse, R142, R40 ;  /* 0x0000008e8028723c */ /* 0x040fe20000001828 */
[----:B------:R-:W2:Y:S07]  /*b8d0*/  LDSM.16.MT88.4 R140, [R182+0x4800] ;  /* 0x00480000b68c783b */ /* 0x000eae0000004200 */
[C---:B----4-:R-:W-:Y:S08]  /*b8e0*/  HMMA.16816.F32 R60, R128.reuse, R148, R60 ;  /* 0x00000094803c723c */ /* 0x050ff0000000183c */
[C---:B------:R-:W-:Y:S01]  /*b8f0*/  HMMA.16816.F32 R64, R128.reuse, R150, R64 ;  /* 0x000000968040723c */ /* 0x040fe20000001840 */
[----:B------:R-:W4:Y:S07]  /*b900*/  LDSM.16.MT88.4 R148, [R166+0x1e800] ;  /* 0x01e80000a694783b */ /* 0x000f2e0000004200 */
[C---:B------:R-:W-:Y:S08]  /*b910*/  HMMA.16816.F32 R16, R128.reuse, R152, R16 ;  /* 0x000000988010723c */ /* 0x040ff00000001810 */
[C---:B------:R-:W-:Y:S01]  /*b920*/  HMMA.16816.F32 R20, R128.reuse, R154, R20 ;  /* 0x0000009a8014723c */ /* 0x040fe20000001814 */
[----:B------:R-:W3:Y:S07]  /*b930*/  LDSM.16.MT88.4 R152, [R166+0x1c800] ;  /* 0x01c80000a698783b */ /* 0x000eee0000004200 */
[C---:B-----5:R-:W-:Y:S08]  /*b940*/  HMMA.16816.F32 R76, R128.reuse, R144, R76 ;  /* 0x00000090804c723c */ /* 0x060ff0000000184c */
[C---:B------:R-:W-:Y:S01]  /*b950*/  HMMA.16816.F32 R80, R128.reuse, R146, R80 ;  /* 0x000000928050723c */ /* 0x040fe20000001850 */
[----:B------:R-:W5:Y:S07]  /*b960*/  LDSM.16.MT88.4 R144, [R164+0x1e800] ;  /* 0x01e80000a490783b */ /* 0x000f6e0000004200 */
[----:B-1----:R-:W-:Y:S01]  /*b970*/  HMMA.16816.F32 R92, R128, R136, R92 ;  /* 0x00000088805c723c */ /* 0x002fe2000000185c */
[----:B------:R-:W-:-:S04]  /*b980*/  MOV R136, UR30 ;  /* 0x0000001e00887c02 */ /* 0x000fc80008000f00 */
[----:B------:R-:W-:-:S03]  /*b990*/  LOP3.LUT R136, R136, UR33, R245, 0x96, !PT ;  /* 0x0000002188887c12 */ /* 0x000fc6000f8e96f5 */
[----:B--2---:R-:W-:Y:S02]  /*b9a0*/  HMMA.16816.F32 R84, R128, R140, R84 ;  /* 0x0000008c8054723c */ /* 0x004fe40000001854 */
[----:B------:R-:W-:-:S06]  /*b9b0*/  IMAD.WIDE.U32 R136, R136, -0x326172a9, RZ ;  /* 0xcd9e8d5788887825 */ /* 0x000fcc00078e00ff */
[C---:B------:R-:W-:Y:S01]  /*b9c0*/  HMMA.16816.F32 R88, R128.reuse, R142, R88 ;  /* 0x0000008e8058723c */ /* 0x040fe20000001858 */
[----:B------:R-:W1:Y:S07]  /*b9d0*/  LDSM.16.MT88.4 R140, [R182+0x6800] ;  /* 0x00680000b68c783b */ /* 0x000e6e0000004200 */
[----:B----4-:R-:W-:Y:S01]  /*b9e0*/  HMMA.16816.F32 R100, R128, R148, R100 ;  /* 0x000000948064723c */ /* 0x010fe20000001864 */
[----:B------:R-:W-:Y:S02]  /*b9f0*/  LOP3.LUT R149, R248, UR15, R137, 0x96, !PT ;  /* 0x0000000ff8957c12 */ /* 0x000fe4000f8e9689 */
[----:B------:R-:W-:-:S05]  /*ba00*/  LOP3.LUT R148, R136, UR14, R237, 0x96, !PT ;  /* 0x0000000e88947c12 */ /* 0x000fca000f8e96ed */
[----:B---3--:R-:W-:Y:S01]  /*ba10*/  HMMA.16816.F32 R68, R128, R152, R68 ;  /* 0x000000988044723c */ /* 0x008fe20000001844 */
[----:B------:R-:W-:-:S04]  /*ba20*/  IMAD.WIDE.U32 R152, R149, -0x2daee0ad, RZ ;  /* 0xd2511f5395987825 */ /* 0x000fc800078e00ff */
[----:B------:R-:W-:-:S03]  /*ba30*/  IMAD.WIDE.U32 R148, R148, -0x2daee0ad, RZ ;  /* 0xd2511f5394947825 */ /* 0x000fc600078e00ff */
[C---:B------:R-:W-:Y:S01]  /*ba40*/  HMMA.16816.F32 R96, R128.reuse, R138, R96 ;  /* 0x0000008a8060723c */ /* 0x040fe20000001860 */
[----:B------:R-:W2:Y:S07]  /*ba50*/  LDSM.16.MT88.4 R136, [R181+0x6800] ;  /* 0x00680000b588783b */ /* 0x000eae0000004200 */
        /* <DEDUP_REMOVED lines=8> */
[----:B-----5:R-:W-:Y:S01]  /*bae0*/  HMMA.16816.F32 R108, R128, R144, R108 ;  /* 0x00000090806c723c */ /* 0x020fe2000000186c */
[----:B------:R-:W-:Y:S01]  /*baf0*/  LOP3.LUT R144, R236, UR13, R151, 0x96, !PT ;  /* 0x0000000dec907c12 */ /* 0x000fe2000f8e9697 */
[----:B------:R-:W-:-:S04]  /*bb00*/  IMAD.WIDE.U32 R156, R156, -0x2daee0ad, RZ ;  /* 0xd2511f539c9c7825 */ /* 0x000fc800078e00ff */
[----:B------:R-:W-:Y:S02]  /*bb10*/  IMAD.WIDE.U32 R144, R144, -0x2daee0ad, RZ ;  /* 0xd2511f5390907825 */ /* 0x000fe400078e00ff */
[----:B-1----:R-:W-:Y:S01]  /*bb20*/  HMMA.16816.F32 R116, R128, R140, R116 ;  /* 0x0000008c8074723c */ /* 0x002fe20000001874 */
[----:B------:R-:W-:Y:S02]  /*bb30*/  LOP3.LUT R140, R144, UR23, R157, 0x96, !PT ;  /* 0x00000017908c7c12 */ /* 0x000fe4000f8e969d */
[----:B------:R-:W-:-:S05]  /*bb40*/  LOP3.LUT R218, R148, UR24, R145, 0x96, !PT ;  /* 0x0000001894da7c12 */ /* 0x000fca000f8e9691 */
[----:B------:R-:W-:Y:S01]  /*bb50*/  HMMA.16816.F32 R120, R128, R142, R120 ;  /* 0x0000008e8078723c */ /* 0x000fe20000001878 */
[----:B------:R-:W-:-:S04]  /*bb60*/  IMAD.WIDE.U32 R142, R140, -0x326172a9, RZ ;  /* 0xcd9e8d578c8e7825 */ /* 0x000fc800078e00ff */
[----:B------:R-:W-:Y:S01]  /*bb70*/  IMAD.WIDE.U32 R218, R218, -0x326172a9, RZ ;  /* 0xcd9e8d57dada7825 */ /* 0x000fe200078e00ff */
[C---:B------:R-:W-:Y:S02]  /*bb80*/  PRMT R140, R142.reuse, 0x7772, RZ ;  /* 0x000077728e8c7816 */ /* 0x040fe400000000ff */
[----:B------:R-:W-:Y:S01]  /*bb90*/  PRMT R148, R142, 0x7773, RZ ;  /* 0x000077738e947816 */ /* 0x000fe200000000ff */
[C---:B--2---:R-:W-:Y:S01]  /*bba0*/  HMMA.16816.F32 R124, R128.reuse, R136, R124 ;  /* 0x00000088807c723c */ /* 0x044fe2000000187c */
[----:B------:R-:W-:Y:S01]  /*bbb0*/  LOP3.LUT R137, R218, UR4, R143, 0x96, !PT ;  /* 0x00000004da897c12 */ /* 0x000fe2000f8e968f */
[----:B------:R-:W-:Y:S01]  /*bbc0*/  FFMA.FTZ R218, R168, UR27, -R167 ;  /* 0x0000001ba8da7c23 */ /* 0x000fe200080108a7 */
[----:B------:R-:W-:Y:S02]  /*bbd0*/  MOV R149, R142 ;  /* 0x0000008e00957202 */ /* 0x000fe40000000f00 */
[----:B------:R-:W-:Y:S02]  /*bbe0*/  PRMT R136, R142, 0x7771, RZ ;  /* 0x000077718e887816 */ /* 0x000fe400000000ff */
[----:B------:R-:W-:Y:S01]  /*bbf0*/  PRMT R148, R140, 0x5410, R148 ;  /* 0x000054108c947816 */ /* 0x000fe20000000094 */
[----:B------:R-:W-:Y:S01]  /*bc00*/  HMMA.16816.F32 R112, R128, R146, R112 ;  /* 0x000000928070723c */ /* 0x000fe20000001870 */
[----:B------:R-:W1:Y:S01]  /*bc10*/  LDSM.16.MT88.4 R140, [R164+0x19000] ;  /* 0x01900000a48c783b */ /* 0x000e620000004200 */
[----:B------:R-:W-:Y:S01]  /*bc20*/  LOP3.LUT R149, R149, 0xff, RZ, 0xc0, !PT ;  /* 0x000000ff95957812 */ /* 0x000fe200078ec0ff */
[----:B------:R-:W-:Y:S01]  /*bc30*/  MUFU.EX2 R218, R218 ;  /* 0x000000da00da7308 */ /* 0x000fe20000000800 */
[----:B------:R-:W-:Y:S01]  /*bc40*/  LOP3.LUT R148, R148, 0xff00ff, RZ, 0xc0, !PT ;  /* 0x00ff00ff94947812 */ /* 0x000fe200078ec0ff */
[----:B------:R-:W2:Y:S01]  /*bc50*/  LDSM.16.MT88.4 R144, [R166+0x19000] ;  /* 0x01900000a690783b */ /* 0x000ea20000004200 */
[----:B------:R-:W-:-:S02]  /*bc60*/  PRMT R136, R149, 0x5410, R136 ;  /* 0x0000541095887816 */ /* 0x000fc40000000088 */
[C---:B------:R-:W-:Y:S01]  /*bc70*/  HMMA.16816.F32 R72, R128.reuse, R154, R72 ;  /* 0x0000009a8048723c */ /* 0x040fe20000001848 */
[----:B------:R-:W-:Y:S07]  /*bc80*/  LDSM.16.MT88.4 R152, [R182+0x1000] ;  /* 0x00100000b698783b */ /* 0x000fee0000004200 */
[----:B------:R-:W-:Y:S01]  /*bc90*/  HMMA.16816.F32 R4, R128, R138, R4 ;  /* 0x0000008a8004723c */ /* 0x000fe20000001804 */
[C---:B------:R-:W-:Y:S02]  /*bca0*/  LOP3.LUT R130, R137.reuse, 0xffff, RZ, 0xc0, !PT ;  /* 0x0000ffff89827812 */ /* 0x040fe400078ec0ff */
[----:B------:R-:W-:-:S02]  /*bcb0*/  PRMT R129, R137, 0x7632, R129 ;  /* 0x0000763289817816 */ /* 0x000fc40000000081 */
[----:B------:R-:W-:Y:S02]  /*bcc0*/  LOP3.LUT R128, R137, 0xff, RZ, 0xc0, !PT ;  /* 0x000000ff89807812 */ /* 0x000fe400078ec0ff */
[----:B------:R-:W-:Y:S02]  /*bcd0*/  SHF.R.U32.HI R137, RZ, 0x18, R137 ;  /* 0x00000018ff897819 */ /* 0x000fe40000011689 */
[----:B------:R-:W-:Y:S02]  /*bce0*/  SHF.R.U32.HI R130, RZ, 0x8, R130 ;  /* 0x00000008ff827819 */ /* 0x000fe40000011682 */
[----:B------:R-:W-:Y:S02]  /*bcf0*/  LOP3.LUT R129, R129, 0xff, RZ, 0xc0, !PT ;  /* 0x000000ff81817812 */ /* 0x000fe400078ec0ff */
[----:B------:R-:W-:Y:S02]  /*bd00*/  PRMT R128, R128, 0x5410, R130 ;  /* 0x0000541080807816 */ /* 0x000fe40000000082 */
[----:B------:R-:W-:-:S02]  /*bd10*/  PRMT R129, R129, 0x5410, R137 ;  /* 0x0000541081817816 */ /* 0x000fc40000000089 */
[--C-:B------:R-:W-:Y:S02]  /*bd20*/  HSET2.LE.AND R130, R136, R165.reuse, PT ;  /* 0x000000a588827233 */ /* 0x100fe40003803000 */
[--C-:B------:R-:W-:Y:S02]  /*bd30*/  HSET2.LE.AND R131, R148, R165.reuse, PT ;  /* 0x000000a594837233 */ /* 0x100fe40003803000 */
[--C-:B------:R-:W-:Y:S01]  /*bd40*/  HSET2.LE.AND R128, R128, R165.reuse, PT ;  /* 0x000000a580807233 */ /* 0x100fe20003803000 */
[----:B------:R-:W3:Y:S01]  /*bd50*/  LDSM.16.MT88.4 R148, [R181+0x1000] ;  /* 0x00100000b594783b */ /* 0x000ee20000004200 */
[----:B------:R-:W-:Y:S02]  /*bd60*/  HSET2.LE.AND R129, R129, R165, PT ;  /* 0x000000a581817233 */ /* 0x000fe40003803000 */
[----:B------:R-:W-:Y:S02]  /*bd70*/  F2FP.F16.F32.PACK_AB R139, R216, R213 ;  /* 0x000000d5d88b723e */ /* 0x000fe400000000ff */
[----:B------:R-:W-:-:S02]  /*bd80*/  F2FP.F16.F32.PACK_AB R138, R202, R203 ;  /* 0x000000cbca8a723e */ /* 0x000fc400000000ff */
[C---:B------:R-:W-:Y:S01]  /*bd90*/  F2FP.F16.F32.PACK_AB R137, R210.reuse, R209 ;  /* 0x000000d1d289723e */ /* 0x040fe200000000ff */
        /* <DEDUP_REMOVED lines=40> */
[----:B------:R-:W-:Y:S01]  /*c020*/  LOP3.LUT R140, R158, UR7, R219, 0x96, !PT ;  /* 0x000000079e8c7c12 */ /* 0x000fe2000f8e96db */
[----:B------:R-:W-:-:S02]  /*c030*/  FFMA.FTZ R219, R169, UR27, -R167 ;  /* 0x0000001ba9db7c23 */ /* 0x000fc400080108a7 */
[----:B------:R-:W-:Y:S02]  /*c040*/  LDSM.16.MT88.4 R168, [R164+0x1d800] ;  /* 0x01d80000a4a8783b */ /* 0x000fe40000004200 */
[----:B------:R-:W-:Y:S02]  /*c050*/  IMAD.WIDE.U32 R140, R140, -0x2daee0ad, RZ ;  /* 0xd2511f538c8c7825 */ /* 0x000fe400078e00ff */
[C---:B--2---:R-:W-:Y:S01]  /*c060*/  HMMA.16816.F32 R84, R128.reuse, R144, R84 ;  /* 0x000000908054723c */ /* 0x044fe20000001854 */
[----:B------:R-:W1:Y:S07]  /*c070*/  MUFU.EX2 R219, R219 ;  /* 0x000000db00db7308 */ /* 0x000e6e0000000800 */
[C---:B------:R-:W-:Y:S01]  /*c080*/  HMMA.16816.F32 R88, R128.reuse, R146, R88 ;  /* 0x000000928058723c */ /* 0x040fe20000001858 */
[----:B------:R-:W2:Y:S07]  /*c090*/  LDSM.16.MT88.4 R144, [R181+0x7000] ;  /* 0x00700000b590783b */ /* 0x000eae0000004200 */
        /* <DEDUP_REMOVED lines=11> */
[----:B------:R-:W-:-:S02]  /*c150*/  PRMT R9, R9, 0x5410, R11 ;  /* 0x0000541009097816 */ /* 0x000fc4000000000b */
[----:B------:R-:W-:Y:S02]  /*c160*/  LOP3.LUT R11, R8, 0xff, RZ, 0xc0, !PT ;  /* 0x000000ff080b7812 */ /* 0x000fe400078ec0ff */
[----:B------:R-:W-:Y:S01]  /*c170*/  LOP3.LUT R9, R9, 0xff00ff, RZ, 0xc0, !PT ;  /* 0x00ff00ff09097812 */ /* 0x000fe200078ec0ff */
[----:B------:R-:W-:Y:S01]  /*c180*/  HMMA.16816.F32 R80, R128, R138, R80 ;  /* 0x0000008a8050723c */ /* 0x000fe20000001850 */
[----:B------:R-:W4:Y:S01]  /*c190*/  LDSM.16.MT88.4 R136, [R182+0x7000] ;  /* 0x00700000b688783b */ /* 0x000f220000004200 */
[----:B------:R-:W-:-:S06]  /*c1a0*/  HSET2.LE.AND R10, R10, R165, PT ;  /* 0x000000a50a0a7233 */ /* 0x000fcc0003803000 */
[C---:B------:R-:W-:Y:S01]  /*c1b0*/  HMMA.16816.F32 R96, R128.reuse, R142, R96 ;  /* 0x0000008e8060723c */ /* 0x040fe20000001860 */
[----:B------:R-:W5:Y:S07]  /*c1c0*/  LDSM.16.MT88.4 R140, [R166+0x1d800] ;  /* 0x01d80000a68c783b */ /* 0x000f6e0000004200 */
        /* <DEDUP_REMOVED lines=10> */
[----:B--2---:R-:W-:Y:S01]  /*c270*/  HMMA.16816.F32 R124, R128, R144, R124 ;  /* 0x00000090807c723c */ /* 0x004fe2000000187c */
        /* <DEDUP_REMOVED lines=8> */
[----:B-1----:R-:W-:Y:S01]  /*c300*/  F2FP.F16.F32.PACK_AB R165, R218, R219 ;  /* 0x000000dbdaa5723e */ /* 0x002fe200000000ff */
        /* <DEDUP_REMOVED lines=11> */
[----:B----4-:R-:W-:Y:S01]  /*c3c0*/  HMMA.16816.F32 R116, R128, R136, R116 ;  /* 0x000000888074723c */ /* 0x010fe20000001874 */
[----:B------:R-:W-:Y:S01]  /*c3d0*/  FADD.FTZ R247, R183, R191 ;  /* 0x000000bfb7f77221 */ /* 0x000fe20000010000 */
[----:B------:R-:W-:-:S06]  /*c3e0*/  FADD.FTZ R246, R218, R188 ;  /* 0x000000bcdaf67221 */ /* 0x000fcc0000010000 */
[C---:B------:R-:W-:Y:S01]  /*c3f0*/  HMMA.16816.F32 R120, R128.reuse, R138, R120 ;  /* 0x0000008a8078723c */ /* 0x040fe20000001878 */
[----:B------:R-:W2:Y:S07]  /*c400*/  LDSM.16.MT88.4 R136, [R166+0x1f800] ;  /* 0x01f80000a688783b */ /* 0x000eae0000004200 */
[----:B------:R-:W-:Y:S01]  /*c410*/  HMMA.16816.F32 R4, R128, R146, R4 ;  /* 0x000000928004723c */ /* 0x000fe20000001804 */
[----:B------:R-:W3:Y:S04]  /*c420*/  LDSM.16.MT88.4 R144, [R164+0x1b800] ;  /* 0x01b80000a490783b */ /* 0x000ee80000004200 */
[----:B------:R-:W4:Y:S03]  /*c430*/  LDSM.16.MT88.4 R128, [R182+0x5800] ;  /* 0x00580000b680783b */ /* 0x000f260000004200 */
[C---:B-----5:R-:W-:Y:S01]  /*c440*/  HMMA.16816.F32 R68, R8.reuse, R140, R68 ;  /* 0x0000008c0844723c */ /* 0x060fe20000001844 */
[----:B------:R-:W-:Y:S07]  /*c450*/  LDSM.16.MT88.4 R164, [R164+0x1f800] ;  /* 0x01f80000a4a4783b */ /* 0x000fee0000004200 */
[C---:B------:R-:W-:Y:S01]  /*c460*/  HMMA.16816.F32 R72, R8.reuse, R142, R72 ;  /* 0x0000008e0848723c */ /* 0x040fe20000001848 */
[----:B------:R-:W5:Y:S07]  /*c470*/  LDSM.16.MT88.4 R140, [R182+0x1800] ;  /* 0x00180000b68c783b */ /* 0x000f6e0000004200 */
        /* <DEDUP_REMOVED lines=10> */
[C---:B----4-:R-:W-:Y:S08]  /*c520*/  HMMA.16816.F32 R84, R8.reuse, R128, R84 ;  /* 0x000000800854723c */ /* 0x050ff00000001854 */
[C---:B------:R-:W-:Y:S01]  /*c530*/  HMMA.16816.F32 R88, R8.reuse, R130, R88 ;  /* 0x000000820858723c */ /* 0x040fe20000001858 */
[----:B------:R-:W2:Y:S07]  /*c540*/  LDSM.16.MT88.4 R128, [R181+0x7800] ;  /* 0x00780000b580783b */ /* 0x000eae0000004200 */
[C---:B------:R-:W-:Y:S01]  /*c550*/  HMMA.16816.F32 R156, R8.reuse, R158, R12 ;  /* 0x0000009e089c723c */ /* 0x040fe2000000180c */
[----:B------:R-:W-:Y:S07]  /*c560*/  LDSM.16.MT88.4 R12, [R181+0x3800] ;  /* 0x00380000b50c783b */ /* 0x000fee0000004200 */
[C---:B------:R-:W-:Y:S01]  /*c570*/  HMMA.16816.F32 R148, R8.reuse, R150, R20 ;  /* 0x000000960894723c */ /* 0x040fe20000001814 */
[----:B------:R-:W3:Y:S07]  /*c580*/  LDSM.16.MT88.4 R20, [R182+0x7800] ;  /* 0x00780000b614783b */ /* 0x000eee0000004200 */
[C---:B-----5:R-:W-:Y:S01]  /*c590*/  HMMA.16816.F32 R144, R8.reuse, R140, R24 ;  /* 0x0000008c0890723c */ /* 0x060fe20000001818 */
        /* <DEDUP_REMOVED lines=34> */
[C---:B------:R-:W-:Y:S01]  /*c7c0*/  LEA R6, P0, R8.reuse, R232, 0x7 ;  /* 0x000000e808067211 */ /* 0x040fe200078038ff */
[----:B------:R-:W-:Y:S01]  /*c7d0*/  ULEA.HI.X UR7, UR8, UR7, UR9, 0x5, UP0 ;  /* 0x0000000708077291 */ /* 0x000fe200080f2c09 */
[----:B------:R-:W-:Y:S01]  /*c7e0*/  IMAD.U32 R4, RZ, RZ, UR4 ;  /* 0x00000004ff047e24 */ /* 0x000fe2000f8e00ff */
[----:B------:R-:W-:Y:S01]  /*c7f0*/  UISETP.GT.U32.AND UP0, UPT, UR16, UR19, UPT ;  /* 0x000000131000728c */ /* 0x000fe2000bf04070 */
[----:B------:R-:W-:-:S03]  /*c800*/  LEA.HI.X R7, R8, R231, R3, 0x7, P0 ;  /* 0x000000e708077211 */ /* 0x000fc600000f3c03 */
        /* <DEDUP_REMOVED lines=58> */
[----:B------:R-:W2:Y:S04]  /*cbb0*/  LDSM.16.M88.4 R180, [R187+0x10800] ;  /* 0x01080000bbb4783b */ /* 0x000ea80000000200 */
[----:B------:R-:W2:Y:S04]  /*cbc0*/  LDSM.16.M88.4 R16, [R187+0x11000] ;  /* 0x01100000bb10783b */ /* 0x000ea80000000200 */
[----:B---3--:R-:W3:Y:S04]  /*cbd0*/  LDSM.16.M88.4 R12, [R187+0x11800] ;  /* 0x01180000bb0c783b */ /* 0x008ee80000000200 */
        /* <DEDUP_REMOVED lines=8> */
[C---:B-1----:R-:W-:Y:S08]  /*cc60*/  HMMA.16816.F32 R32, R20.reuse, R28, RZ ;  /* 0x0000001c1420723c */ /* 0x042ff000000018ff */
[C---:B------:R-:W-:Y:S08]  /*cc70*/  HMMA.16816.F32 R28, R20.reuse, R30, RZ ;  /* 0x0000001e141c723c */ /* 0x040ff000000018ff */
[C---:B--2---:R-:W-:Y:S08]  /*cc80*/  HMMA.16816.F32 R24, R20.reuse, R4, RZ ;  /* 0x000000041418723c */ /* 0x044ff000000018ff */
[----:B------:R-:W-:Y:S01]  /*cc90*/  HMMA.16816.F32 R20, R20, R6, RZ ;  /* 0x000000061414723c */ /* 0x000fe200000018ff */
[----:B------:R-:W1:Y:S07]  /*cca0*/  LDSM.16.M88.4 R4, [R210] ;  /* 0x00000000d204783b */ /* 0x000e6e0000000200 */
[C---:B------:R-:W-:Y:S08]  /*ccb0*/  HMMA.16816.F32 R176, R8.reuse, R188, R176 ;  /* 0x000000bc08b0723c */ /* 0x040ff000000018b0 */
[C---:B------:R-:W-:Y:S01]  /*ccc0*/  HMMA.16816.F32 R172, R8.reuse, R190, R172 ;  /* 0x000000be08ac723c */ /* 0x040fe200000018ac */
[----:B------:R-:W2:Y:S07]  /*ccd0*/  LDSM.16.M88.4 R188, [R208+0x11000] ;  /* 0x01100000d0bc783b */ /* 0x000eae0000000200 */
[C---:B------:R-:W-:Y:S08]  /*cce0*/  HMMA.16816.F32 R168, R8.reuse, R180, R168 ;  /* 0x000000b408a8723c */ /* 0x040ff000000018a8 */
[C---:B------:R-:W-:Y:S01]  /*ccf0*/  HMMA.16816.F32 R164, R8.reuse, R182, R164 ;  /* 0x000000b608a4723c */ /* 0x040fe200000018a4 */
[----:B------:R-:W4:Y:S07]  /*cd00*/  LDSM.16.M88.4 R180, [R208+0x11800] ;  /* 0x01180000d0b4783b */ /* 0x000f2e0000000200 */
[C---:B------:R-:W-:Y:S08]  /*cd10*/  HMMA.16816.F32 R32, R8.reuse, R16, R32 ;  /* 0x000000100820723c */ /* 0x040ff00000001820 */
[C---:B------:R-:W-:Y:S01]  /*cd20*/  HMMA.16816.F32 R28, R8.reuse, R18, R28 ;  /* 0x00000012081c723c */ /* 0x040fe2000000181c */
[----:B------:R-:W5:Y:S07]  /*cd30*/  LDSM.16.M88.4 R16, [R209] ;  /* 0x00000000d110783b */ /* 0x000f6e0000000200 */
[C---:B---3--:R-:W-:Y:S08]  /*cd40*/  HMMA.16816.F32 R24, R8.reuse, R12, R24 ;  /* 0x0000000c0818723c */ /* 0x048ff00000001818 */
[----:B------:R-:W-:Y:S01]  /*cd50*/  HMMA.16816.F32 R20, R8, R14, R20 ;  /* 0x0000000e0814723c */ /* 0x000fe20000001814 */
[----:B------:R-:W3:Y:S04]  /*cd60*/  LDSM.16.M88.4 R12, [R3+0x10800] ;  /* 0x01080000030c783b */ /* 0x000ee80000000200 */
[----:B------:R-:W3:Y:S03]  /*cd70*/  LDSM.16.M88.4 R8, [R3+0x11000] ;  /* 0x011000000308783b */ /* 0x000ee60000000200 */
        /* <DEDUP_REMOVED lines=9> */
[C---:B----4-:R-:W-:Y:S08]  /*ce10*/  HMMA.16816.F32 R24, R4.reuse, R180, R24 ;  /* 0x000000b40418723c */ /* 0x050ff00000001818 */
[----:B------:R-:W-:Y:S01]  /*ce20*/  HMMA.16816.F32 R20, R4, R182, R20 ;  /* 0x000000b60414723c */ /* 0x000fe20000001814 */
[----:B------:R-:W2:Y:S04]  /*ce30*/  LDSM.16.M88.4 R4, [R205+0x12000] ;  /* 0x01200000cd04783b */ /* 0x000ea80000000200 */
[----:B------:R-:W4:Y:S03]  /*ce40*/  LDSM.16.M88.4 R180, [R205+0x12800] ;  /* 0x01280000cdb4783b */ /* 0x000f260000000200 */
[C---:B-----5:R-:W-:Y:S08]  /*ce50*/  HMMA.16816.F32 R176, R16.reuse, R192, R176 ;  /* 0x000000c010b0723c */ /* 0x060ff000000018b0 */
[C---:B------:R-:W-:Y:S01]  /*ce60*/  HMMA.16816.F32 R172, R16.reuse, R194, R172 ;  /* 0x000000c210ac723c */ /* 0x040fe200000018ac */
[----:B------:R-:W5:Y:S07]  /*ce70*/  LDSM.16.M88.4 R192, [R205+0x13800] ;  /* 0x01380000cdc0783b */ /* 0x000f6e0000000200 */
[C---:B---3--:R-:W-:Y:S08]  /*ce80*/  HMMA.16816.F32 R168, R16.reuse, R12, R168 ;  /* 0x0000000c10a8723c */ /* 0x048ff000000018a8 */
[C---:B------:R-:W-:Y:S01]  /*ce90*/  HMMA.16816.F32 R164, R16.reuse, R14, R164 ;  /* 0x0000000e10a4723c */ /* 0x040fe200000018a4 */
[----:B------:R-:W-:Y:S07]  /*cea0*/  LDSM.16.M88.4 R12, [R204+0x4000] ;  /* 0x00400000cc0c783b */ /* 0x000fee0000000200 */
[C---:B------:R-:W-:Y:S08]  /*ceb0*/  HMMA.16816.F32 R32, R16.reuse, R8, R32 ;  /* 0x000000081020723c */ /* 0x040ff00000001820 */
[C---:B------:R-:W-:Y:S01]  /*cec0*/  HMMA.16816.F32 R28, R16.reuse, R10, R28 ;  /* 0x0000000a101c723c */ /* 0x040fe2000000181c */
[----:B------:R-:W3:Y:S07]  /*ced0*/  LDSM.16.M88.4 R8, [R187+0x12000] ;  /* 0x01200000bb08783b */ /* 0x000eee0000000200 */
[C---:B-1----:R-:W-:Y:S08]  /*cee0*/  HMMA.16816.F32 R24, R16.reuse, R200, R24 ;  /* 0x000000c81018723c */ /* 0x042ff00000001818 */
[----:B------:R-:W-:Y:S01]  /*cef0*/  HMMA.16816.F32 R20, R16, R202, R20 ;  /* 0x000000ca1014723c */ /* 0x000fe20000001814 */
[----:B------:R-:W1:Y:S04]  /*cf00*/  LDSM.16.M88.4 R16, [R187+0x12800] ;  /* 0x01280000bb10783b */ /* 0x000e680000000200 */
        /* <DEDUP_REMOVED lines=19> */
[----:B------:R-:W-:Y:S07]  /*d040*/  LDSM.16.M88.4 R16, [R3+0x12000] ;  /* 0x012000000310783b */ /* 0x000fee0000000200 */
[C---:B--2---:R-:W-:Y:S08]  /*d050*/  HMMA.16816.F32 R32, R12.reuse, R4, R32 ;  /* 0x000000040c20723c */ /* 0x044ff00000001820 */
[C---:B------:R-:W-:Y:S01]  /*d060*/  HMMA.16816.F32 R28, R12.reuse, R6, R28 ;  /* 0x000000060c1c723c */ /* 0x040fe2000000181c */
[----:B------:R-:W1:Y:S07]  /*d070*/  LDSM.16.M88.4 R4, [R209+0x4000] ;  /* 0x00400000d104783b */ /* 0x000e6e0000000200 */
[C---:B----4-:R-:W-:Y:S08]  /*d080*/  HMMA.16816.F32 R24, R12.reuse, R180, R24 ;  /* 0x000000b40c18723c */ /* 0x050ff00000001818 */
        /* <DEDUP_REMOVED lines=71> */
[C---:B-1----:R-:W-:Y:S08]  /*d500*/  HMMA.16816.F32 R32, R8.reuse, R4, R32 ;  /* 0x000000040820723c */ /* 0x042ff00000001820 */
[C---:B------:R-:W-:Y:S01]  /*d510*/  HMMA.16816.F32 R28, R8.reuse, R6, R28 ;  /* 0x00000006081c723c */ /* 0x040fe2000000181c */
[----:B------:R-:W-:Y:S04]  /*d520*/  LDSM.16.M88.4 R4, [R204+0xc000] ;  /* 0x00c00000cc04783b */ /* 0x000fe80000000200 */
[----:B------:R-:W-:Y:S03]  /*d530*/  LDSM.16.M88.4 R204, [R187+0x17800] ;  /* 0x01780000bbcc783b */ /* 0x000fe60000000200 */
[C---:B------:R-:W-:Y:S08]  /*d540*/  HMMA.16816.F32 R168, R8.reuse, R16, R168 ;  /* 0x0000001008a8723c */ /* 0x040ff000000018a8 */
[C---:B--2---:R-:W-:Y:S08]  /*d550*/  HMMA.16816.F32 R24, R8.reuse, R12, R24 ;  /* 0x0000000c0818723c */ /* 0x044ff00000001818 */
[C---:B------:R-:W-:Y:S01]  /*d560*/  HMMA.16816.F32 R20, R8.reuse, R14, R20 ;  /* 0x0000000e0814723c */ /* 0x040fe20000001814 */
[----:B------:R-:W1:Y:S07]  /*d570*/  LDSM.16.M88.4 R12, [R187+0x16800] ;  /* 0x01680000bb0c783b */ /* 0x000e6e0000000200 */
[----:B------:R-:W-:Y:S01]  /*d580*/  HMMA.16816.F32 R164, R8, R18, R164 ;  /* 0x0000001208a4723c */ /* 0x000fe200000018a4 */
[----:B------:R-:W2:Y:S04]  /*d590*/  LDSM.16.M88.4 R16, [R187+0x16000] ;  /* 0x01600000bb10783b */ /* 0x000ea80000000200 */
        /* <DEDUP_REMOVED lines=16> */
[----:B------:R-:W-:Y:S07]  /*d6a0*/  LDSM.16.M88.4 R12, [R3+0x16000] ;  /* 0x01600000030c783b */ /* 0x000fee0000000200 */
[C---:B--2---:R-:W-:Y:S08]  /*d6b0*/  HMMA.16816.F32 R176, R4.reuse, R16, R176 ;  /* 0x0000001004b0723c */ /* 0x044ff000000018b0 */
[----:B------:R-:W-:Y:S01]  /*d6c0*/  HMMA.16816.F32 R172, R4, R18, R172 ;  /* 0x0000001204ac723c */ /* 0x000fe200000018ac */
[----:B------:R-:W-:Y:S07]  /*d6d0*/  LDSM.16.M88.4 R16, [R209+0xc000] ;  /* 0x00c00000d110783b */ /* 0x000fee0000000200 */
[C---:B---3--:R-:W-:Y:S08]  /*d6e0*/  HMMA.16816.F32 R168, R200.reuse, R192, R168 ;  /* 0x000000c0c8a8723c */ /* 0x048ff000000018a8 */
[----:B------:R-:W-:Y:S01]  /*d6f0*/  HMMA.16816.F32 R164, R200, R194, R164 ;  /* 0x000000c2c8a4723c */ /* 0x000fe200000018a4 */
[----:B------:R-:W1:Y:S07]  /*d700*/  LDSM.16.M88.4 R192, [R3+0x17800] ;  /* 0x0178000003c0783b */ /* 0x000e6e0000000200 */
[C---:B------:R-:W-:Y:S08]  /*d710*/  HMMA.16816.F32 R24, R4.reuse, R204, R24 ;  /* 0x000000cc0418723c */ /* 0x040ff00000001818 */
[C---:B------:R-:W-:Y:S08]  /*d720*/  HMMA.16816.F32 R20, R4.reuse, R206, R20 ;  /* 0x000000ce0414723c */ /* 0x040ff00000001814 */
[C---:B------:R-:W-:Y:S08]  /*d730*/  HMMA.16816.F32 R32, R4.reuse, R8, R32 ;  /* 0x000000080420723c */ /* 0x040ff00000001820 */
[----:B------:R-:W-:Y:S01]  /*d740*/  HMMA.16816.F32 R28, R4, R10, R28 ;  /* 0x0000000a041c723c */ /* 0x000fe2000000181c */
[----:B------:R-:W2:Y:S04]  /*d750*/  LDSM.16.M88.4 R8, [R3+0x16800] ;  /* 0x016800000308783b */ /* 0x000ea80000000200 */
[----:B------:R3:W2:Y:S01]  /*d760*/  LDSM.16.M88.4 R4, [R3+0x17000] ;  /* 0x017000000304783b */ /* 0x0006a20000000200 */
[----:B------:R-:W-:-:S04]  /*d770*/  DEPBAR.LE SB0, 0x0 ;  /* 0x000080000000791a */ /* 0x000fc80000000000 */
[C---:B----4-:R-:W-:Y:S08]  /*d780*/  HMMA.16816.F32 R24, R200.reuse, R180, R24 ;  /* 0x000000b4c818723c */ /* 0x050ff00000001818 */
[C---:B------:R-:W-:Y:S08]  /*d790*/  HMMA.16816.F32 R20, R200.reuse, R182, R20 ;  /* 0x000000b6c814723c */ /* 0x040ff00000001814 */
[----:B------:R-:W-:Y:S01]  /*d7a0*/  HMMA.16816.F32 R176, R200, R196, R176 ;  /* 0x000000c4c8b0723c */ /* 0x000fe200000018b0 */
[----:B---3--:R-:W-:-:S04]  /*d7b0*/  IMAD.U32 R3, RZ, RZ, UR22 ;  /* 0x00000016ff037e24 */ /* 0x008fc8000f8e00ff */
[----:B------:R-:W-:-:S03]  /*d7c0*/  IMAD R3, R3, 0x40, R185 ;  /* 0x0000004003037824 */ /* 0x000fc600078e02b9 */
[C---:B-----5:R-:W-:Y:S08]  /*d7d0*/  HMMA.16816.F32 R32, R200.reuse, R188, R32 ;  /* 0x000000bcc820723c */ /* 0x060ff00000001820 */
[C---:B------:R-:W-:Y:S08]  /*d7e0*/  HMMA.16816.F32 R172, R200.reuse, R198, R172 ;  /* 0x000000c6c8ac723c */ /* 0x040ff000000018ac */
[----:B------:R-:W-:Y:S08]  /*d7f0*/  HMMA.16816.F32 R28, R200, R190, R28 ;  /* 0x000000bec81c723c */ /* 0x000ff0000000181c */
[C---:B-1----:R-:W-:Y:S08]  /*d800*/  HMMA.16816.F32 R24, R16.reuse, R192, R24 ;  /* 0x000000c01018723c */ /* 0x042ff00000001818 */
[C---:B------:R-:W-:Y:S08]  /*d810*/  HMMA.16816.F32 R20, R16.reuse, R194, R20 ;  /* 0x000000c21014723c */ /* 0x040ff00000001814 */
[----:B--2---:R-:W-:Y:S01]  /*d820*/  HMMA.16816.F32 R164, R16, R10, R164 ;  /* 0x0000000a10a4723c */ /* 0x004fe200000018a4 */
[----:B------:R-:W-:-:S07]  /*d830*/  VIADD R11, R3, UR21 ;  /* 0x00000015030b7c36 */ /* 0x000fce0008000000 */
[----:B------:R-:W-:Y:S01]  /*d840*/  HMMA.16816.F32 R176, R16, R12, R176 ;  /* 0x0000000c10b0723c */ /* 0x000fe200000018b0 */
[----:B------:R-:W-:-:S07]  /*d850*/  IMAD.U32 R13, RZ, RZ, UR4 ;  /* 0x00000004ff0d7e24 */ /* 0x000fce000f8e00ff */
[C---:B------:R-:W-:Y:S01]  /*d860*/  HMMA.16816.F32 R32, R16.reuse, R4, R32 ;  /* 0x000000041020723c */ /* 0x040fe20000001820 */
[----:B------:R-:W-:Y:S01]  /*d870*/  VIADD R4, R3, 0xffffff40 ;  /* 0xffffff4003047836 */ /* 0x000fe20000000000 */
[----:B------:R-:W-:Y:S04]  /*d880*/  BAR.SYNC.DEFER_BLOCKING 0x0 ;  /* 0x0000000000007b1d */ /* 0x000fe80000010000 */
[----:B------:R-:W-:Y:S02]  /*d890*/  ISETP.GE.AND P0, PT, R4, R229, PT ;  /* 0x000000e50400720c */ /* 0x000fe40003f06270 */
[----:B------:R-:W-:Y:S01]  /*d8a0*/  HMMA.16816.F32 R168, R16, R8, R168 ;  /* 0x0000000810a8723c */ /* 0x000fe200000018a8 */
[----:B------:R-:W-:Y:S02]  /*d8b0*/  IADD3 R9, PT, PT, R230, 0xc0, -R11 ;  /* 0x000000c0e6097810 */ /* 0x000fe40007ffe80b */
[----:B------:R-:W-:-:S02]  /*d8c0*/  ISETP.GE.AND P5, PT, R4, R228, PT ;  /* 0x000000e40400720c */ /* 0x000fc40003fa6270 */
[----:B------:R-:W-:Y:S02]  /*d8d0*/  IABS R9, R9 ;  /* 0x0000000900097213 */ /* 0x000fe40000000000 */
[----:B------:R-:W-:Y:S01]  /*d8e0*/  P2R R10, PR, RZ, 0x1 ;  /* 0x00000001ff0a7803 */ /* 0x000fe20000000000 */
[C---:B------:R-:W-:Y:S01]  /*d8f0*/  HMMA.16816.F32 R172, R16.reuse, R14, R172 ;  /* 0x0000000e10ac723c */ /* 0x040fe200000018ac */
[C---:B------:R-:W-:Y:S01]  /*d900*/  VIADD R15, R230.reuse, 0x8 ;  /* 0x00000008e60f7836 */ /* 0x040fe20000000000 */
[C---:B------:R-:W-:Y:S02]  /*d910*/  IADD3 R14, PT, PT, R230.reuse, -UR21, -R13 ;  /* 0x80000015e60e7c10 */ /* 0x040fe4000fffe80d */
[----:B------:R-:W-:Y:S02]  /*d920*/  IADD3 R8, PT, PT, R230, 0xbf, -R11 ;  /* 0x000000bfe6087810 */ /* 0x000fe40007ffe80b */
[----:B------:R-:W-:Y:S02]  /*d930*/  IADD3 R13, PT, PT, R15, -UR21, -R13 ;  /* 0x800000150f0d7c10 */ /* 0x000fe4000fffe80d */
[----:B------:R-:W-:Y:S01]  /*d940*/  HMMA.16816.F32 R28, R16, R6, R28 ;  /* 0x00000006101c723c */ /* 0x000fe2000000181c */
[----:B------:R-:W-:-:S02]  /*d950*/  ISETP.GT.AND P6, PT, R14, R4, PT ;  /* 0x000000040e00720c */ /* 0x000fc40003fc4270 */
[----:B------:R-:W-:Y:S02]  /*d960*/  IADD3 R7, PT, PT, R15, 0xc0, -R11 ;  /* 0x000000c00f077810 */ /* 0x000fe40007ffe80b */
[----:B------:R-:W-:Y:S01]  /*d970*/  I2FP.F32.S32 R9, R9 ;  /* 0x0000000900097245 */ /* 0x000fe20000201400 */
[----:B------:R-:W-:-:S14]  /*d980*/  BRA.U !UP0, `(.L_x_2089) ;  /* 0x0000000108f87547 */ /* 0x000fdc000b800000 */
        /* <DEDUP_REMOVED lines=62> */
.L_x_2089:
[----:B------:R-:W-:Y:S01]  /*dd70*/  FFMA.FTZ R9, R9, -UR6, R176 ;  /* 0x8000000609097c23 */ /* 0x000fe200080100b0 */
[----:B------:R-:W-:Y:S01]  /*dd80*/  IABS R7, R7 ;  /* 0x0000000700077213 */ /* 0x000fe20000000000 */
[----:B------:R-:W-:Y:S01]  /*dd90*/  VIADD R6, R3, 0xffffff48 ;  /* 0xffffff4803067836 */ /* 0x000fe20000000000 */
[----:B------:R-:W-:Y:S01]  /*dda0*/  ISETP.GT.AND P1, PT, R13, R4, PT ;  /* 0x000000040d00720c */ /* 0x000fe20003f24270 */
[C---:B------:R-:W-:Y:S01]  /*ddb0*/  VIADD R4, R3.reuse, 0xffffff41 ;  /* 0xffffff4103047836 */ /* 0x040fe20000000000 */
[----:B------:R-:W-:Y:S01]  /*ddc0*/  I2FP.F32.S32 R7, R7 ;  /* 0x0000000700077245 */ /* 0x000fe20000201400 */
[----:B-1----:R-:W-:Y:S01]  /*ddd0*/  VIADD R17, R3, 0xffffff50 ;  /* 0xffffff5003117836 */ /* 0x002fe20000000000 */
[----:B------:R-:W-:Y:S01]  /*dde0*/  FSEL R9, R9, -INF , !P6 ;  /* 0xff80000009097808 */ /* 0x000fe20007000000 */
[C---:B------:R-:W-:Y:S01]  /*ddf0*/  VIADD R18, R3.reuse, 0xffffff59 ;  /* 0xffffff5903127836 */ /* 0x040fe20000000000 */
[----:B------:R-:W-:Y:S01]  /*de00*/  ISETP.NE.AND P6, PT, R10, RZ, PT ;  /* 0x000000ff0a00720c */ /* 0x000fe20003fc5270 */
[----:B------:R-:W-:Y:S01]  /*de10*/  VIADD R19, R3, 0xffffff70 ;  /* 0xffffff7003137836 */ /* 0x000fe20000000000 */
[--C-:B------:R-:W-:Y:S01]  /*de20*/  IADD3 R10, PT, PT, R230, 0xb8, -R11.reuse ;  /* 0x000000b8e60a7810 */ /* 0x100fe20007ffe80b */
[----:B------:R-:W1:Y:S01]  /*de30*/  LDCU UR23, c[0x0][0x45c] ;  /* 0x00008b80ff1777ac */ /* 0x000e620008000800 */
[----:B------:R-:W-:Y:S01]  /*de40*/  ISETP.GT.AND P2, PT, R14, R4, PT ;  /* 0x000000040e00720c */ /* 0x000fe20003f44270 */
[----:B------:R-:W-:Y:S01]  /*de50*/  IMAD.MOV.U32 R187, RZ, RZ, 0x20 ;  /* 0x00000020ffbb7424 */ /* 0x000fe200078e00ff */
[C---:B------:R-:W-:Y:S01]  /*de60*/  ISETP.GE.AND P3, PT, R4.reuse, R229, PT ;  /* 0x000000e50400720c */ /* 0x040fe20003f66270 */
[----:B------:R-:W-:Y:S01]  /*de70*/  USHF.L.U32 UR24, UR16, 0x1, URZ ;  /* 0x0000000110187899 */ /* 0x000fe200080006ff */
[----:B------:R-:W-:Y:S01]  /*de80*/  ISETP.GE.AND P0, PT, R4, R228, PT ;  /* 0x000000e40400720c */ /* 0x000fe20003f06270 */
[----:B------:R-:W-:Y:S01]  /*de90*/  UIADD3 UR11, UPT, UPT, UR32, -0x61c88647, URZ ;  /* 0x9e3779b9200b7890 */ /* 0x000fe2000fffe0ff */
[----:B------:R-:W-:Y:S01]  /*dea0*/  ISETP.GT.AND P4, PT, R13, R4, PT ;  /* 0x000000040d00720c */ /* 0x000fe20003f84270 */
[----:B------:R-:W-:Y:S01]  /*deb0*/  FFMA.FTZ R4, R7, -UR6, R178 ;  /* 0x8000000607047c23 */ /* 0x000fe200080100b2 */
[----:B------:R-:W-:Y:S01]  /*dec0*/  IADD3 R5, PT, PT, R15, 0xbf, -R11 ;  /* 0x000000bf0f057810 */ /* 0x000fe20007ffe80b */
[----:B------:R-:W-:Y:S01]  /*ded0*/  UIADD3 UR10, UPT, UPT, UR32, 0x3c6ef372, URZ ;  /* 0x3c6ef372200a7890 */ /* 0x000fe2000fffe0ff */
[----:B------:R-:W-:Y:S01]  /*dee0*/  IABS R8, R8 ;  /* 0x0000000800087213 */ /* 0x000fe20000000000 */
[----:B------:R-:W-:Y:S01]  /*def0*/  UIADD3 UR17, UPT, UPT, UR33, 0x76cf5d0a, URZ ;  /* 0x76cf5d0a21117890 */ /* 0x000fe2000fffe0ff */
[----:B------:R-:W-:Y:S01]  /*df00*/  IABS R7, R10 ;  /* 0x0000000a00077213 */ /* 0x000fe20000000000 */
[----:B------:R-:W-:Y:S01]  /*df10*/  UIADD3 UR15, UPT, UPT, UR33, 0x32370b8f, URZ ;  /* 0x32370b8f210f7890 */ /* 0x000fe2000fffe0ff */
[----:B------:R-:W-:Y:S01]  /*df20*/  IABS R5, R5 ;  /* 0x0000000500057213 */ /* 0x000fe20000000000 */
[----:B------:R-:W-:Y:S01]  /*df30*/  UIADD3 UR9, UPT, UPT, UR32, -0x255992d5, URZ ;  /* 0xdaa66d2b20097890 */ /* 0x000fe2000fffe0ff */
[----:B------:R-:W-:Y:S01]  /*df40*/  I2FP.F32.S32 R8, R8 ;  /* 0x0000000800087245 */ /* 0x000fe20000201400 */
[----:B------:R-:W-:Y:S01]  /*df50*/  UIADD3 UR8, UPT, UPT, UR32, 0x78dde6e4, URZ ;  /* 0x78dde6e420087890 */ /* 0x000fe2000fffe0ff */
[----:B------:R-:W-:Y:S01]  /*df60*/  FSEL R12, R9, -INF , !P6 ;  /* 0xff800000090c7808 */ /* 0x000fe20007000000 */
[----:B------:R-:W-:Y:S01]  /*df70*/  IMAD.MOV.U32 R9, RZ, RZ, R7 ;  /* 0x000000ffff097224 */ /* 0x000fe200078e0007 */
[----:B------:R-:W-:Y:S01]  /*df80*/  I2FP.F32.S32 R5, R5 ;  /* 0x0000000500057245 */ /* 0x000fe20000201400 */
[----:B------:R-:W-:Y:S01]  /*df90*/  FFMA.FTZ R8, R8, -UR6, R177 ;  /* 0x8000000608087c23 */ /* 0x000fe200080100b1 */
[----:B------:R-:W-:Y:S01]  /*dfa0*/  FSEL R4, R4, -INF , !P1 ;  /* 0xff80000004047808 */ /* 0x000fe20004800000 */
[----:B------:R-:W-:Y:S01]  /*dfb0*/  UIADD3 UR13, UPT, UPT, UR33, -0x56f99767, URZ ;  /* 0xa9066899210d7890 */ /* 0x000fe2000fffe0ff */
[----:B------:R-:W-:Y:S01]  /*dfc0*/  I2FP.F32.S32 R9, R9 ;  /* 0x0000000900097245 */ /* 0x000fe20000201400 */
[----:B------:R-:W-:Y:S01]  /*dfd0*/  FFMA.FTZ R5, R5, -UR6, R179 ;  /* 0x8000000605057c23 */ /* 0x000fe200080100b3 */
[----:B------:R-:W-:Y:S01]  /*dfe0*/  FSEL R4, R4, -INF , !P5 ;  /* 0xff80000004047808 */ /* 0x000fe20006800000 */
[----:B------:R-:W-:Y:S01]  /*dff0*/  UIADD3 UR14, UPT, UPT, UR33, -0x126145ec, URZ ;  /* 0xed9eba14210e7890 */ /* 0x000fe2000fffe0ff */
[----:B------:R-:W-:Y:S01]  /*e000*/  FSEL R10, R8, -INF , !P2 ;  /* 0xff800000080a7808 */ /* 0x000fe20005000000 */
[----:B------:R-:W-:Y:S01]  /*e010*/  FFMA.FTZ R9, R9, -UR6, R172 ;  /* 0x8000000609097c23 */ /* 0x000fe200080100ac */
[----:B------:R-:W-:Y:S01]  /*e020*/  ISETP.GT.AND P6, PT, R14, R6, PT ;  /* 0x000000060e00720c */ /* 0x000fe20003fc4270 */
[----:B------:R-:W-:Y:S01]  /*e030*/  UIADD3 UR4, UPT, UPT, UR32, -0x4ab325aa, URZ ;  /* 0xb54cda5620047890 */ /* 0x000fe2000fffe0ff */
[C---:B------:R-:W-:Y:S01]  /*e040*/  ISETP.GE.AND P1, PT, R6.reuse, R229, PT ;  /* 0x000000e50600720c */ /* 0x040fe20003f26270 */
[----:B------:R-:W-:Y:S01]  /*e050*/  UIADD3 UR7, UPT, UPT, UR32, 0x1715609d, URZ ;  /* 0x1715609d20077890 */ /* 0x000fe2000fffe0ff */
[----:B------:R-:W-:Y:S01]  /*e060*/  ISETP.GE.AND P5, PT, R6, R228, PT ;  /* 0x000000e40600720c */ /* 0x000fe20003fa6270 */
[----:B------:R-:W-:Y:S01]  /*e070*/  UIADD3 UR12, UPT, UPT, UR33, 0x646e171e, URZ ;  /* 0x646e171e210c7890 */ /* 0x000fe2000fffe0ff */
[----:B------:R-:W-:Y:S01]  /*e080*/  ISETP.GT.AND P2, PT, R13, R6, PT ;  /* 0x000000060d00720c */ /* 0x000fe20003f44270 */
[----:B------:R-:W-:Y:S01]  /*e090*/  VIADD R6, R3, 0xffffff49 ;  /* 0xffffff4903067836 */ /* 0x000fe20000000000 */
[----:B------:R-:W-:Y:S01]  /*e0a0*/  IADD3 R7, PT, PT, R15, 0xb8, -R11 ;  /* 0x000000b80f077810 */ /* 0x000fe20007ffe80b */
[----:B------:R-:W-:Y:S01]  /*e0b0*/  UISETP.GT.U32.AND UP0, UPT, UR16, UR19, UPT ;  /* 0x000000131000728c */ /* 0x000fe2000bf04070 */
[----:B------:R-:W-:-:S02]  /*e0c0*/  FSEL R5, R5, -INF , !P4 ;  /* 0xff80000005057808 */ /* 0x000fc40006000000 */
[----:B------:R-:W-:Y:S02]  /*e0d0*/  IADD3 R8, PT, PT, R230, 0xb7, -R11 ;  /* 0x000000b7e6087810 */ /* 0x000fe40007ffe80b */
[----:B------:R-:W-:Y:S02]  /*e0e0*/  FSEL R10, R10, -INF , !P3 ;  /* 0xff8000000a0a7808 */ /* 0x000fe40005800000 */
[----:B------:R-:W-:Y:S02]  /*e0f0*/  IABS R7, R7 ;  /* 0x0000000700077213 */ /* 0x000fe40000000000 */
[----:B------:R-:W-:Y:S02]  /*e100*/  FSEL R5, R5, -INF , !P0 ;  /* 0xff80000005057808 */ /* 0x000fe40004000000 */
[----:B------:R-:W-:Y:S01]  /*e110*/  FSEL R9, R9, -INF , !P6 ;  /* 0xff80000009097808 */ /* 0x000fe20007000000 */
[----:B------:R-:W-:Y:S01]  /*e120*/  @UP0 UIADD3 UR22, UPT, UPT, UR22, -0x4, URZ ;  /* 0xfffffffc16160890 */ /* 0x000fe2000fffe0ff */
[----:B------:R-:W-:-:S02]  /*e130*/  ISETP.GT.AND P3, PT, R14, R6, PT ;  /* 0x000000060e00720c */ /* 0x000fc40003f64270 */
[C---:B------:R-:W-:Y:S02]  /*e140*/  ISETP.GE.AND P4, PT, R6.reuse, R229, PT ;  /* 0x000000e50600720c */ /* 0x040fe40003f86270 */
[----:B------:R-:W-:Y:S02]  /*e150*/  ISETP.GE.AND P0, PT, R6, R228, PT ;  /* 0x000000e40600720c */ /* 0x000fe40003f06270 */
[----:B------:R-:W-:Y:S02]  /*e160*/  ISETP.GT.AND P6, PT, R13, R6, PT ;  /* 0x000000060d00720c */ /* 0x000fe40003fc4270 */
[----:B------:R-:W-:Y:S02]  /*e170*/  IADD3 R6, PT, PT, R15, 0xb7, -R11 ;  /* 0x000000b70f067810 */ /* 0x000fe40007ffe80b */
[----:B------:R-:W-:Y:S02]  /*e180*/  IABS R8, R8 ;  /* 0x0000000800087213 */ /* 0x000fe40000000000 */
[----:B------:R-:W-:-:S02]  /*e190*/  I2FP.F32.S32 R7, R7 ;  /* 0x0000000700077245 */ /* 0x000fc40000201400 */
[----:B------:R-:W-:Y:S02]  /*e1a0*/  IADD3 R16, PT, PT, R230, 0xb0, -R11 ;  /* 0x000000b0e6107810 */ /* 0x000fe40007ffe80b */
[----:B------:R-:W-:Y:S01]  /*e1b0*/  IABS R6, R6 ;  /* 0x0000000600067213 */ /* 0x000fe20000000000 */
[----:B------:R-:W-:Y:S01]  /*e1c0*/  FFMA.FTZ R7, R7, -UR6, R174 ;  /* 0x8000000607077c23 */ /* 0x000fe200080100ae */
[----:B------:R-:W-:Y:S02]  /*e1d0*/  I2FP.F32.S32 R8, R8 ;  /* 0x0000000800087245 */ /* 0x000fe40000201400 */
[----:B------:R-:W-:Y:S02]  /*e1e0*/  IABS R16, R16 ;  /* 0x0000001000107213 */ /* 0x000fe40000000000 */
[----:B------:R-:W-:Y:S01]  /*e1f0*/  I2FP.F32.S32 R6, R6 ;  /* 0x0000000600067245 */ /* 0x000fe20000201400 */
[----:B------:R-:W-:Y:S01]  /*e200*/  FFMA.FTZ R8, R8, -UR6, R173 ;  /* 0x8000000608087c23 */ /* 0x000fe200080100ad */
[----:B------:R-:W-:-:S02]  /*e210*/  FSEL R7, R7, -INF , !P2 ;  /* 0xff80000007077808 */ /* 0x000fc40005000000 */
[----:B------:R-:W-:Y:S01]  /*e220*/  I2FP.F32.S32 R16, R16 ;  /* 0x0000001000107245 */ /* 0x000fe20000201400 */
[----:B------:R-:W-:Y:S01]  /*e230*/  FFMA.FTZ R6, R6, -UR6, R175 ;  /* 0x8000000606067c23 */ /* 0x000fe200080100af */
[----:B------:R-:W-:Y:S02]  /*e240*/  FSEL R9, R9, -INF , !P1 ;  /* 0xff80000009097808 */ /* 0x000fe40004800000 */
[----:B------:R-:W-:Y:S01]  /*e250*/  FSEL R7, R7, -INF , !P5 ;  /* 0xff80000007077808 */ /* 0x000fe20006800000 */
[----:B------:R-:W-:Y:S01]  /*e260*/  FFMA.FTZ R168, R16, -UR6, R168 ;  /* 0x8000000610a87c23 */ /* 0x000fe200080100a8 */
[----:B------:R-:W-:Y:S01]  /*e270*/  FSEL R8, R8, -INF , !P3 ;  /* 0xff80000008087808 */ /* 0x000fe20005800000 */
[----:B------:R-:W-:Y:S01]  /*e280*/  VIADD R16, R3, 0xffffff51 ;  /* 0xffffff5103107836 */ /* 0x000fe20000000000 */
[----:B------:R-:W-:Y:S02]  /*e290*/  ISETP.GT.AND P1, PT, R14, R17, PT ;  /* 0x000000110e00720c */ /* 0x000fe40003f24270 */
[----:B------:R-:W-:-:S02]  /*e2a0*/  ISETP.GE.AND P2, PT, R17, R229, PT ;  /* 0x000000e51100720c */ /* 0x000fc40003f46270 */
[----:B------:R-:W-:Y:S02]  /*e2b0*/  ISETP.GE.AND P5, PT, R17, R228, PT ;  /* 0x000000e41100720c */ /* 0x000fe40003fa6270 */
[----:B------:R-:W-:Y:S02]  /*e2c0*/  ISETP.GT.AND P3, PT, R13, R17, PT ;  /* 0x000000110d00720c */ /* 0x000fe40003f64270 */
[--C-:B------:R-:W-:Y:S02]  /*e2d0*/  IADD3 R174, PT, PT, R230, 0xaf, -R11.reuse ;  /* 0x000000afe6ae7810 */ /* 0x100fe40007ffe80b */
[----:B------:R-:W-:Y:S02]  /*e2e0*/  IADD3 R17, PT, PT, R15, 0xb0, -R11 ;  /* 0x000000b00f117810 */ /* 0x000fe40007ffe80b */
[----:B------:R-:W-:Y:S02]  /*e2f0*/  FSEL R6, R6, -INF , !P6 ;  /* 0xff80000006067808 */ /* 0x000fe40007000000 */
[----:B------:R-:W-:-:S02]  /*e300*/  IABS R174, R174 ;  /* 0x000000ae00ae7213 */ /* 0x000fc40000000000 */
[----:B------:R-:W-:Y:S02]  /*e310*/  FSEL R8, R8, -INF , !P4 ;  /* 0xff80000008087808 */ /* 0x000fe40006000000 */
[----:B------:R-:W-:Y:S02]  /*e320*/  IABS R17, R17 ;  /* 0x0000001100117213 */ /* 0x000fe40000000000 */
[----:B------:R-:W-:Y:S02]  /*e330*/  FSEL R6, R6, -INF , !P0 ;  /* 0xff80000006067808 */ /* 0x000fe40004000000 */
[----:B------:R-:W-:Y:S02]  /*e340*/  FSEL R175, R168, -INF , !P1 ;  /* 0xff800000a8af7808 */ /* 0x000fe40004800000 */
[----:B------:R-:W-:Y:S02]  /*e350*/  ISETP.GT.AND P4, PT, R14, R16, PT ;  /* 0x000000100e00720c */ /* 0x000fe40003f84270 */
[----:B------:R-:W-:-:S02]  /*e360*/  ISETP.GE.AND P6, PT, R16, R229, PT ;  /* 0x000000e51000720c */ /* 0x000fc40003fc6270 */
[----:B------:R-:W-:Y:S02]  /*e370*/  ISETP.GE.AND P0, PT, R16, R228, PT ;  /* 0x000000e41000720c */ /* 0x000fe40003f06270 */
[----:B------:R-:W-:Y:S02]  /*e380*/  ISETP.GT.AND P1, PT, R13, R16, PT ;  /* 0x000000100d00720c */ /* 0x000fe40003f24270 */
[----:B------:R-:W-:Y:S02]  /*e390*/  IADD3 R16, PT, PT, R230, 0xa8, -R11 ;  /* 0x000000a8e6107810 */ /* 0x000fe40007ffe80b */
[----:B------:R-:W-:Y:S02]  /*e3a0*/  I2FP.F32.S32 R174, R174 ;  /* 0x000000ae00ae7245 */ /* 0x000fe40000201400 */
[----:B------:R-:W-:Y:S02]  /*e3b0*/  I2FP.F32.S32 R17, R17 ;  /* 0x0000001100117245 */ /* 0x000fe40000201400 */
[----:B------:R-:W-:Y:S01]  /*e3c0*/  IABS R16, R16 ;  /* 0x0000001000107213 */ /* 0x000fe20000000000 */
[----:B------:R-:W-:Y:S01]  /*e3d0*/  FFMA.FTZ R174, R174, -UR6, R169 ;  /* 0x80000006aeae7c23 */ /* 0x000fe200080100a9 */
[----:B------:R-:W-:Y:S01]  /*e3e0*/  FSEL R175, R175, -INF , !P2 ;  /* 0xff800000afaf7808 */ /* 0x000fe20005000000 */
[----:B------:R-:W-:Y:S01]  /*e3f0*/  FFMA.FTZ R169, R17, -UR6, R170 ;  /* 0x8000000611a97c23 */ /* 0x000fe200080100aa */
[----:B------:R-:W-:Y:S01]  /*e400*/  I2FP.F32.S32 R16, R16 ;  /* 0x0000001000107245 */ /* 0x000fe20000201400 */
[----:B------:R-:W-:Y:S01]  /*e410*/  VIADD R17, R3, 0xffffff58 ;  /* 0xffffff5803117836 */ /* 0x000fe20000000000 */
[----:B------:R-:W-:-:S02]  /*e420*/  FSEL R174, R174, -INF , !P4 ;  /* 0xff800000aeae7808 */ /* 0x000fc40006000000 */
[----:B------:R-:W-:Y:S01]  /*e430*/  FSEL R169, R169, -INF , !P3 ;  /* 0xff800000a9a97808 */ /* 0x000fe20005800000 */
[----:B------:R-:W-:Y:S01]  /*e440*/  FFMA.FTZ R164, R16, -UR6, R164 ;  /* 0x8000000610a47c23 */ /* 0x000fe200080100a4 */
[----:B------:R-:W-:Y:S02]  /*e450*/  IADD3 R16, PT, PT, R230, 0xa7, -R11 ;  /* 0x000000a7e6107810 */ /* 0x000fe40007ffe80b */
[----:B------:R-:W-:Y:S02]  /*e460*/  FSEL R169, R169, -INF , !P5 ;  /* 0xff800000a9a97808 */ /* 0x000fe40006800000 */
[----:B------:R-:W-:Y:S02]  /*e470*/  ISETP.GT.AND P2, PT, R14, R17, PT ;  /* 0x000000110e00720c */ /* 0x000fe40003f44270 */
[C---:B------:R-:W-:Y:S02]  /*e480*/  ISETP.GE.AND P3, PT, R17.reuse, R229, PT ;  /* 0x000000e51100720c */ /* 0x040fe40003f66270 */
[----:B------:R-:W-:-:S02]  /*e490*/  ISETP.GE.AND P5, PT, R17, R228, PT ;  /* 0x000000e41100720c */ /* 0x000fc40003fa6270 */
[----:B------:R-:W-:Y:S02]  /*e4a0*/  ISETP.GT.AND P4, PT, R13, R17, PT ;  /* 0x000000110d00720c */ /* 0x000fe40003f84270 */
[C-C-:B------:R-:W-:Y:S02]  /*e4b0*/  IADD3 R17, PT, PT, R15.reuse, 0xa8, -R11.reuse ;  /* 0x000000a80f117810 */ /* 0x140fe40007ffe80b */
[----:B------:R-:W-:Y:S02]  /*e4c0*/  IABS R16, R16 ;  /* 0x0000001000107213 */ /* 0x000fe40000000000 */
[----:B------:R-:W-:Y:S02]  /*e4d0*/  IABS R17, R17 ;  /* 0x0000001100117213 */ /* 0x000fe40000000000 */
[----:B------:R-:W-:Y:S02]  /*e4e0*/  I2FP.F32.S32 R16, R16 ;  /* 0x0000001000107245 */ /* 0x000fe40000201400 */
[----:B------:R-:W-:-:S02]  /*e4f0*/  IADD3 R168, PT, PT, R15, 0xaf, -R11 ;  /* 0x000000af0fa87810 */ /* 0x000fc40007ffe80b */
[----:B------:R-:W-:Y:S01]  /*e500*/  I2FP.F32.S32 R17, R17 ;  /* 0x0000001100117245 */ /* 0x000fe20000201400 */
[----:B------:R-:W-:Y:S01]  /*e510*/  FFMA.FTZ R165, R16, -UR6, R165 ;  /* 0x8000000610a57c23 */ /* 0x000fe200080100a5 */
[----:B------:R-:W-:Y:S02]  /*e520*/  IABS R168, R168 ;  /* 0x000000a800a87213 */ /* 0x000fe40000000000 */
[--C-:B------:R-:W-:Y:S01]  /*e530*/  IADD3 R16, PT, PT, R230, 0xa0, -R11.reuse ;  /* 0x000000a0e6107810 */ /* 0x100fe20007ffe80b */
[----:B------:R-:W-:Y:S01]  /*e540*/  FFMA.FTZ R166, R17, -UR6, R166 ;  /* 0x8000000611a67c23 */ /* 0x000fe200080100a6 */
[----:B------:R-:W-:Y:S02]  /*e550*/  I2FP.F32.S32 R168, R168 ;  /* 0x000000a800a87245 */ /* 0x000fe40000201400 */
[----:B------:R-:W-:Y:S02]  /*e560*/  IADD3 R17, PT, PT, R15, 0xa7, -R11 ;  /* 0x000000a70f117810 */ /* 0x000fe40007ffe80b */
[----:B------:R-:W-:Y:S01]  /*e570*/  IABS R16, R16 ;  /* 0x0000001000107213 */ /* 0x000fe20000000000 */
[----:B------:R-:W-:Y:S01]  /*e580*/  FFMA.FTZ R168, R168, -UR6, R171 ;  /* 0x80000006a8a87c23 */ /* 0x000fe200080100ab */
[----:B------:R-:W-:-:S02]  /*e590*/  IABS R17, R17 ;  /* 0x0000001100117213 */ /* 0x000fc40000000000 */
[----:B------:R-:W-:Y:S02]  /*e5a0*/  I2FP.F32.S32 R16, R16 ;  /* 0x0000001000107245 */ /* 0x000fe40000201400 */
[----:B------:R-:W-:Y:S02]  /*e5b0*/  I2FP.F32.S32 R17, R17 ;  /* 0x0000001100117245 */ /* 0x000fe40000201400 */
[----:B------:R-:W-:Y:S01]  /*e5c0*/  FSEL R168, R168, -INF , !P1 ;  /* 0xff800000a8a87808 */ /* 0x000fe20004800000 */
[----:B------:R-:W-:Y:S01]  /*e5d0*/  FFMA.FTZ R32, R16, -UR6, R32 ;  /* 0x8000000610207c23 */ /* 0x000fe20008010020 */
[----:B------:R-:W-:Y:S01]  /*e5e0*/  IADD3 R16, PT, PT, R230, 0x9f, -R11 ;  /* 0x0000009fe6107810 */ /* 0x000fe20007ffe80b */
[----:B------:R-:W-:Y:S01]  /*e5f0*/  FFMA.FTZ R167, R17, -UR6, R167 ;  /* 0x8000000611a77c23 */ /* 0x000fe200080100a7 */
[----:B------:R-:W-:Y:S02]  /*e600*/  FSEL R174, R174, -INF , !P6 ;  /* 0xff800000aeae7808 */ /* 0x000fe40007000000 */
[----:B------:R-:W-:-:S02]  /*e610*/  FSEL R168, R168, -INF , !P0 ;  /* 0xff800000a8a87808 */ /* 0x000fc40004000000 */
[----:B------:R-:W-:Y:S02]  /*e620*/  FSEL R173, R164, -INF , !P2 ;  /* 0xff800000a4ad7808 */ /* 0x000fe40005000000 */
[----:B------:R-:W-:Y:S02]  /*e630*/  IADD3 R17, PT, PT, R15, 0xa0, -R11 ;  /* 0x000000a00f117810 */ /* 0x000fe40007ffe80b */
[----:B------:R-:W-:Y:S02]  /*e640*/  IABS R16, R16 ;  /* 0x0000001000107213 */ /* 0x000fe40000000000 */
[----:B------:R-:W-:Y:S02]  /*e650*/  ISETP.GT.AND P6, PT, R14, R18, PT ;  /* 0x000000120e00720c */ /* 0x000fe40003fc4270 */
[C---:B------:R-:W-:Y:S02]  /*e660*/  ISETP.GE.AND P1, PT, R18.reuse, R229, PT ;  /* 0x000000e51200720c */ /* 0x040fe40003f26270 */
[----:B------:R-:W-:-:S02]  /*e670*/  ISETP.GE.AND P0, PT, R18, R228, PT ;  /* 0x000000e41200720c */ /* 0x000fc40003f06270 */
[----:B------:R-:W-:Y:S01]  /*e680*/  ISETP.GT.AND P2, PT, R13, R18, PT ;  /* 0x000000120d00720c */ /* 0x000fe20003f44270 */
[----:B------:R-:W-:Y:S01]  /*e690*/  VIADD R18, R3, 0xffffff60 ;  /* 0xffffff6003127836 */ /* 0x000fe20000000000 */
[----:B------:R-:W-:Y:S02]  /*e6a0*/  FSEL R170, R166, -INF , !P4 ;  /* 0xff800000a6aa7808 */ /* 0x000fe40006000000 */
[----:B------:R-:W-:Y:S02]  /*e6b0*/  IABS R17, R17 ;  /* 0x0000001100117213 */ /* 0x000fe40000000000 */
[----:B------:R-:W-:Y:S02]  /*e6c0*/  I2FP.F32.S32 R16, R16 ;  /* 0x0000001000107245 */ /* 0x000fe40000201400 */
[----:B------:R-:W-:Y:S02]  /*e6d0*/  FSEL R173, R173, -INF , !P3 ;  /* 0xff800000adad7808 */ /* 0x000fe40005800000 */
[----:B------:R-:W-:Y:S01]  /*e6e0*/  FSEL R170, R170, -INF , !P5 ;  /* 0xff800000aaaa7808 */ /* 0x000fe20006800000 */
[----:B------:R-:W-:Y:S01]  /*e6f0*/  FFMA.FTZ R33, R16, -UR6, R33 ;  /* 0x8000000610217c23 */ /* 0x000fe20008010021 */
[----:B------:R-:W-:-:S02]  /*e700*/  FSEL R172, R165, -INF , !P6 ;  /* 0xff800000a5ac7808 */ /* 0x000fc40007000000 */
[----:B------:R-:W-:Y:S02]  /*e710*/  ISETP.GT.AND P3, PT, R14, R18, PT ;  /* 0x000000120e00720c */ /* 0x000fe40003f64270 */
[C---:B------:R-:W-:Y:S02]  /*e720*/  ISETP.GE.AND P4, PT, R18.reuse, R229, PT ;  /* 0x000000e51200720c */ /* 0x040fe40003f86270 */
[----:B------:R-:W-:Y:S02]  /*e730*/  ISETP.GE.AND P5, PT, R18, R228, PT ;  /* 0x000000e41200720c */ /* 0x000fe40003fa6270 */
[----:B------:R-:W-:Y:S01]  /*e740*/  ISETP.GT.AND P6, PT, R13, R18, PT ;  /* 0x000000120d00720c */ /* 0x000fe20003fc4270 */
[----:B------:R-:W-:Y:S01]  /*e750*/  VIADD R18, R3, 0xffffff61 ;  /* 0xffffff6103127836 */ /* 0x000fe20000000000 */
[----:B------:R-:W-:Y:S02]  /*e760*/  FSEL R171, R167, -INF , !P2 ;  /* 0xff800000a7ab7808 */ /* 0x000fe40005000000 */
[----:B------:R-:W-:-:S02]  /*e770*/  I2FP.F32.S32 R17, R17 ;  /* 0x0000001100117245 */ /* 0x000fc40000201400 */
[----:B------:R-:W-:Y:S02]  /*e780*/  IADD3 R16, PT, PT, R230, 0x98, -R11 ;  /* 0x00000098e6107810 */ /* 0x000fe40007ffe80b */
[----:B------:R-:W-:Y:S01]  /*e790*/  FSEL R172, R172, -INF , !P1 ;  /* 0xff800000acac7808 */ /* 0x000fe20004800000 */
[----:B------:R-:W-:Y:S01]  /*e7a0*/  FFMA.FTZ R34, R17, -UR6, R34 ;  /* 0x8000000611227c23 */ /* 0x000fe20008010022 */
[----:B------:R-:W-:Y:S01]  /*e7b0*/  FSEL R171, R171, -INF , !P0 ;  /* 0xff800000abab7808 */ /* 0x000fe20004000000 */
[----:B------:R-:W-:Y:S01]  /*e7c0*/  VIADD R17, R3, 0xffffff68 ;  /* 0xffffff6803117836 */ /* 0x000fe20000000000 */
[----:B------:R-:W-:Y:S02]  /*e7d0*/  FSEL R217, R32, -INF , !P3 ;  /* 0xff80000020d97808 */ /* 0x000fe40005800000 */
[----:B------:R-:W-:Y:S02]  /*e7e0*/  ISETP.GT.AND P1, PT, R14, R18, PT ;  /* 0x000000120e00720c */ /* 0x000fe40003f24270 */
[----:B------:R-:W-:-:S02]  /*e7f0*/  ISETP.GE.AND P2, PT, R18, R229, PT ;  /* 0x000000e51200720c */ /* 0x000fc40003f46270 */
[----:B------:R-:W-:Y:S02]  /*e800*/  ISETP.GE.AND P0, PT, R18, R228, PT ;  /* 0x000000e41200720c */ /* 0x000fe40003f06270 */
[----:B------:R-:W-:Y:S02]  /*e810*/  ISETP.GT.AND P3, PT, R13, R18, PT ;  /* 0x000000120d00720c */ /* 0x000fe40003f64270 */
[----:B------:R-:W-:Y:S02]  /*e820*/  IADD3 R18, PT, PT, R15, 0x9f, -R11 ;  /* 0x0000009f0f127810 */ /* 0x000fe40007ffe80b */
[----:B------:R-:W-:Y:S02]  /*e830*/  IABS R16, R16 ;  /* 0x0000001000107213 */ /* 0x000fe40000000000 */
[----:B------:R-:W-:Y:S02]  /*e840*/  IABS R18, R18 ;  /* 0x0000001200127213 */ /* 0x000fe40000000000 */
[----:B------:R-:W-:-:S02]  /*e850*/  FSEL R208, R34, -INF , !P6 ;  /* 0xff80000022d07808 */ /* 0x000fc40007000000 */
[----:B------:R-:W-:Y:S02]  /*e860*/  I2FP.F32.S32 R16, R16 ;  /* 0x0000001000107245 */ /* 0x000fe40000201400 */
        /* <DEDUP_REMOVED lines=79> */
[----:B------:R-:W-:Y:S02]  /*ed60*/  FSEL R20, R20, -INF , !P3 ;  /* 0xff80000014147808 */ /* 0x000fe40005800000 */
[----:B------:R-:W-:Y:S02]  /*ed70*/  FMNMX3.FTZ R14, R14, R173, R172, !PT ;  /* 0x000000ad0e0e7276 */ /* 0x000fe400078100ac */
[----:B------:R-:W-:Y:S02]  /*ed80*/  ISETP.GE.AND P3, PT, R11, R229, PT ;  /* 0x000000e50b00720c */ /* 0x000fe40003f66270 */
[----:B------:R-:W-:Y:S02]  /*ed90*/  FMNMX3.FTZ R14, R14, R217, R216, !PT ;  /* 0x000000d90e0e7276 */ /* 0x000fe400078100d8 */
[----:B------:R-:W-:-:S02]  /*eda0*/  FSEL R195, R20, -INF , !P3 ;  /* 0xff80000014c37808 */ /* 0x000fc40005800000 */
[----:B------:R-:W-:Y:S02]  /*edb0*/  FSEL R19, R19, -INF , !P4 ;  /* 0xff80000013137808 */ /* 0x000fe40006000000 */
[----:B------:R-:W-:Y:S02]  /*edc0*/  ISETP.GE.AND P3, PT, R3, R229, PT ;  /* 0x000000e50300720c */ /* 0x000fe40003f66270 */
[----:B------:R-:W-:Y:S02]  /*edd0*/  FMNMX3.FTZ R14, R14, R213, R210, !PT ;  /* 0x000000d50e0e7276 */ /* 0x000fe400078100d2 */
[----:B------:R-:W-:Y:S02]  /*ede0*/  FSEL R193, R19, -INF , !P3 ;  /* 0xff80000013c17808 */ /* 0x000fe40005800000 */
[----:B------:R-:W-:Y:S02]  /*edf0*/  ISETP.GE.AND P4, PT, R11, R228, PT ;  /* 0x000000e40b00720c */ /* 0x000fe40003f86270 */
[----:B------:R-:W-:-:S02]  /*ee00*/  ISETP.GT.AND P3, PT, R13, R11, PT ;  /* 0x0000000b0d00720c */ /* 0x000fc40003f64270 */
[----:B------:R-:W-:Y:S02]  /*ee10*/  FMNMX3.FTZ R11, R14, R197, R196, !PT ;  /* 0x000000c50e0b7276 */ /* 0x000fe400078100c4 */
[----:B------:R-:W-:Y:S02]  /*ee20*/  FMNMX3.FTZ R14, R2, R4, R5, !PT ;  /* 0x00000004020e7276 */ /* 0x000fe40007810005 */
[----:B------:R-:W-:Y:S02]  /*ee30*/  IABS R17, R17 ;  /* 0x0000001100117213 */ /* 0x000fe40000000000 */
[----:B------:R-:W-:Y:S02]  /*ee40*/  FMNMX3.FTZ R11, R11, R195, R193, !PT ;  /* 0x000000c30b0b7276 */ /* 0x000fe400078100c1 */
[----:B------:R-:W-:Y:S02]  /*ee50*/  FMNMX3.FTZ R19, R14, R7, R6, !PT ;  /* 0x000000070e137276 */ /* 0x000fe40007810006 */
[----:B------:R-:W-:Y:S01]  /*ee60*/  I2FP.F32.S32 R18, R18 ;  /* 0x0000001200127245 */ /* 0x000fe20000201400 */
[----:B------:R-:W2:Y:S01]  /*ee70*/  SHFL.BFLY PT, R14, R11, 0x2, 0x1f ;  /* 0x0c401f000b0e7f89 */ /* 0x000ea200000e0000 */
[----:B------:R-:W-:-:S02]  /*ee80*/  IABS R16, R16 ;  /* 0x0000001000107213 */ /* 0x000fc40000000000 */
[----:B------:R-:W-:Y:S01]  /*ee90*/  IABS R15, R15 ;  /* 0x0000000f000f7213 */ /* 0x000fe20000000000 */
[----:B------:R-:W-:Y:S01]  /*eea0*/  FFMA.FTZ R18, R18, -UR6, R26 ;  /* 0x8000000612127c23 */ /* 0x000fe2000801001a */
[----:B------:R-:W-:Y:S02]  /*eeb0*/  I2FP.F32.S32 R17, R17 ;  /* 0x0000001100117245 */ /* 0x000fe40000201400 */
[----:B------:R-:W-:Y:S02]  /*eec0*/  FMNMX3.FTZ R19, R19, R169, R168, !PT ;  /* 0x000000a913137276 */ /* 0x000fe400078100a8 */
[----:B------:R-:W-:Y:S01]  /*eed0*/  I2FP.F32.S32 R16, R16 ;  /* 0x0000001000107245 */ /* 0x000fe20000201400 */
[----:B------:R-:W-:Y:S01]  /*eee0*/  FFMA.FTZ R17, R17, -UR6, R27 ;  /* 0x8000000611117c23 */ /* 0x000fe2000801001b */
[----:B------:R-:W-:Y:S02]  /*eef0*/  I2FP.F32.S32 R15, R15 ;  /* 0x0000000f000f7245 */ /* 0x000fe40000201400 */
[----:B------:R-:W-:Y:S01]  /*ef00*/  FMNMX3.FTZ R19, R19, R170, R171, !PT ;  /* 0x000000aa13137276 */ /* 0x000fe200078100ab */
[----:B------:R-:W-:Y:S01]  /*ef10*/  FFMA.FTZ R16, R16, -UR6, R22 ;  /* 0x8000000610107c23 */ /* 0x000fe20008010016 */
[----:B------:R-:W-:Y:S01]  /*ef20*/  FSEL R18, R18, -INF , !P2 ;  /* 0xff80000012127808 */ /* 0x000fe20005000000 */
[----:B------:R-:W-:Y:S01]  /*ef30*/  FFMA.FTZ R15, R15, -UR6, R23 ;  /* 0x800000060f0f7c23 */ /* 0x000fe20008010017 */
[----:B------:R-:W-:Y:S01]  /*ef40*/  ISETP.GT.AND P2, PT, R13, R3, PT ;  /* 0x000000030d00720c */ /* 0x000fe20003f44270 */
[----:B------:R-:W-:Y:S01]  /*ef50*/  IMAD.U32 R13, RZ, RZ, UR24 ;  /* 0x00000018ff0d7e24 */ /* 0x000fe2000f8e00ff */
[----:B------:R-:W-:Y:S01]  /*ef60*/  FSEL R17, R17, -INF , !P1 ;  /* 0xff80000011117808 */ /* 0x000fe20004800000 */
[----:B------:R-:W-:Y:S01]  /*ef70*/  UIADD3 UR24, UPT, UPT, UR24, 0x1, URZ ;  /* 0x0000000118187890 */ /* 0x000fe2000fffe0ff */
[----:B------:R-:W-:-:S02]  /*ef80*/  FSEL R209, R209, -INF , !P0 ;  /* 0xff800000d1d17808 */ /* 0x000fc40004000000 */
[----:B------:R-:W-:Y:S02]  /*ef90*/  FMNMX3.FTZ R19, R19, R208, R206, !PT ;  /* 0x000000d013137276 */ /* 0x000fe400078100ce */
[----:B------:R-:W-:Y:S02]  /*efa0*/  ISETP.GE.AND P1, PT, R3, R228, PT ;  /* 0x000000e40300720c */ /* 0x000fe40003f26270 */
[----:B------:R-:W-:Y:S02]  /*efb0*/  FSEL R16, R16, -INF , !P3 ;  /* 0xff80000010107808 */ /* 0x000fe40005800000 */
[----:B------:R-:W-:Y:S02]  /*efc0*/  FSEL R15, R15, -INF , !P2 ;  /* 0xff8000000f0f7808 */ /* 0x000fe40005000000 */
[----:B------:R-:W-:Y:S02]  /*efd0*/  FSEL R192, R18, -INF , !P5 ;  /* 0xff80000012c07808 */ /* 0x000fe40006800000 */
[----:B------:R-:W-:-:S02]  /*efe0*/  FSEL R191, R17, -INF , !P6 ;  /* 0xff80000011bf7808 */ /* 0x000fc40007000000 */
[----:B------:R-:W-:Y:S02]  /*eff0*/  FMNMX3.FTZ R19, R19, R207, R209, !PT ;  /* 0x000000cf13137276 */ /* 0x000fe400078100d1 */
[----:B------:R-:W-:Y:S02]  /*f000*/  FSEL R179, R16, -INF , !P4 ;  /* 0xff80000010b37808 */ /* 0x000fe40006000000 */
[----:B------:R-:W-:Y:S02]  /*f010*/  FSEL R178, R15, -INF , !P1 ;  /* 0xff8000000fb27808 */ /* 0x000fe40004800000 */
[----:B------:R-:W-:Y:S02]  /*f020*/  FMNMX3.FTZ R3, R19, R192, R191, !PT ;  /* 0x000000c013037276 */ /* 0x000fe400078100bf */
[----:B--2---:R-:W-:Y:S02]  /*f030*/  FMNMX.FTZ R14, R11, R14, !PT ;  /* 0x0000000e0b0e7209 */ /* 0x004fe40007810000 */
[----:B------:R-:W-:-:S02]  /*f040*/  FMNMX3.FTZ R3, R3, R179, R178, !PT ;  /* 0x000000b303037276 */ /* 0x000fc400078100b2 */
[----:B------:R-:W-:Y:S01]  /*f050*/  LOP3.LUT R13, R13, UR33, R245, 0x96, !PT ;  /* 0x000000210d0d7c12 */ /* 0x000fe2000f8e96f5 */
[----:B------:R-:W2:Y:S01]  /*f060*/  SHFL.BFLY PT, R164, R14, 0x1, 0x1f ;  /* 0x0c201f000ea47f89 */ /* 0x000ea200000e0000 */
[----:B------:R-:W-:-:S03]  /*f070*/  LEA R176, R0, UR5, 0x1 ;  /* 0x0000000500b07c11 */ /* 0x000fc6000f8e08ff */
[----:B------:R-:W3:Y:S01]  /*f080*/  SHFL.BFLY PT, R11, R3, 0x2, 0x1f ;  /* 0x0c401f00030b7f89 */ /* 0x000ee200000e0000 */
[----:B------:R-:W-:-:S04]  /*f090*/  IMAD.WIDE.U32 R200, R13, -0x326172a9, RZ ;  /* 0xcd9e8d570dc87825 */ /* 0x000fc800078e00ff */
[----:B------:R-:W-:Y:S01]  /*f0a0*/  VIADD R16, R176, 0x18000 ;  /* 0x00018000b0107836 */ /* 0x000fe20000000000 */
[----:B------:R-:W-:Y:S01]  /*f0b0*/  LOP3.LUT R13, R248, UR11, R201, 0x96, !PT ;  /* 0x0000000bf80d7c12 */ /* 0x000fe2000f8e96c9 */
[----:B------:R-:W-:Y:S01]  /*f0c0*/  VIADD R188, R176, 0x18040 ;  /* 0x00018040b0bc7836 */ /* 0x000fe20000000000 */
[----:B------:R-:W-:-:S03]  /*f0d0*/  LOP3.LUT R200, R200, UR10, R237, 0x96, !PT ;  /* 0x0000000ac8c87c12 */ /* 0x000fc6000f8e96ed */
[----:B------:R-:W-:-:S04]  /*f0e0*/  IMAD.WIDE.U32 R204, R13, -0x2daee0ad, RZ ;  /* 0xd2511f530dcc7825 */ /* 0x000fc800078e00ff */
[----:B------:R-:W-:Y:S01]  /*f0f0*/  IMAD.WIDE.U32 R200, R200, -0x2daee0ad, RZ ;  /* 0xd2511f53c8c87825 */ /* 0x000fe200078e00ff */
[----:B--2---:R-:W-:-:S04]  /*f100*/  FMNMX.FTZ R164, R14, R164, !PT ;  /* 0x000000a40ea47209 */ /* 0x004fc80007810000 */
[----:B------:R-:W-:Y:S02]  /*f110*/  LOP3.LUT R204, R204, UR15, R201, 0x96, !PT ;  /* 0x0000000fcccc7c12 */ /* 0x000fe4000f8e96c9 */
[----:B---3--:R-:W-:Y:S01]  /*f120*/  FMNMX.FTZ R11, R3, R11, !PT ;  /* 0x0000000b030b7209 */ /* 0x008fe20007810000 */
[C---:B-1----:R-:W-:Y:S01]  /*f130*/  FMUL.FTZ R194, R164.reuse, UR23 ;  /* 0x00000017a4c27c20 */ /* 0x042fe20008410000 */
[----:B------:R-:W-:-:S03]  /*f140*/  FSETP.NEU.FTZ.AND P1, PT, R164, -INF , PT ;  /* 0xff800000a400780b */ /* 0x000fc60003f3d000 */
[----:B------:R-:W1:Y:S01]  /*f150*/  SHFL.BFLY PT, R3, R11, 0x1, 0x1f ;  /* 0x0c201f000b037f89 */ /* 0x000e6200000e0000 */
[----:B------:R-:W-:-:S05]  /*f160*/  FSEL R194, R194, RZ, P1 ;  /* 0x000000ffc2c27208 */ /* 0x000fca0000800000 */
[----:B------:R-:W-:Y:S01]  /*f170*/  FFMA.FTZ R183, R12, UR23, -R194 ;  /* 0x000000170cb77c23 */ /* 0x000fe200080108c2 */
[----:B------:R-:W-:Y:S01]  /*f180*/  LOP3.LUT R12, R242, UR17, R205, 0x96, !PT ;  /* 0x00000011f20c7c12 */ /* 0x000fe2000f8e96cd */
[----:B------:R-:W-:-:S04]  /*f190*/  IMAD.WIDE.U32 R204, R204, -0x326172a9, RZ ;  /* 0xcd9e8d57cccc7825 */ /* 0x000fc800078e00ff */
[--C-:B------:R-:W-:Y:S01]  /*f1a0*/  FFMA.FTZ R182, R10, UR23, -R194.reuse ;  /* 0x000000170ab67c23 */ /* 0x100fe200080108c2 */
[--C-:B------:R-:W-:Y:S01]  /*f1b0*/  FFMA.FTZ R180, R8, UR23, -R194.reuse ;  /* 0x0000001708b47c23 */ /* 0x100fe200080108c2 */
[--C-:B------:R-:W-:Y:S01]  /*f1c0*/  FFMA.FTZ R181, R9, UR23, -R194.reuse ;  /* 0x0000001709b57c23 */ /* 0x100fe200080108c2 */
[----:B------:R-:W-:Y:S01]  /*f1d0*/  IMAD.WIDE.U32 R12, R12, -0x326172a9, RZ ;  /* 0xcd9e8d570c0c7825 */ /* 0x000fe200078e00ff */
[----:B------:R-:W-:Y:S03]  /*f1e0*/  MUFU.EX2 R183, R183 ;  /* 0x000000b700b77308 */ /* 0x000fe60000000800 */
[--C-:B------:R-:W-:Y:S01]  /*f1f0*/  FFMA.FTZ R202, R175, UR23, -R194.reuse ;  /* 0x00000017afca7c23 */ /* 0x100fe200080108c2 */
[--C-:B------:R-:W-:Y:S01]  /*f200*/  FFMA.FTZ R213, R213, UR23, -R194.reuse ;  /* 0x00000017d5d57c23 */ /* 0x100fe200080108c2 */
[--C-:B------:R-:W-:Y:S01]  /*f210*/  FFMA.FTZ R210, R210, UR23, -R194.reuse ;  /* 0x00000017d2d27c23 */ /* 0x100fe200080108c2 */
[----:B------:R-:W-:Y:S01]  /*f220*/  LOP3.LUT R10, R236, UR9, R13, 0x96, !PT ;  /* 0x00000009ec0a7c12 */ /* 0x000fe2000f8e960d */
[--C-:B------:R-:W-:Y:S01]  /*f230*/  FFMA.FTZ R217, R217, UR23, -R194.reuse ;  /* 0x00000017d9d97c23 */ /* 0x100fe200080108c2 */
[----:B------:R-:W-:Y:S01]  /*f240*/  LOP3.LUT R198, R12, UR8, R205, 0x96, !PT ;  /* 0x000000080cc67c12 */ /* 0x000fe2000f8e96cd */
[--C-:B------:R-:W-:Y:S01]  /*f250*/  FFMA.FTZ R216, R216, UR23, -R194.reuse ;  /* 0x00000017d8d87c23 */ /* 0x100fe200080108c2 */
[----:B------:R-:W-:Y:S01]  /*f260*/  MUFU.EX2 R182, R182 ;  /* 0x000000b600b67308 */ /* 0x000fe20000000800 */
[----:B------:R-:W-:Y:S01]  /*f270*/  LDSM.16.MT88.4 R12, [R176+0x18000] ;  /* 0x01800000b00c783b */ /* 0x000fe20000004200 */
[----:B------:R-:W-:Y:S01]  /*f280*/  FFMA.FTZ R197, R197, UR23, -R194 ;  /* 0x00000017c5c57c23 */ /* 0x000fe200080108c2 */
[----:B-1----:R-:W-:Y:S01]  /*f290*/  FMNMX.FTZ R3, R11, R3, !PT ;  /* 0x000000030b037209 */ /* 0x002fe20007810000 */
[----:B------:R-:W-:-:S04]  /*f2a0*/  IMAD.WIDE.U32 R10, R10, -0x2daee0ad, RZ ;  /* 0xd2511f530a0a7825 */ /* 0x000fc800078e00ff */
[--C-:B------:R-:W-:Y:S01]  /*f2b0*/  FFMA.FTZ R196, R196, UR23, -R194.reuse ;  /* 0x00000017c4c47c23 */ /* 0x100fe200080108c2 */
[--C-:B------:R-:W-:Y:S01]  /*f2c0*/  FFMA.FTZ R195, R195, UR23, -R194.reuse ;  /* 0x00000017c3c37c23 */ /* 0x100fe200080108c2 */
[C---:B------:R-:W-:Y:S01]  /*f2d0*/  FSETP.NEU.FTZ.AND P0, PT, R3.reuse, -INF , PT ;  /* 0xff8000000300780b */ /* 0x040fe20003f1d000 */
[----:B------:R-:W-:Y:S01]  /*f2e0*/  FMUL.FTZ R190, R3, UR23 ;  /* 0x0000001703be7c20 */ /* 0x000fe20008410000 */
[----:B------:R-:W-:Y:S01]  /*f2f0*/  IMAD.WIDE.U32 R198, R198, -0x2daee0ad, RZ ;  /* 0xd2511f53c6c67825 */ /* 0x000fe200078e00ff */
[----:B------:R-:W-:Y:S01]  /*f300*/  LOP3.LUT R200, R200, UR14, R11, 0x96, !PT ;  /* 0x0000000ec8c87c12 */ /* 0x000fe2000f8e960b */
[----:B------:R-:W-:Y:S02]  /*f310*/  MUFU.EX2 R181, R181 ;  /* 0x000000b500b57308 */ /* 0x000fe40000000800 */
[----:B------:R-:W-:Y:S01]  /*f320*/  FFMA.FTZ R193, R193, UR23, -R194 ;  /* 0x00000017c1c17c23 */ /* 0x000fe200080108c2 */
[----:B------:R-:W-:Y:S02]  /*f330*/  FSEL R190, R190, RZ, P0 ;  /* 0x000000ffbebe7208 */ /* 0x000fe40000000000 */
        /* <DEDUP_REMOVED lines=559> */
.L_x_2087:
[----:B------:R-:W-:-:S12]  /*11630*/  UIADD3 UR22, UPT, UPT, UR16, -0x1, URZ ;  /* 0xffffffff10167890 */ /* 0x000fd8000fffe0ff */
.L_x_2090:
        /* <DEDUP_REMOVED lines=8> */
[----:B------:R-:W4:Y:S01]  /*116c0*/  LDCU UR24, c[0x0][0x440] ;  /* 0x00008800ff1877ac */ /* 0x000f220008000800 */
[----:B------:R-:W-:Y:S02]  /*116d0*/  IMAD.MOV.U32 R0, RZ, RZ, R164 ;  /* 0x000000ffff007224 */ /* 0x000fe400078e00a4 */
[----:B------:R-:W4:Y:S01]  /*116e0*/  LDC.64 R224, c[0x0][0x3c0] ;  /* 0x0000f000ffe07b82 */ /* 0x000f220000000a00 */
[----:B------:R-:W-:Y:S01]  /*116f0*/  VIADD R226, R230, 0x8 ;  /* 0x00000008e6e27836 */ /* 0x000fe20000000000 */
[----:B------:R-:W1:Y:S01]  /*11700*/  LDCU UR4, c[0x0][0x45c] ;  /* 0x00008b80ff0477ac */ /* 0x000e620008000800 */
[----:B------:R-:W1:Y:S01]  /*11710*/  LDCU UR23, c[0x0][0x504] ;  /* 0x0000a080ff1777ac */ /* 0x000e620008000800 */
[----:B---3--:R-:W-:Y:S01]  /*11720*/  ISETP.GE.AND P3, PT, R211, UR7, PT ;  /* 0x00000007d3007c0c */ /* 0x008fe2000bf66270 */
[----:B------:R-:W-:-:S02]  /*11730*/  UMOV UR7, 0x400 ;  /* 0x0000040000077882 */ /* 0x000fc40000000000 */
[----:B--2---:R-:W-:Y:S01]  /*11740*/  ULEA UR5, UR5, UR7, 0x18 ;  /* 0x0000000705057291 */ /* 0x004fe2000f8ec0ff */
[C---:B-1----:R-:W-:Y:S01]  /*11750*/  IMAD.SHL.U32 R210, R212.reuse, 0x40, RZ ;  /* 0x00000040d4d27824 */ /* 0x042fe200078e00ff */
[C---:B------:R-:W-:Y:S02]  /*11760*/  LOP3.LUT P2, RZ, R212.reuse, 0x4, RZ, 0xc0, !PT ;  /* 0x00000004d4ff7812 */ /* 0x040fe4000784c0ff */
[C---:B------:R-:W-:Y:S02]  /*11770*/  LOP3.LUT P0, RZ, R212.reuse, 0x2, RZ, 0xc0, !PT ;  /* 0x00000002d4ff7812 */ /* 0x040fe4000780c0ff */
[----:B------:R-:W-:Y:S02]  /*11780*/  SHF.L.U32 R227, R212, 0x5, RZ ;  /* 0x00000005d4e37819 */ /* 0x000fe400000006ff */
[----:B------:R-:W-:Y:S02]  /*11790*/  SEL R213, R213, 0xffffffc0, !P2 ;  /* 0xffffffc0d5d57807 */ /* 0x000fe40005000000 */
[----:B------:R-:W-:-:S02]  /*117a0*/  SEL R208, R208, 0xffffffe0, !P0 ;  /* 0xffffffe0d0d07807 */ /* 0x000fc40004000000 */
[----:B------:R-:W-:Y:S01]  /*117b0*/  LOP3.LUT R209, R210, 0x400, RZ, 0xc0, !PT ;  /* 0x00000400d2d17812 */ /* 0x000fe200078ec0ff */
[----:B------:R-:W-:Y:S06]  /*117c0*/  BRA `(.L_x_2092) ;  /* 0x0000000400047947 */ /* 0x000fec0003800000 */
.L_x_2094:
[----:B------:R-:W1:Y:S01]  /*117d0*/  LDC.64 R164, c[0x0][0x3b8] ;  /* 0x0000ee00ffa47b82 */ /* 0x000e620000000a00 */
[----:B------:R-:W-:Y:S06]  /*117e0*/  UIADD3 UR7, UPT, UPT, UR22, -0x1, URZ ;  /* 0xffffffff16077890 */ /* 0x000fec000fffe0ff */
[----:B-1----:R-:W-:Y:S04]  /*117f0*/  IMAD.WIDE.U32 R178, R164, UR7, RZ ;  /* 0x00000007a4b27c25 */ /* 0x002fe8000f8e00ff */
[----:B------:R-:W-:Y:S01]  /*11800*/  IMAD R176, R165, UR7, R179 ;  /* 0x00000007a5b07c24 */ /* 0x000fe2000f8e02b3 */
[C---:B------:R-:W-:Y:S01]  /*11810*/  LEA R180, P0, R178.reuse, R234, 0x7 ;  /* 0x000000eab2b47211 */ /* 0x040fe200078038ff */
[C---:B------:R-:W-:Y:S03]  /*11820*/  IMAD.SHL.U32 R171, R178.reuse, 0x40, RZ ;  /* 0x00000040b2ab7824 */ /* 0x040fe600078e00ff */
[C-C-:B------:R-:W-:Y:S02]  /*11830*/  LEA.HI.X R181, R178.reuse, R233, R176.reuse, 0x7, P0 ;  /* 0x000000e9b2b57211 */ /* 0x140fe400000f3cb0 */
[----:B------:R-:W-:Y:S02]  /*11840*/  SHF.L.U64.HI R172, R178, 0x6, R176 ;  /* 0x00000006b2ac7819 */ /* 0x000fe400000102b0 */
[C---:B------:R-:W-:Y:S02]  /*11850*/  LEA R173, P3, R164.reuse, R171, 0x5 ;  /* 0x000000aba4ad7211 */ /* 0x040fe400078628ff */
[----:B------:R-:W-:Y:S02]  /*11860*/  LOP3.LUT R176, R241, 0x1f8, RZ, 0xc0, !PT ;  /* 0x000001f8f1b07812 */ /* 0x000fe400078ec0ff */
[----:B------:R-:W-:Y:S02]  /*11870*/  LEA.HI.X R164, R164, R172, R165, 0x5, P3 ;  /* 0x000000aca4a47211 */ /* 0x000fe400018f2ca5 */
[----:B------:R-:W-:Y:S02]  /*11880*/  ISETP.GE.AND P3, PT, R211, UR24, PT ;  /* 0x00000018d3007c0c */ /* 0x000fe4000bf66270 */
[----:B------:R-:W-:Y:S02]  /*11890*/  LOP3.LUT R176, R176, 0x38, R212, 0x78, !PT ;  /* 0x00000038b0b07812 */ /* 0x000fe400078e78d4 */
[CC--:B------:R-:W-:Y:S02]  /*118a0*/  @!P5 LEA R178, P0, R171.reuse, R234.reuse, 0x1 ;  /* 0x000000eaabb2d211 */ /* 0x0c0fe400078008ff */
[----:B------:R-:W-:Y:S02]  /*118b0*/  LOP3.LUT R235, R176, 0x1e00, R241, 0xf8, !PT ;  /* 0x00001e00b0eb7812 */ /* 0x000fe400078ef8f1 */
[-CC-:B------:R-:W-:Y:S02]  /*118c0*/  @!P5 LEA.HI.X R179, R171, R233.reuse, R172.reuse, 0x1, P0 ;  /* 0x000000e9abb3d211 */ /* 0x180fe400000f0cac */
[----:B------:R-:W-:Y:S02]  /*118d0*/  LEA R235, R235, UR5, 0x1 ;  /* 0x00000005ebeb7c11 */ /* 0x000fe4000f8e08ff */
[CC--:B------:R-:W-:Y:S03]  /*118e0*/  @!P4 LEA R182, P0, R171.reuse, R234.reuse, 0x1 ;  /* 0x000000eaabb6c211 */ /* 0x0c0fe600078008ff */
[----:B------:R-:W-:Y:S01]  /*118f0*/  @!PT LDS RZ, [RZ] ;  /* 0x00000000fffff984 */ /* 0x000fe20000000800 */
[----:B------:R-:W-:Y:S01]  /*11900*/  @!PT LDS RZ, [RZ] ;  /* 0x00000000fffff984 */ /* 0x000fe20000000800 */
[----:B------:R-:W-:Y:S01]  /*11910*/  @!PT LDS RZ, [RZ] ;  /* 0x00000000fffff984 */ /* 0x000fe20000000800 */
[----:B------:R1:W-:Y:S01]  /*11920*/  @!P3 LDGSTS.E.BYPASS.LTC128B.128 [R235+0x10000], desc[UR28][R180.64] ;  /* 0x10000000b4ebbfae */ /* 0x0003e2000b981a1c */
[CCC-:B------:R-:W-:Y:S02]  /*11930*/  @!P4 LEA.HI.X R183, R171.reuse, R233.reuse, R172.reuse, 0x1, P0 ;  /* 0x000000e9abb7c211 */ /* 0x1c0fe400000f0cac */
[CC--:B------:R-:W-:Y:S01]  /*11940*/  @!P1 LEA R176, P0, R171.reuse, R234.reuse, 0x1 ;  /* 0x000000eaabb09211 */ /* 0x0c0fe200078008ff */
[----:B------:R1:W-:Y:S03]  /*11950*/  @P3 STS.128 [R235+0x10000], RZ ;  /* 0x010000ffeb003388 */ /* 0x0003e60000000c00 */
[-C--:B------:R-:W-:Y:S01]  /*11960*/  @!P1 LEA.HI.X R177, R171, R233.reuse, R172, 0x1, P0 ;  /* 0x000000e9abb19211 */ /* 0x080fe200000f0cac */
        /* <DEDUP_REMOVED lines=39> */
.L_x_2092:
        /* <DEDUP_REMOVED lines=15> */
[C---:B------:R-:W-:Y:S02]  /*11cd0*/  LOP3.LUT R239, R211.reuse, 0x80, RZ, 0xfc, !PT ;  /* 0x00000080d3ef7812 */ /* 0x040fe400078efcff */
[----:B------:R-:W-:Y:S02]  /*11ce0*/  LOP3.LUT R238, R211, 0xc0, RZ, 0xfc, !PT ;  /* 0x000000c0d3ee7812 */ /* 0x000fe400078efcff */
[----:B------:R-:W-:Y:S01]  /*11cf0*/  ISETP.GE.AND P4, PT, R239, UR24, PT ;  /* 0x00000018ef007c0c */ /* 0x000fe2000bf86270 */
[----:B------:R-:W-:Y:S01]  /*11d00*/  @!PT LDS RZ, [RZ] ;  /* 0x00000000fffff984 */ /* 0x000fe20000000800 */
[----:B------:R-:W-:Y:S01]  /*11d10*/  @!PT LDS RZ, [RZ] ;  /* 0x00000000fffff984 */ /* 0x000fe20000000800 */
[----:B------:R-:W-:Y:S01]  /*11d20*/  @!PT LDS RZ, [RZ] ;  /* 0x00000000fffff984 */ /* 0x000fe20000000800 */
[----:B------:R-:W-:Y:S01]  /*11d30*/  @!P3 LDGSTS.E.BYPASS.LTC128B.128 [R235+0x18000], desc[UR28][R6.64] ;  /* 0x1800000006ebbfae */ /* 0x000fe2000b981a1c */
[----:B------:R-:W-:Y:S02]  /*11d40*/  ISETP.GE.AND P1, PT, R238, UR24, PT ;  /* 0x00000018ee007c0c */ /* 0x000fe4000bf26270 */
        /* <DEDUP_REMOVED lines=9> */
[----:B------:R-:W-:Y:S02]  /*11de0*/  LOP3.LUT R216, R215, 0x8, RZ, 0xc0, !PT ;  /* 0x00000008d7d87812 */ /* 0x000fe400078ec0ff */
[----:B------:R-:W-:Y:S01]  /*11df0*/  @P5 STS.128 [R235+0x1a000], RZ ;  /* 0x01a000ffeb005388 */ /* 0x000fe20000000c00 */
[----:B------:R-:W-:Y:S02]  /*11e00*/  LEA.HI.X R5, R5, R231, R3, 0x1, P0 ;  /* 0x000000e705057211 */ /* 0x000fe400000f0c03 */
        /* <DEDUP_REMOVED lines=57> */
[----:B------:R-:W-:Y:S02]  /*121a0*/  LDSM.16.M88.4 R192, [R217+0x10800] ;  /* 0x01080000d9c0783b */ /* 0x000fe40000000200 */
[C---:B--2---:R-:W-:Y:S03]  /*121b0*/  HMMA.16816.F32 R12, R32.reuse, R16, RZ ;  /* 0x00000010200c723c */ /* 0x044fe600000018ff */
[----:B------:R-:W-:Y:S05]  /*121c0*/  LDSM.16.M88.4 R196, [R217+0x11800] ;  /* 0x01180000d9c4783b */ /* 0x000fea0000000200 */
[C---:B------:R-:W-:Y:S01]  /*121d0*/  HMMA.16816.F32 R16, R32.reuse, R18, RZ ;  /* 0x000000122010723c */ /* 0x040fe200000018ff */
[----:B------:R-:W-:Y:S05]  /*121e0*/  LDSM.16.M88.4 R200, [R3+0x10000] ;  /* 0x0100000003c8783b */ /* 0x000fea0000000200 */
[----:B------:R-:W-:Y:S02]  /*121f0*/  LDSM.16.M88.4 R204, [R217+0x14800] ;  /* 0x01480000d9cc783b */ /* 0x000fe40000000200 */
        /* <DEDUP_REMOVED lines=16> */
[----:B------:R-:W1:Y:S05]  /*12300*/  LDSM.16.M88.4 R164, [R3+0x11000] ;  /* 0x0110000003a4783b */ /* 0x000e6a0000000200 */
[----:B------:R-:W5:Y:S02]  /*12310*/  LDSM.16.M88.4 R168, [R3+0x11800] ;  /* 0x0118000003a8783b */ /* 0x000f640000000200 */
        /* <DEDUP_REMOVED lines=11> */
[----:B------:R-:W2:Y:S05]  /*123d0*/  LDSM.16.M88.4 R184, [R222+UR5+0x12000] ;  /* 0x01200005deb8783b */ /* 0x000eaa0008000200 */
[----:B------:R-:W-:Y:S02]  /*123e0*/  LDSM.16.M88.4 R196, [R221+0x4000] ;  /* 0x00400000ddc4783b */ /* 0x000fe40000000200 */
        /* <DEDUP_REMOVED lines=11> */
[----:B------:R-:W4:Y:S05]  /*124a0*/  LDSM.16.M88.4 R168, [R219+0x13000] ;  /* 0x01300000dba8783b */ /* 0x000f2a0000000200 */
        /* <DEDUP_REMOVED lines=25> */
[----:B------:R-:W4:Y:S05]  /*12640*/  LDSM.16.M88.4 R176, [R3+0x13000] ;  /* 0x0130000003b0783b */ /* 0x000f2a0000000200 */
[----:B------:R-:W-:Y:S02]  /*12650*/  LDSM.16.M88.4 R196, [R222+UR5+0x14800] ;  /* 0x01480005dec4783b */ /* 0x000fe40008000200 */
        /* <DEDUP_REMOVED lines=11> */
[----:B------:R-:W5:Y:S05]  /*12710*/  LDSM.16.M88.4 R180, [R222+UR5+0x15000] ;  /* 0x01500005deb4783b */ /* 0x000f6a0008000200 */
[----:B------:R-:W-:Y:S02]  /*12720*/  LDSM.16.M88.4 R184, [R219+0x14000] ;  /* 0x01400000dbb8783b */ /* 0x000fe40000000200 */
        /* <DEDUP_REMOVED lines=24> */
[----:B------:R-:W1:Y:S05]  /*128b0*/  LDSM.16.M88.4 R168, [R217+0x15000] ;  /* 0x01500000d9a8783b */ /* 0x000e6a0000000200 */
[----:B------:R-:W5:Y:S02]  /*128c0*/  LDSM.16.M88.4 R172, [R217+0x15800] ;  /* 0x01580000d9ac783b */ /* 0x000f640000000200 */
        /* <DEDUP_REMOVED lines=11> */
[----:B------:R-:W4:Y:S05]  /*12980*/  LDSM.16.M88.4 R176, [R3+0x14800] ;  /* 0x0148000003b0783b */ /* 0x000f2a0000000200 */
[----:B------:R-:W4:Y:S02]  /*12990*/  LDSM.16.M88.4 R188, [R3+0x15800] ;  /* 0x0158000003bc783b */ /* 0x000f240000000200 */
        /* <DEDUP_REMOVED lines=11> */
[----:B------:R-:W5:Y:S05]  /*12a50*/  LDSM.16.M88.4 R172, [R222+UR5+0x17000] ;  /* 0x01700005deac783b */ /* 0x000f6a0008000200 */
[----:B------:R-:W-:Y:S02]  /*12a60*/  LDSM.16.M88.4 R192, [R217+0x16000] ;  /* 0x01600000d9c0783b */ /* 0x000fe40000000200 */
        /* <DEDUP_REMOVED lines=11> */
[----:B------:R-:W4:Y:S05]  /*12b20*/  LDSM.16.M88.4 R164, [R221+0xc000] ;  /* 0x00c00000dda4783b */ /* 0x000f2a0000000200 */
[----:B------:R-:W-:Y:S02]  /*12b30*/  LDSM.16.M88.4 R188, [R220+0xc000] ;  /* 0x00c00000dcbc783b */ /* 0x000fe40000000200 */
        /* <DEDUP_REMOVED lines=11> */
[----:B------:R-:W2:Y:S05]  /*12bf0*/  LDSM.16.M88.4 R176, [R217+0x16800] ;  /* 0x01680000d9b0783b */ /* 0x000eaa0000000200 */
        /* <DEDUP_REMOVED lines=33> */
[----:B------:R-:W-:Y:S01]  /*12e10*/  VIADD R170, R3, 0x1 ;  /* 0x0000000103aa7836 */ /* 0x000fe20000000000 */
[C---:B------:R-:W-:Y:S04]  /*12e20*/  HMMA.16816.F32 R16, R180.reuse, R202, R16 ;  /* 0x000000cab410723c */ /* 0x040fe80000001810 */
[----:B------:R-:W-:Y:S04]  /*12e30*/  ISETP.GT.AND P6, PT, R169, R170, PT ;  /* 0x000000aaa900720c */ /* 0x000fe80003fc4270 */
[C---:B------:R-:W-:Y:S08]  /*12e40*/  HMMA.16816.F32 R20, R180.reuse, R204, R20 ;  /* 0x000000ccb414723c */ /* 0x040ff00000001814 */
[C---:B------:R-:W-:Y:S08]  /*12e50*/  HMMA.16816.F32 R24, R180.reuse, R206, R24 ;  /* 0x000000ceb418723c */ /* 0x040ff00000001818 */
[C---:B------:R-:W-:Y:S03]  /*12e60*/  HMMA.16816.F32 R28, R180.reuse, R164, R28 ;  /* 0x000000a4b41c723c */ /* 0x040fe6000000181c */
[C---:B------:R-:W-:Y:S04]  /*12e70*/  VIADD R164, R3.reuse, UR21 ;  /* 0x0000001503a47c36 */ /* 0x040fe80008000000 */
[--C-:B------:R-:W-:Y:S01]  /*12e80*/  IMAD.IADD R165, R230, 0x1, -R164.reuse ;  /* 0x00000001e6a57824 */ /* 0x100fe200078e0aa4 */
[----:B------:R-:W-:Y:S03]  /*12e90*/  HMMA.16816.F32 R32, R180, R166, R32 ;  /* 0x000000a6b420723c */ /* 0x000fe60000001820 */
[----:B------:R-:W-:Y:S01]  /*12ea0*/  VIADD R166, R3, 0x38 ;  /* 0x0000003803a67836 */ /* 0x000fe20000000000 */
[----:B------:R-:W-:Y:S01]  /*12eb0*/  IABS R175, R165 ;  /* 0x000000a500af7213 */ /* 0x000fe20000000000 */
[----:B------:R-:W-:Y:S02]  /*12ec0*/  IMAD.IADD R174, R226, 0x1, -R164 ;  /* 0x00000001e2ae7824 */ /* 0x000fe400078e0aa4 */
[----:B------:R-:W-:Y:S01]  /*12ed0*/  VIADD R167, R166, UR21 ;  /* 0x00000015a6a77c36 */ /* 0x000fe20008000000 */
[----:B------:R-:W-:Y:S01]  /*12ee0*/  I2FP.F32.S32 R175, R175 ;  /* 0x000000af00af7245 */ /* 0x000fe20000201400 */
[----:B------:R-:W-:Y:S11]  /*12ef0*/  BRA.U.ANY UP0, `(.L_x_2094) ;  /* 0xffffffe900347547 */ /* 0x000ff6000b93ffff */
.L_x_2093:
[C-C-:B------:R-:W-:Y:S01]  /*12f00*/  IADD3 R164, PT, PT, R230.reuse, 0x2f, -R167.reuse ;  /* 0x0000002fe6a47810 */ /* 0x140fe20007ffe8a7 */
[----:B------:R-:W-:Y:S01]  /*12f10*/  FFMA.FTZ R4, R175, -UR6, R4 ;  /* 0x80000006af047c23 */ /* 0x000fe20008010004 */
[--C-:B-1----:R-:W-:Y:S01]  /*12f20*/  IADD3 R172, PT, PT, R230, 0x37, -R167.reuse ;  /* 0x00000037e6ac7810 */ /* 0x102fe20007ffe8a7 */
[----:B------:R-:W-:Y:S01]  /*12f30*/  USHF.L.U32 UR25, UR22, 0x1, URZ ;  /* 0x0000000116197899 */ /* 0x000fe200080006ff */
[----:B------:R-:W-:Y:S01]  /*12f40*/  ISETP.GE.AND P5, PT, R170, R229, PT ;  /* 0x000000e5aa00720c */ /* 0x000fe20003fa6270 */
[----:B------:R-:W-:Y:S01]  /*12f50*/  UIADD3 UR8, UPT, UPT, UR32, -0x61c88647, URZ ;  /* 0x9e3779b920087890 */ /* 0x000fe2000fffe0ff */
[----:B------:R-:W-:Y:S01]  /*12f60*/  ISETP.GT.AND P0, PT, R168, R170, PT ;  /* 0x000000aaa800720c */ /* 0x000fe20003f04270 */
[----:B------:R-:W-:Y:S01]  /*12f70*/  UIADD3 UR9, UPT, UPT, UR32, 0x3c6ef372, URZ ;  /* 0x3c6ef37220097890 */ /* 0x000fe2000fffe0ff */
[----:B------:R-:W-:Y:S01]  /*12f80*/  ISETP.GE.AND P1, PT, R170, R228, PT ;  /* 0x000000e4aa00720c */ /* 0x000fe20003f26270 */
        /* <DEDUP_REMOVED lines=9> */
[----:B------:R-:W-:Y:S01]  /*13020*/  IABS R171, R174 ;  /* 0x000000ae00ab7213 */ /* 0x000fe20000000000 */
[----:B------:R-:W-:Y:S01]  /*13030*/  UIADD3 UR15, UPT, UPT, UR33, -0x126145ec, URZ ;  /* 0xed9eba14210f7890 */ /* 0x000fe2000fffe0ff */
[----:B------:R-:W-:Y:S01]  /*13040*/  I2FP.F32.S32 R164, R164 ;  /* 0x000000a400a47245 */ /* 0x000fe20000201400 */
[----:B------:R-:W-:Y:S01]  /*13050*/  UIADD3 UR10, UPT, UPT, UR32, -0x4ab325aa, URZ ;  /* 0xb54cda56200a7890 */ /* 0x000fe2000fffe0ff */
[----:B------:R-:W-:Y:S01]  /*13060*/  IABS R170, R170 ;  /* 0x000000aa00aa7213 */ /* 0x000fe20000000000 */
[----:B------:R-:W-:Y:S01]  /*13070*/  UIADD3 UR12, UPT, UPT, UR32, 0x1715609d, URZ ;  /* 0x1715609d200c7890 */ /* 0x000fe2000fffe0ff */
[----:B------:R-:W-:Y:S01]  /*13080*/  IABS R165, R165 ;  /* 0x000000a500a57213 */ /* 0x000fe20000000000 */
[----:B------:R-:W-:Y:S01]  /*13090*/  FFMA.FTZ R9, R164, -UR6, R9 ;  /* 0x80000006a4097c23 */ /* 0x000fe20008010009 */
        /* <DEDUP_REMOVED lines=63> */
[----:B------:R-:W-:Y:S02]  /*13490*/  FSEL R174, R13, -INF , !P0 ;  /* 0xff8000000dae7808 */ /* 0x000fe40004000000 */
        /* <DEDUP_REMOVED lines=9> */
[C---:B------:R-:W-:Y:S02]  /*13530*/  ISETP.GE.AND P0, PT, R170.reuse, R229, PT ;  /* 0x000000e5aa00720c */ /* 0x040fe40003f06270 */
[----:B------:R-:W-:Y:S02]  /*13540*/  ISETP.GE.AND P1, PT, R170, R228, PT ;  /* 0x000000e4aa00720c */ /* 0x000fe40003f26270 */
[----:B------:R-:W-:Y:S02]  /*13550*/  FSEL R11, R4, -INF , !P6 ;  /* 0xff800000040b7808 */ /* 0x000fe40007000000 */
        /* <DEDUP_REMOVED lines=40> */
[----:B------:R-:W-:Y:S01]  /*137e0*/  IABS R165, R165 ;  /* 0x000000a500a57213 */ /* 0x000fe20000000000 */
[----:B------:R-:W-:Y:S01]  /*137f0*/  FFMA.FTZ R23, R13, -UR6, R23 ;  /* 0x800000060d177c23 */ /* 0x000fe20008010017 */
[C---:B------:R-:W-:Y:S02]  /*13800*/  VIADD R13, R3.reuse, 0x21 ;  /* 0x00000021030d7836 */ /* 0x040fe40000000000 */
[----:B------:R-:W-:Y:S01]  /*13810*/  FFMA.FTZ R22, R164, -UR6, R22 ;  /* 0x80000006a4167c23 */ /* 0x000fe20008010016 */
[----:B------:R-:W-:Y:S01]  /*13820*/  I2FP.F32.S32 R165, R165 ;  /* 0x000000a500a57245 */ /* 0x000fe20000201400 */
[----:B------:R-:W-:Y:S01]  /*13830*/  VIADD R164, R3, 0x20 ;  /* 0x0000002003a47836 */ /* 0x000fe20000000000 */
[----:B------:R-:W-:Y:S02]  /*13840*/  FSEL R173, R14, -INF , !P6 ;  /* 0xff8000000ead7808 */ /* 0x000fe40007000000 */
[----:B------:R-:W-:Y:S01]  /*13850*/  FSEL R172, R15, -INF , !P1 ;  /* 0xff8000000fac7808 */ /* 0x000fe20004800000 */
[----:B------:R-:W-:Y:S01]  /*13860*/  FFMA.FTZ R21, R165, -UR6, R21 ;  /* 0x80000006a5157c23 */ /* 0x000fe20008010015 */
[----:B------:R-:W-:Y:S02]  /*13870*/  ISETP.GT.AND P6, PT, R169, R13, PT ;  /* 0x0000000da900720c */ /* 0x000fe40003fc4270 */
[----:B------:R-:W-:Y:S02]  /*13880*/  ISETP.GT.AND P1, PT, R168, R164, PT ;  /* 0x000000a4a800720c */ /* 0x000fe40003f24270 */
[--C-:B------:R-:W-:Y:S02]  /*13890*/  IADD3 R170, PT, PT, R230, 0x18, -R167.reuse ;  /* 0x00000018e6aa7810 */ /* 0x100fe40007ffe8a7 */
        /* <DEDUP_REMOVED lines=8> */
[--C-:B------:R-:W-:Y:S02]  /*13920*/  IADD3 R165, PT, PT, R230, 0x10, -R167.reuse ;  /* 0x00000010e6a57810 */ /* 0x100fe40007ffe8a7 */
[----:B------:R-:W-:Y:S02]  /*13930*/  IABS R15, R15 ;  /* 0x0000000f000f7213 */ /* 0x000fe40000000000 */
[----:B------:R-:W-:Y:S02]  /*13940*/  IADD3 R4, PT, PT, R226, 0xf, -R167 ;  /* 0x0000000fe2047810 */ /* 0x000fe40007ffe8a7 */
[----:B------:R-:W-:Y:S02]  /*13950*/  I2FP.F32.S32 R170, R170 ;  /* 0x000000aa00aa7245 */ /* 0x000fe40000201400 */
[----:B------:R-:W-:Y:S02]  /*13960*/  I2FP.F32.S32 R14, R14 ;  /* 0x0000000e000e7245 */ /* 0x000fe40000201400 */
[----:B------:R-:W-:Y:S01]  /*13970*/  IABS R165, R165 ;  /* 0x000000a500a57213 */ /* 0x000fe20000000000 */
[----:B------:R-:W-:Y:S01]  /*13980*/  FFMA.FTZ R20, R170, -UR6, R20 ;  /* 0x80000006aa147c23 */ /* 0x000fe20008010014 */
[----:B------:R-:W-:Y:S01]  /*13990*/  I2FP.F32.S32 R15, R15 ;  /* 0x0000000f000f7245 */ /* 0x000fe20000201400 */
[----:B------:R-:W-:Y:S01]  /*139a0*/  FFMA.FTZ R26, R14, -UR6, R26 ;  /* 0x800000060e1a7c23 */ /* 0x000fe2000801001a */
[----:B------:R-:W-:Y:S01]  /*139b0*/  IABS R4, R4 ;  /* 0x0000000400047213 */ /* 0x000fe20000000000 */
[----:B------:R-:W-:Y:S01]  /*139c0*/  VIADD R14, R3, 0x28 ;  /* 0x00000028030e7836 */ /* 0x000fe20000000000 */
[----:B------:R-:W-:Y:S01]  /*139d0*/  FSEL R174, R174, -INF , !P4 ;  /* 0xff800000aeae7808 */ /* 0x000fe20006000000 */
[----:B------:R-:W-:Y:S01]  /*139e0*/  FFMA.FTZ R25, R15, -UR6, R25 ;  /* 0x800000060f197c23 */ /* 0x000fe20008010019 */
[----:B------:R-:W-:Y:S02]  /*139f0*/  I2FP.F32.S32 R165, R165 ;  /* 0x000000a500a57245 */ /* 0x000fe40000201400 */
[----:B------:R-:W-:Y:S02]  /*13a00*/  I2FP.F32.S32 R4, R4 ;  /* 0x0000000400047245 */ /* 0x000fe40000201400 */
[----:B------:R-:W-:Y:S01]  /*13a10*/  ISETP.GT.AND P4, PT, R169, R164, PT ;  /* 0x000000a4a900720c */ /* 0x000fe20003f84270 */
[----:B------:R-:W-:Y:S01]  /*13a20*/  FFMA.FTZ R24, R165, -UR6, R24 ;  /* 0x80000006a5187c23 */ /* 0x000fe20008010018 */
[----:B------:R-:W-:Y:S01]  /*13a30*/  IADD3 R15, PT, PT, R230, 0x8, -R167 ;  /* 0x00000008e60f7810 */ /* 0x000fe20007ffe8a7 */
[----:B------:R-:W-:Y:S01]  /*13a40*/  FFMA.FTZ R27, R4, -UR6, R27 ;  /* 0x80000006041b7c23 */ /* 0x000fe2000801001b */
[----:B------:R-:W-:Y:S01]  /*13a50*/  FSEL R20, R20, -INF , !P4 ;  /* 0xff80000014147808 */ /* 0x000fe20006000000 */
[----:B------:R-:W-:Y:S01]  /*13a60*/  VIADD R4, R3, 0x29 ;  /* 0x0000002903047836 */ /* 0x000fe20000000000 */
[----:B------:R-:W-:Y:S02]  /*13a70*/  FSEL R198, R17, -INF , !P6 ;  /* 0xff80000011c67808 */ /* 0x000fe40007000000 */
[----:B------:R-:W-:Y:S02]  /*13a80*/  ISETP.GT.AND P4, PT, R168, R13, PT ;  /* 0x0000000da800720c */ /* 0x000fe40003f84270 */
[----:B------:R-:W-:Y:S02]  /*13a90*/  ISETP.GT.AND P6, PT, R169, R14, PT ;  /* 0x0000000ea900720c */ /* 0x000fe40003fc4270 */
[----:B------:R-:W-:Y:S02]  /*13aa0*/  IABS R15, R15 ;  /* 0x0000000f000f7213 */ /* 0x000fe40000000000 */
[----:B------:R-:W-:Y:S02]  /*13ab0*/  FSEL R23, R23, -INF , !P4 ;  /* 0xff80000017177808 */ /* 0x000fe40006000000 */
[----:B------:R-:W-:Y:S02]  /*13ac0*/  FSEL R24, R24, -INF , !P6 ;  /* 0xff80000018187808 */ /* 0x000fe40007000000 */
[----:B------:R-:W-:Y:S02]  /*13ad0*/  I2FP.F32.S32 R15, R15 ;  /* 0x0000000f000f7245 */ /* 0x000fe40000201400 */
[-C--:B------:R-:W-:Y:S02]  /*13ae0*/  ISETP.GE.AND P4, PT, R164, R229.reuse, PT ;  /* 0x000000e5a400720c */ /* 0x080fe40003f86270 */
[----:B------:R-:W-:Y:S01]  /*13af0*/  ISETP.GT.AND P6, PT, R168, R4, PT ;  /* 0x00000004a800720c */ /* 0x000fe20003fc4270 */
[----:B------:R-:W-:Y:S01]  /*13b00*/  FFMA.FTZ R28, R15, -UR6, R28 ;  /* 0x800000060f1c7c23 */ /* 0x000fe2000801001c */
[----:B------:R-:W-:Y:S02]  /*13b10*/  FSEL R218, R20, -INF , !P4 ;  /* 0xff80000014da7808 */ /* 0x000fe40006000000 */
[----:B------:R-:W-:Y:S02]  /*13b20*/  FSEL R200, R19, -INF , !P1 ;  /* 0xff80000013c87808 */ /* 0x000fe40004800000 */
[----:B------:R-:W-:Y:S02]  /*13b30*/  FSEL R27, R27, -INF , !P6 ;  /* 0xff8000001b1b7808 */ /* 0x000fe40007000000 */
[----:B------:R-:W-:Y:S02]  /*13b40*/  ISETP.GT.AND P1, PT, R168, R14, PT ;  /* 0x0000000ea800720c */ /* 0x000fe40003f24270 */
[C---:B------:R-:W-:Y:S02]  /*13b50*/  ISETP.GE.AND P6, PT, R14.reuse, R229, PT ;  /* 0x000000e50e00720c */ /* 0x040fe40003fc6270 */
[----:B------:R-:W-:Y:S02]  /*13b60*/  ISETP.GE.AND P4, PT, R14, R228, PT ;  /* 0x000000e40e00720c */ /* 0x000fe40003f86270 */
[C-C-:B------:R-:W-:Y:S02]  /*13b70*/  IADD3 R15, PT, PT, R226.reuse, 0x8, -R167.reuse ;  /* 0x00000008e20f7810 */ /* 0x140fe40007ffe8a7 */
[--C-:B------:R-:W-:Y:S02]  /*13b80*/  IADD3 R14, PT, PT, R226, 0x7, -R167.reuse ;  /* 0x00000007e20e7810 */ /* 0x100fe40007ffe8a7 */
[----:B------:R-:W-:Y:S02]  /*13b90*/  FSEL R201, R18, -INF , !P5 ;  /* 0xff80000012c97808 */ /* 0x000fe40006800000 */
[----:B------:R-:W-:Y:S02]  /*13ba0*/  ISETP.GT.AND P5, PT, R169, R4, PT ;  /* 0x00000004a900720c */ /* 0x000fe40003fa4270 */
[----:B------:R-:W-:Y:S02]  /*13bb0*/  FSEL R199, R16, -INF , !P0 ;  /* 0xff80000010c77808 */ /* 0x000fe40004000000 */
[----:B------:R-:W-:Y:S02]  /*13bc0*/  IABS R15, R15 ;  /* 0x0000000f000f7213 */ /* 0x000fe40000000000 */
[----:B------:R-:W-:Y:S02]  /*13bd0*/  IABS R14, R14 ;  /* 0x0000000e000e7213 */ /* 0x000fe40000000000 */
[----:B------:R-:W-:Y:S02]  /*13be0*/  IADD3 R16, PT, PT, R230, 0x7, -R167 ;  /* 0x00000007e6107810 */ /* 0x000fe40007ffe8a7 */
[----:B------:R-:W-:Y:S02]  /*13bf0*/  FSEL R25, R25, -INF , !P5 ;  /* 0xff80000019197808 */ /* 0x000fe40006800000 */
[----:B------:R-:W-:Y:S02]  /*13c00*/  FSEL R26, R26, -INF , !P1 ;  /* 0xff8000001a1a7808 */ /* 0x000fe40004800000 */
[-C--:B------:R-:W-:Y:S02]  /*13c10*/  ISETP.GE.AND P0, PT, R164, R228.reuse, PT ;  /* 0x000000e4a400720c */ /* 0x080fe40003f06270 */
[C---:B------:R-:W-:Y:S02]  /*13c20*/  ISETP.GE.AND P5, PT, R13.reuse, R229, PT ;  /* 0x000000e50d00720c */ /* 0x040fe40003fa6270 */
[----:B------:R-:W-:Y:S01]  /*13c30*/  ISETP.GE.AND P1, PT, R13, R228, PT ;  /* 0x000000e40d00720c */ /* 0x000fe20003f26270 */
[----:B------:R-:W-:Y:S01]  /*13c40*/  VIADD R13, R3, 0x30 ;  /* 0x00000030030d7836 */ /* 0x000fe20000000000 */
[----:B------:R-:W-:Y:S02]  /*13c50*/  I2FP.F32.S32 R15, R15 ;  /* 0x0000000f000f7245 */ /* 0x000fe40000201400 */
[----:B------:R-:W-:Y:S02]  /*13c60*/  I2FP.F32.S32 R14, R14 ;  /* 0x0000000e000e7245 */ /* 0x000fe40000201400 */
[----:B------:R-:W-:Y:S01]  /*13c70*/  IABS R16, R16 ;  /* 0x0000001000107213 */ /* 0x000fe20000000000 */
[----:B------:R-:W-:Y:S01]  /*13c80*/  FFMA.FTZ R30, R15, -UR6, R30 ;  /* 0x800000060f1e7c23 */ /* 0x000fe2000801001e */
        /* <DEDUP_REMOVED lines=10> */
[C---:B------:R-:W-:Y:S02]  /*13d30*/  ISETP.GT.AND P1, PT, R169.reuse, R13, PT ;  /* 0x0000000da900720c */ /* 0x040fe40003f24270 */
[----:B------:R-:W-:Y:S01]  /*13d40*/  IADD3 R14, PT, PT, R230, -0x1, -R167 ;  /* 0xffffffffe60e7810 */ /* 0x000fe20007ffe8a7 */
[----:B------:R-:W-:Y:S01]  /*13d50*/  FFMA.FTZ R29, R16, -UR6, R29 ;  /* 0x80000006101d7c23 */ /* 0x000fe2000801001d */
[----:B------:R-:W-:Y:S02]  /*13d60*/  FSEL R28, R28, -INF , !P1 ;  /* 0xff8000001c1c7808 */ /* 0x000fe40004800000 */
[----:B------:R-:W-:Y:S02]  /*13d70*/  ISETP.GT.AND P1, PT, R169, R4, PT ;  /* 0x00000004a900720c */ /* 0x000fe40003f24270 */
[----:B------:R-:W-:Y:S02]  /*13d80*/  IABS R15, R15 ;  /* 0x0000000f000f7213 */ /* 0x000fe40000000000 */
[----:B------:R-:W-:Y:S02]  /*13d90*/  IABS R14, R14 ;  /* 0x0000000e000e7213 */ /* 0x000fe40000000000 */
[----:B------:R-:W-:Y:S02]  /*13da0*/  FSEL R29, R29, -INF , !P1 ;  /* 0xff8000001d1d7808 */ /* 0x000fe40004800000 */
[----:B------:R-:W-:Y:S02]  /*13db0*/  I2FP.F32.S32 R15, R15 ;  /* 0x0000000f000f7245 */ /* 0x000fe40000201400 */
[----:B------:R-:W-:Y:S01]  /*13dc0*/  I2FP.F32.S32 R16, R14 ;  /* 0x0000000e00107245 */ /* 0x000fe20000201400 */
[----:B------:R-:W-:Y:S01]  /*13dd0*/  IMAD.IADD R14, R226, 0x1, -R167 ;  /* 0x00000001e20e7824 */ /* 0x000fe200078e0aa7 */
[----:B------:R-:W-:Y:S01]  /*13de0*/  ISETP.GT.AND P1, PT, R168, R13, PT ;  /* 0x0000000da800720c */ /* 0x000fe20003f24270 */
[----:B------:R-:W-:Y:S01]  /*13df0*/  FFMA.FTZ R32, R15, -UR6, R32 ;  /* 0x800000060f207c23 */ /* 0x000fe20008010020 */
[----:B------:R-:W-:Y:S01]  /*13e00*/  FSEL R221, R25, -INF , !P5 ;  /* 0xff80000019dd7808 */ /* 0x000fe20006800000 */
[----:B------:R-:W-:Y:S01]  /*13e10*/  FFMA.FTZ R33, R16, -UR6, R33 ;  /* 0x8000000610217c23 */ /* 0x000fe20008010021 */
[----:B------:R-:W-:Y:S02]  /*13e20*/  FSEL R30, R30, -INF , !P1 ;  /* 0xff8000001e1e7808 */ /* 0x000fe40004800000 */
[----:B------:R-:W-:Y:S02]  /*13e30*/  FSEL R219, R27, -INF , !P0 ;  /* 0xff8000001bdb7808 */ /* 0x000fe40004000000 */
[C---:B------:R-:W-:Y:S02]  /*13e40*/  ISETP.GT.AND P5, PT, R169.reuse, R166, PT ;  /* 0x000000a6a900720c */ /* 0x040fe40003fa4270 */
[----:B------:R-:W-:Y:S02]  /*13e50*/  ISETP.GT.AND P1, PT, R169, R3, PT ;  /* 0x00000003a900720c */ /* 0x000fe40003f24270 */
[-C--:B------:R-:W-:Y:S02]  /*13e60*/  ISETP.GE.AND P0, PT, R13, R229.reuse, PT ;  /* 0x000000e50d00720c */ /* 0x080fe40003f06270 */
[----:B------:R-:W-:Y:S02]  /*13e70*/  FSEL R222, R24, -INF , !P6 ;  /* 0xff80000018de7808 */ /* 0x000fe40007000000 */
[----:B------:R-:W-:Y:S02]  /*13e80*/  FSEL R197, R28, -INF , !P0 ;  /* 0xff8000001cc57808 */ /* 0x000fe40004000000 */
[----:B------:R-:W-:Y:S02]  /*13e90*/  FSEL R32, R32, -INF , !P5 ;  /* 0xff80000020207808 */ /* 0x000fe40006800000 */
[----:B------:R-:W-:Y:S02]  /*13ea0*/  FSEL R33, R33, -INF , !P1 ;  /* 0xff80000021217808 */ /* 0x000fe40004800000 */
[----:B------:R-:W-:Y:S02]  /*13eb0*/  ISETP.GT.AND P6, PT, R168, R4, PT ;  /* 0x00000004a800720c */ /* 0x000fe40003fc4270 */
[-C--:B------:R-:W-:Y:S02]  /*13ec0*/  ISETP.GE.AND P5, PT, R13, R228.reuse, PT ;  /* 0x000000e40d00720c */ /* 0x080fe40003fa6270 */
[C---:B------:R-:W-:Y:S02]  /*13ed0*/  ISETP.GE.AND P1, PT, R4.reuse, R229, PT ;  /* 0x000000e50400720c */ /* 0x040fe40003f26270 */
[----:B------:R-:W-:Y:S02]  /*13ee0*/  ISETP.GE.AND P0, PT, R4, R228, PT ;  /* 0x000000e40400720c */ /* 0x000fe40003f06270 */
[----:B------:R-:W-:Y:S02]  /*13ef0*/  FMNMX3.FTZ R13, R0, R8, R7, !PT ;  /* 0x00000008000d7276 */ /* 0x000fe40007810007 */
[----:B------:R-:W-:Y:S02]  /*13f00*/  FMNMX3.FTZ R4, R2, R5, R6, !PT ;  /* 0x0000000502047276 */ /* 0x000fe40007810006 */
[----:B------:R-:W-:Y:S02]  /*13f10*/  IABS R14, R14 ;  /* 0x0000000e000e7213 */ /* 0x000fe40000000000 */
[----:B------:R-:W-:Y:S02]  /*13f20*/  IADD3 R167, PT, PT, R226, -0x1, -R167 ;  /* 0xffffffffe2a77810 */ /* 0x000fe40007ffe8a7 */
[----:B------:R-:W-:Y:S02]  /*13f30*/  FMNMX3.FTZ R13, R13, R11, R12, !PT ;  /* 0x0000000b0d0d7276 */ /* 0x000fe4000781000c */
[----:B------:R-:W-:Y:S02]  /*13f40*/  FMNMX3.FTZ R4, R4, R10, R9, !PT ;  /* 0x0000000a04047276 */ /* 0x000fe40007810009 */
[----:B------:R-:W-:Y:S02]  /*13f50*/  I2FP.F32.S32 R14, R14 ;  /* 0x0000000e000e7245 */ /* 0x000fe40000201400 */
[----:B------:R-:W-:Y:S02]  /*13f60*/  IABS R167, R167 ;  /* 0x000000a700a77213 */ /* 0x000fe40000000000 */
[----:B------:R-:W-:Y:S01]  /*13f70*/  FMNMX3.FTZ R13, R13, R175, R174, !PT ;  /* 0x000000af0d0d7276 */ /* 0x000fe200078100ae */
[----:B------:R-:W-:Y:S01]  /*13f80*/  FFMA.FTZ R34, R14, -UR6, R34 ;  /* 0x800000060e227c23 */ /* 0x000fe20008010022 */
[----:B------:R-:W-:Y:S02]  /*13f90*/  FMNMX3.FTZ R4, R4, R173, R172, !PT ;  /* 0x000000ad04047276 */ /* 0x000fe400078100ac */
[----:B------:R-:W-:Y:S02]  /*13fa0*/  FSEL R31, R31, -INF , !P6 ;  /* 0xff8000001f1f7808 */ /* 0x000fe40007000000 */
[----:B------:R-:W-:Y:S02]  /*13fb0*/  FSEL R196, R29, -INF , !P1 ;  /* 0xff8000001dc47808 */ /* 0x000fe40004800000 */
[----:B------:R-:W-:Y:S02]  /*13fc0*/  ISETP.GE.AND P1, PT, R166, R229, PT ;  /* 0x000000e5a600720c */ /* 0x000fe40003f26270 */
[----:B------:R-:W-:Y:S02]  /*13fd0*/  ISETP.GT.AND P6, PT, R168, R166, PT ;  /* 0x000000a6a800720c */ /* 0x000fe40003fc4270 */
[----:B------:R-:W-:Y:S02]  /*13fe0*/  I2FP.F32.S32 R167, R167 ;  /* 0x000000a700a77245 */ /* 0x000fe40000201400 */
[----:B------:R-:W-:Y:S02]  /*13ff0*/  FMNMX3.FTZ R13, R13, R199, R198, !PT ;  /* 0x000000c70d0d7276 */ /* 0x000fe400078100c6 */
[----:B------:R-:W-:Y:S01]  /*14000*/  FMNMX3.FTZ R4, R4, R201, R200, !PT ;  /* 0x000000c904047276 */ /* 0x000fe200078100c8 */
[----:B------:R-:W-:Y:S01]  /*14010*/  FFMA.FTZ R35, R167, -UR6, R35 ;  /* 0x80000006a7237c23 */ /* 0x000fe20008010023 */
[----:B------:R-:W-:Y:S02]  /*14020*/  FSEL R179, R32, -INF , !P1 ;  /* 0xff80000020b37808 */ /* 0x000fe40004800000 */
[----:B------:R-:W-:Y:S02]  /*14030*/  FSEL R220, R26, -INF , !P4 ;  /* 0xff8000001adc7808 */ /* 0x000fe40006000000 */
[----:B------:R-:W-:Y:S02]  /*14040*/  FSEL R34, R34, -INF , !P6 ;  /* 0xff80000022227808 */ /* 0x000fe40007000000 */
[C---:B------:R-:W-:Y:S02]  /*14050*/  ISETP.GE.AND P1, PT, R3.reuse, R229, PT ;  /* 0x000000e50300720c */ /* 0x040fe40003f26270 */
[----:B------:R-:W-:Y:S02]  /*14060*/  ISETP.GT.AND P4, PT, R168, R3, PT ;  /* 0x00000003a800720c */ /* 0x000fe40003f84270 */
[----:B------:R-:W-:Y:S02]  /*14070*/  ISETP.GE.AND P6, PT, R3, R228, PT ;  /* 0x000000e40300720c */ /* 0x000fe40003fc6270 */
[----:B------:R-:W-:Y:S02]  /*14080*/  FMNMX3.FTZ R13, R13, R218, R217, !PT ;  /* 0x000000da0d0d7276 */ /* 0x000fe400078100d9 */
[----:B------:R-:W-:Y:S02]  /*14090*/  FMNMX3.FTZ R3, R4, R207, R206, !PT ;  /* 0x000000cf04037276 */ /* 0x000fe400078100ce */
[----:B------:R-:W-:Y:S02]  /*140a0*/  FSEL R178, R33, -INF , !P1 ;  /* 0xff80000021b27808 */ /* 0x000fe40004800000 */
[----:B------:R-:W-:Y:S02]  /*140b0*/  FSEL R195, R30, -INF , !P5 ;  /* 0xff8000001ec37808 */ /* 0x000fe40006800000 */
[----:B------:R-:W-:Y:S02]  /*140c0*/  FSEL R194, R31, -INF , !P0 ;  /* 0xff8000001fc27808 */ /* 0x000fe40004000000 */
        /* <DEDUP_REMOVED lines=24> */
[----:B------:R-:W-:Y:S05]  /*14250*/  IMAD.WIDE.U32 R204, R13, -0x326172a9, RZ ;  /* 0xcd9e8d570dcc7825 */ /* 0x000fea00078e00ff */
[----:B------:R-:W-:Y:S02]  /*14260*/  LOP3.LUT R250, R248, UR8, R205, 0x96, !PT ;  /* 0x00000008f8fa7c12 */ /* 0x000fe4000f8e96cd */
[----:B------:R-:W-:Y:S03]  /*14270*/  LOP3.LUT R204, R237, UR9, R204, 0x96, !PT ;  /* 0x00000009edcc7c12 */ /* 0x000fe6000f8e96cc */
[----:B------:R-:W-:Y:S04]  /*14280*/  IMAD.WIDE.U32 R250, R250, -0x2daee0ad, RZ ;  /* 0xd2511f53fafa7825 */ /* 0x000fe800078e00ff */
[----:B------:R-:W-:Y:S01]  /*14290*/  IMAD.WIDE.U32 R204, R204, -0x2daee0ad, RZ ;  /* 0xd2511f53cccc7825 */ /* 0x000fe200078e00ff */
[----:B-1----:R-:W-:Y:S04]  /*142a0*/  FMNMX.FTZ R164, R14, R164, !PT ;  /* 0x000000a40ea47209 */ /* 0x002fe80007810000 */
[----:B------:R-:W-:Y:S02]  /*142b0*/  LOP3.LUT R250, R250, UR16, R205, 0x96, !PT ;  /* 0x00000010fafa7c12 */ /* 0x000fe4000f8e96cd */
[----:B--2---:R-:W-:Y:S01]  /*142c0*/  FMNMX.FTZ R3, R4, R3, !PT ;  /* 0x0000000304037209 */ /* 0x004fe20007810000 */
[----:B------:R-:W-:Y:S01]  /*142d0*/  FMUL.FTZ R193, R164, UR4 ;  /* 0x00000004a4c17c20 */ /* 0x000fe20008410000 */
[----:B------:R-:W-:Y:S01]  /*142e0*/  LOP3.LUT R4, R242, UR17, R251, 0x96, !PT ;  /* 0x00000011f2047c12 */ /* 0x000fe2000f8e96fb */
[----:B------:R-:W-:Y:S01]  /*142f0*/  IMAD.WIDE.U32 R250, R250, -0x326172a9, RZ ;  /* 0xcd9e8d57fafa7825 */ /* 0x000fe200078e00ff */
[----:B------:R-:W-:Y:S03]  /*14300*/  FSETP.NEU.FTZ.AND P1, PT, R164, -INF , PT ;  /* 0xff800000a400780b */ /* 0x000fe60003f3d000 */
[C---:B------:R-:W-:Y:S01]  /*14310*/  FMUL.FTZ R177, R3.reuse, UR4 ;  /* 0x0000000403b17c20 */ /* 0x040fe20008410000 */
[----:B------:R-:W-:Y:S01]  /*14320*/  FSETP.NEU.FTZ.AND P0, PT, R3, -INF , PT ;  /* 0xff8000000300780b */ /* 0x000fe20003f1d000 */
[----:B------:R-:W-:Y:S01]  /*14330*/  IMAD.WIDE.U32 R202, R4, -0x326172a9, RZ ;  /* 0xcd9e8d5704ca7825 */ /* 0x000fe200078e00ff */
[----:B------:R-:W-:Y:S02]  /*14340*/  FSEL R193, R193, RZ, P1 ;  /* 0x000000ffc1c17208 */ /* 0x000fe40000800000 */
[----:B------:R-:W-:Y:S02]  /*14350*/  FSEL R177, R177, RZ, P0 ;  /* 0x000000ffb1b17208 */ /* 0x000fe40000000000 */
[----:B------:R-:W-:Y:S01]  /*14360*/  LOP3.LUT R4, R236, UR11, R203, 0x96, !PT ;  /* 0x0000000bec047c12 */ /* 0x000fe2000f8e96cb */
[----:B------:R-:W-:Y:S01]  /*14370*/  FFMA.FTZ R188, R11, UR4, -R193 ;  /* 0x000000040bbc7c23 */ /* 0x000fe200080108c1 */
[----:B------:R-:W-:Y:S01]  /*14380*/  LOP3.LUT R202, R202, UR7, R251, 0x96, !PT ;  /* 0x00000007caca7c12 */ /* 0x000fe2000f8e96fb */
[----:B------:R-:W-:Y:S01]  /*14390*/  FFMA.FTZ R186, R10, UR4, -R177 ;  /* 0x000000040aba7c23 */ /* 0x000fe200080108b1 */
[----:B------:R-:W-:Y:S01]  /*143a0*/  FFMA.FTZ R187, R12, UR4, -R193 ;  /* 0x000000040cbb7c23 */ /* 0x000fe200080108c1 */
[----:B------:R-:W-:Y:S04]  /*143b0*/  IMAD.WIDE.U32 R10, R4, -0x2daee0ad, RZ ;  /* 0xd2511f53040a7825 */ /* 0x000fe800078e00ff */
[----:B------:R-:W-:Y:S01]  /*143c0*/  FFMA.FTZ R191, R5, UR4, -R177 ;  /* 0x0000000405bf7c23 */ /* 0x000fe200080108b1 */
[----:B------:R-:W-:Y:S01]  /*143d0*/  MUFU.EX2 R188, R188 ;  /* 0x000000bc00bc7308 */ /* 0x000fe20000000800 */
[----:B------:R-:W-:Y:S01]  /*143e0*/  FFMA.FTZ R189, R7, UR4, -R193 ;  /* 0x0000000407bd7c23 */ /* 0x000fe200080108c1 */
[----:B------:R-:W-:Y:S01]  /*143f0*/  IMAD.WIDE.U32 R202, R202, -0x2daee0ad, RZ ;  /* 0xd2511f53caca7825 */ /* 0x000fe200078e00ff */
[----:B------:R-:W-:Y:S02]  /*14400*/  FSEL R5, R164, RZ, P1 ;  /* 0x000000ffa4057208 */ /* 0x000fe40000800000 */
[----:B------:R-:W-:Y:S01]  /*14410*/  LOP3.LUT R204, R204, UR15, R11, 0x96, !PT ;  /* 0x0000000fcccc7c12 */ /* 0x000fe2000f8e960b */
[----:B------:R-:W-:Y:S01]  /*14420*/  FFMA.FTZ R190, R8, UR4, -R193 ;  /* 0x0000000408be7c23 */ /* 0x000fe200080108c1 */
[----:B------:R-:W-:Y:S01]  /*14430*/  LOP3.LUT R12, R10, UR14, R203, 0x96, !PT ;  /* 0x0000000e0a0c7c12 */ /* 0x000fe2000f8e96cb */
[----:B------:R-:W-:Y:S01]  /*14440*/  FADD.FTZ R0, -R5, R0 ;  /* 0x0000000005007221 */ /* 0x000fe20000010100 */
[----:B------:R-:W1:Y:S01]  /*14450*/  LDC R8, c[0x0][0x4f8] ;  /* 0x00013e00ff087b82 */ /* 0x000e620000000800 */
[----:B------:R-:W-:Y:S04]  /*14460*/  IMAD.WIDE.U32 R204, R204, -0x326172a9, RZ ;  /* 0xcd9e8d57cccc7825 */ /* 0x000fe800078e00ff */
[--C-:B------:R-:W-:Y:S01]  /*14470*/  FFMA.FTZ R183, R9, UR4, -R177.reuse ;  /* 0x0000000409b77c23 */ /* 0x100fe200080108b1 */
[----:B------:R-:W-:Y:S01]  /*14480*/  MUFU.EX2 R187, R187 ;  /* 0x000000bb00bb7308 */ /* 0x000fe20000000800 */
[----:B------:R-:W-:Y:S01]  /*14490*/  FMUL.FTZ R0, R0, UR4 ;  /* 0x0000000400007c20 */ /* 0x000fe20008410000 */
[----:B------:R-:W-:Y:S04]  /*144a0*/  IMAD.WIDE.U32 R12, R12, -0x326172a9, RZ ;  /* 0xcd9e8d570c0c7825 */ /* 0x000fe800078e00ff */
[----:B------:R-:W-:Y:S01]  /*144b0*/  FFMA.FTZ R192, R6, UR4, -R177 ;  /* 0x0000000406c07c23 */ /* 0x000fe200080108b1 */
[--C-:B------:R-:W-:Y:S01]  /*144c0*/  FFMA.FTZ R203, R174, UR4, -R193.reuse ;  /* 0x00000004aecb7c23 */ /* 0x100fe200080108c1 */
[----:B------:R-:W-:Y:S01]  /*144d0*/  IMAD.MOV.U32 R10, RZ, RZ, R12 ;  /* 0x000000ffff0a7224 */ /* 0x000fe200078e000c */
[C---:B------:R-:W-:Y:S01]  /*144e0*/  PRMT R4, R12.reuse, 0x7773, RZ ;  /* 0x000077730c047816 */ /* 0x040fe200000000ff */
[----:B------:R-:W-:Y:S01]  /*144f0*/  MUFU.EX2 R186, R186 ;  /* 0x000000ba00ba7308 */ /* 0x000fe20000000800 */
[C---:B------:R-:W-:Y:S01]  /*14500*/  PRMT R7, R12.reuse, 0x7772, RZ ;  /* 0x000077720c077816 */ /* 0x040fe200000000ff */
[--C-:B------:R-:W-:Y:S01]  /*14510*/  FFMA.FTZ R199, R199, UR4, -R193.reuse ;  /* 0x00000004c7c77c23 */ /* 0x100fe200080108c1 */
[----:B------:R-:W-:Y:S01]  /*14520*/  PRMT R170, R12, 0x7771, RZ ;  /* 0x000077710caa7816 */ /* 0x000fe200000000ff */
[----:B------:R-:W-:Y:S01]  /*14530*/  FFMA.FTZ R198, R198, UR4, -R193 ;  /* 0x00000004c6c67c23 */ /* 0x000fe200080108c1 */
[----:B------:R-:W-:Y:S01]  /*14540*/  PRMT R7, R7, 0x5410, R4 ;  /* 0x0000541007077816 */ /* 0x000fe20000000004 */
[----:B------:R-:W-:Y:S01]  /*14550*/  FFMA.FTZ R201, R201, UR4, -R177 ;  /* 0x00000004c9c97c23 */ /* 0x000fe200080108b1 */
[----:B------:R-:W-:Y:S03]  /*14560*/  FSEL R4, R3, RZ, P0 ;  /* 0x000000ff03047208 */ /* 0x000fe60000000000 */
[----:B------:R-:W-:Y:S01]  /*14570*/  MUFU.EX2 R183, R183 ;  /* 0x000000b700b77308 */ /* 0x000fe20000000800 */
[----:B------:R-:W-:Y:S01]  /*14580*/  LOP3.LUT R9, R204, UR10, R13, 0x96, !PT ;  /* 0x0000000acc097c12 */ /* 0x000fe2000f8e960d */
[--C-:B------:R-:W-:Y:S01]  /*14590*/  FFMA.FTZ R200, R200, UR4, -R177.reuse ;  /* 0x00000004c8c87c23 */ /* 0x100fe200080108b1 */
[----:B------:R-:W2:Y:S01]  /*145a0*/  LDSM.16.MT88.4 R12, [R180+0x18000] ;  /* 0x01800000b40c783b */ /* 0x000ea20000004200 */
[----:B------:R-:W-:Y:S01]  /*145b0*/  FADD.FTZ R4, -R4, R2 ;  /* 0x0000000204047221 */ /* 0x000fe20000010100 */
[C---:B------:R-:W-:Y:S01]  /*145c0*/  LOP3.LUT R168, R9.reuse, 0xffff, RZ, 0xc0, !PT ;  /* 0x0000ffff09a87812 */ /* 0x040fe200078ec0ff */
[----:B------:R-:W-:Y:S01]  /*145d0*/  FFMA.FTZ R204, R172, UR4, -R177 ;  /* 0x00000004accc7c23 */ /* 0x000fe200080108b1 */
[C---:B------:R-:W-:Y:S03]  /*145e0*/  PRMT R5, R9.reuse, 0x7632, R5 ;  /* 0x0000763209057816 */ /* 0x040fe60000000005 */
[----:B------:R3:W4:Y:S01]  /*145f0*/  MUFU.EX2 R2, R0 ;  /* 0x0000000000027308 */ /* 0x0007220000000800 */
[----:B-1----:R-:W-:Y:S01]  /*14600*/  LOP3.LUT R8, R8, 0xff, RZ, 0xc0, !PT ;  /* 0x000000ff08087812 */ /* 0x002fe200078ec0ff */
[--C-:B------:R-:W-:Y:S01]  /*14610*/  FFMA.FTZ R216, R222, UR4, -R193.reuse ;  /* 0x00000004ded87c23 */ /* 0x100fe200080108c1 */
[----:B------:R-:W-:Y:S01]  /*14620*/  LOP3.LUT R6, R9, 0xff, RZ, 0xc0, !PT ;  /* 0x000000ff09067812 */ /* 0x000fe200078ec0ff */
[----:B------:R-:W-:Y:S01]  /*14630*/  FFMA.FTZ R221, R221, UR4, -R193 ;  /* 0x00000004dddd7c23 */ /* 0x000fe200080108c1 */
[----:B------:R-:W-:Y:S01]  /*14640*/  LOP3.LUT R10, R10, 0xff, RZ, 0xc0, !PT ;  /* 0x000000ff0a0a7812 */ /* 0x000fe200078ec0ff */
[----:B------:R-:W-:Y:S01]  /*14650*/  IMAD R176, R8, 0x10000, R8 ;  /* 0x0001000008b07824 */ /* 0x000fe200078e0208 */
[----:B------:R-:W-:Y:S03]  /*14660*/  SHF.R.U32.HI R9, RZ, 0x18, R9 ;  /* 0x00000018ff097819 */ /* 0x000fe60000011609 */
[----:B------:R-:W-:Y:S01]  /*14670*/  MUFU.EX2 R190, R190 ;  /* 0x000000be00be7308 */ /* 0x000fe20000000800 */
[----:B------:R-:W-:Y:S01]  /*14680*/  SHF.R.U32.HI R168, RZ, 0x8, R168 ;  /* 0x00000008ffa87819 */ /* 0x000fe200000116a8 */
[----:B------:R-:W-:Y:S01]  /*14690*/  VIADD R8, R180, 0x18000 ;  /* 0x00018000b4087836 */ /* 0x000fe20000000000 */
[----:B------:R-:W-:Y:S01]  /*146a0*/  LOP3.LUT R5, R5, 0xff, RZ, 0xc0, !PT ;  /* 0x000000ff05057812 */ /* 0x000fe200078ec0ff */
[----:B------:R-:W-:Y:S01]  /*146b0*/  FFMA.FTZ R220, R220, UR4, -R177 ;  /* 0x00000004dcdc7c23 */ /* 0x000fe200080108b1 */
[----:B------:R-:W-:Y:S01]  /*146c0*/  PRMT R170, R10, 0x5410, R170 ;  /* 0x000054100aaa7816 */ /* 0x000fe200000000aa */
[----:B------:R-:W-:Y:S01]  /*146d0*/  @P2 VIADD R167, R8, 0xffffffc0 ;  /* 0xffffffc008a72836 */ /* 0x000fe20000000000 */
[----:B------:R-:W-:Y:S03]  /*146e0*/  PRMT R168, R6, 0x5410, R168 ;  /* 0x0000541006a87816 */ /* 0x000fe600000000a8 */
[----:B------:R-:W1:Y:S01]  /*146f0*/  MUFU.EX2 R189, R189 ;  /* 0x000000bd00bd7308 */ /* 0x000e620000000800 */
[----:B---3--:R-:W-:Y:S01]  /*14700*/  FMUL.FTZ R0, R4, UR4 ;  /* 0x0000000404007c20 */ /* 0x008fe20008410000 */
[----:B------:R-:W-:Y:S01]  /*14710*/  LOP3.LUT R7, R7, 0xff00ff, RZ, 0xc0, !PT ;  /* 0x00ff00ff07077812 */ /* 0x000fe200078ec0ff */
[----:B------:R-:W3:Y:S01]  /*14720*/  LDSM.16.MT88.4 R28, [R167] ;  /* 0x00000000a71c783b */ /* 0x000ee20000004200 */
[----:B------:R-:W-:Y:S01]  /*14730*/  PRMT R5, R5, 0x5410, R9 ;  /* 0x0000541005057816 */ /* 0x000fe20000000009 */
[C---:B----4-:R-:W-:Y:S01]  /*14740*/  FMUL.FTZ R8, R2.reuse, R156 ;  /* 0x0000009c02087220 */ /* 0x050fe20000410000 */
[--C-:B------:R-:W-:Y:S01]  /*14750*/  HSET2.LE.AND R170, R170, R176.reuse, PT ;  /* 0x000000b0aaaa7233 */ /* 0x100fe20003803000 */
[----:B------:R-:W-:Y:S03]  /*14760*/  FMUL.FTZ R9, R2, R157 ;  /* 0x0000009d02097220 */ /* 0x000fe60000410000 */
[----:B------:R-:W-:Y:S01]  /*14770*/  MUFU.EX2 R191, R191 ;  /* 0x000000bf00bf7308 */ /* 0x000fe20000000800 */
[--C-:B------:R-:W-:Y:S01]  /*14780*/  HSET2.LE.AND R171, R7, R176.reuse, PT ;  /* 0x000000b007ab7233 */ /* 0x100fe20003803000 */
[----:B------:R-:W-:Y:S01]  /*14790*/  IMAD.IADD R182, R208, 0x1, R167 ;  /* 0x00000001d0b67824 */ /* 0x000fe200078e02a7 */
[--C-:B------:R-:W-:Y:S01]  /*147a0*/  HSET2.LE.AND R168, R168, R176.reuse, PT ;  /* 0x000000b0a8a87233 */ /* 0x100fe20003803000 */
[C---:B------:R-:W-:Y:S01]  /*147b0*/  FMUL.FTZ R16, R2.reuse, R148 ;  /* 0x0000009402107220 */ /* 0x040fe20000410000 */
[--C-:B------:R-:W-:Y:S01]  /*147c0*/  HSET2.LE.AND R169, R5, R176.reuse, PT ;  /* 0x000000b005a97233 */ /* 0x100fe20003803000 */
[C---:B------:R-:W-:Y:S01]  /*147d0*/  FMUL.FTZ R17, R2.reuse, R149 ;  /* 0x0000009502117220 */ /* 0x040fe20000410000 */
[----:B------:R-:W-:Y:S03]  /*147e0*/  F2FP.F16.F32.PACK_AB R7, R187, R188 ;  /* 0x000000bcbb07723e */ /* 0x000fe600000000ff */
[----:B------:R-:W4:Y:S01]  /*147f0*/  MUFU.EX2 R192, R192 ;  /* 0x000000c000c07308 */ /* 0x000f220000000800 */
[----:B------:R-:W-:Y:S01]  /*14800*/  F2FP.F16.F32.PACK_AB R6, R183, R186 ;  /* 0x000000bab706723e */ /* 0x000fe200000000ff */
[C---:B------:R-:W-:Y:S01]  /*14810*/  FMUL.FTZ R24, R2.reuse, R140 ;  /* 0x0000008c02187220 */ /* 0x040fe20000410000 */
[----:B-1----:R-:W-:Y:S01]  /*14820*/  F2FP.F16.F32.PACK_AB R5, R189, R190 ;  /* 0x000000bebd05723e */ /* 0x002fe200000000ff */
[C---:B------:R-:W-:Y:S01]  /*14830*/  FMUL.FTZ R25, R2.reuse, R141 ;  /* 0x0000008d02197220 */ /* 0x040fe20000410000 */
[----:B------:R-:W-:Y:S01]  /*14840*/  LOP3.LUT R170, R7, R170, RZ, 0xc0, !PT ;  /* 0x000000aa07aa7212 */ /* 0x000fe200078ec0ff */
[----:B------:R-:W-:Y:S01]  /*14850*/  FMUL.FTZ R32, R2, R132 ;  /* 0x0000008402207220 */ /* 0x000fe20000410000 */
[----:B------:R-:W-:Y:S03]  /*14860*/  LOP3.LUT R171, R6, R171, RZ, 0xc0, !PT ;  /* 0x000000ab06ab7212 */ /* 0x000fe600078ec0ff */
[----:B------:R-:W1:Y:S01]  /*14870*/  MUFU.EX2 R0, R0 ;  /* 0x0000000000007308 */ /* 0x000e620000000800 */
[----:B------:R-:W-:Y:S01]  /*14880*/  LOP3.LUT R168, R5, R168, RZ, 0xc0, !PT ;  /* 0x000000a805a87212 */ /* 0x000fe200078ec0ff */
[C---:B------:R-:W-:Y:S01]  /*14890*/  FMUL.FTZ R5, R2.reuse, R161 ;  /* 0x000000a102057220 */ /* 0x040fe20000410000 */
[C---:B------:R-:W-:Y:S01]  /*148a0*/  FMUL.FTZ R33, R2.reuse, R133 ;  /* 0x0000008502217220 */ /* 0x040fe20000410000 */
[C---:B------:R-:W-:Y:S01]  /*148b0*/  FMUL.FTZ R36, R2.reuse, R36 ;  /* 0x0000002402247220 */ /* 0x040fe20000410000 */
[C---:B------:R-:W-:Y:S01]  /*148c0*/  FMUL.FTZ R37, R2.reuse, R37 ;  /* 0x0000002502257220 */ /* 0x040fe20000410000 */
[C---:B------:R-:W-:Y:S01]  /*148d0*/  FMUL.FTZ R40, R2.reuse, R40 ;  /* 0x0000002802287220 */ /* 0x040fe20000410000 */
[C---:B------:R-:W-:Y:S01]  /*148e0*/  FMUL.FTZ R41, R2.reuse, R41 ;  /* 0x0000002902297220 */ /* 0x040fe20000410000 */
[----:B------:R-:W-:Y:S01]  /*148f0*/  FMUL.FTZ R44, R2, R44 ;  /* 0x0000002c022c7220 */ /* 0x000fe20000410000 */
[----:B----4-:R-:W-:Y:S01]  /*14900*/  F2FP.F16.F32.PACK_AB R4, R192, R191 ;  /* 0x000000bfc004723e */ /* 0x010fe200000000ff */
[C---:B------:R-:W-:Y:S01]  /*14910*/  FMUL.FTZ R45, R2.reuse, R45 ;  /* 0x0000002d022d7220 */ /* 0x040fe20000410000 */
[C---:B------:R-:W-:Y:S01]  /*14920*/  FMUL.FTZ R48, R2.reuse, R48 ;  /* 0x0000003002307220 */ /* 0x040fe20000410000 */
[----:B------:R-:W-:Y:S01]  /*14930*/  FMUL.FTZ R49, R2, R49 ;  /* 0x0000003102317220 */ /* 0x000fe20000410000 */
[----:B------:R-:W-:Y:S01]  /*14940*/  LOP3.LUT R169, R4, R169, RZ, 0xc0, !PT ;  /* 0x000000a904a97212 */ /* 0x000fe200078ec0ff */
        /* <DEDUP_REMOVED lines=11> */
[C---:B--2---:R-:W-:Y:S01]  /*14a00*/  HMMA.16816.F32 R4, R168.reuse, R12, R4 ;  /* 0x0000000ca804723c */ /* 0x044fe20000001804 */
        /* <DEDUP_REMOVED lines=17> */
[----:B------:R-:W2:Y:S01]  /*14b20*/  LDSM.16.MT88.4 R152, [R182] ;  /* 0x00000000b698783b */ /* 0x000ea20000004200 */
        /* <DEDUP_REMOVED lines=38> */
[----:B------:R-:W2:Y:S02]  /*14d90*/  MUFU.EX2 R198, R198 ;  /* 0x000000c600c67308 */ /* 0x000ea40000000800 */
        /* <DEDUP_REMOVED lines=119> */
[C---:B---3--:R-:W-:Y:S03]  /*15510*/  HMMA.16816.F32 R100, R168.reuse, R132, R100 ;  /* 0x00000084a864723c */ /* 0x048fe60000001864 */
[----:B------:R-:W-:Y:S01]  /*15520*/  FADD.FTZ R188, R187, R188 ;  /* 0x000000bcbbbc7221 */ /* 0x000fe20000010000 */
[----:B------:R-:W-:Y:S02]  /*15530*/  FADD.FTZ R186, R183, R186 ;  /* 0x000000bab7ba7221 */ /* 0x000fe40000010000 */
[----:B------:R-:W-:Y:S02]  /*15540*/  MUFU.EX2 R207, R207 ;  /* 0x000000cf00cf7308 */ /* 0x000fe40000000800 */
[C---:B------:R-:W-:Y:S01]  /*15550*/  HMMA.16816.F32 R104, R168.reuse, R134, R104 ;  /* 0x00000086a868723c */ /* 0x040fe20000001868 */
[----:B------:R-:W3:Y:S07]  /*15560*/  LDSM.16.MT88.4 R132, [R182+0x6000] ;  /* 0x00600000b684783b */ /* 0x000eee0000004200 */
        /* <DEDUP_REMOVED lines=22> */
[C---:B---3--:R-:W-:Y:S03]  /*156d0*/  HMMA.16816.F32 R124, R168.reuse, R132, R124 ;  /* 0x00000084a87c723c */ /* 0x048fe6000000187c */
        /* <DEDUP_REMOVED lines=8> */
[----:B--2---:R-:W-:Y:S01]  /*15760*/  F2FP.F16.F32.PACK_AB R136, R198, R199 ;  /* 0x000000c7c688723e */ /* 0x004fe200000000ff */
        /* <DEDUP_REMOVED lines=259> */
.L_x_2091:
        /* <DEDUP_REMOVED lines=330> */
.L_x_2095:
        /* <DEDUP_REMOVED lines=45> */
.L_x_2097:
[----:B------:R-:W-:Y:S05]  /*17f10*/  BSYNC.RECONVERGENT B0 ;  /* 0x0000000000007941 */ /* 0x000fea0003800200 */
.L_x_2096:
        /* <DEDUP_REMOVED lines=42> */
.L_x_2099:
[----:B------:R-:W-:Y:S05]  /*181c0*/  BSYNC.RECONVERGENT B0 ;  /* 0x0000000000007941 */ /* 0x000fea0003800200 */
.L_x_2098:
        /* <DEDUP_REMOVED lines=27> */
.L_x_2101:
[----:B------:R-:W-:Y:S05]  /*18380*/  BSYNC.RECONVERGENT B0 ;  /* 0x0000000000007941 */ /* 0x000fea0003800200 */
.L_x_2100:
        /* <DEDUP_REMOVED lines=27> */
.L_x_2103:
[----:B------:R-:W-:Y:S05]  /*18540*/  BSYNC.RECONVERGENT B0 ;  /* 0x0000000000007941 */ /* 0x000fea0003800200 */
.L_x_2102:
        /* <DEDUP_REMOVED lines=27> */
.L_x_2104:
        /* <DEDUP_REMOVED lines=16> */
.L_x_2372:


//--------------------- .text._ZN5flash16flash_fwd_kernelI23Flash_fwd_kernel_traitsILi256ELi128ELi64ELi8ELb0ELb0EN7cutlass6half_tE19Flash_kernel_traitsILi256ELi128ELi64ELi8ES3_EELb1ELb0ELb1ELb0ELb0ELb0ELb0ELb1EEEvNS_16Flash_fwd_paramsE --------------------------
	.section	.text._ZN5flash16flash_fwd_kernelI23Flash_fwd_kernel_traitsILi256ELi128ELi64ELi8ELb0ELb0EN7cutlass6half_tE19Flash_kernel_traitsILi256ELi128ELi64ELi8ES3_EELb1ELb0ELb1ELb0ELb0ELb0ELb0ELb1EEEvNS_16Flash_fwd_paramsE,"ax",@progbits
	.align	128
        .global         _ZN5flash16flash_fwd_kernelI23Flash_fwd_kernel_traitsILi256ELi128ELi64ELi8ELb0ELb0EN7cutlass6half_tE19Flash_kernel_traitsILi256ELi128ELi64ELi8ES3_EELb1ELb0ELb1ELb0ELb0ELb0ELb0ELb1EEEvNS_16Flash_fwd_paramsE
        .type           _ZN5flash16flash_fwd_kernelI23Flash_fwd_kernel_traitsILi256ELi128ELi64ELi8ELb0ELb0EN7cutlass6half_tE19Flash_kernel_traitsILi256ELi128ELi64ELi8ES3_EELb1ELb0ELb1ELb0ELb0ELb0ELb0ELb1EEEvNS_16Flash_fwd_paramsE,@function
        .size           _ZN5flash16flash_fwd_kernelI23Flash_fwd_kernel_traitsILi256ELi128ELi64ELi8ELb0ELb0EN7cutlass6half_tE19Flash_kernel_traitsILi256ELi128ELi64ELi8ES3_EELb1ELb0ELb1ELb0ELb0ELb0ELb0ELb1EEEvNS_16Flash_fwd_paramsE,(.L_x_2373 - _ZN5flash16flash_fwd_kernelI23Flash_fwd_kernel_traitsILi256ELi128ELi64ELi8ELb0ELb0EN7cutlass6half_tE19Flash_kernel_traitsILi256ELi128ELi64ELi8ES3_EELb1ELb0ELb1ELb0ELb0ELb0ELb0ELb1EEEvNS_16Flash_fwd_paramsE)
        .other          _ZN5flash16flash_fwd_kernelI23Flash_fwd_kernel_traitsILi256ELi128ELi64ELi8ELb0ELb0EN7cutlass6half_tE19Flash_kernel_traitsILi256ELi128ELi64ELi8ES3_EELb1ELb0ELb1ELb0ELb0ELb0ELb0ELb1EEEvNS_16Flash_fwd_paramsE,@"STO_CUDA_ENTRY STV_DEFAULT"
_ZN5flash16flash_fwd_kernelI23Flash_fwd_kernel_traitsILi256ELi128ELi64ELi8ELb0ELb0EN7cutlass6half_tE19Flash_kernel_traitsILi256ELi128ELi64ELi8ES3_EELb1ELb0ELb1ELb0ELb0ELb0ELb0ELb1EEEvNS_16Flash_fwd_paramsE:
.text._ZN5flash16flash_fwd_kernelI23Flash_fwd_kernel_traitsILi256ELi128ELi64ELi8ELb0ELb0EN7cutlass6half_tE19Flash_kernel_traitsILi256ELi128ELi64ELi8ES3_EELb1ELb0ELb1ELb0ELb0ELb0ELb0ELb1EEEvNS_16Flash_fwd_paramsE:
        /* <DEDUP_REMOVED lines=15> */
[----:B------:R-:W2:Y:S08]  /*00f0*/  S2UR UR12, SR_CTAID.Y ;  /* 0x00000000000c79c3 */ /* 0x000eb00000002600 */
[----:B------:R-:W1:Y:S01]  /*0100*/  S2UR UR38, SR_CTAID.Z ;  /* 0x00000000002679c3 */ /* 0x000e620000002700 */
[----:B----4-:R-:W4:Y:S01]  /*0110*/  @P1 LDG.E.64 R10, desc[UR28][R10.64] ;  /* 0x0000001c0a0a1981 */ /* 0x010f22000c1e1b00 */
[----:B---3--:R-:W-:Y:S01]  /*0120*/  @P1 IMAD.MOV.U32 R2, RZ, RZ, R9 ;  /* 0x000000ffff021224 */ /* 0x008fe200078e0009 */
[----:B------:R-:W3:Y:S01]  /*0130*/  LDCU.U8 UR13, c[0x0][0x532] ;  /* 0x0000a640ff0d77ac */ /* 0x000ee20008000000 */
[----:B------:R-:W-:Y:S01]  /*0140*/  @P1 IMAD.MOV.U32 R3, RZ, RZ, R0 ;  /* 0x000000ffff031224 */ /* 0x000fe200078e0000 */
[----:B------:R-:W3:Y:S04]  /*0150*/  LDCU.64 UR6, c[0x0][0x468] ;  /* 0x00008d00ff0677ac */ /* 0x000ee80008000a00 */
[----:B------:R3:W4:Y:S01]  /*0160*/  @P1 LDG.E.64 R6, desc[UR28][R2.64] ;  /* 0x0000001c02061981 */ /* 0x000722000c1e1b00 */
[----:B------:R-:W-:Y:S01]  /*0170*/  ISETP.NE.U32.AND P4, PT, RZ, UR10, PT ;  /* 0x0000000aff007c0c */ /* 0x000fe2000bf85070 */
[----:B------:R-:W-:-:S02]  /*0180*/  UISETP.NE.U32.AND UP4, UPT, UR10, URZ, UPT ;  /* 0x000000ff0a00728c */ /* 0x000fc4000bf85070 */
[----:B------:R-:W-:Y:S01]  /*0190*/  UISETP.NE.U32.AND UP3, UPT, UR8, URZ, UPT ;  /* 0x000000ff0800728c */ /* 0x000fe2000bf65070 */
[----:B------:R-:W-:Y:S01]  /*01a0*/  ISETP.NE.AND.EX P4, PT, RZ, UR11, PT, P4 ;  /* 0x0000000bff007c0c */ /* 0x000fe2000bf85340 */
[----:B------:R-:W-:Y:S02]  /*01b0*/  UISETP.NE.AND.EX UP4, UPT, UR11, URZ, UPT, UP4 ;  /* 0x000000ff0b00728c */ /* 0x000fe4000bf85340 */
[----:B------:R-:W-:Y:S02]  /*01c0*/  UISETP.NE.AND.EX UP3, UPT, UR9, URZ, UPT, UP3 ;  /* 0x000000ff0900728c */ /* 0x000fe4000bf65330 */
[----:B--2---:R-:W-:Y:S02]  /*01d0*/  UIMAD.WIDE.U32 UR14, UR12, 0x4, UR14 ;  /* 0x000000040c0e78a5 */ /* 0x004fe4000f8e000e */
[----:B------:R-:W-:Y:S01]  /*01e0*/  PLOP3.LUT P2, PT, PT, PT, UP4, 0x80, 0x8 ;  /* 0x000000000008781c */ /* 0x000fe20003f4f048 */
[----:B------:R-:W-:Y:S02]  /*01f0*/  USHF.L.U32 UR11, UR12, 0x2, URZ ;  /* 0x000000020c0b7899 */ /* 0x000fe400080006ff */
[----:B-1----:R-:W-:-:S02]  /*0200*/  ULOP3.LUT UR4, UR38, UR36, UR12, 0xfe, !UPT ;  /* 0x0000002426047292 */ /* 0x002fc4000f8efe0c */
[----:B---3--:R-:W-:Y:S02]  /*0210*/  UISETP.NE.AND UP5, UPT, UR13, URZ, UPT ;  /* 0x000000ff0d00728c */ /* 0x008fe4000bfa5270 */
[----:B------:R-:W-:Y:S02]  /*0220*/  UISETP.EQ.U32.AND UP2, UPT, UR6, URZ, UPT ;  /* 0x000000ff0600728c */ /* 0x000fe4000bf42070 */
[----:B------:R-:W-:Y:S01]  /*0230*/  LOP3.LUT P3, RZ, R203, UR4, RZ, 0xfc, !PT ;  /* 0x00000004cbff7c12 */ /* 0x000fe2000f86fcff */
[----:B------:R-:W-:Y:S01]  /*0240*/  USHF.R.U32.HI UR10, URZ, 0x1e, UR12 ;  /* 0x0000001eff0a7899 */ /* 0x000fe2000801160c */
[----:B------:R-:W1:Y:S03]  /*0250*/  @P1 LDC R2, c[0x0][0x520] ;  /* 0x00014800ff021b82 */ /* 0x000e660000000800 */
[----:B------:R-:W2:Y:S08]  /*0260*/  LDCU.64 UR4, c[0x0][0x478] ;  /* 0x00008f00ff0477ac */ /* 0x000eb00008000a00 */
[----:B------:R-:W3:Y:S01]  /*0270*/  @!P3 LDC.64 R4, c[0x0][0x528] ;  /* 0x00014a00ff04bb82 */ /* 0x000ee20000000a00 */
[----:B------:R-:W-:-:S02]  /*0280*/  UISETP.EQ.OR.EX UP2, UPT, UR7, URZ, !UP5, UP2 ;  /* 0x000000ff0700728c */ /* 0x000fc4000ef42720 */
[----:B--2---:R-:W-:-:S04]  /*0290*/  UISETP.NE.U32.AND UP0, UPT, UR4, URZ, UPT ;  /* 0x000000ff0400728c */ /* 0x004fc8000bf05070 */
[----:B------:R-:W-:Y:S01]  /*02a0*/  UISETP.NE.AND.EX UP0, UPT, UR5, URZ, UPT, UP0 ;  /* 0x000000ff0500728c */ /* 0x000fe2000bf05300 */
[----:B----4-:R-:W-:Y:S02]  /*02b0*/  @P1 R2UR UR34, R10 ;  /* 0x000000000a2212ca */ /* 0x010fe400000e0000 */
[----:B------:R-:W-:Y:S02]  /*02c0*/  @P1 R2UR UR35, R11 ;  /* 0x000000000b2312ca */ /* 0x000fe400000e0000 */
[----:B-1----:R-:W-:-:S09]  /*02d0*/  @P1 IADD3 R9, P0, PT, R6, R2, RZ ;  /* 0x0000000206091210 */ /* 0x002fd20007f1e0ff */
[----:B------:R-:W-:Y:S02]  /*02e0*/  IMAD.U32 R2, RZ, RZ, UR34 ;  /* 0x00000022ff027e24 */ /* 0x000fe4000f8e00ff */
[----:B------:R-:W-:Y:S02]  /*02f0*/  IMAD.U32 R3, RZ, RZ, UR35 ;  /* 0x00000023ff037e24 */ /* 0x000fe4000f8e00ff */
[----:B------:R-:W-:Y:S02]  /*0300*/  @P1 IMAD.X R0, RZ, RZ, R7, P0 ;  /* 0x000000ffff001224 */ /* 0x000fe400000e0607 */
[----:B------:R-:W-:Y:S01]  /*0310*/  @!P3 IMAD.MOV.U32 R6, RZ, RZ, R9 ;  /* 0x000000ffff06b224 */ /* 0x000fe200078e0009 */
[----:B---3--:R1:W-:Y:S01]  /*0320*/  @!P3 STG.E.64 desc[UR28][R4.64], R2 ;  /* 0x000000020400b986 */ /* 0x0083e2000c101b1c */
[----:B------:R-:W-:Y:S01]  /*0330*/  @!P3 IMAD.MOV.U32 R7, RZ, RZ, R0 ;  /* 0x000000ffff07b224 */ /* 0x000fe200078e0000 */
[----:B------:R-:W-:-:S04]  /*0340*/  PLOP3.LUT P1, PT, PT, PT, UP3, 0x80, 0x8 ;  /* 0x000000000008781c */ /* 0x000fc80003f2f038 */
[----:B------:R2:W-:Y:S01]  /*0350*/  @!P3 STG.E.64 desc[UR28][R4.64+0x8], R6 ;  /* 0x000008060400b986 */ /* 0x0005e2000c101b1c */
[----:B------:R-:W-:Y:S01]  /*0360*/  PLOP3.LUT P3, PT, PT, PT, UP2, 0x80, 0x8 ;  /* 0x000000000008781c */ /* 0x000fe20003f6f028 */
[----:B-1----:R-:W-:Y:S01]  /*0370*/  IMAD.U32 R2, RZ, RZ, UR14 ;  /* 0x0000000eff027e24 */ /* 0x002fe2000f8e00ff */
[----:B------:R-:W-:Y:S01]  /*0380*/  @UP3 UIADD3 UR14, UP1, UPT, UR11, UR8, URZ ;  /* 0x000000080b0e3290 */ /* 0x000fe2000ff3e0ff */
[----:B------:R-:W-:-:S03]  /*0390*/  MOV R3, UR15 ;  /* 0x0000000f00037c02 */ /* 0x000fc60008000f00 */
[----:B------:R-:W-:Y:S02]  /*03a0*/  @UP3 UIADD3.X UR15, UPT, UPT, UR10, UR9, URZ, UP1, !UPT ;  /* 0x000000090a0f3290 */ /* 0x000fe40008ffe4ff */
[----:B------:R-:W-:Y:S01]  /*03b0*/  UIADD3 UR9, UP1, UPT, UR11, UR6, URZ ;  /* 0x000000060b097290 */ /* 0x000fe2000ff3e0ff */
[----:B--2---:R-:W2:Y:S03]  /*03c0*/  @P4 LDG.E R6, desc[UR28][R2.64] ;  /* 0x0000001c02064981 */ /* 0x004ea6000c1e1900 */
[----:B------:R-:W-:Y:S01]  /*03d0*/  UIADD3.X UR8, UPT, UPT, UR10, UR7, URZ, UP1, !UPT ;  /* 0x000000070a087290 */ /* 0x000fe20008ffe4ff */
[----:B------:R-:W-:Y:S01]  /*03e0*/  IMAD.U32 R4, RZ, RZ, UR14 ;  /* 0x0000000eff047e24 */ /* 0x000fe2000f8e00ff */
[----:B------:R-:W-:Y:S01]  /*03f0*/  MOV R10, UR9 ;  /* 0x00000009000a7c02 */ /* 0x000fe20008000f00 */
[----:B------:R-:W-:-:S03]  /*0400*/  IMAD.U32 R5, RZ, RZ, UR15 ;  /* 0x0000000fff057e24 */ /* 0x000fc6000f8e00ff */
[----:B------:R-:W-:Y:S01]  /*0410*/  IMAD.U32 R11, RZ, RZ, UR8 ;  /* 0x00000008ff0b7e24 */ /* 0x000fe2000f8e00ff */
[----:B------:R-:W-:Y:S01]  /*0420*/  @UP0 UIADD3 UR4, UP1, UPT, UR11, UR4, URZ ;  /* 0x000000040b040290 */ /* 0x000fe2000ff3e0ff */
[----:B------:R-:W3:Y:S01]  /*0430*/  @P1 LDG.E R4, desc[UR28][R4.64] ;  /* 0x0000001c04041981 */ /* 0x000ee2000c1e1900 */
[----:B------:R-:W-:-:S03]  /*0440*/  PLOP3.LUT P0, PT, PT, PT, UP0, 0x80, 0x8 ;  /* 0x000000000008781c */ /* 0x000fc60003f0f008 */
[----:B------:R-:W4:Y:S01]  /*0450*/  @P2 LDG.E R3, desc[UR28][R2.64+0x4] ;  /* 0x0000041c02032981 */ /* 0x000f22000c1e1900 */
[----:B------:R-:W-:Y:S01]  /*0460*/  @UP0 UIADD3.X UR5, UPT, UPT, UR10, UR5, URZ, UP1, !UPT ;  /* 0x000000050a050290 */ /* 0x000fe20008ffe4ff */
[----:B------:R-:W-:Y:S02]  /*0470*/  IMAD.U32 R12, RZ, RZ, UR4 ;  /* 0x00000004ff0c7e24 */ /* 0x000fe4000f8e00ff */
[----:B------:R-:W3:Y:S03]  /*0480*/  @!P3 LDG.E R5, desc[UR28][R10.64] ;  /* 0x0000001c0a05b981 */ /* 0x000ee6000c1e1900 */
[----:B------:R-:W-:Y:S01]  /*0490*/  IMAD.U32 R13, RZ, RZ, UR5 ;  /* 0x00000005ff0d7e24 */ /* 0x000fe2000f8e00ff */
[----:B------:R-:W1:Y:S01]  /*04a0*/  @!UP4 LDCU UR32, c[0x0][0x434] ;  /* 0x00008680ff20c7ac */ /* 0x000e620008000800 */
[----:B------:R-:W-:-:S03]  /*04b0*/  UMOV UR22, 0xffffffff ;  /* 0xffffffff00167882 */ /* 0x000fc60000000000 */
[----:B------:R-:W1:Y:S01]  /*04c0*/  @!UP0 LDCU.64 UR4, c[0x0][0x488] ;  /* 0x00009100ff0487ac */ /* 0x000e620008000a00 */
[----:B------:R1:W5:Y:S01]  /*04d0*/  @P0 LDG.E R2, desc[UR28][R12.64] ;  /* 0x0000001c0c020981 */ /* 0x000362000c1e1900 */
[----:B------:R-:W-:Y:S01]  /*04e0*/  UISETP.NE.U32.AND UP1, UPT, UR6, URZ, UPT ;  /* 0x000000ff0600728c */ /* 0x000fe2000bf25070 */
[----:B------:R-:W-:Y:S01]  /*04f0*/  UMOV UR14, 0xffffffff ;  /* 0xffffffff000e7882 */ /* 0x000fe20000000000 */
[----:B------:R-:W-:Y:S02]  /*0500*/  USHF.L.U32 UR30, UR36, 0x7, URZ ;  /* 0x00000007241e7899 */ /* 0x000fe400080006ff */
[----:B------:R-:W-:Y:S01]  /*0510*/  UISETP.NE.AND.EX UP1, UPT, UR7, URZ, UPT, UP1 ;  /* 0x000000ff0700728c */ /* 0x000fe2000bf25310 */
[----:B------:R-:W-:Y:S01]  /*0520*/  UMOV UR13, URZ ;  /* 0x000000ff000d7c82 */ /* 0x000fe20008000000 */
[----:B------:R-:W1:Y:S01]  /*0530*/  @!UP0 LDCU UR6, c[0x0][0x43c] ;  /* 0x00008780ff0687ac */ /* 0x000e620008000800 */
[----:B--2---:R-:W-:Y:S02]  /*0540*/  @P4 R2UR UR22, R6 ;  /* 0x00000000061642ca */ /* 0x004fe400000e0000 */
[----:B----4-:R-:W-:-:S02]  /*0550*/  @P2 R2UR UR8, R3 ;  /* 0x00000000030822ca */ /* 0x010fc400000e0000 */
[----:B---3--:R-:W-:Y:S02]  /*0560*/  @P1 R2UR UR13, R4 ;  /* 0x00000000040d12ca */ /* 0x008fe400000e0000 */
[----:B------:R-:W-:-:S09]  /*0570*/  @!P3 R2UR UR14, R5 ;  /* 0x00000000050eb2ca */ /* 0x000fd200000e0000 */
[----:B-1----:R-:W-:-:S04]  /*0580*/  @UP4 UIADD3 UR32, UPT, UPT, UR8, -UR22, URZ ;  /* 0x8000001608204290 */ /* 0x002fc8000fffe0ff */
[----:B------:R-:W-:-:S06]  /*0590*/  UISETP.GT.AND UP2, UPT, UR32, UR30, UPT ;  /* 0x0000001e2000728c */ /* 0x000fcc000bf44270 */
[----:B------:R-:W-:Y:S01]  /*05a0*/  PLOP3.LUT P1, PT, PT, PT, UP2, 0x80, 0x8 ;  /* 0x000000000008781c */ /* 0x000fe20003f2f028 */
[----:B------:R-:W-:Y:S01]  /*05b0*/  @!UP0 UISETP.NE.U32.AND UP2, UPT, UR4, URZ, UPT ;  /* 0x000000ff0400828c */ /* 0x000fe2000bf45070 */
[----:B------:R-:W1:Y:S01]  /*05c0*/  @!UP1 LDCU UR4, c[0x0][0x438] ;  /* 0x00008700ff0497ac */ /* 0x000e620008000800 */
[----:B------:R-:W-:Y:S10]  /*05d0*/  BRA.U !UP1, `(.L_x_2105) ;  /* 0x0000000109187547 */ /* 0x000ff4000b800000 */
[----:B------:R-:W-:-:S13]  /*05e0*/  PLOP3.LUT P2, PT, PT, PT, UP5, 0x80, 0x8 ;  /* 0x000000000008781c */ /* 0x000fda0003f4f058 */
[----:B------:R-:W1:Y:S04]  /*05f0*/  @P2 LDG.E R3, desc[UR28][R10.64+0x4] ;  /* 0x0000041c0a032981 */ /* 0x000e68000c1e1900 */
[----:B------:R-:W2:Y:S01]  /*0600*/  @!P2 LDG.E R10, desc[UR28][R10.64] ;  /* 0x0000001c0a0aa981 */ /* 0x000ea2000c1e1900 */
[----:B-1----:R-:W-:-:S13]  /*0610*/  @P2 R2UR UR4, R3 ;  /* 0x00000000030422ca */ /* 0x002fda00000e0000 */
[----:B------:R-:W-:-:S07]  /*0620*/  @UP5 UIADD3 UR4, UPT, UPT, UR4, -UR14, URZ ;  /* 0x8000000e04045290 */ /* 0x000fce000fffe0ff */
[----:B--2---:R-:W-:Y:S02]  /*0630*/  @!P2 R2UR UR4, R10 ;  /* 0x000000000a04a2ca */ /* 0x004fe400000e0000 */
.L_x_2105:
[----:B-----5:R-:W-:Y:S01]  /*0640*/  @P0 R2UR UR31, R2 ;  /* 0x00000000021f02ca */ /* 0x020fe200000e0000 */
[----:B------:R-:W-:Y:S01]  /*0650*/  @!UP0 UISETP.NE.AND.EX UP2, UPT, UR5, URZ, UPT, UP2 ;  /* 0x000000ff0500828c */ /* 0x000fe2000bf45320 */
[----:B-1----:R-:W-:-:S13]  /*0660*/  @!P1 EXIT ;  /* 0x000000000000994d */ /* 0x002fda0003800000 */
        /* <DEDUP_REMOVED lines=52> */
.L_x_2107:
        /* <DEDUP_REMOVED lines=24> */
[----:B------:R-:W-:Y:S01]  /*0b30*/  IMAD.U32 R16, RZ, RZ, UR5 ;  /* 0x00000005ff107e24 */ /* 0x000fe2000f8e00ff */
[----:B------:R-:W-:Y:S01]  /*0b40*/  USHF.R.S32.HI UR4, URZ, 0x1f, UR7 ;  /* 0x0000001fff047899 */ /* 0x000fe20008011407 */
[----:B------:R-:W-:Y:S01]  /*0b50*/  IMAD.WIDE.U32 R2, R2, UR38, R4 ;  /* 0x0000002602027c25 */ /* 0x000fe2000f8e0004 */
[----:B------:R-:W-:Y:S01]  /*0b60*/  USEL UR7, UR7, URZ, UP1 ;  /* 0x000000ff07077287 */ /* 0x000fe20008800000 */
[----:B------:R-:W-:Y:S01]  /*0b70*/  LOP3.LUT R12, R0, 0x40, RZ, 0xfc, !PT ;  /* 0x00000040000c7812 */ /* 0x000fe200078efcff */
[----:B------:R-:W-:Y:S01]  /*0b80*/  USEL UR4, UR4, URZ, UP1 ;  /* 0x000000ff04047287 */ /* 0x000fe20008800000 */
[----:B------:R-:W-:Y:S01]  /*0b90*/  IMAD R17, R16, UR38, R3 ;  /* 0x0000002610117c24 */ /* 0x000fe2000f8e0203 */
[----:B------:R-:W-:Y:S01]  /*0ba0*/  USHF.R.S32.HI UR5, URZ, 0x1f, UR8 ;  /* 0x0000001fff057899 */ /* 0x000fe20008011408 */
[C---:B------:R-:W-:Y:S01]  /*0bb0*/  LOP3.LUT R11, R0.reuse, 0x80, RZ, 0xfc, !PT ;  /* 0x00000080000b7812 */ /* 0x040fe200078efcff */
[----:B------:R-:W-:Y:S01]  /*0bc0*/  UIADD3 UR7, UP1, UP0, UR30, UR7, UR8 ;  /* 0x000000071e077290 */ /* 0x000fe2000f83e008 */
[----:B------:R-:W-:Y:S01]  /*0bd0*/  LOP3.LUT R10, R0, 0xc0, RZ, 0xfc, !PT ;  /* 0x000000c0000a7812 */ /* 0x000fe200078efcff */
        /* <DEDUP_REMOVED lines=23> */
.L_x_2109:
[----:B------:R-:W-:Y:S05]  /*0d50*/  BSYNC.RECONVERGENT B0 ;  /* 0x0000000000007941 */ /* 0x000fea0003800200 */
.L_x_2108:
        /* <DEDUP_REMOVED lines=24> */
.L_x_2111:
[----:B------:R-:W-:Y:S05]  /*0ee0*/  BSYNC.RECONVERGENT B0 ;  /* 0x0000000000007941 */ /* 0x000fea0003800200 */
.L_x_2110:
        /* <DEDUP_REMOVED lines=24> */
.L_x_2113:
[----:B------:R-:W-:Y:S05]  /*1070*/  BSYNC.RECONVERGENT B0 ;  /* 0x0000000000007941 */ /* 0x000fea0003800200 */
.L_x_2112:
        /* <DEDUP_REMOVED lines=26> */
.L_x_2115:
[----:B------:R-:W-:Y:S05]  /*1220*/  BSYNC.RECONVERGENT B0 ;  /* 0x0000000000007941 */ /* 0x000fea0003800200 */
.L_x_2114:
        /* <DEDUP_REMOVED lines=10> */
.L_x_2117:
[----:B------:R-:W-:Y:S05]  /*12d0*/  BSYNC.RECONVERGENT B0 ;  /* 0x0000000000007941 */ /* 0x000fea0003800200 */
.L_x_2116:
        /* <DEDUP_REMOVED lines=10> */
.L_x_2119:
[----:B------:R-:W-:Y:S05]  /*1380*/  BSYNC.RECONVERGENT B0 ;  /* 0x0000000000007941 */ /* 0x000fea0003800200 */
.L_x_2118:
        /* <DEDUP_REMOVED lines=10> */
.L_x_2121:
[----:B------:R-:W-:Y:S05]  /*1430*/  BSYNC.RECONVERGENT B0 ;  /* 0x0000000000007941 */ /* 0x000fea0003800200 */
.L_x_2120:
        /* <DEDUP_REMOVED lines=10> */
.L_x_2106:
[----:B------:R-:W-:Y:S02]  /*14e0*/  UISETP.NE.AND UP0, UPT, UR22, -0x1, UPT ;  /* 0xffffffff1600788c */ /* 0x000fe4000bf05270 */
[----:B------:R-:W-:Y:S02]  /*14f0*/  UISETP.NE.AND UP1, UPT, UR14, -0x1, UPT ;  /* 0xffffffff0e00788c */ /* 0x000fe4000bf25270 */
[----:B------:R-:W-:-:S07]  /*1500*/  UIADD3 UR23, UPT, UPT, UR24, -0x1, URZ ;  /* 0xffffffff18177890 */ /* 0x000fce000fffe0ff */
        /* <DEDUP_REMOVED lines=20> */
.L_x_2122:
[----:B------:R-:W1:Y:S01]  /*1650*/  LDCU.64 UR10, c[0x0][0x3b8] ;  /* 0x00007700ff0a77ac */ /* 0x000e620008000a00 */
[----:B------:R-:W-:-:S04]  /*1660*/  UIADD3 UR15, UPT, UPT, UR13, UR14, URZ ;  /* 0x0000000e0d0f7290 */ /* 0x000fc8000fffe0ff */
[----:B-1----:R-:W-:Y:S02]  /*1670*/  UIMAD.WIDE.U32 UR16, UR15, UR10, URZ ;  /* 0x0000000a0f1072a5 */ /* 0x002fe4000f8e00ff */
[----:B------:R-:W-:-:S04]  /*1680*/  UIMAD UR15, UR15, UR11, URZ ;  /* 0x0000000b0f0f72a4 */ /* 0x000fc8000f8e02ff */
[----:B------:R-:W-:Y:S02]  /*1690*/  UIADD3 UR15, UPT, UPT, UR17, UR15, URZ ;  /* 0x0000000f110f7290 */ /* 0x000fe4000fffe0ff */
.L_x_2123:
[----:B------:R-:W1:Y:S01]  /*16a0*/  LDC R2, c[0x0][0x3e8] ;  /* 0x0000fa00ff027b82 */ /* 0x000e620000000800 */
[----:B------:R-:W2:Y:S01]  /*16b0*/  S2R R3, SR_CTAID.Z ;  /* 0x0000000000037919 */ /* 0x000ea20000002700 */
[----:B------:R-:W3:Y:S01]  /*16c0*/  LDCU UR4, c[0x0][0x444] ;  /* 0x00008880ff0477ac */ /* 0x000ee20008000800 */
        /* <DEDUP_REMOVED lines=13> */
[----:B------:R-:W-:Y:S01]  /*17a0*/  IMAD.HI.U32 R6, R7, R4, R6 ;  /* 0x0000000407067227 */ /* 0x000fe200078e0006 */
[----:B------:R-:W-:-:S03]  /*17b0*/  LOP3.LUT R7, R203, 0x1f, RZ, 0xc0, !PT ;  /* 0x0000001fcb077812 */ /* 0x000fc600078ec0ff */
[----:B------:R-:W-:-:S04]  /*17c0*/  IMAD.MOV.U32 R4, RZ, RZ, R3 ;  /* 0x000000ffff047224 */ /* 0x000fc800078e0003 */
[----:B------:R-:W-:-:S04]  /*17d0*/  IMAD.HI.U32 R6, R6, R4, RZ ;  /* 0x0000000406067227 */ /* 0x000fc800078e00ff */
[----:B------:R-:W-:-:S04]  /*17e0*/  IMAD.MOV R3, RZ, RZ, -R6 ;  /* 0x000000ffff037224 */ /* 0x000fc800078e0a06 */
[----:B------:R-:W-:-:S05]  /*17f0*/  IMAD R3, R5, R3, R4 ;  /* 0x0000000305037224 */ /* 0x000fca00078e0204 */
[----:B------:R-:W-:-:S13]  /*1800*/  ISETP.GT.U32.AND P1, PT, R5, R3, PT ;  /* 0x000000030500720c */ /* 0x000fda0003f24070 */
[-C--:B------:R-:W-:Y:S01]  /*1810*/  @!P1 IADD3 R3, PT, PT, R3, -R5.reuse, RZ ;  /* 0x8000000503039210 */ /* 0x080fe20007ffe0ff */
[----:B------:R-:W-:Y:S01]  /*1820*/  @!P1 VIADD R6, R6, 0x1 ;  /* 0x0000000106069836 */ /* 0x000fe20000000000 */
[C---:B------:R-:W-:Y:S02]  /*1830*/  ISETP.NE.AND P1, PT, R2.reuse, RZ, PT ;  /* 0x000000ff0200720c */ /* 0x040fe40003f25270 */
[----:B------:R-:W-:Y:S02]  /*1840*/  ISETP.GE.U32.AND P2, PT, R3, R5, PT ;  /* 0x000000050300720c */ /* 0x000fe40003f46070 */
[----:B------:R-:W-:-:S04]  /*1850*/  LOP3.LUT R3, R2, UR38, RZ, 0x3c, !PT ;  /* 0x0000002602037c12 */ /* 0x000fc8000f8e3cff */
[----:B------:R-:W-:-:S07]  /*1860*/  ISETP.GE.AND P0, PT, R3, RZ, PT ;  /* 0x000000ff0300720c */ /* 0x000fce0003f06270 */
[----:B------:R-:W-:-:S05]  /*1870*/  @P2 IADD3 R6, PT, PT, R6, 0x1, RZ ;  /* 0x0000000106062810 */ /* 0x000fca0007ffe0ff */
[----:B------:R-:W-:-:S05]  /*1880*/  IMAD.MOV.U32 R4, RZ, RZ, R6 ;  /* 0x000000ffff047224 */ /* 0x000fca00078e0006 */
        /* <DEDUP_REMOVED lines=14> */
.L_x_2124:
[----:B------:R-:W1:Y:S01]  /*1970*/  LDCU.64 UR8, c[0x0][0x3c0] ;  /* 0x00007800ff0877ac */ /* 0x000e620008000a00 */
[----:B------:R-:W-:-:S04]  /*1980*/  UIADD3 UR13, UPT, UPT, UR13, UR14, URZ ;  /* 0x0000000e0d0d7290 */ /* 0x000fc8000fffe0ff */
[----:B-1----:R-:W-:Y:S02]  /*1990*/  UIMAD.WIDE.U32 UR18, UR13, UR8, URZ ;  /* 0x000000080d1272a5 */ /* 0x002fe4000f8e00ff */
[----:B------:R-:W-:-:S04]  /*19a0*/  UIMAD UR5, UR13, UR9, URZ ;  /* 0x000000090d0572a4 */ /* 0x000fc8000f8e02ff */
[----:B------:R-:W-:Y:S01]  /*19b0*/  UIADD3 UR5, UPT, UPT, UR19, UR5, URZ ;  /* 0x0000000513057290 */ /* 0x000fe2000fffe0ff */
[----:B------:R-:W-:-:S11]  /*19c0*/  UMOV UR4, UR18 ;  /* 0x0000001200047c82 */ /* 0x000fd60008000000 */
.L_x_2125:
[C---:B------:R-:W-:Y:S01]  /*19d0*/  IMAD.SHL.U32 R2, R203.reuse, 0x8, RZ ;  /* 0x00000008cb027824 */ /* 0x040fe200078e00ff */
[----:B------:R-:W1:Y:S01]  /*19e0*/  LDCU.64 UR18, c[0x0][0x3c8] ;  /* 0x00007900ff1277ac */ /* 0x000e620008000a00 */
[--C-:B------:R-:W-:Y:S01]  /*19f0*/  SHF.R.U32.HI R3, RZ, 0x3, R203.reuse ;  /* 0x00000003ff037819 */ /* 0x100fe200000116cb */
[----:B------:R-:W-:Y:S01]  /*1a00*/  IMAD.SHL.U32 R177, R203, 0x2, RZ ;  /* 0x00000002cbb17824 */ /* 0x000fe200078e00ff */
[--C-:B------:R-:W-:Y:S01]  /*1a10*/  SHF.R.U32.HI R205, RZ, 0x1, R203.reuse ;  /* 0x00000001ffcd7819 */ /* 0x100fe200000116cb */
[----:B------:R2:W-:Y:S01]  /*1a20*/  STL [R1+0x1c], R2 ;  /* 0x00001c0201007387 */ /* 0x0005e20000100800 */
[C---:B------:R-:W-:Y:S01]  /*1a30*/  LOP3.LUT R201, R2.reuse, 0x38, RZ, 0xc0, !PT ;  /* 0x0000003802c97812 */ /* 0x040fe200078ec0ff */
[----:B------:R-:W3:Y:S01]  /*1a40*/  LDCU.64 UR12, c[0x0][0x418] ;  /* 0x00008300ff0c77ac */ /* 0x000ee20008000a00 */
[----:B------:R-:W-:Y:S01]  /*1a50*/  LOP3.LUT R252, R2, 0x1f8, RZ, 0xc0, !PT ;  /* 0x000001f802fc7812 */ /* 0x000fe200078ec0ff */
[----:B------:R-:W-:Y:S01]  /*1a60*/  VIADD R5, R3, 0x40 ;  /* 0x0000004003057836 */ /* 0x000fe20000000000 */
[C---:B------:R-:W-:Y:S01]  /*1a70*/  IADD3 R10, P0, PT, R201.reuse, UR6, RZ ;  /* 0x00000006c90a7c10 */ /* 0x040fe2000ff1e0ff */
[----:B------:R-:W-:Y:S01]  /*1a80*/  UIADD3 UR20, UPT, UPT, -UR30, UR32, URZ ;  /* 0x000000201e147290 */ /* 0x000fe2000fffe1ff */
[C---:B------:R-:W-:Y:S01]  /*1a90*/  IADD3 R14, P2, PT, R201.reuse, UR16, RZ ;  /* 0x00000010c90e7c10 */ /* 0x040fe2000ff5e0ff */
[----:B------:R-:W4:Y:S01]  /*1aa0*/  LDCU.64 UR16, c[0x0][0x388] ;  /* 0x00007100ff1077ac */ /* 0x000f220008000a00 */
[----:B------:R-:W-:Y:S01]  /*1ab0*/  LOP3.LUT R252, R252, 0x38, R203, 0x78, !PT ;  /* 0x00000038fcfc7812 */ /* 0x000fe200078e78cb */
[----:B------:R-:W-:Y:S01]  /*1ac0*/  IMAD.X R11, RZ, RZ, UR7, P0 ;  /* 0x00000007ff0b7e24 */ /* 0x000fe200080e06ff */
[----:B------:R-:W-:Y:S01]  /*1ad0*/  IADD3 R16, P0, PT, R201, UR4, RZ ;  /* 0x00000004c9107c10 */ /* 0x000fe2000ff1e0ff */
[----:B------:R-:W-:Y:S01]  /*1ae0*/  IMAD.X R15, RZ, RZ, UR15, P2 ;  /* 0x0000000fff0f7e24 */ /* 0x000fe200090e06ff */
[----:B------:R-:W-:Y:S01]  /*1af0*/  SHF.R.S32.HI R248, RZ, 0x1f, R4 ;  /* 0x0000001ffff87819 */ /* 0x000fe20000011404 */
[----:B-1----:R-:W-:Y:S01]  /*1b00*/  IMAD.U32 R12, RZ, RZ, UR18 ;  /* 0x00000012ff0c7e24 */ /* 0x002fe2000f8e00ff */
[----:B------:R-:W-:Y:S01]  /*1b10*/  LOP3.LUT R176, R177, 0x6, RZ, 0xc0, !PT ;  /* 0x00000006b1b07812 */ /* 0x000fe200078ec0ff */
[----:B------:R-:W-:Y:S01]  /*1b20*/  IMAD.X R17, RZ, RZ, UR5, P0 ;  /* 0x00000005ff117e24 */ /* 0x000fe200080e06ff */
[----:B------:R-:W1:Y:S01]  /*1b30*/  LDCU.128 UR4, c[0x0][0x3d0] ;  /* 0x00007a00ff0477ac */ /* 0x000e620008000c00 */
[----:B------:R-:W-:Y:S01]  /*1b40*/  IMAD.WIDE.U32 R14, R3, UR10, R14 ;  /* 0x0000000a030e7c25 */ /* 0x000fe2000f8e000e */
[----:B------:R-:W5:Y:S01]  /*1b50*/  S2UR UR18, SR_CgaCtaId ;  /* 0x00000000001279c3 */ /* 0x000f620000008800 */
[----:B------:R-:W-:Y:S01]  /*1b60*/  LOP3.LUT R95, R201, 0x40, RZ, 0xfc, !PT ;  /* 0x00000040c95f7812 */ /* 0x000fe200078efcff */
[----:B------:R-:W3:Y:S01]  /*1b70*/  LDCU.64 UR14, c[0x0][0x390] ;  /* 0x00007200ff0e77ac */ /* 0x000ee20008000a00 */
[----:B------:R-:W-:Y:S01]  /*1b80*/  IMAD R15, R3, UR11, R15 ;  /* 0x0000000b030f7c24 */ /* 0x000fe2000f8e020f */
[----:B------:R-:W-:Y:S01]  /*1b90*/  LOP3.LUT R94, R201, 0x80, RZ, 0xfc, !PT ;  /* 0x00000080c95e7812 */ /* 0x000fe200078efcff */
[----:B------:R-:W-:Y:S01]  /*1ba0*/  IMAD.WIDE.U32 R16, R3, UR8, R16 ;  /* 0x0000000803107c25 */ /* 0x000fe2000f8e0010 */
[----:B--2---:R-:W-:Y:S01]  /*1bb0*/  LOP3.LUT R2, R2, 0x1e00, RZ, 0xc0, !PT ;  /* 0x00001e0002027812 */ /* 0x004fe200078ec0ff */
[----:B------:R-:W-:Y:S01]  /*1bc0*/  USHF.R.S32.HI UR40, URZ, 0x1f, UR37 ;  /* 0x0000001fff287899 */ /* 0x000fe20008011425 */
[----:B------:R-:W-:Y:S01]  /*1bd0*/  LOP3.LUT R93, R201, 0xc0, RZ, 0xfc, !PT ;  /* 0x000000c0c95d7812 */ /* 0x000fe200078efcff */
[----:B------:R2:W-:Y:S01]  /*1be0*/  STL [R1+0x28], R95 ;  /* 0x0000285f01007387 */ /* 0x0005e20000100800 */
[----:B------:R-:W-:Y:S01]  /*1bf0*/  LOP3.LUT R252, R252, R2, RZ, 0xfc, !PT ;  /* 0x00000002fcfc7212 */ /* 0x000fe200078efcff */
[----:B------:R-:W-:Y:S01]  /*1c00*/  IMAD R17, R3, UR9, R17 ;  /* 0x0000000903117c24 */ /* 0x000fe2000f8e0211 */
[----:B------:R-:W-:Y:S01]  /*1c10*/  LOP3.LUT R2, R205, 0x70, RZ, 0xc0, !PT ;  /* 0x00000070cd027812 */ /* 0x000fe200078ec0ff */
[----:B------:R2:W-:Y:S01]  /*1c20*/  STL [R1+0x24], R94 ;  /* 0x0000245e01007387 */ /* 0x0005e20000100800 */
[----:B------:R-:W-:Y:S01]  /*1c30*/  ISETP.GE.AND P1, PT, R5, UR20, PT ;  /* 0x0000001405007c0c */ /* 0x000fe2000bf26270 */
[----:B------:R-:W-:Y:S01]  /*1c40*/  IMAD.WIDE.U32 R12, R12, UR38, R10 ;  /* 0x000000260c0c7c25 */ /* 0x000fe2000f8e000a */
[----:B------:R-:W-:Y:S01]  /*1c50*/  LEA.HI R2, R7, R2, RZ, 0x1e ;  /* 0x0000000207027211 */ /* 0x000fe200078ff0ff */
[----:B------:R2:W-:Y:S01]  /*1c60*/  STL [R1+0x20], R93 ;  /* 0x0000205d01007387 */ /* 0x0005e20000100800 */
[----:B------:R-:W-:Y:S01]  /*1c70*/  UMOV UR39, 0x400 ;  /* 0x0000040000277882 */ /* 0x000fe20000000000 */
[----:B-1----:R-:W-:Y:S01]  /*1c80*/  IMAD R250, R248, UR4, RZ ;  /* 0x00000004f8fa7c24 */ /* 0x002fe2000f8e02ff */
[----:B------:R-:W-:Y:S01]  /*1c90*/  BSSY.RECONVERGENT B0, `(.L_x_2126) ;  /* 0x0000043000007945 */ /* 0x000fe20003800200 */
[----:B------:R-:W-:-:S02]  /*1ca0*/  IMAD R2, R2, UR26, R176 ;  /* 0x0000001a02027c24 */ /* 0x000fc4000f8e02b0 */
[C---:B------:R-:W-:Y:S01]  /*1cb0*/  IMAD R250, R4.reuse, UR5, R250 ;  /* 0x0000000504fa7c24 */ /* 0x040fe2000f8e02fa */
[----:B-----5:R-:W-:Y:S01]  /*1cc0*/  ULEA UR5, UR18, UR39, 0x18 ;  /* 0x0000002712057291 */ /* 0x020fe2000f8ec0ff */
[----:B------:R-:W-:Y:S01]  /*1cd0*/  IMAD.WIDE.U32 R14, R4, UR4, R14 ;  /* 0x00000004040e7c25 */ /* 0x000fe2000f8e000e */
[----:B------:R-:W-:Y:S01]  /*1ce0*/  IADD3 R6, P0, PT, R2, UR37, RZ ;  /* 0x0000002502067c10 */ /* 0x000fe2000ff1e0ff */
[----:B------:R-:W-:Y:S02]  /*1cf0*/  UIMAD.WIDE.U32 UR36, UR36, 0x80, URZ ;  /* 0x00000080242478a5 */ /* 0x000fe4000f8e00ff */
[----:B------:R-:W-:Y:S01]  /*1d00*/  IMAD.IADD R250, R15, 0x1, R250 ;  /* 0x000000010ffa7824 */ /* 0x000fe200078e02fa */
[----:B----4-:R-:W-:Y:S01]  /*1d10*/  LEA R251, P2, R14, UR16, 0x1 ;  /* 0x000000100efb7c11 */ /* 0x010fe2000f8408ff */
[----:B------:R-:W-:Y:S01]  /*1d20*/  IMAD R248, R248, UR6, RZ ;  /* 0x00000006f8f87c24 */ /* 0x000fe2000f8e02ff */
[----:B------:R-:W-:Y:S01]  /*1d30*/  LEA.HI.X.SX32 R2, R2, UR40, 0x1, P0 ;  /* 0x0000002802027c11 */ /* 0x000fe200080f0eff */
[----:B------:R-:W-:Y:S01]  /*1d40*/  USHF.L.U64.HI UR4, UR10, 0x6, UR11 ;  /* 0x000000060a047899 */ /* 0x000fe2000801020b */
[----:B------:R-:W-:Y:S01]  /*1d50*/  LEA.HI.X R250, R14, UR17, R250, 0x1, P2 ;  /* 0x000000110efa7c11 */ /* 0x000fe200090f0cfa */
[----:B------:R-:W-:Y:S01]  /*1d60*/  IMAD R248, R4, UR7, R248 ;  /* 0x0000000704f87c24 */ /* 0x000fe2000f8e02f8 */
[----:B---3--:R-:W-:Y:S01]  /*1d70*/  LEA R10, P0, R6, UR12, 0x1 ;  /* 0x0000000c060a7c11 */ /* 0x008fe2000f8008ff */
[----:B------:R-:W-:Y:S01]  /*1d80*/  IMAD.WIDE.U32 R4, R4, UR6, R16 ;  /* 0x0000000604047c25 */ /* 0x000fe2000f8e0010 */
[----:B------:R-:W-:Y:S01]  /*1d90*/  ISETP.GE.AND P2, PT, R3, UR20, PT ;  /* 0x0000001403007c0c */ /* 0x000fe2000bf46270 */
[----:B------:R-:W-:Y:S01]  /*1da0*/  UIMAD UR16, UR23, -0x40, UR31 ;  /* 0xffffffc0171078a4 */ /* 0x000fe2000f8e021f */
[----:B------:R-:W-:Y:S01]  /*1db0*/  LEA.HI.X R11, R6, UR13, R2, 0x1, P0 ;  /* 0x0000000d060b7c11 */ /* 0x000fe200080f0c02 */
[----:B------:R-:W-:Y:S01]  /*1dc0*/  IMAD.IADD R248, R5, 0x1, R248 ;  /* 0x0000000105f87824 */ /* 0x000fe200078e02f8 */
[C---:B------:R-:W-:Y:S01]  /*1dd0*/  LEA R249, P0, R4.reuse, UR14, 0x1 ;  /* 0x0000000e04f97c11 */ /* 0x040fe2000f8008ff */
[----:B------:R-:W-:Y:S01]  /*1de0*/  IMAD.U32 R14, RZ, RZ, UR19 ;  /* 0x00000013ff0e7e24 */ /* 0x000fe2000f8e00ff */
[----:B------:R-:W-:Y:S01]  /*1df0*/  USHF.L.U32 UR14, UR10, 0x6, URZ ;  /* 0x000000060a0e7899 */ /* 0x000fe200080006ff */
[C---:B------:R-:W-:Y:S01]  /*1e00*/  LOP3.LUT R6, R3.reuse, UR36, RZ, 0xfc, !PT ;  /* 0x0000002403067c12 */ /* 0x040fe2000f8efcff */
[----:B------:R-:W-:Y:S01]  /*1e10*/  USHF.L.U32 UR17, UR10, 0x5, URZ ;  /* 0x000000050a117899 */ /* 0x000fe200080006ff */
[----:B------:R-:W-:Y:S01]  /*1e20*/  LEA.HI.X R248, R4, UR15, R248, 0x1, P0 ;  /* 0x0000000f04f87c11 */ /* 0x000fe200080f0cf8 */
[----:B------:R-:W-:Y:S01]  /*1e30*/  VIADD R4, R3, 0x20 ;  /* 0x0000002003047836 */ /* 0x000fe20000000000 */
[----:B------:R-:W-:Y:S01]  /*1e40*/  USHF.L.U64.HI UR15, UR10, 0x5, UR11 ;  /* 0x000000050a0f7899 */ /* 0x000fe2000801020b */
[----:B------:R-:W-:Y:S01]  /*1e50*/  IMAD R15, R14, UR38, R13 ;  /* 0x000000260e0f7c24 */ /* 0x000fe2000f8e020d */
[----:B------:R-:W-:-:S02]  /*1e60*/  LEA R252, R252, UR5, 0x1 ;  /* 0x00000005fcfc7c11 */ /* 0x000fc4000f8e08ff */
[----:B------:R-:W-:Y:S01]  /*1e70*/  ISETP.GE.AND P0, PT, R4, UR20, PT ;  /* 0x0000001404007c0c */ /* 0x000fe2000bf06270 */
[----:B--2---:R-:W-:-:S12]  /*1e80*/  @P2 BRA `(.L_x_2127) ;  /* 0x00000000008c2947 */ /* 0x004fd80003800000 */
        /* <DEDUP_REMOVED lines=35> */
.L_x_2127:
[----:B------:R-:W-:Y:S05]  /*20c0*/  BSYNC.RECONVERGENT B0 ;  /* 0x0000000000007941 */ /* 0x000fea0003800200 */
.L_x_2126:
        /* <DEDUP_REMOVED lines=42> */
.L_x_2129:
[----:B------:R-:W-:Y:S05]  /*2370*/  BSYNC.RECONVERGENT B0 ;  /* 0x0000000000007941 */ /* 0x000fea0003800200 */
.L_x_2128:
        /* <DEDUP_REMOVED lines=41> */
.L_x_2131:
[----:B------:R-:W-:Y:S05]  /*2610*/  BSYNC.RECONVERGENT B0 ;  /* 0x0000000000007941 */ /* 0x000fea0003800200 */
.L_x_2130:
        /* <DEDUP_REMOVED lines=40> */
.L_x_2133:
[----:B------:R-:W-:Y:S05]  /*28a0*/  BSYNC.RECONVERGENT B0 ;  /* 0x0000000000007941 */ /* 0x000fea0003800200 */
.L_x_2132:
        /* <DEDUP_REMOVED lines=34> */
.L_x_2135:
[----:B------:R-:W-:Y:S05]  /*2ad0*/  BSYNC.RECONVERGENT B0 ;  /* 0x0000000000007941 */ /* 0x000fea0003800200 */
.L_x_2134:
        /* <DEDUP_REMOVED lines=33> */
.L_x_2137:
[----:B------:R-:W-:Y:S05]  /*2cf0*/  BSYNC.RECONVERGENT B0 ;  /* 0x0000000000007941 */ /* 0x000fea0003800200 */
.L_x_2136:
[----:B------:R-:W5:Y:S01]  /*2d00*/  S2R R25, SR_CTAID.X ;  /* 0x0000000000197919 */ /* 0x000f620000002500 */
[----:B------:R-:W-:Y:S01]  /*2d10*/  USHF.L.U32 UR33, UR33, 0x5, URZ ;  /* 0x0000000521217899 */ /* 0x000fe200080006ff */
[C---:B------:R-:W-:Y:S01]  /*2d20*/  IMAD.SHL.U32 R202, R203.reuse, 0x20, RZ ;  /* 0x00000020cbca7824 */ /* 0x040fe200078e00ff */
[----:B------:R-:W-:Y:S01]  /*2d30*/  UIMAD.WIDE.U32 UR12, UR19, UR23, URZ ;  /* 0x00000017130c72a5 */ /* 0x000fe2000f8e00ff */
[----:B------:R-:W0:Y:S01]  /*2d40*/  LDGDEPBAR ;  /* 0x00000000000079af */ /* 0x000e220000000000 */
[----:B------:R-:W-:Y:S01]  /*2d50*/  IMAD.SHL.U32 R8, R203, 0x40, RZ ;  /* 0x00000040cb087824 */ /* 0x000fe200078e00ff */
[----:B------:R-:W-:Y:S01]  /*2d60*/  UIMAD UR6, UR18, UR23, URZ ;  /* 0x00000017120672a4 */ /* 0x000fe2000f8e02ff */
[----:B------:R-:W-:Y:S01]  /*2d70*/  IADD3 R9, P1, P0, R9, UR33, R7 ;  /* 0x0000002109097c10 */ /* 0x000fe2000f83e007 */
[----:B------:R-:W-:Y:S01]  /*2d80*/  USHF.R.S32.HI UR33, URZ, 0x1f, UR33 ;  /* 0x0000001fff217899 */ /* 0x000fe20008011421 */
[----:B------:R-:W-:Y:S01]  /*2d90*/  SHF.R.U32.HI R2, RZ, 0x5, R203 ;  /* 0x00000005ff027819 */ /* 0x000fe200000116cb */
[----:B------:R-:W-:Y:S01]  /*2da0*/  UIADD3 UR27, UPT, UPT, UR31, UR27, -UR32 ;  /* 0x0000001b1f1b7290 */ /* 0x000fe2000fffe820 */
[----:B------:R-:W-:Y:S01]  /*2db0*/  LOP3.LUT R202, R202, 0x7c00, RZ, 0xc0, !PT ;  /* 0x00007c00caca7812 */ /* 0x000fe200078ec0ff */
[----:B------:R-:W-:Y:S01]  /*2dc0*/  UIADD3 UR6, UPT, UPT, UR13, UR6, URZ ;  /* 0x000000060d067290 */ /* 0x000fe2000fffe0ff */
[----:B------:R-:W-:Y:S01]  /*2dd0*/  LOP3.LUT R164, R205, 0x8, RZ, 0xc0, !PT ;  /* 0x00000008cda47812 */ /* 0x000fe200078ec0ff */
[----:B------:R-:W-:Y:S01]  /*2de0*/  BSSY.RECONVERGENT B0, `(.L_x_2138) ;  /* 0x000002d000007945 */ /* 0x000fe20003800200 */
[----:B------:R-:W-:-:S02]  /*2df0*/  LOP3.LUT R3, R201, 0x1c0, R8, 0xf8, !PT ;  /* 0x000001c0c9037812 */ /* 0x000fc400078ef808 */
[----:B------:R-:W-:Y:S02]  /*2e00*/  IADD3.X R0, PT, PT, R0, UR33, RZ, P1, P0 ;  /* 0x0000002100007c10 */ /* 0x000fe40008fe04ff */
[----:B------:R-:W-:Y:S02]  /*2e10*/  LOP3.LUT R32, R205, 0x1f0, RZ, 0xc0, !PT ;  /* 0x000001f0cd207812 */ /* 0x000fe400078ec0ff */
[----:B------:R-:W-:Y:S02]  /*2e20*/  LOP3.LUT R33, R202, 0x200, R8, 0xf8, !PT ;  /* 0x00000200ca217812 */ /* 0x000fe400078ef808 */
[----:B------:R-:W-:Y:S01]  /*2e30*/  LOP3.LUT R164, R3, R164, RZ, 0x3c, !PT ;  /* 0x000000a403a47212 */ /* 0x000fe200078e3cff */
[----:B------:R-:W-:-:S04]  /*2e40*/  DEPBAR.LE SB0, 0x0 ;  /* 0x000080000000791a */ /* 0x000fc80000000000 */
[----:B-----5:R-:W-:Y:S01]  /*2e50*/  IMAD R25, R25, 0x8, R2 ;  /* 0x0000000819197824 */ /* 0x020fe200078e0202 */
[----:B------:R-:W-:Y:S06]  /*2e60*/  BAR.SYNC.DEFER_BLOCKING 0x0 ;  /* 0x0000000000007b1d */ /* 0x000fec0000010000 */
[----:B------:R-:W-:Y:S05]  /*2e70*/  @P6 BRA `(.L_x_2139) ;  /* 0x00000000007c6947 */ /* 0x000fea0003800000 */
[----:B------:R-:W5:Y:S01]  /*2e80*/  LDCU UR7, c[0x0][0x440] ;  /* 0x00008800ff0777ac */ /* 0x000f620008000800 */
[----:B------:R-:W-:Y:S02]  /*2e90*/  IMAD.U32 R6, RZ, RZ, UR12 ;  /* 0x0000000cff067e24 */ /* 0x000fe4000f8e00ff */
[----:B------:R-:W-:Y:S02]  /*2ea0*/  IMAD.U32 R2, RZ, RZ, UR6 ;  /* 0x00000006ff027e24 */ /* 0x000fe4000f8e00ff */
[----:B------:R-:W-:Y:S01]  /*2eb0*/  IMAD.U32 R7, RZ, RZ, UR13 ;  /* 0x0000000dff077e24 */ /* 0x000fe2000f8e00ff */
[----:B-1----:R-:W-:-:S04]  /*2ec0*/  LEA R12, P4, R6, R249, 0x1 ;  /* 0x000000f9060c7211 */ /* 0x002fc800078808ff */
        /* <DEDUP_REMOVED lines=26> */
.L_x_2139:
[----:B------:R1:W-:Y:S04]  /*3070*/  STS.128 [R252+0x18000], RZ ;  /* 0x018000fffc007388 */ /* 0x0003e80000000c00 */
[----:B------:R1:W-:Y:S04]  /*3080*/  STS.128 [R252+0x1a000], RZ ;  /* 0x01a000fffc007388 */ /* 0x0003e80000000c00 */
[----:B------:R1:W-:Y:S04]  /*3090*/  STS.128 [R252+0x1c000], RZ ;  /* 0x01c000fffc007388 */ /* 0x0003e80000000c00 */
[----:B------:R1:W-:Y:S02]  /*30a0*/  STS.128 [R252+0x1e000], RZ ;  /* 0x01e000fffc007388 */ /* 0x0003e40000000c00 */
.L_x_2140:
[----:B------:R-:W-:Y:S05]  /*30b0*/  BSYNC.RECONVERGENT B0 ;  /* 0x0000000000007941 */ /* 0x000fea0003800200 */
.L_x_2138:
        /* <DEDUP_REMOVED lines=44> */
.L_x_2142:
[----:B------:R-:W-:Y:S05]  /*3380*/  BSYNC.RECONVERGENT B0 ;  /* 0x0000000000007941 */ /* 0x000fea0003800200 */
.L_x_2141:
        /* <DEDUP_REMOVED lines=8> */
[----:B------:R-:W2:Y:S01]  /*3410*/  LDSM.16.M88.4 R40, [R31+UR5+0x10800] ;  /* 0x010800051f28783b */ /* 0x000ea20008000200 */
[----:B------:R-:W-:Y:S01]  /*3420*/  ISETP.NE.AND P0, PT, R2, RZ, PT ;  /* 0x000000ff0200720c */ /* 0x000fe20003f05270 */
[----:B------:R-:W-:Y:S01]  /*3430*/  UISETP.GT.U32.AND UP0, UPT, UR23, UR21, UPT ;  /* 0x000000151700728c */ /* 0x000fe2000bf04070 */
[----:B------:R-:W-:Y:S01]  /*3440*/  MOV R246, UR27 ;  /* 0x0000001b00f67c02 */ /* 0x000fe20008000f00 */
[----:B------:R-:W2:Y:S01]  /*3450*/  LDSM.16.M88.4 R20, [R31+UR5+0x11000] ;  /* 0x011000051f14783b */ /* 0x000ea20008000200 */
[--C-:B------:R-:W-:Y:S01]  /*3460*/  IMAD.IADD R30, R92, 0x1, R24.reuse ;  /* 0x000000015c1e7824 */ /* 0x100fe200078e0218 */
[----:B------:R-:W-:Y:S01]  /*3470*/  SEL R178, R178, 0xffffffc0, !P0 ;  /* 0xffffffc0b2b27807 */ /* 0x000fe20004000000 */
[C---:B------:R-:W-:Y:S01]  /*3480*/  IMAD.IADD R26, R35.reuse, 0x1, R24 ;  /* 0x00000001231a7824 */ /* 0x040fe200078e0218 */
[----:B-1----:R-:W1:Y:S01]  /*3490*/  LDSM.16.M88.4 R4, [R31+UR5+0x11800] ;  /* 0x011800051f04783b */ /* 0x002e620008000200 */
[----:B------:R-:W-:Y:S01]  /*34a0*/  IMAD.U32 R247, RZ, RZ, UR25 ;  /* 0x00000019fff77e24 */ /* 0x000fe2000f8e00ff */
[----:B------:R-:W-:Y:S01]  /*34b0*/  IADD3 R29, PT, PT, R92, R178, RZ ;  /* 0x000000b25c1d7210 */ /* 0x000fe20007ffe0ff */
[----:B------:R-:W-:Y:S01]  /*34c0*/  IMAD.IADD R28, R35, 0x1, R178 ;  /* 0x00000001231c7824 */ /* 0x000fe200078e02b2 */
[----:B------:R-:W-:Y:S01]  /*34d0*/  LDSM.16.M88.4 R56, [R30] ;  /* 0x000000001e38783b */ /* 0x000fe20000000200 */
[----:B------:R-:W-:Y:S01]  /*34e0*/  IMAD.U32 R245, RZ, RZ, UR31 ;  /* 0x0000001ffff57e24 */ /* 0x000fe2000f8e00ff */
[----:B------:R-:W1:Y:S01]  /*34f0*/  LDCU.U8 UR6, c[0x0][0x4f8] ;  /* 0x00009f00ff0677ac */ /* 0x000e620008000000 */
[C---:B------:R-:W-:Y:S01]  /*3500*/  IMAD.IADD R27, R24.reuse, 0x1, R29 ;  /* 0x00000001181b7824 */ /* 0x040fe200078e021d */
[----:B------:R-:W1:Y:S01]  /*3510*/  LDSM.16.M88.4 R68, [R26+0x10000] ;  /* 0x010000001a44783b */ /* 0x000e620000000200 */
[----:B------:R-:W-:-:S03]  /*3520*/  IMAD.IADD R2, R24, 0x1, R28 ;  /* 0x0000000118027824 */ /* 0x000fc600078e021c */
[----:B------:R-:W1:Y:S04]  /*3530*/  LDSM.16.M88.4 R64, [R26+0x10800] ;  /* 0x010800001a40783b */ /* 0x000e680000000200 */
[----:B------:R-:W1:Y:S04]  /*3540*/  LDSM.16.M88.4 R72, [R26+0x11000] ;  /* 0x011000001a48783b */ /* 0x000e680000000200 */
[----:B----4-:R-:W-:Y:S04]  /*3550*/  LDSM.16.M88.4 R12, [R29] ;  /* 0x000000001d0c783b */ /* 0x010fe80000000200 */
[----:B------:R-:W4:Y:S01]  /*3560*/  LDSM.16.M88.4 R60, [R26+0x11800] ;  /* 0x011800001a3c783b */ /* 0x000f220000000200 */
[C---:B-----5:R-:W-:Y:S03]  /*3570*/  HMMA.16816.F32 R52, R76.reuse, R48, RZ ;  /* 0x000000304c34723c */ /* 0x060fe600000018ff */
[----:B--23--:R-:W2:Y:S04]  /*3580*/  LDSM.16.M88.4 R16, [R28+0x10000] ;  /* 0x010000001c10783b */ /* 0x00cea80000000200 */
        /* <DEDUP_REMOVED lines=16> */
[----:B------:R-:W5:Y:S07]  /*3690*/  LDSM.16.M88.4 R64, [R28+0x11800] ;  /* 0x011800001c40783b */ /* 0x000f6e0000000200 */
[C---:B------:R-:W-:Y:S08]  /*36a0*/  HMMA.16816.F32 R36, R56.reuse, R72, R36 ;  /* 0x000000483824723c */ /* 0x040ff00000001824 */
[C---:B------:R-:W-:Y:S01]  /*36b0*/  HMMA.16816.F32 R20, R56.reuse, R74, R20 ;  /* 0x0000004a3814723c */ /* 0x040fe20000001814 */
[----:B------:R-:W-:Y:S07]  /*36c0*/  LDSM.16.M88.4 R72, [R31+UR5+0x13000] ;  /* 0x013000051f48783b */ /* 0x000fee0008000200 */
[C---:B----4-:R-:W-:Y:S08]  /*36d0*/  HMMA.16816.F32 R80, R56.reuse, R60, R80 ;  /* 0x0000003c3850723c */ /* 0x050ff00000001850 */
[----:B------:R-:W-:Y:S01]  /*36e0*/  HMMA.16816.F32 R76, R56, R62, R76 ;  /* 0x0000003e384c723c */ /* 0x000fe2000000184c */
[----:B------:R-:W-:Y:S04]  /*36f0*/  LDSM.16.M88.4 R56, [R27] ;  /* 0x000000001b38783b */ /* 0x000fe80000000200 */
        /* <DEDUP_REMOVED lines=9> */
[----:B------:R-:W-:Y:S07]  /*3790*/  LDSM.16.M88.4 R68, [R31+UR5+0x13800] ;  /* 0x013800051f44783b */ /* 0x000fee0008000200 */
[C---:B-----5:R-:W-:Y:S08]  /*37a0*/  HMMA.16816.F32 R80, R12.reuse, R64, R80 ;  /* 0x000000400c50723c */ /* 0x060ff00000001850 */
[----:B------:R-:W-:Y:S01]  /*37b0*/  HMMA.16816.F32 R76, R12, R66, R76 ;  /* 0x000000420c4c723c */ /* 0x000fe2000000184c */
[----:B------:R-:W-:Y:S04]  /*37c0*/  LDSM.16.M88.4 R12, [R92+0x4000] ;  /* 0x004000005c0c783b */ /* 0x000fe80000000200 */
[----:B------:R-:W3:Y:S03]  /*37d0*/  LDSM.16.M88.4 R64, [R31+UR5+0x12000] ;  /* 0x012000051f40783b */ /* 0x000ee60008000200 */
        /* <DEDUP_REMOVED lines=98> */
[----:B------:R-:W-:Y:S01]  /*3e00*/  HMMA.16816.F32 R20, R88, R6, R20 ;  /* 0x000000065814723c */ /* 0x000fe20000001814 */
[----:B------:R-:W1:Y:S07]  /*3e10*/  LDSM.16.M88.4 R4, [R31+UR5+0x16800] ;  /* 0x016800051f04783b */ /* 0x000e6e0008000200 */
[C---:B----4-:R-:W-:Y:S08]  /*3e20*/  HMMA.16816.F32 R52, R72.reuse, R68, R52 ;  /* 0x000000444834723c */ /* 0x050ff00000001834 */
[C---:B------:R-:W-:Y:S01]  /*3e30*/  HMMA.16816.F32 R48, R72.reuse, R70, R48 ;  /* 0x000000464830723c */ /* 0x040fe20000001830 */
[----:B------:R-:W-:Y:S07]  /*3e40*/  LDSM.16.M88.4 R68, [R31+UR5+0x17800] ;  /* 0x017800051f44783b */ /* 0x000fee0008000200 */
[C---:B-----5:R-:W-:Y:S08]  /*3e50*/  HMMA.16816.F32 R44, R72.reuse, R64, R44 ;  /* 0x00000040482c723c */ /* 0x060ff0000000182c */
[----:B------:R-:W-:Y:S01]  /*3e60*/  HMMA.16816.F32 R40, R72, R66, R40 ;  /* 0x000000424828723c */ /* 0x000fe20000001828 */
        /* <DEDUP_REMOVED lines=17> */
[----:B------:R1:W3:Y:S07]  /*3f80*/  LDSM.16.M88.4 R4, [R26+0x17800] ;  /* 0x017800001a04783b */ /* 0x0002ee0000000200 */
[C---:B----4-:R-:W-:Y:S08]  /*3f90*/  HMMA.16816.F32 R36, R16.reuse, R64, R36 ;  /* 0x000000401024723c */ /* 0x050ff00000001824 */
[C---:B------:R-:W-:Y:S01]  /*3fa0*/  HMMA.16816.F32 R20, R16.reuse, R66, R20 ;  /* 0x000000421014723c */ /* 0x040fe20000001814 */
[----:B------:R-:W-:Y:S07]  /*3fb0*/  LDSM.16.M88.4 R64, [R28+0x16800] ;  /* 0x016800001c40783b */ /* 0x000fee0000000200 */
[----:B------:R-:W-:Y:S01]  /*3fc0*/  HMMA.16816.F32 R80, R16, R68, R80 ;  /* 0x000000441050723c */ /* 0x000fe20000001850 */
[----:B-1----:R-:W-:-:S04]  /*3fd0*/  IMAD.U32 R26, RZ, RZ, UR23 ;  /* 0x00000017ff1a7e24 */ /* 0x002fc8000f8e00ff */
[----:B------:R-:W-:-:S03]  /*3fe0*/  IMAD R26, R26, 0x40, R176 ;  /* 0x000000401a1a7824 */ /* 0x000fc600078e02b0 */
[----:B------:R-:W-:Y:S01]  /*3ff0*/  HMMA.16816.F32 R76, R16, R70, R76 ;  /* 0x00000046104c723c */ /* 0x000fe2000000184c */
[----:B------:R-:W1:Y:S04]  /*4000*/  LDSM.16.M88.4 R16, [R28+0x16000] ;  /* 0x016000001c10783b */ /* 0x000e680000000200 */
[----:B------:R-:W-:Y:S03]  /*4010*/  LDSM.16.M88.4 R68, [R27+0xc000] ;  /* 0x00c000001b44783b */ /* 0x000fe60000000200 */
[C---:B-----5:R-:W-:Y:S08]  /*4020*/  HMMA.16816.F32 R52, R88.reuse, R84, R52 ;  /* 0x000000545834723c */ /* 0x060ff00000001834 */
        /* <DEDUP_REMOVED lines=11> */
[C---:B-1----:R-:W-:Y:S08]  /*40e0*/  HMMA.16816.F32 R52, R60.reuse, R16, R52 ;  /* 0x000000103c34723c */ /* 0x042ff00000001834 */
[----:B------:R-:W-:Y:S01]  /*40f0*/  HMMA.16816.F32 R48, R60, R18, R48 ;  /* 0x000000123c30723c */ /* 0x000fe20000001830 */
[----:B------:R1:W5:Y:S01]  /*4100*/  LDSM.16.M88.4 R16, [R2+0x17800] ;  /* 0x017800000210783b */ /* 0x0003620000000200 */
[----:B------:R-:W-:-:S06]  /*4110*/  DEPBAR.LE SB0, 0x0 ;  /* 0x000080000000791a */ /* 0x000fcc0000000000 */
[C---:B------:R-:W-:Y:S08]  /*4120*/  HMMA.16816.F32 R44, R60.reuse, R64, R44 ;  /* 0x000000403c2c723c */ /* 0x040ff0000000182c */
[C---:B------:R-:W-:Y:S08]  /*4130*/  HMMA.16816.F32 R40, R60.reuse, R66, R40 ;  /* 0x000000423c28723c */ /* 0x040ff00000001828 */
[----:B--2---:R-:W-:Y:S01]  /*4140*/  HMMA.16816.F32 R20, R60, R58, R20 ;  /* 0x0000003a3c14723c */ /* 0x004fe20000001814 */
[----:B-1----:R-:W-:-:S04]  /*4150*/  SHF.R.U32.HI R2, RZ, 0x2, R203 ;  /* 0x00000002ff027819 */ /* 0x002fc800000116cb */
[----:B------:R-:W-:-:S03]  /*4160*/  LOP3.LUT R2, R2, 0x7, RZ, 0xc0, !PT ;  /* 0x0000000702027812 */ /* 0x000fc600078ec0ff */
[C---:B---3--:R-:W-:Y:S01]  /*4170*/  HMMA.16816.F32 R80, R60.reuse, R12, R80 ;  /* 0x0000000c3c50723c */ /* 0x048fe20000001850 */
[----:B------:R-:W-:Y:S02]  /*4180*/  IADD3 R32, PT, PT, R2, UR30, R32 ;  /* 0x0000001e02207c10 */ /* 0x000fe4000fffe020 */
[----:B------:R-:W-:Y:S02]  /*4190*/  IADD3 R2, PT, PT, R26, 0x1, RZ ;  /* 0x000000011a027810 */ /* 0x000fe40007ffe0ff */
[C---:B------:R-:W-:Y:S02]  /*41a0*/  IADD3 R246, PT, PT, R32.reuse, 0x1, R246 ;  /* 0x0000000120f67810 */ /* 0x040fe40007ffe0f6 */
[----:B------:R-:W-:Y:S01]  /*41b0*/  IADD3 R247, PT, PT, R32, UR31, -R247 ;  /* 0x0000001f20f77c10 */ /* 0x000fe2000fffe8f7 */
[----:B------:R-:W-:Y:S01]  /*41c0*/  HMMA.16816.F32 R76, R60, R14, R76 ;  /* 0x0000000e3c4c723c */ /* 0x000fe2000000184c */
[C---:B------:R-:W-:Y:S02]  /*41d0*/  VIADDMNMX R245, R246.reuse, 0x8, R245, PT ;  /* 0x00000008f6f57846 */ /* 0x040fe400038001f5 */
[----:B------:R-:W-:Y:S01]  /*41e0*/  VIMNMX R246, PT, PT, R246, UR31, PT ;  /* 0x0000001ff6f67c48 */ /* 0x000fe2000bfe0100 */
[C---:B------:R-:W-:Y:S01]  /*41f0*/  VIADD R27, R247.reuse, 0x8 ;  /* 0x00000008f71b7836 */ /* 0x040fe20000000000 */
[----:B------:R-:W-:-:S02]  /*4200*/  ISETP.GT.AND P6, PT, R247, R2, PT ;  /* 0x00000002f700720c */ /* 0x000fc40003fc4270 */
[----:B------:R-:W-:Y:S01]  /*4210*/  ISETP.GE.AND P5, PT, R2, R246, PT ;  /* 0x000000f60200720c */ /* 0x000fe20003fa6270 */
[----:B------:R-:W-:Y:S08]  /*4220*/  HMMA.16816.F32 R36, R60, R56, R36 ;  /* 0x000000383c24723c */ /* 0x000ff00000001824 */
[C---:B------:R-:W-:Y:S08]  /*4230*/  HMMA.16816.F32 R52, R68.reuse, R84, R52 ;  /* 0x000000544434723c */ /* 0x040ff00000001834 */
[C---:B------:R-:W-:Y:S08]  /*4240*/  HMMA.16816.F32 R48, R68.reuse, R86, R48 ;  /* 0x000000564430723c */ /* 0x040ff00000001830 */
[C---:B------:R-:W-:Y:S08]  /*4250*/  HMMA.16816.F32 R44, R68.reuse, R72, R44 ;  /* 0x00000048442c723c */ /* 0x040ff0000000182c */
[C---:B------:R-:W-:Y:S08]  /*4260*/  HMMA.16816.F32 R40, R68.reuse, R74, R40 ;  /* 0x0000004a4428723c */ /* 0x040ff00000001828 */
[C---:B----4-:R-:W-:Y:S08]  /*4270*/  HMMA.16816.F32 R20, R68.reuse, R6, R20 ;  /* 0x000000064414723c */ /* 0x050ff00000001814 */
[C---:B-----5:R-:W-:Y:S08]  /*4280*/  HMMA.16816.F32 R80, R68.reuse, R16, R80 ;  /* 0x000000104450723c */ /* 0x060ff00000001850 */
[C---:B------:R-:W-:Y:S08]  /*4290*/  HMMA.16816.F32 R76, R68.reuse, R18, R76 ;  /* 0x00000012444c723c */ /* 0x040ff0000000184c */
[----:B------:R-:W-:Y:S01]  /*42a0*/  HMMA.16816.F32 R36, R68, R4, R36 ;  /* 0x000000044424723c */ /* 0x000fe20000001824 */
[----:B------:R-:W-:Y:S01]  /*42b0*/  VIADD R4, R26, 0x8 ;  /* 0x000000081a047836 */ /* 0x000fe20000000000 */
[----:B------:R-:W-:Y:S06]  /*42c0*/  BAR.SYNC.DEFER_BLOCKING 0x0 ;  /* 0x0000000000007b1d */ /* 0x000fec0000010000 */
[----:B------:R-:W-:-:S12]  /*42d0*/  BRA.U !UP0, `(.L_x_2143) ;  /* 0x0000000108f47547 */ /* 0x000fd8000b800000 */
        /* <DEDUP_REMOVED lines=61> */
.L_x_2143:
[----:B------:R-:W-:Y:S01]  /*46b0*/  ISETP.GT.AND P1, PT, R27, R2, PT ;  /* 0x000000021b00720c */ /* 0x000fe20003f24270 */
[----:B------:R-:W-:Y:S01]  /*46c0*/  VIADD R6, R26, 0x10 ;  /* 0x000000101a067836 */ /* 0x000fe20000000000 */
[-C--:B------:R-:W-:Y:S01]  /*46d0*/  ISETP.GE.AND P0, PT, R2, R245.reuse, PT ;  /* 0x000000f50200720c */ /* 0x080fe20003f06270 */
[C---:B------:R-:W-:Y:S01]  /*46e0*/  VIADD R2, R26.reuse, 0x9 ;  /* 0x000000091a027836 */ /* 0x040fe20000000000 */
[----:B------:R-:W-:Y:S01]  /*46f0*/  FSEL R18, R53, -INF , !P6 ;  /* 0xff80000035127808 */ /* 0x000fe20007000000 */
[C---:B------:R-:W-:Y:S01]  /*4700*/  VIADD R53, R26.reuse, 0x18 ;  /* 0x000000181a357836 */ /* 0x040fe20000000000 */
[----:B------:R-:W-:Y:S01]  /*4710*/  ISETP.GT.AND P3, PT, R247, R4, PT ;  /* 0x00000004f700720c */ /* 0x000fe20003f64270 */
[----:B------:R-:W-:Y:S01]  /*4720*/  VIADD R7, R26, 0x28 ;  /* 0x000000281a077836 */ /* 0x000fe20000000000 */
[C---:B------:R-:W-:Y:S01]  /*4730*/  ISETP.GE.AND P2, PT, R4.reuse, R246, PT ;  /* 0x000000f60400720c */ /* 0x040fe20003f46270 */
[----:B------:R-:W2:Y:S01]  /*4740*/  LDCU UR30, c[0x0][0x45c] ;  /* 0x00008b80ff1e77ac */ /* 0x000ea20008000800 */
[----:B------:R-:W-:Y:S01]  /*4750*/  ISETP.GT.AND P6, PT, R27, R4, PT ;  /* 0x000000041b00720c */ /* 0x000fe20003fc4270 */
[----:B------:R-:W-:Y:S01]  /*4760*/  IMAD.WIDE.U32 R134, R9, -0x2daee0ad, RZ ;  /* 0xd2511f5309867825 */ /* 0x000fe200078e00ff */
[-C--:B------:R-:W-:Y:S01]  /*4770*/  ISETP.GE.AND P4, PT, R4, R245.reuse, PT ;  /* 0x000000f50400720c */ /* 0x080fe20003f86270 */
[----:B------:R-:W-:Y:S01]  /*4780*/  USHF.L.U32 UR27, UR23, 0x1, URZ ;  /* 0x00000001171b7899 */ /* 0x000fe200080006ff */
[----:B------:R-:W-:Y:S01]  /*4790*/  FSEL R4, R55, -INF , !P1 ;  /* 0xff80000037047808 */ /* 0x000fe20004800000 */
[----:B------:R-:W-:Y:S01]  /*47a0*/  IMAD.WIDE.U32 R110, R25, -0x326172a9, RZ ;  /* 0xcd9e8d57196e7825 */ /* 0x000fe200078e00ff */
[----:B------:R-:W-:Y:S01]  /*47b0*/  FSEL R18, R18, -INF , !P5 ;  /* 0xff80000012127808 */ /* 0x000fe20006800000 */
[----:B------:R-:W-:Y:S01]  /*47c0*/  UIADD3 UR25, UPT, UPT, UR34, -0x61c88647, URZ ;  /* 0x9e3779b922197890 */ /* 0x000fe2000fffe0ff */
[----:B------:R-:W-:Y:S01]  /*47d0*/  ISETP.GT.AND P5, PT, R247, R2, PT ;  /* 0x00000002f700720c */ /* 0x000fe20003fa4270 */
[----:B------:R-:W-:Y:S01]  /*47e0*/  UIADD3 UR4, UPT, UPT, UR35, -0x4498517b, URZ ;  /* 0xbb67ae8523047890 */ /* 0x000fe2000fffe0ff */
[----:B------:R-:W-:Y:S01]  /*47f0*/  FSEL R4, R4, -INF , !P0 ;  /* 0xff80000004047808 */ /* 0x000fe20004000000 */
[----:B------:R-:W-:Y:S01]  /*4800*/  UIADD3 UR18, UPT, UPT, UR35, 0x76cf5d0a, URZ ;  /* 0x76cf5d0a23127890 */ /* 0x000fe2000fffe0ff */
[----:B------:R-:W-:Y:S01]  /*4810*/  FSEL R48, R48, -INF , !P3 ;  /* 0xff80000030307808 */ /* 0x000fe20005800000 */
[----:B------:R-:W-:Y:S01]  /*4820*/  UIADD3 UR19, UPT, UPT, UR34, 0x3c6ef372, URZ ;  /* 0x3c6ef37222137890 */ /* 0x000fe2000fffe0ff */
[C---:B------:R-:W-:Y:S01]  /*4830*/  ISETP.GE.AND P1, PT, R2.reuse, R246, PT ;  /* 0x000000f60200720c */ /* 0x040fe20003f26270 */
[----:B------:R-:W-:Y:S01]  /*4840*/  UIADD3 UR17, UPT, UPT, UR34, -0x255992d5, URZ ;  /* 0xdaa66d2b22117890 */ /* 0x000fe2000fffe0ff */
[----:B------:R-:W-:Y:S01]  /*4850*/  ISETP.GT.AND P0, PT, R27, R2, PT ;  /* 0x000000021b00720c */ /* 0x000fe20003f04270 */
[----:B------:R-:W-:Y:S01]  /*4860*/  UIADD3 UR16, UPT, UPT, UR35, 0x32370b8f, URZ ;  /* 0x32370b8f23107890 */ /* 0x000fe2000fffe0ff */
[----:B------:R-:W-:Y:S01]  /*4870*/  ISETP.GE.AND P3, PT, R2, R245, PT ;  /* 0x000000f50200720c */ /* 0x000fe20003f66270 */
[----:B------:R-:W-:Y:S01]  /*4880*/  VIADD R2, R26, 0x11 ;  /* 0x000000111a027836 */ /* 0x000fe20000000000 */
[----:B------:R-:W-:Y:S01]  /*4890*/  FSEL R5, R50, -INF , !P6 ;  /* 0xff80000032057808 */ /* 0x000fe20007000000 */
[C---:B------:R-:W-:Y:S01]  /*48a0*/  VIADD R50, R26.reuse, 0x20 ;  /* 0x000000201a327836 */ /* 0x040fe20000000000 */
[-C--:B------:R-:W-:Y:S01]  /*48b0*/  ISETP.GT.AND P6, PT, R247, R6.reuse, PT ;  /* 0x00000006f700720c */ /* 0x080fe20003fc4270 */
[----:B------:R-:W-:Y:S01]  /*48c0*/  UIADD3 UR14, UPT, UPT, UR35, -0x126145ec, URZ ;  /* 0xed9eba14230e7890 */ /* 0x000fe2000fffe0ff */
[----:B-1----:R-:W-:Y:S01]  /*48d0*/  FSEL R14, R49, -INF , !P5 ;  /* 0xff800000310e7808 */ /* 0x002fe20006800000 */
[----:B------:R-:W-:Y:S01]  /*48e0*/  VIADD R49, R26, 0x21 ;  /* 0x000000211a317836 */ /* 0x000fe20000000000 */
[----:B------:R-:W-:Y:S01]  /*48f0*/  FSEL R5, R5, -INF , !P4 ;  /* 0xff80000005057808 */ /* 0x000fe20006000000 */
[----:B------:R-:W-:Y:S01]  /*4900*/  UIADD3 UR15, UPT, UPT, UR34, 0x78dde6e4, URZ ;  /* 0x78dde6e4220f7890 */ /* 0x000fe2000fffe0ff */
[----:B------:R-:W-:Y:S01]  /*4910*/  FSEL R48, R48, -INF , !P2 ;  /* 0xff80000030307808 */ /* 0x000fe20005000000 */
[----:B------:R-:W-:Y:S01]  /*4920*/  UIADD3 UR13, UPT, UPT, UR34, 0x1715609d, URZ ;  /* 0x1715609d220d7890 */ /* 0x000fe2000fffe0ff */
[----:B------:R-:W-:Y:S01]  /*4930*/  ISETP.GT.AND P4, PT, R27, R6, PT ;  /* 0x000000061b00720c */ /* 0x000fe20003f84270 */
[----:B------:R-:W-:Y:S01]  /*4940*/  UIADD3 UR12, UPT, UPT, UR35, -0x56f99767, URZ ;  /* 0xa9066899230c7890 */ /* 0x000fe2000fffe0ff */
[----:B------:R-:W-:Y:S01]  /*4950*/  FSEL R15, R51, -INF , !P0 ;  /* 0xff800000330f7808 */ /* 0x000fe20004000000 */
[----:B------:R-:W-:Y:S01]  /*4960*/  VIADD R51, R26, 0x19 ;  /* 0x000000191a337836 */ /* 0x000fe20000000000 */
[----:B------:R-:W-:Y:S01]  /*4970*/  ISETP.GE.AND P2, PT, R6, R246, PT ;  /* 0x000000f60600720c */ /* 0x000fe20003f46270 */
[----:B------:R-:W-:Y:S01]  /*4980*/  UIADD3 UR7, UPT, UPT, UR34, -0x4ab325aa, URZ ;  /* 0xb54cda5622077890 */ /* 0x000fe2000fffe0ff */
[-C--:B------:R-:W-:Y:S01]  /*4990*/  ISETP.GT.AND P0, PT, R247, R2.reuse, PT ;  /* 0x00000002f700720c */ /* 0x080fe20003f04270 */
[----:B------:R-:W-:Y:S01]  /*49a0*/  STL.64 [R1+0x10], R134 ;  /* 0x0000108601007387 */ /* 0x000fe20000100a00 */
[----:B------:R-:W-:Y:S01]  /*49b0*/  FSEL R19, R44, -INF , !P6 ;  /* 0xff8000002c137808 */ /* 0x000fe20007000000 */
[----:B------:R-:W-:Y:S01]  /*49c0*/  USHF.L.U32 UR26, UR26, 0x3, URZ ;  /* 0x000000031a1a7899 */ /* 0x000fe200080006ff */
[----:B------:R-:W-:Y:S01]  /*49d0*/  ISETP.GT.AND P6, PT, R27, R2, PT ;  /* 0x000000021b00720c */ /* 0x000fe20003fc4270 */
[----:B------:R-:W-:Y:S01]  /*49e0*/  UISETP.GT.U32.AND UP0, UPT, UR23, UR21, UPT ;  /* 0x000000151700728c */ /* 0x000fe2000bf04070 */
[----:B------:R-:W-:-:S02]  /*49f0*/  FSEL R44, R14, -INF , !P1 ;  /* 0xff8000000e2c7808 */ /* 0x000fc40004800000 */
[----:B------:R-:W-:Y:S02]  /*4a00*/  ISETP.GT.AND P1, PT, R247, R53, PT ;  /* 0x00000035f700720c */ /* 0x000fe40003f24270 */
[----:B------:R-:W-:Y:S01]  /*4a10*/  FSEL R13, R46, -INF , !P4 ;  /* 0xff8000002e0d7808 */ /* 0x000fe20006000000 */
[----:B------:R-:W-:Y:S01]  /*4a20*/  VIADD R46, R26, 0x31 ;  /* 0x000000311a2e7836 */ /* 0x000fe20000000000 */
[----:B------:R-:W-:Y:S02]  /*4a30*/  ISETP.GE.AND P4, PT, R2, R246, PT ;  /* 0x000000f60200720c */ /* 0x000fe40003f86270 */
[----:B------:R-:W-:Y:S01]  /*4a40*/  FSEL R17, R45, -INF , !P0 ;  /* 0xff8000002d117808 */ /* 0x000fe20004000000 */
[C---:B------:R-:W-:Y:S01]  /*4a50*/  VIADD R45, R26.reuse, 0x38 ;  /* 0x000000381a2d7836 */ /* 0x040fe20000000000 */
[----:B------:R-:W-:Y:S02]  /*4a60*/  FSEL R19, R19, -INF , !P2 ;  /* 0xff80000013137808 */ /* 0x000fe40005000000 */
[----:B------:R-:W-:Y:S01]  /*4a70*/  FSEL R12, R47, -INF , !P6 ;  /* 0xff8000002f0c7808 */ /* 0x000fe20007000000 */
[----:B------:R-:W-:Y:S01]  /*4a80*/  VIADD R47, R26, 0x30 ;  /* 0x000000301a2f7836 */ /* 0x000fe20000000000 */
[----:B------:R-:W-:-:S02]  /*4a90*/  ISETP.GT.AND P2, PT, R247, R51, PT ;  /* 0x00000033f700720c */ /* 0x000fc40003f44270 */
[----:B------:R-:W-:Y:S02]  /*4aa0*/  ISETP.GE.AND P6, PT, R53, R246, PT ;  /* 0x000000f63500720c */ /* 0x000fe40003fc6270 */
[----:B------:R-:W-:Y:S02]  /*4ab0*/  FSEL R16, R40, -INF , !P1 ;  /* 0xff80000028107808 */ /* 0x000fe40004800000 */
[----:B------:R-:W-:Y:S02]  /*4ac0*/  ISETP.GT.AND P1, PT, R247, R50, PT ;  /* 0x00000032f700720c */ /* 0x000fe40003f24270 */
[----:B------:R-:W-:Y:S02]  /*4ad0*/  FSEL R17, R17, -INF , !P4 ;  /* 0xff80000011117808 */ /* 0x000fe40006000000 */
[----:B------:R-:W-:Y:S01]  /*4ae0*/  ISETP.GE.AND P5, PT, R6, R245, PT ;  /* 0x000000f50600720c */ /* 0x000fe20003fa6270 */
[----:B------:R-:W-:Y:S01]  /*4af0*/  VIADD R6, R26, 0x29 ;  /* 0x000000291a067836 */ /* 0x000fe20000000000 */
[----:B------:R-:W-:-:S02]  /*4b00*/  ISETP.GE.AND P4, PT, R51, R246, PT ;  /* 0x000000f63300720c */ /* 0x000fc40003f86270 */
[----:B------:R-:W-:Y:S02]  /*4b10*/  FSEL R14, R41, -INF , !P2 ;  /* 0xff800000290e7808 */ /* 0x000fe40005000000 */
[----:B------:R-:W-:Y:S02]  /*4b20*/  FSEL R16, R16, -INF , !P6 ;  /* 0xff80000010107808 */ /* 0x000fe40007000000 */
[----:B------:R-:W-:Y:S02]  /*4b30*/  ISETP.GE.AND P6, PT, R50, R246, PT ;  /* 0x000000f63200720c */ /* 0x000fe40003fc6270 */
[----:B------:R-:W-:Y:S02]  /*4b40*/  FSEL R36, R36, -INF , !P1 ;  /* 0xff80000024247808 */ /* 0x000fe40004800000 */
[----:B------:R-:W-:Y:S02]  /*4b50*/  FSEL R14, R14, -INF , !P4 ;  /* 0xff8000000e0e7808 */ /* 0x000fe40006000000 */
[----:B------:R-:W-:-:S02]  /*4b60*/  ISETP.GT.AND P4, PT, R247, R7, PT ;  /* 0x00000007f700720c */ /* 0x000fc40003f84270 */
[C---:B------:R-:W-:Y:S02]  /*4b70*/  ISETP.GT.AND P1, PT, R247.reuse, R6, PT ;  /* 0x00000006f700720c */ /* 0x040fe40003f24270 */
[----:B------:R-:W-:Y:S02]  /*4b80*/  FSEL R106, R36, -INF , !P6 ;  /* 0xff800000246a7808 */ /* 0x000fe40007000000 */
[----:B------:R-:W-:Y:S02]  /*4b90*/  ISETP.GT.AND P6, PT, R247, R26, PT ;  /* 0x0000001af700720c */ /* 0x000fe40003fc4270 */
[----:B------:R-:W-:Y:S02]  /*4ba0*/  FSEL R36, R20, -INF , !P4 ;  /* 0xff80000014247808 */ /* 0x000fe40006000000 */
[----:B------:R-:W-:Y:S02]  /*4bb0*/  FSEL R20, R21, -INF , !P1 ;  /* 0xff80000015147808 */ /* 0x000fe40004800000 */
[----:B------:R-:W-:-:S02]  /*4bc0*/  ISETP.GE.AND P1, PT, R26, R246, PT ;  /* 0x000000f61a00720c */ /* 0x000fc40003f26270 */
[----:B------:R-:W-:Y:S02]  /*4bd0*/  FSEL R40, R52, -INF , !P6 ;  /* 0xff80000034287808 */ /* 0x000fe40007000000 */
[----:B------:R-:W-:Y:S02]  /*4be0*/  ISETP.GT.AND P2, PT, R247, R49, PT ;  /* 0x00000031f700720c */ /* 0x000fe40003f44270 */
[----:B------:R-:W-:Y:S02]  /*4bf0*/  FSEL R40, R40, -INF , !P1 ;  /* 0xff80000028287808 */ /* 0x000fe40004800000 */
[----:B------:R-:W-:Y:S02]  /*4c00*/  FSEL R37, R37, -INF , !P2 ;  /* 0xff80000025257808 */ /* 0x000fe40005000000 */
[----:B------:R-:W-:Y:S02]  /*4c10*/  FMNMX3.FTZ R21, R40, R18, R48, !PT ;  /* 0x0000001228157276 */ /* 0x000fe40007810030 */
[----:B------:R-:W-:-:S02]  /*4c20*/  ISETP.GE.AND P2, PT, R49, R246, PT ;  /* 0x000000f63100720c */ /* 0x000fc40003f46270 */
[----:B------:R-:W-:Y:S02]  /*4c30*/  FMNMX3.FTZ R21, R21, R44, R19, !PT ;  /* 0x0000002c15157276 */ /* 0x000fe40007810013 */
[----:B------:R-:W-:Y:S02]  /*4c40*/  ISETP.GT.AND P6, PT, R247, R47, PT ;  /* 0x0000002ff700720c */ /* 0x000fe40003fc4270 */
[----:B------:R-:W-:Y:S02]  /*4c50*/  ISETP.GE.AND P4, PT, R7, R246, PT ;  /* 0x000000f60700720c */ /* 0x000fe40003f86270 */
[----:B------:R-:W-:Y:S02]  /*4c60*/  FMNMX3.FTZ R21, R21, R17, R16, !PT ;  /* 0x0000001115157276 */ /* 0x000fe40007810010 */
[----:B------:R-:W-:Y:S02]  /*4c70*/  FSEL R37, R37, -INF , !P2 ;  /* 0xff80000025257808 */ /* 0x000fe40005000000 */
[----:B------:R-:W-:Y:S01]  /*4c80*/  ISETP.GE.AND P0, PT, R2, R245, PT ;  /* 0x000000f50200720c */ /* 0x000fe20003f06270 */
[----:B------:R-:W-:Y:S01]  /*4c90*/  VIADD R2, R26, 0x39 ;  /* 0x000000391a027836 */ /* 0x000fe20000000000 */
[----:B------:R-:W-:-:S02]  /*4ca0*/  ISETP.GT.AND P2, PT, R247, R46, PT ;  /* 0x0000002ef700720c */ /* 0x000fc40003f44270 */
[----:B------:R-:W-:Y:S02]  /*4cb0*/  FSEL R80, R80, -INF , !P6 ;  /* 0xff80000050507808 */ /* 0x000fe40007000000 */
[----:B------:R-:W-:Y:S02]  /*4cc0*/  FSEL R36, R36, -INF , !P4 ;  /* 0xff80000024247808 */ /* 0x000fe40006000000 */
[-C--:B------:R-:W-:Y:S02]  /*4cd0*/  ISETP.GE.AND P1, PT, R47, R246.reuse, PT ;  /* 0x000000f62f00720c */ /* 0x080fe40003f26270 */
[----:B------:R-:W-:Y:S02]  /*4ce0*/  ISETP.GT.AND P6, PT, R247, R45, PT ;  /* 0x0000002df700720c */ /* 0x000fe40003fc4270 */
[----:B------:R-:W-:Y:S02]  /*4cf0*/  ISETP.GE.AND P4, PT, R6, R246, PT ;  /* 0x000000f60600720c */ /* 0x000fe40003f86270 */
[----:B------:R-:W-:-:S02]  /*4d00*/  FMNMX3.FTZ R21, R21, R14, R106, !PT ;  /* 0x0000000e15157276 */ /* 0x000fc4000781006a */
[----:B------:R-:W-:Y:S02]  /*4d10*/  FSEL R81, R81, -INF , !P2 ;  /* 0xff80000051517808 */ /* 0x000fe40005000000 */
[----:B------:R-:W-:Y:S02]  /*4d20*/  FSEL R133, R80, -INF , !P1 ;  /* 0xff80000050857808 */ /* 0x000fe40004800000 */
[-C--:B------:R-:W-:Y:S02]  /*4d30*/  ISETP.GE.AND P2, PT, R45, R246.reuse, PT ;  /* 0x000000f62d00720c */ /* 0x080fe40003f46270 */
[----:B------:R-:W-:Y:S02]  /*4d40*/  FSEL R76, R76, -INF , !P6 ;  /* 0xff8000004c4c7808 */ /* 0x000fe40007000000 */
[----:B------:R-:W-:Y:S02]  /*4d50*/  FSEL R20, R20, -INF , !P4 ;  /* 0xff80000014147808 */ /* 0x000fe40006000000 */
[----:B------:R-:W-:-:S02]  /*4d60*/  ISETP.GE.AND P1, PT, R46, R246, PT ;  /* 0x000000f62e00720c */ /* 0x000fc40003f26270 */
[----:B------:R-:W-:Y:S02]  /*4d70*/  ISETP.GT.AND P6, PT, R247, R2, PT ;  /* 0x00000002f700720c */ /* 0x000fe40003fc4270 */
[----:B------:R-:W-:Y:S02]  /*4d80*/  FMNMX3.FTZ R21, R21, R37, R36, !PT ;  /* 0x0000002515157276 */ /* 0x000fe40007810024 */
[----:B------:R-:W-:Y:S02]  /*4d90*/  FSEL R123, R76, -INF , !P2 ;  /* 0xff8000004c7b7808 */ /* 0x000fe40005000000 */
[----:B------:R-:W-:Y:S02]  /*4da0*/  FSEL R132, R81, -INF , !P1 ;  /* 0xff80000051847808 */ /* 0x000fe40004800000 */
[----:B------:R-:W-:Y:S02]  /*4db0*/  ISETP.GE.AND P2, PT, R2, R246, PT ;  /* 0x000000f60200720c */ /* 0x000fe40003f46270 */
[----:B------:R-:W-:-:S02]  /*4dc0*/  FSEL R58, R77, -INF , !P6 ;  /* 0xff8000004d3a7808 */ /* 0x000fc40007000000 */
[----:B------:R-:W-:Y:S02]  /*4dd0*/  FMNMX3.FTZ R21, R21, R20, R133, !PT ;  /* 0x0000001415157276 */ /* 0x000fe40007810085 */
[----:B------:R-:W-:Y:S02]  /*4de0*/  FSEL R58, R58, -INF , !P2 ;  /* 0xff8000003a3a7808 */ /* 0x000fe40005000000 */
[----:B------:R-:W-:Y:S02]  /*4df0*/  FMNMX3.FTZ R21, R21, R132, R123, !PT ;  /* 0x0000008415157276 */ /* 0x000fe4000781007b */
[----:B------:R-:W-:Y:S02]  /*4e00*/  ISETP.GT.AND P4, PT, R27, R53, PT ;  /* 0x000000351b00720c */ /* 0x000fe40003f84270 */
[----:B------:R-:W-:Y:S02]  /*4e10*/  FMNMX.FTZ R21, R58, R21, !PT ;  /* 0x000000153a157209 */ /* 0x000fe40007810000 */
[----:B------:R-:W-:-:S02]  /*4e20*/  FSEL R15, R15, -INF , !P3 ;  /* 0xff8000000f0f7808 */ /* 0x000fc40005800000 */
[C---:B------:R-:W-:Y:S01]  /*4e30*/  ISETP.GT.AND P3, PT, R27.reuse, R51, PT ;  /* 0x000000331b00720c */ /* 0x040fe20003f64270 */
[----:B------:R-:W1:Y:S01]  /*4e40*/  SHFL.BFLY PT, R41, R21, 0x2, 0x1f ;  /* 0x0c401f0015297f89 */ /* 0x000e6200000e0000 */
[C---:B------:R-:W-:Y:S02]  /*4e50*/  ISETP.GT.AND P6, PT, R27.reuse, R50, PT ;  /* 0x000000321b00720c */ /* 0x040fe40003fc4270 */
[----:B------:R-:W-:Y:S02]  /*4e60*/  FSEL R12, R12, -INF , !P0 ;  /* 0xff8000000c0c7808 */ /* 0x000fe40004000000 */
[----:B------:R-:W-:Y:S02]  /*4e70*/  ISETP.GT.AND P0, PT, R27, R49, PT ;  /* 0x000000311b00720c */ /* 0x000fe40003f04270 */
[----:B------:R-:W-:Y:S02]  /*4e80*/  ISETP.GE.AND P1, PT, R53, R245, PT ;  /* 0x000000f53500720c */ /* 0x000fe40003f26270 */
[----:B------:R-:W-:-:S02]  /*4e90*/  FSEL R42, R42, -INF , !P4 ;  /* 0xff8000002a2a7808 */ /* 0x000fc40006000000 */
[----:B------:R-:W-:Y:S02]  /*4ea0*/  ISETP.GE.AND P4, PT, R49, R245, PT ;  /* 0x000000f53100720c */ /* 0x000fe40003f86270 */
[----:B------:R-:W-:Y:S02]  /*4eb0*/  FSEL R49, R43, -INF , !P3 ;  /* 0xff8000002b317808 */ /* 0x000fe40005800000 */
[----:B------:R-:W-:Y:S02]  /*4ec0*/  FSEL R38, R38, -INF , !P6 ;  /* 0xff80000026267808 */ /* 0x000fe40007000000 */
[----:B------:R-:W-:Y:S02]  /*4ed0*/  ISETP.GT.AND P3, PT, R27, R7, PT ;  /* 0x000000071b00720c */ /* 0x000fe40003f64270 */
[----:B------:R-:W-:Y:S02]  /*4ee0*/  ISETP.GE.AND P6, PT, R7, R245, PT ;  /* 0x000000f50700720c */ /* 0x000fe40003fc6270 */
[----:B------:R-:W-:-:S02]  /*4ef0*/  FSEL R43, R39, -INF , !P0 ;  /* 0xff800000272b7808 */ /* 0x000fc40004000000 */
[----:B------:R-:W-:Y:S02]  /*4f00*/  FSEL R7, R42, -INF , !P1 ;  /* 0xff8000002a077808 */ /* 0x000fe40004800000 */
[C---:B------:R-:W-:Y:S02]  /*4f10*/  ISETP.GT.AND P0, PT, R27.reuse, R6, PT ;  /* 0x000000061b00720c */ /* 0x040fe40003f04270 */
[----:B------:R-:W-:Y:S02]  /*4f20*/  ISETP.GT.AND P1, PT, R27, R26, PT ;  /* 0x0000001a1b00720c */ /* 0x000fe40003f24270 */
[----:B------:R-:W-:Y:S02]  /*4f30*/  FSEL R42, R23, -INF , !P0 ;  /* 0xff800000172a7808 */ /* 0x000fe40004000000 */
[----:B------:R-:W-:Y:S02]  /*4f40*/  ISETP.GE.AND P0, PT, R26, R245, PT ;  /* 0x000000f51a00720c */ /* 0x000fe40003f06270 */
[----:B------:R-:W-:-:S02]  /*4f50*/  FSEL R39, R54, -INF , !P1 ;  /* 0xff80000036277808 */ /* 0x000fc40004800000 */
[----:B------:R-:W-:Y:S02]  /*4f60*/  FSEL R22, R22, -INF , !P3 ;  /* 0xff80000016167808 */ /* 0x000fe40005800000 */
[----:B------:R-:W-:Y:S02]  /*4f70*/  FSEL R39, R39, -INF , !P0 ;  /* 0xff80000027277808 */ /* 0x000fe40004000000 */
[----:B------:R-:W-:Y:S02]  /*4f80*/  FSEL R23, R43, -INF , !P4 ;  /* 0xff8000002b177808 */ /* 0x000fe40006000000 */
[----:B------:R-:W-:Y:S02]  /*4f90*/  FSEL R13, R13, -INF , !P5 ;  /* 0xff8000000d0d7808 */ /* 0x000fe40006800000 */
[----:B------:R-:W-:Y:S02]  /*4fa0*/  FMNMX3.FTZ R43, R39, R4, R5, !PT ;  /* 0x00000004272b7276 */ /* 0x000fe40007810005 */
[----:B-1----:R-:W-:-:S02]  /*4fb0*/  FMNMX.FTZ R41, R21, R41, !PT ;  /* 0x0000002915297209 */ /* 0x002fc40007810000 */
[----:B------:R-:W-:Y:S02]  /*4fc0*/  FSEL R21, R22, -INF , !P6 ;  /* 0xff80000016157808 */ /* 0x000fe40007000000 */
[-C--:B------:R-:W-:Y:S02]  /*4fd0*/  ISETP.GE.AND P2, PT, R51, R245.reuse, PT ;  /* 0x000000f53300720c */ /* 0x080fe40003f46270 */
[----:B------:R-:W-:Y:S02]  /*4fe0*/  ISETP.GE.AND P5, PT, R50, R245, PT ;  /* 0x000000f53200720c */ /* 0x000fe40003fa6270 */
[----:B------:R-:W-:Y:S02]  /*4ff0*/  FMNMX3.FTZ R22, R43, R15, R13, !PT ;  /* 0x0000000f2b167276 */ /* 0x000fe4000781000d */
[C---:B------:R-:W-:Y:S01]  /*5000*/  ISETP.GT.AND P1, PT, R27.reuse, R47, PT ;  /* 0x0000002f1b00720c */ /* 0x040fe20003f24270 */
[----:B------:R-:W1:Y:S01]  /*5010*/  SHFL.BFLY PT, R43, R41, 0x1, 0x1f ;  /* 0x0c201f00292b7f89 */ /* 0x000e6200000e0000 */
[----:B------:R-:W-:-:S02]  /*5020*/  ISETP.GT.AND P0, PT, R27, R46, PT ;  /* 0x0000002e1b00720c */ /* 0x000fc40003f04270 */
[----:B------:R-:W-:Y:S02]  /*5030*/  ISETP.GE.AND P3, PT, R6, R245, PT ;  /* 0x000000f50600720c */ /* 0x000fe40003f66270 */
[----:B------:R-:W-:Y:S02]  /*5040*/  FSEL R6, R49, -INF , !P2 ;  /* 0xff80000031067808 */ /* 0x000fe40005000000 */
[----:B------:R-:W-:Y:S02]  /*5050*/  FSEL R38, R38, -INF , !P5 ;  /* 0xff80000026267808 */ /* 0x000fe40006800000 */
[----:B------:R-:W-:Y:S02]  /*5060*/  FMNMX3.FTZ R22, R22, R12, R7, !PT ;  /* 0x0000000c16167276 */ /* 0x000fe40007810007 */
[----:B------:R-:W-:Y:S02]  /*5070*/  FSEL R57, R82, -INF , !P1 ;  /* 0xff80000052397808 */ /* 0x000fe40004800000 */
[----:B------:R-:W-:-:S02]  /*5080*/  FSEL R56, R83, -INF , !P0 ;  /* 0xff80000053387808 */ /* 0x000fc40004000000 */
[----:B------:R-:W-:Y:S02]  /*5090*/  ISETP.GT.AND P1, PT, R27, R2, PT ;  /* 0x000000021b00720c */ /* 0x000fe40003f24270 */
[-C--:B------:R-:W-:Y:S02]  /*50a0*/  ISETP.GE.AND P0, PT, R2, R245.reuse, PT ;  /* 0x000000f50200720c */ /* 0x080fe40003f06270 */
[----:B------:R-:W-:Y:S02]  /*50b0*/  ISETP.GE.AND P2, PT, R47, R245, PT ;  /* 0x000000f52f00720c */ /* 0x000fe40003f46270 */
[----:B------:R-:W-:Y:S02]  /*50c0*/  ISETP.GT.AND P6, PT, R27, R45, PT ;  /* 0x0000002d1b00720c */ /* 0x000fe40003fc4270 */
[----:B------:R-:W-:Y:S02]  /*50d0*/  FMNMX3.FTZ R2, R22, R6, R38, !PT ;  /* 0x0000000616027276 */ /* 0x000fe40007810026 */
[----:B------:R-:W-:-:S02]  /*50e0*/  ISETP.GE.AND P4, PT, R46, R245, PT ;  /* 0x000000f52e00720c */ /* 0x000fc40003f86270 */
[----:B------:R-:W-:Y:S02]  /*50f0*/  ISETP.GE.AND P5, PT, R45, R245, PT ;  /* 0x000000f52d00720c */ /* 0x000fe40003fa6270 */
[----:B------:R-:W-:Y:S02]  /*5100*/  FSEL R55, R78, -INF , !P6 ;  /* 0xff8000004e377808 */ /* 0x000fe40007000000 */
[----:B------:R-:W-:Y:S02]  /*5110*/  FSEL R22, R42, -INF , !P3 ;  /* 0xff8000002a167808 */ /* 0x000fe40005800000 */
[----:B------:R-:W-:Y:S02]  /*5120*/  FSEL R57, R57, -INF , !P2 ;  /* 0xff80000039397808 */ /* 0x000fe40005000000 */
[----:B------:R-:W-:Y:S02]  /*5130*/  FMNMX3.FTZ R2, R2, R23, R21, !PT ;  /* 0x0000001702027276 */ /* 0x000fe40007810015 */
[----:B------:R-:W-:-:S02]  /*5140*/  FSEL R53, R79, -INF , !P1 ;  /* 0xff8000004f357808 */ /* 0x000fc40004800000 */
[----:B------:R-:W-:Y:S02]  /*5150*/  FSEL R56, R56, -INF , !P4 ;  /* 0xff80000038387808 */ /* 0x000fe40006000000 */
[----:B------:R-:W-:Y:S02]  /*5160*/  FSEL R55, R55, -INF , !P5 ;  /* 0xff80000037377808 */ /* 0x000fe40006800000 */
[----:B------:R-:W-:Y:S02]  /*5170*/  FMNMX3.FTZ R2, R2, R22, R57, !PT ;  /* 0x0000001602027276 */ /* 0x000fe40007810039 */
[----:B------:R-:W-:Y:S02]  /*5180*/  FSEL R53, R53, -INF , !P0 ;  /* 0xff80000035357808 */ /* 0x000fe40004000000 */
[----:B------:R-:W-:Y:S02]  /*5190*/  FMNMX3.FTZ R2, R2, R56, R55, !PT ;  /* 0x0000003802027276 */ /* 0x000fe40007810037 */
[----:B------:R-:W-:-:S02]  /*51a0*/  LOP3.LUT R0, R0, UR34, R111, 0x96, !PT ;  /* 0x0000002200007c12 */ /* 0x000fc4000f8e966f */
[----:B------:R-:W-:Y:S02]  /*51b0*/  FMNMX.FTZ R42, R53, R2, !PT ;  /* 0x00000002352a7209 */ /* 0x000fe40007810000 */
[----:B-1----:R-:W-:Y:S01]  /*51c0*/  FMNMX.FTZ R2, R41, R43, !PT ;  /* 0x0000002b29027209 */ /* 0x002fe20007810000 */
[----:B------:R-:W-:Y:S02]  /*51d0*/  IMAD.WIDE.U32 R108, R0, -0x2daee0ad, RZ ;  /* 0xd2511f53006c7825 */ /* 0x000fe400078e00ff */
[----:B------:R-:W1:Y:S01]  /*51e0*/  SHFL.BFLY PT, R41, R42, 0x2, 0x1f ;  /* 0x0c401f002a297f89 */ /* 0x000e6200000e0000 */
[C---:B------:R-:W-:Y:S01]  /*51f0*/  FSETP.NEU.FTZ.AND P0, PT, R2.reuse, -INF , PT ;  /* 0xff8000000200780b */ /* 0x040fe20003f1d000 */
[----:B--2---:R-:W-:Y:S01]  /*5200*/  FMUL.FTZ R59, R2, UR30 ;  /* 0x0000001e023b7c20 */ /* 0x004fe20008410000 */
[----:B------:R-:W-:Y:S01]  /*5210*/  LOP3.LUT R9, R134, UR4, R109, 0x96, !PT ;  /* 0x0000000486097c12 */ /* 0x000fe2000f8e966d */
[----:B------:R-:W-:Y:S01]  /*5220*/  UIADD3 UR4, UPT, UPT, UR35, 0x646e171e, URZ ;  /* 0x646e171e23047890 */ /* 0x000fe2000fffe0ff */
[----:B------:R-:W-:Y:S02]  /*5230*/  STL.64 [R1+0x8], R108 ;  /* 0x0000086c01007387 */ /* 0x000fe40000100a00 */
[----:B------:R-:W-:Y:S01]  /*5240*/  FSEL R59, R59, RZ, P0 ;  /* 0x000000ff3b3b7208 */ /* 0x000fe20000000000 */
[----:B------:R-:W-:Y:S01]  /*5250*/  IMAD.WIDE.U32 R138, R9, -0x326172a9, RZ ;  /* 0xcd9e8d57098a7825 */ /* 0x000fe200078e00ff */
[----:B------:R-:W-:-:S03]  /*5260*/  LOP3.LUT R9, R164, 0x200, R8, 0xf8, !PT ;  /* 0x00000200a4097812 */ /* 0x000fc600078ef808 */
[--C-:B------:R-:W-:Y:S01]  /*5270*/  FFMA.FTZ R104, R18, UR30, -R59.reuse ;  /* 0x0000001e12687c23 */ /* 0x100fe2000801083b */
[--C-:B------:R-:W-:Y:S01]  /*5280*/  FFMA.FTZ R105, R40, UR30, -R59.reuse ;  /* 0x0000001e28697c23 */ /* 0x100fe2000801083b */
[--C-:B------:R-:W-:Y:S01]  /*5290*/  FFMA.FTZ R221, R16, UR30, -R59.reuse ;  /* 0x0000001e10dd7c23 */ /* 0x100fe2000801083b */
[--C-:B------:R-:W-:Y:S01]  /*52a0*/  FFMA.FTZ R227, R17, UR30, -R59.reuse ;  /* 0x0000001e11e37c23 */ /* 0x100fe2000801083b */
[--C-:B------:R-:W-:Y:S01]  /*52b0*/  FFMA.FTZ R231, R19, UR30, -R59.reuse ;  /* 0x0000001e13e77c23 */ /* 0x100fe2000801083b */
[----:B------:R-:W-:Y:S01]  /*52c0*/  LEA R229, R9, UR5, 0x1 ;  /* 0x0000000509e57c11 */ /* 0x000fe2000f8e08ff */
[----:B------:R-:W-:Y:S01]  /*52d0*/  MUFU.EX2 R104, R104 ;  /* 0x0000006800687308 */ /* 0x000fe20000000800 */
[--C-:B------:R-:W-:Y:S01]  /*52e0*/  FFMA.FTZ R120, R48, UR30, -R59.reuse ;  /* 0x0000001e30787c23 */ /* 0x100fe2000801083b */
[--C-:B------:R-:W-:Y:S01]  /*52f0*/  FFMA.FTZ R118, R44, UR30, -R59.reuse ;  /* 0x0000001e2c767c23 */ /* 0x100fe2000801083b */
[--C-:B------:R-:W-:Y:S01]  /*5300*/  FFMA.FTZ R219, R14, UR30, -R59.reuse ;  /* 0x0000001e0edb7c23 */ /* 0x100fe2000801083b */
[--C-:B------:R-:W-:Y:S01]  /*5310*/  FFMA.FTZ R215, R106, UR30, -R59.reuse ;  /* 0x0000001e6ad77c23 */ /* 0x100fe2000801083b */
[--C-:B------:R-:W-:Y:S01]  /*5320*/  FFMA.FTZ R211, R37, UR30, -R59.reuse ;  /* 0x0000001e25d37c23 */ /* 0x100fe2000801083b */
[----:B-1----:R-:W-:Y:S01]  /*5330*/  FMNMX.FTZ R18, R42, R41, !PT ;  /* 0x000000292a127209 */ /* 0x002fe20007810000 */
[----:B------:R-:W-:Y:S01]  /*5340*/  IMAD.U32 R42, RZ, RZ, UR27 ;  /* 0x0000001bff2a7e24 */ /* 0x000fe2000f8e00ff */
[----:B------:R-:W1:Y:S01]  /*5350*/  MUFU.EX2 R105, R105 ;  /* 0x0000006900697308 */ /* 0x000e620000000800 */
[----:B------:R-:W-:Y:S01]  /*5360*/  UIADD3 UR27, UPT, UPT, UR27, 0x1, URZ ;  /* 0x000000011b1b7890 */ /* 0x000fe2000fffe0ff */
[----:B------:R-:W-:Y:S01]  /*5370*/  FFMA.FTZ R210, R36, UR30, -R59 ;  /* 0x0000001e24d27c23 */ /* 0x000fe2000801083b */
[----:B------:R-:W2:Y:S01]  /*5380*/  SHFL.BFLY PT, R40, R18, 0x1, 0x1f ;  /* 0x0c201f0012287f89 */ /* 0x000ea200000e0000 */
[----:B------:R-:W-:Y:S01]  /*5390*/  LOP3.LUT R42, R42, UR35, R135, 0x96, !PT ;  /* 0x000000232a2a7c12 */ /* 0x000fe2000f8e9687 */
[--C-:B------:R-:W-:Y:S01]  /*53a0*/  FFMA.FTZ R200, R20, UR30, -R59.reuse ;  /* 0x0000001e14c87c23 */ /* 0x100fe2000801083b */
[--C-:B------:R-:W-:Y:S01]  /*53b0*/  FFMA.FTZ R169, R123, UR30, -R59.reuse ;  /* 0x0000001e7ba97c23 */ /* 0x100fe2000801083b */
[----:B------:R-:W-:Y:S01]  /*53c0*/  FFMA.FTZ R167, R58, UR30, -R59 ;  /* 0x0000001e3aa77c23 */ /* 0x000fe2000801083b */
[----:B------:R-:W-:Y:S01]  /*53d0*/  MUFU.EX2 R120, R120 ;  /* 0x0000007800787308 */ /* 0x000fe20000000800 */
[----:B------:R-:W-:-:S04]  /*53e0*/  IMAD.WIDE.U32 R42, R42, -0x326172a9, RZ ;  /* 0xcd9e8d572a2a7825 */ /* 0x000fc800078e00ff */
[--C-:B------:R-:W-:Y:S01]  /*53f0*/  FFMA.FTZ R179, R133, UR30, -R59.reuse ;  /* 0x0000001e85b37c23 */ /* 0x100fe2000801083b */
[----:B------:R-:W-:Y:S01]  /*5400*/  FFMA.FTZ R170, R132, UR30, -R59 ;  /* 0x0000001e84aa7c23 */ /* 0x000fe2000801083b */
[----:B------:R-:W-:Y:S01]  /*5410*/  STL.64 [R1], R138 ;  /* 0x0000008a01007387 */ /* 0x000fe20000100a00 */
[----:B------:R-:W-:Y:S01]  /*5420*/  IMAD.IADD R237, R178, 0x1, R229 ;  /* 0x00000001b2ed7824 */ /* 0x000fe200078e02e5 */
[----:B------:R-:W-:Y:S01]  /*5430*/  LOP3.LUT R74, R110, UR25, R43, 0x96, !PT ;  /* 0x000000196e4a7c12 */ /* 0x000fe2000f8e962b */
[----:B------:R-:W3:Y:S01]  /*5440*/  MUFU.EX2 R118, R118 ;  /* 0x0000007600767308 */ /* 0x000ee20000000800 */
[----:B-1----:R-:W-:Y:S02]  /*5450*/  F2FP.F16.F32.PACK_AB R225, R104, R105 ;  /* 0x0000006968e1723e */ /* 0x002fe400000000ff */
[----:B------:R-:W-:Y:S01]  /*5460*/  LDSM.16.MT88.4 R152, [R237+0x18000] ;  /* 0x01800000ed98783b */ /* 0x000fe20000004200 */
[----:B------:R-:W-:Y:S01]  /*5470*/  IMAD.WIDE.U32 R74, R74, -0x2daee0ad, RZ ;  /* 0xd2511f534a4a7825 */ /* 0x000fe200078e00ff */
[----:B------:R-:W-:-:S03]  /*5480*/  PRMT R223, R225, 0x7632, R223 ;  /* 0x00007632e1df7816 */ /* 0x000fc600000000df */
[----:B------:R-:W-:Y:S01]  /*5490*/  IMAD.IADD R228, R24, 0x1, R237 ;  /* 0x0000000118e47824 */ /* 0x000fe200078e02ed */
[----:B------:R-:W-:Y:S01]  /*54a0*/  LOP3.LUT R16, R108, UR18, R75, 0x96, !PT ;  /* 0x000000126c107c12 */ /* 0x000fe2000f8e964b */
[----:B------:R-:W-:Y:S01]  /*54b0*/  MUFU.EX2 R231, R231 ;  /* 0x000000e700e77308 */ /* 0x000fe20000000800 */
[----:B------:R-:W-:Y:S02]  /*54c0*/  PRMT R128, R225, 0x5410, R223 ;  /* 0x00005410e1807816 */ /* 0x000fe400000000df */
[----:B--2---:R-:W-:Y:S01]  /*54d0*/  FMNMX.FTZ R0, R18, R40, !PT ;  /* 0x0000002812007209 */ /* 0x004fe20007810000 */
[----:B------:R-:W-:Y:S01]  /*54e0*/  IMAD.WIDE.U32 R16, R16, -0x326172a9, RZ ;  /* 0xcd9e8d5710107825 */ /* 0x000fe200078e00ff */
[----:B------:R-:W-:Y:S01]  /*54f0*/  LOP3.LUT R18, R42, UR19, R139, 0x96, !PT ;  /* 0x000000132a127c12 */ /* 0x000fe2000f8e968b */
[----:B------:R-:W-:Y:S01]  /*5500*/  LDSM.16.MT88.4 R160, [R228+0x18000] ;  /* 0x01800000e4a0783b */ /* 0x000fe20000004200 */
[C---:B------:R-:W-:Y:S01]  /*5510*/  FSETP.NEU.FTZ.AND P0, PT, R0.reuse, -INF , PT ;  /* 0xff8000000000780b */ /* 0x040fe20003f1d000 */
[----:B------:R-:W-:Y:S01]  /*5520*/  FMUL.FTZ R54, R0, UR30 ;  /* 0x0000001e00367c20 */ /* 0x000fe20008410000 */
[----:B------:R-:W-:Y:S01]  /*5530*/  LOP3.LUT R66, R138, UR17, R17, 0x96, !PT ;  /* 0x000000118a427c12 */ /* 0x000fe2000f8e9611 */
[----:B------:R-:W-:Y:S01]  /*5540*/  IMAD.WIDE.U32 R18, R18, -0x2daee0ad, RZ ;  /* 0xd2511f5312127825 */ /* 0x000fe200078e00ff */
[----:B------:R-:W1:Y:S01]  /*5550*/  MUFU.EX2 R227, R227 ;  /* 0x000000e300e37308 */ /* 0x000e620000000800 */
[----:B---3--:R-:W-:-:S02]  /*5560*/  F2FP.F16.F32.PACK_AB R213, R118, R120 ;  /* 0x0000007876d5723e */ /* 0x008fc400000000ff */
[----:B------:R-:W-:Y:S01]  /*5570*/  FSEL R54, R54, RZ, P0 ;  /* 0x000000ff36367208 */ /* 0x000fe20000000000 */
[----:B------:R-:W-:Y:S01]  /*5580*/  IMAD.WIDE.U32 R66, R66, -0x2daee0ad, RZ ;  /* 0xd2511f5342427825 */ /* 0x000fe200078e00ff */
[----:B------:R-:W-:Y:S02]  /*5590*/  LOP3.LUT R74, R74, UR16, R19, 0x96, !PT ;  /* 0x000000104a4a7c12 */ /* 0x000fe4000f8e9613 */
[----:B------:R-:W-:Y:S01]  /*55a0*/  PRMT R212, R213, 0x7632, R212 ;  /* 0x00007632d5d47816 */ /* 0x000fe200000000d4 */
[----:B------:R-:W-:Y:S01]  /*55b0*/  FFMA.FTZ R121, R4, UR30, -R54 ;  /* 0x0000001e04797c23 */ /* 0x000fe20008010836 */
[----:B------:R-:W-:Y:S01]  /*55c0*/  LOP3.LUT R4, R18, UR14, R67, 0x96, !PT ;  /* 0x0000000e12047c12 */ /* 0x000fe2000f8e9643 */
[----:B------:R-:W-:-:S04]  /*55d0*/  IMAD.WIDE.U32 R74, R74, -0x326172a9, RZ ;  /* 0xcd9e8d574a4a7825 */ /* 0x000fc800078e00ff */
[--C-:B------:R-:W-:Y:S01]  /*55e0*/  FFMA.FTZ R119, R5, UR30, -R54.reuse ;  /* 0x0000001e05777c23 */ /* 0x100fe20008010836 */
[--C-:B------:R-:W-:Y:S01]  /*55f0*/  FFMA.FTZ R122, R39, UR30, -R54.reuse ;  /* 0x0000001e277a7c23 */ /* 0x100fe20008010836 */
[--C-:B------:R-:W-:Y:S01]  /*5600*/  FFMA.FTZ R127, R15, UR30, -R54.reuse ;  /* 0x0000001e0f7f7c23 */ /* 0x100fe20008010836 */
[----:B------:R-:W-:Y:S01]  /*5610*/  IMAD.WIDE.U32 R4, R4, -0x326172a9, RZ ;  /* 0xcd9e8d5704047825 */ /* 0x000fe200078e00ff */
[----:B------:R-:W-:Y:S01]  /*5620*/  LOP3.LUT R16, R16, UR15, R75, 0x96, !PT ;  /* 0x0000000f10107c12 */ /* 0x000fe2000f8e964b */
[----:B------:R-:W-:Y:S02]  /*5630*/  MUFU.EX2 R121, R121 ;  /* 0x0000007900797308 */ /* 0x000fe40000000800 */
[--C-:B------:R-:W-:Y:S01]  /*5640*/  FFMA.FTZ R230, R13, UR30, -R54.reuse ;  /* 0x0000001e0de67c23 */ /* 0x100fe20008010836 */
[--C-:B------:R-:W-:Y:S01]  /*5650*/  FFMA.FTZ R226, R12, UR30, -R54.reuse ;  /* 0x0000001e0ce27c23 */ /* 0x100fe20008010836 */
[----:B------:R-:W-:Y:S01]  /*5660*/  LOP3.LUT R74, R74, UR13, R5, 0x96, !PT ;  /* 0x0000000d4a4a7c12 */ /* 0x000fe2000f8e9605 */
[----:B------:R-:W-:Y:S01]  /*5670*/  IMAD.WIDE.U32 R16, R16, -0x2daee0ad, RZ ;  /* 0xd2511f5310107825 */ /* 0x000fe200078e00ff */
[----:B------:R-:W2:Y:S03]  /*5680*/  LDC R5, c[0x0][0x4f8] ;  /* 0x00013e00ff057b82 */ /* 0x000ea60000000800 */
[--C-:B------:R-:W-:Y:S01]  /*5690*/  FFMA.FTZ R220, R7, UR30, -R54.reuse ;  /* 0x0000001e07dc7c23 */ /* 0x100fe20008010836 */
[----:B------:R-:W-:Y:S01]  /*56a0*/  FFMA.FTZ R218, R6, UR30, -R54 ;  /* 0x0000001e06da7c23 */ /* 0x000fe20008010836 */
[----:B------:R-:W3:Y:S01]  /*56b0*/  MUFU.EX2 R122, R122 ;  /* 0x0000007a007a7308 */ /* 0x000ee20000000800 */
[----:B------:R-:W-:Y:S01]  /*56c0*/  LOP3.LUT R66, R66, UR12, R17, 0x96, !PT ;  /* 0x0000000c42427c12 */ /* 0x000fe2000f8e9611 */
[----:B------:R-:W-:Y:S01]  /*56d0*/  IMAD.WIDE.U32 R74, R74, -0x2daee0ad, RZ ;  /* 0xd2511f534a4a7825 */ /* 0x000fe200078e00ff */
[----:B-1----:R-:W-:-:S03]  /*56e0*/  F2FP.F16.F32.PACK_AB R206, R227, R231 ;  /* 0x000000e7e3ce723e */ /* 0x002fc600000000ff */
[----:B------:R-:W-:Y:S01]  /*56f0*/  FFMA.FTZ R214, R38, UR30, -R54 ;  /* 0x0000001e26d67c23 */ /* 0x000fe20008010836 */
[----:B------:R-:W-:Y:S01]  /*5700*/  PRMT R130, R213, 0x5410, R212 ;  /* 0x00005410d5827816 */ /* 0x000fe200000000d4 */
[----:B------:R-:W-:Y:S01]  /*5710*/  IMAD.WIDE.U32 R66, R66, -0x326172a9, RZ ;  /* 0xcd9e8d5742427825 */ /* 0x000fe200078e00ff */
[----:B------:R-:W-:Y:S01]  /*5720*/  LOP3.LUT R89, R16, UR4, R75, 0x96, !PT ;  /* 0x0000000410597c12 */ /* 0x000fe2000f8e964b */
[----:B------:R-:W-:Y:S01]  /*5730*/  MUFU.EX2 R119, R119 ;  /* 0x0000007700777308 */ /* 0x000fe20000000800 */
[----:B------:R-:W-:Y:S01]  /*5740*/  PRMT R204, R206, 0x7632, R204 ;  /* 0x00007632cecc7816 */ /* 0x000fe200000000cc */
[----:B------:R-:W-:Y:S01]  /*5750*/  IMAD.MOV.U32 R12, RZ, RZ, R66 ;  /* 0x000000ffff0c7224 */ /* 0x000fe200078e0042 */
[----:B------:R-:W-:Y:S01]  /*5760*/  LOP3.LUT R4, R4, UR7, R67, 0x96, !PT ;  /* 0x0000000704047c12 */ /* 0x000fe2000f8e9643 */
[----:B------:R-:W-:Y:S01]  /*5770*/  IMAD.IADD R67, R24, 0x1, R229 ;  /* 0x0000000118437824 */ /* 0x000fe200078e02e5 */
[----:B------:R-:W-:Y:S01]  /*5780*/  PRMT R73, R66, 0x7773, RZ ;  /* 0x0000777342497816 */ /* 0x000fe200000000ff */
[----:B------:R-:W-:Y:S01]  /*5790*/  IMAD.MOV.U32 R17, RZ, RZ, R74 ;  /* 0x000000ffff117224 */ /* 0x000fe200078e004a */
[C---:B------:R-:W-:Y:S01]  /*57a0*/  LOP3.LUT R62, R4.reuse, 0xffff, RZ, 0xc0, !PT ;  /* 0x0000ffff043e7812 */ /* 0x040fe200078ec0ff */
[----:B------:R-:W1:Y:S01]  /*57b0*/  MUFU.EX2 R127, R127 ;  /* 0x0000007f007f7308 */ /* 0x000e620000000800 */
[----:B------:R-:W4:Y:S01]  /*57c0*/  LDSM.16.MT88.4 R144, [R67+0x18000] ;  /* 0x018000004390783b */ /* 0x000f220000004200 */
[C---:B------:R-:W-:Y:S01]  /*57d0*/  PRMT R61, R4.reuse, 0x7632, R61 ;  /* 0x00007632043d7816 */ /* 0x040fe2000000003d */
[--C-:B------:R-:W-:Y:S01]  /*57e0*/  FFMA.FTZ R209, R23, UR30, -R54.reuse ;  /* 0x0000001e17d17c23 */ /* 0x100fe20008010836 */
[----:B------:R-:W-:Y:S01]  /*57f0*/  LOP3.LUT R65, R4, 0xff, RZ, 0xc0, !PT ;  /* 0x000000ff04417812 */ /* 0x000fe200078ec0ff */
[----:B------:R-:W5:Y:S01]  /*5800*/  LDSM.16.MT88.4 R48, [R67+0x1a000] ;  /* 0x01a000004330783b */ /* 0x000f620000004200 */
[----:B--2---:R-:W-:Y:S01]  /*5810*/  LOP3.LUT R5, R5, 0xff, RZ, 0xc0, !PT ;  /* 0x000000ff05057812 */ /* 0x004fe200078ec0ff */
[----:B------:R-:W-:Y:S01]  /*5820*/  FFMA.FTZ R199, R21, UR30, -R54 ;  /* 0x0000001e15c77c23 */ /* 0x000fe20008010836 */
[----:B------:R-:W-:Y:S01]  /*5830*/  SHF.R.U32.HI R62, RZ, 0x8, R62 ;  /* 0x00000008ff3e7819 */ /* 0x000fe2000001163e */
[----:B------:R-:W-:Y:S01]  /*5840*/  MUFU.EX2 R230, R230 ;  /* 0x000000e600e67308 */ /* 0x000fe20000000800 */
[----:B------:R-:W-:Y:S01]  /*5850*/  SHF.R.U32.HI R75, RZ, 0x18, R4 ;  /* 0x00000018ff4b7819 */ /* 0x000fe20000011604 */
[----:B------:R-:W-:Y:S01]  /*5860*/  IMAD R52, R5, 0x10000, R5 ;  /* 0x0001000005347824 */ /* 0x000fe200078e0205 */
[----:B------:R-:W-:Y:S01]  /*5870*/  LOP3.LUT R61, R61, 0xff, RZ, 0xc0, !PT ;  /* 0x000000ff3d3d7812 */ /* 0x000fe200078ec0ff */
[----:B------:R-:W2:Y:S01]  /*5880*/  LDSM.16.MT88.4 R80, [R67+0x1c000] ;  /* 0x01c000004350783b */ /* 0x000ea20000004200 */
[----:B---3--:R-:W-:Y:S01]  /*5890*/  F2FP.F16.F32.PACK_AB R217, R121, R122 ;  /* 0x0000007a79d9723e */ /* 0x008fe200000000ff */
[----:B------:R-:W-:Y:S01]  /*58a0*/  FFMA.FTZ R198, R22, UR30, -R54 ;  /* 0x0000001e16c67c23 */ /* 0x000fe20008010836 */
[----:B------:R-:W-:Y:S01]  /*58b0*/  PRMT R5, R65, 0x5410, R62 ;  /* 0x0000541041057816 */ /* 0x000fe2000000003e */
[----:B------:R-:W3:Y:S01]  /*58c0*/  MUFU.EX2 R226, R226 ;  /* 0x000000e200e27308 */ /* 0x000ee20000000800 */
[----:B------:R-:W-:Y:S01]  /*58d0*/  PRMT R4, R61, 0x5410, R75 ;  /* 0x000054103d047816 */ /* 0x000fe2000000004b */
[----:B------:R-:W-:Y:S01]  /*58e0*/  LDSM.16.MT88.4 R112, [R67+0x1e000] ;  /* 0x01e000004370783b */ /* 0x000fe20000004200 */
[----:B------:R-:W-:Y:S01]  /*58f0*/  PRMT R216, R217, 0x7632, R216 ;  /* 0x00007632d9d87816 */ /* 0x000fe200000000d8 */
[----:B------:R-:W-:Y:S01]  /*5900*/  FFMA.FTZ R166, R55, UR30, -R54 ;  /* 0x0000001e37a67c23 */ /* 0x000fe20008010836 */
[--C-:B------:R-:W-:Y:S01]  /*5910*/  HSET2.LE.AND R5, R5, R52.reuse, PT ;  /* 0x0000003405057233 */ /* 0x100fe20003803000 */
[----:B------:R-:W-:Y:S01]  /*5920*/  LDSM.16.MT88.4 R40, [R67+0x1e800] ;  /* 0x01e800004328783b */ /* 0x000fe20000004200 */
[----:B------:R-:W-:Y:S01]  /*5930*/  HSET2.LE.AND R4, R4, R52, PT ;  /* 0x0000003404047233 */ /* 0x000fe20003803000 */
[----:B------:R-:W-:Y:S01]  /*5940*/  MUFU.EX2 R221, R221 ;  /* 0x000000dd00dd7308 */ /* 0x000fe20000000800 */
[C---:B------:R-:W-:Y:S01]  /*5950*/  PRMT R63, R66.reuse, 0x7772, RZ ;  /* 0x00007772423f7816 */ /* 0x040fe200000000ff */
[----:B------:R-:W-:Y:S01]  /*5960*/  LDSM.16.MT88.4 R20, [R67+0x1b000] ;  /* 0x01b000004314783b */ /* 0x000fe20000004200 */
[----:B------:R-:W-:Y:S01]  /*5970*/  PRMT R129, R217, 0x5410, R216 ;  /* 0x00005410d9817816 */ /* 0x000fe200000000d8 */
[--C-:B------:R-:W-:Y:S01]  /*5980*/  FFMA.FTZ R165, R53, UR30, -R54.reuse ;  /* 0x0000001e35a57c23 */ /* 0x100fe20008010836 */
[----:B------:R-:W-:Y:S01]  /*5990*/  LOP3.LUT R126, R89, 0xffff, RZ, 0xc0, !PT ;  /* 0x0000ffff597e7812 */ /* 0x000fe200078ec0ff */
[--C-:B------:R-:W-:Y:S01]  /*59a0*/  FFMA.FTZ R175, R57, UR30, -R54.reuse ;  /* 0x0000001e39af7c23 */ /* 0x100fe20008010836 */
[----:B------:R-:W-:Y:S01]  /*59b0*/  PRMT R13, R63, 0x5410, R73 ;  /* 0x000054103f0d7816 */ /* 0x000fe20000000049 */
[----:B------:R-:W5:Y:S01]  /*59c0*/  MUFU.EX2 R219, R219 ;  /* 0x000000db00db7308 */ /* 0x000f620000000800 */
[----:B------:R-:W-:Y:S01]  /*59d0*/  PRMT R64, R66, 0x7771, RZ ;  /* 0x0000777142407816 */ /* 0x000fe200000000ff */
[----:B------:R-:W-:Y:S01]  /*59e0*/  FFMA.FTZ R168, R56, UR30, -R54 ;  /* 0x0000001e38a87c23 */ /* 0x000fe20008010836 */
[----:B------:R-:W-:Y:S01]  /*59f0*/  LOP3.LUT R14, R12, 0xff, RZ, 0xc0, !PT ;  /* 0x000000ff0c0e7812 */ /* 0x000fe200078ec0ff */
[----:B------:R-:W-:Y:S01]  /*5a00*/  LDSM.16.MT88.4 R56, [R67+0x19800] ;  /* 0x019800004338783b */ /* 0x000fe20000004200 */
[----:B------:R-:W-:-:S02]  /*5a10*/  LOP3.LUT R128, R128, R5, RZ, 0xc0, !PT ;  /* 0x0000000580807212 */ /* 0x000fc400078ec0ff */
[----:B------:R-:W-:Y:S01]  /*5a20*/  LOP3.LUT R129, R129, R4, RZ, 0xc0, !PT ;  /* 0x0000000481817212 */ /* 0x000fe200078ec0ff */
[----:B------:R-:W-:Y:S01]  /*5a30*/  MUFU.EX2 R220, R220 ;  /* 0x000000dc00dc7308 */ /* 0x000fe20000000800 */
[----:B-1----:R-:W-:Y:S01]  /*5a40*/  F2FP.F16.F32.PACK_AB R208, R127, R119 ;  /* 0x000000777fd0723e */ /* 0x002fe200000000ff */
[----:B------:R-:W1:Y:S01]  /*5a50*/  LDSM.16.MT88.4 R4, [R67+0x18800] ;  /* 0x018800004304783b */ /* 0x000e620000004200 */
[----:B------:R-:W-:Y:S02]  /*5a60*/  LOP3.LUT R91, R89, 0xff, RZ, 0xc0, !PT ;  /* 0x000000ff595b7812 */ /* 0x000fe400078ec0ff */
[----:B------:R-:W-:Y:S02]  /*5a70*/  SHF.R.U32.HI R126, RZ, 0x8, R126 ;  /* 0x00000008ff7e7819 */ /* 0x000fe4000001167e */
[----:B------:R-:W-:Y:S01]  /*5a80*/  LOP3.LUT R13, R13, 0xff00ff, RZ, 0xc0, !PT ;  /* 0x00ff00ff0d0d7812 */ /* 0x000fe200078ec0ff */
[----:B------:R-:W2:Y:S01]  /*5a90*/  MUFU.EX2 R218, R218 ;  /* 0x000000da00da7308 */ /* 0x000ea20000000800 */
[----:B------:R-:W-:-:S02]  /*5aa0*/  PRMT R14, R14, 0x5410, R64 ;  /* 0x000054100e0e7816 */ /* 0x000fc40000000040 */
[C---:B------:R-:W-:Y:S02]  /*5ab0*/  PRMT R207, R208.reuse, 0x7632, R207 ;  /* 0x00007632d0cf7816 */ /* 0x040fe400000000cf */
[----:B------:R-:W-:Y:S02]  /*5ac0*/  PRMT R12, R91, 0x5410, R126 ;  /* 0x000054105b0c7816 */ /* 0x000fe4000000007e */
[----:B------:R-:W-:Y:S01]  /*5ad0*/  PRMT R90, R89, 0x7632, R90 ;  /* 0x00007632595a7816 */ /* 0x000fe2000000005a */
[----:B------:R-:W-:Y:S01]  /*5ae0*/  MUFU.EX2 R214, R214 ;  /* 0x000000d600d67308 */ /* 0x000fe20000000800 */
[--C-:B------:R-:W-:Y:S02]  /*5af0*/  HSET2.LE.AND R14, R14, R52.reuse, PT ;  /* 0x000000340e0e7233 */ /* 0x100fe40003803000 */
[----:B------:R-:W-:Y:S02]  /*5b00*/  HSET2.LE.AND R13, R13, R52, PT ;  /* 0x000000340d0d7233 */ /* 0x000fe40003803000 */
[----:B------:R-:W-:-:S02]  /*5b10*/  PRMT R131, R208, 0x5410, R207 ;  /* 0x00005410d0837816 */ /* 0x000fc400000000cf */
[----:B------:R-:W-:Y:S01]  /*5b20*/  PRMT R99, R74, 0x7771, RZ ;  /* 0x000077714a637816 */ /* 0x000fe200000000ff */
[----:B------:R-:W1:Y:S01]  /*5b30*/  MUFU.EX2 R209, R209 ;  /* 0x000000d100d17308 */ /* 0x000e620000000800 */
[----:B------:R-:W-:Y:S02]  /*5b40*/  SHF.R.U32.HI R89, RZ, 0x18, R89 ;  /* 0x00000018ff597819 */ /* 0x000fe40000011659 */
[----:B------:R-:W-:Y:S02]  /*5b50*/  LOP3.LUT R17, R17, 0xff, RZ, 0xc0, !PT ;  /* 0x000000ff11117812 */ /* 0x000fe400078ec0ff */
[----:B------:R-:W-:Y:S02]  /*5b60*/  LOP3.LUT R90, R90, 0xff, RZ, 0xc0, !PT ;  /* 0x000000ff5a5a7812 */ /* 0x000fe400078ec0ff */
[----:B------:R-:W-:Y:S01]  /*5b70*/  HSET2.LE.AND R12, R12, R52, PT ;  /* 0x000000340c0c7233 */ /* 0x000fe20003803000 */
[----:B------:R-:W-:Y:S01]  /*5b80*/  MUFU.EX2 R215, R215 ;  /* 0x000000d700d77308 */ /* 0x000fe20000000800 */
[----:B---3--:R-:W-:-:S02]  /*5b90*/  F2FP.F16.F32.PACK_AB R197, R226, R230 ;  /* 0x000000e6e2c5723e */ /* 0x008fc400000000ff */
[----:B------:R-:W-:Y:S02]  /*5ba0*/  PRMT R16, R206, 0x5410, R204 ;  /* 0x00005410ce107816 */ /* 0x000fe400000000cc */
[----:B------:R-:W-:Y:S02]  /*5bb0*/  LOP3.LUT R130, R130, R14, RZ, 0xc0, !PT ;  /* 0x0000000e82827212 */ /* 0x000fe400078ec0ff */
[----:B------:R-:W-:Y:S01]  /*5bc0*/  LOP3.LUT R131, R131, R13, RZ, 0xc0, !PT ;  /* 0x0000000d83837212 */ /* 0x000fe200078ec0ff */
[----:B------:R-:W3:Y:S01]  /*5bd0*/  MUFU.EX2 R211, R211 ;  /* 0x000000d300d37308 */ /* 0x000ee20000000800 */
[----:B------:R-:W-:Y:S02]  /*5be0*/  PRMT R17, R17, 0x5410, R99 ;  /* 0x0000541011117816 */ /* 0x000fe40000000063 */
[----:B------:R-:W-:Y:S02]  /*5bf0*/  PRMT R39, R90, 0x5410, R89 ;  /* 0x000054105a277816 */ /* 0x000fe40000000059 */
[----:B------:R-:W-:Y:S01]  /*5c00*/  PRMT R196, R197, 0x7632, R196 ;  /* 0x00007632c5c47816 */ /* 0x000fe200000000c4 */
[----:B----4-:R-:W-:Y:S01]  /*5c10*/  HMMA.16816.F32 R140, R128, R144, RZ ;  /* 0x00000090808c723c */ /* 0x010fe200000018ff */
[----:B------:R-:W-:Y:S01]  /*5c20*/  LOP3.LUT R16, R16, R12, RZ, 0xc0, !PT ;  /* 0x0000000c10107212 */ /* 0x000fe200078ec0ff */
[----:B------:R-:W-:Y:S01]  /*5c30*/  MUFU.EX2 R210, R210 ;  /* 0x000000d200d27308 */ /* 0x000fe20000000800 */
[C---:B------:R-:W-:Y:S01]  /*5c40*/  PRMT R98, R74.reuse, 0x7772, RZ ;  /* 0x000077724a627816 */ /* 0x040fe200000000ff */
[----:B------:R-:W4:Y:S01]  /*5c50*/  LDSM.16.MT88.4 R12, [R67+0x1a800] ;  /* 0x01a80000430c783b */ /* 0x000f220000004200 */
[----:B------:R-:W-:-:S02]  /*5c60*/  PRMT R97, R74, 0x7773, RZ ;  /* 0x000077734a617816 */ /* 0x000fc400000000ff */
[----:B-----5:R-:W-:Y:S01]  /*5c70*/  F2FP.F16.F32.PACK_AB R195, R219, R221 ;  /* 0x000000dddbc3723e */ /* 0x020fe200000000ff */
[C---:B------:R-:W-:Y:S01]  /*5c80*/  HMMA.16816.F32 R144, R128.reuse, R146, RZ ;  /* 0x000000928090723c */ /* 0x040fe200000018ff */
[--C-:B------:R-:W-:Y:S01]  /*5c90*/  HSET2.LE.AND R39, R39, R52.reuse, PT ;  /* 0x0000003427277233 */ /* 0x100fe20003803000 */
[----:B------:R-:W5:Y:S01]  /*5ca0*/  MUFU.EX2 R200, R200 ;  /* 0x000000c800c87308 */ /* 0x000f620000000800 */
[----:B------:R-:W-:Y:S02]  /*5cb0*/  HSET2.LE.AND R18, R17, R52, PT ;  /* 0x0000003411127233 */ /* 0x000fe40003803000 */
[----:B------:R-:W-:Y:S02]  /*5cc0*/  PRMT R19, R98, 0x5410, R97 ;  /* 0x0000541062137816 */ /* 0x000fe40000000061 */
[----:B------:R-:W-:Y:S01]  /*5cd0*/  PRMT R17, R197, 0x5410, R196 ;  /* 0x00005410c5117816 */ /* 0x000fe200000000c4 */
[----:B------:R-:W-:Y:S01]  /*5ce0*/  HMMA.16816.F32 R44, R128, R48, RZ ;  /* 0x00000030802c723c */ /* 0x000fe200000018ff */
[----:B------:R-:W-:Y:S01]  /*5cf0*/  PRMT R194, R195, 0x7632, R194 ;  /* 0x00007632c3c27816 */ /* 0x000fe200000000c2 */
[----:B------:R-:W-:Y:S01]  /*5d00*/  MUFU.EX2 R199, R199 ;  /* 0x000000c700c77308 */ /* 0x000fe20000000800 */
[----:B--2---:R-:W-:-:S02]  /*5d10*/  F2FP.F16.F32.PACK_AB R193, R218, R220 ;  /* 0x000000dcdac1723e */ /* 0x004fc400000000ff */
[----:B------:R-:W-:Y:S02]  /*5d20*/  LOP3.LUT R19, R19, 0xff00ff, RZ, 0xc0, !PT ;  /* 0x00ff00ff13137812 */ /* 0x000fe400078ec0ff */
[----:B------:R-:W-:Y:S01]  /*5d30*/  LOP3.LUT R17, R17, R39, RZ, 0xc0, !PT ;  /* 0x0000002711117212 */ /* 0x000fe200078ec0ff */
[C---:B------:R-:W-:Y:S01]  /*5d40*/  HMMA.16816.F32 R76, R128.reuse, R80, RZ ;  /* 0x00000050804c723c */ /* 0x040fe200000018ff */
[----:B------:R-:W-:Y:S01]  /*5d50*/  PRMT R39, R195, 0x5410, R194 ;  /* 0x00005410c3277816 */ /* 0x000fe200000000c2 */
[----:B------:R-:W2:Y:S01]  /*5d60*/  MUFU.EX2 R198, R198 ;  /* 0x000000c600c67308 */ /* 0x000ea20000000800 */
[----:B------:R-:W-:Y:S02]  /*5d70*/  PRMT R192, R193, 0x7632, R192 ;  /* 0x00007632c1c07816 */ /* 0x000fe400000000c0 */
[----:B------:R-:W-:Y:S02]  /*5d80*/  HSET2.LE.AND R19, R19, R52, PT ;  /* 0x0000003413137233 */ /* 0x000fe40003803000 */
[----:B------:R-:W-:Y:S01]  /*5d90*/  LOP3.LUT R18, R39, R18, RZ, 0xc0, !PT ;  /* 0x0000001227127212 */ /* 0x000fe200078ec0ff */
[----:B------:R-:W-:Y:S01]  /*5da0*/  HMMA.16816.F32 R48, R128, R50, RZ ;  /* 0x000000328030723c */ /* 0x000fe200000018ff */
[----:B------:R-:W-:Y:S01]  /*5db0*/  PRMT R39, R193, 0x5410, R192 ;  /* 0x00005410c1277816 */ /* 0x000fe200000000c0 */
[----:B------:R-:W-:Y:S01]  /*5dc0*/  MUFU.EX2 R169, R169 ;  /* 0x000000a900a97308 */ /* 0x000fe20000000800 */
[----:B-1----:R-:W-:-:S02]  /*5dd0*/  F2FP.F16.F32.PACK_AB R189, R209, R214 ;  /* 0x000000d6d1bd723e */ /* 0x002fc400000000ff */
[----:B------:R-:W-:Y:S02]  /*5de0*/  LOP3.LUT R19, R39, R19, RZ, 0xc0, !PT ;  /* 0x0000001327137212 */ /* 0x000fe400078ec0ff */
[----:B------:R-:W-:Y:S01]  /*5df0*/  PRMT R188, R189, 0x7632, R188 ;  /* 0x00007632bdbc7816 */ /* 0x000fe200000000bc */
[----:B------:R-:W-:Y:S01]  /*5e00*/  HMMA.16816.F32 R80, R128, R82, RZ ;  /* 0x000000528050723c */ /* 0x000fe200000018ff */
[----:B---3--:R-:W-:Y:S01]  /*5e10*/  F2FP.F16.F32.PACK_AB R191, R211, R215 ;  /* 0x000000d7d3bf723e */ /* 0x008fe200000000ff */
[----:B------:R-:W1:Y:S01]  /*5e20*/  MUFU.EX2 R167, R167 ;  /* 0x000000a700a77308 */ /* 0x000e620000000800 */
[----:B-----5:R-:W-:Y:S01]  /*5e30*/  F2FP.F16.F32.PACK_AB R187, R200, R210 ;  /* 0x000000d2c8bb723e */ /* 0x020fe200000000ff */
[----:B------:R-:W-:Y:S01]  /*5e40*/  LDSM.16.MT88.4 R36, [R67+0x19000] ;  /* 0x019000004324783b */ /* 0x000fe20000004200 */
[----:B------:R-:W-:Y:S02]  /*5e50*/  PRMT R190, R191, 0x7632, R190 ;  /* 0x00007632bfbe7816 */ /* 0x000fe400000000be */
[----:B------:R-:W-:Y:S01]  /*5e60*/  PRMT R186, R187, 0x7632, R186 ;  /* 0x00007632bbba7816 */ /* 0x000fe200000000ba */
[----:B------:R-:W-:Y:S01]  /*5e70*/  HMMA.16816.F32 R140, R16, R4, R140 ;  /* 0x00000004108c723c */ /* 0x000fe2000000188c */
[----:B--2---:R-:W-:Y:S01]  /*5e80*/  F2FP.F16.F32.PACK_AB R185, R198, R199 ;  /* 0x000000c7c6b9723e */ /* 0x004fe200000000ff */
[----:B------:R-:W-:Y:S01]  /*5e90*/  MUFU.EX2 R166, R166 ;  /* 0x000000a600a67308 */ /* 0x000fe20000000800 */
[----:B------:R-:W-:-:S02]  /*5ea0*/  PRMT R66, R66, 0x7770, RZ ;  /* 0x0000777042427816 */ /* 0x000fc400000000ff */
[----:B------:R-:W-:Y:S02]  /*5eb0*/  PRMT R184, R185, 0x7632, R184 ;  /* 0x00007632b9b87816 */ /* 0x000fe400000000b8 */
[----:B------:R-:W-:Y:S01]  /*5ec0*/  ISETP.LE.U32.AND P3, PT, R66, UR6, PT ;  /* 0x0000000642007c0c */ /* 0x000fe2000bf63070 */
[C---:B------:R-:W-:Y:S01]  /*5ed0*/  HMMA.16816.F32 R144, R16.reuse, R6, R144 ;  /* 0x000000061090723c */ /* 0x040fe20000001890 */
[----:B------:R-:W2:Y:S01]  /*5ee0*/  LDSM.16.MT88.4 R4, [R67+0x1c800] ;  /* 0x01c800004304783b */ /* 0x000ea20000004200 */
[----:B------:R-:W3:Y:S01]  /*5ef0*/  MUFU.EX2 R165, R165 ;  /* 0x000000a500a57308 */ /* 0x000ee20000000800 */
[----:B-1----:R-:W-:Y:S02]  /*5f00*/  F2FP.F16.F32.PACK_AB R174, R167, R169 ;  /* 0x000000a9a7ae723e */ /* 0x002fe400000000ff */
[----:B------:R-:W-:Y:S02]  /*5f10*/  ISETP.GT.U32.AND P2, PT, R64, UR6, PT ;  /* 0x0000000640007c0c */ /* 0x000fe4000bf44070 */
[----:B------:R-:W-:Y:S01]  /*5f20*/  PRMT R173, R174, 0x7632, R173 ;  /* 0x00007632aead7816 */ /* 0x000fe200000000ad */
[----:B----4-:R-:W-:Y:S01]  /*5f30*/  HMMA.16816.F32 R44, R16, R12, R44 ;  /* 0x0000000c102c723c */ /* 0x010fe2000000182c */
[----:B------:R-:W-:Y:S01]  /*5f40*/  IMAD.U32 R12, RZ, RZ, UR27 ;  /* 0x0000001bff0c7e24 */ /* 0x000fe2000f8e00ff */
[----:B------:R-:W-:Y:S01]  /*5f50*/  MUFU.EX2 R179, R179 ;  /* 0x000000b300b37308 */ /* 0x000fe20000000800 */
[----:B------:R-:W-:Y:S01]  /*5f60*/  ISETP.LE.U32.AND P0, PT, R65, UR6, PT ;  /* 0x0000000641007c0c */ /* 0x000fe2000bf03070 */
[----:B------:R-:W-:Y:S01]  /*5f70*/  @!P3 HADD2 R69, -R213.H0_H0, -RZ.H0_H0 ;  /* 0xa00000ffd545b230 */ /* 0x000fe20000000900 */
[----:B------:R-:W-:-:S02]  /*5f80*/  LOP3.LUT R62, R62, 0xffff, RZ, 0xc0, !PT ;  /* 0x0000ffff3e3e7812 */ /* 0x000fc400078ec0ff */
[----:B------:R-:W-:Y:S01]  /*5f90*/  LOP3.LUT R12, R12, UR35, R135, 0x96, !PT ;  /* 0x000000230c0c7c12 */ /* 0x000fe2000f8e9687 */
[----:B------:R-:W-:Y:S01]  /*5fa0*/  HMMA.16816.F32 R48, R16, R14, R48 ;  /* 0x0000000e1030723c */ /* 0x000fe20000001830 */
[----:B------:R-:W-:Y:S01]  /*5fb0*/  ISETP.GT.U32.AND P6, PT, R63, UR6, PT ;  /* 0x000000063f007c0c */ /* 0x000fe2000bfc4070 */
[----:B------:R-:W1:Y:S01]  /*5fc0*/  MUFU.EX2 R170, R170 ;  /* 0x000000aa00aa7308 */ /* 0x000e620000000800 */
[----:B---3--:R-:W-:Y:S01]  /*5fd0*/  F2FP.F16.F32.PACK_AB R172, R165, R166 ;  /* 0x000000a6a5ac723e */ /* 0x008fe200000000ff */
[----:B------:R-:W-:Y:S01]  /*5fe0*/  IMAD.WIDE.U32 R12, R12, -0x326172a9, RZ ;  /* 0xcd9e8d570c0c7825 */ /* 0x000fe200078e00ff */
[----:B------:R-:W-:-:S03]  /*5ff0*/  ISETP.LE.U32.AND P5, PT, R61, UR6, PT ;  /* 0x000000063d007c0c */ /* 0x000fc6000bfa3070 */
[----:B------:R-:W-:Y:S01]  /*6000*/  @P2 HADD2 R68, -R212.H0_H0, -RZ.H0_H0 ;  /* 0xa00000ffd4442230 */ /* 0x000fe20000000900 */
[----:B------:R-:W-:Y:S01]  /*6010*/  PRMT R171, R172, 0x7632, R171 ;  /* 0x00007632acab7816 */ /* 0x000fe200000000ab */
[C---:B------:R-:W-:Y:S01]  /*6020*/  HMMA.16816.F32 R148, R128.reuse, R152, RZ ;  /* 0x000000988094723c */ /* 0x040fe200000018ff */
[----:B------:R-:W-:Y:S01]  /*6030*/  LOP3.LUT R136, R110, UR25, R13, 0x96, !PT ;  /* 0x000000196e887c12 */ /* 0x000fe2000f8e960d */
[----:B------:R-:W-:Y:S01]  /*6040*/  MUFU.EX2 R175, R175 ;  /* 0x000000af00af7308 */ /* 0x000fe20000000800 */
[----:B------:R-:W-:Y:S01]  /*6050*/  LOP3.LUT R12, R12, UR19, R139, 0x96, !PT ;  /* 0x000000130c0c7c12 */ /* 0x000fe2000f8e968b */
[----:B------:R-:W-:Y:S01]  /*6060*/  @!P0 HADD2 R60, -R225.H0_H0, -RZ.H0_H0 ;  /* 0xa00000ffe13c8230 */ /* 0x000fe20000000900 */
[----:B------:R-:W-:Y:S01]  /*6070*/  ISETP.GT.U32.AND P1, PT, R73, UR6, PT ;  /* 0x0000000649007c0c */ /* 0x000fe2000bf24070 */
[----:B------:R-:W-:Y:S01]  /*6080*/  IMAD.WIDE.U32 R136, R136, -0x2daee0ad, RZ ;  /* 0xd2511f5388887825 */ /* 0x000fe200078e00ff */
[----:B------:R-:W-:Y:S01]  /*6090*/  ISETP.LE.U32.AND P4, PT, R75, UR6, PT ;  /* 0x000000064b007c0c */ /* 0x000fe2000bf83070 */
[----:B------:R-:W-:Y:S01]  /*60a0*/  HMMA.16816.F32 R152, R128, R154, RZ ;  /* 0x0000009a8098723c */ /* 0x000fe200000018ff */
[----:B------:R-:W-:Y:S01]  /*60b0*/  @!P0 PRMT R225, R60, 0x5410, RZ ;  /* 0x000054103ce18816 */ /* 0x000fe200000000ff */
[----:B------:R-:W-:Y:S01]  /*60c0*/  IMAD.WIDE.U32 R12, R12, -0x2daee0ad, RZ ;  /* 0xd2511f530c0c7825 */ /* 0x000fe200078e00ff */
[----:B------:R-:W3:Y:S01]  /*60d0*/  MUFU.EX2 R168, R168 ;  /* 0x000000a800a87308 */ /* 0x000ee20000000800 */
[----:B-1----:R-:W-:-:S02]  /*60e0*/  F2FP.F16.F32.PACK_AB R183, R170, R179 ;  /* 0x000000b3aab7723e */ /* 0x002fc400000000ff */
[----:B------:R-:W-:Y:S01]  /*60f0*/  @!P5 HADD2 R71, -R217.H0_H0, -RZ.H0_H0 ;  /* 0xa00000ffd947d230 */ /* 0x000fe20000000900 */
[----:B------:R-:W-:Y:S01]  /*6100*/  ISETP.LE.U32.AND P0, PT, R62, UR6, PT ;  /* 0x000000063e007c0c */ /* 0x000fe2000bf03070 */
[----:B------:R-:W-:Y:S01]  /*6110*/  @P6 HADD2 R87, -R208.H0_H0, -RZ.H0_H0 ;  /* 0xa00000ffd0576230 */ /* 0x000fe20000000900 */
[----:B------:R-:W-:Y:S01]  /*6120*/  LOP3.LUT R136, R136, UR16, R13, 0x96, !PT ;  /* 0x0000001088887c12 */ /* 0x000fe2000f8e960d */
[----:B--2---:R-:W-:Y:S01]  /*6130*/  HMMA.16816.F32 R76, R16, R4, R76 ;  /* 0x00000004104c723c */ /* 0x004fe2000000184c */
[----:B------:R-:W-:Y:S01]  /*6140*/  LOP3.LUT R4, R108, UR18, R137, 0x96, !PT ;  /* 0x000000126c047c12 */ /* 0x000fe2000f8e9689 */
[----:B------:R-:W-:Y:S01]  /*6150*/  @P1 HADD2 R88, -R207.H0_H0, -RZ.H0_H0 ;  /* 0xa00000ffcf581230 */ /* 0x000fe20000000900 */
[----:B------:R-:W-:Y:S01]  /*6160*/  PRMT R13, R189, 0x5410, R188 ;  /* 0x00005410bd0d7816 */ /* 0x000fe200000000bc */
[----:B------:R-:W-:Y:S01]  /*6170*/  IMAD.WIDE.U32 R136, R136, -0x326172a9, RZ ;  /* 0xcd9e8d5788887825 */ /* 0x000fe200078e00ff */
[----:B------:R-:W-:-:S03]  /*6180*/  PRMT R182, R183, 0x7632, R182 ;  /* 0x00007632b7b67816 */ /* 0x000fc600000000b6 */
[----:B------:R-:W-:Y:S01]  /*6190*/  @!P4 HADD2 R70, -R216.H0_H0, -RZ.H0_H0 ;  /* 0xa00000ffd846c230 */ /* 0x000fe20000000900 */
[----:B------:R-:W-:Y:S01]  /*61a0*/  @!P5 PRMT R217, R71, 0x5410, RZ ;  /* 0x0000541047d9d816 */ /* 0x000fe200000000ff */
[----:B------:R-:W-:Y:S01]  /*61b0*/  HMMA.16816.F32 R108, R128, R112, RZ ;  /* 0x00000070806c723c */ /* 0x000fe200000018ff */
[----:B------:R-:W-:-:S04]  /*61c0*/  IMAD.WIDE.U32 R134, R4, -0x326172a9, RZ ;  /* 0xcd9e8d5704867825 */ /* 0x000fc800078e00ff */
[----:B------:R-:W-:Y:S01]  /*61d0*/  @!P0 HADD2 R72, -R223.H0_H0, -RZ.H0_H0 ;  /* 0xa00000ffdf488230 */ /* 0x000fe20000000900 */
[----:B---3--:R-:W-:Y:S01]  /*61e0*/  F2FP.F16.F32.PACK_AB R181, R168, R175 ;  /* 0x000000afa8b5723e */ /* 0x008fe200000000ff */
[----:B------:R-:W-:Y:S01]  /*61f0*/  STG.E.U16 desc[UR28][R10.64], R225 ;  /* 0x000000e10a007986 */ /* 0x000fe2000c10151c */
[----:B------:R-:W-:Y:S02]  /*6200*/  @!P4 PRMT R216, R70, 0x5410, RZ ;  /* 0x0000541046d8c816 */ /* 0x000fe400000000ff */
[----:B------:R-:W-:Y:S01]  /*6210*/  LOP3.LUT R4, R138, UR17, R135, 0x96, !PT ;  /* 0x000000118a047c12 */ /* 0x000fe2000f8e9687 */
[----:B------:R-:W-:Y:S01]  /*6220*/  HMMA.16816.F32 R80, R16, R6, R80 ;  /* 0x000000061050723c */ /* 0x000fe20000001850 */
[----:B------:R-:W-:Y:S02]  /*6230*/  LOP3.LUT R134, R134, UR15, R137, 0x96, !PT ;  /* 0x0000000f86867c12 */ /* 0x000fe4000f8e9689 */
[----:B------:R-:W-:Y:S01]  /*6240*/  PRMT R180, R181, 0x7632, R180 ;  /* 0x00007632b5b47816 */ /* 0x000fe200000000b4 */
[----:B------:R-:W-:Y:S01]  /*6250*/  IMAD.WIDE.U32 R4, R4, -0x2daee0ad, RZ ;  /* 0xd2511f5304047825 */ /* 0x000fe200078e00ff */
[----:B------:R-:W-:-:S02]  /*6260*/  @!P0 PRMT R223, R72, 0x5410, RZ ;  /* 0x0000541048df8816 */ /* 0x000fc400000000ff */
[----:B------:R-:W-:Y:S01]  /*6270*/  @!P3 PRMT R213, R69, 0x5410, RZ ;  /* 0x0000541045d5b816 */ /* 0x000fe200000000ff */
[----:B------:R-:W-:Y:S01]  /*6280*/  IMAD.WIDE.U32 R134, R134, -0x2daee0ad, RZ ;  /* 0xd2511f5386867825 */ /* 0x000fe200078e00ff */
[----:B------:R-:W-:Y:S01]  /*6290*/  LOP3.LUT R5, R12, UR14, R5, 0x96, !PT ;  /* 0x0000000e0c057c12 */ /* 0x000fe2000f8e9605 */
[----:B------:R-:W-:Y:S01]  /*62a0*/  HMMA.16816.F32 R112, R128, R114, RZ ;  /* 0x000000728070723c */ /* 0x000fe200000018ff */
[----:B------:R-:W-:Y:S01]  /*62b0*/  PRMT R12, R191, 0x5410, R190 ;  /* 0x00005410bf0c7816 */ /* 0x000fe200000000be */
[----:B------:R-:W-:Y:S01]  /*62c0*/  STG.E.U16 desc[UR28][R10.64+0x2], R223 ;  /* 0x000002df0a007986 */ /* 0x000fe2000c10151c */
[----:B------:R-:W-:Y:S02]  /*62d0*/  LOP3.LUT R4, R4, UR12, R135, 0x96, !PT ;  /* 0x0000000c04047c12 */ /* 0x000fe4000f8e9687 */
[----:B------:R-:W-:Y:S02]  /*62e0*/  @P2 PRMT R212, R68, 0x5410, RZ ;  /* 0x0000541044d42816 */ /* 0x000fe400000000ff */
[----:B------:R-:W-:Y:S01]  /*62f0*/  @P1 PRMT R207, R88, 0x5410, RZ ;  /* 0x0000541058cf1816 */ /* 0x000fe200000000ff */
[----:B------:R-:W-:Y:S01]  /*6300*/  HMMA.16816.F32 R108, R16, R40, R108 ;  /* 0x00000028106c723c */ /* 0x000fe2000000186c */
[----:B------:R-:W-:Y:S01]  /*6310*/  IMAD.WIDE.U32 R40, R5, -0x326172a9, RZ ;  /* 0xcd9e8d5705287825 */ /* 0x000fe200078e00ff */
[----:B------:R-:W-:-:S02]  /*6320*/  ISETP.LE.U32.AND P3, PT, R91, UR6, PT ;  /* 0x000000065b007c0c */ /* 0x000fc4000bf63070 */
[----:B------:R-:W-:Y:S01]  /*6330*/  ISETP.LE.U32.AND P2, PT, R89, UR6, PT ;  /* 0x0000000659007c0c */ /* 0x000fe2000bf43070 */
[----:B------:R-:W-:Y:S01]  /*6340*/  IMAD.WIDE.U32 R156, R4, -0x326172a9, RZ ;  /* 0xcd9e8d57049c7825 */ /* 0x000fe200078e00ff */
[----:B------:R-:W-:Y:S02]  /*6350*/  LOP3.LUT R242, R136, UR13, R41, 0x96, !PT ;  /* 0x0000000d88f27c12 */ /* 0x000fe4000f8e9629 */
[----:B------:R-:W-:Y:S01]  /*6360*/  LDSM.16.MT88.4 R136, [R229+0x18000] ;  /* 0x01800000e588783b */ /* 0x000fe20000004200 */
[----:B------:R-:W-:Y:S02]  /*6370*/  ISETP.LE.U32.AND P1, PT, R90, UR6, PT ;  /* 0x000000065a007c0c */ /* 0x000fe4000bf23070 */
[----:B------:R-:W-:Y:S01]  /*6380*/  LOP3.LUT R107, R40, UR7, R157, 0x96, !PT ;  /* 0x00000007286b7c12 */ /* 0x000fe2000f8e969d */
[----:B------:R-:W-:Y:S01]  /*6390*/  IMAD.WIDE.U32 R242, R242, -0x2daee0ad, RZ ;  /* 0xd2511f53f2f27825 */ /* 0x000fe200078e00ff */
[----:B------:R-:W-:Y:S01]  /*63a0*/  PRMT R241, R156, 0x7771, RZ ;  /* 0x000077719cf17816 */ /* 0x000fe200000000ff */
[----:B------:R-:W-:Y:S01]  /*63b0*/  HMMA.16816.F32 R112, R16, R42, R112 ;  /* 0x0000002a1070723c */ /* 0x000fe20000001870 */
[C---:B------:R-:W-:Y:S01]  /*63c0*/  PRMT R235, R107.reuse, 0x7632, R235 ;  /* 0x000076326beb7816 */ /* 0x040fe200000000eb */
[----:B------:R-:W-:Y:S01]  /*63d0*/  LDSM.16.MT88.4 R88, [R237+0x1c000] ;  /* 0x01c00000ed58783b */ /* 0x000fe20000004200 */
[C---:B------:R-:W-:Y:S01]  /*63e0*/  LOP3.LUT R106, R107.reuse, 0xffff, RZ, 0xc0, !PT ;  /* 0x0000ffff6b6a7812 */ /* 0x040fe200078ec0ff */
[----:B------:R-:W-:Y:S01]  /*63f0*/  @!P3 HADD2 R86, -R206.H0_H0, -RZ.H0_H0 ;  /* 0xa00000ffce56b230 */ /* 0x000fe20000000900 */
[----:B------:R-:W-:Y:S01]  /*6400*/  LOP3.LUT R236, R107, 0xff, RZ, 0xc0, !PT ;  /* 0x000000ff6bec7812 */ /* 0x000fe200078ec0ff */
[----:B------:R-:W-:Y:S01]  /*6410*/  @!P2 HADD2 R84, -R196.H0_H0, -RZ.H0_H0 ;  /* 0xa00000ffc454a230 */ /* 0x000fe20000000900 */
[----:B------:R-:W-:Y:S01]  /*6420*/  SHF.R.U32.HI R107, RZ, 0x18, R107 ;  /* 0x00000018ff6b7819 */ /* 0x000fe2000001166b */
[----:B------:R-:W-:Y:S01]  /*6430*/  @!P1 HADD2 R85, -R197.H0_H0, -RZ.H0_H0 ;  /* 0xa00000ffc5559230 */ /* 0x000fe20000000900 */
[----:B------:R-:W-:-:S02]  /*6440*/  LOP3.LUT R235, R235, 0xff, RZ, 0xc0, !PT ;  /* 0x000000ffebeb7812 */ /* 0x000fc400078ec0ff */
[----:B------:R-:W-:Y:S02]  /*6450*/  SHF.R.U32.HI R106, RZ, 0x8, R106 ;  /* 0x00000008ff6a7819 */ /* 0x000fe4000001166a */
[----:B------:R-:W-:Y:S02]  /*6460*/  PRMT R4, R235, 0x5410, R107 ;  /* 0x00005410eb047816 */ /* 0x000fe4000000006b */
[----:B------:R-:W-:Y:S02]  /*6470*/  PRMT R5, R236, 0x5410, R106 ;  /* 0x00005410ec057816 */ /* 0x000fe4000000006a */
[C---:B------:R-:W-:Y:S02]  /*6480*/  PRMT R244, R156.reuse, 0x7773, RZ ;  /* 0x000077739cf47816 */ /* 0x040fe400000000ff */
[----:B------:R-:W-:Y:S02]  /*6490*/  HSET2.LE.AND R4, R4, R52, PT ;  /* 0x0000003404047233 */ /* 0x000fe40003803000 */
[----:B------:R-:W-:-:S02]  /*64a0*/  PRMT R238, R156, 0x7772, RZ ;  /* 0x000077729cee7816 */ /* 0x000fc400000000ff */
[----:B------:R-:W-:Y:S02]  /*64b0*/  HSET2.LE.AND R5, R5, R52, PT ;  /* 0x0000003405057233 */ /* 0x000fe40003803000 */
[----:B------:R-:W-:Y:S01]  /*64c0*/  LOP3.LUT R13, R13, R4, RZ, 0xc0, !PT ;  /* 0x000000040d0d7212 */ /* 0x000fe200078ec0ff */
[----:B------:R-:W-:Y:S01]  /*64d0*/  IMAD.MOV.U32 R4, RZ, RZ, R156 ;  /* 0x000000ffff047224 */ /* 0x000fe200078e009c */
[----:B------:R-:W-:Y:S02]  /*64e0*/  PRMT R15, R238, 0x5410, R244 ;  /* 0x00005410ee0f7816 */ /* 0x000fe400000000f4 */
[----:B------:R-:W-:Y:S02]  /*64f0*/  PRMT R40, R187, 0x5410, R186 ;  /* 0x00005410bb287816 */ /* 0x000fe400000000ba */
[----:B------:R-:W-:Y:S02]  /*6500*/  LOP3.LUT R4, R4, 0xff, RZ, 0xc0, !PT ;  /* 0x000000ff04047812 */ /* 0x000fe400078ec0ff */
[----:B------:R-:W-:-:S02]  /*6510*/  LOP3.LUT R15, R15, 0xff00ff, RZ, 0xc0, !PT ;  /* 0x00ff00ff0f0f7812 */ /* 0x000fc400078ec0ff */
[----:B------:R-:W-:Y:S02]  /*6520*/  PRMT R4, R4, 0x5410, R241 ;  /* 0x0000541004047816 */ /* 0x000fe400000000f1 */
[----:B------:R-:W-:Y:S02]  /*6530*/  LOP3.LUT R12, R12, R5, RZ, 0xc0, !PT ;  /* 0x000000050c0c7212 */ /* 0x000fe400078ec0ff */
[--C-:B------:R-:W-:Y:S02]  /*6540*/  HSET2.LE.AND R15, R15, R52.reuse, PT ;  /* 0x000000340f0f7233 */ /* 0x100fe40003803000 */
[----:B------:R-:W-:Y:S02]  /*6550*/  HSET2.LE.AND R14, R4, R52, PT ;  /* 0x00000034040e7233 */ /* 0x000fe40003803000 */
[----:B------:R-:W1:Y:S01]  /*6560*/  LDSM.16.MT88.4 R4, [R67+0x1d000] ;  /* 0x01d000004304783b */ /* 0x000e620000004200 */
[----:B------:R-:W-:Y:S02]  /*6570*/  PRMT R240, R242, 0x7771, RZ ;  /* 0x00007771f2f07816 */ /* 0x000fe400000000ff */
[----:B------:R-:W-:-:S02]  /*6580*/  LOP3.LUT R14, R40, R14, RZ, 0xc0, !PT ;  /* 0x0000000e280e7212 */ /* 0x000fc400078ec0ff */
[----:B------:R-:W-:Y:S02]  /*6590*/  PRMT R40, R185, 0x5410, R184 ;  /* 0x00005410b9287816 */ /* 0x000fe400000000b8 */
[----:B------:R-:W-:Y:S02]  /*65a0*/  PRMT R239, R242, 0x7772, RZ ;  /* 0x00007772f2ef7816 */ /* 0x000fe400000000ff */
[----:B------:R-:W-:Y:S02]  /*65b0*/  LOP3.LUT R15, R40, R15, RZ, 0xc0, !PT ;  /* 0x0000000f280f7212 */ /* 0x000fe400078ec0ff */
[----:B------:R-:W-:Y:S01]  /*65c0*/  PRMT R123, R242, 0x7773, RZ ;  /* 0x00007773f27b7816 */ /* 0x000fe200000000ff */
[----:B------:R-:W-:Y:S01]  /*65d0*/  LDSM.16.MT88.4 R40, [R67+0x1d800] ;  /* 0x01d800004328783b */ /* 0x000fe20000004200 */
[----:B------:R-:W-:Y:S02]  /*65e0*/  LOP3.LUT R134, R134, UR4, R243, 0x96, !PT ;  /* 0x0000000486867c12 */ /* 0x000fe4000f8e96f3 */
[----:B------:R-:W-:Y:S01]  /*65f0*/  @P6 PRMT R208, R87, 0x5410, RZ ;  /* 0x0000541057d06816 */ /* 0x000fe200000000ff */
[----:B------:R-:W-:Y:S01]  /*6600*/  HMMA.16816.F32 R44, R12, R20, R44 ;  /* 0x000000140c2c723c */ /* 0x000fe2000000182c */
[----:B------:R-:W-:-:S02]  /*6610*/  LOP3.LUT R222, R134, 0xffff, RZ, 0xc0, !PT ;  /* 0x0000ffff86de7812 */ /* 0x000fc400078ec0ff */
[C---:B------:R-:W-:Y:S02]  /*6620*/  LOP3.LUT R234, R134.reuse, 0xff, RZ, 0xc0, !PT ;  /* 0x000000ff86ea7812 */ /* 0x040fe400078ec0ff */
[----:B------:R-:W-:Y:S02]  /*6630*/  SHF.R.U32.HI R222, RZ, 0x8, R222 ;  /* 0x00000008ffde7819 */ /* 0x000fe400000116de */
[----:B------:R-:W-:Y:S01]  /*6640*/  PRMT R232, R134, 0x7632, R232 ;  /* 0x0000763286e87816 */ /* 0x000fe200000000e8 */
[----:B------:R-:W-:Y:S01]  /*6650*/  HMMA.16816.F32 R48, R12, R22, R48 ;  /* 0x000000160c30723c */ /* 0x000fe20000001830 */
[----:B------:R-:W2:Y:S01]  /*6660*/  LDSM.16.MT88.4 R20, [R67+0x1f000] ;  /* 0x01f000004314783b */ /* 0x000ea20000004200 */
[----:B------:R-:W-:Y:S02]  /*6670*/  SHF.R.U32.HI R233, RZ, 0x18, R134 ;  /* 0x00000018ffe97819 */ /* 0x000fe40000011686 */
[----:B------:R-:W-:Y:S02]  /*6680*/  LOP3.LUT R232, R232, 0xff, RZ, 0xc0, !PT ;  /* 0x000000ffe8e87812 */ /* 0x000fe400078ec0ff */
[----:B------:R-:W-:-:S02]  /*6690*/  @!P3 PRMT R206, R86, 0x5410, RZ ;  /* 0x0000541056ceb816 */ /* 0x000fc400000000ff */
[C---:B------:R-:W-:Y:S01]  /*66a0*/  HMMA.16816.F32 R140, R12.reuse, R36, R140 ;  /* 0x000000240c8c723c */ /* 0x040fe2000000188c */
[----:B------:R-:W-:Y:S02]  /*66b0*/  @!P1 PRMT R197, R85, 0x5410, RZ ;  /* 0x0000541055c59816 */ /* 0x000fe400000000ff */
[----:B------:R-:W-:Y:S02]  /*66c0*/  @!P2 PRMT R196, R84, 0x5410, RZ ;  /* 0x0000541054c4a816 */ /* 0x000fe400000000ff */
[----:B------:R-:W-:Y:S02]  /*66d0*/  ISETP.GT.U32.AND P3, PT, R99, UR6, PT ;  /* 0x0000000663007c0c */ /* 0x000fe4000bf64070 */
[----:B------:R-:W-:Y:S01]  /*66e0*/  ISETP.GT.U32.AND P1, PT, R98, UR6, PT ;  /* 0x0000000662007c0c */ /* 0x000fe2000bf24070 */
[----:B-1----:R-:W-:Y:S01]  /*66f0*/  HMMA.16816.F32 R76, R12, R4, R76 ;  /* 0x000000040c4c723c */ /* 0x002fe2000000184c */
[----:B------:R-:W-:Y:S01]  /*6700*/  IMAD.MOV.U32 R4, RZ, RZ, R242 ;  /* 0x000000ffff047224 */ /* 0x000fe200078e00f2 */
[----:B------:R-:W-:-:S02]  /*6710*/  PRMT R5, R232, 0x5410, R233 ;  /* 0x00005410e8057816 */ /* 0x000fc400000000e9 */
[----:B------:R-:W-:Y:S02]  /*6720*/  ISETP.GT.U32.AND P2, PT, R97, UR6, PT ;  /* 0x0000000661007c0c */ /* 0x000fe4000bf44070 */
[----:B------:R-:W-:Y:S02]  /*6730*/  LOP3.LUT R106, R106, 0xffff, RZ, 0xc0, !PT ;  /* 0x0000ffff6a6a7812 */ /* 0x000fe400078ec0ff */
[C---:B------:R-:W-:Y:S01]  /*6740*/  HMMA.16816.F32 R80, R12.reuse, R6, R80 ;  /* 0x000000060c50723c */ /* 0x040fe20000001850 */
[----:B------:R-:W-:Y:S01]  /*6750*/  LOP3.LUT R6, R4, 0xff, RZ, 0xc0, !PT ;  /* 0x000000ff04067812 */ /* 0x000fe200078ec0ff */
[----:B------:R-:W-:Y:S01]  /*6760*/  @P3 HADD2 R95, -R194.H0_H0, -RZ.H0_H0 ;  /* 0xa00000ffc25f3230 */ /* 0x000fe20000000900 */
[----:B------:R-:W-:Y:S01]  /*6770*/  PRMT R7, R239, 0x5410, R123 ;  /* 0x00005410ef077816 */ /* 0x000fe2000000007b */
[----:B------:R-:W-:Y:S01]  /*6780*/  @P1 HADD2 R94, -R193.H0_H0, -RZ.H0_H0 ;  /* 0xa00000ffc15e1230 */ /* 0x000fe20000000900 */
[----:B------:R-:W-:Y:S02]  /*6790*/  PRMT R6, R6, 0x5410, R240 ;  /* 0x0000541006067816 */ /* 0x000fe400000000f0 */
[----:B------:R-:W-:Y:S01]  /*67a0*/  LOP3.LUT R7, R7, 0xff00ff, RZ, 0xc0, !PT ;  /* 0x00ff00ff07077812 */ /* 0x000fe200078ec0ff */
[----:B------:R-:W-:Y:S01]  /*67b0*/  HMMA.16816.F32 R144, R12, R38, R144 ;  /* 0x000000260c90723c */ /* 0x000fe20000001890 */
[----:B------:R-:W-:Y:S01]  /*67c0*/  PRMT R4, R234, 0x5410, R222 ;  /* 0x00005410ea047816 */ /* 0x000fe200000000de */
[----:B------:R-:W-:Y:S01]  /*67d0*/  LDSM.16.MT88.4 R36, [R67+0x1f800] ;  /* 0x01f800004324783b */ /* 0x000fe20000004200 */
[--C-:B------:R-:W-:Y:S01]  /*67e0*/  HSET2.LE.AND R6, R6, R52.reuse, PT ;  /* 0x0000003406067233 */ /* 0x100fe20003803000 */
[----:B------:R-:W-:Y:S01]  /*67f0*/  @P2 HADD2 R93, -R192.H0_H0, -RZ.H0_H0 ;  /* 0xa00000ffc05d2230 */ /* 0x000fe20000000900 */
[----:B------:R-:W-:-:S02]  /*6800*/  HSET2.LE.AND R7, R7, R52, PT ;  /* 0x0000003407077233 */ /* 0x000fc40003803000 */
[--C-:B------:R-:W-:Y:S01]  /*6810*/  HSET2.LE.AND R4, R4, R52.reuse, PT ;  /* 0x0000003404047233 */ /* 0x100fe20003803000 */
[----:B------:R-:W-:Y:S01]  /*6820*/  HMMA.16816.F32 R132, R128, R136, RZ ;  /* 0x000000888084723c */ /* 0x000fe200000018ff */
[----:B------:R-:W-:Y:S02]  /*6830*/  HSET2.LE.AND R5, R5, R52, PT ;  /* 0x0000003405057233 */ /* 0x000fe40003803000 */
[----:B------:R-:W1:Y:S01]  /*6840*/  LDSM.16.MT88.4 R52, [R67+0x1b800] ;  /* 0x01b800004334783b */ /* 0x000e620000004200 */
[----:B------:R-:W-:Y:S02]  /*6850*/  @P3 PRMT R194, R95, 0x5410, RZ ;  /* 0x000054105fc23816 */ /* 0x000fe400000000ff */
[----:B------:R-:W-:Y:S01]  /*6860*/  ISETP.LE.U32.AND P3, PT, R236, UR6, PT ;  /* 0x00000006ec007c0c */ /* 0x000fe2000bf63070 */
[----:B------:R-:W-:Y:S01]  /*6870*/  FADD.FTZ R236, R105, R104 ;  /* 0x0000006869ec7221 */ /* 0x000fe20000010000 */
[----:B--2---:R-:W-:Y:S01]  /*6880*/  HMMA.16816.F32 R108, R12, R20, R108 ;  /* 0x000000140c6c723c */ /* 0x004fe2000000186c */
[----:B------:R-:W-:-:S02]  /*6890*/  PRMT R20, R174, 0x5410, R173 ;  /* 0x00005410ae147816 */ /* 0x000fc400000000ad */
[----:B------:R-:W-:Y:S01]  /*68a0*/  @P1 PRMT R193, R94, 0x5410, RZ ;  /* 0x000054105ec11816 */ /* 0x000fe200000000ff */
[----:B------:R-:W-:Y:S01]  /*68b0*/  FADD.FTZ R236, R120, R236 ;  /* 0x000000ec78ec7221 */ /* 0x000fe20000010000 */
[----:B------:R-:W-:Y:S02]  /*68c0*/  LOP3.LUT R6, R20, R6, RZ, 0xc0, !PT ;  /* 0x0000000614067212 */ /* 0x000fe400078ec0ff */
[----:B------:R-:W-:Y:S01]  /*68d0*/  PRMT R20, R172, 0x5410, R171 ;  /* 0x00005410ac147816 */ /* 0x000fe200000000ab */
[----:B------:R-:W-:Y:S01]  /*68e0*/  HMMA.16816.F32 R112, R12, R22, R112 ;  /* 0x000000160c70723c */ /* 0x000fe20000001870 */
[----:B------:R-:W-:Y:S02]  /*68f0*/  @P2 PRMT R192, R93, 0x5410, RZ ;  /* 0x000054105dc02816 */ /* 0x000fe400000000ff */
[----:B------:R-:W-:Y:S01]  /*6900*/  LOP3.LUT R7, R20, R7, RZ, 0xc0, !PT ;  /* 0x0000000714077212 */ /* 0x000fe200078ec0ff */
[----:B------:R-:W-:Y:S01]  /*6910*/  @!P3 HADD2 R92, -R191.H0_H0, -RZ.H0_H0 ;  /* 0xa00000ffbf5cb230 */ /* 0x000fe20000000900 */
[----:B------:R-:W-:-:S02]  /*6920*/  PRMT R20, R183, 0x5410, R182 ;  /* 0x00005410b7147816 */ /* 0x000fc400000000b6 */
[----:B------:R-:W-:Y:S01]  /*6930*/  ISETP.LE.U32.AND P1, PT, R107, UR6, PT ;  /* 0x000000066b007c0c */ /* 0x000fe2000bf23070 */
[C---:B------:R-:W-:Y:S01]  /*6940*/  HMMA.16816.F32 R136, R128.reuse, R138, RZ ;  /* 0x0000008a8088723c */ /* 0x040fe200000018ff */
[----:B------:R-:W-:Y:S02]  /*6950*/  LOP3.LUT R4, R20, R4, RZ, 0xc0, !PT ;  /* 0x0000000414047212 */ /* 0x000fe400078ec0ff */
[----:B------:R-:W-:Y:S02]  /*6960*/  PRMT R20, R181, 0x5410, R180 ;  /* 0x00005410b5147816 */ /* 0x000fe400000000b4 */
[----:B------:R-:W-:Y:S02]  /*6970*/  @!P3 PRMT R191, R92, 0x5410, RZ ;  /* 0x000054105cbfb816 */ /* 0x000fe400000000ff */
[----:B------:R-:W-:Y:S01]  /*6980*/  LOP3.LUT R5, R20, R5, RZ, 0xc0, !PT ;  /* 0x0000000514057212 */ /* 0x000fe200078ec0ff */
[----:B------:R-:W-:Y:S01]  /*6990*/  HMMA.16816.F32 R84, R128, R88, RZ ;  /* 0x000000588054723c */ /* 0x000fe200000018ff */
[----:B------:R-:W2:Y:S01]  /*69a0*/  LDSM.16.MT88.4 R20, [R229+0x18800] ;  /* 0x01880000e514783b */ /* 0x000ea20000004200 */
[----:B------:R-:W-:-:S02]  /*69b0*/  ISETP.LE.U32.AND P3, PT, R106, UR6, PT ;  /* 0x000000066a007c0c */ /* 0x000fc4000bf63070 */
[----:B------:R-:W-:Y:S01]  /*69c0*/  ISETP.LE.U32.AND P2, PT, R235, UR6, PT ;  /* 0x00000006eb007c0c */ /* 0x000fe2000bf43070 */
[----:B------:R-:W-:Y:S01]  /*69d0*/  LDSM.16.MT88.4 R104, [R229+0x1e000] ;  /* 0x01e00000e568783b */ /* 0x000fe20000004200 */
[----:B------:R-:W-:Y:S02]  /*69e0*/  @!P1 HADD2 R101, -R188.H0_H0, -RZ.H0_H0 ;  /* 0xa00000ffbc659230 */ /* 0x000fe40000000900 */
[----:B------:R-:W-:Y:S01]  /*69f0*/  FADD.FTZ R235, R122, R121 ;  /* 0x000000797aeb7221 */ /* 0x000fe20000010000 */
[----:B------:R-:W-:Y:S01]  /*6a00*/  HMMA.16816.F32 R140, R4, R56, R140 ;  /* 0x00000038048c723c */ /* 0x000fe2000000188c */
[----:B------:R-:W-:Y:S02]  /*6a10*/  ISETP.GT.U32.AND P4, PT, R244, UR6, PT ;  /* 0x00000006f4007c0c */ /* 0x000fe4000bf84070 */
[----:B------:R-:W-:Y:S01]  /*6a20*/  @!P1 PRMT R188, R101, 0x5410, RZ ;  /* 0x0000541065bc9816 */ /* 0x000fe200000000ff */
[----:B------:R-:W-:Y:S01]  /*6a30*/  FADD.FTZ R235, R119, R235 ;  /* 0x000000eb77eb7221 */ /* 0x000fe20000010000 */
[----:B------:R-:W-:Y:S01]  /*6a40*/  ISETP.GT.U32.AND P5, PT, R241, UR6, PT ;  /* 0x00000006f1007c0c */ /* 0x000fe2000bfa4070 */
[----:B------:R-:W-:-:S02]  /*6a50*/  @!P3 HADD2 R103, -R190.H0_H0, -RZ.H0_H0 ;  /* 0xa00000ffbe67b230 */ /* 0x000fc40000000900 */
[C---:B------:R-:W-:Y:S01]  /*6a60*/  HMMA.16816.F32 R144, R4.reuse, R58, R144 ;  /* 0x0000003a0490723c */ /* 0x040fe20000001890 */
[----:B------:R-:W3:Y:S01]  /*6a70*/  LDSM.16.MT88.4 R56, [R237+0x18800] ;  /* 0x01880000ed38783b */ /* 0x000ee20000004200 */
[----:B------:R-:W-:Y:S01]  /*6a80*/  @!P2 HADD2 R102, -R189.H0_H0, -RZ.H0_H0 ;  /* 0xa00000ffbd66a230 */ /* 0x000fe20000000900 */
[----:B------:R-:W-:Y:S01]  /*6a90*/  LOP3.LUT R126, R126, 0xffff, RZ, 0xc0, !PT ;  /* 0x0000ffff7e7e7812 */ /* 0x000fe200078ec0ff */
[----:B------:R-:W-:Y:S01]  /*6aa0*/  FADD.FTZ R235, R127, R235 ;  /* 0x000000eb7feb7221 */ /* 0x000fe20000010000 */
[----:B------:R-:W-:Y:S01]  /*6ab0*/  @!P3 PRMT R190, R103, 0x5410, RZ ;  /* 0x0000541067beb816 */ /* 0x000fe200000000ff */
[----:B------:R-:W-:Y:S01]  /*6ac0*/  @P4 HADD2 R116, -R184.H0_H0, -RZ.H0_H0 ;  /* 0xa00000ffb8744230 */ /* 0x000fe20000000900 */
[----:B------:R-:W-:Y:S01]  /*6ad0*/  @!P2 PRMT R189, R102, 0x5410, RZ ;  /* 0x0000541066bda816 */ /* 0x000fe200000000ff */
[----:B-1----:R-:W-:Y:S01]  /*6ae0*/  HMMA.16816.F32 R44, R4, R52, R44 ;  /* 0x00000034042c723c */ /* 0x002fe2000000182c */
[----:B------:R-:W-:Y:S01]  /*6af0*/  FADD.FTZ R230, R230, R235 ;  /* 0x000000ebe6e67221 */ /* 0x000fe20000010000 */
[----:B------:R-:W-:Y:S01]  /*6b00*/  @P5 HADD2 R117, -R186.H0_H0, -RZ.H0_H0 ;  /* 0xa00000ffba755230 */ /* 0x000fe20000000900 */
[----:B------:R-:W-:-:S02]  /*6b10*/  @P4 PRMT R184, R116, 0x5410, RZ ;  /* 0x0000541074b84816 */ /* 0x000fc400000000ff */
[----:B------:R-:W-:Y:S01]  /*6b20*/  ISETP.LE.U32.AND P4, PT, R233, UR6, PT ;  /* 0x00000006e9007c0c */ /* 0x000fe2000bf83070 */
[----:B------:R-:W-:Y:S01]  /*6b30*/  FADD.FTZ R233, R118, R236 ;  /* 0x000000ec76e97221 */ /* 0x000fe20000010000 */
[----:B------:R-:W-:Y:S01]  /*6b40*/  @P5 PRMT R186, R117, 0x5410, RZ ;  /* 0x0000541075ba5816 */ /* 0x000fe200000000ff */
[C---:B------:R-:W-:Y:S01]  /*6b50*/  HMMA.16816.F32 R48, R4.reuse, R54, R48 ;  /* 0x000000360430723c */ /* 0x040fe20000001830 */
[----:B------:R-:W1:Y:S01]  /*6b60*/  LDSM.16.MT88.4 R52, [R229+0x1a000] ;  /* 0x01a00000e534783b */ /* 0x000e620000004200 */
[----:B------:R-:W-:Y:S01]  /*6b70*/  ISETP.LE.U32.AND P5, PT, R234, UR6, PT ;  /* 0x00000006ea007c0c */ /* 0x000fe2000bfa3070 */
[----:B------:R-:W-:Y:S01]  /*6b80*/  FADD.FTZ R231, R231, R233 ;  /* 0x000000e9e7e77221 */ /* 0x000fe20000010000 */
[----:B------:R-:W-:Y:S01]  /*6b90*/  FADD.FTZ R230, R226, R230 ;  /* 0x000000e6e2e67221 */ /* 0x000fe20000010000 */
[----:B------:R-:W-:Y:S02]  /*6ba0*/  LOP3.LUT R222, R222, 0xffff, RZ, 0xc0, !PT ;  /* 0x0000ffffdede7812 */ /* 0x000fe400078ec0ff */
[----:B------:R-:W-:Y:S01]  /*6bb0*/  FADD.FTZ R231, R227, R231 ;  /* 0x000000e7e3e77221 */ /* 0x000fe20000010000 */
[----:B------:R-:W-:Y:S01]  /*6bc0*/  HMMA.16816.F32 R76, R4, R40, R76 ;  /* 0x00000028044c723c */ /* 0x000fe2000000184c */
[----:B------:R-:W-:Y:S01]  /*6bd0*/  FADD.FTZ R230, R220, R230 ;  /* 0x000000e6dce67221 */ /* 0x000fe20000010000 */
[----:B------:R-:W-:-:S02]  /*6be0*/  @!P4 HADD2 R32, -R180.H0_H0, -RZ.H0_H0 ;  /* 0xa00000ffb420c230 */ /* 0x000fc40000000900 */
[----:B------:R-:W-:Y:S01]  /*6bf0*/  FADD.FTZ R231, R221, R231 ;  /* 0x000000e7dde77221 */ /* 0x000fe20000010000 */
[----:B------:R-:W-:Y:S01]  /*6c00*/  PRMT R242, R242, 0x7770, RZ ;  /* 0x00007770f2f27816 */ /* 0x000fe200000000ff */
[----:B------:R-:W-:Y:S01]  /*6c10*/  FADD.FTZ R230, R218, R230 ;  /* 0x000000e6dae67221 */ /* 0x000fe20000010000 */
[----:B------:R-:W-:Y:S01]  /*6c20*/  ISETP.GT.U32.AND P2, PT, R240, UR6, PT ;  /* 0x00000006f0007c0c */ /* 0x000fe2000bf44070 */
[----:B------:R-:W-:Y:S01]  /*6c30*/  @!P5 HADD2 R124, -R183.H0_H0, -RZ.H0_H0 ;  /* 0xa00000ffb77cd230 */ /* 0x000fe20000000900 */
[C---:B--2---:R-:W-:Y:S01]  /*6c40*/  HMMA.16816.F32 R132, R16.reuse, R20, R132 ;  /* 0x000000141084723c */ /* 0x044fe20000001884 */
[----:B------:R-:W-:Y:S01]  /*6c50*/  FADD.FTZ R231, R219, R231 ;  /* 0x000000e7dbe77221 */ /* 0x000fe20000010000 */
[----:B------:R-:W-:Y:S01]  /*6c60*/  FADD.FTZ R230, R214, R230 ;  /* 0x000000e6d6e67221 */ /* 0x000fe20000010000 */
[----:B------:R-:W-:Y:S02]  /*6c70*/  @!P4 PRMT R180, R32, 0x5410, RZ ;  /* 0x0000541020b4c816 */ /* 0x000fe400000000ff */
[----:B------:R-:W-:Y:S01]  /*6c80*/  @!P5 PRMT R183, R124, 0x5410, RZ ;  /* 0x000054107cb7d816 */ /* 0x000fe200000000ff */
[----:B------:R-:W-:Y:S01]  /*6c90*/  FADD.FTZ R231, R215, R231 ;  /* 0x000000e7d7e77221 */ /* 0x000fe20000010000 */
[----:B------:R-:W-:Y:S01]  /*6ca0*/  ISETP.LE.U32.AND P5, PT, R232, UR6, PT ;  /* 0x00000006e8007c0c */ /* 0x000fe2000bfa3070 */
[----:B------:R-:W-:Y:S01]  /*6cb0*/  HMMA.16816.F32 R136, R16, R22, R136 ;  /* 0x000000161088723c */ /* 0x000fe20000001888 */
[----:B------:R-:W2:Y:S01]  /*6cc0*/  LDSM.16.MT88.4 R20, [R228+0x18800] ;  /* 0x01880000e414783b */ /* 0x000ea20000004200 */
[----:B------:R-:W-:-:S02]  /*6cd0*/  IMAD.IADD R232, R178, 0x1, R229 ;  /* 0x00000001b2e87824 */ /* 0x000fc400078e02e5 */
[----:B------:R-:W-:Y:S01]  /*6ce0*/  FADD.FTZ R230, R209, R230 ;  /* 0x000000e6d1e67221 */ /* 0x000fe20000010000 */
[----:B------:R-:W-:Y:S01]  /*6cf0*/  FADD.FTZ R231, R211, R231 ;  /* 0x000000e7d3e77221 */ /* 0x000fe20000010000 */
[----:B------:R-:W-:Y:S01]  /*6d00*/  ISETP.LE.U32.AND P4, PT, R222, UR6, PT ;  /* 0x00000006de007c0c */ /* 0x000fe2000bf83070 */
[----:B------:R-:W-:Y:S02]  /*6d10*/  @P2 HADD2 R30, -R173.H0_H0, -RZ.H0_H0 ;  /* 0xa00000ffad1e2230 */ /* 0x000fe40000000900 */
[----:B------:R-:W-:Y:S01]  /*6d20*/  FADD.FTZ R230, R199, R230 ;  /* 0x000000e6c7e67221 */ /* 0x000fe20000010000 */
[----:B------:R-:W-:Y:S01]  /*6d30*/  HMMA.16816.F32 R80, R4, R42, R80 ;  /* 0x0000002a0450723c */ /* 0x000fe20000001850 */
[----:B------:R-:W4:Y:S01]  /*6d40*/  LDSM.16.MT88.4 R40, [R229+0x1a800] ;  /* 0x01a80000e528783b */ /* 0x000f220000004200 */
[----:B------:R-:W-:Y:S01]  /*6d50*/  FADD.FTZ R231, R210, R231 ;  /* 0x000000e7d2e77221 */ /* 0x000fe20000010000 */
[----:B------:R-:W-:Y:S01]  /*6d60*/  ISETP.LE.U32.AND P3, PT, R242, UR6, PT ;  /* 0x00000006f2007c0c */ /* 0x000fe2000bf63070 */
[----:B------:R-:W-:Y:S01]  /*6d70*/  FADD.FTZ R198, R198, R230 ;  /* 0x000000e6c6c67221 */ /* 0x000fe20000010000 */
[----:B------:R-:W-:Y:S01]  /*6d80*/  ISETP.GT.U32.AND P1, PT, R239, UR6, PT ;  /* 0x00000006ef007c0c */ /* 0x000fe2000bf24070 */
[----:B------:R-:W-:Y:S01]  /*6d90*/  FADD.FTZ R200, R200, R231 ;  /* 0x000000e7c8c87221 */ /* 0x000fe20000010000 */
[----:B------:R-:W-:Y:S01]  /*6da0*/  @!P5 HADD2 R24, -R181.H0_H0, -RZ.H0_H0 ;  /* 0xa00000ffb518d230 */ /* 0x000fe20000000900 */
[----:B---3--:R-:W-:Y:S01]  /*6db0*/  HMMA.16816.F32 R148, R16, R56, R148 ;  /* 0x000000381094723c */ /* 0x008fe20000001894 */
[----:B------:R-:W-:-:S02]  /*6dc0*/  IMAD.MOV.U32 R56, RZ, RZ, R156 ;  /* 0x000000ffff387224 */ /* 0x000fc400078e009c */
[----:B------:R-:W-:Y:S01]  /*6dd0*/  FADD.FTZ R198, R175, R198 ;  /* 0x000000c6afc67221 */ /* 0x000fe20000010000 */
[----:B------:R-:W-:Y:S02]  /*6de0*/  IMAD.MOV.U32 R57, RZ, RZ, R157 ;  /* 0x000000ffff397224 */ /* 0x000fe400078e009d */
[----:B------:R-:W-:Y:S01]  /*6df0*/  FADD.FTZ R200, R179, R200 ;  /* 0x000000c8b3c87221 */ /* 0x000fe20000010000 */
[----:B------:R-:W-:Y:S02]  /*6e00*/  @!P4 HADD2 R25, -R182.H0_H0, -RZ.H0_H0 ;  /* 0xa00000ffb619c230 */ /* 0x000fe40000000900 */
[----:B------:R-:W-:Y:S01]  /*6e10*/  FADD.FTZ R198, R168, R198 ;  /* 0x000000c6a8c67221 */ /* 0x000fe20000010000 */
[----:B------:R-:W-:Y:S01]  /*6e20*/  @!P5 PRMT R181, R24, 0x5410, RZ ;  /* 0x0000541018b5d816 */ /* 0x000fe200000000ff */
[----:B------:R-:W-:Y:S01]  /*6e30*/  HMMA.16816.F32 R156, R128, R160, RZ ;  /* 0x000000a0809c723c */ /* 0x000fe200000018ff */
[----:B------:R-:W-:Y:S01]  /*6e40*/  FADD.FTZ R200, R170, R200 ;  /* 0x000000c8aac87221 */ /* 0x000fe20000010000 */
[----:B------:R-:W-:-:S02]  /*6e50*/  @!P3 HADD2 R31, -R174.H0_H0, -RZ.H0_H0 ;  /* 0xa00000ffae1fb230 */ /* 0x000fc40000000900 */
[----:B------:R-:W-:Y:S01]  /*6e60*/  FADD.FTZ R198, R166, R198 ;  /* 0x000000c6a6c67221 */ /* 0x000fe20000010000 */
[----:B------:R-:W-:Y:S02]  /*6e70*/  @P1 HADD2 R29, -R172.H0_H0, -RZ.H0_H0 ;  /* 0xa00000ffac1d1230 */ /* 0x000fe40000000900 */
[----:B------:R-:W-:Y:S01]  /*6e80*/  FADD.FTZ R200, R169, R200 ;  /* 0x000000c8a9c87221 */ /* 0x000fe20000010000 */
[----:B------:R-:W-:Y:S01]  /*6e90*/  @!P4 PRMT R182, R25, 0x5410, RZ ;  /* 0x0000541019b6c816 */ /* 0x000fe200000000ff */
[----:B------:R-:W-:Y:S01]  /*6ea0*/  FADD.FTZ R220, R165, R198 ;  /* 0x000000c6a5dc7221 */ /* 0x000fe20000010000 */
[----:B------:R-:W-:Y:S01]  /*6eb0*/  HMMA.16816.F32 R108, R4, R36, R108 ;  /* 0x00000024046c723c */ /* 0x000fe2000000186c */
[----:B------:R-:W-:Y:S02]  /*6ec0*/  @!P3 PRMT R174, R31, 0x5410, RZ ;  /* 0x000054101faeb816 */ /* 0x000fe400000000ff */
[----:B------:R-:W-:Y:S02]  /*6ed0*/  @P2 PRMT R173, R30, 0x5410, RZ ;  /* 0x000054101ead2816 */ /* 0x000fe400000000ff */
[----:B------:R-:W-:-:S03]  /*6ee0*/  @P1 PRMT R172, R29, 0x5410, RZ ;  /* 0x000054101dac1816 */ /* 0x000fc600000000ff */
[----:B------:R-:W-:Y:S08]  /*6ef0*/  HMMA.16816.F32 R112, R4, R38, R112 ;  /* 0x000000260470723c */ /* 0x000ff00000001870 */
[----:B-1----:R-:W-:Y:S08]  /*6f00*/  HMMA.16816.F32 R36, R128, R52, RZ ;  /* 0x000000348024723c */ /* 0x002ff000000018ff */
[----:B--2---:R-:W-:Y:S01]  /*6f10*/  HMMA.16816.F32 R156, R16, R20, R156 ;  /* 0x00000014109c723c */ /* 0x004fe2000000189c */
[----:B------:R-:W-:-:S02]  /*6f20*/  IMAD.MOV.U32 R20, RZ, RZ, R56 ;  /* 0x000000ffff147224 */ /* 0x000fc400078e0038 */
[----:B------:R-:W-:-:S05]  /*6f30*/  IMAD.MOV.U32 R21, RZ, RZ, R57 ;  /* 0x000000ffff157224 */ /* 0x000fca00078e0039 */
[C---:B------:R-:W-:Y:S08]  /*6f40*/  HMMA.16816.F32 R52, R128.reuse, R54, RZ ;  /* 0x000000368034723c */ /* 0x040ff000000018ff */
[----:B------:R-:W-:Y:S08]  /*6f50*/  HMMA.16816.F32 R160, R128, R162, RZ ;  /* 0x000000a280a0723c */ /* 0x000ff000000018ff */
[C---:B------:R-:W-:Y:S01]  /*6f60*/  HMMA.16816.F32 R152, R16.reuse, R58, R152 ;  /* 0x0000003a1098723c */ /* 0x040fe20000001898 */
[----:B------:R-:W1:Y:S07]  /*6f70*/  LDSM.16.MT88.4 R56, [R237+0x1a000] ;  /* 0x01a00000ed38783b */ /* 0x000e6e0000004200 */
[C---:B----4-:R-:W-:Y:S08]  /*6f80*/  HMMA.16816.F32 R36, R16.reuse, R40, R36 ;  /* 0x000000281024723c */ /* 0x050ff00000001824 */
[----:B------:R-:W-:Y:S01]  /*6f90*/  HMMA.16816.F32 R40, R16, R42, R52 ;  /* 0x0000002a1028723c */ /* 0x000fe20000001834 */
[----:B------:R-:W-:-:S02]  /*6fa0*/  IMAD.MOV.U32 R54, RZ, RZ, R20 ;  /* 0x000000ffff367224 */ /* 0x000fc400078e0014 */
[----:B------:R-:W-:Y:S02]  /*6fb0*/  IMAD.MOV.U32 R55, RZ, RZ, R21 ;  /* 0x000000ffff377224 */ /* 0x000fe400078e0015 */
[----:B------:R-:W-:Y:S02]  /*6fc0*/  IMAD.MOV.U32 R66, RZ, RZ, R54 ;  /* 0x000000ffff427224 */ /* 0x000fe400078e0036 */
[----:B------:R-:W-:Y:S01]  /*6fd0*/  IMAD.MOV.U32 R67, RZ, RZ, R55 ;  /* 0x000000ffff437224 */ /* 0x000fe200078e0037 */
[----:B------:R-:W-:Y:S01]  /*6fe0*/  HMMA.16816.F32 R160, R16, R22, R160 ;  /* 0x0000001610a0723c */ /* 0x000fe200000018a0 */
[----:B------:R-:W2:Y:S07]  /*6ff0*/  LDSM.16.MT88.4 R20, [R237+0x1a800] ;  /* 0x01a80000ed14783b */ /* 0x000eae0000004200 */
[C---:B------:R-:W-:Y:S08]  /*7000*/  HMMA.16816.F32 R88, R128.reuse, R90, RZ ;  /* 0x0000005a8058723c */ /* 0x040ff000000018ff */
[C---:B-1----:R-:W-:Y:S08]  /*7010*/  HMMA.16816.F32 R52, R128.reuse, R56, RZ ;  /* 0x000000388034723c */ /* 0x042ff000000018ff */
[----:B------:R-:W-:-:S12]  /*7020*/  HMMA.16816.F32 R56, R128, R58, RZ ;  /* 0x0000003a8038723c */ /* 0x000fd800000018ff */
[C---:B--2---:R-:W-:Y:S01]  /*7030*/  HMMA.16816.F32 R52, R16.reuse, R20, R52 ;  /* 0x000000141034723c */ /* 0x044fe20000001834 */
[----:B------:R-:W-:Y:S02]  /*7040*/  IMAD.MOV.U32 R20, RZ, RZ, R66 ;  /* 0x000000ffff147224 */ /* 0x000fe400078e0042 */
[----:B------:R-:W-:Y:S02]  /*7050*/  IMAD.MOV.U32 R21, RZ, RZ, R67 ;  /* 0x000000ffff157224 */ /* 0x000fe400078e0043 */
[----:B------:R-:W1:Y:S01]  /*7060*/  LDSM.16.MT88.4 R64, [R228+0x1a000] ;  /* 0x01a00000e440783b */ /* 0x000e620000004200 */
[----:B------:R-:W-:Y:S02]  /*7070*/  PRMT R243, R20, 0x7770, RZ ;  /* 0x0000777014f37816 */ /* 0x000fe400000000ff */
[----:B------:R-:W-:Y:S01]  /*7080*/  HMMA.16816.F32 R56, R16, R22, R56 ;  /* 0x000000161038723c */ /* 0x000fe20000001838 */
[----:B------:R-:W2:Y:S07]  /*7090*/  LDSM.16.MT88.4 R20, [R228+0x1a800] ;  /* 0x01a80000e414783b */ /* 0x000eae0000004200 */
[C---:B-1----:R-:W-:Y:S08]  /*70a0*/  HMMA.16816.F32 R60, R128.reuse, R64, RZ ;  /* 0x00000040803c723c */ /* 0x042ff000000018ff */
[----:B------:R-:W-:-:S12]  /*70b0*/  HMMA.16816.F32 R64, R128, R66, RZ ;  /* 0x000000428040723c */ /* 0x000fd800000018ff */
[C---:B--2---:R-:W-:Y:S01]  /*70c0*/  HMMA.16816.F32 R60, R16.reuse, R20, R60 ;  /* 0x00000014103c723c */ /* 0x044fe2000000183c */
[----:B------:R-:W-:Y:S01]  /*70d0*/  IMAD.MOV.U32 R21, RZ, RZ, R243 ;  /* 0x000000ffff157224 */ /* 0x000fe200078e00f3 */
[----:B------:R-:W-:Y:S02]  /*70e0*/  PRMT R243, R74, 0x7770, RZ ;  /* 0x000077704af37816 */ /* 0x000fe400000000ff */
[----:B------:R-:W1:Y:S02]  /*70f0*/  LDSM.16.MT88.4 R72, [R229+0x1c000] ;  /* 0x01c00000e548783b */ /* 0x000e640000004200 */
[----:B------:R-:W-:Y:S02]  /*7100*/  ISETP.LE.U32.AND P0, PT, R21, UR6, PT ;  /* 0x0000000615007c0c */ /* 0x000fe4000bf03070 */
[----:B------:R-:W-:Y:S01]  /*7110*/  HMMA.16816.F32 R64, R16, R22, R64 ;  /* 0x000000161040723c */ /* 0x000fe20000001840 */
[----:B------:R-:W2:Y:S01]  /*7120*/  LDSM.16.MT88.4 R20, [R229+0x1c800] ;  /* 0x01c80000e514783b */ /* 0x000ea20000004200 */
[----:B------:R-:W-:-:S09]  /*7130*/  ISETP.LE.U32.AND P6, PT, R243, UR6, PT ;  /* 0x00000006f3007c0c */ /* 0x000fd2000bfc3070 */
[----:B------:R-:W-:-:S04]  /*7140*/  @!P0 HADD2 R100, -R187.H0_H0, -RZ.H0_H0 ;  /* 0xa00000ffbb648230 */ /* 0x000fc80000000900 */
[----:B------:R-:W-:Y:S01]  /*7150*/  @!P6 HADD2 R96, -R195.H0_H0, -RZ.H0_H0 ;  /* 0xa00000ffc360e230 */ /* 0x000fe20000000900 */
[----:B------:R-:W-:Y:S02]  /*7160*/  @!P0 PRMT R187, R100, 0x5410, RZ ;  /* 0x0000541064bb8816 */ /* 0x000fe400000000ff */
[----:B------:R-:W-:Y:S01]  /*7170*/  HMMA.16816.F32 R100, R128, R104, RZ ;  /* 0x000000688064723c */ /* 0x000fe200000018ff */
[----:B------:R-:W-:Y:S02]  /*7180*/  ISETP.GT.U32.AND P0, PT, R123, UR6, PT ;  /* 0x000000067b007c0c */ /* 0x000fe4000bf04070 */
[----:B------:R-:W-:Y:S01]  /*7190*/  @!P6 PRMT R195, R96, 0x5410, RZ ;  /* 0x0000541060c3e816 */ /* 0x000fe200000000ff */
[----:B------:R-:W-:Y:S01]  /*71a0*/  LDSM.16.MT88.4 R120, [R237+0x1e000] ;  /* 0x01e00000ed78783b */ /* 0x000fe20000004200 */
[----:B------:R-:W-:-:S03]  /*71b0*/  ISETP.GT.U32.AND P6, PT, R238, UR6, PT ;  /* 0x00000006ee007c0c */ /* 0x000fc6000bfc4070 */
[----:B------:R-:W3:Y:S01]  /*71c0*/  LDSM.16.MT88.4 R96, [R228+0x1c000] ;  /* 0x01c00000e460783b */ /* 0x000ee20000004200 */
[----:B------:R-:W-:Y:S05]  /*71d0*/  HMMA.16816.F32 R104, R128, R106, RZ ;  /* 0x0000006a8068723c */ /* 0x000fea00000018ff */
[----:B------:R-:W-:-:S03]  /*71e0*/  @P0 HADD2 R26, -R171.H0_H0, -RZ.H0_H0 ;  /* 0xa00000ffab1a0230 */ /* 0x000fc60000000900 */
[----:B-1----:R-:W-:Y:S01]  /*71f0*/  HMMA.16816.F32 R68, R128, R72, RZ ;  /* 0x000000488044723c */ /* 0x002fe200000018ff */
[----:B------:R-:W-:Y:S01]  /*7200*/  @P6 HADD2 R125, -R185.H0_H0, -RZ.H0_H0 ;  /* 0xa00000ffb97d6230 */ /* 0x000fe20000000900 */
[----:B------:R-:W-:Y:S01]  /*7210*/  @P0 PRMT R171, R26, 0x5410, RZ ;  /* 0x000054101aab0816 */ /* 0x000fe200000000ff */
[----:B------:R-:W-:-:S03]  /*7220*/  IMAD.U32 R26, RZ, RZ, UR26 ;  /* 0x0000001aff1a7e24 */ /* 0x000fc6000f8e00ff */
[----:B------:R-:W-:Y:S02]  /*7230*/  @P6 PRMT R185, R125, 0x5410, RZ ;  /* 0x000054107db96816 */ /* 0x000fe400000000ff */
[----:B------:R-:W-:Y:S01]  /*7240*/  HMMA.16816.F32 R72, R128, R74, RZ ;  /* 0x0000004a8048723c */ /* 0x000fe200000018ff */
[----:B------:R-:W-:-:S11]  /*7250*/  ISETP.LE.U32.AND P6, PT, R126, UR6, PT ;  /* 0x000000067e007c0c */ /* 0x000fd6000bfc3070 */
[----:B--2---:R-:W-:Y:S02]  /*7260*/  HMMA.16816.F32 R68, R16, R20, R68 ;  /* 0x000000141044723c */ /* 0x004fe40000001844 */
[----:B------:R-:W-:-:S05]  /*7270*/  @!P6 HADD2 R27, -R204.H0_H0, -RZ.H0_H0 ;  /* 0xa00000ffcc1be230 */ /* 0x000fca0000000900 */
[----:B------:R-:W-:Y:S01]  /*7280*/  @!P6 PRMT R204, R27, 0x5410, RZ ;  /* 0x000054101bcce816 */ /* 0x000fe200000000ff */
[----:B------:R-:W-:Y:S01]  /*7290*/  HMMA.16816.F32 R72, R16, R22, R72 ;  /* 0x000000161048723c */ /* 0x000fe20000001848 */
[----:B------:R-:W1:Y:S01]  /*72a0*/  LDSM.16.MT88.4 R20, [R237+0x1c800] ;  /* 0x01c80000ed14783b */ /* 0x000e620000004200 */
[----:B------:R-:W-:-:S05]  /*72b0*/  IMAD.WIDE R26, R26, 0x2, R10 ;  /* 0x000000021a1a7825 */ /* 0x000fca00078e020a */
[----:B------:R2:W-:Y:S01]  /*72c0*/  STG.E.U16 desc[UR28][R26.64], R217 ;  /* 0x000000d91a007986 */ /* 0x0005e2000c10151c */
[C---:B---3--:R-:W-:Y:S03]  /*72d0*/  HMMA.16816.F32 R92, R128.reuse, R96, RZ ;  /* 0x00000060805c723c */ /* 0x048fe600000018ff */
[----:B------:R-:W-:Y:S04]  /*72e0*/  STG.E.U16 desc[UR28][R26.64+0x2], R216 ;  /* 0x000002d81a007986 */ /* 0x000fe8000c10151c */
[----:B------:R-:W-:Y:S01]  /*72f0*/  STG.E.U16 desc[UR28][R10.64+0x10], R213 ;  /* 0x000010d50a007986 */ /* 0x000fe2000c10151c */
[C---:B------:R-:W-:Y:S03]  /*7300*/  HMMA.16816.F32 R96, R128.reuse, R98, RZ ;  /* 0x000000628060723c */ /* 0x040fe600000018ff */
[----:B------:R-:W-:Y:S04]  /*7310*/  STG.E.U16 desc[UR28][R10.64+0x12], R212 ;  /* 0x000012d40a007986 */ /* 0x000fe8000c10151c */
[----:B------:R-:W-:Y:S01]  /*7320*/  STG.E.U16 desc[UR28][R26.64+0x12], R207 ;  /* 0x000012cf1a007986 */ /* 0x000fe2000c10151c */
[C---:B------:R-:W-:Y:S03]  /*7330*/  HMMA.16816.F32 R116, R128.reuse, R120, RZ ;  /* 0x000000788074723c */ /* 0x040fe600000018ff */
[----:B------:R-:W-:Y:S04]  /*7340*/  STG.E.U16 desc[UR28][R26.64+0x10], R208 ;  /* 0x000010d01a007986 */ /* 0x000fe8000c10151c */
[----:B------:R-:W-:Y:S01]  /*7350*/  STG.E.U16 desc[UR28][R10.64+0x20], R206 ;  /* 0x000020ce0a007986 */ /* 0x000fe2000c10151c */
[----:B------:R-:W-:Y:S01]  /*7360*/  HMMA.16816.F32 R120, R128, R122, RZ ;  /* 0x0000007a8078723c */ /* 0x000fe200000018ff */
[----:B--2---:R-:W-:-:S02]  /*7370*/  FADD.FTZ R217, R167, R200 ;  /* 0x000000c8a7d97221 */ /* 0x004fc40000010000 */
[----:B------:R-:W-:Y:S04]  /*7380*/  STG.E.U16 desc[UR28][R10.64+0x22], R204 ;  /* 0x000022cc0a007986 */ /* 0x000fe8000c10151c */
[----:B------:R-:W-:Y:S01]  /*7390*/  STG.E.U16 desc[UR28][R26.64+0x20], R197 ;  /* 0x000020c51a007986 */ /* 0x000fe2000c10151c */
[C---:B-1----:R-:W-:Y:S03]  /*73a0*/  HMMA.16816.F32 R84, R16.reuse, R20, R84 ;  /* 0x000000141054723c */ /* 0x042fe60000001854 */
[----:B------:R-:W-:Y:S04]  /*73b0*/  STG.E.U16 desc[UR28][R26.64+0x22], R196 ;  /* 0x000022c41a007986 */ /* 0x000fe8000c10151c */
[----:B------:R-:W-:Y:S01]  /*73c0*/  STG.E.U16 desc[UR28][R10.64+0x30], R195 ;  /* 0x000030c30a007986 */ /* 0x000fe2000c10151c */
[C---:B------:R-:W-:Y:S03]  /*73d0*/  HMMA.16816.F32 R88, R16.reuse, R22, R88 ;  /* 0x000000161058723c */ /* 0x040fe60000001858 */
[----:B------:R-:W1:Y:S04]  /*73e0*/  LDSM.16.MT88.4 R20, [R228+0x1c800] ;  /* 0x01c80000e414783b */ /* 0x000e680000004200 */
        /* <DEDUP_REMOVED lines=22> */
[C---:B-1----:R-:W-:Y:S08]  /*7550*/  HMMA.16816.F32 R100, R16.reuse, R20, R100 ;  /* 0x000000141064723c */ /* 0x042ff00000001864 */
[C---:B------:R-:W-:Y:S01]  /*7560*/  HMMA.16816.F32 R104, R16.reuse, R22, R104 ;  /* 0x000000161068723c */ /* 0x040fe20000001868 */
[----:B------:R-:W1:Y:S07]  /*7570*/  LDSM.16.MT88.4 R20, [R237+0x1e800] ;  /* 0x01e80000ed14783b */ /* 0x000e6e0000004200 */
[C---:B-1----:R-:W-:Y:S08]  /*7580*/  HMMA.16816.F32 R116, R16.reuse, R20, R116 ;  /* 0x000000141074723c */ /* 0x042ff00000001874 */
        /* <DEDUP_REMOVED lines=19> */
[----:B------:R-:W-:Y:S01]  /*76c0*/  HMMA.16816.F32 R88, R12, R22, R88 ;  /* 0x000000160c58723c */ /* 0x000fe20000001858 */
        /* <DEDUP_REMOVED lines=8> */
[----:B------:R-:W-:Y:S01]  /*7750*/  HMMA.16816.F32 R136, R12, R18, R136 ;  /* 0x000000120c88723c */ /* 0x000fe20000001888 */
[----:B------:R-:W1:Y:S07]  /*7760*/  LDSM.16.MT88.4 R16, [R228+0x19000] ;  /* 0x01900000e410783b */ /* 0x000e6e0000004200 */
[C---:B--2---:R-:W-:Y:S08]  /*7770*/  HMMA.16816.F32 R84, R4.reuse, R20, R84 ;  /* 0x000000140454723c */ /* 0x044ff00000001854 */
[----:B------:R-:W-:Y:S01]  /*7780*/  HMMA.16816.F32 R88, R4, R22, R88 ;  /* 0x000000160458723c */ /* 0x000fe20000001858 */
[----:B------:R-:W-:Y:S07]  /*7790*/  LDSM.16.MT88.4 R20, [R228+0x1b800] ;  /* 0x01b80000e414783b */ /* 0x000fee0000004200 */
        /* <DEDUP_REMOVED lines=8> */
[----:B------:R-:W1:Y:S11]  /*7820*/  LDSM.16.MT88.4 R16, [R229+0x1d000] ;  /* 0x01d00000e510783b */ /* 0x000e760000004200 */
[C---:B------:R-:W-:Y:S08]  /*7830*/  HMMA.16816.F32 R60, R4.reuse, R20, R60 ;  /* 0x00000014043c723c */ /* 0x040ff0000000183c */
[----:B------:R-:W-:Y:S08]  /*7840*/  HMMA.16816.F32 R64, R4, R22, R64 ;  /* 0x000000160440723c */ /* 0x000ff00000001840 */
        /* <DEDUP_REMOVED lines=32> */
[C---:B------:R-:W-:Y:S08]  /*7a50*/  HMMA.16816.F32 R96, R4.reuse, R18, R96 ;  /* 0x000000120460723c */ /* 0x040ff00000001860 */
[C---:B--2---:R-:W-:Y:S08]  /*7a60*/  HMMA.16816.F32 R124, R4.reuse, R12, R124 ;  /* 0x0000000c047c723c */ /* 0x044ff0000000187c */
[----:B------:R-:W-:Y:S01]  /*7a70*/  HMMA.16816.F32 R128, R4, R14, R128 ;  /* 0x0000000e0480723c */ /* 0x000fe20000001880 */
[----:B------:R-:W-:-:S05]  /*7a80*/  IADD3 R4, P0, PT, R10, -0x80, RZ ;  /* 0xffffff800a047810 */ /* 0x000fca0007f1e0ff */
[----:B------:R1:W-:Y:S04]  /*7a90*/  STL [R1+0x30], R4 ;  /* 0x0000300401007387 */ /* 0x0003e80000100800 */
[----:B------:R2:W-:Y:S04]  /*7aa0*/  STL [R1+0x34], R220 ;  /* 0x000034dc01007387 */ /* 0x0005e80000100800 */
[----:B------:R2:W-:Y:S01]  /*7ab0*/  STL [R1+0x38], R217 ;  /* 0x000038d901007387 */ /* 0x0005e20000100800 */
[----:B-1----:R-:W-:-:S05]  /*7ac0*/  IADD3.X R4, PT, PT, R11, -0x1, RZ, P0, !PT ;  /* 0xffffffff0b047810 */ /* 0x002fca00007fe4ff */
[----:B------:R2:W-:Y:S01]  /*7ad0*/  STL [R1+0x2c], R4 ;  /* 0x00002c0401007387 */ /* 0x0005e20000100800 */
[----:B------:R-:W-:Y:S05]  /*7ae0*/  BRA.U !UP0, `(.L_x_2144) ;  /* 0x000000a908447547 */ /* 0x000fea000b800000 */
[----:B------:R-:W3:Y:S04]  /*7af0*/  LDL R238, [R1+0x28] ;  /* 0x0000280001ee7983 */ /* 0x000ee80000100800 */
[----:B------:R-:W4:Y:S04]  /*7b00*/  LDL R244, [R1+0x24] ;  /* 0x0000240001f47983 */ /* 0x000f280000100800 */
[----:B------:R-:W5:Y:S01]  /*7b10*/  LDL R241, [R1+0x20] ;  /* 0x0000200001f17983 */ /* 0x000f620000100800 */
        /* <DEDUP_REMOVED lines=10> */
[----:B------:R-:W-:Y:S01]  /*7bc0*/  IMAD.U32 R17, RZ, RZ, UR33 ;  /* 0x00000021ff117e24 */ /* 0x000fe2000f8e00ff */
[----:B------:R-:W-:Y:S01]  /*7bd0*/  ULEA UR26, UP0, UR8, UR26, 0x5 ;  /* 0x0000001a081a7291 */ /* 0x000fe2000f8028ff */
[----:B------:R-:W-:Y:S01]  /*7be0*/  SEL R34, R224, 0xffffffe0, !P4 ;  /* 0xffffffe0e0227807 */ /* 0x000fe20006000000 */
[----:B------:R-:W-:Y:S01]  /*7bf0*/  USHF.L.U64.HI UR16, UR32, 0x6, UR18 ;  /* 0x0000000620107899 */ /* 0x000fe20008010212 */
[-C--:B------:R-:W-:Y:S01]  /*7c00*/  LEA R14, P1, R16, R249.reuse, 0x7 ;  /* 0x000000f9100e7211 */ /* 0x080fe200078238ff */
[----:B------:R-:W-:Y:S01]  /*7c10*/  IMAD.U32 R6, RZ, RZ, UR18 ;  /* 0x00000012ff067e24 */ /* 0x000fe2000f8e00ff */
[----:B------:R-:W-:Y:S01]  /*7c20*/  UISETP.GT.U32.AND UP1, UPT, UR23, UR21, UPT ;  /* 0x000000151700728c */ /* 0x000fe2000bf24070 */
[----:B------:R-:W-:Y:S01]  /*7c30*/  IMAD.U32 R5, RZ, RZ, UR26 ;  /* 0x0000001aff057e24 */ /* 0x000fe2000f8e00ff */
[----:B------:R-:W-:Y:S01]  /*7c40*/  ULEA.HI.X UR16, UR8, UR16, UR9, 0x5, UP0 ;  /* 0x0000001008107291 */ /* 0x000fe200080f2c09 */
[--C-:B------:R-:W-:Y:S01]  /*7c50*/  IMAD.IADD R32, R34, 0x1, R33.reuse ;  /* 0x0000000122207824 */ /* 0x100fe200078e0221 */
[----:B------:R-:W-:Y:S01]  /*7c60*/  LEA.HI.X R15, R16, R248, R6, 0x7, P1 ;  /* 0x000000f8100f7211 */ /* 0x000fe200008f3c06 */
[----:B------:R-:W-:Y:S01]  /*7c70*/  IMAD.IADD R30, R35, 0x1, R34 ;  /* 0x00000001231e7824 */ /* 0x000fe200078e0222 */
[----:B------:R-:W-:Y:S01]  /*7c80*/  BAR.SYNC.DEFER_BLOCKING 0x0 ;  /* 0x0000000000007b1d */ /* 0x000fe20000010000 */
[----:B-1----:R-:W-:Y:S01]  /*7c90*/  ISETP.GE.AND P3, PT, R201, UR12, PT ;  /* 0x0000000cc9007c0c */ /* 0x002fe2000bf66270 */
[----:B--2---:R-:W-:Y:S01]  /*7ca0*/  IMAD.U32 R4, RZ, RZ, UR16 ;  /* 0x00000010ff047e24 */ /* 0x004fe2000f8e00ff */
[----:B------:R-:W-:Y:S01]  /*7cb0*/  LEA R12, P0, R5, R249, 0x1 ;  /* 0x000000f9050c7211 */ /* 0x000fe200078008ff */
[----:B------:R-:W-:-:S02]  /*7cc0*/  IMAD.IADD R31, R178, 0x1, R33 ;  /* 0x00000001b21f7824 */ /* 0x000fc400078e0221 */
[C---:B------:R-:W-:Y:S01]  /*7cd0*/  IMAD.IADD R29, R34.reuse, 0x1, R28 ;  /* 0x00000001221d7824 */ /* 0x040fe200078e021c */
[----:B------:R-:W-:Y:S01]  /*7ce0*/  LEA.HI.X R13, R5, R248, R4, 0x1, P0 ;  /* 0x000000f8050d7211 */ /* 0x000fe200000f0c04 */
[----:B------:R-:W-:-:S06]  /*7cf0*/  IMAD.IADD R178, R34, 0x1, R31 ;  /* 0x0000000122b27824 */ /* 0x000fcc00078e021f */
[----:B------:R-:W-:Y:S01]  /*7d00*/  @!PT LDS RZ, [RZ] ;  /* 0x00000000fffff984 */ /* 0x000fe20000000800 */
[----:B------:R-:W-:Y:S01]  /*7d10*/  @!PT LDS RZ, [RZ] ;  /* 0x00000000fffff984 */ /* 0x000fe20000000800 */
[----:B------:R-:W-:Y:S01]  /*7d20*/  @!PT LDS RZ, [RZ] ;  /* 0x00000000fffff984 */ /* 0x000fe20000000800 */
[----:B------:R-:W-:Y:S04]  /*7d30*/  @!P3 LDGSTS.E.BYPASS.LTC128B.128 [R252+0x18000], desc[UR28][R14.64] ;  /* 0x180000000efcbfae */ /* 0x000fe8000b981a1c */
[----:B------:R-:W-:Y:S01]  /*7d40*/  @P3 STS.128 [R252+0x18000], RZ ;  /* 0x018000fffc003388 */ /* 0x000fe20000000c00 */
[----:B---3--:R-:W-:Y:S02]  /*7d50*/  ISETP.GE.AND P2, PT, R238, UR12, PT ;  /* 0x0000000cee007c0c */ /* 0x008fe4000bf46270 */
[----:B----4-:R-:W-:Y:S02]  /*7d60*/  ISETP.GE.AND P1, PT, R244, UR12, PT ;  /* 0x0000000cf4007c0c */ /* 0x010fe4000bf26270 */
[----:B-----5:R-:W-:-:S09]  /*7d70*/  ISETP.GE.AND P0, PT, R241, UR12, PT ;  /* 0x0000000cf1007c0c */ /* 0x020fd2000bf06270 */
        /* <DEDUP_REMOVED lines=42> */
[----:B-1----:R-:W1:Y:S04]  /*8020*/  LDSM.16.M88.4 R12, [R30+0x10800] ;  /* 0x010800001e0c783b */ /* 0x002e680000000200 */
[----:B------:R-:W1:Y:S04]  /*8030*/  LDSM.16.M88.4 R4, [R30+0x11000] ;  /* 0x011000001e04783b */ /* 0x000e680000000200 */
[----:B------:R-:W1:Y:S04]  /*8040*/  LDSM.16.M88.4 R212, [R30+0x11800] ;  /* 0x011800001ed4783b */ /* 0x000e680000000200 */
[----:B------:R-:W-:Y:S01]  /*8050*/  LDSM.16.M88.4 R196, [R28+0x10000] ;  /* 0x010000001cc4783b */ /* 0x000fe20000000200 */
[C---:B--2---:R-:W-:Y:S03]  /*8060*/  HMMA.16816.F32 R184, R16.reuse, R180, RZ ;  /* 0x000000b410b8723c */ /* 0x044fe600000018ff */
[----:B------:R-:W0:Y:S05]  /*8070*/  LDGDEPBAR ;  /* 0x00000000000079af */ /* 0x000e2a0000000000 */
[C---:B---3--:R-:W-:Y:S08]  /*8080*/  HMMA.16816.F32 R172, R16.reuse, R168, RZ ;  /* 0x000000a810ac723c */ /* 0x048ff000000018ff */
[C---:B----4-:R-:W-:Y:S08]  /*8090*/  HMMA.16816.F32 R164, R16.reuse, R24, RZ ;  /* 0x0000001810a4723c */ /* 0x050ff000000018ff */
[C---:B------:R-:W-:Y:S08]  /*80a0*/  HMMA.16816.F32 R180, R16.reuse, R182, RZ ;  /* 0x000000b610b4723c */ /* 0x040ff000000018ff */
[C---:B------:R-:W-:Y:S08]  /*80b0*/  HMMA.16816.F32 R168, R16.reuse, R170, RZ ;  /* 0x000000aa10a8723c */ /* 0x040ff000000018ff */
[C---:B------:R-:W-:Y:S08]  /*80c0*/  HMMA.16816.F32 R24, R16.reuse, R26, RZ ;  /* 0x0000001a1018723c */ /* 0x040ff000000018ff */
[C---:B-----5:R-:W-:Y:S08]  /*80d0*/  HMMA.16816.F32 R20, R16.reuse, R192, RZ ;  /* 0x000000c01014723c */ /* 0x060ff000000018ff */
[----:B------:R-:W-:Y:S01]  /*80e0*/  HMMA.16816.F32 R16, R16, R194, RZ ;  /* 0x000000c21010723c */ /* 0x000fe200000018ff */
        /* <DEDUP_REMOVED lines=9> */
[----:B------:R-:W1:Y:S07]  /*8180*/  LDSM.16.M88.4 R4, [R31] ;  /* 0x000000001f04783b */ /* 0x000e6e0000000200 */
[C---:B------:R-:W-:Y:S08]  /*8190*/  HMMA.16816.F32 R20, R208.reuse, R212, R20 ;  /* 0x000000d4d014723c */ /* 0x040ff00000001814 */
[----:B------:R-:W-:Y:S01]  /*81a0*/  HMMA.16816.F32 R16, R208, R214, R16 ;  /* 0x000000d6d010723c */ /* 0x000fe20000001810 */
[----:B------:R-:W-:Y:S04]  /*81b0*/  LDSM.16.M88.4 R208, [R178] ;  /* 0x00000000b2d0783b */ /* 0x000fe80000000200 */
        /* <DEDUP_REMOVED lines=9> */
[----:B------:R-:W2:Y:S07]  /*8250*/  LDSM.16.M88.4 R12, [R29+0x10800] ;  /* 0x010800001d0c783b */ /* 0x000eae0000000200 */
[C---:B------:R-:W-:Y:S08]  /*8260*/  HMMA.16816.F32 R20, R4.reuse, R192, R20 ;  /* 0x000000c00414723c */ /* 0x040ff00000001814 */
[----:B------:R-:W-:Y:S01]  /*8270*/  HMMA.16816.F32 R16, R4, R194, R16 ;  /* 0x000000c20410723c */ /* 0x000fe20000001810 */
[----:B------:R-:W3:Y:S04]  /*8280*/  LDSM.16.M88.4 R4, [R29+0x11000] ;  /* 0x011000001d04783b */ /* 0x000ee80000000200 */
[----:B------:R-:W-:Y:S03]  /*8290*/  LDSM.16.M88.4 R192, [R35+0x13800] ;  /* 0x0138000023c0783b */ /* 0x000fe60000000200 */
        /* <DEDUP_REMOVED lines=129> */
[----:B------:R-:W2:Y:S03]  /*8ab0*/  LDSM.16.M88.4 R12, [R30+0x17800] ;  /* 0x017800001e0c783b */ /* 0x000ea60000000200 */
        /* <DEDUP_REMOVED lines=8> */
[----:B------:R3:W4:Y:S07]  /*8b40*/  LDSM.16.M88.4 R188, [R28+0x17800] ;  /* 0x017800001cbc783b */ /* 0x00072e0000000200 */
[C---:B--2---:R-:W-:Y:S08]  /*8b50*/  HMMA.16816.F32 R20, R4.reuse, R12, R20 ;  /* 0x0000000c0414723c */ /* 0x044ff00000001814 */
[----:B------:R-:W-:Y:S01]  /*8b60*/  HMMA.16816.F32 R16, R4, R14, R16 ;  /* 0x0000000e0410723c */ /* 0x000fe20000001810 */
[----:B------:R-:W-:Y:S04]  /*8b70*/  LDSM.16.M88.4 R12, [R178+0xc000] ;  /* 0x00c00000b20c783b */ /* 0x000fe80000000200 */
[----:B------:R-:W2:Y:S03]  /*8b80*/  LDSM.16.M88.4 R4, [R29+0x16000] ;  /* 0x016000001d04783b */ /* 0x000ea60000000200 */
[----:B------:R-:W-:Y:S01]  /*8b90*/  HMMA.16816.F32 R184, R212, R208, R184 ;  /* 0x000000d0d4b8723c */ /* 0x000fe200000018b8 */
[----:B---3--:R-:W-:-:S07]  /*8ba0*/  VIADD R28, R247, 0x8 ;  /* 0x00000008f71c7836 */ /* 0x008fce0000000000 */
[C---:B-1----:R-:W-:Y:S08]  /*8bb0*/  HMMA.16816.F32 R164, R212.reuse, R192, R164 ;  /* 0x000000c0d4a4723c */ /* 0x042ff000000018a4 */
[C---:B------:R-:W-:Y:S01]  /*8bc0*/  HMMA.16816.F32 R24, R212.reuse, R194, R24 ;  /* 0x000000c2d418723c */ /* 0x040fe20000001818 */
[----:B------:R-:W1:Y:S07]  /*8bd0*/  LDSM.16.M88.4 R192, [R29+0x16800] ;  /* 0x016800001dc0783b */ /* 0x000e6e0000000200 */
[C---:B------:R-:W-:Y:S08]  /*8be0*/  HMMA.16816.F32 R180, R212.reuse, R210, R180 ;  /* 0x000000d2d4b4723c */ /* 0x040ff000000018b4 */
[----:B----4-:R-:W-:Y:S01]  /*8bf0*/  HMMA.16816.F32 R20, R212, R188, R20 ;  /* 0x000000bcd414723c */ /* 0x010fe20000001814 */
[----:B------:R-:W-:-:S04]  /*8c00*/  IMAD.U32 R188, RZ, RZ, UR24 ;  /* 0x00000018ffbc7e24 */ /* 0x000fc8000f8e00ff */
[----:B------:R-:W-:-:S03]  /*8c10*/  IMAD R188, R188, 0x40, R176 ;  /* 0x00000040bcbc7824 */ /* 0x000fc600078e02b0 */
[----:B--2---:R-:W-:Y:S01]  /*8c20*/  HMMA.16816.F32 R184, R12, R4, R184 ;  /* 0x000000040cb8723c */ /* 0x004fe200000018b8 */
[C---:B------:R-:W-:Y:S02]  /*8c30*/  VIADD R4, R188.reuse, 0xffffff80 ;  /* 0xffffff80bc047836 */ /* 0x040fe40000000000 */
[C---:B------:R-:W-:Y:S02]  /*8c40*/  VIADD R5, R188.reuse, 0xffffff81 ;  /* 0xffffff81bc057836 */ /* 0x040fe40000000000 */
[----:B------:R-:W-:Y:S01]  /*8c50*/  VIADD R31, R188, 0xffffff88 ;  /* 0xffffff88bc1f7836 */ /* 0x000fe20000000000 */
[-C--:B------:R-:W-:Y:S02]  /*8c60*/  ISETP.GT.AND P4, PT, R247, R4.reuse, PT ;  /* 0x00000004f700720c */ /* 0x080fe40003f84270 */
[----:B------:R-:W-:Y:S01]  /*8c70*/  HMMA.16816.F32 R172, R212, R196, R172 ;  /* 0x000000c4d4ac723c */ /* 0x000fe200000018ac */
[----:B------:R-:W-:Y:S02]  /*8c80*/  ISETP.GT.AND P5, PT, R28, R4, PT ;  /* 0x000000041c00720c */ /* 0x000fe40003fa4270 */
[----:B------:R-:W-:-:S05]  /*8c90*/  ISETP.GE.AND P6, PT, R4, R246, PT ;  /* 0x000000f60400720c */ /* 0x000fca0003fc6270 */
[----:B------:R-:W-:Y:S03]  /*8ca0*/  HMMA.16816.F32 R180, R12, R6, R180 ;  /* 0x000000060cb4723c */ /* 0x000fe600000018b4 */
[----:B------:R-:W-:Y:S02]  /*8cb0*/  FSEL R178, R184, -INF , !P4 ;  /* 0xff800000b8b27808 */ /* 0x000fe40006000000 */
[----:B------:R-:W-:Y:S02]  /*8cc0*/  ISETP.GE.AND P4, PT, R4, R245, PT ;  /* 0x000000f50400720c */ /* 0x000fe40003f86270 */
[----:B------:R-:W-:Y:S01]  /*8cd0*/  FSEL R186, R186, -INF , !P5 ;  /* 0xff800000baba7808 */ /* 0x000fe20006800000 */
[----:B------:R-:W-:Y:S01]  /*8ce0*/  HMMA.16816.F32 R16, R212, R190, R16 ;  /* 0x000000bed410723c */ /* 0x000fe20000001810 */
[----:B------:R-:W-:Y:S02]  /*8cf0*/  ISETP.GT.AND P5, PT, R247, R5, PT ;  /* 0x00000005f700720c */ /* 0x000fe40003fa4270 */
[----:B------:R-:W-:-:S02]  /*8d00*/  FSEL R191, R186, -INF , !P4 ;  /* 0xff800000babf7808 */ /* 0x000fc40006000000 */
[----:B------:R-:W-:Y:S02]  /*8d10*/  ISETP.GT.AND P4, PT, R28, R5, PT ;  /* 0x000000051c00720c */ /* 0x000fe40003f84270 */
[----:B------:R-:W-:Y:S01]  /*8d20*/  FSEL R178, R178, -INF , !P6 ;  /* 0xff800000b2b27808 */ /* 0x000fe20007000000 */
[----:B------:R-:W-:Y:S01]  /*8d30*/  HMMA.16816.F32 R168, R212, R198, R168 ;  /* 0x000000c6d4a8723c */ /* 0x000fe200000018a8 */
[----:B------:R-:W-:Y:S02]  /*8d40*/  FSEL R179, R185, -INF , !P5 ;  /* 0xff800000b9b37808 */ /* 0x000fe40006800000 */
[C---:B------:R-:W-:Y:S02]  /*8d50*/  ISETP.GE.AND P6, PT, R5.reuse, R246, PT ;  /* 0x000000f60500720c */ /* 0x040fe40003fc6270 */
[----:B------:R-:W-:Y:S02]  /*8d60*/  ISETP.GE.AND P5, PT, R5, R245, PT ;  /* 0x000000f50500720c */ /* 0x000fe40003fa6270 */
[----:B------:R-:W2:Y:S01]  /*8d70*/  LDSM.16.M88.4 R4, [R29+0x17000] ;  /* 0x017000001d04783b */ /* 0x000ea20000000200 */
[----:B------:R-:W-:Y:S01]  /*8d80*/  FSEL R187, R187, -INF , !P4 ;  /* 0xff800000bbbb7808 */ /* 0x000fe20006000000 */
[----:B-1----:R-:W-:Y:S01]  /*8d90*/  HMMA.16816.F32 R172, R12, R192, R172 ;  /* 0x000000c00cac723c */ /* 0x002fe200000018ac */
[----:B------:R-:W-:-:S02]  /*8da0*/  ISETP.GT.AND P4, PT, R247, R31, PT ;  /* 0x0000001ff700720c */ /* 0x000fc40003f84270 */
[----:B------:R-:W-:Y:S02]  /*8db0*/  FSEL R207, R187, -INF , !P5 ;  /* 0xff800000bbcf7808 */ /* 0x000fe40006800000 */
[----:B------:R-:W-:Y:S01]  /*8dc0*/  ISETP.GT.AND P5, PT, R28, R31, PT ;  /* 0x0000001f1c00720c */ /* 0x000fe20003fa4270 */
[----:B------:R1:W3:Y:S01]  /*8dd0*/  LDSM.16.M88.4 R184, [R29+0x17800] ;  /* 0x017800001db8783b */ /* 0x0002e20000000200 */
[----:B------:R-:W-:Y:S01]  /*8de0*/  FSEL R179, R179, -INF , !P6 ;  /* 0xff800000b3b37808 */ /* 0x000fe20007000000 */
[----:B------:R-:W-:-:S04]  /*8df0*/  DEPBAR.LE SB0, 0x0 ;  /* 0x000080000000791a */ /* 0x000fc80000000000 */
[----:B------:R-:W-:Y:S01]  /*8e00*/  FSEL R180, R180, -INF , !P4 ;  /* 0xff800000b4b47808 */ /* 0x000fe20006000000 */
[----:B------:R-:W-:Y:S01]  /*8e10*/  HMMA.16816.F32 R168, R12, R194, R168 ;  /* 0x000000c20ca8723c */ /* 0x000fe200000018a8 */
[C---:B------:R-:W-:Y:S02]  /*8e20*/  ISETP.GE.AND P6, PT, R31.reuse, R246, PT ;  /* 0x000000f61f00720c */ /* 0x040fe40003fc6270 */
[----:B------:R-:W-:Y:S01]  /*8e30*/  ISETP.GE.AND P4, PT, R31, R245, PT ;  /* 0x000000f51f00720c */ /* 0x000fe20003f86270 */
[----:B------:R-:W-:Y:S01]  /*8e40*/  VIADD R31, R188, 0xffffff89 ;  /* 0xffffff89bc1f7836 */ /* 0x000fe20000000000 */
[----:B------:R-:W-:Y:S02]  /*8e50*/  FSEL R182, R182, -INF , !P5 ;  /* 0xff800000b6b67808 */ /* 0x000fe40006800000 */
[----:B------:R-:W-:Y:S01]  /*8e60*/  FSEL R206, R180, -INF , !P6 ;  /* 0xff800000b4ce7808 */ /* 0x000fe20007000000 */
[----:B------:R-:W-:Y:S01]  /*8e70*/  VIADD R180, R188, 0xffffff90 ;  /* 0xffffff90bcb47836 */ /* 0x000fe20000000000 */
[----:B------:R-:W-:-:S02]  /*8e80*/  ISETP.GT.AND P5, PT, R247, R31, PT ;  /* 0x0000001ff700720c */ /* 0x000fc40003fa4270 */
[----:B------:R-:W-:Y:S02]  /*8e90*/  FSEL R196, R182, -INF , !P4 ;  /* 0xff800000b6c47808 */ /* 0x000fe40006000000 */
[----:B------:R-:W-:Y:S02]  /*8ea0*/  ISETP.GT.AND P4, PT, R28, R31, PT ;  /* 0x0000001f1c00720c */ /* 0x000fe40003f84270 */
[----:B------:R-:W-:Y:S01]  /*8eb0*/  FSEL R181, R181, -INF , !P5 ;  /* 0xff800000b5b57808 */ /* 0x000fe20006800000 */
[----:B-1----:R-:W-:Y:S01]  /*8ec0*/  VIADD R29, R188, 0xffffff91 ;  /* 0xffffff91bc1d7836 */ /* 0x002fe20000000000 */
[----:B------:R-:W-:Y:S01]  /*8ed0*/  BAR.SYNC.DEFER_BLOCKING 0x0 ;  /* 0x0000000000007b1d */ /* 0x000fe20000010000 */
[----:B------:R-:W-:Y:S02]  /*8ee0*/  ISETP.GE.AND P5, PT, R31, R245, PT ;  /* 0x000000f51f00720c */ /* 0x000fe40003fa6270 */
[----:B------:R-:W-:Y:S02]  /*8ef0*/  FSEL R183, R183, -INF , !P4 ;  /* 0xff800000b7b77808 */ /* 0x000fe40006000000 */
[----:B------:R-:W-:-:S02]  /*8f00*/  ISETP.GT.AND P4, PT, R247, R180, PT ;  /* 0x000000b4f700720c */ /* 0x000fc40003f84270 */
[----:B------:R-:W-:Y:S01]  /*8f10*/  FSEL R198, R183, -INF , !P5 ;  /* 0xff800000b7c67808 */ /* 0x000fe20006800000 */
[C---:B--2---:R-:W-:Y:S01]  /*8f20*/  HMMA.16816.F32 R164, R12.reuse, R4, R164 ;  /* 0x000000040ca4723c */ /* 0x044fe200000018a4 */
[----:B------:R-:W-:Y:S01]  /*8f30*/  ISETP.GT.AND P5, PT, R28, R180, PT ;  /* 0x000000b41c00720c */ /* 0x000fe20003fa4270 */
[----:B------:R-:W-:Y:S01]  /*8f40*/  VIADD R4, R188, 0xffffff99 ;  /* 0xffffff99bc047836 */ /* 0x000fe20000000000 */
[----:B------:R-:W-:Y:S02]  /*8f50*/  ISETP.GE.AND P6, PT, R31, R246, PT ;  /* 0x000000f61f00720c */ /* 0x000fe40003fc6270 */
[----:B------:R-:W-:Y:S02]  /*8f60*/  FSEL R172, R172, -INF , !P4 ;  /* 0xff800000acac7808 */ /* 0x000fe40006000000 */
[----:B------:R-:W-:Y:S01]  /*8f70*/  ISETP.GE.AND P4, PT, R180, R245, PT ;  /* 0x000000f5b400720c */ /* 0x000fe20003f86270 */
[----:B------:R-:W-:Y:S01]  /*8f80*/  HMMA.16816.F32 R24, R12, R6, R24 ;  /* 0x000000060c18723c */ /* 0x000fe20000001818 */
[----:B------:R-:W-:Y:S01]  /*8f90*/  FSEL R174, R174, -INF , !P5 ;  /* 0xff800000aeae7808 */ /* 0x000fe20006800000 */
[----:B------:R-:W-:Y:S01]  /*8fa0*/  VIADD R7, R188, 0xffffffa0 ;  /* 0xffffffa0bc077836 */ /* 0x000fe20000000000 */
[----:B------:R-:W-:-:S02]  /*8fb0*/  FSEL R208, R181, -INF , !P6 ;  /* 0xff800000b5d07808 */ /* 0x000fc40007000000 */
[-C--:B------:R-:W-:Y:S02]  /*8fc0*/  ISETP.GE.AND P6, PT, R180, R246.reuse, PT ;  /* 0x000000f6b400720c */ /* 0x080fe40003fc6270 */
[-C--:B------:R-:W-:Y:S01]  /*8fd0*/  ISETP.GT.AND P5, PT, R247, R29.reuse, PT ;  /* 0x0000001df700720c */ /* 0x080fe20003fa4270 */
[C---:B---3--:R-:W-:Y:S01]  /*8fe0*/  HMMA.16816.F32 R20, R12.reuse, R184, R20 ;  /* 0x000000b80c14723c */ /* 0x048fe20000001814 */
[----:B------:R-:W-:Y:S02]  /*8ff0*/  FSEL R180, R174, -INF , !P4 ;  /* 0xff800000aeb47808 */ /* 0x000fe40006000000 */
[----:B------:R-:W-:Y:S02]  /*9000*/  ISETP.GT.AND P4, PT, R28, R29, PT ;  /* 0x0000001d1c00720c */ /* 0x000fe40003f84270 */
[----:B------:R-:W-:Y:S02]  /*9010*/  FSEL R183, R172, -INF , !P6 ;  /* 0xff800000acb77808 */ /* 0x000fe40007000000 */
[----:B------:R-:W-:Y:S01]  /*9020*/  FSEL R173, R173, -INF , !P5 ;  /* 0xff800000adad7808 */ /* 0x000fe20006800000 */
[----:B------:R-:W-:Y:S01]  /*9030*/  HMMA.16816.F32 R16, R12, R186, R16 ;  /* 0x000000ba0c10723c */ /* 0x000fe20000001810 */
[----:B------:R-:W-:-:S02]  /*9040*/  ISETP.GE.AND P6, PT, R29, R246, PT ;  /* 0x000000f61d00720c */ /* 0x000fc40003fc6270 */
[----:B------:R-:W-:Y:S01]  /*9050*/  ISETP.GE.AND P5, PT, R29, R245, PT ;  /* 0x000000f51d00720c */ /* 0x000fe20003fa6270 */
[----:B------:R-:W-:Y:S01]  /*9060*/  VIADD R29, R188, 0xffffff98 ;  /* 0xffffff98bc1d7836 */ /* 0x000fe20000000000 */
[----:B------:R-:W-:Y:S02]  /*9070*/  FSEL R175, R175, -INF , !P4 ;  /* 0xff800000afaf7808 */ /* 0x000fe40006000000 */
[----:B------:R-:W-:Y:S02]  /*9080*/  FSEL R197, R173, -INF , !P6 ;  /* 0xff800000adc57808 */ /* 0x000fe40007000000 */
[----:B------:R-:W-:Y:S02]  /*9090*/  FSEL R182, R175, -INF , !P5 ;  /* 0xff800000afb67808 */ /* 0x000fe40006800000 */
[-C--:B------:R-:W-:Y:S02]  /*90a0*/  ISETP.GT.AND P4, PT, R247, R29.reuse, PT ;  /* 0x0000001df700720c */ /* 0x080fe40003f84270 */
[----:B------:R-:W-:-:S02]  /*90b0*/  ISETP.GT.AND P5, PT, R28, R29, PT ;  /* 0x0000001d1c00720c */ /* 0x000fc40003fa4270 */
[C---:B------:R-:W-:Y:S02]  /*90c0*/  ISETP.GE.AND P6, PT, R29.reuse, R246, PT ;  /* 0x000000f61d00720c */ /* 0x040fe40003fc6270 */
[----:B------:R-:W-:Y:S02]  /*90d0*/  FSEL R168, R168, -INF , !P4 ;  /* 0xff800000a8a87808 */ /* 0x000fe40006000000 */
[----:B------:R-:W-:Y:S02]  /*90e0*/  FSEL R5, R170, -INF , !P5 ;  /* 0xff800000aa057808 */ /* 0x000fe40006800000 */
[----:B------:R-:W-:Y:S01]  /*90f0*/  ISETP.GE.AND P4, PT, R29, R245, PT ;  /* 0x000000f51d00720c */ /* 0x000fe20003f86270 */
[----:B------:R-:W-:Y:S01]  /*9100*/  VIADD R29, R188, 0xffffffa1 ;  /* 0xffffffa1bc1d7836 */ /* 0x000fe20000000000 */
[----:B------:R-:W-:Y:S02]  /*9110*/  ISETP.GT.AND P5, PT, R247, R4, PT ;  /* 0x00000004f700720c */ /* 0x000fe40003fa4270 */
[----:B------:R-:W-:Y:S01]  /*9120*/  FSEL R181, R168, -INF , !P6 ;  /* 0xff800000a8b57808 */ /* 0x000fe20007000000 */
[----:B------:R-:W-:Y:S01]  /*9130*/  VIADD R168, R188, 0xffffffa8 ;  /* 0xffffffa8bca87836 */ /* 0x000fe20000000000 */
[----:B------:R-:W-:-:S02]  /*9140*/  ISETP.GE.AND P6, PT, R4, R246, PT ;  /* 0x000000f60400720c */ /* 0x000fc40003fc6270 */
[----:B------:R-:W-:Y:S02]  /*9150*/  FSEL R5, R5, -INF , !P4 ;  /* 0xff80000005057808 */ /* 0x000fe40006000000 */
[----:B------:R-:W-:Y:S02]  /*9160*/  FSEL R169, R169, -INF , !P5 ;  /* 0xff800000a9a97808 */ /* 0x000fe40006800000 */
[----:B------:R-:W-:Y:S02]  /*9170*/  ISETP.GT.AND P4, PT, R28, R4, PT ;  /* 0x000000041c00720c */ /* 0x000fe40003f84270 */
[----:B------:R-:W-:Y:S02]  /*9180*/  FSEL R204, R169, -INF , !P6 ;  /* 0xff800000a9cc7808 */ /* 0x000fe40007000000 */
[----:B------:R-:W-:Y:S02]  /*9190*/  FSEL R31, R171, -INF , !P4 ;  /* 0xff800000ab1f7808 */ /* 0x000fe40006000000 */
[----:B------:R-:W-:-:S02]  /*91a0*/  ISETP.GT.AND P6, PT, R247, R7, PT ;  /* 0x00000007f700720c */ /* 0x000fc40003fc4270 */
[----:B------:R-:W-:Y:S02]  /*91b0*/  ISETP.GE.AND P5, PT, R4, R245, PT ;  /* 0x000000f50400720c */ /* 0x000fe40003fa6270 */
[----:B------:R-:W-:Y:S02]  /*91c0*/  ISETP.GT.AND P4, PT, R28, R7, PT ;  /* 0x000000071c00720c */ /* 0x000fe40003f84270 */
[----:B------:R-:W-:Y:S02]  /*91d0*/  FSEL R164, R164, -INF , !P6 ;  /* 0xff800000a4a47808 */ /* 0x000fe40007000000 */
[----:B------:R-:W-:Y:S02]  /*91e0*/  FSEL R31, R31, -INF , !P5 ;  /* 0xff8000001f1f7808 */ /* 0x000fe40006800000 */
[----:B------:R-:W-:Y:S02]  /*91f0*/  ISETP.GE.AND P6, PT, R7, R246, PT ;  /* 0x000000f60700720c */ /* 0x000fe40003fc6270 */
[----:B------:R-:W-:Y:S01]  /*9200*/  FSEL R4, R166, -INF , !P4 ;  /* 0xff800000a6047808 */ /* 0x000fe20006000000 */
[----:B------:R-:W-:Y:S01]  /*9210*/  VIADD R166, R188, 0xffffffb0 ;  /* 0xffffffb0bca67836 */ /* 0x000fe20000000000 */
[----:B------:R-:W-:-:S02]  /*9220*/  ISETP.GT.AND P5, PT, R247, R29, PT ;  /* 0x0000001df700720c */ /* 0x000fc40003fa4270 */
[----:B------:R-:W-:Y:S02]  /*9230*/  ISETP.GT.AND P4, PT, R28, R29, PT ;  /* 0x0000001d1c00720c */ /* 0x000fe40003f84270 */
[----:B------:R-:W-:Y:S01]  /*9240*/  FSEL R14, R164, -INF , !P6 ;  /* 0xff800000a40e7808 */ /* 0x000fe20007000000 */
[C---:B------:R-:W-:Y:S01]  /*9250*/  VIADD R164, R188.reuse, 0xffffffb8 ;  /* 0xffffffb8bca47836 */ /* 0x040fe20000000000 */
[----:B------:R-:W-:Y:S01]  /*9260*/  FSEL R6, R165, -INF , !P5 ;  /* 0xff800000a5067808 */ /* 0x000fe20006800000 */
[C---:B------:R-:W-:Y:S01]  /*9270*/  VIADD R165, R188.reuse, 0xffffffb1 ;  /* 0xffffffb1bca57836 */ /* 0x040fe20000000000 */
[----:B------:R-:W-:Y:S01]  /*9280*/  FSEL R189, R167, -INF , !P4 ;  /* 0xff800000a7bd7808 */ /* 0x000fe20006000000 */
[----:B------:R-:W-:Y:S01]  /*9290*/  VIADD R167, R188, 0xffffffa9 ;  /* 0xffffffa9bca77836 */ /* 0x000fe20000000000 */
[----:B------:R-:W-:Y:S02]  /*92a0*/  ISETP.GE.AND P6, PT, R29, R246, PT ;  /* 0x000000f61d00720c */ /* 0x000fe40003fc6270 */
[----:B------:R-:W-:-:S02]  /*92b0*/  ISETP.GT.AND P4, PT, R247, R168, PT ;  /* 0x000000a8f700720c */ /* 0x000fc40003f84270 */
[----:B------:R-:W-:Y:S02]  /*92c0*/  ISETP.GE.AND P5, PT, R7, R245, PT ;  /* 0x000000f50700720c */ /* 0x000fe40003fa6270 */
[----:B------:R-:W-:Y:S02]  /*92d0*/  FSEL R6, R6, -INF , !P6 ;  /* 0xff80000006067808 */ /* 0x000fe40007000000 */
[----:B------:R-:W-:Y:S02]  /*92e0*/  ISETP.GE.AND P6, PT, R168, R246, PT ;  /* 0x000000f6a800720c */ /* 0x000fe40003fc6270 */
[----:B------:R-:W-:Y:S01]  /*92f0*/  FSEL R12, R24, -INF , !P4 ;  /* 0xff800000180c7808 */ /* 0x000fe20006000000 */
[----:B------:R-:W-:Y:S01]  /*9300*/  VIADD R24, R188, 0xffffffb9 ;  /* 0xffffffb9bc187836 */ /* 0x000fe20000000000 */
[----:B------:R-:W-:Y:S02]  /*9310*/  FSEL R4, R4, -INF , !P5 ;  /* 0xff80000004047808 */ /* 0x000fe40006800000 */
[----:B------:R-:W-:-:S02]  /*9320*/  FMNMX3.FTZ R15, R2, R178, R179, !PT ;  /* 0x000000b2020f7276 */ /* 0x000fc400078100b3 */
[C---:B------:R-:W-:Y:S02]  /*9330*/  ISETP.GT.AND P5, PT, R247.reuse, R167, PT ;  /* 0x000000a7f700720c */ /* 0x040fe40003fa4270 */
[----:B------:R-:W-:Y:S02]  /*9340*/  FSEL R12, R12, -INF , !P6 ;  /* 0xff8000000c0c7808 */ /* 0x000fe40007000000 */
[----:B------:R-:W-:Y:S02]  /*9350*/  ISETP.GT.AND P6, PT, R247, R166, PT ;  /* 0x000000a6f700720c */ /* 0x000fe40003fc4270 */
[----:B------:R-:W-:Y:S02]  /*9360*/  FMNMX3.FTZ R15, R15, R206, R208, !PT ;  /* 0x000000ce0f0f7276 */ /* 0x000fe400078100d0 */
[----:B------:R-:W-:Y:S02]  /*9370*/  ISETP.GE.AND P4, PT, R167, R246, PT ;  /* 0x000000f6a700720c */ /* 0x000fe40003f86270 */
        /* <DEDUP_REMOVED lines=9> */
[----:B------:R-:W-:Y:S02]  /*9410*/  FSEL R20, R21, -INF , !P4 ;  /* 0xff80000015147808 */ /* 0x000fe40006000000 */
[-C--:B------:R-:W-:Y:S02]  /*9420*/  ISETP.GE.AND P4, PT, R164, R246.reuse, PT ;  /* 0x000000f6a400720c */ /* 0x080fe40003f86270 */
        /* <DEDUP_REMOVED lines=11> */
[----:B------:R-:W-:Y:S02]  /*94e0*/  ISETP.GE.AND P6, PT, R29, R245, PT ;  /* 0x000000f51d00720c */ /* 0x000fe40003fc6270 */
[----:B------:R-:W-:Y:S02]  /*94f0*/  ISETP.GT.AND P5, PT, R28, R168, PT ;  /* 0x000000a81c00720c */ /* 0x000fe40003fa4270 */
[----:B------:R-:W-:Y:S01]  /*9500*/  FMNMX3.FTZ R16, R16, R209, R15, !PT ;  /* 0x000000d110107276 */ /* 0x000fe2000781000f */
[----:B------:R-:W-:Y:S10]  /*9510*/  BRA.U !UP1, `(.L_x_2145) ;  /* 0x0000000109e47547 */ /* 0x000ff4000b800000 */
        /* <DEDUP_REMOVED lines=57> */
.L_x_2145:
[----:B------:R-:W2:Y:S04]  /*98b0*/  LDL.64 R226, [R1+0x10] ;  /* 0x0000100001e27983 */ /* 0x000ea80000100a00 */
[----:B------:R-:W3:Y:S04]  /*98c0*/  LDL.64 R240, [R1] ;  /* 0x0000000001f07983 */ /* 0x000ee80000100a00 */
[----:B------:R-:W4:Y:S01]  /*98d0*/  LDL.64 R242, [R1+0x8] ;  /* 0x0000080001f27983 */ /* 0x000f220000100a00 */
[----:B------:R-:W5:Y:S01]  /*98e0*/  S2R R222, SR_CTAID.X ;  /* 0x0000000000de7919 */ /* 0x000f620000002500 */
[----:B------:R-:W-:-:S02]  /*98f0*/  FSEL R189, R189, -INF , !P6 ;  /* 0xff800000bdbd7808 */ /* 0x000fc40007000000 */
[----:B------:R-:W5:Y:S01]  /*9900*/  SHFL.BFLY PT, R29, R16, 0x2, 0x1f ;  /* 0x0c401f00101d7f89 */ /* 0x000f6200000e0000 */
[----:B-1----:R-:W-:Y:S02]  /*9910*/  FMNMX3.FTZ R171, R0, R191, R207, !PT ;  /* 0x000000bf00ab7276 */ /* 0x002fe400078100cf */
[----:B------:R-:W-:Y:S02]  /*9920*/  ISETP.GT.AND P6, PT, R28, R167, PT ;  /* 0x000000a71c00720c */ /* 0x000fe40003fc4270 */
[----:B------:R-:W-:Y:S02]  /*9930*/  FSEL R187, R26, -INF , !P5 ;  /* 0xff8000001abb7808 */ /* 0x000fe40006800000 */
[----:B------:R-:W-:Y:S02]  /*9940*/  FMNMX3.FTZ R171, R171, R196, R198, !PT ;  /* 0x000000c4abab7276 */ /* 0x000fe400078100c6 */
[----:B------:R-:W-:Y:S02]  /*9950*/  ISETP.GE.AND P5, PT, R167, R245, PT ;  /* 0x000000f5a700720c */ /* 0x000fe40003fa6270 */
[----:B------:R-:W-:-:S02]  /*9960*/  FSEL R185, R27, -INF , !P6 ;  /* 0xff8000001bb97808 */ /* 0x000fc40007000000 */
[----:B------:R-:W-:Y:S02]  /*9970*/  ISETP.GE.AND P4, PT, R168, R245, PT ;  /* 0x000000f5a800720c */ /* 0x000fe40003f86270 */
[C---:B------:R-:W-:Y:S02]  /*9980*/  ISETP.GT.AND P6, PT, R28.reuse, R166, PT ;  /* 0x000000a61c00720c */ /* 0x040fe40003fc4270 */
[----:B------:R-:W-:Y:S02]  /*9990*/  FMNMX3.FTZ R171, R171, R180, R182, !PT ;  /* 0x000000b4abab7276 */ /* 0x000fe400078100b6 */
[----:B------:R-:W-:Y:S02]  /*99a0*/  FSEL R185, R185, -INF , !P5 ;  /* 0xff800000b9b97808 */ /* 0x000fe40006800000 */
[----:B------:R-:W-:Y:S02]  /*99b0*/  FSEL R187, R187, -INF , !P4 ;  /* 0xff800000bbbb7808 */ /* 0x000fe40006000000 */
[----:B------:R-:W-:-:S02]  /*99c0*/  ISETP.GT.AND P5, PT, R28, R165, PT ;  /* 0x000000a51c00720c */ /* 0x000fc40003fa4270 */
[----:B------:R-:W-:Y:S02]  /*99d0*/  ISETP.GE.AND P4, PT, R166, R245, PT ;  /* 0x000000f5a600720c */ /* 0x000fe40003f86270 */
[----:B------:R-:W-:Y:S02]  /*99e0*/  FSEL R212, R22, -INF , !P6 ;  /* 0xff80000016d47808 */ /* 0x000fe40007000000 */
[----:B------:R-:W-:Y:S02]  /*99f0*/  FMNMX3.FTZ R171, R171, R5, R31, !PT ;  /* 0x00000005abab7276 */ /* 0x000fe4000781001f */
[----:B------:R-:W-:Y:S01]  /*9a00*/  FSEL R188, R23, -INF , !P5 ;  /* 0xff80000017bc7808 */ /* 0x000fe20006800000 */
[----:B------:R-:W-:Y:S01]  /*9a10*/  ULEA UR12, UR24, 0xfffffffc, 0x1 ;  /* 0xfffffffc180c7891 */ /* 0x000fe2000f8e08ff */
[----:B------:R-:W-:Y:S02]  /*9a20*/  ISETP.GE.AND P6, PT, R165, R245, PT ;  /* 0x000000f5a500720c */ /* 0x000fe40003fc6270 */
[----:B------:R-:W-:-:S02]  /*9a30*/  FSEL R212, R212, -INF , !P4 ;  /* 0xff800000d4d47808 */ /* 0x000fc40006000000 */
[C---:B------:R-:W-:Y:S02]  /*9a40*/  ISETP.GT.AND P5, PT, R28.reuse, R164, PT ;  /* 0x000000a41c00720c */ /* 0x040fe40003fa4270 */
[----:B------:R-:W-:Y:S01]  /*9a50*/  ISETP.GT.AND P4, PT, R28, R24, PT ;  /* 0x000000181c00720c */ /* 0x000fe20003f84270 */
[----:B------:R-:W-:Y:S01]  /*9a60*/  IMAD.U32 R28, RZ, RZ, UR35 ;  /* 0x00000023ff1c7e24 */ /* 0x000fe2000f8e00ff */
[----:B------:R-:W-:Y:S02]  /*9a70*/  FMNMX3.FTZ R171, R171, R4, R189, !PT ;  /* 0x00000004abab7276 */ /* 0x000fe400078100bd */
[----:B------:R-:W-:Y:S02]  /*9a80*/  SHF.R.U32.HI R213, RZ, 0x5, R203 ;  /* 0x00000005ffd57819 */ /* 0x000fe400000116cb */
[----:B------:R-:W-:Y:S02]  /*9a90*/  FSEL R188, R188, -INF , !P6 ;  /* 0xff800000bcbc7808 */ /* 0x000fe40007000000 */
[----:B------:R-:W-:-:S02]  /*9aa0*/  FSEL R219, R18, -INF , !P5 ;  /* 0xff80000012db7808 */ /* 0x000fc40006800000 */
[-C--:B------:R-:W-:Y:S02]  /*9ab0*/  ISETP.GE.AND P6, PT, R164, R245.reuse, PT ;  /* 0x000000f5a400720c */ /* 0x080fe40003fc6270 */
[----:B------:R-:W-:Y:S02]  /*9ac0*/  ISETP.GE.AND P5, PT, R24, R245, PT ;  /* 0x000000f51800720c */ /* 0x000fe40003fa6270 */
[----:B------:R-:W-:Y:S02]  /*9ad0*/  FSEL R216, R19, -INF , !P4 ;  /* 0xff80000013d87808 */ /* 0x000fe40006000000 */
[----:B------:R-:W-:Y:S02]  /*9ae0*/  FMNMX3.FTZ R171, R171, R187, R185, !PT ;  /* 0x000000bbabab7276 */ /* 0x000fe400078100b9 */
[----:B-----5:R-:W-:Y:S01]  /*9af0*/  FMNMX.FTZ R29, R16, R29, !PT ;  /* 0x0000001d101d7209 */ /* 0x020fe20007810000 */
[----:B------:R-:W-:Y:S01]  /*9b00*/  IMAD R222, R222, 0x8, R213 ;  /* 0x00000008dede7824 */ /* 0x000fe200078e02d5 */
[----:B------:R-:W-:-:S02]  /*9b10*/  FSEL R219, R219, -INF , !P6 ;  /* 0xff800000dbdb7808 */ /* 0x000fc40007000000 */
[----:B------:R-:W-:Y:S02]  /*9b20*/  FSEL R216, R216, -INF , !P5 ;  /* 0xff800000d8d87808 */ /* 0x000fe40006800000 */
[----:B------:R-:W-:Y:S01]  /*9b30*/  FMNMX3.FTZ R171, R171, R212, R188, !PT ;  /* 0x000000d4abab7276 */ /* 0x000fe200078100bc */
[----:B------:R-:W1:Y:S01]  /*9b40*/  SHFL.BFLY PT, R173, R29, 0x1, 0x1f ;  /* 0x0c201f001dad7f89 */ /* 0x000e6200000e0000 */
[----:B------:R-:W-:Y:S02]  /*9b50*/  IMAD.WIDE.U32 R222, R222, -0x326172a9, RZ ;  /* 0xcd9e8d57dede7825 */ /* 0x000fe400078e00ff */
[----:B------:R-:W-:Y:S01]  /*9b60*/  FMNMX3.FTZ R172, R171, R219, R216, !PT ;  /* 0x000000dbabac7276 */ /* 0x000fe200078100d8 */
[----:B------:R-:W-:Y:S02]  /*9b70*/  UIADD3 UR18, UPT, UPT, UR35, 0x32370b8f, URZ ;  /* 0x32370b8f23127890 */ /* 0x000fe4000fffe0ff */
[----:B------:R-:W-:Y:S01]  /*9b80*/  UIADD3 UR16, UPT, UPT, UR35, 0x76cf5d0a, URZ ;  /* 0x76cf5d0a23107890 */ /* 0x000fe2000fffe0ff */
[----:B-1----:R-:W-:-:S04]  /*9b90*/  FMNMX.FTZ R29, R29, R173, !PT ;  /* 0x000000ad1d1d7209 */ /* 0x002fc80007810000 */
[C---:B------:R-:W-:Y:S01]  /*9ba0*/  FSETP.NEU.FTZ.AND P5, PT, R29.reuse, -INF , PT ;  /* 0xff8000001d00780b */ /* 0x040fe20003fbd000 */
[----:B------:R-:W-:-:S05]  /*9bb0*/  FMUL.FTZ R193, R29, UR30 ;  /* 0x0000001e1dc17c20 */ /* 0x000fca0008410000 */
[----:B------:R-:W-:-:S05]  /*9bc0*/  FSEL R193, R193, RZ, P5 ;  /* 0x000000ffc1c17208 */ /* 0x000fca0002800000 */
[--C-:B------:R-:W-:Y:S01]  /*9bd0*/  FFMA.FTZ R200, R178, UR30, -R193.reuse ;  /* 0x0000001eb2c87c23 */ /* 0x100fe200080108c1 */
[----:B------:R-:W-:-:S05]  /*9be0*/  FFMA.FTZ R192, R179, UR30, -R193 ;  /* 0x0000001eb3c07c23 */ /* 0x000fca00080108c1 */
[----:B------:R-:W-:Y:S08]  /*9bf0*/  MUFU.EX2 R200, R200 ;  /* 0x000000c800c87308 */ /* 0x000ff00000000800 */
[----:B------:R-:W1:Y:S02]  /*9c00*/  MUFU.EX2 R192, R192 ;  /* 0x000000c000c07308 */ /* 0x000e640000000800 */
[----:B-1----:R-:W-:-:S04]  /*9c10*/  F2FP.F16.F32.PACK_AB R179, R192, R200 ;  /* 0x000000c8c0b3723e */ /* 0x002fc800000000ff */
[----:B------:R-:W-:-:S04]  /*9c20*/  PRMT R178, R179, 0x7632, R178 ;  /* 0x00007632b3b27816 */ /* 0x000fc800000000b2 */
[----:B------:R-:W-:Y:S01]  /*9c30*/  PRMT R235, R179, 0x5410, R178 ;  /* 0x00005410b3eb7816 */ /* 0x000fe200000000b2 */
[----:B------:R-:W-:-:S06]  /*9c40*/  FFMA.FTZ R184, R208, UR30, -R193 ;  /* 0x0000001ed0b87c23 */ /* 0x000fcc00080108c1 */
[----:B------:R-:W-:Y:S01]  /*9c50*/  MUFU.EX2 R184, R184 ;  /* 0x000000b800b87308 */ /* 0x000fe20000000800 */
[----:B--2---:R-:W-:-:S05]  /*9c60*/  LOP3.LUT R28, R28, UR12, R227, 0x96, !PT ;  /* 0x0000000c1c1c7c12 */ /* 0x004fca000f8e96e3 */
[----:B------:R-:W-:Y:S02]  /*9c70*/  IMAD.WIDE.U32 R174, R28, -0x326172a9, RZ ;  /* 0xcd9e8d571cae7825 */ /* 0x000fe400078e00ff */
[----:B------:R-:W1:Y:S03]  /*9c80*/  SHFL.BFLY PT, R28, R172, 0x2, 0x1f ;  /* 0x0c401f00ac1c7f89 */ /* 0x000e6600000e0000 */
[----:B------:R-:W-:Y:S02]  /*9c90*/  LOP3.LUT R171, R222, UR25, R175, 0x96, !PT ;  /* 0x00000019deab7c12 */ /* 0x000fe4000f8e96af */
[----:B---3--:R-:W-:-:S03]  /*9ca0*/  LOP3.LUT R174, R174, UR19, R241, 0x96, !PT ;  /* 0x00000013aeae7c12 */ /* 0x008fc6000f8e96f1 */
[----:B------:R-:W-:-:S04]  /*9cb0*/  IMAD.WIDE.U32 R236, R171, -0x2daee0ad, RZ ;  /* 0xd2511f53abec7825 */ /* 0x000fc800078e00ff */
[----:B------:R-:W-:Y:S01]  /*9cc0*/  IMAD.WIDE.U32 R174, R174, -0x2daee0ad, RZ ;  /* 0xd2511f53aeae7825 */ /* 0x000fe200078e00ff */
[----:B----4-:R-:W-:-:S04]  /*9cd0*/  LOP3.LUT R171, R242, UR16, R237, 0x96, !PT ;  /* 0x00000010f2ab7c12 */ /* 0x010fc8000f8e96ed */
[----:B------:R-:W-:Y:S01]  /*9ce0*/  LOP3.LUT R236, R236, UR18, R175, 0x96, !PT ;  /* 0x00000012ecec7c12 */ /* 0x000fe2000f8e96af */
[----:B------:R-:W-:-:S04]  /*9cf0*/  IMAD.WIDE.U32 R210, R171, -0x326172a9, RZ ;  /* 0xcd9e8d57abd27825 */ /* 0x000fc800078e00ff */
[----:B------:R-:W-:Y:S01]  /*9d00*/  IMAD.WIDE.U32 R236, R236, -0x326172a9, RZ ;  /* 0xcd9e8d57ecec7825 */ /* 0x000fe200078e00ff */
[----:B------:R-:W-:-:S04]  /*9d10*/  LOP3.LUT R171, R240, UR17, R211, 0x96, !PT ;  /* 0x00000011f0ab7c12 */ /* 0x000fc8000f8e96d3 */
[----:B------:R-:W-:Y:S01]  /*9d20*/  LOP3.LUT R210, R210, UR15, R237, 0x96, !PT ;  /* 0x0000000fd2d27c12 */ /* 0x000fe2000f8e96ed */
[----:B------:R-:W-:Y:S01]  /*9d30*/  UIADD3 UR12, UPT, UPT, UR35, -0x56f99767, URZ ;  /* 0xa9066899230c7890 */ /* 0x000fe2000fffe0ff */
[----:B-1----:R-:W-:Y:S01]  /*9d40*/  FMNMX.FTZ R28, R172, R28, !PT ;  /* 0x0000001cac1c7209 */ /* 0x002fe20007810000 */
[----:B------:R-:W-:-:S04]  /*9d50*/  IMAD.WIDE.U32 R194, R171, -0x2daee0ad, RZ ;  /* 0xd2511f53abc27825 */ /* 0x000fc800078e00ff */
[----:B------:R-:W-:Y:S01]  /*9d60*/  IMAD.WIDE.U32 R210, R210, -0x2daee0ad, RZ ;  /* 0xd2511f53d2d27825 */ /* 0x000fe200078e00ff */
[----:B------:R-:W1:Y:S01]  /*9d70*/  SHFL.BFLY PT, R171, R28, 0x1, 0x1f ;  /* 0x0c201f001cab7f89 */ /* 0x000e6200000e0000 */
[----:B------:R-:W-:-:S03]  /*9d80*/  LOP3.LUT R172, R174, UR14, R195, 0x96, !PT ;  /* 0x0000000eaeac7c12 */ /* 0x000fc6000f8e96c3 */
[----:B------:R-:W-:Y:S02]  /*9d90*/  LOP3.LUT R194, R194, UR12, R211, 0x96, !PT ;  /* 0x0000000cc2c27c12 */ /* 0x000fe4000f8e96d3 */
[----:B------:R-:W-:-:S04]  /*9da0*/  IMAD.WIDE.U32 R172, R172, -0x326172a9, RZ ;  /* 0xcd9e8d57acac7825 */ /* 0x000fc800078e00ff */
[----:B------:R-:W-:-:S05]  /*9db0*/  IMAD.WIDE.U32 R194, R194, -0x326172a9, RZ ;  /* 0xcd9e8d57c2c27825 */ /* 0x000fca00078e00ff */
[----:B------:R-:W-:-:S04]  /*9dc0*/  LOP3.LUT R221, R172, UR7, R195, 0x96, !PT ;  /* 0x00000007acdd7c12 */ /* 0x000fc8000f8e96c3 */
[----:B------:R-:W-:-:S04]  /*9dd0*/  LOP3.LUT R172, R221, 0xff, RZ, 0xc0, !PT ;  /* 0x000000ffddac7812 */ /* 0x000fc800078ec0ff */
[----:B------:R-:W-:Y:S02]  /*9de0*/  ISETP.LE.U32.AND P4, PT, R172, UR6, PT ;  /* 0x00000006ac007c0c */ /* 0x000fe4000bf83070 */
[----:B-1----:R-:W-:Y:S02]  /*9df0*/  FMNMX.FTZ R28, R28, R171, !PT ;  /* 0x000000ab1c1c7209 */ /* 0x002fe40007810000 */
[----:B------:R-:W-:Y:S02]  /*9e00*/  LOP3.LUT R171, R221, 0xffff, RZ, 0xc0, !PT ;  /* 0x0000ffffddab7812 */ /* 0x000fe400078ec0ff */
[C---:B------:R-:W-:Y:S01]  /*9e10*/  FSETP.NEU.FTZ.AND P6, PT, R28.reuse, -INF , PT ;  /* 0xff8000001c00780b */ /* 0x040fe20003fdd000 */
[----:B------:R-:W-:Y:S01]  /*9e20*/  FMUL.FTZ R190, R28, UR30 ;  /* 0x0000001e1cbe7c20 */ /* 0x000fe20008410000 */
[----:B------:R-:W-:-:S05]  /*9e30*/  SHF.R.U32.HI R171, RZ, 0x8, R171 ;  /* 0x00000008ffab7819 */ /* 0x000fca00000116ab */
[----:B------:R-:W-:Y:S01]  /*9e40*/  @!P4 HADD2 R170, -R179.H0_H0, -RZ.H0_H0 ;  /* 0xa00000ffb3aac230 */ /* 0x000fe20000000900 */
[----:B------:R-:W-:Y:S02]  /*9e50*/  LOP3.LUT R171, R171, 0xffff, RZ, 0xc0, !PT ;  /* 0x0000ffffabab7812 */ /* 0x000fe400078ec0ff */
[----:B------:R-:W-:Y:S02]  /*9e60*/  FSEL R190, R190, RZ, P6 ;  /* 0x000000ffbebe7208 */ /* 0x000fe40003000000 */
[----:B------:R-:W-:Y:S02]  /*9e70*/  @!P4 PRMT R179, R170, 0x5410, RZ ;  /* 0x00005410aab3c816 */ /* 0x000fe400000000ff */
[----:B------:R-:W-:Y:S01]  /*9e80*/  ISETP.LE.U32.AND P4, PT, R171, UR6, PT ;  /* 0x00000006ab007c0c */ /* 0x000fe2000bf83070 */
[--C-:B------:R-:W-:Y:S01]  /*9e90*/  FFMA.FTZ R199, R191, UR30, -R190.reuse ;  /* 0x0000001ebfc77c23 */ /* 0x100fe200080108be */
[----:B------:R-:W-:Y:S01]  /*9ea0*/  FFMA.FTZ R191, R207, UR30, -R190 ;  /* 0x0000001ecfbf7c23 */ /* 0x000fe200080108be */
[----:B------:R-:W-:-:S04]  /*9eb0*/  PRMT R170, R221, 0x7632, R170 ;  /* 0x00007632ddaa7816 */ /* 0x000fc800000000aa */
[----:B------:R-:W-:Y:S01]  /*9ec0*/  MUFU.EX2 R199, R199 ;  /* 0x000000c700c77308 */ /* 0x000fe20000000800 */
[----:B------:R-:W-:-:S07]  /*9ed0*/  LOP3.LUT R170, R170, 0xff, RZ, 0xc0, !PT ;  /* 0x000000ffaaaa7812 */ /* 0x000fce00078ec0ff */
[----:B------:R-:W1:Y:S01]  /*9ee0*/  MUFU.EX2 R191, R191 ;  /* 0x000000bf00bf7308 */ /* 0x000e620000000800 */
[----:B------:R-:W-:-:S05]  /*9ef0*/  @!P4 HADD2 R169, -R178.H0_H0, -RZ.H0_H0 ;  /* 0xa00000ffb2a9c230 */ /* 0x000fca0000000900 */
[----:B------:R-:W-:Y:S02]  /*9f00*/  @!P4 PRMT R178, R169, 0x5410, RZ ;  /* 0x00005410a9b2c816 */ /* 0x000fe400000000ff */
[----:B------:R-:W-:Y:S02]  /*9f10*/  ISETP.LE.U32.AND P4, PT, R170, UR6, PT ;  /* 0x00000006aa007c0c */ /* 0x000fe4000bf83070 */
[----:B------:R-:W-:Y:S02]  /*9f20*/  SHF.R.U32.HI R169, RZ, 0x18, R221 ;  /* 0x00000018ffa97819 */ /* 0x000fe400000116dd */
[----:B-1----:R-:W-:-:S04]  /*9f30*/  F2FP.F16.F32.PACK_AB R175, R191, R199 ;  /* 0x000000c7bfaf723e */ /* 0x002fc800000000ff */
[----:B------:R-:W-:-:S05]  /*9f40*/  PRMT R174, R175, 0x7632, R174 ;  /* 0x00007632afae7816 */ /* 0x000fca00000000ae */
[----:B------:R-:W-:Y:S01]  /*9f50*/  @!P4 HADD2 R168, -R175.H0_H0, -RZ.H0_H0 ;  /* 0xa00000ffafa8c230 */ /* 0x000fe20000000900 */
[----:B------:R-:W-:-:S04]  /*9f60*/  PRMT R234, R175, 0x5410, R174 ;  /* 0x00005410afea7816 */ /* 0x000fc800000000ae */
[----:B------:R-:W-:Y:S02]  /*9f70*/  @!P4 PRMT R175, R168, 0x5410, RZ ;  /* 0x00005410a8afc816 */ /* 0x000fe400000000ff */
[----:B------:R-:W-:Y:S01]  /*9f80*/  ISETP.LE.U32.AND P4, PT, R169, UR6, PT ;  /* 0x00000006a9007c0c */ /* 0x000fe2000bf83070 */
[----:B------:R-:W-:Y:S01]  /*9f90*/  FFMA.FTZ R195, R206, UR30, -R193 ;  /* 0x0000001ecec37c23 */ /* 0x000fe200080108c1 */
[----:B------:R-:W-:-:S05]  /*9fa0*/  IMAD.MOV.U32 R168, RZ, RZ, R194 ;  /* 0x000000ffffa87224 */ /* 0x000fca00078e00c2 */
[----:B------:R-:W1:Y:S01]  /*9fb0*/  MUFU.EX2 R195, R195 ;  /* 0x000000c300c37308 */ /* 0x000e620000000800 */
[----:B------:R-:W-:-:S05]  /*9fc0*/  LOP3.LUT R168, R168, 0xff, RZ, 0xc0, !PT ;  /* 0x000000ffa8a87812 */ /* 0x000fca00078ec0ff */
[----:B------:R-:W-:-:S05]  /*9fd0*/  @!P4 HADD2 R167, -R174.H0_H0, -RZ.H0_H0 ;  /* 0xa00000ffaea7c230 */ /* 0x000fca0000000900 */
[----:B------:R-:W-:Y:S02]  /*9fe0*/  @!P4 PRMT R174, R167, 0x5410, RZ ;  /* 0x00005410a7aec816 */ /* 0x000fe400000000ff */
[----:B------:R-:W-:Y:S02]  /*9ff0*/  ISETP.LE.U32.AND P4, PT, R168, UR6, PT ;  /* 0x00000006a8007c0c */ /* 0x000fe4000bf83070 */
[----:B------:R-:W-:Y:S02]  /*a000*/  LOP3.LUT R236, R236, UR13, R173, 0x96, !PT ;  /* 0x0000000decec7c12 */ /* 0x000fe4000f8e96ad */
[----:B-1----:R-:W-:Y:S02]  /*a010*/  F2FP.F16.F32.PACK_AB R173, R184, R195 ;  /* 0x000000c3b8ad723e */ /* 0x002fe400000000ff */
[----:B------:R-:W-:Y:S02]  /*a020*/  PRMT R167, R194, 0x7771, RZ ;  /* 0x00007771c2a77816 */ /* 0x000fe400000000ff */
[----:B------:R-:W-:-:S05]  /*a030*/  PRMT R172, R173, 0x7632, R172 ;  /* 0x00007632adac7816 */ /* 0x000fca00000000ac */
[----:B------:R-:W-:Y:S01]  /*a040*/  @!P4 HADD2 R166, -R173.H0_H0, -RZ.H0_H0 ;  /* 0xa00000ffada6c230 */ /* 0x000fe20000000900 */
[----:B------:R-:W-:-:S04]  /*a050*/  PRMT R233, R173, 0x5410, R172 ;  /* 0x00005410ade97816 */ /* 0x000fc800000000ac */
[----:B------:R-:W-:Y:S02]  /*a060*/  @!P4 PRMT R173, R166, 0x5410, RZ ;  /* 0x00005410a6adc816 */ /* 0x000fe400000000ff */
[----:B------:R-:W-:Y:S01]  /*a070*/  ISETP.GT.U32.AND P4, PT, R167, UR6, PT ;  /* 0x00000006a7007c0c */ /* 0x000fe2000bf84070 */
[--C-:B------:R-:W-:Y:S01]  /*a080*/  FFMA.FTZ R196, R196, UR30, -R190.reuse ;  /* 0x0000001ec4c47c23 */ /* 0x100fe200080108be */
[----:B------:R-:W-:-:S05]  /*a090*/  FFMA.FTZ R198, R198, UR30, -R190 ;  /* 0x0000001ec6c67c23 */ /* 0x000fca00080108be */
[----:B------:R-:W-:Y:S06]  /*a0a0*/  MUFU.EX2 R196, R196 ;  /* 0x000000c400c47308 */ /* 0x000fec0000000800 */
[----:B------:R-:W-:Y:S02]  /*a0b0*/  @P4 HADD2 R165, -R172.H0_H0, -RZ.H0_H0 ;  /* 0xa00000ffaca54230 */ /* 0x000fe40000000900 */
[----:B------:R-:W1:Y:S03]  /*a0c0*/  MUFU.EX2 R198, R198 ;  /* 0x000000c600c67308 */ /* 0x000e660000000800 */
[----:B------:R-:W-:-:S02]  /*a0d0*/  @P4 PRMT R172, R165, 0x5410, RZ ;  /* 0x00005410a5ac4816 */ /* 0x000fc400000000ff */
[----:B------:R-:W-:-:S04]  /*a0e0*/  PRMT R165, R194, 0x7772, RZ ;  /* 0x00007772c2a57816 */ /* 0x000fc800000000ff */
[----:B------:R-:W-:Y:S02]  /*a0f0*/  ISETP.GT.U32.AND P4, PT, R165, UR6, PT ;  /* 0x00000006a5007c0c */ /* 0x000fe4000bf84070 */
[----:B-1----:R-:W-:Y:S02]  /*a100*/  F2FP.F16.F32.PACK_AB R171, R198, R196 ;  /* 0x000000c4c6ab723e */ /* 0x002fe400000000ff */
[----:B------:R-:W-:Y:S02]  /*a110*/  PRMT R165, R194, 0x7773, RZ ;  /* 0x00007773c2a57816 */ /* 0x000fe400000000ff */
[----:B------:R-:W-:-:S07]  /*a120*/  PRMT R170, R171, 0x7632, R170 ;  /* 0x00007632abaa7816 */ /* 0x000fce00000000aa */
[----:B------:R-:W-:Y:S01]  /*a130*/  @P4 HADD2 R18, -R171.H0_H0, -RZ.H0_H0 ;  /* 0xa00000ffab124230 */ /* 0x000fe20000000900 */
[----:B------:R-:W-:-:S04]  /*a140*/  PRMT R214, R171, 0x5410, R170 ;  /* 0x00005410abd67816 */ /* 0x000fc800000000aa */
[----:B------:R-:W-:Y:S02]  /*a150*/  @P4 PRMT R171, R18, 0x5410, RZ ;  /* 0x0000541012ab4816 */ /* 0x000fe400000000ff */
[----:B------:R-:W-:Y:S01]  /*a160*/  ISETP.GT.U32.AND P4, PT, R165, UR6, PT ;  /* 0x00000006a5007c0c */ /* 0x000fe2000bf84070 */
[--C-:B------:R-:W-:Y:S01]  /*a170*/  FFMA.FTZ R183, R183, UR30, -R193.reuse ;  /* 0x0000001eb7b77c23 */ /* 0x100fe200080108c1 */
[----:B------:R-:W-:Y:S01]  /*a180*/  FFMA.FTZ R225, R197, UR30, -R193 ;  /* 0x0000001ec5e17c23 */ /* 0x000fe200080108c1 */
[----:B------:R-:W-:-:S04]  /*a190*/  IMAD.WIDE.U32 R236, R236, -0x2daee0ad, RZ ;  /* 0xd2511f53ecec7825 */ /* 0x000fc800078e00ff */
[----:B------:R-:W-:Y:S01]  /*a1a0*/  MUFU.EX2 R183, R183 ;  /* 0x000000b700b77308 */ /* 0x000fe20000000800 */
[----:B------:R-:W-:-:S05]  /*a1b0*/  LOP3.LUT R18, R210, UR4, R237, 0x96, !PT ;  /* 0x00000004d2127c12 */ /* 0x000fca000f8e96ed */
[----:B------:R-:W-:Y:S02]  /*a1c0*/  @P4 HADD2 R19, -R170.H0_H0, -RZ.H0_H0 ;  /* 0xa00000ffaa134230 */ /* 0x000fe40000000900 */
[----:B------:R-:W1:Y:S03]  /*a1d0*/  MUFU.EX2 R225, R225 ;  /* 0x000000e100e17308 */ /* 0x000e660000000800 */
[----:B------:R-:W-:Y:S02]  /*a1e0*/  @P4 PRMT R170, R19, 0x5410, RZ ;  /* 0x0000541013aa4816 */ /* 0x000fe400000000ff */
[----:B------:R-:W-:-:S04]  /*a1f0*/  LOP3.LUT R19, R18, 0xff, RZ, 0xc0, !PT ;  /* 0x000000ff12137812 */ /* 0x000fc800078ec0ff */
[----:B------:R-:W-:Y:S02]  /*a200*/  ISETP.LE.U32.AND P4, PT, R19, UR6, PT ;  /* 0x0000000613007c0c */ /* 0x000fe4000bf83070 */
[----:B------:R-:W-:Y:S02]  /*a210*/  LOP3.LUT R19, R18, 0xffff, RZ, 0xc0, !PT ;  /* 0x0000ffff12137812 */ /* 0x000fe400078ec0ff */
[----:B-1----:R-:W-:Y:S02]  /*a220*/  F2FP.F16.F32.PACK_AB R169, R225, R183 ;  /* 0x000000b7e1a9723e */ /* 0x002fe400000000ff */
[----:B------:R-:W-:Y:S02]  /*a230*/  SHF.R.U32.HI R19, RZ, 0x8, R19 ;  /* 0x00000008ff137819 */ /* 0x000fe40000011613 */
[----:B------:R-:W-:-:S05]  /*a240*/  PRMT R168, R169, 0x7632, R168 ;  /* 0x00007632a9a87816 */ /* 0x000fca00000000a8 */
[----:B------:R-:W-:Y:S01]  /*a250*/  @!P4 HADD2 R164, -R169.H0_H0, -RZ.H0_H0 ;  /* 0xa00000ffa9a4c230 */ /* 0x000fe20000000900 */
[----:B------:R-:W-:Y:S02]  /*a260*/  LOP3.LUT R165, R19, 0xffff, RZ, 0xc0, !PT ;  /* 0x0000ffff13a57812 */ /* 0x000fe400078ec0ff */
[----:B------:R-:W-:Y:S02]  /*a270*/  PRMT R19, R169, 0x5410, R168 ;  /* 0x00005410a9137816 */ /* 0x000fe400000000a8 */
        /* <DEDUP_REMOVED lines=18> */
[--C-:B------:R-:W-:Y:S01]  /*a3a0*/  FFMA.FTZ R208, R181, UR30, -R193.reuse ;  /* 0x0000001eb5d07c23 */ /* 0x100fe200080108c1 */
[----:B------:R-:W-:Y:S01]  /*a3b0*/  FFMA.FTZ R228, R204, UR30, -R193 ;  /* 0x0000001ecce47c23 */ /* 0x000fe200080108c1 */
[----:B------:R-:W-:-:S04]  /*a3c0*/  IMAD.MOV.U32 R27, RZ, RZ, R236 ;  /* 0x000000ffff1b7224 */ /* 0x000fc800078e00ec */
[----:B------:R-:W-:Y:S01]  /*a3d0*/  MUFU.EX2 R208, R208 ;  /* 0x000000d000d07308 */ /* 0x000fe20000000800 */
[----:B------:R-:W-:-:S07]  /*a3e0*/  LOP3.LUT R27, R27, 0xff, RZ, 0xc0, !PT ;  /* 0x000000ff1b1b7812 */ /* 0x000fce00078ec0ff */
[----:B------:R-:W1:Y:S01]  /*a3f0*/  MUFU.EX2 R228, R228 ;  /* 0x000000e400e47308 */ /* 0x000e620000000800 */
[----:B------:R-:W-:-:S05]  /*a400*/  @!P4 HADD2 R16, -R166.H0_H0, -RZ.H0_H0 ;  /* 0xa00000ffa610c230 */ /* 0x000fca0000000900 */
[----:B------:R-:W-:Y:S02]  /*a410*/  @!P4 PRMT R166, R16, 0x5410, RZ ;  /* 0x0000541010a6c816 */ /* 0x000fe400000000ff */
[----:B------:R-:W-:Y:S02]  /*a420*/  ISETP.LE.U32.AND P4, PT, R27, UR6, PT ;  /* 0x000000061b007c0c */ /* 0x000fe4000bf83070 */
[----:B------:R-:W-:Y:S02]  /*a430*/  PRMT R27, R236, 0x7771, RZ ;  /* 0x00007771ec1b7816 */ /* 0x000fe400000000ff */
[----:B-1----:R-:W-:-:S04]  /*a440*/  F2FP.F16.F32.PACK_AB R165, R228, R208 ;  /* 0x000000d0e4a5723e */ /* 0x002fc800000000ff */
[----:B------:R-:W-:-:S05]  /*a450*/  PRMT R164, R165, 0x7632, R164 ;  /* 0x00007632a5a47816 */ /* 0x000fca00000000a4 */
[----:B------:R-:W-:Y:S01]  /*a460*/  @!P4 HADD2 R26, -R165.H0_H0, -RZ.H0_H0 ;  /* 0xa00000ffa51ac230 */ /* 0x000fe20000000900 */
[----:B------:R-:W-:-:S04]  /*a470*/  PRMT R16, R165, 0x5410, R164 ;  /* 0x00005410a5107816 */ /* 0x000fc800000000a4 */
[----:B------:R-:W-:Y:S02]  /*a480*/  @!P4 PRMT R165, R26, 0x5410, RZ ;  /* 0x000054101aa5c816 */ /* 0x000fe400000000ff */
[----:B------:R-:W-:Y:S01]  /*a490*/  ISETP.GT.U32.AND P4, PT, R27, UR6, PT ;  /* 0x000000061b007c0c */ /* 0x000fe2000bf84070 */
[--C-:B------:R-:W-:Y:S01]  /*a4a0*/  FFMA.FTZ R229, R5, UR30, -R190.reuse ;  /* 0x0000001e05e57c23 */ /* 0x100fe200080108be */
[----:B------:R-:W-:Y:S01]  /*a4b0*/  FFMA.FTZ R218, R31, UR30, -R190 ;  /* 0x0000001e1fda7c23 */ /* 0x000fe200080108be */
[----:B------:R-:W-:-:S10]  /*a4c0*/  FSEL R26, R29, RZ, P5 ;  /* 0x000000ff1d1a7208 */ /* 0x000fd40002800000 */
[----:B------:R-:W-:Y:S01]  /*a4d0*/  @P4 HADD2 R25, -R164.H0_H0, -RZ.H0_H0 ;  /* 0xa00000ffa4194230 */ /* 0x000fe20000000900 */
[----:B------:R-:W-:Y:S04]  /*a4e0*/  MUFU.EX2 R229, R229 ;  /* 0x000000e500e57308 */ /* 0x000fe80000000800 */
[----:B------:R-:W-:Y:S02]  /*a4f0*/  @P4 PRMT R164, R25, 0x5410, RZ ;  /* 0x0000541019a44816 */ /* 0x000fe400000000ff */
[----:B------:R-:W-:Y:S02]  /*a500*/  PRMT R25, R236, 0x7772, RZ ;  /* 0x00007772ec197816 */ /* 0x000fe400000000ff */
[----:B------:R-:W1:Y:S02]  /*a510*/  MUFU.EX2 R218, R218 ;  /* 0x000000da00da7308 */ /* 0x000e640000000800 */
[----:B------:R-:W-:-:S02]  /*a520*/  ISETP.GT.U32.AND P5, PT, R25, UR6, PT ;  /* 0x0000000619007c0c */ /* 0x000fc4000bfa4070 */
[----:B------:R-:W-:Y:S01]  /*a530*/  PRMT R25, R236, 0x7773, RZ ;  /* 0x00007773ec197816 */ /* 0x000fe200000000ff */
[----:B------:R-:W-:Y:S01]  /*a540*/  ULEA UR26, UR24, 0xfffffffd, 0x1 ;  /* 0xfffffffd181a7891 */ /* 0x000fe2000f8e08ff */
[----:B------:R-:W-:Y:S02]  /*a550*/  FADD.FTZ R26, R2, -R26 ;  /* 0x8000001a021a7221 */ /* 0x000fe40000010000 */
[----:B------:R-:W-:Y:S01]  /*a560*/  ISETP.GT.U32.AND P4, PT, R25, UR6, PT ;  /* 0x0000000619007c0c */ /* 0x000fe2000bf84070 */
[----:B------:R-:W-:Y:S02]  /*a570*/  IMAD.U32 R25, RZ, RZ, UR35 ;  /* 0x00000023ff197e24 */ /* 0x000fe4000f8e00ff */
[----:B------:R-:W-:-:S03]  /*a580*/  FMUL.FTZ R26, R26, UR30 ;  /* 0x0000001e1a1a7c20 */ /* 0x000fc60008410000 */
[----:B------:R-:W-:Y:S01]  /*a590*/  LOP3.LUT R25, R25, UR26, R227, 0x96, !PT ;  /* 0x0000001a19197c12 */ /* 0x000fe2000f8e96e3 */
[----:B------:R2:W3:Y:S01]  /*a5a0*/  MUFU.EX2 R206, R26 ;  /* 0x0000001a00ce7308 */ /* 0x0004e20000000800 */
[----:B-1----:R-:W-:-:S04]  /*a5b0*/  F2FP.F16.F32.PACK_AB R181, R218, R229 ;  /* 0x000000e5dab5723e */ /* 0x002fc800000000ff */
[----:B------:R-:W-:Y:S01]  /*a5c0*/  PRMT R180, R181, 0x7632, R180 ;  /* 0x00007632b5b47816 */ /* 0x000fe200000000b4 */
[----:B------:R-:W-:Y:S02]  /*a5d0*/  @P5 HADD2 R24, -R181.H0_H0, -RZ.H0_H0 ;  /* 0xa00000ffb5185230 */ /* 0x000fe40000000900 */
[----:B--2---:R-:W-:-:S04]  /*a5e0*/  IMAD.WIDE.U32 R26, R25, -0x326172a9, RZ ;  /* 0xcd9e8d57191a7825 */ /* 0x004fc800078e00ff */
[----:B------:R-:W-:Y:S01]  /*a5f0*/  @P4 HADD2 R22, -R180.H0_H0, -RZ.H0_H0 ;  /* 0xa00000ffb4164230 */ /* 0x000fe20000000900 */
[----:B------:R-:W-:Y:S02]  /*a600*/  LOP3.LUT R27, R222, UR25, R27, 0x96, !PT ;  /* 0x00000019de1b7c12 */ /* 0x000fe4000f8e961b */
[----:B------:R-:W-:-:S03]  /*a610*/  LOP3.LUT R26, R26, UR19, R241, 0x96, !PT ;  /* 0x000000131a1a7c12 */ /* 0x000fc6000f8e96f1 */
[----:B------:R-:W-:Y:S01]  /*a620*/  IMAD.WIDE.U32 R222, R27, -0x2daee0ad, RZ ;  /* 0xd2511f531bde7825 */ /* 0x000fe200078e00ff */
[----:B------:R-:W-:-:S03]  /*a630*/  PRMT R25, R181, 0x5410, R180 ;  /* 0x00005410b5197816 */ /* 0x000fc600000000b4 */
[----:B------:R-:W-:Y:S01]  /*a640*/  IMAD.WIDE.U32 R26, R26, -0x2daee0ad, RZ ;  /* 0xd2511f531a1a7825 */ /* 0x000fe200078e00ff */
[----:B------:R-:W-:Y:S02]  /*a650*/  @P4 PRMT R180, R22, 0x5410, RZ ;  /* 0x0000541016b44816 */ /* 0x000fe400000000ff */
[----:B------:R-:W-:Y:S02]  /*a660*/  @P5 PRMT R181, R24, 0x5410, RZ ;  /* 0x0000541018b55816 */ /* 0x000fe400000000ff */
[----:B------:R-:W-:Y:S02]  /*a670*/  LOP3.LUT R22, R242, UR16, R223, 0x96, !PT ;  /* 0x00000010f2167c12 */ /* 0x000fe4000f8e96df */
[----:B------:R-:W-:-:S03]  /*a680*/  LOP3.LUT R24, R222, UR18, R27, 0x96, !PT ;  /* 0x00000012de187c12 */ /* 0x000fc6000f8e961b */
[----:B------:R-:W-:-:S04]  /*a690*/  IMAD.WIDE.U32 R230, R22, -0x326172a9, RZ ;  /* 0xcd9e8d5716e67825 */ /* 0x000fc800078e00ff */
[----:B------:R-:W-:Y:S01]  /*a6a0*/  IMAD.WIDE.U32 R226, R24, -0x326172a9, RZ ;  /* 0xcd9e8d5718e27825 */ /* 0x000fe200078e00ff */
[----:B------:R-:W-:-:S04]  /*a6b0*/  LOP3.LUT R22, R240, UR17, R231, 0x96, !PT ;  /* 0x00000011f0167c12 */ /* 0x000fc8000f8e96e7 */
[----:B------:R-:W-:Y:S01]  /*a6c0*/  LOP3.LUT R230, R230, UR15, R227, 0x96, !PT ;  /* 0x0000000fe6e67c12 */ /* 0x000fe2000f8e96e3 */
[----:B------:R-:W-:-:S04]  /*a6d0*/  IMAD.WIDE.U32 R222, R22, -0x2daee0ad, RZ ;  /* 0xd2511f5316de7825 */ /* 0x000fc800078e00ff */
[----:B------:R-:W-:Y:S01]  /*a6e0*/  IMAD.WIDE.U32 R230, R230, -0x2daee0ad, RZ ;  /* 0xd2511f53e6e67825 */ /* 0x000fe200078e00ff */
[----:B------:R-:W-:Y:S02]  /*a6f0*/  LOP3.LUT R22, R26, UR14, R223, 0x96, !PT ;  /* 0x0000000e1a167c12 */ /* 0x000fe4000f8e96df */
[----:B------:R-:W-:Y:S02]  /*a700*/  FSEL R211, R28, RZ, P6 ;  /* 0x000000ff1cd37208 */ /* 0x000fe40003000000 */
[----:B------:R-:W-:Y:S01]  /*a710*/  LOP3.LUT R26, R222, UR12, R231, 0x96, !PT ;  /* 0x0000000cde1a7c12 */ /* 0x000fe2000f8e96e7 */
[----:B------:R-:W-:-:S04]  /*a720*/  IMAD.WIDE.U32 R238, R22, -0x326172a9, RZ ;  /* 0xcd9e8d5716ee7825 */ /* 0x000fc800078e00ff */
[----:B------:R-:W-:Y:S01]  /*a730*/  FADD.FTZ R211, R0, -R211 ;  /* 0x800000d300d37221 */ /* 0x000fe20000010000 */
[----:B------:R-:W-:-:S04]  /*a740*/  IMAD.WIDE.U32 R26, R26, -0x326172a9, RZ ;  /* 0xcd9e8d571a1a7825 */ /* 0x000fc800078e00ff */
[----:B------:R-:W-:Y:S01]  /*a750*/  FMUL.FTZ R211, R211, UR30 ;  /* 0x0000001ed3d37c20 */ /* 0x000fe20008410000 */
[----:B------:R-:W-:Y:S01]  /*a760*/  LOP3.LUT R22, R238, UR7, R27, 0x96, !PT ;  /* 0x00000007ee167c12 */ /* 0x000fe2000f8e961b */
[----:B---3--:R-:W-:Y:S01]  /*a770*/  FFMA.FTZ R210, R217, R206, R200 ;  /* 0x000000ced9d27223 */ /* 0x008fe200000100c8 */
[--C-:B------:R-:W-:Y:S01]  /*a780*/  FFMA.FTZ R217, R14, UR30, -R193.reuse ;  /* 0x0000001e0ed97c23 */ /* 0x100fe200080108c1 */
[----:B------:R-:W-:Y:S01]  /*a790*/  FFMA.FTZ R207, R6, UR30, -R193 ;  /* 0x0000001e06cf7c23 */ /* 0x000fe200080108c1 */
[----:B------:R-:W-:Y:S01]  /*a7a0*/  LOP3.LUT R24, R22, 0xff, RZ, 0xc0, !PT ;  /* 0x000000ff16187812 */ /* 0x000fe200078ec0ff */
[----:B------:R-:W1:Y:S03]  /*a7b0*/  MUFU.EX2 R211, R211 ;  /* 0x000000d300d37308 */ /* 0x000e660000000800 */
[----:B------:R-:W-:Y:S02]  /*a7c0*/  ISETP.LE.U32.AND P4, PT, R24, UR6, PT ;  /* 0x0000000618007c0c */ /* 0x000fe4000bf83070 */
[----:B------:R-:W-:-:S03]  /*a7d0*/  LOP3.LUT R24, R22, 0xffff, RZ, 0xc0, !PT ;  /* 0x0000ffff16187812 */ /* 0x000fc600078ec0ff */
[----:B------:R-:W-:Y:S01]  /*a7e0*/  MUFU.EX2 R217, R217 ;  /* 0x000000d900d97308 */ /* 0x000fe20000000800 */
[----:B------:R-:W-:-:S07]  /*a7f0*/  SHF.R.U32.HI R24, RZ, 0x8, R24 ;  /* 0x00000008ff187819 */ /* 0x000fce0000011618 */
[----:B------:R-:W2:Y:S01]  /*a800*/  MUFU.EX2 R207, R207 ;  /* 0x000000cf00cf7308 */ /* 0x000ea20000000800 */
[----:B------:R-:W-:Y:S01]  /*a810*/  LOP3.LUT R24, R24, 0xffff, RZ, 0xc0, !PT ;  /* 0x0000ffff18187812 */ /* 0x000fe200078ec0ff */
[----:B-1----:R-:W-:-:S03]  /*a820*/  FFMA.FTZ R220, R220, R211, R199 ;  /* 0x000000d3dcdc7223 */ /* 0x002fc600000100c7 */
[----:B------:R-:W-:Y:S02]  /*a830*/  ISETP.LE.U32.AND P5, PT, R24, UR6, PT ;  /* 0x0000000618007c0c */ /* 0x000fe4000bfa3070 */
[----:B------:R-:W-:Y:S01]  /*a840*/  PRMT R24, R22, 0x7632, R24 ;  /* 0x0000763216187816 */ /* 0x000fe20000000018 */
[----:B------:R-:W-:Y:S01]  /*a850*/  FADD.FTZ R199, R192, R210 ;  /* 0x000000d2c0c77221 */ /* 0x000fe20000010000 */
[--C-:B------:R-:W-:Y:S01]  /*a860*/  FFMA.FTZ R213, R4, UR30, -R190.reuse ;  /* 0x0000001e04d57c23 */ /* 0x100fe200080108be */
[----:B------:R-:W-:Y:S01]  /*a870*/  FFMA.FTZ R210, R189, UR30, -R190 ;  /* 0x0000001ebdd27c23 */ /* 0x000fe200080108be */
[----:B------:R-:W-:Y:S01]  /*a880*/  LOP3.LUT R222, R226, UR13, R239, 0x96, !PT ;  /* 0x0000000de2de7c12 */ /* 0x000fe2000f8e96ef */
[--C-:B------:R-:W-:Y:S01]  /*a890*/  FFMA.FTZ R204, R12, UR30, -R193.reuse ;  /* 0x0000001e0ccc7c23 */ /* 0x100fe200080108c1 */
[----:B------:R-:W-:Y:S01]  /*a8a0*/  LOP3.LUT R24, R24, 0xff, RZ, 0xc0, !PT ;  /* 0x000000ff18187812 */ /* 0x000fe200078ec0ff */
[--C-:B------:R-:W-:Y:S01]  /*a8b0*/  FFMA.FTZ R200, R7, UR30, -R193.reuse ;  /* 0x0000001e07c87c23 */ /* 0x100fe200080108c1 */
[--C-:B------:R-:W-:Y:S01]  /*a8c0*/  FFMA.FTZ R227, R13, UR30, -R193.reuse ;  /* 0x0000001e0de37c23 */ /* 0x100fe200080108c1 */
[--C-:B------:R-:W-:Y:S01]  /*a8d0*/  FFMA.FTZ R226, R20, UR30, -R193.reuse ;  /* 0x0000001e14e27c23 */ /* 0x100fe200080108c1 */
[--C-:B------:R-:W-:Y:S01]  /*a8e0*/  FFMA.FTZ R209, R209, UR30, -R193.reuse ;  /* 0x0000001ed1d17c23 */ /* 0x100fe200080108c1 */
[----:B------:R-:W-:Y:S01]  /*a8f0*/  FFMA.FTZ R27, R15, UR30, -R193 ;  /* 0x0000001e0f1b7c23 */ /* 0x000fe200080108c1 */
[----:B--2---:R-:W-:Y:S01]  /*a900*/  F2FP.F16.F32.PACK_AB R193, R207, R217 ;  /* 0x000000d9cfc1723e */ /* 0x004fe200000000ff */
[----:B------:R-:W-:Y:S01]  /*a910*/  MUFU.EX2 R213, R213 ;  /* 0x000000d500d57308 */ /* 0x000fe20000000800 */
[----:B------:R-:W-:Y:S01]  /*a920*/  ISETP.LE.U32.AND P6, PT, R24, UR6, PT ;  /* 0x0000000618007c0c */ /* 0x000fe2000bfc3070 */
[----:B------:R-:W-:Y:S01]  /*a930*/  IMAD.MOV.U32 R24, RZ, RZ, R26 ;  /* 0x000000ffff187224 */ /* 0x000fe200078e001a */
[----:B------:R-:W-:Y:S01]  /*a940*/  PRMT R192, R193, 0x7632, R192 ;  /* 0x00007632c1c07816 */ /* 0x000fe200000000c0 */
[----:B------:R-:W-:-:S04]  /*a950*/  @!P4 HADD2 R182, -R193.H0_H0, -RZ.H0_H0 ;  /* 0xa00000ffc1b6c230 */ /* 0x000fc80000000900 */
[----:B------:R-:W1:Y:S01]  /*a960*/  MUFU.EX2 R210, R210 ;  /* 0x000000d200d27308 */ /* 0x000e620000000800 */
[----:B------:R-:W-:Y:S01]  /*a970*/  LOP3.LUT R189, R24, 0xff, RZ, 0xc0, !PT ;  /* 0x000000ff18bd7812 */ /* 0x000fe200078ec0ff */
[----:B------:R-:W-:Y:S01]  /*a980*/  @!P5 HADD2 R23, -R192.H0_H0, -RZ.H0_H0 ;  /* 0xa00000ffc017d230 */ /* 0x000fe20000000900 */
[----:B------:R-:W-:Y:S02]  /*a990*/  PRMT R24, R193, 0x5410, R192 ;  /* 0x00005410c1187816 */ /* 0x000fe400000000c0 */
[----:B------:R-:W-:Y:S01]  /*a9a0*/  @!P4 PRMT R193, R182, 0x5410, RZ ;  /* 0x00005410b6c1c816 */ /* 0x000fe200000000ff */
[----:B------:R-:W-:Y:S01]  /*a9b0*/  FFMA.FTZ R182, R188, UR30, -R190 ;  /* 0x0000001ebcb67c23 */ /* 0x000fe200080108be */
[----:B------:R-:W-:Y:S01]  /*a9c0*/  SHF.R.U32.HI R188, RZ, 0x18, R22 ;  /* 0x00000018ffbc7819 */ /* 0x000fe20000011616 */
[----:B------:R-:W-:Y:S01]  /*a9d0*/  MUFU.EX2 R204, R204 ;  /* 0x000000cc00cc7308 */ /* 0x000fe20000000800 */
[----:B------:R-:W-:Y:S02]  /*a9e0*/  @!P5 PRMT R192, R23, 0x5410, RZ ;  /* 0x0000541017c0d816 */ /* 0x000fe400000000ff */
[----:B------:R-:W-:-:S05]  /*a9f0*/  ISETP.LE.U32.AND P5, PT, R188, UR6, PT ;  /* 0x00000006bc007c0c */ /* 0x000fca000bfa3070 */
[----:B------:R-:W2:Y:S01]  /*aa00*/  MUFU.EX2 R200, R200 ;  /* 0x000000c800c87308 */ /* 0x000ea20000000800 */
[----:B------:R-:W-:Y:S01]  /*aa10*/  FADD.FTZ R220, R191, R220 ;  /* 0x000000dcbfdc7221 */ /* 0x000fe20000010000 */
[----:B-1----:R-:W-:Y:S01]  /*aa20*/  F2FP.F16.F32.PACK_AB R191, R210, R213 ;  /* 0x000000d5d2bf723e */ /* 0x002fe200000000ff */
[--C-:B------:R-:W-:Y:S01]  /*aa30*/  FFMA.FTZ R185, R185, UR30, -R190.reuse ;  /* 0x0000001eb9b97c23 */ /* 0x100fe200080108be */
[----:B------:R-:W-:Y:S01]  /*aa40*/  ISETP.LE.U32.AND P4, PT, R189, UR6, PT ;  /* 0x00000006bd007c0c */ /* 0x000fe2000bf83070 */
[--C-:B------:R-:W-:Y:S01]  /*aa50*/  FFMA.FTZ R189, R187, UR30, -R190.reuse ;  /* 0x0000001ebbbd7c23 */ /* 0x100fe200080108be */
[--C-:B------:R-:W-:Y:S01]  /*aa60*/  FFMA.FTZ R212, R212, UR30, -R190.reuse ;  /* 0x0000001ed4d47c23 */ /* 0x100fe200080108be */
[--C-:B------:R-:W-:Y:S01]  /*aa70*/  FFMA.FTZ R219, R219, UR30, -R190.reuse ;  /* 0x0000001edbdb7c23 */ /* 0x100fe200080108be */
[--C-:B------:R-:W-:Y:S01]  /*aa80*/  FFMA.FTZ R216, R216, UR30, -R190.reuse ;  /* 0x0000001ed8d87c23 */ /* 0x100fe200080108be */
[----:B------:R-:W-:Y:S01]  /*aa90*/  PRMT R190, R191, 0x7632, R190 ;  /* 0x00007632bfbe7816 */ /* 0x000fe200000000be */
[----:B------:R-:W-:Y:S01]  /*aaa0*/  FADD.FTZ R187, R195, R199 ;  /* 0x000000c7c3bb7221 */ /* 0x000fe20000010000 */
[----:B------:R-:W-:Y:S01]  /*aab0*/  FADD.FTZ R199, R196, R220 ;  /* 0x000000dcc4c77221 */ /* 0x000fe20000010000 */
[----:B------:R-:W-:Y:S01]  /*aac0*/  @!P6 HADD2 R31, -R191.H0_H0, -RZ.H0_H0 ;  /* 0xa00000ffbf1fe230 */ /* 0x000fe20000000900 */
[----:B------:R2:W-:Y:S01]  /*aad0*/  MUFU.EX2 R196, R189 ;  /* 0x000000bd00c47308 */ /* 0x0005e20000000800 */
[----:B------:R-:W-:Y:S01]  /*aae0*/  @!P5 HADD2 R21, -R190.H0_H0, -RZ.H0_H0 ;  /* 0xa00000ffbe15d230 */ /* 0x000fe20000000900 */
[----:B------:R-:W-:-:S02]  /*aaf0*/  PRMT R188, R26, 0x7771, RZ ;  /* 0x000077711abc7816 */ /* 0x000fc400000000ff */
[----:B------:R-:W-:-:S04]  /*ab00*/  PRMT R23, R191, 0x5410, R190 ;  /* 0x00005410bf177816 */ /* 0x000fc800000000be */
[----:B------:R-:W1:Y:S01]  /*ab10*/  MUFU.EX2 R195, R185 ;  /* 0x000000b900c37308 */ /* 0x000e620000000800 */
[----:B------:R-:W-:Y:S02]  /*ab20*/  @!P6 PRMT R191, R31, 0x5410, RZ ;  /* 0x000054101fbfe816 */ /* 0x000fe400000000ff */
[----:B------:R-:W-:Y:S02]  /*ab30*/  @!P5 PRMT R190, R21, 0x5410, RZ ;  /* 0x0000541015bed816 */ /* 0x000fe400000000ff */
[----:B------:R-:W-:Y:S02]  /*ab40*/  ISETP.GT.U32.AND P6, PT, R188, UR6, PT ;  /* 0x00000006bc007c0c */ /* 0x000fe4000bfc4070 */
[----:B--2---:R-:W-:Y:S02]  /*ab50*/  F2FP.F16.F32.PACK_AB R189, R200, R204 ;  /* 0x000000ccc8bd723e */ /* 0x004fe400000000ff */
[C---:B------:R-:W-:Y:S02]  /*ab60*/  PRMT R21, R26.reuse, 0x7772, RZ ;  /* 0x000077721a157816 */ /* 0x040fe400000000ff */
[----:B------:R-:W-:Y:S01]  /*ab70*/  PRMT R188, R189, 0x7632, R188 ;  /* 0x00007632bdbc7816 */ /* 0x000fe200000000bc */
[----:B------:R-:W-:Y:S01]  /*ab80*/  @!P4 HADD2 R20, -R189.H0_H0, -RZ.H0_H0 ;  /* 0xa00000ffbd14c230 */ /* 0x000fe20000000900 */
[----:B------:R-:W-:-:S02]  /*ab90*/  PRMT R31, R26, 0x7773, RZ ;  /* 0x000077731a1f7816 */ /* 0x000fc400000000ff */
[----:B------:R-:W-:Y:S02]  /*aba0*/  ISETP.GT.U32.AND P5, PT, R21, UR6, PT ;  /* 0x0000000615007c0c */ /* 0x000fe4000bfa4070 */
[----:B------:R-:W-:Y:S02]  /*abb0*/  PRMT R21, R189, 0x5410, R188 ;  /* 0x00005410bd157816 */ /* 0x000fe400000000bc */
[----:B------:R-:W-:Y:S02]  /*abc0*/  @!P4 PRMT R189, R20, 0x5410, RZ ;  /* 0x0000541014bdc816 */ /* 0x000fe400000000ff */
[----:B------:R-:W-:Y:S01]  /*abd0*/  ISETP.GT.U32.AND P4, PT, R31, UR6, PT ;  /* 0x000000061f007c0c */ /* 0x000fe2000bf84070 */
[----:B------:R-:W-:Y:S01]  /*abe0*/  FADD.FTZ R184, R184, R187 ;  /* 0x000000bbb8b87221 */ /* 0x000fe20000010000 */
[----:B-1----:R-:W-:Y:S01]  /*abf0*/  F2FP.F16.F32.PACK_AB R187, R195, R196 ;  /* 0x000000c4c3bb723e */ /* 0x002fe200000000ff */
[----:B------:R-:W-:-:S03]  /*ac00*/  IMAD.WIDE.U32 R222, R222, -0x2daee0ad, RZ ;  /* 0xd2511f53dede7825 */ /* 0x000fc600078e00ff */
[----:B------:R-:W-:Y:S01]  /*ac10*/  PRMT R185, R187, 0x7632, R185 ;  /* 0x00007632bbb97816 */ /* 0x000fe200000000b9 */
[----:B------:R-:W-:Y:S01]  /*ac20*/  @P6 HADD2 R15, -R188.H0_H0, -RZ.H0_H0 ;  /* 0xa00000ffbc0f6230 */ /* 0x000fe20000000900 */
[----:B------:R-:W-:-:S05]  /*ac30*/  LOP3.LUT R220, R230, UR4, R223, 0x96, !PT ;  /* 0x00000004e6dc7c12 */ /* 0x000fca000f8e96df */
[----:B------:R-:W-:Y:S01]  /*ac40*/  @P4 HADD2 R13, -R185.H0_H0, -RZ.H0_H0 ;  /* 0xa00000ffb90d4230 */ /* 0x000fe20000000900 */
[----:B------:R-:W-:Y:S01]  /*ac50*/  @P6 PRMT R188, R15, 0x5410, RZ ;  /* 0x000054100fbc6816 */ /* 0x000fe200000000ff */
[----:B------:R-:W-:Y:S01]  /*ac60*/  FADD.FTZ R15, R198, R199 ;  /* 0x000000c7c60f7221 */ /* 0x000fe20000010000 */
[----:B------:R-:W-:Y:S01]  /*ac70*/  PRMT R20, R187, 0x5410, R185 ;  /* 0x00005410bb147816 */ /* 0x000fe200000000b9 */
[----:B------:R-:W-:Y:S01]  /*ac80*/  MUFU.EX2 R199, R227 ;  /* 0x000000e300c77308 */ /* 0x000fe20000000800 */
[----:B------:R-:W-:Y:S01]  /*ac90*/  @P4 PRMT R185, R13, 0x5410, RZ ;  /* 0x000054100db94816 */ /* 0x000fe200000000ff */
[----:B------:R-:W-:Y:S01]  /*aca0*/  @P5 HADD2 R14, -R187.H0_H0, -RZ.H0_H0 ;  /* 0xa00000ffbb0e5230 */ /* 0x000fe20000000900 */
[----:B------:R-:W-:-:S05]  /*acb0*/  LOP3.LUT R13, R220, 0xff, RZ, 0xc0, !PT ;  /* 0x000000ffdc0d7812 */ /* 0x000fca00078ec0ff */
[----:B------:R-:W1:Y:S01]  /*acc0*/  MUFU.EX2 R198, R226 ;  /* 0x000000e200c67308 */ /* 0x000e620000000800 */
[----:B------:R-:W-:Y:S02]  /*acd0*/  ISETP.LE.U32.AND P4, PT, R13, UR6, PT ;  /* 0x000000060d007c0c */ /* 0x000fe4000bf83070 */
[----:B------:R-:W-:Y:S02]  /*ace0*/  LOP3.LUT R13, R220, 0xffff, RZ, 0xc0, !PT ;  /* 0x0000ffffdc0d7812 */ /* 0x000fe400078ec0ff */
[----:B------:R-:W-:Y:S02]  /*acf0*/  @P5 PRMT R187, R14, 0x5410, RZ ;  /* 0x000054100ebb5816 */ /* 0x000fe400000000ff */
[----:B------:R-:W-:Y:S02]  /*ad00*/  PRMT R14, R220, 0x7632, R14 ;  /* 0x00007632dc0e7816 */ /* 0x000fe4000000000e */
[----:B------:R-:W-:Y:S02]  /*ad10*/  SHF.R.U32.HI R13, RZ, 0x8, R13 ;  /* 0x00000008ff0d7819 */ /* 0x000fe4000001160d */
[----:B------:R-:W-:-:S02]  /*ad20*/  LOP3.LUT R14, R14, 0xff, RZ, 0xc0, !PT ;  /* 0x000000ff0e0e7812 */ /* 0x000fc400078ec0ff */
[----:B------:R-:W-:Y:S02]  /*ad30*/  LOP3.LUT R13, R13, 0xffff, RZ, 0xc0, !PT ;  /* 0x0000ffff0d0d7812 */ /* 0x000fe400078ec0ff */
[----:B------:R-:W-:Y:S01]  /*ad40*/  ISETP.LE.U32.AND P6, PT, R14, UR6, PT ;  /* 0x000000060e007c0c */ /* 0x000fe2000bfc3070 */
[----:B------:R-:W-:Y:S01]  /*ad50*/  FADD.FTZ R14, R183, R184 ;  /* 0x000000b8b70e7221 */ /* 0x000fe20000010000 */
[----:B------:R-:W-:Y:S01]  /*ad60*/  ISETP.LE.U32.AND P5, PT, R13, UR6, PT ;  /* 0x000000060d007c0c */ /* 0x000fe2000bfa3070 */
[----:B------:R-:W-:Y:S01]  /*ad70*/  FADD.FTZ R13, R215, R15 ;  /* 0x0000000fd70d7221 */ /* 0x000fe20000010000 */
[----:B-1----:R-:W-:Y:S01]  /*ad80*/  F2FP.F16.F32.PACK_AB R184, R198, R199 ;  /* 0x000000c7c6b8723e */ /* 0x002fe200000000ff */
[----:B------:R-:W-:-:S03]  /*ad90*/  IMAD.MOV.U32 R15, RZ, RZ, R222 ;  /* 0x000000ffff0f7224 */ /* 0x000fc600078e00de */
[----:B------:R-:W-:Y:S01]  /*ada0*/  PRMT R183, R184, 0x7632, R183 ;  /* 0x00007632b8b77816 */ /* 0x000fe200000000b7 */
[----:B------:R-:W-:Y:S01]  /*adb0*/  @!P4 HADD2 R12, -R184.H0_H0, -RZ.H0_H0 ;  /* 0xa00000ffb80cc230 */ /* 0x000fe20000000900 */
[----:B------:R-:W-:Y:S01]  /*adc0*/  LOP3.LUT R15, R15, 0xff, RZ, 0xc0, !PT ;  /* 0x000000ff0f0f7812 */ /* 0x000fe200078ec0ff */
[-C--:B------:R-:W-:Y:S01]  /*add0*/  FMUL.FTZ R132, R132, R206.reuse ;  /* 0x000000ce84847220 */ /* 0x080fe20000410000 */
[----:B------:R-:W-:Y:S01]  /*ade0*/  PRMT R215, R184, 0x5410, R183 ;  /* 0x00005410b8d77816 */ /* 0x000fe200000000b7 */
[-C--:B------:R-:W-:Y:S01]  /*adf0*/  FMUL.FTZ R133, R133, R206.reuse ;  /* 0x000000ce85857220 */ /* 0x080fe20000410000 */
[----:B------:R-:W-:Y:S01]  /*ae00*/  @!P4 PRMT R184, R12, 0x5410, RZ ;  /* 0x000054100cb8c816 */ /* 0x000fe200000000ff */
        /* <DEDUP_REMOVED lines=62> */
[----:B------:R-:W-:Y:S01]  /*b1f0*/  ISETP.LE.U32.AND P4, PT, R15, UR6, PT ;  /* 0x000000060f007c0c */ /* 0x000fe2000bf83070 */
[----:B------:R-:W-:Y:S01]  /*b200*/  FADD.FTZ R12, R225, R14 ;  /* 0x0000000ee10c7221 */ /* 0x000fe20000010000 */
[----:B------:R1:W-:Y:S01]  /*b210*/  MUFU.EX2 R206, R212 ;  /* 0x000000d400ce7308 */ /* 0x0003e20000000800 */
[C---:B------:R-:W-:Y:S01]  /*b220*/  PRMT R14, R194.reuse, 0x7772, RZ ;  /* 0x00007772c20e7816 */ /* 0x040fe200000000ff */
[----:B------:R-:W-:Y:S01]  /*b230*/  IMAD.MOV.U32 R15, RZ, RZ, R194 ;  /* 0x000000ffff0f7224 */ /* 0x000fe200078e00c2 */
[C---:B------:R-:W-:Y:S01]  /*b240*/  PRMT R31, R194.reuse, 0x7771, RZ ;  /* 0x00007771c21f7816 */ /* 0x040fe200000000ff */
[----:B------:R-:W-:Y:S01]  /*b250*/  @!P5 HADD2 R4, -R183.H0_H0, -RZ.H0_H0 ;  /* 0xa00000ffb704d230 */ /* 0x000fe20000000900 */
[----:B-1----:R-:W-:-:S03]  /*b260*/  PRMT R212, R194, 0x7773, RZ ;  /* 0x00007773c2d47816 */ /* 0x002fc600000000ff */
[----:B------:R-:W1:Y:S01]  /*b270*/  MUFU.EX2 R194, R182 ;  /* 0x000000b600c27308 */ /* 0x000e620000000800 */
[----:B------:R-:W-:Y:S02]  /*b280*/  @!P5 PRMT R183, R4, 0x5410, RZ ;  /* 0x0000541004b7d816 */ /* 0x000fe400000000ff */
[----:B------:R-:W-:Y:S01]  /*b290*/  SHF.R.U32.HI R4, RZ, 0x18, R220 ;  /* 0x00000018ff047819 */ /* 0x000fe200000116dc */
[----:B------:R-:W-:Y:S01]  /*b2a0*/  FADD.FTZ R13, R197, R13 ;  /* 0x0000000dc50d7221 */ /* 0x000fe20000010000 */
[----:B------:R-:W-:Y:S02]  /*b2b0*/  PRMT R14, R14, 0x5410, R212 ;  /* 0x000054100e0e7816 */ /* 0x000fe400000000d4 */
[----:B------:R-:W-:Y:S01]  /*b2c0*/  ISETP.LE.U32.AND P5, PT, R4, UR6, PT ;  /* 0x0000000604007c0c */ /* 0x000fe2000bfa3070 */
[----:B------:R-:W-:Y:S01]  /*b2d0*/  MUFU.EX2 R197, R209 ;  /* 0x000000d100c57308 */ /* 0x000fe20000000800 */
[-C--:B------:R-:W-:Y:S01]  /*b2e0*/  FMUL.FTZ R134, R134, R211.reuse ;  /* 0x000000d386867220 */ /* 0x080fe20000410000 */
[----:B------:R-:W-:-:S06]  /*b2f0*/  FMUL.FTZ R135, R135, R211 ;  /* 0x000000d387877220 */ /* 0x000fcc0000410000 */
[----:B------:R-:W2:Y:S01]  /*b300*/  MUFU.EX2 R182, R27 ;  /* 0x0000001b00b67308 */ /* 0x000ea20000000800 */
        /* <DEDUP_REMOVED lines=63> */
[----:B------:R-:W-:Y:S01]  /*b700*/  @!P6 HADD2 R7, -R212.H0_H0, -RZ.H0_H0 ;  /* 0xa00000ffd407e230 */ /* 0x000fe20000000900 */
[----:B------:R-:W-:-:S02]  /*b710*/  PRMT R211, R212, 0x7632, R211 ;  /* 0x00007632d4d37816 */ /* 0x000fc400000000d3 */
[----:B------:R-:W-:Y:S02]  /*b720*/  PRMT R4, R222, 0x7772, RZ ;  /* 0x00007772de047816 */ /* 0x000fe400000000ff */
[----:B------:R-:W-:Y:S01]  /*b730*/  PRMT R227, R212, 0x5410, R211 ;  /* 0x00005410d4e37816 */ /* 0x000fe200000000d3 */
[----:B------:R-:W-:Y:S01]  /*b740*/  @!P5 HADD2 R6, -R211.H0_H0, -RZ.H0_H0 ;  /* 0xa00000ffd306d230 */ /* 0x000fe20000000900 */
[----:B------:R-:W-:Y:S02]  /*b750*/  @!P6 PRMT R212, R7, 0x5410, RZ ;  /* 0x0000541007d4e816 */ /* 0x000fe400000000ff */
[----:B------:R-:W-:Y:S02]  /*b760*/  ISETP.GT.U32.AND P6, PT, R4, UR6, PT ;  /* 0x0000000604007c0c */ /* 0x000fe4000bfc4070 */
[----:B------:R-:W-:Y:S02]  /*b770*/  PRMT R4, R222, 0x7773, RZ ;  /* 0x00007773de047816 */ /* 0x000fe400000000ff */
[----:B--2---:R-:W-:-:S02]  /*b780*/  F2FP.F16.F32.PACK_AB R209, R182, R197 ;  /* 0x000000c5b6d1723e */ /* 0x004fc400000000ff */
[----:B------:R-:W-:Y:S02]  /*b790*/  @!P5 PRMT R211, R6, 0x5410, RZ ;  /* 0x0000541006d3d816 */ /* 0x000fe400000000ff */
[----:B------:R-:W-:Y:S02]  /*b7a0*/  ISETP.GT.U32.AND P5, PT, R4, UR6, PT ;  /* 0x0000000604007c0c */ /* 0x000fe4000bfa4070 */
[C---:B------:R-:W-:Y:S02]  /*b7b0*/  PRMT R4, R236.reuse, 0x7773, RZ ;  /* 0x00007773ec047816 */ /* 0x040fe400000000ff */
[----:B------:R-:W-:Y:S01]  /*b7c0*/  PRMT R27, R236, 0x7772, RZ ;  /* 0x00007772ec1b7816 */ /* 0x000fe200000000ff */
[----:B------:R-:W-:Y:S01]  /*b7d0*/  FADD.FTZ R12, R208, R12 ;  /* 0x0000000cd00c7221 */ /* 0x000fe20000010000 */
[----:B------:R-:W-:Y:S01]  /*b7e0*/  @!P4 HADD2 R5, -R209.H0_H0, -RZ.H0_H0 ;  /* 0xa00000ffd105c230 */ /* 0x000fe20000000900 */
[----:B------:R-:W-:Y:S02]  /*b7f0*/  PRMT R208, R209, 0x7632, R208 ;  /* 0x00007632d1d07816 */ /* 0x000fe400000000d0 */
[----:B------:R-:W-:-:S02]  /*b800*/  PRMT R27, R27, 0x5410, R4 ;  /* 0x000054101b1b7816 */ /* 0x000fc40000000004 */
[----:B------:R-:W-:Y:S02]  /*b810*/  LOP3.LUT R4, R221, 0xffff, RZ, 0xc0, !PT ;  /* 0x0000ffffdd047812 */ /* 0x000fe400078ec0ff */
[----:B------:R-:W-:Y:S02]  /*b820*/  LOP3.LUT R6, R15, 0xff, RZ, 0xc0, !PT ;  /* 0x000000ff0f067812 */ /* 0x000fe400078ec0ff */
[----:B------:R-:W-:Y:S02]  /*b830*/  PRMT R226, R209, 0x5410, R208 ;  /* 0x00005410d1e27816 */ /* 0x000fe400000000d0 */
[----:B------:R-:W-:Y:S02]  /*b840*/  @!P4 PRMT R209, R5, 0x5410, RZ ;  /* 0x0000541005d1c816 */ /* 0x000fe400000000ff */
[----:B------:R-:W-:Y:S02]  /*b850*/  SHF.R.U32.HI R4, RZ, 0x8, R4 ;  /* 0x00000008ff047819 */ /* 0x000fe40000011604 */
[----:B------:R-:W-:-:S02]  /*b860*/  LOP3.LUT R5, R221, 0xff, RZ, 0xc0, !PT ;  /* 0x000000ffdd057812 */ /* 0x000fc400078ec0ff */
[----:B------:R-:W-:Y:S02]  /*b870*/  PRMT R6, R6, 0x5410, R31 ;  /* 0x0000541006067816 */ /* 0x000fe4000000001f */
[----:B------:R-:W-:Y:S02]  /*b880*/  LOP3.LUT P4, R31, R203, 0x4, RZ, 0xc0, !PT ;  /* 0x00000004cb1f7812 */ /* 0x000fe4000788c0ff */
[----:B------:R-:W-:Y:S02]  /*b890*/  PRMT R4, R5, 0x5410, R4 ;  /* 0x0000541005047816 */ /* 0x000fe40000000004 */
[----:B------:R-:W-:Y:S02]  /*b8a0*/  PRMT R5, R221, 0x7632, R5 ;  /* 0x00007632dd057816 */ /* 0x000fe40000000005 */
[----:B------:R-:W-:Y:S02]  /*b8b0*/  LEA R225, R9, UR5, 0x1 ;  /* 0x0000000509e17c11 */ /* 0x000fe4000f8e08ff */
[----:B------:R-:W-:-:S02]  /*b8c0*/  SHF.R.U32.HI R221, RZ, 0x18, R221 ;  /* 0x00000018ffdd7819 */ /* 0x000fc400000116dd */
[----:B------:R-:W-:Y:S01]  /*b8d0*/  LOP3.LUT R5, R5, 0xff, RZ, 0xc0, !PT ;  /* 0x000000ff05057812 */ /* 0x000fe200078ec0ff */
[----:B------:R-:W-:-:S03]  /*b8e0*/  VIADD R7, R225, 0x18000 ;  /* 0x00018000e1077836 */ /* 0x000fc60000000000 */
[----:B------:R-:W-:Y:S01]  /*b8f0*/  PRMT R5, R5, 0x5410, R221 ;  /* 0x0000541005057816 */ /* 0x000fe200000000dd */
[----:B------:R-:W-:Y:S02]  /*b900*/  VIADD R221, R225, 0x18040 ;  /* 0x00018040e1dd7836 */ /* 0x000fe40000000000 */
[----:B------:R-:W-:Y:S01]  /*b910*/  @P4 VIADD R221, R7, 0xffffffc0 ;  /* 0xffffffc007dd4836 */ /* 0x000fe20000000000 */
[----:B------:R-:W-:Y:S01]  /*b920*/  LOP3.LUT P4, RZ, R203, 0x2, RZ, 0xc0, !PT ;  /* 0x00000002cbff7812 */ /* 0x000fe2000788c0ff */
[----:B------:R-:W-:Y:S01]  /*b930*/  IMAD.MOV.U32 R232, RZ, RZ, R236 ;  /* 0x000000ffffe87224 */ /* 0x000fe200078e00ec */
[----:B------:R-:W-:Y:S02]  /*b940*/  PRMT R231, R236, 0x7771, RZ ;  /* 0x00007771ece77816 */ /* 0x000fe400000000ff */
[----:B------:R-:W-:Y:S02]  /*b950*/  SEL R236, R224, 0xffffffe0, !P4 ;  /* 0xffffffe0e0ec7807 */ /* 0x000fe40006000000 */
[----:B------:R-:W1:Y:S01]  /*b960*/  LDC R224, c[0x0][0x4f8] ;  /* 0x00013e00ffe07b82 */ /* 0x000e620000000800 */
[----:B------:R-:W-:Y:S01]  /*b970*/  FADD.FTZ R229, R229, R13 ;  /* 0x0000000de5e57221 */ /* 0x000fe20000010000 */
[----:B------:R-:W-:Y:S01]  /*b980*/  FADD.FTZ R228, R228, R12 ;  /* 0x0000000ce4e47221 */ /* 0x000fe20000010000 */
[----:B------:R-:W-:-:S02]  /*b990*/  LOP3.LUT R7, R14, 0xff00ff, RZ, 0xc0, !PT ;  /* 0x00ff00ff0e077812 */ /* 0x000fc400078ec0ff */
[----:B------:R-:W2:Y:S01]  /*b9a0*/  LDSM.16.MT88.4 R12, [R225+0x18000] ;  /* 0x01800000e10c783b */ /* 0x000ea20000004200 */
[----:B------:R-:W-:Y:S01]  /*b9b0*/  IMAD.IADD R223, R236, 0x1, R225 ;  /* 0x00000001ecdf7824 */ /* 0x000fe200078e02e1 */
[----:B-1----:R-:W-:-:S05]  /*b9c0*/  LOP3.LUT R224, R224, 0xff, RZ, 0xc0, !PT ;  /* 0x000000ffe0e07812 */ /* 0x002fca00078ec0ff */
[----:B------:R-:W-:-:S05]  /*b9d0*/  IMAD R224, R224, 0x10000, R224 ;  /* 0x00010000e0e07824 */ /* 0x000fca00078e02e0 */
[--C-:B------:R-:W-:Y:S02]  /*b9e0*/  HSET2.LE.AND R4, R4, R224.reuse, PT ;  /* 0x000000e004047233 */ /* 0x100fe40003803000 */
[--C-:B------:R-:W-:Y:S02]  /*b9f0*/  HSET2.LE.AND R5, R5, R224.reuse, PT ;  /* 0x000000e005057233 */ /* 0x100fe40003803000 */
[--C-:B------:R-:W-:Y:S02]  /*ba00*/  HSET2.LE.AND R6, R6, R224.reuse, PT ;  /* 0x000000e006067233 */ /* 0x100fe40003803000 */
[----:B------:R-:W-:Y:S02]  /*ba10*/  HSET2.LE.AND R7, R7, R224, PT ;  /* 0x000000e007077233 */ /* 0x000fe40003803000 */
[----:B------:R-:W-:Y:S02]  /*ba20*/  LOP3.LUT R4, R235, R4, RZ, 0xc0, !PT ;  /* 0x00000004eb047212 */ /* 0x000fe400078ec0ff */
[----:B------:R-:W-:-:S02]  /*ba30*/  LOP3.LUT R5, R234, R5, RZ, 0xc0, !PT ;  /* 0x00000005ea057212 */ /* 0x000fc400078ec0ff */
[----:B------:R-:W-:Y:S02]  /*ba40*/  LOP3.LUT R6, R233, R6, RZ, 0xc0, !PT ;  /* 0x00000006e9067212 */ /* 0x000fe400078ec0ff */
[----:B------:R-:W-:-:S07]  /*ba50*/  LOP3.LUT R7, R214, R7, RZ, 0xc0, !PT ;  /* 0x00000007d6077212 */ /* 0x000fce00078ec0ff */
[C---:B--2---:R-:W-:Y:S08]  /*ba60*/  HMMA.16816.F32 R132, R4.reuse, R12, R132 ;  /* 0x0000000c0484723c */ /* 0x044ff00000001884 */
[----:B------:R-:W-:Y:S01]  /*ba70*/  HMMA.16816.F32 R136, R4, R14, R136 ;  /* 0x0000000e0488723c */ /* 0x000fe20000001888 */
[----:B------:R-:W1:Y:S01]  /*ba80*/  LDSM.16.MT88.4 R12, [R223+0x18000] ;  /* 0x01800000df0c783b */ /* 0x000e620000004200 */
[----:B------:R-:W-:-:S06]  /*ba90*/  IMAD.IADD R214, R236, 0x1, R221 ;  /* 0x00000001ecd67824 */ /* 0x000fcc00078e02dd */
[C---:B-1----:R-:W-:Y:S08]  /*baa0*/  HMMA.16816.F32 R140, R4.reuse, R12, R140 ;  /* 0x0000000c048c723c */ /* 0x042ff0000000188c */
        /* <DEDUP_REMOVED lines=41> */
[----:B------:R-:W-:-:S04]  /*bd40*/  LOP3.LUT R232, R232, 0xff, RZ, 0xc0, !PT ;  /* 0x000000ffe8e87812 */ /* 0x000fc800078ec0ff */
[----:B------:R-:W-:Y:S02]  /*bd50*/  PRMT R231, R232, 0x5410, R231 ;  /* 0x00005410e8e77816 */ /* 0x000fe400000000e7 */
[C---:B-1----:R-:W-:Y:S08]  /*bd60*/  HMMA.16816.F32 R124, R4.reuse, R12, R124 ;  /* 0x0000000c047c723c */ /* 0x042ff0000000187c */
[----:B------:R-:W-:Y:S01]  /*bd70*/  HMMA.16816.F32 R128, R4, R14, R128 ;  /* 0x0000000e0480723c */ /* 0x000fe20000001880 */
[C---:B------:R-:W-:Y:S01]  /*bd80*/  LOP3.LUT R5, R18.reuse, 0xffff, RZ, 0xc0, !PT ;  /* 0x0000ffff12057812 */ /* 0x040fe200078ec0ff */
[----:B------:R-:W1:Y:S01]  /*bd90*/  LDSM.16.MT88.4 R12, [R223+0x18800] ;  /* 0x01880000df0c783b */ /* 0x000e620000004200 */
        /* <DEDUP_REMOVED lines=9> */
[----:B------:R-:W-:Y:S02]  /*be30*/  HSET2.LE.AND R5, R18, R224, PT ;  /* 0x000000e012057233 */ /* 0x000fe40003803000 */
[----:B------:R-:W-:Y:S02]  /*be40*/  LOP3.LUT R6, R16, R6, RZ, 0xc0, !PT ;  /* 0x0000000610067212 */ /* 0x000fe400078ec0ff */
[----:B------:R-:W-:Y:S02]  /*be50*/  LOP3.LUT R4, R19, R4, RZ, 0xc0, !PT ;  /* 0x0000000413047212 */ /* 0x000fe400078ec0ff */
[----:B------:R-:W-:-:S02]  /*be60*/  LOP3.LUT R5, R17, R5, RZ, 0xc0, !PT ;  /* 0x0000000511057212 */ /* 0x000fc400078ec0ff */
[----:B------:R-:W2:Y:S01]  /*be70*/  LDSM.16.MT88.4 R16, [R225+0x18800] ;  /* 0x01880000e110783b */ /* 0x000ea20000004200 */
[----:B------:R-:W-:-:S05]  /*be80*/  LOP3.LUT R7, R27, 0xff00ff, RZ, 0xc0, !PT ;  /* 0x00ff00ff1b077812 */ /* 0x000fca00078ec0ff */
[----:B------:R-:W-:-:S05]  /*be90*/  HSET2.LE.AND R7, R7, R224, PT ;  /* 0x000000e007077233 */ /* 0x000fca0003803000 */
[----:B------:R-:W-:-:S07]  /*bea0*/  LOP3.LUT R7, R25, R7, RZ, 0xc0, !PT ;  /* 0x0000000719077212 */ /* 0x000fce00078ec0ff */
        /* <DEDUP_REMOVED lines=42> */
[----:B-1----:R-:W-:Y:S01]  /*c150*/  HMMA.16816.F32 R124, R4, R12, R124 ;  /* 0x0000000c047c723c */ /* 0x002fe2000000187c */
[----:B------:R-:W-:-:S07]  /*c160*/  LOP3.LUT R12, R22, 0xffff, RZ, 0xc0, !PT ;  /* 0x0000ffff160c7812 */ /* 0x000fce00078ec0ff */
[----:B------:R-:W-:Y:S01]  /*c170*/  HMMA.16816.F32 R128, R4, R14, R128 ;  /* 0x0000000e0480723c */ /* 0x000fe20000001880 */
[----:B------:R-:W-:-:S07]  /*c180*/  SHF.R.U32.HI R12, RZ, 0x8, R12 ;  /* 0x00000008ff0c7819 */ /* 0x000fce000001160c */
[C---:B--2---:R-:W-:Y:S08]  /*c190*/  HMMA.16816.F32 R116, R4.reuse, R16, R116 ;  /* 0x000000100474723c */ /* 0x044ff00000001874 */
[----:B------:R-:W-:Y:S01]  /*c1a0*/  HMMA.16816.F32 R120, R4, R18, R120 ;  /* 0x000000120478723c */ /* 0x000fe20000001878 */
[C---:B------:R-:W-:Y:S02]  /*c1b0*/  PRMT R5, R26.reuse, 0x7773, RZ ;  /* 0x000077731a057816 */ /* 0x040fe400000000ff */
[C---:B------:R-:W-:Y:S01]  /*c1c0*/  PRMT R4, R26.reuse, 0x7772, RZ ;  /* 0x000077721a047816 */ /* 0x040fe200000000ff */
[----:B------:R-:W-:Y:S01]  /*c1d0*/  IMAD.MOV.U32 R6, RZ, RZ, R26 ;  /* 0x000000ffff067224 */ /* 0x000fe200078e001a */
[----:B------:R-:W-:Y:S01]  /*c1e0*/  PRMT R7, R26, 0x7771, RZ ;  /* 0x000077711a077816 */ /* 0x000fe200000000ff */
[----:B------:R-:W1:Y:S01]  /*c1f0*/  LDSM.16.MT88.4 R16, [R221+0x1000] ;  /* 0x00100000dd10783b */ /* 0x000e620000004200 */
[----:B------:R-:W-:-:S02]  /*c200*/  PRMT R5, R4, 0x5410, R5 ;  /* 0x0000541004057816 */ /* 0x000fc40000000005 */
[----:B------:R-:W-:-:S04]  /*c210*/  LOP3.LUT R4, R22, 0xff, RZ, 0xc0, !PT ;  /* 0x000000ff16047812 */ /* 0x000fc800078ec0ff */
[----:B------:R-:W-:Y:S02]  /*c220*/  PRMT R12, R4, 0x5410, R12 ;  /* 0x00005410040c7816 */ /* 0x000fe4000000000c */
[----:B------:R-:W-:Y:S02]  /*c230*/  PRMT R4, R22, 0x7632, R4 ;  /* 0x0000763216047816 */ /* 0x000fe40000000004 */
[----:B------:R-:W-:Y:S02]  /*c240*/  LOP3.LUT R6, R6, 0xff, RZ, 0xc0, !PT ;  /* 0x000000ff06067812 */ /* 0x000fe400078ec0ff */
[----:B------:R-:W-:Y:S02]  /*c250*/  SHF.R.U32.HI R22, RZ, 0x18, R22 ;  /* 0x00000018ff167819 */ /* 0x000fe40000011616 */
[----:B------:R-:W-:Y:S02]  /*c260*/  LOP3.LUT R4, R4, 0xff, RZ, 0xc0, !PT ;  /* 0x000000ff04047812 */ /* 0x000fe400078ec0ff */
[----:B------:R-:W-:-:S02]  /*c270*/  PRMT R6, R6, 0x5410, R7 ;  /* 0x0000541006067816 */ /* 0x000fc40000000007 */
[----:B------:R-:W-:Y:S02]  /*c280*/  PRMT R22, R4, 0x5410, R22 ;  /* 0x0000541004167816 */ /* 0x000fe40000000016 */
[----:B------:R-:W-:Y:S02]  /*c290*/  LOP3.LUT R7, R5, 0xff00ff, RZ, 0xc0, !PT ;  /* 0x00ff00ff05077812 */ /* 0x000fe400078ec0ff */
[--C-:B------:R-:W-:Y:S02]  /*c2a0*/  HSET2.LE.AND R12, R12, R224.reuse, PT ;  /* 0x000000e00c0c7233 */ /* 0x100fe40003803000 */
[--C-:B------:R-:W-:Y:S02]  /*c2b0*/  HSET2.LE.AND R5, R22, R224.reuse, PT ;  /* 0x000000e016057233 */ /* 0x100fe40003803000 */
[--C-:B------:R-:W-:Y:S02]  /*c2c0*/  HSET2.LE.AND R6, R6, R224.reuse, PT ;  /* 0x000000e006067233 */ /* 0x100fe40003803000 */
[----:B------:R-:W-:-:S02]  /*c2d0*/  HSET2.LE.AND R7, R7, R224, PT ;  /* 0x000000e007077233 */ /* 0x000fc40003803000 */
[----:B------:R-:W-:Y:S02]  /*c2e0*/  LOP3.LUT R4, R24, R12, RZ, 0xc0, !PT ;  /* 0x0000000c18047212 */ /* 0x000fe400078ec0ff */
[----:B------:R-:W-:Y:S01]  /*c2f0*/  LOP3.LUT R5, R23, R5, RZ, 0xc0, !PT ;  /* 0x0000000517057212 */ /* 0x000fe200078ec0ff */
[----:B------:R-:W2:Y:S01]  /*c300*/  LDSM.16.MT88.4 R24, [R225+0x19000] ;  /* 0x01900000e118783b */ /* 0x000ea20000004200 */
[----:B------:R-:W-:Y:S02]  /*c310*/  LOP3.LUT R6, R21, R6, RZ, 0xc0, !PT ;  /* 0x0000000615067212 */ /* 0x000fe400078ec0ff */
[----:B------:R-:W-:Y:S01]  /*c320*/  LOP3.LUT R7, R20, R7, RZ, 0xc0, !PT ;  /* 0x0000000714077212 */ /* 0x000fe200078ec0ff */
[----:B------:R-:W-:Y:S04]  /*c330*/  LDSM.16.MT88.4 R12, [R214+0x1000] ;  /* 0x00100000d60c783b */ /* 0x000fe80000004200 */
[----:B------:R-:W3:Y:S02]  /*c340*/  LDSM.16.MT88.4 R20, [R223+0x19000] ;  /* 0x01900000df14783b */ /* 0x000ee40000004200 */
        /* <DEDUP_REMOVED lines=13> */
[C---:B--2---:R-:W-:Y:S08]  /*c420*/  HMMA.16816.F32 R36, R4.reuse, R24, R36 ;  /* 0x000000180424723c */ /* 0x044ff00000001824 */
[C---:B------:R-:W-:Y:S01]  /*c430*/  HMMA.16816.F32 R40, R4.reuse, R26, R40 ;  /* 0x0000001a0428723c */ /* 0x040fe20000001828 */
[----:B------:R-:W1:Y:S07]  /*c440*/  LDSM.16.MT88.4 R24, [R225+0x1d000] ;  /* 0x01d00000e118783b */ /* 0x000e6e0000004200 */
[C---:B---3--:R-:W-:Y:S08]  /*c450*/  HMMA.16816.F32 R44, R4.reuse, R20, R44 ;  /* 0x00000014042c723c */ /* 0x048ff0000000182c */
[C---:B------:R-:W-:Y:S01]  /*c460*/  HMMA.16816.F32 R48, R4.reuse, R22, R48 ;  /* 0x000000160430723c */ /* 0x040fe20000001830 */
[----:B------:R-:W2:Y:S07]  /*c470*/  LDSM.16.MT88.4 R20, [R223+0x1d000] ;  /* 0x01d00000df14783b */ /* 0x000eae0000004200 */
        /* <DEDUP_REMOVED lines=18> */
[C---:B------:R-:W-:Y:S08]  /*c5a0*/  HMMA.16816.F32 R104, R4.reuse, R26, R104 ;  /* 0x0000001a0468723c */ /* 0x040ff00000001868 */
[C---:B--2---:R-:W-:Y:S08]  /*c5b0*/  HMMA.16816.F32 R108, R4.reuse, R20, R108 ;  /* 0x00000014046c723c */ /* 0x044ff0000000186c */
[C---:B------:R-:W-:Y:S08]  /*c5c0*/  HMMA.16816.F32 R112, R4.reuse, R22, R112 ;  /* 0x000000160470723c */ /* 0x040ff00000001870 */
[C---:B---3--:R-:W-:Y:S08]  /*c5d0*/  HMMA.16816.F32 R116, R4.reuse, R16, R116 ;  /* 0x000000100474723c */ /* 0x048ff00000001874 */
[C---:B------:R-:W-:Y:S01]  /*c5e0*/  HMMA.16816.F32 R120, R4.reuse, R18, R120 ;  /* 0x000000120478723c */ /* 0x040fe20000001878 */
[----:B------:R-:W1:Y:S07]  /*c5f0*/  LDSM.16.MT88.4 R16, [R225+0x19800] ;  /* 0x01980000e110783b */ /* 0x000e6e0000004200 */
[----:B----4-:R-:W-:Y:S01]  /*c600*/  HMMA.16816.F32 R124, R4, R12, R124 ;  /* 0x0000000c047c723c */ /* 0x010fe2000000187c */
[----:B------:R-:W-:-:S02]  /*c610*/  LOP3.LUT R13, R220, 0xffff, RZ, 0xc0, !PT ;  /* 0x0000ffffdc0d7812 */ /* 0x000fc400078ec0ff */
[----:B------:R-:W-:-:S05]  /*c620*/  PRMT R12, R220, 0x7632, R12 ;  /* 0x00007632dc0c7816 */ /* 0x000fca000000000c */
[----:B------:R-:W-:Y:S01]  /*c630*/  HMMA.16816.F32 R128, R4, R14, R128 ;  /* 0x0000000e0480723c */ /* 0x000fe20000001880 */
[C---:B------:R-:W-:Y:S01]  /*c640*/  PRMT R7, R222.reuse, 0x7773, RZ ;  /* 0x00007773de077816 */ /* 0x040fe200000000ff */
[----:B------:R-:W-:Y:S01]  /*c650*/  IMAD.MOV.U32 R5, RZ, RZ, R222 ;  /* 0x000000ffff057224 */ /* 0x000fe200078e00de */
[C---:B------:R-:W-:Y:S02]  /*c660*/  PRMT R4, R222.reuse, 0x7772, RZ ;  /* 0x00007772de047816 */ /* 0x040fe400000000ff */
[----:B------:R-:W-:Y:S02]  /*c670*/  PRMT R6, R222, 0x7771, RZ ;  /* 0x00007771de067816 */ /* 0x000fe400000000ff */
[----:B------:R-:W-:Y:S02]  /*c680*/  PRMT R4, R4, 0x5410, R7 ;  /* 0x0000541004047816 */ /* 0x000fe40000000007 */
[----:B------:R-:W-:Y:S02]  /*c690*/  LOP3.LUT R5, R5, 0xff, RZ, 0xc0, !PT ;  /* 0x000000ff05057812 */ /* 0x000fe400078ec0ff */
[----:B------:R-:W-:-:S02]  /*c6a0*/  LOP3.LUT R7, R220, 0xff, RZ, 0xc0, !PT ;  /* 0x000000ffdc077812 */ /* 0x000fc400078ec0ff */
[----:B------:R-:W-:Y:S02]  /*c6b0*/  SHF.R.U32.HI R13, RZ, 0x8, R13 ;  /* 0x00000008ff0d7819 */ /* 0x000fe4000001160d */
[----:B------:R-:W-:Y:S02]  /*c6c0*/  LOP3.LUT R12, R12, 0xff, RZ, 0xc0, !PT ;  /* 0x000000ff0c0c7812 */ /* 0x000fe400078ec0ff */
[----:B------:R-:W-:Y:S02]  /*c6d0*/  SHF.R.U32.HI R220, RZ, 0x18, R220 ;  /* 0x00000018ffdc7819 */ /* 0x000fe400000116dc */
[----:B------:R-:W-:Y:S02]  /*c6e0*/  PRMT R6, R5, 0x5410, R6 ;  /* 0x0000541005067816 */ /* 0x000fe40000000006 */
[----:B------:R-:W-:Y:S02]  /*c6f0*/  PRMT R7, R7, 0x5410, R13 ;  /* 0x0000541007077816 */ /* 0x000fe4000000000d */
[----:B------:R-:W-:-:S02]  /*c700*/  PRMT R5, R12, 0x5410, R220 ;  /* 0x000054100c057816 */ /* 0x000fc400000000dc */
[----:B------:R-:W2:Y:S01]  /*c710*/  LDSM.16.MT88.4 R12, [R225+0x1b800] ;  /* 0x01b80000e10c783b */ /* 0x000ea20000004200 */
[----:B------:R-:W-:Y:S01]  /*c720*/  PRMT R230, R222, 0x7771, RZ ;  /* 0x00007771dee67816 */ /* 0x000fe200000000ff */
[----:B------:R-:W-:Y:S03]  /*c730*/  MUFU.EX2 R219, R219 ;  /* 0x000000db00db7308 */ /* 0x000fe60000000800 */
[----:B------:R-:W-:-:S05]  /*c740*/  ISETP.GT.U32.AND P4, PT, R230, UR6, PT ;  /* 0x00000006e6007c0c */ /* 0x000fca000bf84070 */
[----:B------:R-:W3:Y:S01]  /*c750*/  MUFU.EX2 R216, R216 ;  /* 0x000000d800d87308 */ /* 0x000ee20000000800 */
[----:B------:R-:W-:Y:S02]  /*c760*/  LOP3.LUT R20, R4, 0xff00ff, RZ, 0xc0, !PT ;  /* 0x00ff00ff04147812 */ /* 0x000fe400078ec0ff */
[--C-:B------:R-:W-:Y:S02]  /*c770*/  HSET2.LE.AND R4, R7, R224.reuse, PT ;  /* 0x000000e007047233 */ /* 0x100fe40003803000 */
[--C-:B------:R-:W-:Y:S02]  /*c780*/  HSET2.LE.AND R6, R6, R224.reuse, PT ;  /* 0x000000e006067233 */ /* 0x100fe40003803000 */
[--C-:B------:R-:W-:Y:S01]  /*c790*/  HSET2.LE.AND R7, R20, R224.reuse, PT ;  /* 0x000000e014077233 */ /* 0x100fe20003803000 */
[----:B------:R-:W-:Y:S01]  /*c7a0*/  @P4 HADD2 R186, -R208.H0_H0, -RZ.H0_H0 ;  /* 0xa00000ffd0ba4230 */ /* 0x000fe20000000900 */
[----:B------:R-:W-:Y:S01]  /*c7b0*/  HSET2.LE.AND R224, R5, R224, PT ;  /* 0x000000e005e07233 */ /* 0x000fe20003803000 */
[----:B------:R-:W4:Y:S01]  /*c7c0*/  LDSM.16.MT88.4 R20, [R225+0x1d800] ;  /* 0x01d80000e114783b */ /* 0x000f220000004200 */
[----:B------:R-:W-:-:S02]  /*c7d0*/  LOP3.LUT R4, R215, R4, RZ, 0xc0, !PT ;  /* 0x00000004d7047212 */ /* 0x000fc400078ec0ff */
[----:B------:R-:W-:Y:S02]  /*c7e0*/  @P4 PRMT R208, R186, 0x5410, RZ ;  /* 0x00005410bad04816 */ /* 0x000fe400000000ff */
[----:B---3--:R-:W-:-:S04]  /*c7f0*/  F2FP.F16.F32.PACK_AB R5, R216, R219 ;  /* 0x000000dbd805723e */ /* 0x008fc800000000ff */
[C---:B------:R-:W-:Y:S02]  /*c800*/  PRMT R186, R5.reuse, 0x7610, R186 ;  /* 0x0000761005ba7816 */ /* 0x040fe400000000ba */
[----:B------:R-:W-:-:S04]  /*c810*/  PRMT R215, R5, 0x7632, R215 ;  /* 0x0000763205d77816 */ /* 0x000fc800000000d7 */
[----:B------:R-:W-:Y:S02]  /*c820*/  PRMT R24, R186, 0x5410, R215 ;  /* 0x00005410ba187816 */ /* 0x000fe400000000d7 */
[----:B------:R-:W-:Y:S02]  /*c830*/  LOP3.LUT R5, R227, R224, RZ, 0xc0, !PT ;  /* 0x000000e0e3057212 */ /* 0x000fe400078ec0ff */
[----:B------:R-:W-:Y:S02]  /*c840*/  LOP3.LUT R6, R226, R6, RZ, 0xc0, !PT ;  /* 0x00000006e2067212 */ /* 0x000fe400078ec0ff */
[----:B------:R-:W-:Y:S02]  /*c850*/  LOP3.LUT R7, R24, R7, RZ, 0xc0, !PT ;  /* 0x0000000718077212 */ /* 0x000fe400078ec0ff */
[----:B------:R-:W-:Y:S05]  /*c860*/  LDSM.16.MT88.4 R24, [R223+0x1b800] ;  /* 0x01b80000df18783b */ /* 0x000fea0000004200 */
        /* <DEDUP_REMOVED lines=22> */
[C---:B--2---:R-:W-:Y:S08]  /*c9d0*/  HMMA.16816.F32 R108, R4.reuse, R12, R108 ;  /* 0x0000000c046c723c */ /* 0x044ff0000000186c */
[C---:B------:R-:W-:Y:S01]  /*c9e0*/  HMMA.16816.F32 R112, R4.reuse, R14, R112 ;  /* 0x0000000e0470723c */ /* 0x040fe20000001870 */
[----:B------:R-:W1:Y:S07]  /*c9f0*/  LDSM.16.MT88.4 R12, [R221+0x7800] ;  /* 0x00780000dd0c783b */ /* 0x000e6e0000004200 */
[C---:B------:R-:W-:Y:S01]  /*ca00*/  HMMA.16816.F32 R152, R4.reuse, R18, R152 ;  /* 0x000000120498723c */ /* 0x040fe20000001898 */
[----:B------:R-:W2:Y:S07]  /*ca10*/  LDSM.16.MT88.4 R16, [R214+0x1800] ;  /* 0x00180000d610783b */ /* 0x000eae0000004200 */
[----:B----4-:R-:W-:Y:S01]  /*ca20*/  HMMA.16816.F32 R52, R4, R24, R52 ;  /* 0x000000180434723c */ /* 0x010fe20000001834 */
[----:B------:R-:W4:Y:S01]  /*ca30*/  LDC R24, c[0x0][0x448] ;  /* 0x00011200ff187b82 */ /* 0x000f220000000800 */
[----:B------:R-:W-:Y:S01]  /*ca40*/  FADD.FTZ R229, R218, R229 ;  /* 0x000000e5dae57221 */ /* 0x000fe20000010000 */
[----:B------:R-:W-:-:S05]  /*ca50*/  FADD.FTZ R228, R217, R228 ;  /* 0x000000e4d9e47221 */ /* 0x000fca0000010000 */
[----:B---3--:R-:W-:Y:S01]  /*ca60*/  HMMA.16816.F32 R84, R4, R20, R84 ;  /* 0x000000140454723c */ /* 0x008fe20000001854 */
[----:B------:R-:W-:-:S07]  /*ca70*/  FADD.FTZ R229, R213, R229 ;  /* 0x000000e5d5e57221 */ /* 0x000fce0000010000 */
[C---:B------:R-:W-:Y:S01]  /*ca80*/  HMMA.16816.F32 R88, R4.reuse, R22, R88 ;  /* 0x000000160458723c */ /* 0x040fe20000001858 */
[----:B------:R-:W3:Y:S07]  /*ca90*/  LDSM.16.MT88.4 R20, [R214+0x3800] ;  /* 0x00380000d614783b */ /* 0x000eee0000004200 */
[C---:B-1----:R-:W-:Y:S08]  /*caa0*/  HMMA.16816.F32 R116, R4.reuse, R12, R116 ;  /* 0x0000000c0474723c */ /* 0x042ff00000001874 */
[C---:B------:R-:W-:Y:S01]  /*cab0*/  HMMA.16816.F32 R120, R4.reuse, R14, R120 ;  /* 0x0000000e0478723c */ /* 0x040fe20000001878 */
[----:B------:R-:W1:Y:S07]  /*cac0*/  LDSM.16.MT88.4 R12, [R214+0x5800] ;  /* 0x00580000d60c783b */ /* 0x000e6e0000004200 */
[C---:B--2---:R-:W-:Y:S08]  /*cad0*/  HMMA.16816.F32 R156, R4.reuse, R16, R156 ;  /* 0x00000010049c723c */ /* 0x044ff0000000189c */
[----:B------:R-:W-:Y:S01]  /*cae0*/  HMMA.16816.F32 R160, R4, R18, R160 ;  /* 0x0000001204a0723c */ /* 0x000fe200000018a0 */
[----:B------:R-:W2:Y:S01]  /*caf0*/  LDSM.16.MT88.4 R16, [R214+0x7800] ;  /* 0x00780000d610783b */ /* 0x000ea20000004200 */
[----:B------:R-:W-:Y:S01]  /*cb00*/  FADD.FTZ R228, R207, R228 ;  /* 0x000000e4cfe47221 */ /* 0x000fe20000010000 */
[----:B------:R-:W-:-:S03]  /*cb10*/  FADD.FTZ R229, R210, R229 ;  /* 0x000000e5d2e57221 */ /* 0x000fc60000010000 */
[----:B------:R-:W-:Y:S01]  /*cb20*/  FADD.FTZ R228, R204, R228 ;  /* 0x000000e4cce47221 */ /* 0x000fe20000010000 */
[----:B------:R-:W-:Y:S01]  /*cb30*/  FADD.FTZ R229, R196, R229 ;  /* 0x000000e5c4e57221 */ /* 0x000fe20000010000 */
[----:B----4-:R-:W-:Y:S02]  /*cb40*/  IMAD.SHL.U32 R24, R24, 0x8, RZ ;  /* 0x0000000818187824 */ /* 0x010fe400078e00ff */
[----:B------:R-:W-:Y:S01]  /*cb50*/  FADD.FTZ R200, R200, R228 ;  /* 0x000000e4c8c87221 */ /* 0x000fe20000010000 */
[----:B------:R-:W-:Y:S01]  /*cb60*/  FADD.FTZ R195, R195, R229 ;  /* 0x000000e5c3c37221 */ /* 0x000fe20000010000 */
[----:B------:R-:W-:-:S04]  /*cb70*/  IMAD.WIDE R24, R24, 0x2, R10 ;  /* 0x0000000218187825 */ /* 0x000fc800078e020a */
[----:B------:R-:W-:Y:S01]  /*cb80*/  FADD.FTZ R200, R199, R200 ;  /* 0x000000c8c7c87221 */ /* 0x000fe20000010000 */
[----:B------:R-:W-:Y:S01]  /*cb90*/  FADD.FTZ R195, R206, R195 ;  /* 0x000000c3cec37221 */ /* 0x000fe20000010000 */
[----:B------:R-:W-:Y:S01]  /*cba0*/  @P5 HADD2 R0, -R215.H0_H0, -RZ.H0_H0 ;  /* 0xa00000ffd7005230 */ /* 0x000fe20000000900 */
[----:B------:R-:W-:Y:S01]  /*cbb0*/  STG.E.U16 desc[UR28][R10.64+-0x80], R179 ;  /* 0xffff80b30a007986 */ /* 0x000fe2000c10151c */
[----:B------:R-:W-:Y:S01]  /*cbc0*/  FADD.FTZ R200, R198, R200 ;  /* 0x000000c8c6c87221 */ /* 0x000fe20000010000 */
[----:B------:R-:W-:Y:S02]  /*cbd0*/  FADD.FTZ R195, R194, R195 ;  /* 0x000000c3c2c37221 */ /* 0x000fe40000010000 */
[----:B------:R-:W-:Y:S01]  /*cbe0*/  STG.E.U16 desc[UR28][R10.64+-0x7e], R178 ;  /* 0xffff82b20a007986 */ /* 0x000fe2000c10151c */
[----:B------:R-:W-:-:S03]  /*cbf0*/  @P6 HADD2 R2, -R186.H0_H0, -RZ.H0_H0 ;  /* 0xa00000ffba026230 */ /* 0x000fc60000000900 */
[----:B------:R-:W-:Y:S01]  /*cc00*/  STG.E.U16 desc[UR28][R24.64+-0x80], R175 ;  /* 0xffff80af18007986 */ /* 0x000fe2000c10151c */
[----:B------:R-:W-:-:S03]  /*cc10*/  @P5 PRMT R215, R0, 0x5410, RZ ;  /* 0x0000541000d75816 */ /* 0x000fc600000000ff */
[----:B------:R-:W-:Y:S01]  /*cc20*/  STG.E.U16 desc[UR28][R24.64+-0x7e], R174 ;  /* 0xffff82ae18007986 */ /* 0x000fe2000c10151c */
[----:B------:R-:W-:-:S03]  /*cc30*/  FADD.FTZ R200, R197, R200 ;  /* 0x000000c8c5c87221 */ /* 0x000fc60000010000 */
[----:B------:R-:W-:Y:S01]  /*cc40*/  STG.E.U16 desc[UR28][R10.64+-0x70], R173 ;  /* 0xffff90ad0a007986 */ /* 0x000fe2000c10151c */
[----:B------:R-:W-:-:S03]  /*cc50*/  IADD3 R0, P4, PT, R10, -0x100, RZ ;  /* 0xffffff000a007810 */ /* 0x000fc60007f9e0ff */
[----:B------:R-:W-:Y:S01]  /*cc60*/  STG.E.U16 desc[UR28][R10.64+-0x6e], R172 ;  /* 0xffff92ac0a007986 */ /* 0x000fe2000c10151c */
[----:B------:R-:W-:-:S03]  /*cc70*/  FADD.FTZ R195, R219, R195 ;  /* 0x000000c3dbc37221 */ /* 0x000fc60000010000 */
[----:B------:R-:W-:Y:S04]  /*cc80*/  STG.E.U16 desc[UR28][R24.64+-0x70], R171 ;  /* 0xffff90ab18007986 */ /* 0x000fe8000c10151c */
[----:B------:R-:W-:Y:S04]  /*cc90*/  STG.E.U16 desc[UR28][R24.64+-0x6e], R170 ;  /* 0xffff92aa18007986 */ /* 0x000fe8000c10151c */
[----:B------:R-:W-:Y:S04]  /*cca0*/  STG.E.U16 desc[UR28][R10.64+-0x60], R169 ;  /* 0xffffa0a90a007986 */ /* 0x000fe8000c10151c */
[----:B------:R-:W-:Y:S01]  /*ccb0*/  STG.E.U16 desc[UR28][R10.64+-0x5e], R168 ;  /* 0xffffa2a80a007986 */ /* 0x000fe2000c10151c */
[----:B------:R-:W-:-:S03]  /*ccc0*/  @P6 PRMT R186, R2, 0x5410, RZ ;  /* 0x0000541002ba6816 */ /* 0x000fc600000000ff */
[----:B------:R-:W-:Y:S01]  /*ccd0*/  STG.E.U16 desc[UR28][R24.64+-0x60], R167 ;  /* 0xffffa0a718007986 */ /* 0x000fe2000c10151c */
[----:B------:R-:W-:-:S03]  /*cce0*/  FADD.FTZ R232, R182, R200 ;  /* 0x000000c8b6e87221 */ /* 0x000fc60000010000 */
[----:B------:R-:W-:Y:S01]  /*ccf0*/  STG.E.U16 desc[UR28][R24.64+-0x5e], R166 ;  /* 0xffffa2a618007986 */ /* 0x000fe2000c10151c */
[----:B------:R-:W-:-:S03]  /*cd00*/  IADD3.X R2, PT, PT, R11, -0x1, RZ, P4, !PT ;  /* 0xffffffff0b027810 */ /* 0x000fc600027fe4ff */
        /* <DEDUP_REMOVED lines=15> */
[----:B------:R4:W-:Y:S04]  /*ce00*/  STL [R1+0x30], R0 ;  /* 0x0000300001007387 */ /* 0x0009e80000100800 */
[----:B------:R-:W-:Y:S04]  /*ce10*/  STG.E.U16 desc[UR28][R24.64+-0x20], R212 ;  /* 0xffffe0d418007986 */ /* 0x000fe8000c10151c */
[----:B------:R-:W-:Y:S04]  /*ce20*/  STG.E.U16 desc[UR28][R24.64+-0x1e], R211 ;  /* 0xffffe2d318007986 */ /* 0x000fe8000c10151c */
[----:B------:R-:W-:Y:S01]  /*ce30*/  STL [R1+0x38], R232 ;  /* 0x000038e801007387 */ /* 0x000fe20000100800 */
[C---:B------:R-:W-:Y:S03]  /*ce40*/  HMMA.16816.F32 R56, R4.reuse, R26, R56 ;  /* 0x0000001a0438723c */ /* 0x040fe60000001838 */
[----:B------:R-:W-:Y:S04]  /*ce50*/  STG.E.U16 desc[UR28][R10.64+-0x10], R209 ;  /* 0xfffff0d10a007986 */ /* 0x000fe8000c10151c */
[----:B------:R-:W-:Y:S01]  /*ce60*/  STG.E.U16 desc[UR28][R10.64+-0xe], R208 ;  /* 0xfffff2d00a007986 */ /* 0x000fe2000c10151c */
[C---:B---3--:R-:W-:Y:S03]  /*ce70*/  HMMA.16816.F32 R60, R4.reuse, R20, R60 ;  /* 0x00000014043c723c */ /* 0x048fe6000000183c */
[----:B------:R3:W-:Y:S04]  /*ce80*/  STL [R1+0x2c], R2 ;  /* 0x00002c0201007387 */ /* 0x0007e80000100800 */
[----:B------:R3:W-:Y:S01]  /*ce90*/  STG.E.U16 desc[UR28][R24.64+-0x10], R186 ;  /* 0xfffff0ba18007986 */ /* 0x0007e2000c10151c */
[C---:B------:R-:W-:Y:S03]  /*cea0*/  HMMA.16816.F32 R64, R4.reuse, R22, R64 ;  /* 0x000000160440723c */ /* 0x040fe60000001840 */
[----:B------:R3:W-:Y:S04]  /*ceb0*/  STG.E.U16 desc[UR28][R24.64+-0xe], R215 ;  /* 0xfffff2d718007986 */ /* 0x0007e8000c10151c */
[----:B------:R3:W-:Y:S01]  /*cec0*/  STL [R1+0x34], R230 ;  /* 0x000034e601007387 */ /* 0x0007e20000100800 */
[C---:B-1----:R-:W-:Y:S08]  /*ced0*/  HMMA.16816.F32 R92, R4.reuse, R12, R92 ;  /* 0x0000000c045c723c */ /* 0x042ff0000000185c */
[C---:B------:R-:W-:Y:S08]  /*cee0*/  HMMA.16816.F32 R96, R4.reuse, R14, R96 ;  /* 0x0000000e0460723c */ /* 0x040ff00000001860 */
[C---:B--2---:R-:W-:Y:S08]  /*cef0*/  HMMA.16816.F32 R124, R4.reuse, R16, R124 ;  /* 0x00000010047c723c */ /* 0x044ff0000000187c */
[----:B------:R-:W-:Y:S01]  /*cf00*/  HMMA.16816.F32 R128, R4, R18, R128 ;  /* 0x000000120480723c */ /* 0x000fe20000001880 */
[----:B----4-:R-:W-:-:S02]  /*cf10*/  IMAD.MOV.U32 R0, RZ, RZ, R28 ;  /* 0x000000ffff007224 */ /* 0x010fc400078e001c */
[----:B---3--:R-:W-:Y:S01]  /*cf20*/  IMAD.MOV.U32 R2, RZ, RZ, R29 ;  /* 0x000000ffff027224 */ /* 0x008fe200078e001d */
[----:B------:R-:W-:-:S01]  /*cf30*/  NOP ;  /* 0x0000000000007918 */ /* 0x000fc20000000000 */
[----:B------:R-:W-:-:S15]  /*cf40*/  BRA.U !UP1, `(.L_x_2144) ;  /* 0x00000055092c7547 */ /* 0x000fde000b800000 */
[----:B------:R-:W-:-:S04]  /*cf50*/  DEPBAR.LE SB0, 0x0 ;  /* 0x000080000000791a */ /* 0x000fc80000000000 */
[----:B------:R-:W-:-:S04]  /*cf60*/  UIADD3 UR23, UPT, UPT, UR24, -0x3, URZ ;  /* 0xfffffffd18177890 */ /* 0x000fc8000fffe0ff */
[----:B------:R-:W-:Y:S02]  /*cf70*/  UIMAD.WIDE.U32 UR16, UR23, UR8, URZ ;  /* 0x00000008171072a5 */ /* 0x000fe4000f8e00ff */
[----:B------:R-:W-:Y:S02]  /*cf80*/  UIMAD.WIDE.U32 UR14, UR23, UR8, URZ ;  /* 0x00000008170e72a5 */ /* 0x000fe4000f8e00ff */
[----:B------:R-:W-:Y:S02]  /*cf90*/  USHF.L.U32 UR4, UR16, 0x6, URZ ;  /* 0x0000000610047899 */ /* 0x000fe400080006ff */
[----:B------:R-:W-:Y:S02]  /*cfa0*/  UIMAD UR12, UR23, UR9, UR15 ;  /* 0x00000009170c72a4 */ /* 0x000fe4000f8e020f */
[----:B------:R-:W-:Y:S01]  /*cfb0*/  UIMAD UR7, UR23, UR9, UR17 ;  /* 0x00000009170772a4 */ /* 0x000fe2000f8e0211 */
[----:B------:R-:W-:Y:S01]  /*cfc0*/  IMAD.U32 R6, RZ, RZ, UR14 ;  /* 0x0000000eff067e24 */ /* 0x000fe2000f8e00ff */
[----:B------:R-:W-:Y:S01]  /*cfd0*/  ULEA UR4, UP0, UR8, UR4, 0x5 ;  /* 0x0000000408047291 */ /* 0x000fe2000f8028ff */
[----:B------:R-:W-:Y:S01]  /*cfe0*/  IMAD.U32 R7, RZ, RZ, UR15 ;  /* 0x0000000fff077e24 */ /* 0x000fe2000f8e00ff */
[----:B------:R-:W-:Y:S01]  /*cff0*/  USHF.L.U64.HI UR7, UR16, 0x6, UR7 ;  /* 0x0000000610077899 */ /* 0x000fe20008010207 */
[----:B------:R-:W-:Y:S01]  /*d000*/  IMAD.U32 R0, RZ, RZ, UR12 ;  /* 0x0000000cff007e24 */ /* 0x000fe2000f8e00ff */
[----:B------:R-:W-:Y:S01]  /*d010*/  BAR.SYNC.DEFER_BLOCKING 0x0 ;  /* 0x0000000000007b1d */ /* 0x000fe20000010000 */
[C---:B------:R-:W-:Y:S01]  /*d020*/  LEA R4, P4, R6.reuse, R249, 0x7 ;  /* 0x000000f906047211 */ /* 0x040fe200078838ff */
[----:B------:R-:W-:Y:S01]  /*d030*/  ULEA.HI.X UR7, UR8, UR7, UR9, 0x5, UP0 ;  /* 0x0000000708077291 */ /* 0x000fe200080f2c09 */
[----:B------:R-:W-:Y:S01]  /*d040*/  IMAD.U32 R2, RZ, RZ, UR4 ;  /* 0x00000004ff027e24 */ /* 0x000fe2000f8e00ff */
[----:B------:R-:W-:Y:S01]  /*d050*/  UISETP.GT.U32.AND UP0, UPT, UR23, UR21, UPT ;  /* 0x000000151700728c */ /* 0x000fe2000bf04070 */
[----:B------:R-:W-:-:S03]  /*d060*/  LEA.HI.X R5, R6, R248, R0, 0x7, P4 ;  /* 0x000000f806057211 */ /* 0x000fc600020f3c00 */
[----:B------:R-:W-:Y:S02]  /*d070*/  MOV R0, UR7 ;  /* 0x0000000700007c02 */ /* 0x000fe40008000f00 */
[----:B------:R-:W-:-:S04]  /*d080*/  LEA R20, P4, R2, R249, 0x1 ;  /* 0x000000f902147211 */ /* 0x000fc800078808ff */
        /* <DEDUP_REMOVED lines=10> */
[----:B------:R-:W-:Y:S02]  /*d130*/  @P3 STS.128 [R252+0x18000], RZ ;  /* 0x018000fffc003388 */ /* 0x000fe40000000c00 */
[C---:B------:R-:W-:Y:S01]  /*d140*/  IADD3 R200, PT, PT, R34.reuse, R31, RZ ;  /* 0x0000001f22c87210 */ /* 0x040fe20007ffe0ff */
        /* <DEDUP_REMOVED lines=40> */
[----:B------:R-:W2:Y:S04]  /*d3d0*/  LDSM.16.M88.4 R188, [R35+0x11800] ;  /* 0x0118000023bc783b */ /* 0x000ea80000000200 */
[----:B------:R-:W-:Y:S04]  /*d3e0*/  LDSM.16.M88.4 R168, [R32] ;  /* 0x0000000020a8783b */ /* 0x000fe80000000200 */
[----:B------:R-:W5:Y:S04]  /*d3f0*/  LDSM.16.M88.4 R184, [R30+0x10000] ;  /* 0x010000001eb8783b */ /* 0x000f680000000200 */
[----:B------:R-:W5:Y:S04]  /*d400*/  LDSM.16.M88.4 R180, [R30+0x10800] ;  /* 0x010800001eb4783b */ /* 0x000f680000000200 */
[----:B------:R-:W5:Y:S04]  /*d410*/  LDSM.16.M88.4 R208, [R30+0x11000] ;  /* 0x011000001ed0783b */ /* 0x000f680000000200 */
[----:B------:R-:W5:Y:S04]  /*d420*/  LDSM.16.M88.4 R196, [R30+0x11800] ;  /* 0x011800001ec4783b */ /* 0x000f680000000200 */
[----:B------:R-:W-:Y:S01]  /*d430*/  LDSM.16.M88.4 R192, [R31] ;  /* 0x000000001fc0783b */ /* 0x000fe20000000200 */
[C---:B-1----:R-:W-:Y:S03]  /*d440*/  HMMA.16816.F32 R12, R16.reuse, R4, RZ ;  /* 0x00000004100c723c */ /* 0x042fe600000018ff */
[----:B------:R-:W0:Y:S05]  /*d450*/  LDGDEPBAR ;  /* 0x00000000000079af */ /* 0x000e2a0000000000 */
[C---:B------:R-:W-:Y:S08]  /*d460*/  HMMA.16816.F32 R4, R16.reuse, R6, RZ ;  /* 0x000000061004723c */ /* 0x040ff000000018ff */
[C---:B---3--:R-:W-:Y:S08]  /*d470*/  HMMA.16816.F32 R176, R16.reuse, R172, RZ ;  /* 0x000000ac10b0723c */ /* 0x048ff000000018ff */
[C---:B----4-:R-:W-:Y:S08]  /*d480*/  HMMA.16816.F32 R164, R16.reuse, R24, RZ ;  /* 0x0000001810a4723c */ /* 0x050ff000000018ff */
[C---:B------:R-:W-:Y:S08]  /*d490*/  HMMA.16816.F32 R172, R16.reuse, R174, RZ ;  /* 0x000000ae10ac723c */ /* 0x040ff000000018ff */
[C---:B------:R-:W-:Y:S08]  /*d4a0*/  HMMA.16816.F32 R24, R16.reuse, R26, RZ ;  /* 0x0000001a1018723c */ /* 0x040ff000000018ff */
[C---:B--2---:R-:W-:Y:S08]  /*d4b0*/  HMMA.16816.F32 R20, R16.reuse, R188, RZ ;  /* 0x000000bc1014723c */ /* 0x044ff000000018ff */
[----:B------:R-:W-:Y:S01]  /*d4c0*/  HMMA.16816.F32 R16, R16, R190, RZ ;  /* 0x000000be1010723c */ /* 0x000fe200000018ff */
[----:B------:R-:W1:Y:S07]  /*d4d0*/  LDSM.16.M88.4 R188, [R0+0x10000] ;  /* 0x0100000000bc783b */ /* 0x000e6e0000000200 */
        /* <DEDUP_REMOVED lines=8> */
[----:B------:R-:W-:Y:S07]  /*d560*/  LDSM.16.M88.4 R208, [R200] ;  /* 0x00000000c8d0783b */ /* 0x000fee0000000200 */
        /* <DEDUP_REMOVED lines=47> */
[C---:B------:R-:W-:Y:S01]  /*d860*/  HMMA.16816.F32 R172, R180.reuse, R170, R172 ;  /* 0x000000aab4ac723c */ /* 0x040fe200000018ac */
[----:B------:R-:W1:Y:S07]  /*d870*/  LDSM.16.M88.4 R168, [R0+0x13000] ;  /* 0x0130000000a8783b */ /* 0x000e6e0000000200 */
[C---:B---3--:R-:W-:Y:S08]  /*d880*/  HMMA.16816.F32 R20, R180.reuse, R196, R20 ;  /* 0x000000c4b414723c */ /* 0x048ff00000001814 */
[C---:B----4-:R-:W-:Y:S08]  /*d890*/  HMMA.16816.F32 R164, R180.reuse, R184, R164 ;  /* 0x000000b8b4a4723c */ /* 0x050ff000000018a4 */
[C---:B------:R-:W-:Y:S01]  /*d8a0*/  HMMA.16816.F32 R24, R180.reuse, R186, R24 ;  /* 0x000000bab418723c */ /* 0x040fe20000001818 */
[----:B------:R-:W-:Y:S07]  /*d8b0*/  LDSM.16.M88.4 R184, [R2+0x12000] ;  /* 0x0120000002b8783b */ /* 0x000fee0000000200 */
[----:B------:R-:W-:Y:S01]  /*d8c0*/  HMMA.16816.F32 R208, R180, R198, R208 ;  /* 0x000000c6b4d0723c */ /* 0x000fe200000018d0 */
[----:B------:R-:W3:Y:S04]  /*d8d0*/  LDSM.16.M88.4 R196, [R0+0x13800] ;  /* 0x0138000000c4783b */ /* 0x000ee80000000200 */
[----:B------:R-:W-:Y:S03]  /*d8e0*/  LDSM.16.M88.4 R180, [R2+0x12800] ;  /* 0x0128000002b4783b */ /* 0x000fe60000000200 */
[C---:B-----5:R-:W-:Y:S08]  /*d8f0*/  HMMA.16816.F32 R12, R192.reuse, R188, R12 ;  /* 0x000000bcc00c723c */ /* 0x060ff0000000180c */
[C---:B------:R-:W-:Y:S01]  /*d900*/  HMMA.16816.F32 R4, R192.reuse, R190, R4 ;  /* 0x000000bec004723c */ /* 0x040fe20000001804 */
[----:B------:R-:W4:Y:S07]  /*d910*/  LDSM.16.M88.4 R188, [R200+0x4000] ;  /* 0x00400000c8bc783b */ /* 0x000f2e0000000200 */
        /* <DEDUP_REMOVED lines=16> */
[C---:B--2---:R-:W-:Y:S08]  /*da20*/  HMMA.16816.F32 R164, R188.reuse, R16, R164 ;  /* 0x00000010bca4723c */ /* 0x044ff000000018a4 */
[C---:B------:R-:W-:Y:S01]  /*da30*/  HMMA.16816.F32 R24, R188.reuse, R18, R24 ;  /* 0x00000012bc18723c */ /* 0x040fe20000001818 */
[----:B------:R-:W2:Y:S07]  /*da40*/  LDSM.16.M88.4 R16, [R35+0x15800] ;  /* 0x015800002310783b */ /* 0x000eae0000000200 */
[C---:B-1----:R-:W-:Y:S08]  /*da50*/  HMMA.16816.F32 R20, R188.reuse, R168, R20 ;  /* 0x000000a8bc14723c */ /* 0x042ff00000001814 */
[----:B------:R-:W-:Y:S01]  /*da60*/  HMMA.16816.F32 R208, R188, R170, R208 ;  /* 0x000000aabcd0723c */ /* 0x000fe200000018d0 */
[----:B------:R-:W-:Y:S04]  /*da70*/  LDSM.16.M88.4 R168, [R30+0x14000] ;  /* 0x014000001ea8783b */ /* 0x000fe80000000200 */
[----:B------:R-:W-:Y:S03]  /*da80*/  LDSM.16.M88.4 R188, [R30+0x14800] ;  /* 0x014800001ebc783b */ /* 0x000fe60000000200 */
[C---:B---3--:R-:W-:Y:S08]  /*da90*/  HMMA.16816.F32 R176, R196.reuse, R184, R176 ;  /* 0x000000b8c4b0723c */ /* 0x048ff000000018b0 */
[C---:B------:R-:W-:Y:S01]  /*daa0*/  HMMA.16816.F32 R172, R196.reuse, R186, R172 ;  /* 0x000000bac4ac723c */ /* 0x040fe200000018ac */
[----:B------:R-:W-:Y:S07]  /*dab0*/  LDSM.16.M88.4 R184, [R30+0x15000] ;  /* 0x015000001eb8783b */ /* 0x000fee0000000200 */
[C---:B----4-:R-:W-:Y:S08]  /*dac0*/  HMMA.16816.F32 R164, R196.reuse, R180, R164 ;  /* 0x000000b4c4a4723c */ /* 0x050ff000000018a4 */
        /* <DEDUP_REMOVED lines=10> */
[C---:B------:R-:W-:Y:S08]  /*db70*/  HMMA.16816.F32 R12, R180.reuse, R168, R12 ;  /* 0x000000a8b40c723c */ /* 0x040ff0000000180c */
[C---:B------:R-:W-:Y:S01]  /*db80*/  HMMA.16816.F32 R4, R180.reuse, R170, R4 ;  /* 0x000000aab404723c */ /* 0x040fe20000001804 */
[----:B------:R-:W-:Y:S07]  /*db90*/  LDSM.16.M88.4 R168, [R0+0x14000] ;  /* 0x0140000000a8783b */ /* 0x000fee0000000200 */
        /* <DEDUP_REMOVED lines=17> */
[----:B------:R-:W3:Y:S07]  /*dcb0*/  LDSM.16.M88.4 R192, [R35+0x16000] ;  /* 0x0160000023c0783b */ /* 0x000eee0000000200 */
        /* <DEDUP_REMOVED lines=10> */
[----:B---3--:R-:W-:Y:S08]  /*dd60*/  HMMA.16816.F32 R12, R196, R192, R12 ;  /* 0x000000c0c40c723c */ /* 0x008ff0000000180c */
[C---:B----4-:R-:W-:Y:S08]  /*dd70*/  HMMA.16816.F32 R176, R180.reuse, R184, R176 ;  /* 0x000000b8b4b0723c */ /* 0x050ff000000018b0 */
[C---:B------:R-:W-:Y:S01]  /*dd80*/  HMMA.16816.F32 R172, R180.reuse, R186, R172 ;  /* 0x000000bab4ac723c */ /* 0x040fe200000018ac */
[----:B------:R-:W-:Y:S07]  /*dd90*/  LDSM.16.M88.4 R184, [R32+0xc000] ;  /* 0x00c0000020b8783b */ /* 0x000fee0000000200 */
[C---:B-----5:R-:W-:Y:S08]  /*dda0*/  HMMA.16816.F32 R20, R180.reuse, R188, R20 ;  /* 0x000000bcb414723c */ /* 0x060ff00000001814 */
[----:B------:R-:W-:Y:S01]  /*ddb0*/  HMMA.16816.F32 R208, R180, R190, R208 ;  /* 0x000000beb4d0723c */ /* 0x000fe200000018d0 */
[----:B------:R-:W3:Y:S04]  /*ddc0*/  LDSM.16.M88.4 R180, [R35+0x17800] ;  /* 0x0178000023b4783b */ /* 0x000ee80000000200 */
[----:B------:R-:W4:Y:S03]  /*ddd0*/  LDSM.16.M88.4 R32, [R30+0x16000] ;  /* 0x016000001e20783b */ /* 0x000f260000000200 */
[C---:B--2---:R-:W-:Y:S01]  /*dde0*/  HMMA.16816.F32 R176, R196.reuse, R16, R176 ;  /* 0x00000010c4b0723c */ /* 0x044fe200000018b0 */
[----:B------:R2:W-:Y:S07]  /*ddf0*/  LDSM.16.M88.4 R188, [R31+0xc000] ;  /* 0x00c000001fbc783b */ /* 0x0005ee0000000200 */
[C---:B------:R-:W-:Y:S01]  /*de00*/  HMMA.16816.F32 R172, R196.reuse, R18, R172 ;  /* 0x00000012c4ac723c */ /* 0x040fe200000018ac */
[----:B------:R-:W5:Y:S07]  /*de10*/  LDSM.16.M88.4 R16, [R30+0x16800] ;  /* 0x016800001e10783b */ /* 0x000f6e0000000200 */
[C---:B------:R-:W-:Y:S01]  /*de20*/  HMMA.16816.F32 R4, R196.reuse, R194, R4 ;  /* 0x000000c2c404723c */ /* 0x040fe20000001804 */
[----:B------:R-:W-:Y:S07]  /*de30*/  LDSM.16.M88.4 R192, [R30+0x17800] ;  /* 0x017800001ec0783b */ /* 0x000fee0000000200 */
[----:B-1----:R-:W-:Y:S01]  /*de40*/  HMMA.16816.F32 R164, R196, R168, R164 ;  /* 0x000000a8c4a4723c */ /* 0x002fe200000018a4 */
[----:B--2---:R-:W-:-:S07]  /*de50*/  MOV R31, UR24 ;  /* 0x00000018001f7c02 */ /* 0x004fce0008000f00 */
[C---:B------:R-:W-:Y:S01]  /*de60*/  HMMA.16816.F32 R24, R196.reuse, R170, R24 ;  /* 0x000000aac418723c */ /* 0x040fe20000001818 */
[----:B------:R-:W1:Y:S07]  /*de70*/  LDSM.16.M88.4 R168, [R30+0x17000] ;  /* 0x017000001ea8783b */ /* 0x000e6e0000000200 */
[C---:B---3--:R-:W-:Y:S08]  /*de80*/  HMMA.16816.F32 R20, R196.reuse, R180, R20 ;  /* 0x000000b4c414723c */ /* 0x048ff00000001814 */
[----:B------:R-:W-:Y:S01]  /*de90*/  HMMA.16816.F32 R208, R196, R182, R208 ;  /* 0x000000b6c4d0723c */ /* 0x000fe200000018d0 */
[----:B------:R-:W2:Y:S07]  /*dea0*/  LDSM.16.M88.4 R180, [R0+0x16000] ;  /* 0x0160000000b4783b */ /* 0x000eae0000000200 */
[C---:B----4-:R-:W-:Y:S08]  /*deb0*/  HMMA.16816.F32 R12, R184.reuse, R32, R12 ;  /* 0x00000020b80c723c */ /* 0x050ff0000000180c */
[C---:B------:R-:W-:Y:S01]  /*dec0*/  HMMA.16816.F32 R4, R184.reuse, R34, R4 ;  /* 0x00000022b804723c */ /* 0x040fe20000001804 */
[----:B------:R-:W3:Y:S07]  /*ded0*/  LDSM.16.M88.4 R32, [R0+0x16800] ;  /* 0x016800000020783b */ /* 0x000eee0000000200 */
[C---:B-----5:R-:W-:Y:S08]  /*dee0*/  HMMA.16816.F32 R176, R184.reuse, R16, R176 ;  /* 0x00000010b8b0723c */ /* 0x060ff000000018b0 */
[C---:B------:R-:W-:Y:S01]  /*def0*/  HMMA.16816.F32 R172, R184.reuse, R18, R172 ;  /* 0x00000012b8ac723c */ /* 0x040fe200000018ac */
[----:B------:R-:W4:Y:S07]  /*df00*/  LDSM.16.M88.4 R16, [R0+0x17000] ;  /* 0x017000000010783b */ /* 0x000f2e0000000200 */
[C---:B-1----:R-:W-:Y:S08]  /*df10*/  HMMA.16816.F32 R164, R184.reuse, R168, R164 ;  /* 0x000000a8b8a4723c */ /* 0x042ff000000018a4 */
        /* <DEDUP_REMOVED lines=12> */
[----:B----4-:R-:W-:Y:S01]  /*dfe0*/  HMMA.16816.F32 R196, R188, R16, R164 ;  /* 0x00000010bcc4723c */ /* 0x010fe200000018a4 */
[----:B------:R4:W3:Y:S01]  /*dff0*/  LDSM.16.M88.4 R164, [R2+0x17800] ;  /* 0x0178000002a4783b */ /* 0x0008e20000000200 */
[----:B------:R-:W-:-:S06]  /*e000*/  DEPBAR.LE SB0, 0x0 ;  /* 0x000080000000791a */ /* 0x000fcc0000000000 */
[C---:B------:R-:W-:Y:S08]  /*e010*/  HMMA.16816.F32 R24, R188.reuse, R18, R24 ;  /* 0x00000012bc18723c */ /* 0x040ff00000001818 */
[C---:B-1----:R-:W-:Y:S08]  /*e020*/  HMMA.16816.F32 R20, R188.reuse, R184, R20 ;  /* 0x000000b8bc14723c */ /* 0x042ff00000001814 */
[----:B------:R-:W-:Y:S01]  /*e030*/  HMMA.16816.F32 R208, R188, R186, R208 ;  /* 0x000000babcd0723c */ /* 0x000fe200000018d0 */
[----:B----4-:R-:W-:-:S07]  /*e040*/  IADD3 R2, PT, PT, R247, 0x8, RZ ;  /* 0x00000008f7027810 */ /* 0x010fce0007ffe0ff */
[----:B-----5:R-:W-:Y:S01]  /*e050*/  HMMA.16816.F32 R16, R168, R192, R176 ;  /* 0x000000c0a810723c */ /* 0x020fe200000018b0 */
[----:B------:R-:W-:-:S05]  /*e060*/  IMAD.SHL.U32 R177, R203, 0x2, RZ ;  /* 0x00000002cbb17824 */ /* 0x000fca00078e00ff */
[----:B------:R-:W-:Y:S02]  /*e070*/  LOP3.LUT R176, R177, 0x6, RZ, 0xc0, !PT ;  /* 0x00000006b1b07812 */ /* 0x000fe400078ec0ff */
[----:B--2---:R-:W-:Y:S03]  /*e080*/  HMMA.16816.F32 R12, R168, R180, R12 ;  /* 0x000000b4a80c723c */ /* 0x004fe6000000180c */
[----:B------:R-:W-:-:S04]  /*e090*/  IMAD R31, R31, 0x40, R176 ;  /* 0x000000401f1f7824 */ /* 0x000fc800078e02b0 */
[C---:B------:R-:W-:Y:S01]  /*e0a0*/  VIADD R0, R31.reuse, 0xffffff40 ;  /* 0xffffff401f007836 */ /* 0x040fe20000000000 */
[----:B------:R-:W-:Y:S01]  /*e0b0*/  HMMA.16816.F32 R4, R168, R182, R4 ;  /* 0x000000b6a804723c */ /* 0x000fe20000001804 */
[----:B------:R-:W-:-:S03]  /*e0c0*/  VIADD R30, R31, 0xffffff41 ;  /* 0xffffff411f1e7836 */ /* 0x000fc60000000000 */
[----:B------:R-:W-:Y:S01]  /*e0d0*/  ISETP.GE.AND P4, PT, R0, R246, PT ;  /* 0x000000f60000720c */ /* 0x000fe20003f86270 */
[----:B------:R-:W-:Y:S01]  /*e0e0*/  BAR.SYNC.DEFER_BLOCKING 0x0 ;  /* 0x0000000000007b1d */ /* 0x000fe20000010000 */
[-C--:B------:R-:W-:Y:S02]  /*e0f0*/  ISETP.GT.AND P6, PT, R247, R0.reuse, PT ;  /* 0x00000000f700720c */ /* 0x080fe40003fc4270 */
[----:B------:R-:W-:Y:S01]  /*e100*/  HMMA.16816.F32 R172, R168, R194, R172 ;  /* 0x000000c2a8ac723c */ /* 0x000fe200000018ac */
[----:B------:R-:W-:-:S07]  /*e110*/  ISETP.GT.AND P5, PT, R2, R0, PT ;  /* 0x000000000200720c */ /* 0x000fce0003fa4270 */
[C---:B---3--:R-:W-:Y:S08]  /*e120*/  HMMA.16816.F32 R24, R168.reuse, R34, R24 ;  /* 0x00000022a818723c */ /* 0x048ff00000001818 */
[C---:B------:R-:W-:Y:S08]  /*e130*/  HMMA.16816.F32 R20, R168.reuse, R164, R20 ;  /* 0x000000a4a814723c */ /* 0x040ff00000001814 */
[C---:B------:R-:W-:Y:S08]  /*e140*/  HMMA.16816.F32 R208, R168.reuse, R166, R208 ;  /* 0x000000a6a8d0723c */ /* 0x040ff000000018d0 */
[----:B------:R-:W-:Y:S01]  /*e150*/  HMMA.16816.F32 R196, R168, R32, R196 ;  /* 0x00000020a8c4723c */ /* 0x000fe200000018c4 */
[----:B------:R-:W-:Y:S01]  /*e160*/  P2R R32, PR, RZ, 0x10 ;  /* 0x00000010ff207803 */ /* 0x000fe20000000000 */
[----:B------:R-:W-:-:S03]  /*e170*/  NOP ;  /* 0x0000000000007918 */ /* 0x000fc60000000000 */
[----:B------:R-:W-:-:S15]  /*e180*/  BRA.U !UP0, `(.L_x_2146) ;  /* 0x0000000108e47547 */ /* 0x000fde000b800000 */
[----:B------:R-:W-:-:S04]  /*e190*/  UIADD3 UR7, UPT, UPT, UR24, -0x4, URZ ;  /* 0xfffffffc18077890 */ /* 0x000fc8000fffe0ff */
[----:B------:R-:W-:-:S04]  /*e1a0*/  UIMAD.WIDE.U32 UR8, UR7, UR10, URZ ;  /* 0x0000000a070872a5 */ /* 0x000fc8000f8e00ff */
[----:B------:R-:W-:Y:S02]  /*e1b0*/  UIMAD UR7, UR7, UR11, UR9 ;  /* 0x0000000b070772a4 */ /* 0x000fe4000f8e0209 */
[----:B------:R-:W-:Y:S01]  /*e1c0*/  IMAD.U32 R34, RZ, RZ, UR8 ;  /* 0x00000008ff227e24 */ /* 0x000fe2000f8e00ff */
[----:B------:R-:W-:Y:S01]  /*e1d0*/  USHF.L.U32 UR4, UR8, 0x6, URZ ;  /* 0x0000000608047899 */ /* 0x000fe200080006ff */
[----:B------:R-:W-:Y:S02]  /*e1e0*/  IMAD.U32 R35, RZ, RZ, UR9 ;  /* 0x00000009ff237e24 */ /* 0x000fe4000f8e00ff */
        /* <DEDUP_REMOVED lines=51> */
.L_x_2146:
[----:B------:R-:W2:Y:S01]  /*e520*/  LDL.64 R218, [R1+0x10] ;  /* 0x0000100001da7983 */ /* 0x000ea20000100a00 */
[-C--:B------:R-:W-:Y:S01]  /*e530*/  ISETP.GE.AND P0, PT, R0, R245.reuse, PT ;  /* 0x000000f50000720c */ /* 0x080fe20003f06270 */
[----:B-1----:R-:W-:Y:S01]  /*e540*/  VIADD R166, R31, 0xffffff48 ;  /* 0xffffff481fa67836 */ /* 0x002fe20000000000 */
[----:B------:R-:W-:Y:S01]  /*e550*/  ISETP.GT.AND P1, PT, R247, R30, PT ;  /* 0x0000001ef700720c */ /* 0x000fe20003f24270 */
[C---:B------:R-:W-:Y:S01]  /*e560*/  VIADD R167, R31.reuse, 0xffffff49 ;  /* 0xffffff491fa77836 */ /* 0x040fe20000000000 */
[----:B------:R-:W-:Y:S01]  /*e570*/  ISETP.GE.AND P2, PT, R30, R246, PT ;  /* 0x000000f61e00720c */ /* 0x000fe20003f46270 */
[----:B------:R-:W-:Y:S01]  /*e580*/  VIADD R179, R31, 0xffffff59 ;  /* 0xffffff591fb37836 */ /* 0x000fe20000000000 */
[----:B------:R-:W-:Y:S01]  /*e590*/  FSEL R0, R12, -INF , !P6 ;  /* 0xff8000000c007808 */ /* 0x000fe20007000000 */
[----:B------:R-:W-:Y:S01]  /*e5a0*/  ULEA UR7, UR24, 0xfffffffa, 0x1 ;  /* 0xfffffffa18077891 */ /* 0x000fe2000f8e08ff */
[----:B------:R-:W-:Y:S01]  /*e5b0*/  ISETP.GE.AND P4, PT, R30, R245, PT ;  /* 0x000000f51e00720c */ /* 0x000fe20003f86270 */
[----:B------:R-:W-:Y:S01]  /*e5c0*/  ULEA UR4, UR24, 0xfffffffb, 0x1 ;  /* 0xfffffffb18047891 */ /* 0x000fe2000f8e08ff */
[----:B------:R-:W-:Y:S01]  /*e5d0*/  ISETP.GT.AND P3, PT, R2, R30, PT ;  /* 0x0000001e0200720c */ /* 0x000fe20003f64270 */
[----:B------:R-:W-:Y:S01]  /*e5e0*/  UIADD3 UR9, UPT, UPT, UR35, 0x32370b8f, URZ ;  /* 0x32370b8f23097890 */ /* 0x000fe2000fffe0ff */
[----:B------:R-:W-:Y:S01]  /*e5f0*/  ISETP.NE.AND P6, PT, R32, RZ, PT ;  /* 0x000000ff2000720c */ /* 0x000fe20003fc5270 */
[----:B------:R-:W-:Y:S01]  /*e600*/  UIADD3 UR8, UPT, UPT, UR35, 0x76cf5d0a, URZ ;  /* 0x76cf5d0a23087890 */ /* 0x000fe2000fffe0ff */
[----:B------:R-:W-:Y:S01]  /*e610*/  FSEL R30, R14, -INF , !P5 ;  /* 0xff8000000e1e7808 */ /* 0x000fe20006800000 */
[----:B------:R-:W-:Y:S01]  /*e620*/  UISETP.GT.U32.AND UP0, UPT, UR23, UR21, UPT ;  /* 0x000000151700728c */ /* 0x000fe2000bf04070 */
[----:B------:R-:W-:-:S02]  /*e630*/  FSEL R182, R13, -INF , !P1 ;  /* 0xff8000000db67808 */ /* 0x000fc40004800000 */
[----:B------:R-:W-:Y:S02]  /*e640*/  FSEL R0, R0, -INF , !P6 ;  /* 0xff80000000007808 */ /* 0x000fe40007000000 */
[----:B------:R-:W-:Y:S02]  /*e650*/  FSEL R30, R30, -INF , !P0 ;  /* 0xff8000001e1e7808 */ /* 0x000fe40004000000 */
[----:B------:R-:W-:Y:S02]  /*e660*/  ISETP.GT.AND P5, PT, R247, R166, PT ;  /* 0x000000a6f700720c */ /* 0x000fe40003fa4270 */
[C---:B------:R-:W-:Y:S02]  /*e670*/  ISETP.GE.AND P6, PT, R166.reuse, R246, PT ;  /* 0x000000f6a600720c */ /* 0x040fe40003fc6270 */
[----:B------:R-:W-:Y:S01]  /*e680*/  ISETP.GE.AND P0, PT, R166, R245, PT ;  /* 0x000000f5a600720c */ /* 0x000fe20003f06270 */
[----:B------:R-:W-:Y:S01]  /*e690*/  @UP0 UIADD3 UR24, UPT, UPT, UR24, -0x4, URZ ;  /* 0xfffffffc18180890 */ /* 0x000fe2000fffe0ff */
[----:B------:R-:W-:Y:S01]  /*e6a0*/  ISETP.GT.AND P1, PT, R2, R166, PT ;  /* 0x000000a60200720c */ /* 0x000fe20003f24270 */
[----:B------:R-:W-:Y:S01]  /*e6b0*/  VIADD R166, R31, 0xffffff50 ;  /* 0xffffff501fa67836 */ /* 0x000fe20000000000 */
[----:B------:R-:W-:-:S02]  /*e6c0*/  FSEL R171, R15, -INF , !P3 ;  /* 0xff8000000fab7808 */ /* 0x000fc40005800000 */
[----:B------:R-:W-:Y:S02]  /*e6d0*/  FSEL R182, R182, -INF , !P2 ;  /* 0xff800000b6b67808 */ /* 0x000fe40005000000 */
[----:B------:R-:W-:Y:S02]  /*e6e0*/  ISETP.GT.AND P2, PT, R247, R167, PT ;  /* 0x000000a7f700720c */ /* 0x000fe40003f44270 */
[----:B------:R-:W-:Y:S02]  /*e6f0*/  FSEL R170, R4, -INF , !P5 ;  /* 0xff80000004aa7808 */ /* 0x000fe40006800000 */
[----:B------:R-:W-:Y:S02]  /*e700*/  FSEL R171, R171, -INF , !P4 ;  /* 0xff800000abab7808 */ /* 0x000fe40006000000 */
[C---:B------:R-:W-:Y:S02]  /*e710*/  ISETP.GE.AND P3, PT, R167.reuse, R246, PT ;  /* 0x000000f6a700720c */ /* 0x040fe40003f66270 */
[----:B------:R-:W-:-:S02]  /*e720*/  ISETP.GE.AND P5, PT, R167, R245, PT ;  /* 0x000000f5a700720c */ /* 0x000fc40003fa6270 */
[----:B------:R-:W-:Y:S01]  /*e730*/  ISETP.GT.AND P4, PT, R2, R167, PT ;  /* 0x000000a70200720c */ /* 0x000fe20003f84270 */
[----:B------:R-:W-:Y:S01]  /*e740*/  VIADD R167, R31, 0xffffff51 ;  /* 0xffffff511fa77836 */ /* 0x000fe20000000000 */
[----:B------:R-:W-:Y:S02]  /*e750*/  FSEL R168, R6, -INF , !P1 ;  /* 0xff80000006a87808 */ /* 0x000fe40004800000 */
[----:B------:R-:W-:Y:S02]  /*e760*/  ISETP.GT.AND P1, PT, R247, R166, PT ;  /* 0x000000a6f700720c */ /* 0x000fe40003f24270 */
[----:B------:R-:W-:Y:S02]  /*e770*/  FSEL R169, R5, -INF , !P2 ;  /* 0xff80000005a97808 */ /* 0x000fe40005000000 */
[----:B------:R-:W-:Y:S02]  /*e780*/  FSEL R170, R170, -INF , !P6 ;  /* 0xff800000aaaa7808 */ /* 0x000fe40007000000 */
[----:B------:R-:W-:-:S02]  /*e790*/  FSEL R168, R168, -INF , !P0 ;  /* 0xff800000a8a87808 */ /* 0x000fc40004000000 */
[C---:B------:R-:W-:Y:S02]  /*e7a0*/  ISETP.GE.AND P6, PT, R166.reuse, R246, PT ;  /* 0x000000f6a600720c */ /* 0x040fe40003fc6270 */
[----:B------:R-:W-:Y:S02]  /*e7b0*/  ISETP.GE.AND P0, PT, R166, R245, PT ;  /* 0x000000f5a600720c */ /* 0x000fe40003f06270 */
[----:B------:R-:W-:Y:S01]  /*e7c0*/  ISETP.GT.AND P2, PT, R2, R166, PT ;  /* 0x000000a60200720c */ /* 0x000fe20003f44270 */
[----:B------:R-:W-:Y:S01]  /*e7d0*/  VIADD R166, R31, 0xffffff58 ;  /* 0xffffff581fa67836 */ /* 0x000fe20000000000 */
[----:B------:R-:W-:Y:S02]  /*e7e0*/  FSEL R204, R7, -INF , !P4 ;  /* 0xff80000007cc7808 */ /* 0x000fe40006000000 */
[----:B------:R-:W-:Y:S02]  /*e7f0*/  FSEL R169, R169, -INF , !P3 ;  /* 0xff800000a9a97808 */ /* 0x000fe40005800000 */
[----:B------:R-:W-:-:S02]  /*e800*/  FSEL R178, R16, -INF , !P1 ;  /* 0xff80000010b27808 */ /* 0x000fc40004800000 */
[-C--:B------:R-:W-:Y:S02]  /*e810*/  ISETP.GT.AND P3, PT, R247, R167.reuse, PT ;  /* 0x000000a7f700720c */ /* 0x080fe40003f64270 */
[----:B------:R-:W-:Y:S02]  /*e820*/  ISETP.GT.AND P1, PT, R2, R167, PT ;  /* 0x000000a70200720c */ /* 0x000fe40003f24270 */
[----:B------:R-:W-:Y:S02]  /*e830*/  FSEL R204, R204, -INF , !P5 ;  /* 0xff800000cccc7808 */ /* 0x000fe40006800000 */
[C---:B------:R-:W-:Y:S02]  /*e840*/  ISETP.GE.AND P4, PT, R167.reuse, R246, PT ;  /* 0x000000f6a700720c */ /* 0x040fe40003f86270 */
[----:B------:R-:W-:Y:S02]  /*e850*/  ISETP.GE.AND P5, PT, R167, R245, PT ;  /* 0x000000f5a700720c */ /* 0x000fe40003fa6270 */
[----:B------:R-:W-:-:S02]  /*e860*/  FSEL R206, R18, -INF , !P2 ;  /* 0xff80000012ce7808 */ /* 0x000fc40005000000 */
[----:B------:R-:W-:Y:S02]  /*e870*/  FSEL R180, R17, -INF , !P3 ;  /* 0xff80000011b47808 */ /* 0x000fe40005800000 */
[----:B------:R-:W-:Y:S02]  /*e880*/  FSEL R193, R19, -INF , !P1 ;  /* 0xff80000013c17808 */ /* 0x000fe40004800000 */
[----:B------:R-:W-:Y:S01]  /*e890*/  FSEL R167, R178, -INF , !P6 ;  /* 0xff800000b2a77808 */ /* 0x000fe20007000000 */
[----:B------:R-:W-:Y:S01]  /*e8a0*/  VIADD R178, R31, 0xffffff60 ;  /* 0xffffff601fb27836 */ /* 0x000fe20000000000 */
[CC--:B------:R-:W-:Y:S02]  /*e8b0*/  ISETP.GT.AND P2, PT, R247.reuse, R166.reuse, PT ;  /* 0x000000a6f700720c */ /* 0x0c0fe40003f44270 */
[----:B------:R-:W-:Y:S02]  /*e8c0*/  ISETP.GT.AND P3, PT, R2, R166, PT ;  /* 0x000000a60200720c */ /* 0x000fe40003f64270 */
[----:B------:R-:W-:-:S02]  /*e8d0*/  ISETP.GT.AND P1, PT, R247, R179, PT ;  /* 0x000000b3f700720c */ /* 0x000fc40003f24270 */
[----:B------:R-:W-:Y:S02]  /*e8e0*/  FSEL R206, R206, -INF , !P0 ;  /* 0xff800000cece7808 */ /* 0x000fe40004000000 */
[C---:B------:R-:W-:Y:S02]  /*e8f0*/  ISETP.GE.AND P6, PT, R166.reuse, R246, PT ;  /* 0x000000f6a600720c */ /* 0x040fe40003fc6270 */
[----:B------:R-:W-:Y:S02]  /*e900*/  ISETP.GE.AND P0, PT, R166, R245, PT ;  /* 0x000000f5a600720c */ /* 0x000fe40003f06270 */
[----:B------:R-:W-:Y:S02]  /*e910*/  FSEL R172, R172, -INF , !P2 ;  /* 0xff800000acac7808 */ /* 0x000fe40005000000 */
[----:B------:R-:W-:Y:S02]  /*e920*/  FSEL R174, R174, -INF , !P3 ;  /* 0xff800000aeae7808 */ /* 0x000fe40005800000 */
[----:B------:R-:W-:Y:S01]  /*e930*/  FSEL R187, R173, -INF , !P1 ;  /* 0xff800000adbb7808 */ /* 0x000fe20004800000 */
[----:B------:R-:W-:Y:S01]  /*e940*/  VIADD R173, R31, 0xffffff61 ;  /* 0xffffff611fad7836 */ /* 0x000fe20000000000 */
[----:B------:R-:W-:-:S02]  /*e950*/  ISETP.GT.AND P2, PT, R2, R179, PT ;  /* 0x000000b30200720c */ /* 0x000fc40003f44270 */
[-C--:B------:R-:W-:Y:S02]  /*e960*/  ISETP.GT.AND P3, PT, R247, R178.reuse, PT ;  /* 0x000000b2f700720c */ /* 0x080fe40003f64270 */
[----:B------:R-:W-:Y:S02]  /*e970*/  ISETP.GT.AND P1, PT, R2, R178, PT ;  /* 0x000000b20200720c */ /* 0x000fe40003f24270 */
[----:B------:R-:W-:Y:S02]  /*e980*/  FSEL R193, R193, -INF , !P5 ;  /* 0xff800000c1c17808 */ /* 0x000fe40006800000 */
[----:B------:R-:W-:Y:S01]  /*e990*/  FSEL R190, R172, -INF , !P6 ;  /* 0xff800000acbe7808 */ /* 0x000fe20007000000 */
[----:B------:R-:W-:Y:S01]  /*e9a0*/  VIADD R172, R31, 0xffffff68 ;  /* 0xffffff681fac7836 */ /* 0x000fe20000000000 */
[----:B------:R-:W-:Y:S02]  /*e9b0*/  FSEL R186, R174, -INF , !P0 ;  /* 0xff800000aeba7808 */ /* 0x000fe40004000000 */
[----:B------:R-:W-:-:S02]  /*e9c0*/  FSEL R166, R180, -INF , !P4 ;  /* 0xff800000b4a67808 */ /* 0x000fc40006000000 */
[-C--:B------:R-:W-:Y:S02]  /*e9d0*/  ISETP.GE.AND P5, PT, R179, R245.reuse, PT ;  /* 0x000000f5b300720c */ /* 0x080fe40003fa6270 */
[C---:B------:R-:W-:Y:S02]  /*e9e0*/  ISETP.GE.AND P6, PT, R178.reuse, R246, PT ;  /* 0x000000f6b200720c */ /* 0x040fe40003fc6270 */
[----:B------:R-:W-:Y:S02]  /*e9f0*/  ISETP.GE.AND P0, PT, R178, R245, PT ;  /* 0x000000f5b200720c */ /* 0x000fe40003f06270 */
[----:B------:R-:W-:Y:S02]  /*ea00*/  FSEL R175, R175, -INF , !P2 ;  /* 0xff800000afaf7808 */ /* 0x000fe40005000000 */
[----:B------:R-:W-:Y:S02]  /*ea10*/  ISETP.GT.AND P2, PT, R247, R173, PT ;  /* 0x000000adf700720c */ /* 0x000fe40003f44270 */
[----:B------:R-:W-:-:S02]  /*ea20*/  FSEL R180, R196, -INF , !P3 ;  /* 0xff800000c4b47808 */ /* 0x000fc40005800000 */
[----:B------:R-:W-:Y:S02]  /*ea30*/  FSEL R178, R198, -INF , !P1 ;  /* 0xff800000c6b27808 */ /* 0x000fe40004800000 */
[----:B------:R-:W-:Y:S02]  /*ea40*/  ISETP.GE.AND P4, PT, R179, R246, PT ;  /* 0x000000f6b300720c */ /* 0x000fe40003f86270 */
        /* <DEDUP_REMOVED lines=11> */
[C---:B------:R-:W-:Y:S02]  /*eb00*/  ISETP.GE.AND P4, PT, R173.reuse, R246, PT ;  /* 0x000000f6ad00720c */ /* 0x040fe40003f86270 */
[----:B------:R-:W-:Y:S01]  /*eb10*/  ISETP.GE.AND P5, PT, R173, R245, PT ;  /* 0x000000f5ad00720c */ /* 0x000fe20003fa6270 */
[----:B------:R-:W-:Y:S01]  /*eb20*/  VIADD R173, R31, 0xffffff70 ;  /* 0xffffff701fad7836 */ /* 0x000fe20000000000 */
[----:B------:R-:W-:Y:S02]  /*eb30*/  FSEL R181, R199, -INF , !P3 ;  /* 0xff800000c7b57808 */ /* 0x000fe40005800000 */
[----:B------:R-:W-:Y:S02]  /*eb40*/  ISETP.GT.AND P3, PT, R247, R172, PT ;  /* 0x000000acf700720c */ /* 0x000fe40003f64270 */
[----:B------:R-:W-:Y:S02]  /*eb50*/  FSEL R175, R175, -INF , !P4 ;  /* 0xff800000afaf7808 */ /* 0x000fe40006000000 */
        /* <DEDUP_REMOVED lines=8> */
[----:B------:R-:W-:Y:S02]  /*ebe0*/  FSEL R183, R183, -INF , !P4 ;  /* 0xff800000b7b77808 */ /* 0x000fe40006000000 */
[----:B------:R-:W-:Y:S02]  /*ebf0*/  FSEL R199, R27, -INF , !P1 ;  /* 0xff8000001bc77808 */ /* 0x000fe40004800000 */
[CC--:B------:R-:W-:Y:S02]  /*ec00*/  ISETP.GT.AND P2, PT, R247.reuse, R173.reuse, PT ;  /* 0x000000adf700720c */ /* 0x0c0fe40003f44270 */
[----:B------:R-:W-:Y:S02]  /*ec10*/  ISETP.GT.AND P4, PT, R2, R173, PT ;  /* 0x000000ad0200720c */ /* 0x000fe40003f84270 */
[----:B------:R-:W-:Y:S02]  /*ec20*/  ISETP.GT.AND P1, PT, R247, R172, PT ;  /* 0x000000acf700720c */ /* 0x000fe40003f24270 */
[----:B------:R-:W-:-:S02]  /*ec30*/  FSEL R227, R20, -INF , !P2 ;  /* 0xff80000014e37808 */ /* 0x000fc40005000000 */
[----:B------:R-:W-:Y:S02]  /*ec40*/  FSEL R223, R22, -INF , !P4 ;  /* 0xff80000016df7808 */ /* 0x000fe40006000000 */
[----:B------:R-:W-:Y:S02]  /*ec50*/  FSEL R226, R21, -INF , !P1 ;  /* 0xff80000015e27808 */ /* 0x000fe40004800000 */
[----:B------:R-:W-:Y:S02]  /*ec60*/  ISETP.GE.AND P2, PT, R172, R246, PT ;  /* 0x000000f6ac00720c */ /* 0x000fe40003f46270 */
[----:B------:R-:W-:Y:S02]  /*ec70*/  ISETP.GT.AND P4, PT, R2, R172, PT ;  /* 0x000000ac0200720c */ /* 0x000fe40003f84270 */
[----:B------:R-:W-:Y:S02]  /*ec80*/  ISETP.GE.AND P1, PT, R172, R245, PT ;  /* 0x000000f5ac00720c */ /* 0x000fe40003f26270 */
[----:B------:R-:W-:-:S02]  /*ec90*/  FMNMX3.FTZ R172, R29, R0, R182, !PT ;  /* 0x000000001dac7276 */ /* 0x000fc400078100b6 */
[----:B------:R-:W-:Y:S02]  /*eca0*/  FSEL R184, R184, -INF , !P6 ;  /* 0xff800000b8b87808 */ /* 0x000fe40007000000 */
[----:B------:R-:W-:Y:S01]  /*ecb0*/  FMNMX3.FTZ R185, R172, R170, R169, !PT ;  /* 0x000000aaacb97276 */ /* 0x000fe200078100a9 */
[----:B------:R-:W-:Y:S01]  /*ecc0*/  VIADD R172, R31, 0xffffff79 ;  /* 0xffffff791fac7836 */ /* 0x000fe20000000000 */
[C---:B------:R-:W-:Y:S02]  /*ecd0*/  ISETP.GE.AND P6, PT, R173.reuse, R246, PT ;  /* 0x000000f6ad00720c */ /* 0x040fe40003fc6270 */
[----:B------:R-:W-:Y:S01]  /*ece0*/  ISETP.GE.AND P3, PT, R173, R245, PT ;  /* 0x000000f5ad00720c */ /* 0x000fe20003f66270 */
[----:B------:R-:W-:Y:S01]  /*ecf0*/  VIADD R173, R31, 0xffffff78 ;  /* 0xffffff781fad7836 */ /* 0x000fe20000000000 */
[----:B------:R-:W-:Y:S02]  /*ed00*/  FMNMX3.FTZ R185, R185, R167, R166, !PT ;  /* 0x000000a7b9b97276 */ /* 0x000fe400078100a6 */
[----:B------:R-:W-:-:S02]  /*ed10*/  FSEL R227, R227, -INF , !P6 ;  /* 0xff800000e3e37808 */ /* 0x000fc40007000000 */
[----:B------:R-:W-:Y:S02]  /*ed20*/  ISETP.GT.AND P6, PT, R247, R173, PT ;  /* 0x000000adf700720c */ /* 0x000fe40003fc4270 */
[----:B------:R-:W-:Y:S02]  /*ed30*/  FMNMX3.FTZ R185, R185, R190, R187, !PT ;  /* 0x000000beb9b97276 */ /* 0x000fe400078100bb */
[----:B------:R-:W-:Y:S02]  /*ed40*/  FSEL R217, R23, -INF , !P4 ;  /* 0xff80000017d97808 */ /* 0x000fe40006000000 */
[----:B------:R-:W-:Y:S02]  /*ed50*/  ISETP.GE.AND P4, PT, R173, R246, PT ;  /* 0x000000f6ad00720c */ /* 0x000fe40003f86270 */
[----:B------:R-:W-:Y:S02]  /*ed60*/  FSEL R208, R208, -INF , !P6 ;  /* 0xff800000d0d07808 */ /* 0x000fe40007000000 */
[----:B------:R-:W-:-:S02]  /*ed70*/  ISETP.GT.AND P6, PT, R247, R172, PT ;  /* 0x000000acf700720c */ /* 0x000fc40003fc4270 */
[----:B------:R-:W-:Y:S02]  /*ed80*/  FMNMX3.FTZ R174, R28, R30, R171, !PT ;  /* 0x0000001e1cae7276 */ /* 0x000fe400078100ab */
[----:B------:R-:W-:Y:S02]  /*ed90*/  FMNMX3.FTZ R185, R185, R180, R175, !PT ;  /* 0x000000b4b9b97276 */ /* 0x000fe400078100af */
[----:B------:R-:W-:Y:S02]  /*eda0*/  FSEL R216, R208, -INF , !P4 ;  /* 0xff800000d0d87808 */ /* 0x000fe40006000000 */
[----:B------:R-:W-:Y:S02]  /*edb0*/  FSEL R226, R226, -INF , !P2 ;  /* 0xff800000e2e27808 */ /* 0x000fe40005000000 */
[----:B------:R-:W-:Y:S02]  /*edc0*/  ISETP.GE.AND P4, PT, R172, R246, PT ;  /* 0x000000f6ac00720c */ /* 0x000fe40003f86270 */
[----:B------:R-:W-:-:S02]  /*edd0*/  FSEL R209, R209, -INF , !P6 ;  /* 0xff800000d1d17808 */ /* 0x000fc40007000000 */
[----:B------:R-:W-:Y:S02]  /*ede0*/  FMNMX3.FTZ R174, R174, R168, R204, !PT ;  /* 0x000000a8aeae7276 */ /* 0x000fe400078100cc */
[----:B------:R-:W-:Y:S02]  /*edf0*/  FMNMX3.FTZ R185, R185, R184, R183, !PT ;  /* 0x000000b8b9b97276 */ /* 0x000fe400078100b7 */
[----:B------:R-:W-:Y:S02]  /*ee00*/  FSEL R213, R209, -INF , !P4 ;  /* 0xff800000d1d57808 */ /* 0x000fe40006000000 */
[----:B------:R-:W-:Y:S02]  /*ee10*/  FMNMX3.FTZ R174, R174, R206, R193, !PT ;  /* 0x000000ceaeae7276 */ /* 0x000fe400078100c1 */
[----:B------:R-:W-:Y:S02]  /*ee20*/  FMNMX3.FTZ R185, R185, R227, R226, !PT ;  /* 0x000000e3b9b97276 */ /* 0x000fe400078100e2 */
[----:B------:R-:W-:-:S02]  /*ee30*/  FMNMX3.FTZ R174, R174, R186, R179, !PT ;  /* 0x000000baaeae7276 */ /* 0x000fc400078100b3 */
[----:B------:R-:W-:Y:S01]  /*ee40*/  FMNMX3.FTZ R194, R185, R216, R213, !PT ;  /* 0x000000d8b9c27276 */ /* 0x000fe200078100d5 */
[----:B------:R-:W-:Y:S01]  /*ee50*/  IMAD.U32 R185, RZ, RZ, UR35 ;  /* 0x00000023ffb97e24 */ /* 0x000fe2000f8e00ff */
[----:B------:R-:W-:Y:S02]  /*ee60*/  FSEL R200, R200, -INF , !P0 ;  /* 0xff800000c8c87808 */ /* 0x000fe40004000000 */
[C---:B------:R-:W-:Y:S02]  /*ee70*/  ISETP.GT.AND P6, PT, R2.reuse, R173, PT ;  /* 0x000000ad0200720c */ /* 0x040fe40003fc4270 */
[----:B------:R-:W-:Y:S02]  /*ee80*/  ISETP.GT.AND P0, PT, R2, R172, PT ;  /* 0x000000ac0200720c */ /* 0x000fe40003f04270 */
[----:B------:R-:W-:Y:S01]  /*ee90*/  FSEL R199, R199, -INF , !P5 ;  /* 0xff800000c7c77808 */ /* 0x000fe20006800000 */
[----:B------:R-:W1:Y:S01]  /*eea0*/  SHFL.BFLY PT, R2, R194, 0x2, 0x1f ;  /* 0x0c401f00c2027f89 */ /* 0x000e6200000e0000 */
[----:B------:R-:W-:-:S02]  /*eeb0*/  FMNMX3.FTZ R174, R174, R178, R181, !PT ;  /* 0x000000b2aeae7276 */ /* 0x000fc400078100b5 */
[-C--:B------:R-:W-:Y:S01]  /*eec0*/  ISETP.GE.AND P2, PT, R173, R245.reuse, PT ;  /* 0x000000f5ad00720c */ /* 0x080fe20003f46270 */
[----:B------:R-:W-:Y:S01]  /*eed0*/  IMAD.U32 R173, RZ, RZ, UR7 ;  /* 0x00000007ffad7e24 */ /* 0x000fe2000f8e00ff */
[----:B------:R-:W-:Y:S01]  /*eee0*/  ISETP.GE.AND P4, PT, R172, R245, PT ;  /* 0x000000f5ac00720c */ /* 0x000fe20003f86270 */
[----:B------:R-:W-:Y:S01]  /*eef0*/  UIADD3 UR7, UPT, UPT, UR34, -0x61c88647, URZ ;  /* 0x9e3779b922077890 */ /* 0x000fe2000fffe0ff */
        /* <DEDUP_REMOVED lines=8> */
[----:B------:R-:W-:Y:S02]  /*ef80*/  SHF.R.U32.HI R195, RZ, 0x5, R203 ;  /* 0x00000005ffc37819 */ /* 0x000fe400000116cb */
[----:B------:R-:W-:-:S02]  /*ef90*/  FMNMX3.FTZ R172, R172, R215, R208, !PT ;  /* 0x000000d7acac7276 */ /* 0x000fc400078100d0 */
[----:B-1----:R-:W-:-:S03]  /*efa0*/  FMNMX.FTZ R194, R194, R2, !PT ;  /* 0x00000002c2c27209 */ /* 0x002fc60007810000 */
[----:B------:R-:W1:Y:S04]  /*efb0*/  SHFL.BFLY PT, R174, R172, 0x2, 0x1f ;  /* 0x0c401f00acae7f89 */ /* 0x000e6800000e0000 */
[----:B------:R-:W3:Y:S01]  /*efc0*/  SHFL.BFLY PT, R2, R194, 0x1, 0x1f ;  /* 0x0c201f00c2027f89 */ /* 0x000ee200000e0000 */
[----:B--2---:R-:W2:Y:S01]  /*efd0*/  S2R R218, SR_CTAID.X ;  /* 0x0000000000da7919 */ /* 0x004ea20000002500 */
[--C-:B------:R-:W-:Y:S02]  /*efe0*/  LOP3.LUT R173, R173, UR35, R219.reuse, 0x96, !PT ;  /* 0x00000023adad7c12 */ /* 0x100fe4000f8e96db */
[----:B------:R-:W-:Y:S01]  /*eff0*/  LOP3.LUT R185, R185, UR4, R219, 0x96, !PT ;  /* 0x00000004b9b97c12 */ /* 0x000fe2000f8e96db */
[----:B------:R-:W-:Y:S02]  /*f000*/  UIADD3 UR4, UPT, UPT, UR34, 0x3c6ef372, URZ ;  /* 0x3c6ef37222047890 */ /* 0x000fe4000fffe0ff */
[----:B------:R-:W-:-:S04]  /*f010*/  IMAD.WIDE.U32 R210, R173, -0x326172a9, RZ ;  /* 0xcd9e8d57add27825 */ /* 0x000fc800078e00ff */
[----:B------:R-:W-:Y:S01]  /*f020*/  IMAD.WIDE.U32 R220, R185, -0x326172a9, RZ ;  /* 0xcd9e8d57b9dc7825 */ /* 0x000fe200078e00ff */
[--C-:B------:R-:W-:Y:S02]  /*f030*/  LOP3.LUT R210, R210, UR4, R241.reuse, 0x96, !PT ;  /* 0x00000004d2d27c12 */ /* 0x100fe4000f8e96f1 */
[----:B-1----:R-:W-:Y:S02]  /*f040*/  FMNMX.FTZ R174, R172, R174, !PT ;  /* 0x000000aeacae7209 */ /* 0x002fe40007810000 */
[----:B------:R-:W-:Y:S01]  /*f050*/  LOP3.LUT R220, R220, UR4, R241, 0x96, !PT ;  /* 0x00000004dcdc7c12 */ /* 0x000fe2000f8e96f1 */
[----:B------:R-:W-:Y:S01]  /*f060*/  UIADD3 UR4, UPT, UPT, UR34, 0x78dde6e4, URZ ;  /* 0x78dde6e422047890 */ /* 0x000fe2000fffe0ff */
[----:B---3--:R-:W-:-:S04]  /*f070*/  FMNMX.FTZ R2, R194, R2, !PT ;  /* 0x00000002c2027209 */ /* 0x008fc80007810000 */
[----:B------:R-:W-:Y:S01]  /*f080*/  FSETP.NEU.FTZ.AND P4, PT, R2, -INF , PT ;  /* 0xff8000000200780b */ /* 0x000fe20003f9d000 */
[----:B--2---:R-:W-:-:S04]  /*f090*/  IMAD R218, R218, 0x8, R195 ;  /* 0x00000008dada7824 */ /* 0x004fc800078e02c3 */
[----:B------:R-:W-:-:S03]  /*f0a0*/  IMAD.WIDE.U32 R218, R218, -0x326172a9, RZ ;  /* 0xcd9e8d57dada7825 */ /* 0x000fc600078e00ff */
[----:B------:R-:W-:Y:S01]  /*f0b0*/  LOP3.LUT R173, R218, UR7, R211, 0x96, !PT ;  /* 0x00000007daad7c12 */ /* 0x000fe2000f8e96d3 */
[----:B------:R-:W-:Y:S01]  /*f0c0*/  IMAD.WIDE.U32 R210, R210, -0x2daee0ad, RZ ;  /* 0xd2511f53d2d27825 */ /* 0x000fe200078e00ff */
[----:B------:R-:W-:Y:S01]  /*f0d0*/  LOP3.LUT R185, R218, UR7, R221, 0x96, !PT ;  /* 0x00000007dab97c12 */ /* 0x000fe2000f8e96dd */
[----:B------:R-:W-:Y:S02]  /*f0e0*/  UIADD3 UR7, UPT, UPT, UR34, -0x255992d5, URZ ;  /* 0xdaa66d2b22077890 */ /* 0x000fe4000fffe0ff */
[----:B------:R-:W-:Y:S02]  /*f0f0*/  IMAD.WIDE.U32 R238, R173, -0x2daee0ad, RZ ;  /* 0xd2511f53adee7825 */ /* 0x000fe400078e00ff */
[----:B------:R-:W1:Y:S02]  /*f100*/  SHFL.BFLY PT, R173, R174, 0x1, 0x1f ;  /* 0x0c201f00aead7f89 */ /* 0x000e6400000e0000 */
[----:B------:R-:W-:Y:S01]  /*f110*/  IMAD.WIDE.U32 R228, R185, -0x2daee0ad, RZ ;  /* 0xd2511f53b9e47825 */ /* 0x000fe200078e00ff */
[----:B------:R-:W-:-:S02]  /*f120*/  LOP3.LUT R185, R242, UR8, R239, 0x96, !PT ;  /* 0x00000008f2b97c12 */ /* 0x000fc4000f8e96ef */
[----:B------:R-:W-:Y:S01]  /*f130*/  LOP3.LUT R238, R238, UR9, R211, 0x96, !PT ;  /* 0x00000009eeee7c12 */ /* 0x000fe2000f8e96d3 */
[----:B------:R-:W-:Y:S01]  /*f140*/  IMAD.WIDE.U32 R220, R220, -0x2daee0ad, RZ ;  /* 0xd2511f53dcdc7825 */ /* 0x000fe200078e00ff */
[----:B------:R-:W-:Y:S01]  /*f150*/  LOP3.LUT R172, R242, UR8, R229, 0x96, !PT ;  /* 0x00000008f2ac7c12 */ /* 0x000fe2000f8e96e5 */
[----:B------:R-:W-:Y:S02]  /*f160*/  UIADD3 UR8, UPT, UPT, UR35, -0x126145ec, URZ ;  /* 0xed9eba1423087890 */ /* 0x000fe4000fffe0ff */
[----:B------:R-:W-:-:S04]  /*f170*/  IMAD.WIDE.U32 R218, R185, -0x326172a9, RZ ;  /* 0xcd9e8d57b9da7825 */ /* 0x000fc800078e00ff */
[----:B------:R-:W-:Y:S01]  /*f180*/  FMUL.FTZ R185, R2, UR30 ;  /* 0x0000001e02b97c20 */ /* 0x000fe20008410000 */
[----:B------:R-:W-:Y:S01]  /*f190*/  LOP3.LUT R228, R228, UR9, R221, 0x96, !PT ;  /* 0x00000009e4e47c12 */ /* 0x000fe2000f8e96dd */
[----:B------:R-:W-:Y:S01]  /*f1a0*/  UIADD3 UR9, UPT, UPT, UR35, -0x56f99767, URZ ;  /* 0xa906689923097890 */ /* 0x000fe2000fffe0ff */
[----:B------:R-:W-:Y:S01]  /*f1b0*/  IMAD.WIDE.U32 R238, R238, -0x326172a9, RZ ;  /* 0xcd9e8d57eeee7825 */ /* 0x000fe200078e00ff */
[----:B------:R-:W-:Y:S02]  /*f1c0*/  LOP3.LUT R194, R240, UR7, R219, 0x96, !PT ;  /* 0x00000007f0c27c12 */ /* 0x000fe4000f8e96db */
[----:B------:R-:W-:Y:S01]  /*f1d0*/  FSEL R185, R185, RZ, P4 ;  /* 0x000000ffb9b97208 */ /* 0x000fe20002000000 */
[----:B------:R-:W-:Y:S01]  /*f1e0*/  IMAD.WIDE.U32 R196, R172, -0x326172a9, RZ ;  /* 0xcd9e8d57acc47825 */ /* 0x000fe200078e00ff */
[----:B------:R-:W-:-:S03]  /*f1f0*/  LOP3.LUT R218, R218, UR4, R239, 0x96, !PT ;  /* 0x00000004dada7c12 */ /* 0x000fc6000f8e96ef */
[----:B------:R-:W-:Y:S01]  /*f200*/  IMAD.WIDE.U32 R194, R194, -0x2daee0ad, RZ ;  /* 0xd2511f53c2c27825 */ /* 0x000fe200078e00ff */
[----:B------:R-:W-:-:S03]  /*f210*/  LOP3.LUT R172, R240, UR7, R197, 0x96, !PT ;  /* 0x00000007f0ac7c12 */ /* 0x000fc6000f8e96c5 */
[----:B------:R-:W-:Y:S01]  /*f220*/  FFMA.FTZ R224, R0, UR30, -R185 ;  /* 0x0000001e00e07c23 */ /* 0x000fe200080108b9 */
[----:B-1----:R-:W-:Y:S01]  /*f230*/  FMNMX.FTZ R0, R174, R173, !PT ;  /* 0x000000adae007209 */ /* 0x002fe20007810000 */
[----:B------:R-:W-:Y:S01]  /*f240*/  IMAD.WIDE.U32 R218, R218, -0x2daee0ad, RZ ;  /* 0xd2511f53dada7825 */ /* 0x000fe200078e00ff */
[----:B------:R-:W-:-:S03]  /*f250*/  LOP3.LUT R210, R210, UR8, R195, 0x96, !PT ;  /* 0x00000008d2d27c12 */ /* 0x000fc6000f8e96c3 */
[----:B------:R-:W-:Y:S01]  /*f260*/  FFMA.FTZ R222, R182, UR30, -R185 ;  /* 0x0000001eb6de7c23 */ /* 0x000fe200080108b9 */
[----:B------:R-:W-:Y:S01]  /*f270*/  FSETP.NEU.FTZ.AND P6, PT, R0, -INF , PT ;  /* 0xff8000000000780b */ /* 0x000fe20003fdd000 */
[----:B------:R-:W-:Y:S01]  /*f280*/  IMAD.WIDE.U32 R228, R228, -0x326172a9, RZ ;  /* 0xcd9e8d57e4e47825 */ /* 0x000fe200078e00ff */
[----:B------:R-:W-:-:S03]  /*f290*/  LOP3.LUT R194, R194, UR9, R219, 0x96, !PT ;  /* 0x00000009c2c27c12 */ /* 0x000fc6000f8e96db */
[----:B------:R-:W-:Y:S01]  /*f2a0*/  FMUL.FTZ R173, R0, UR30 ;  /* 0x0000001e00ad7c20 */ /* 0x000fe20008410000 */
[----:B------:R-:W-:Y:S01]  /*f2b0*/  UIADD3 UR7, UPT, UPT, UR34, 0x1715609d, URZ ;  /* 0x1715609d22077890 */ /* 0x000fe2000fffe0ff */
[----:B------:R-:W-:Y:S01]  /*f2c0*/  IMAD.WIDE.U32 R234, R172, -0x2daee0ad, RZ ;  /* 0xd2511f53acea7825 */ /* 0x000fe200078e00ff */
[----:B------:R-:W-:Y:S01]  /*f2d0*/  LOP3.LUT R196, R196, UR4, R229, 0x96, !PT ;  /* 0x00000004c4c47c12 */ /* 0x000fe2000f8e96e5 */
[----:B------:R-:W-:Y:S01]  /*f2e0*/  UIADD3 UR4, UPT, UPT, UR34, -0x4ab325aa, URZ ;  /* 0xb54cda5622047890 */ /* 0x000fe2000fffe0ff */
[----:B------:R-:W-:Y:S01]  /*f2f0*/  FSEL R182, R173, RZ, P6 ;  /* 0x000000ffadb67208 */ /* 0x000fe20003000000 */
[----:B------:R-:W-:Y:S01]  /*f300*/  IMAD.WIDE.U32 R210, R210, -0x326172a9, RZ ;  /* 0xcd9e8d57d2d27825 */ /* 0x000fe200078e00ff */
[----:B------:R-:W-:Y:S01]  /*f310*/  LOP3.LUT R172, R220, UR8, R235, 0x96, !PT ;  /* 0x00000008dcac7c12 */ /* 0x000fe2000f8e96eb */
[----:B------:R-:W-:Y:S02]  /*f320*/  MUFU.EX2 R224, R224 ;  /* 0x000000e000e07308 */ /* 0x000fe40000000800 */
[----:B------:R-:W-:Y:S01]  /*f330*/  FFMA.FTZ R221, R170, UR30, -R185 ;  /* 0x0000001eaadd7c23 */ /* 0x000fe200080108b9 */
[----:B------:R-:W-:-:S04]  /*f340*/  IMAD.WIDE.U32 R194, R194, -0x326172a9, RZ ;  /* 0xcd9e8d57c2c27825 */ /* 0x000fc800078e00ff */
[--C-:B------:R-:W-:Y:S01]  /*f350*/  FFMA.FTZ R220, R171, UR30, -R182.reuse ;  /* 0x0000001eabdc7c23 */ /* 0x100fe200080108b6 */
[----:B------:R-:W-:Y:S01]  /*f360*/  FFMA.FTZ R212, R169, UR30, -R185 ;  /* 0x0000001ea9d47c23 */ /* 0x000fe200080108b9 */
[----:B------:R-:W-:Y:S01]  /*f370*/  FFMA.FTZ R225, R30, UR30, -R182 ;  /* 0x0000001e1ee17c23 */ /* 0x000fe200080108b6 */
[----:B------:R-:W-:Y:S01]  /*f380*/  IMAD.WIDE.U32 R172, R172, -0x326172a9, RZ ;  /* 0xcd9e8d57acac7825 */ /* 0x000fe200078e00ff */
[----:B------:R-:W-:Y:S01]  /*f390*/  LOP3.LUT R231, R210, UR4, R195, 0x96, !PT ;  /* 0x00000004d2e77c12 */ /* 0x000fe2000f8e96c3 */
[----:B------:R-:W1:Y:S01]  /*f3a0*/  MUFU.EX2 R222, R222 ;  /* 0x000000de00de7308 */ /* 0x000e620000000800 */
[----:B------:R-:W-:Y:S01]  /*f3b0*/  PRMT R169, R194, 0x7771, RZ ;  /* 0x00007771c2a97816 */ /* 0x000fe200000000ff */
[----:B------:R-:W-:Y:S01]  /*f3c0*/  IMAD.WIDE.U32 R196, R196, -0x2daee0ad, RZ ;  /* 0xd2511f53c4c47825 */ /* 0x000fe200078e00ff */
[----:B------:R-:W-:-:S03]  /*f3d0*/  LOP3.LUT R228, R228, UR7, R173, 0x96, !PT ;  /* 0x00000007e4e47c12 */ /* 0x000fc6000f8e96ad */
[--C-:B------:R-:W-:Y:S01]  /*f3e0*/  FFMA.FTZ R219, R168, UR30, -R182.reuse ;  /* 0x0000001ea8db7c23 */ /* 0x100fe200080108b6 */
[C---:B------:R-:W-:Y:S01]  /*f3f0*/  LOP3.LUT R173, R231.reuse, 0xff, RZ, 0xc0, !PT ;  /* 0x000000ffe7ad7812 */ /* 0x040fe200078ec0ff */
[--C-:B------:R-:W-:Y:S01]  /*f400*/  FFMA.FTZ R210, R204, UR30, -R182.reuse ;  /* 0x0000001eccd27c23 */ /* 0x100fe200080108b6 */
[----:B------:R-:W-:Y:S01]  /*f410*/  LOP3.LUT R171, R231, 0xffff, RZ, 0xc0, !PT ;  /* 0x0000ffffe7ab7812 */ /* 0x000fe200078ec0ff */
[----:B------:R-:W-:Y:S01]  /*f420*/  MUFU.EX2 R221, R221 ;  /* 0x000000dd00dd7308 */ /* 0x000fe20000000800 */
[----:B------:R-:W-:Y:S01]  /*f430*/  ISETP.LE.U32.AND P0, PT, R173, UR6, PT ;  /* 0x00000006ad007c0c */ /* 0x000fe2000bf03070 */
[----:B------:R-:W-:Y:S01]  /*f440*/  FFMA.FTZ R207, R166, UR30, -R185 ;  /* 0x0000001ea6cf7c23 */ /* 0x000fe200080108b9 */
[----:B------:R-:W-:Y:S01]  /*f450*/  SHF.R.U32.HI R171, RZ, 0x8, R171 ;  /* 0x00000008ffab7819 */ /* 0x000fe200000116ab */
[--C-:B------:R-:W-:Y:S01]  /*f460*/  FFMA.FTZ R209, R206, UR30, -R182.reuse ;  /* 0x0000001eced17c23 */ /* 0x100fe200080108b6 */
[----:B------:R-:W-:Y:S01]  /*f470*/  LOP3.LUT R234, R234, UR9, R197, 0x96, !PT ;  /* 0x00000009eaea7c12 */ /* 0x000fe2000f8e96c5 */
[----:B------:R-:W-:Y:S01]  /*f480*/  FFMA.FTZ R206, R193, UR30, -R182 ;  /* 0x0000001ec1ce7c23 */ /* 0x000fe200080108b6 */
[----:B------:R-:W-:Y:S01]  /*f490*/  LOP3.LUT R171, R171, 0xffff, RZ, 0xc0, !PT ;  /* 0x0000ffffabab7812 */ /* 0x000fe200078ec0ff */
[----:B------:R-:W2:Y:S01]  /*f4a0*/  MUFU.EX2 R212, R212 ;  /* 0x000000d400d47308 */ /* 0x000ea20000000800 */
[----:B-1----:R-:W-:Y:S01]  /*f4b0*/  F2FP.F16.F32.PACK_AB R174, R222, R224 ;  /* 0x000000e0deae723e */ /* 0x002fe200000000ff */
[----:B------:R-:W-:Y:S01]  /*f4c0*/  IMAD.WIDE.U32 R234, R234, -0x326172a9, RZ ;  /* 0xcd9e8d57eaea7825 */ /* 0x000fe200078e00ff */
[----:B------:R-:W-:-:S03]  /*f4d0*/  ISETP.LE.U32.AND P5, PT, R171, UR6, PT ;  /* 0x00000006ab007c0c */ /* 0x000fc6000bfa3070 */
[----:B------:R-:W-:Y:S01]  /*f4e0*/  FFMA.FTZ R197, R190, UR30, -R185 ;  /* 0x0000001ebec57c23 */ /* 0x000fe200080108b9 */
[C---:B------:R-:W-:Y:S01]  /*f4f0*/  PRMT R173, R174.reuse, 0x7632, R173 ;  /* 0x00007632aead7816 */ /* 0x040fe200000000ad */
[----:B------:R-:W-:Y:S02]  /*f500*/  @!P0 HADD2 R165, -R174.H0_H0, -RZ.H0_H0 ;  /* 0xa00000ffaea58230 */ /* 0x000fe40000000900 */
[----:B------:R-:W-:Y:S01]  /*f510*/  IMAD.MOV.U32 R170, RZ, RZ, R234 ;  /* 0x000000ffffaa7224 */ /* 0x000fe200078e00ea */
[----:B------:R-:W-:Y:S01]  /*f520*/  MUFU.EX2 R225, R225 ;  /* 0x000000e100e17308 */ /* 0x000fe20000000800 */
[----:B------:R-:W-:Y:S01]  /*f530*/  PRMT R237, R174, 0x5410, R173 ;  /* 0x00005410aeed7816 */ /* 0x000fe200000000ad */
[----:B------:R-:W-:Y:S01]  /*f540*/  IMAD.WIDE.U32 R228, R228, -0x2daee0ad, RZ ;  /* 0xd2511f53e4e47825 */ /* 0x000fe200078e00ff */
[----:B------:R-:W-:-:S03]  /*f550*/  @!P0 PRMT R174, R165, 0x5410, RZ ;  /* 0x00005410a5ae8816 */ /* 0x000fc600000000ff */
[----:B------:R-:W-:Y:S01]  /*f560*/  FFMA.FTZ R193, R187, UR30, -R185 ;  /* 0x0000001ebbc17c23 */ /* 0x000fe200080108b9 */
[----:B------:R-:W-:Y:S01]  /*f570*/  LOP3.LUT R170, R170, 0xff, RZ, 0xc0, !PT ;  /* 0x000000ffaaaa7812 */ /* 0x000fe200078ec0ff */
[----:B------:R-:W-:Y:S01]  /*f580*/  IMAD.MOV.U32 R165, RZ, RZ, R194 ;  /* 0x000000ffffa57224 */ /* 0x000fe200078e00c2 */
[----:B------:R-:W-:Y:S01]  /*f590*/  ISETP.GT.U32.AND P0, PT, R169, UR6, PT ;  /* 0x00000006a9007c0c */ /* 0x000fe2000bf04070 */
[----:B------:R-:W1:Y:S01]  /*f5a0*/  MUFU.EX2 R220, R220 ;  /* 0x000000dc00dc7308 */ /* 0x000e620000000800 */
[----:B------:R-:W-:Y:S01]  /*f5b0*/  @!P5 HADD2 R164, -R173.H0_H0, -RZ.H0_H0 ;  /* 0xa00000ffada4d230 */ /* 0x000fe20000000900 */
[----:B------:R-:W-:Y:S01]  /*f5c0*/  LOP3.LUT R30, R172, UR4, R235, 0x96, !PT ;  /* 0x00000004ac1e7c12 */ /* 0x000fe2000f8e96eb */
[----:B------:R-:W-:Y:S01]  /*f5d0*/  UIADD3 UR4, UPT, UPT, UR35, 0x646e171e, URZ ;  /* 0x646e171e23047890 */ /* 0x000fe2000fffe0ff */
[----:B------:R-:W-:Y:S01]  /*f5e0*/  LOP3.LUT R165, R165, 0xff, RZ, 0xc0, !PT ;  /* 0x000000ffa5a57812 */ /* 0x000fe200078ec0ff */
[----:B------:R-:W-:Y:S01]  /*f5f0*/  FFMA.FTZ R190, R186, UR30, -R182 ;  /* 0x0000001ebabe7c23 */ /* 0x000fe200080108b6 */
[----:B------:R-:W-:Y:S01]  /*f600*/  PRMT R172, R231, 0x7632, R172 ;  /* 0x00007632e7ac7816 */ /* 0x000fe200000000ac */
[--C-:B------:R-:W-:Y:S01]  /*f610*/  FFMA.FTZ R179, R179, UR30, -R182.reuse ;  /* 0x0000001eb3b37c23 */ /* 0x100fe200080108b6 */
[----:B------:R-:W-:Y:S01]  /*f620*/  ISETP.LE.U32.AND P3, PT, R170, UR6, PT ;  /* 0x00000006aa007c0c */ /* 0x000fe2000bf63070 */
[----:B------:R-:W-:Y:S01]  /*f630*/  MUFU.EX2 R219, R219 ;  /* 0x000000db00db7308 */ /* 0x000fe20000000800 */
[----:B------:R-:W-:Y:S01]  /*f640*/  @!P5 PRMT R173, R164, 0x5410, RZ ;  /* 0x00005410a4add816 */ /* 0x000fe200000000ff */
[----:B------:R-:W-:Y:S01]  /*f650*/  FFMA.FTZ R180, R180, UR30, -R185 ;  /* 0x0000001eb4b47c23 */ /* 0x000fe200080108b9 */
[----:B------:R-:W-:Y:S01]  /*f660*/  SHF.R.U32.HI R171, RZ, 0x18, R231 ;  /* 0x00000018ffab7819 */ /* 0x000fe200000116e7 */
[--C-:B------:R-:W-:Y:S01]  /*f670*/  FFMA.FTZ R175, R175, UR30, -R185.reuse ;  /* 0x0000001eafaf7c23 */ /* 0x100fe200080108b9 */
[----:B------:R-:W-:Y:S01]  /*f680*/  ISETP.LE.U32.AND P5, PT, R165, UR6, PT ;  /* 0x00000006a5007c0c */ /* 0x000fe2000bfa3070 */
[----:B------:R-:W-:Y:S01]  /*f690*/  FFMA.FTZ R186, R183, UR30, -R185 ;  /* 0x0000001eb7ba7c23 */ /* 0x000fe200080108b9 */
[----:B--2---:R-:W-:Y:S01]  /*f6a0*/  F2FP.F16.F32.PACK_AB R170, R212, R221 ;  /* 0x000000ddd4aa723e */ /* 0x004fe200000000ff */
[----:B------:R-:W2:Y:S01]  /*f6b0*/  MUFU.EX2 R210, R210 ;  /* 0x000000d200d27308 */ /* 0x000ea20000000800 */
[----:B------:R-:W-:Y:S01]  /*f6c0*/  LOP3.LUT R172, R172, 0xff, RZ, 0xc0, !PT ;  /* 0x000000ffacac7812 */ /* 0x000fe200078ec0ff */
[--C-:B------:R-:W-:Y:S01]  /*f6d0*/  FFMA.FTZ R178, R178, UR30, -R182.reuse ;  /* 0x0000001eb2b27c23 */ /* 0x100fe200080108b6 */
[----:B------:R-:W-:Y:S01]  /*f6e0*/  ISETP.LE.U32.AND P2, PT, R171, UR6, PT ;  /* 0x00000006ab007c0c */ /* 0x000fe2000bf43070 */
[--C-:B------:R-:W-:Y:S01]  /*f6f0*/  FFMA.FTZ R183, R181, UR30, -R182.reuse ;  /* 0x0000001eb5b77c23 */ /* 0x100fe200080108b6 */
[----:B------:R-:W-:Y:S01]  /*f700*/  PRMT R169, R170, 0x7632, R169 ;  /* 0x00007632aaa97816 */ /* 0x000fe200000000a9 */
[--C-:B------:R-:W-:Y:S01]  /*f710*/  FFMA.FTZ R200, R200, UR30, -R182.reuse ;  /* 0x0000001ec8c87c23 */ /* 0x100fe200080108b6 */
[----:B------:R-:W-:Y:S01]  /*f720*/  ISETP.LE.U32.AND P1, PT, R172, UR6, PT ;  /* 0x00000006ac007c0c */ /* 0x000fe2000bf23070 */
[----:B------:R-:W-:Y:S01]  /*f730*/  MUFU.EX2 R207, R207 ;  /* 0x000000cf00cf7308 */ /* 0x000fe20000000800 */
[----:B-1----:R-:W-:Y:S01]  /*f740*/  F2FP.F16.F32.PACK_AB R172, R220, R225 ;  /* 0x000000e1dcac723e */ /* 0x002fe200000000ff */
[----:B------:R-:W-:Y:S01]  /*f750*/  @P0 HADD2 R21, -R169.H0_H0, -RZ.H0_H0 ;  /* 0xa00000ffa9150230 */ /* 0x000fe20000000900 */
[----:B------:R-:W-:Y:S01]  /*f760*/  PRMT R235, R170, 0x5410, R169 ;  /* 0x00005410aaeb7816 */ /* 0x000fe200000000a9 */
[----:B------:R-:W-:Y:S01]  /*f770*/  @!P5 HADD2 R33, -R170.H0_H0, -RZ.H0_H0 ;  /* 0xa00000ffaa21d230 */ /* 0x000fe20000000900 */
[----:B------:R-:W-:Y:S01]  /*f780*/  PRMT R171, R172, 0x7632, R171 ;  /* 0x00007632acab7816 */ /* 0x000fe200000000ab */
[--C-:B------:R-:W-:Y:S01]  /*f790*/  FFMA.FTZ R199, R199, UR30, -R182.reuse ;  /* 0x0000001ec7c77c23 */ /* 0x100fe200080108b6 */
[----:B------:R-:W-:Y:S01]  /*f7a0*/  @P0 PRMT R169, R21, 0x5410, RZ ;  /* 0x0000541015a90816 */ /* 0x000fe200000000ff */
[----:B------:R-:W-:Y:S01]  /*f7b0*/  MUFU.EX2 R209, R209 ;  /* 0x000000d100d17308 */ /* 0x000fe20000000800 */
[----:B------:R-:W-:Y:S01]  /*f7c0*/  PRMT R21, R194, 0x7772, RZ ;  /* 0x00007772c2157816 */ /* 0x000fe200000000ff */
[----:B------:R-:W-:Y:S01]  /*f7d0*/  @!P2 HADD2 R34, -R171.H0_H0, -RZ.H0_H0 ;  /* 0xa00000ffab22a230 */ /* 0x000fe20000000900 */
[----:B------:R-:W-:Y:S01]  /*f7e0*/  LOP3.LUT R238, R238, UR7, R211, 0x96, !PT ;  /* 0x00000007eeee7c12 */ /* 0x000fe2000f8e96d3 */
[----:B------:R-:W-:Y:S01]  /*f7f0*/  FFMA.FTZ R211, R167, UR30, -R185 ;  /* 0x0000001ea7d37c23 */ /* 0x000fe200080108b9 */
[----:B------:R-:W-:Y:S01]  /*f800*/  @!P5 PRMT R170, R33, 0x5410, RZ ;  /* 0x0000541021aad816 */ /* 0x000fe200000000ff */
[----:B------:R-:W-:Y:S01]  /*f810*/  @!P1 HADD2 R35, -R172.H0_H0, -RZ.H0_H0 ;  /* 0xa00000ffac239230 */ /* 0x000fe20000000900 */
[----:B------:R-:W-:Y:S01]  /*f820*/  ISETP.GT.U32.AND P5, PT, R21, UR6, PT ;  /* 0x0000000615007c0c */ /* 0x000fe2000bfa4070 */
[----:B------:R-:W-:Y:S01]  /*f830*/  IMAD.WIDE.U32 R238, R238, -0x2daee0ad, RZ ;  /* 0xd2511f53eeee7825 */ /* 0x000fe200078e00ff */
[----:B------:R-:W-:Y:S01]  /*f840*/  PRMT R21, R194, 0x7773, RZ ;  /* 0x00007773c2157816 */ /* 0x000fe200000000ff */
[----:B------:R-:W1:Y:S01]  /*f850*/  MUFU.EX2 R211, R211 ;  /* 0x000000d300d37308 */ /* 0x000e620000000800 */
[----:B------:R-:W-:Y:S01]  /*f860*/  PRMT R236, R172, 0x5410, R171 ;  /* 0x00005410acec7816 */ /* 0x000fe200000000ab */
[--C-:B------:R-:W-:Y:S01]  /*f870*/  FFMA.FTZ R223, R223, UR30, -R182.reuse ;  /* 0x0000001edfdf7c23 */ /* 0x100fe200080108b6 */
[----:B------:R-:W-:Y:S01]  /*f880*/  @!P2 PRMT R171, R34, 0x5410, RZ ;  /* 0x0000541022aba816 */ /* 0x000fe200000000ff */
[--C-:B------:R-:W-:Y:S01]  /*f890*/  FFMA.FTZ R217, R217, UR30, -R182.reuse ;  /* 0x0000001ed9d97c23 */ /* 0x100fe200080108b6 */
[----:B------:R-:W-:Y:S01]  /*f8a0*/  LOP3.LUT R34, R30, 0xffff, RZ, 0xc0, !PT ;  /* 0x0000ffff1e227812 */ /* 0x000fe200078ec0ff */
[----:B------:R-:W-:Y:S01]  /*f8b0*/  FFMA.FTZ R215, R215, UR30, -R182 ;  /* 0x0000001ed7d77c23 */ /* 0x000fe200080108b6 */
[----:B------:R-:W-:Y:S01]  /*f8c0*/  ISETP.GT.U32.AND P0, PT, R21, UR6, PT ;  /* 0x0000000615007c0c */ /* 0x000fe2000bf04070 */
[----:B------:R-:W3:Y:S01]  /*f8d0*/  MUFU.EX2 R206, R206 ;  /* 0x000000ce00ce7308 */ /* 0x000ee20000000800 */
[----:B------:R-:W-:Y:S01]  /*f8e0*/  SHF.R.U32.HI R34, RZ, 0x8, R34 ;  /* 0x00000008ff227819 */ /* 0x000fe20000011622 */
[----:B------:R-:W-:Y:S01]  /*f8f0*/  FFMA.FTZ R208, R208, UR30, -R182 ;  /* 0x0000001ed0d07c23 */ /* 0x000fe200080108b6 */
[----:B------:R-:W-:Y:S01]  /*f900*/  LOP3.LUT R21, R218, UR4, R239, 0x96, !PT ;  /* 0x00000004da157c12 */ /* 0x000fe2000f8e96ef */
[--C-:B------:R-:W-:Y:S01]  /*f910*/  FFMA.FTZ R187, R184, UR30, -R185.reuse ;  /* 0x0000001eb8bb7c23 */ /* 0x100fe200080108b9 */
[----:B--2---:R-:W-:Y:S01]  /*f920*/  F2FP.F16.F32.PACK_AB R168, R210, R219 ;  /* 0x000000dbd2a8723e */ /* 0x004fe200000000ff */
[----:B------:R-:W-:Y:S01]  /*f930*/  FFMA.FTZ R227, R227, UR30, -R185 ;  /* 0x0000001ee3e37c23 */ /* 0x000fe200080108b9 */
[----:B------:R-:W-:Y:S01]  /*f940*/  LOP3.LUT R34, R34, 0xffff, RZ, 0xc0, !PT ;  /* 0x0000ffff22227812 */ /* 0x000fe200078ec0ff */
[----:B------:R-:W-:Y:S01]  /*f950*/  MUFU.EX2 R197, R197 ;  /* 0x000000c500c57308 */ /* 0x000fe20000000800 */
[C---:B------:R-:W-:Y:S01]  /*f960*/  LOP3.LUT R33, R21.reuse, 0xffff, RZ, 0xc0, !PT ;  /* 0x0000ffff15217812 */ /* 0x040fe200078ec0ff */
[----:B------:R-:W-:Y:S01]  /*f970*/  @P5 HADD2 R32, -R168.H0_H0, -RZ.H0_H0 ;  /* 0xa00000ffa8205230 */ /* 0x000fe20000000900 */
[----:B------:R-:W-:Y:S01]  /*f980*/  PRMT R167, R168, 0x7632, R167 ;  /* 0x00007632a8a77816 */ /* 0x000fe200000000a7 */
[--C-:B------:R-:W-:Y:S01]  /*f990*/  FFMA.FTZ R226, R226, UR30, -R185.reuse ;  /* 0x0000001ee2e27c23 */ /* 0x100fe200080108b9 */
[----:B------:R-:W-:Y:S01]  /*f9a0*/  ISETP.LE.U32.AND P2, PT, R34, UR6, PT ;  /* 0x0000000622007c0c */ /* 0x000fe2000bf43070 */
[----:B------:R-:W-:Y:S01]  /*f9b0*/  FFMA.FTZ R216, R216, UR30, -R185 ;  /* 0x0000001ed8d87c23 */ /* 0x000fe200080108b9 */
[----:B------:R-:W-:Y:S01]  /*f9c0*/  SHF.R.U32.HI R33, RZ, 0x8, R33 ;  /* 0x00000008ff217819 */ /* 0x000fe20000011621 */
[----:B------:R-:W-:Y:S01]  /*f9d0*/  @P0 HADD2 R22, -R167.H0_H0, -RZ.H0_H0 ;  /* 0xa00000ffa7160230 */ /* 0x000fe20000000900 */
[----:B------:R-:W-:Y:S01]  /*f9e0*/  LOP3.LUT R34, R21, 0xff, RZ, 0xc0, !PT ;  /* 0x000000ff15227812 */ /* 0x000fe200078ec0ff */
[----:B------:R-:W2:Y:S01]  /*f9f0*/  MUFU.EX2 R193, R193 ;  /* 0x000000c100c17308 */ /* 0x000ea20000000800 */
[----:B------:R-:W-:Y:S01]  /*fa00*/  PRMT R204, R168, 0x5410, R167 ;  /* 0x00005410a8cc7816 */ /* 0x000fe200000000a7 */
[----:B------:R-:W-:Y:S01]  /*fa10*/  FFMA.FTZ R213, R213, UR30, -R185 ;  /* 0x0000001ed5d57c23 */ /* 0x000fe200080108b9 */
[----:B------:R-:W-:Y:S01]  /*fa20*/  @P5 PRMT R168, R32, 0x5410, RZ ;  /* 0x0000541020a85816 */ /* 0x000fe200000000ff */
[----:B------:R-:W-:Y:S01]  /*fa30*/  IMAD.MOV.U32 R239, RZ, RZ, R194 ;  /* 0x000000ffffef7224 */ /* 0x000fe200078e00c2 */
[----:B------:R-:W-:Y:S01]  /*fa40*/  LOP3.LUT R33, R33, 0xffff, RZ, 0xc0, !PT ;  /* 0x0000ffff21217812 */ /* 0x000fe200078ec0ff */
[----:B------:R-:W-:Y:S01]  /*fa50*/  STG.E.U16 desc[UR28][R10.64+-0x100], R174 ;  /* 0xffff00ae0a007986 */ /* 0x000fe2000c10151c */
[----:B------:R-:W-:Y:S01]  /*fa60*/  ISETP.LE.U32.AND P5, PT, R34, UR6, PT ;  /* 0x0000000622007c0c */ /* 0x000fe2000bfa3070 */
[----:B------:R-:W-:Y:S01]  /*fa70*/  MUFU.EX2 R190, R190 ;  /* 0x000000be00be7308 */ /* 0x000fe20000000800 */
[----:B------:R-:W-:Y:S01]  /*fa80*/  @P0 PRMT R167, R22, 0x5410, RZ ;  /* 0x0000541016a70816 */ /* 0x000fe200000000ff */
[----:B------:R-:W-:Y:S01]  /*fa90*/  STG.E.U16 desc[UR28][R10.64+-0xfe], R173 ;  /* 0xffff02ad0a007986 */ /* 0x000fe2000c10151c */
[----:B------:R-:W-:-:S02]  /*faa0*/  ISETP.LE.U32.AND P0, PT, R33, UR6, PT ;  /* 0x0000000621007c0c */ /* 0x000fc4000bf03070 */
[----:B-1----:R-:W-:Y:S02]  /*fab0*/  F2FP.F16.F32.PACK_AB R166, R207, R211 ;  /* 0x000000d3cfa6723e */ /* 0x002fe400000000ff */
[----:B------:R-:W-:Y:S01]  /*fac0*/  PRMT R32, R21, 0x7632, R32 ;  /* 0x0000763215207816 */ /* 0x000fe20000000020 */
[----:B------:R-:W1:Y:S01]  /*fad0*/  MUFU.EX2 R179, R179 ;  /* 0x000000b300b37308 */ /* 0x000e620000000800 */
[----:B------:R-:W-:Y:S02]  /*fae0*/  PRMT R165, R166, 0x7632, R165 ;  /* 0x00007632a6a57816 */ /* 0x000fe400000000a5 */
[----:B------:R-:W-:Y:S01]  /*faf0*/  LOP3.LUT R32, R32, 0xff, RZ, 0xc0, !PT ;  /* 0x000000ff20207812 */ /* 0x000fe200078ec0ff */
[----:B------:R-:W-:Y:S01]  /*fb00*/  @!P5 HADD2 R31, -R166.H0_H0, -RZ.H0_H0 ;  /* 0xa00000ffa61fd230 */ /* 0x000fe20000000900 */
[----:B------:R-:W-:Y:S02]  /*fb10*/  PRMT R22, R166, 0x5410, R165 ;  /* 0x00005410a6167816 */ /* 0x000fe400000000a5 */
[----:B------:R-:W-:Y:S01]  /*fb20*/  @!P1 PRMT R172, R35, 0x5410, RZ ;  /* 0x0000541023ac9816 */ /* 0x000fe200000000ff */
[----:B------:R-:W-:Y:S01]  /*fb30*/  @!P0 HADD2 R20, -R165.H0_H0, -RZ.H0_H0 ;  /* 0xa00000ffa5148230 */ /* 0x000fe20000000900 */
[----:B------:R-:W-:Y:S01]  /*fb40*/  @!P5 PRMT R166, R31, 0x5410, RZ ;  /* 0x000054101fa6d816 */ /* 0x000fe200000000ff */
[----:B------:R-:W-:Y:S01]  /*fb50*/  MUFU.EX2 R180, R180 ;  /* 0x000000b400b47308 */ /* 0x000fe20000000800 */
[----:B------:R-:W-:-:S02]  /*fb60*/  SHF.R.U32.HI R31, RZ, 0x18, R21 ;  /* 0x00000018ff1f7819 */ /* 0x000fc40000011615 */
[----:B------:R-:W-:Y:S01]  /*fb70*/  @!P0 PRMT R165, R20, 0x5410, RZ ;  /* 0x0000541014a58816 */ /* 0x000fe200000000ff */
[----:B------:R-:W-:Y:S01]  /*fb80*/  IMAD.MOV.U32 R20, RZ, RZ, R228 ;  /* 0x000000ffff147224 */ /* 0x000fe200078e00e4 */
[----:B------:R-:W-:Y:S02]  /*fb90*/  PRMT R35, R30, 0x7632, R35 ;  /* 0x000076321e237816 */ /* 0x000fe40000000023 */
[----:B------:R-:W-:Y:S01]  /*fba0*/  ISETP.LE.U32.AND P5, PT, R32, UR6, PT ;  /* 0x0000000620007c0c */ /* 0x000fe2000bfa3070 */
[----:B------:R-:W4:Y:S01]  /*fbb0*/  MUFU.EX2 R175, R175 ;  /* 0x000000af00af7308 */ /* 0x000f220000000800 */
[----:B------:R-:W-:Y:S02]  /*fbc0*/  ISETP.LE.U32.AND P0, PT, R31, UR6, PT ;  /* 0x000000061f007c0c */ /* 0x000fe4000bf03070 */
[----:B------:R-:W-:Y:S02]  /*fbd0*/  LOP3.LUT R35, R35, 0xff, RZ, 0xc0, !PT ;  /* 0x000000ff23237812 */ /* 0x000fe400078ec0ff */
[----:B------:R-:W-:-:S02]  /*fbe0*/  LOP3.LUT R20, R20, 0xff, RZ, 0xc0, !PT ;  /* 0x000000ff14147812 */ /* 0x000fc400078ec0ff */
[----:B---3--:R-:W-:Y:S01]  /*fbf0*/  F2FP.F16.F32.PACK_AB R164, R206, R209 ;  /* 0x000000d1cea4723e */ /* 0x008fe200000000ff */
[----:B------:R-:W-:Y:S01]  /*fc00*/  MUFU.EX2 R178, R178 ;  /* 0x000000b200b27308 */ /* 0x000fe20000000800 */
[----:B------:R-:W-:Y:S02]  /*fc10*/  ISETP.LE.U32.AND P1, PT, R35, UR6, PT ;  /* 0x0000000623007c0c */ /* 0x000fe4000bf23070 */
[----:B------:R-:W-:Y:S01]  /*fc20*/  FSEL R195, R2, RZ, P4 ;  /* 0x000000ff02c37208 */ /* 0x000fe20002000000 */
[----:B------:R-:W-:Y:S01]  /*fc30*/  @!P5 HADD2 R27, -R164.H0_H0, -RZ.H0_H0 ;  /* 0xa00000ffa41bd230 */ /* 0x000fe20000000900 */
[----:B------:R-:W-:Y:S01]  /*fc40*/  ISETP.LE.U32.AND P4, PT, R20, UR6, PT ;  /* 0x0000000614007c0c */ /* 0x000fe2000bf83070 */
[----:B------:R-:W-:Y:S01]  /*fc50*/  IMAD.MOV.U32 R20, RZ, RZ, R238 ;  /* 0x000000ffff147224 */ /* 0x000fe200078e00ee */
[----:B------:R-:W-:Y:S01]  /*fc60*/  PRMT R35, R164, 0x7632, R35 ;  /* 0x00007632a4237816 */ /* 0x000fe20000000023 */
[----:B------:R-:W3:Y:S01]  /*fc70*/  MUFU.EX2 R183, R183 ;  /* 0x000000b700b77308 */ /* 0x000ee20000000800 */
[----:B------:R-:W-:Y:S01]  /*fc80*/  LOP3.LUT R214, R196, UR4, R229, 0x96, !PT ;  /* 0x00000004c4d67c12 */ /* 0x000fe2000f8e96e5 */
[----:B------:R-:W-:Y:S01]  /*fc90*/  FADD.FTZ R195, R29, -R195 ;  /* 0x800000c31dc37221 */ /* 0x000fe20000010000 */
[----:B------:R-:W-:Y:S01]  /*fca0*/  LOP3.LUT R31, R20, 0xff, RZ, 0xc0, !PT ;  /* 0x000000ff141f7812 */ /* 0x000fe200078ec0ff */
[----:B------:R-:W-:Y:S01]  /*fcb0*/  @!P0 HADD2 R25, -R35.H0_H0, -RZ.H0_H0 ;  /* 0xa00000ff23198230 */ /* 0x000fe20000000900 */
[----:B------:R-:W-:-:S02]  /*fcc0*/  PRMT R20, R164, 0x5410, R35 ;  /* 0x00005410a4147816 */ /* 0x000fc40000000023 */
[----:B------:R-:W-:Y:S01]  /*fcd0*/  @!P5 PRMT R164, R27, 0x5410, RZ ;  /* 0x000054101ba4d816 */ /* 0x000fe200000000ff */
[----:B------:R-:W-:Y:S01]  /*fce0*/  MUFU.EX2 R187, R187 ;  /* 0x000000bb00bb7308 */ /* 0x000fe20000000800 */
[----:B------:R-:W-:Y:S02]  /*fcf0*/  ISETP.LE.U32.AND P5, PT, R31, UR6, PT ;  /* 0x000000061f007c0c */ /* 0x000fe4000bfa3070 */
[----:B------:R-:W-:Y:S02]  /*fd00*/  @!P0 PRMT R35, R25, 0x5410, RZ ;  /* 0x0000541019238816 */ /* 0x000fe400000000ff */
[----:B------:R-:W-:Y:S02]  /*fd10*/  PRMT R25, R238, 0x7771, RZ ;  /* 0x00007771ee197816 */ /* 0x000fe400000000ff */
[----:B--2---:R-:W-:Y:S01]  /*fd20*/  F2FP.F16.F32.PACK_AB R34, R193, R197 ;  /* 0x000000c5c122723e */ /* 0x004fe200000000ff */
[----:B------:R-:W2:Y:S01]  /*fd30*/  MUFU.EX2 R186, R186 ;  /* 0x000000ba00ba7308 */ /* 0x000ea20000000800 */
[----:B------:R-:W-:-:S02]  /*fd40*/  ISETP.GT.U32.AND P0, PT, R25, UR6, PT ;  /* 0x0000000619007c0c */ /* 0x000fc4000bf04070 */
[----:B------:R-:W-:Y:S02]  /*fd50*/  PRMT R27, R214, 0x7632, R27 ;  /* 0x00007632d61b7816 */ /* 0x000fe4000000001b */
[----:B------:R-:W-:Y:S01]  /*fd60*/  PRMT R25, R238, 0x7772, RZ ;  /* 0x00007772ee197816 */ /* 0x000fe200000000ff */
[----:B------:R-:W-:Y:S01]  /*fd70*/  @!P5 HADD2 R24, -R34.H0_H0, -RZ.H0_H0 ;  /* 0xa00000ff2218d230 */ /* 0x000fe20000000900 */
[----:B------:R-:W-:Y:S01]  /*fd80*/  PRMT R33, R34, 0x7632, R33 ;  /* 0x0000763222217816 */ /* 0x000fe20000000021 */
[----:B------:R-:W-:Y:S01]  /*fd90*/  MUFU.EX2 R200, R200 ;  /* 0x000000c800c87308 */ /* 0x000fe20000000800 */
[----:B------:R-:W-:Y:S02]  /*fda0*/  FSEL R31, R0, RZ, P6 ;  /* 0x000000ff001f7208 */ /* 0x000fe40003000000 */
[----:B------:R-:W-:Y:S02]  /*fdb0*/  LOP3.LUT R27, R27, 0xff, RZ, 0xc0, !PT ;  /* 0x000000ff1b1b7812 */ /* 0x000fe400078ec0ff */
[----:B------:R-:W-:Y:S01]  /*fdc0*/  ISETP.GT.U32.AND P6, PT, R25, UR6, PT ;  /* 0x0000000619007c0c */ /* 0x000fe2000bfc4070 */
[----:B------:R-:W-:Y:S01]  /*fdd0*/  @P0 HADD2 R15, -R33.H0_H0, -RZ.H0_H0 ;  /* 0xa00000ff210f0230 */ /* 0x000fe20000000900 */
[----:B------:R-:W-:Y:S01]  /*fde0*/  PRMT R25, R34, 0x5410, R33 ;  /* 0x0000541022197816 */ /* 0x000fe20000000021 */
[----:B------:R-:W-:Y:S01]  /*fdf0*/  MUFU.EX2 R199, R199 ;  /* 0x000000c700c77308 */ /* 0x000fe20000000800 */
[----:B------:R-:W-:-:S02]  /*fe00*/  @!P5 PRMT R34, R24, 0x5410, RZ ;  /* 0x000054101822d816 */ /* 0x000fc400000000ff */
[----:B------:R-:W-:Y:S02]  /*fe10*/  ISETP.LE.U32.AND P5, PT, R27, UR6, PT ;  /* 0x000000061b007c0c */ /* 0x000fe4000bfa3070 */
[----:B------:R-:W-:Y:S02]  /*fe20*/  PRMT R27, R238, 0x7773, RZ ;  /* 0x00007773ee1b7816 */ /* 0x000fe400000000ff */
[----:B------:R-:W-:Y:S01]  /*fe30*/  @P0 PRMT R33, R15, 0x5410, RZ ;  /* 0x000054100f210816 */ /* 0x000fe200000000ff */
[----:B------:R-:W-:Y:S01]  /*fe40*/  MUFU.EX2 R227, R227 ;  /* 0x000000e300e37308 */ /* 0x000fe20000000800 */
[----:B------:R-:W-:Y:S02]  /*fe50*/  ISETP.GT.U32.AND P0, PT, R27, UR6, PT ;  /* 0x000000061b007c0c */ /* 0x000fe4000bf04070 */
[----:B-1----:R-:W-:Y:S02]  /*fe60*/  F2FP.F16.F32.PACK_AB R32, R179, R190 ;  /* 0x000000beb320723e */ /* 0x002fe400000000ff */
[----:B------:R-:W-:-:S02]  /*fe70*/  LOP3.LUT R24, R214, 0xffff, RZ, 0xc0, !PT ;  /* 0x0000ffffd6187812 */ /* 0x000fc400078ec0ff */
[----:B------:R-:W-:Y:S01]  /*fe80*/  PRMT R15, R32, 0x7632, R15 ;  /* 0x00007632200f7816 */ /* 0x000fe2000000000f */
[----:B------:R-:W-:Y:S01]  /*fe90*/  @P6 HADD2 R26, -R32.H0_H0, -RZ.H0_H0 ;  /* 0xa00000ff201a6230 */ /* 0x000fe20000000900 */
[----:B------:R-:W-:Y:S01]  /*fea0*/  SHF.R.U32.HI R24, RZ, 0x8, R24 ;  /* 0x00000008ff187819 */ /* 0x000fe20000011618 */
[----:B------:R-:W-:Y:S01]  /*feb0*/  MUFU.EX2 R226, R226 ;  /* 0x000000e200e27308 */ /* 0x000fe20000000800 */
[----:B----4-:R-:W-:Y:S02]  /*fec0*/  F2FP.F16.F32.PACK_AB R182, R175, R180 ;  /* 0x000000b4afb6723e */ /* 0x010fe400000000ff */
[----:B------:R-:W-:Y:S01]  /*fed0*/  LOP3.LUT R27, R24, 0xffff, RZ, 0xc0, !PT ;  /* 0x0000ffff181b7812 */ /* 0x000fe200078ec0ff */
[----:B------:R-:W-:Y:S01]  /*fee0*/  @P0 HADD2 R23, -R15.H0_H0, -RZ.H0_H0 ;  /* 0xa00000ff0f170230 */ /* 0x000fe20000000900 */
[----:B------:R-:W-:Y:S02]  /*fef0*/  PRMT R24, R32, 0x5410, R15 ;  /* 0x0000541020187816 */ /* 0x000fe4000000000f */
[----:B------:R-:W-:Y:S01]  /*ff00*/  PRMT R181, R182, 0x7632, R181 ;  /* 0x00007632b6b57816 */ /* 0x000fe200000000b5 */
[----:B------:R-:W-:Y:S01]  /*ff10*/  MUFU.EX2 R223, R223 ;  /* 0x000000df00df7308 */ /* 0x000fe20000000800 */
[----:B------:R-:W-:Y:S01]  /*ff20*/  @P0 PRMT R15, R23, 0x5410, RZ ;  /* 0x00005410170f0816 */ /* 0x000fe200000000ff */
[----:B------:R-:W-:Y:S01]  /*ff30*/  FADD.FTZ R23, R28, -R31 ;  /* 0x8000001f1c177221 */ /* 0x000fe20000010000 */
[----:B------:R-:W-:Y:S01]  /*ff40*/  LOP3.LUT R28, R30, 0xff, RZ, 0xc0, !PT ;  /* 0x000000ff1e1c7812 */ /* 0x000fe200078ec0ff */
[----:B------:R-:W-:Y:S01]  /*ff50*/  @!P2 HADD2 R18, -R181.H0_H0, -RZ.H0_H0 ;  /* 0xa00000ffb512a230 */ /* 0x000fe20000000900 */
[----:B------:R-:W-:Y:S01]  /*ff60*/  PRMT R29, R182, 0x5410, R181 ;  /* 0x00005410b61d7816 */ /* 0x000fe200000000b5 */
[----:B------:R-:W-:Y:S01]  /*ff70*/  FMUL.FTZ R23, R23, UR30 ;  /* 0x0000001e17177c20 */ /* 0x000fe20008410000 */
[----:B------:R-:W-:Y:S01]  /*ff80*/  ISETP.LE.U32.AND P0, PT, R28, UR6, PT ;  /* 0x000000061c007c0c */ /* 0x000fe2000bf03070 */
[----:B------:R-:W-:Y:S01]  /*ff90*/  MUFU.EX2 R217, R217 ;  /* 0x000000d900d97308 */ /* 0x000fe20000000800 */
[----:B------:R-:W-:-:S02]  /*ffa0*/  SHF.R.U32.HI R28, RZ, 0x18, R30 ;  /* 0x00000018ff1c7819 */ /* 0x000fc4000001161e */
[----:B---3--:R-:W-:Y:S02]  /*ffb0*/  F2FP.F16.F32.PACK_AB R185, R183, R178 ;  /* 0x000000b2b7b9723e */ /* 0x008fe400000000ff */
[----:B------:R-:W-:Y:S02]  /*ffc0*/  @!P2 PRMT R181, R18, 0x5410, RZ ;  /* 0x0000541012b5a816 */ /* 0x000fe400000000ff */
[----:B------:R-:W-:Y:S01]  /*ffd0*/  PRMT R184, R185, 0x7632, R184 ;  /* 0x00007632b9b87816 */ /* 0x000fe200000000b8 */
[----:B------:R-:W-:Y:S01]  /*ffe0*/  @!P1 HADD2 R17, -R185.H0_H0, -RZ.H0_H0 ;  /* 0xa00000ffb9119230 */ /* 0x000fe20000000900 */
[----:B--2---:R-:W-:Y:S01]  /*fff0*/  F2FP.F16.F32.PACK_AB R198, R186, R187 ;  /* 0x000000bbbac6723e */ /* 0x004fe200000000ff */
[----:B------:R-:W1:Y:S01]  /*10000*/  MUFU.EX2 R23, R23 ;  /* 0x0000001700177308 */ /* 0x000e620000000800 */
[----:B------:R-:W-:Y:S01]  /*10010*/  @P6 PRMT R32, R26, 0x5410, RZ ;  /* 0x000054101a206816 */ /* 0x000fe200000000ff */
[----:B------:R-:W-:Y:S01]  /*10020*/  @!P0 HADD2 R19, -R182.H0_H0, -RZ.H0_H0 ;  /* 0xa00000ffb6138230 */ /* 0x000fe20000000900 */
[----:B------:R-:W-:Y:S01]  /*10030*/  ISETP.LE.U32.AND P6, PT, R27, UR6, PT ;  /* 0x000000061b007c0c */ /* 0x000fe2000bfc3070 */
[----:B------:R-:W-:Y:S01]  /*10040*/  @!P3 HADD2 R5, -R198.H0_H0, -RZ.H0_H0 ;  /* 0xa00000ffc605b230 */ /* 0x000fe20000000900 */
[----:B------:R-:W-:-:S02]  /*10050*/  PRMT R27, R194, 0x7773, RZ ;  /* 0x00007773c21b7816 */ /* 0x000fc400000000ff */
[----:B------:R-:W-:Y:S01]  /*10060*/  @!P0 PRMT R182, R19, 0x5410, RZ ;  /* 0x0000541013b68816 */ /* 0x000fe200000000ff */
[----:B------:R-:W-:Y:S01]  /*10070*/  MUFU.EX2 R216, R216 ;  /* 0x000000d800d87308 */ /* 0x000fe20000000800 */
[----:B------:R-:W-:Y:S02]  /*10080*/  ISETP.LE.U32.AND P0, PT, R28, UR6, PT ;  /* 0x000000061c007c0c */ /* 0x000fe4000bf03070 */
[----:B------:R-:W-:Y:S02]  /*10090*/  PRMT R28, R185, 0x5410, R184 ;  /* 0x00005410b91c7816 */ /* 0x000fe400000000b8 */
[----:B------:R-:W-:Y:S02]  /*100a0*/  @!P1 PRMT R185, R17, 0x5410, RZ ;  /* 0x0000541011b99816 */ /* 0x000fe400000000ff */
[----:B------:R-:W-:Y:S01]  /*100b0*/  PRMT R229, R194, 0x7772, RZ ;  /* 0x00007772c2e57816 */ /* 0x000fe200000000ff */
[----:B------:R-:W-:Y:S01]  /*100c0*/  MUFU.EX2 R213, R213 ;  /* 0x000000d500d57308 */ /* 0x000fe20000000800 */
[----:B------:R-:W-:Y:S01]  /*100d0*/  PRMT R196, R198, 0x7632, R196 ;  /* 0x00007632c6c47816 */ /* 0x000fe200000000c4 */
[-C--:B-1----:R-:W-:Y:S01]  /*100e0*/  FFMA.FTZ R225, R230, R23.reuse, R225 ;  /* 0x00000017e6e17223 */ /* 0x082fe200000100e1 */
[----:B------:R-:W-:Y:S01]  /*100f0*/  PRMT R229, R229, 0x5410, R27 ;  /* 0x00005410e5e57816 */ /* 0x000fe2000000001b */
[----:B------:R-:W-:Y:S01]  /*10100*/  FMUL.FTZ R27, R195, UR30 ;  /* 0x0000001ec31b7c20 */ /* 0x000fe20008410000 */
[----:B------:R-:W-:Y:S01]  /*10110*/  F2FP.F16.F32.PACK_AB R195, R199, R200 ;  /* 0x000000c8c7c3723e */ /* 0x000fe200000000ff */
[----:B------:R-:W-:Y:S01]  /*10120*/  @!P0 HADD2 R16, -R184.H0_H0, -RZ.H0_H0 ;  /* 0xa00000ffb8108230 */ /* 0x000fe20000000900 */
[----:B------:R-:W-:Y:S01]  /*10130*/  PRMT R26, R194, 0x7771, RZ ;  /* 0x00007771c21a7816 */ /* 0x000fe200000000ff */
[-C--:B------:R-:W-:Y:S01]  /*10140*/  FMUL.FTZ R134, R134, R23.reuse ;  /* 0x0000001786867220 */ /* 0x080fe20000410000 */
[----:B------:R-:W-:Y:S01]  /*10150*/  PRMT R194, R195, 0x7632, R194 ;  /* 0x00007632c3c27816 */ /* 0x000fe200000000c2 */
[----:B------:R-:W1:Y:S01]  /*10160*/  MUFU.EX2 R27, R27 ;  /* 0x0000001b001b7308 */ /* 0x000e620000000800 */
[----:B------:R-:W-:Y:S01]  /*10170*/  @!P0 PRMT R184, R16, 0x5410, RZ ;  /* 0x0000541010b88816 */ /* 0x000fe200000000ff */
[-C--:B------:R-:W-:Y:S01]  /*10180*/  FMUL.FTZ R135, R135, R23.reuse ;  /* 0x0000001787877220 */ /* 0x080fe20000410000 */
[----:B------:R-:W-:Y:S01]  /*10190*/  PRMT R16, R234, 0x7771, RZ ;  /* 0x00007771ea107816 */ /* 0x000fe200000000ff */
[-C--:B------:R-:W-:Y:S01]  /*101a0*/  FMUL.FTZ R138, R138, R23.reuse ;  /* 0x000000178a8a7220 */ /* 0x080fe20000410000 */
[----:B------:R-:W-:Y:S01]  /*101b0*/  PRMT R233, R198, 0x5410, R196 ;  /* 0x00005410c6e97816 */ /* 0x000fe200000000c4 */
[-C--:B------:R-:W-:Y:S01]  /*101c0*/  FMUL.FTZ R139, R139, R23.reuse ;  /* 0x000000178b8b7220 */ /* 0x080fe20000410000 */
[----:B------:R-:W-:Y:S01]  /*101d0*/  ISETP.GT.U32.AND P2, PT, R16, UR6, PT ;  /* 0x0000000610007c0c */ /* 0x000fe2000bf44070 */
[-C--:B------:R-:W-:Y:S01]  /*101e0*/  FMUL.FTZ R142, R142, R23.reuse ;  /* 0x000000178e8e7220 */ /* 0x080fe20000410000 */
[----:B------:R-:W-:Y:S01]  /*101f0*/  PRMT R16, R234, 0x7772, RZ ;  /* 0x00007772ea107816 */ /* 0x000fe200000000ff */
[-C--:B------:R-:W-:Y:S01]  /*10200*/  FMUL.FTZ R143, R143, R23.reuse ;  /* 0x000000178f8f7220 */ /* 0x080fe20000410000 */
[----:B------:R-:W-:Y:S01]  /*10210*/  @!P3 PRMT R198, R5, 0x5410, RZ ;  /* 0x0000541005c6b816 */ /* 0x000fe200000000ff */
[-C--:B------:R-:W-:Y:S01]  /*10220*/  FMUL.FTZ R146, R146, R23.reuse ;  /* 0x0000001792927220 */ /* 0x080fe20000410000 */
[----:B------:R-:W-:Y:S01]  /*10230*/  ISETP.GT.U32.AND P1, PT, R16, UR6, PT ;  /* 0x0000000610007c0c */ /* 0x000fe2000bf24070 */
[-C--:B------:R-:W-:Y:S01]  /*10240*/  FMUL.FTZ R147, R147, R23.reuse ;  /* 0x0000001793937220 */ /* 0x080fe20000410000 */
[----:B------:R-:W-:Y:S01]  /*10250*/  PRMT R16, R234, 0x7773, RZ ;  /* 0x00007773ea107816 */ /* 0x000fe200000000ff */
[----:B------:R-:W-:Y:S01]  /*10260*/  FMUL.FTZ R150, R150, R23 ;  /* 0x0000001796967220 */ /* 0x000fe20000410000 */
[----:B------:R-:W-:Y:S01]  /*10270*/  PRMT R31, R195, 0x5410, R194 ;  /* 0x00005410c31f7816 */ /* 0x000fe200000000c2 */
[-C--:B-1----:R-:W-:Y:S01]  /*10280*/  FFMA.FTZ R224, R232, R27.reuse, R224 ;  /* 0x0000001be8e07223 */ /* 0x082fe200000100e0 */
[----:B------:R-:W-:Y:S01]  /*10290*/  ISETP.GT.U32.AND P0, PT, R16, UR6, PT ;  /* 0x0000000610007c0c */ /* 0x000fe2000bf04070 */
[----:B------:R-:W-:Y:S01]  /*102a0*/  @P2 HADD2 R4, -R196.H0_H0, -RZ.H0_H0 ;  /* 0xa00000ffc4042230 */ /* 0x000fe20000000900 */
[----:B------:R-:W-:Y:S01]  /*102b0*/  LEA R230, R9, UR5, 0x1 ;  /* 0x0000000509e67c11 */ /* 0x000fe2000f8e08ff */
[-C--:B------:R-:W-:Y:S01]  /*102c0*/  FMUL.FTZ R132, R132, R27.reuse ;  /* 0x0000001b84847220 */ /* 0x080fe20000410000 */
[-C--:B------:R-:W-:Y:S01]  /*102d0*/  FMUL.FTZ R133, R133, R27.reuse ;  /* 0x0000001b85857220 */ /* 0x080fe20000410000 */
[----:B------:R-:W-:Y:S01]  /*102e0*/  FMUL.FTZ R136, R136, R27 ;  /* 0x0000001b88887220 */ /* 0x000fe20000410000 */
[----:B------:R-:W-:Y:S01]  /*102f0*/  @P2 PRMT R196, R4, 0x5410, RZ ;  /* 0x0000541004c42816 */ /* 0x000fe200000000ff */
[----:B------:R-:W-:Y:S01]  /*10300*/  @P1 HADD2 R7, -R195.H0_H0, -RZ.H0_H0 ;  /* 0xa00000ffc3071230 */ /* 0x000fe20000000900 */
[----:B------:R-:W-:Y:S01]  /*10310*/  PRMT R4, R228, 0x7771, RZ ;  /* 0x00007771e4047816 */ /* 0x000fe200000000ff */
[----:B------:R-:W-:-:S02]  /*10320*/  VIADD R5, R230, 0x18000 ;  /* 0x00018000e6057836 */ /* 0x000fc40000000000 */
[-C--:B------:R-:W-:Y:S01]  /*10330*/  FMUL.FTZ R137, R137, R27.reuse ;  /* 0x0000001b89897220 */ /* 0x080fe20000410000 */
[----:B------:R-:W-:Y:S01]  /*10340*/  VIADD R218, R230, 0x18040 ;  /* 0x00018040e6da7836 */ /* 0x000fe20000000000 */
[----:B------:R-:W-:Y:S01]  /*10350*/  ISETP.GT.U32.AND P3, PT, R4, UR6, PT ;  /* 0x0000000604007c0c */ /* 0x000fe2000bf64070 */
[----:B------:R-:W-:Y:S01]  /*10360*/  @P0 HADD2 R6, -R194.H0_H0, -RZ.H0_H0 ;  /* 0xa00000ffc2060230 */ /* 0x000fe20000000900 */
[----:B------:R-:W-:Y:S01]  /*10370*/  PRMT R4, R228, 0x7772, RZ ;  /* 0x00007772e4047816 */ /* 0x000fe200000000ff */
[-C--:B------:R-:W-:Y:S01]  /*10380*/  FMUL.FTZ R140, R140, R27.reuse ;  /* 0x0000001b8c8c7220 */ /* 0x080fe20000410000 */
[----:B------:R-:W-:Y:S01]  /*10390*/  @P1 PRMT R195, R7, 0x5410, RZ ;  /* 0x0000541007c31816 */ /* 0x000fe200000000ff */
[-C--:B------:R-:W-:Y:S01]  /*103a0*/  FMUL.FTZ R141, R141, R27.reuse ;  /* 0x0000001b8d8d7220 */ /* 0x080fe20000410000 */
[----:B------:R-:W-:Y:S01]  /*103b0*/  @P0 PRMT R194, R6, 0x5410, RZ ;  /* 0x0000541006c20816 */ /* 0x000fe200000000ff */
[-C--:B------:R-:W-:Y:S01]  /*103c0*/  FMUL.FTZ R144, R144, R27.reuse ;  /* 0x0000001b90907220 */ /* 0x080fe20000410000 */
[----:B------:R-:W-:Y:S01]  /*103d0*/  ISETP.GT.U32.AND P0, PT, R4, UR6, PT ;  /* 0x0000000604007c0c */ /* 0x000fe2000bf04070 */
[-C--:B------:R-:W-:Y:S01]  /*103e0*/  FMUL.FTZ R145, R145, R27.reuse ;  /* 0x0000001b91917220 */ /* 0x080fe20000410000 */
[----:B------:R-:W-:Y:S01]  /*103f0*/  PRMT R4, R238, 0x7773, RZ ;  /* 0x00007773ee047816 */ /* 0x000fe200000000ff */
[-C--:B------:R-:W-:Y:S01]  /*10400*/  FMUL.FTZ R148, R148, R27.reuse ;  /* 0x0000001b94947220 */ /* 0x080fe20000410000 */
[----:B------:R-:W-:Y:S01]  /*10410*/  R2P PR, R203, 0x6 ;  /* 0x00000006cb007804 */ /* 0x000fe20000000000 */
[-C--:B------:R-:W-:Y:S01]  /*10420*/  FMUL.FTZ R149, R149, R27.reuse ;  /* 0x0000001b95957220 */ /* 0x080fe20000410000 */
[----:B------:R-:W-:Y:S01]  /*10430*/  PRMT R6, R238, 0x7772, RZ ;  /* 0x00007772ee067816 */ /* 0x000fe200000000ff */
[-C--:B------:R-:W-:Y:S01]  /*10440*/  FMUL.FTZ R152, R152, R27.reuse ;  /* 0x0000001b98987220 */ /* 0x080fe20000410000 */
[----:B------:R-:W-:Y:S01]  /*10450*/  PRMT R7, R228, 0x7773, RZ ;  /* 0x00007773e4077816 */ /* 0x000fe200000000ff */
        /* <DEDUP_REMOVED lines=8> */
[----:B------:R-:W-:Y:S01]  /*104e0*/  @P2 VIADD R218, R5, 0xffffffc0 ;  /* 0xffffffc005da2836 */ /* 0x000fe20000000000 */
[----:B------:R-:W-:Y:S01]  /*104f0*/  LOP3.LUT R5, R239, 0xff, RZ, 0xc0, !PT ;  /* 0x000000ffef057812 */ /* 0x000fe200078ec0ff */
[-C--:B------:R-:W-:Y:S01]  /*10500*/  FMUL.FTZ R41, R41, R27.reuse ;  /* 0x0000001b29297220 */ /* 0x080fe20000410000 */
[----:B------:R-:W-:Y:S01]  /*10510*/  ISETP.GT.U32.AND P2, PT, R7, UR6, PT ;  /* 0x0000000607007c0c */ /* 0x000fe2000bf44070 */
[-C--:B------:R-:W-:Y:S01]  /*10520*/  FMUL.FTZ R44, R44, R27.reuse ;  /* 0x0000001b2c2c7220 */ /* 0x080fe20000410000 */
[----:B------:R-:W-:Y:S01]  /*10530*/  PRMT R5, R5, 0x5410, R26 ;  /* 0x0000541005057816 */ /* 0x000fe2000000001a */
[-C--:B------:R-:W-:Y:S01]  /*10540*/  FMUL.FTZ R45, R45, R27.reuse ;  /* 0x0000001b2d2d7220 */ /* 0x080fe20000410000 */
[----:B------:R-:W-:Y:S01]  /*10550*/  PRMT R26, R6, 0x5410, R4 ;  /* 0x00005410061a7816 */ /* 0x000fe20000000004 */
[-C--:B------:R-:W-:Y:S01]  /*10560*/  FMUL.FTZ R48, R48, R27.reuse ;  /* 0x0000001b30307220 */ /* 0x080fe20000410000 */
[----:B------:R-:W-:Y:S01]  /*10570*/  LOP3.LUT R4, R231, 0xffff, RZ, 0xc0, !PT ;  /* 0x0000ffffe7047812 */ /* 0x000fe200078ec0ff */
[-C--:B------:R-:W-:Y:S01]  /*10580*/  FMUL.FTZ R49, R49, R27.reuse ;  /* 0x0000001b31317220 */ /* 0x080fe20000410000 */
[----:B------:R-:W-:Y:S01]  /*10590*/  LOP3.LUT R6, R231, 0xff, RZ, 0xc0, !PT ;  /* 0x000000ffe7067812 */ /* 0x000fe200078ec0ff */
[-C--:B------:R-:W-:Y:S01]  /*105a0*/  FMUL.FTZ R52, R52, R27.reuse ;  /* 0x0000001b34347220 */ /* 0x080fe20000410000 */
[----:B------:R-:W-:Y:S01]  /*105b0*/  SHF.R.U32.HI R4, RZ, 0x8, R4 ;  /* 0x00000008ff047819 */ /* 0x000fe20000011604 */
[-C--:B------:R-:W-:Y:S01]  /*105c0*/  FMUL.FTZ R53, R53, R27.reuse ;  /* 0x0000001b35357220 */ /* 0x080fe20000410000 */
[----:B------:R-:W-:Y:S01]  /*105d0*/  LOP3.LUT R7, R229, 0xff00ff, RZ, 0xc0, !PT ;  /* 0x00ff00ffe5077812 */ /* 0x000fe200078ec0ff */
[-C--:B------:R-:W-:Y:S01]  /*105e0*/  FMUL.FTZ R56, R56, R27.reuse ;  /* 0x0000001b38387220 */ /* 0x080fe20000410000 */
[----:B------:R-:W-:Y:S01]  /*105f0*/  PRMT R4, R6, 0x5410, R4 ;  /* 0x0000541006047816 */ /* 0x000fe20000000004 */
[-C--:B------:R-:W-:Y:S01]  /*10600*/  FMUL.FTZ R57, R57, R27.reuse ;  /* 0x0000001b39397220 */ /* 0x080fe20000410000 */
[----:B------:R-:W-:Y:S01]  /*10610*/  PRMT R6, R231, 0x7632, R6 ;  /* 0x00007632e7067816 */ /* 0x000fe20000000006 */
[-C--:B------:R-:W-:Y:S01]  /*10620*/  FMUL.FTZ R60, R60, R27.reuse ;  /* 0x0000001b3c3c7220 */ /* 0x080fe20000410000 */
[----:B------:R-:W-:Y:S01]  /*10630*/  SHF.R.U32.HI R231, RZ, 0x18, R231 ;  /* 0x00000018ffe77819 */ /* 0x000fe200000116e7 */
[-C--:B------:R-:W-:Y:S01]  /*10640*/  FMUL.FTZ R61, R61, R27.reuse ;  /* 0x0000001b3d3d7220 */ /* 0x080fe20000410000 */
[----:B------:R-:W-:Y:S01]  /*10650*/  LOP3.LUT R6, R6, 0xff, RZ, 0xc0, !PT ;  /* 0x000000ff06067812 */ /* 0x000fe200078ec0ff */
[-C--:B------:R-:W-:Y:S01]  /*10660*/  FMUL.FTZ R64, R64, R27.reuse ;  /* 0x0000001b40407220 */ /* 0x080fe20000410000 */
[-C--:B------:R-:W-:Y:S01]  /*10670*/  FMUL.FTZ R65, R65, R27.reuse ;  /* 0x0000001b41417220 */ /* 0x080fe20000410000 */
[-C--:B------:R-:W-:Y:S01]  /*10680*/  FMUL.FTZ R68, R68, R27.reuse ;  /* 0x0000001b44447220 */ /* 0x080fe20000410000 */
[----:B------:R-:W-:Y:S01]  /*10690*/  PRMT R6, R6, 0x5410, R231 ;  /* 0x0000541006067816 */ /* 0x000fe200000000e7 */
[-C--:B------:R-:W-:Y:S01]  /*106a0*/  FMUL.FTZ R69, R69, R27.reuse ;  /* 0x0000001b45457220 */ /* 0x080fe20000410000 */
[----:B------:R-:W1:Y:S01]  /*106b0*/  LDC R231, c[0x0][0x4f8] ;  /* 0x00013e00ffe77b82 */ /* 0x000e620000000800 */
        /* <DEDUP_REMOVED lines=23> */
[----:B-1----:R-:W-:Y:S01]  /*10830*/  LOP3.LUT R231, R231, 0xff, RZ, 0xc0, !PT ;  /* 0x000000ffe7e77812 */ /* 0x002fe200078ec0ff */
[-C--:B------:R-:W-:Y:S01]  /*10840*/  FMUL.FTZ R117, R117, R27.reuse ;  /* 0x0000001b75757220 */ /* 0x080fe20000410000 */
[-C--:B------:R-:W-:Y:S01]  /*10850*/  FMUL.FTZ R120, R120, R27.reuse ;  /* 0x0000001b78787220 */ /* 0x080fe20000410000 */
[-C--:B------:R-:W-:Y:S01]  /*10860*/  FMUL.FTZ R121, R121, R27.reuse ;  /* 0x0000001b79797220 */ /* 0x080fe20000410000 */
[----:B------:R-:W-:Y:S01]  /*10870*/  FMUL.FTZ R124, R124, R27 ;  /* 0x0000001b7c7c7220 */ /* 0x000fe20000410000 */
[----:B------:R-:W-:-:S02]  /*10880*/  IMAD R231, R231, 0x10000, R231 ;  /* 0x00010000e7e77824 */ /* 0x000fc400078e02e7 */
[-C--:B------:R-:W-:Y:S01]  /*10890*/  FMUL.FTZ R125, R125, R27.reuse ;  /* 0x0000001b7d7d7220 */ /* 0x080fe20000410000 */
[-C--:B------:R-:W-:Y:S01]  /*108a0*/  FMUL.FTZ R128, R128, R27.reuse ;  /* 0x0000001b80807220 */ /* 0x080fe20000410000 */
[----:B------:R-:W-:Y:S01]  /*108b0*/  FMUL.FTZ R129, R129, R27 ;  /* 0x0000001b81817220 */ /* 0x000fe20000410000 */
[-C--:B------:R-:W-:Y:S01]  /*108c0*/  FMUL.FTZ R151, R151, R23.reuse ;  /* 0x0000001797977220 */ /* 0x080fe20000410000 */
[--C-:B------:R-:W-:Y:S01]  /*108d0*/  HSET2.LE.AND R16, R6, R231.reuse, PT ;  /* 0x000000e706107233 */ /* 0x100fe20003803000 */
[-C--:B------:R-:W-:Y:S01]  /*108e0*/  FMUL.FTZ R154, R154, R23.reuse ;  /* 0x000000179a9a7220 */ /* 0x080fe20000410000 */
[--C-:B------:R-:W-:Y:S01]  /*108f0*/  HSET2.LE.AND R6, R5, R231.reuse, PT ;  /* 0x000000e705067233 */ /* 0x100fe20003803000 */
[-C--:B------:R-:W-:Y:S01]  /*10900*/  FMUL.FTZ R155, R155, R23.reuse ;  /* 0x000000179b9b7220 */ /* 0x080fe20000410000 */
[-C--:B------:R-:W-:Y:S01]  /*10910*/  FMUL.FTZ R158, R158, R23.reuse ;  /* 0x000000179e9e7220 */ /* 0x080fe20000410000 */
[----:B------:R-:W-:Y:S01]  /*10920*/  LOP3.LUT R5, R236, R16, RZ, 0xc0, !PT ;  /* 0x00000010ec057212 */ /* 0x000fe200078ec0ff */
[-C--:B------:R-:W-:Y:S01]  /*10930*/  FMUL.FTZ R159, R159, R23.reuse ;  /* 0x000000179f9f7220 */ /* 0x080fe20000410000 */
        /* <DEDUP_REMOVED lines=51> */
[----:B------:R-:W-:Y:S01]  /*10c70*/  IMAD.MOV.U32 R27, RZ, RZ, R238 ;  /* 0x000000ffff1b7224 */ /* 0x000fe200078e00ee */
[----:B------:R-:W-:Y:S01]  /*10c80*/  PRMT R23, R238, 0x7771, RZ ;  /* 0x00007771ee177816 */ /* 0x000fe200000000ff */
[----:B------:R-:W-:Y:S01]  /*10c90*/  IMAD.MOV.U32 R238, RZ, RZ, 0x20 ;  /* 0x00000020ffee7424 */ /* 0x000fe200078e00ff */
[--C-:B------:R-:W-:Y:S01]  /*10ca0*/  HSET2.LE.AND R4, R4, R231.reuse, PT ;  /* 0x000000e704047233 */ /* 0x100fe20003803000 */
[----:B------:R-:W-:Y:S01]  /*10cb0*/  FADD.FTZ R225, R220, R225 ;  /* 0x000000e1dce17221 */ /* 0x000fe20000010000 */
[----:B------:R-:W-:Y:S01]  /*10cc0*/  HSET2.LE.AND R7, R7, R231, PT ;  /* 0x000000e707077233 */ /* 0x000fe20003803000 */
[----:B------:R-:W2:Y:S01]  /*10cd0*/  MUFU.EX2 R215, R215 ;  /* 0x000000d700d77308 */ /* 0x000ea20000000800 */
[----:B------:R-:W-:Y:S01]  /*10ce0*/  SEL R238, R238, 0xffffffe0, !P1 ;  /* 0xffffffe0eeee7807 */ /* 0x000fe20004800000 */
[----:B------:R-:W-:Y:S01]  /*10cf0*/  FADD.FTZ R219, R219, R225 ;  /* 0x000000e1dbdb7221 */ /* 0x000fe20000010000 */
[----:B------:R-:W-:-:S02]  /*10d00*/  LOP3.LUT R4, R237, R4, RZ, 0xc0, !PT ;  /* 0x00000004ed047212 */ /* 0x000fc400078ec0ff */
[----:B------:R-:W-:Y:S01]  /*10d10*/  LOP3.LUT R6, R235, R6, RZ, 0xc0, !PT ;  /* 0x00000006eb067212 */ /* 0x000fe200078ec0ff */
[----:B------:R-:W-:Y:S01]  /*10d20*/  IMAD.IADD R229, R230, 0x1, R238 ;  /* 0x00000001e6e57824 */ /* 0x000fe200078e02ee */
[----:B------:R-:W-:Y:S01]  /*10d30*/  LOP3.LUT R7, R204, R7, RZ, 0xc0, !PT ;  /* 0x00000007cc077212 */ /* 0x000fe200078ec0ff */
[----:B------:R-:W-:Y:S01]  /*10d40*/  IMAD.IADD R204, R238, 0x1, R218 ;  /* 0x00000001eecc7824 */ /* 0x000fe200078e02da */
[----:B------:R-:W-:Y:S01]  /*10d50*/  LOP3.LUT R232, R214, 0xff, RZ, 0xc0, !PT ;  /* 0x000000ffd6e87812 */ /* 0x000fe200078ec0ff */
[----:B------:R-:W3:Y:S01]  /*10d60*/  MUFU.EX2 R208, R208 ;  /* 0x000000d000d07308 */ /* 0x000ee20000000800 */
[----:B------:R-:W-:Y:S02]  /*10d70*/  FADD.FTZ R210, R210, R219 ;  /* 0x000000dbd2d27221 */ /* 0x000fe40000010000 */
[----:B------:R-:W-:Y:S01]  /*10d80*/  ISETP.LE.U32.AND P1, PT, R232, UR6, PT ;  /* 0x00000006e8007c0c */ /* 0x000fe2000bf23070 */
[----:B-1----:R-:W-:Y:S01]  /*10d90*/  HMMA.16816.F32 R132, R4, R16, R132 ;  /* 0x000000100484723c */ /* 0x002fe20000001884 */
[----:B------:R-:W-:-:S04]  /*10da0*/  FADD.FTZ R210, R209, R210 ;  /* 0x000000d2d1d27221 */ /* 0x000fc80000010000 */
[----:B------:R-:W-:-:S03]  /*10db0*/  FADD.FTZ R210, R206, R210 ;  /* 0x000000d2ced27221 */ /* 0x000fc60000010000 */
[----:B------:R-:W-:Y:S01]  /*10dc0*/  HMMA.16816.F32 R136, R4, R18, R136 ;  /* 0x000000120488723c */ /* 0x000fe20000001888 */
[----:B------:R-:W1:Y:S01]  /*10dd0*/  LDSM.16.MT88.4 R16, [R229+0x18000] ;  /* 0x01800000e510783b */ /* 0x000e620000004200 */
[----:B------:R-:W-:-:S04]  /*10de0*/  FADD.FTZ R210, R190, R210 ;  /* 0x000000d2bed27221 */ /* 0x000fc80000010000 */
[----:B------:R-:W-:-:S04]  /*10df0*/  FADD.FTZ R210, R179, R210 ;  /* 0x000000d2b3d27221 */ /* 0x000fc80000010000 */
[----:B------:R-:W-:-:S04]  /*10e00*/  FADD.FTZ R210, R178, R210 ;  /* 0x000000d2b2d27221 */ /* 0x000fc80000010000 */
[----:B------:R-:W-:-:S04]  /*10e10*/  FADD.FTZ R183, R183, R210 ;  /* 0x000000d2b7b77221 */ /* 0x000fc80000010000 */
[----:B------:R-:W-:-:S04]  /*10e20*/  FADD.FTZ R183, R200, R183 ;  /* 0x000000b7c8b77221 */ /* 0x000fc80000010000 */
[----:B------:R-:W-:-:S04]  /*10e30*/  FADD.FTZ R199, R199, R183 ;  /* 0x000000b7c7c77221 */ /* 0x000fc80000010000 */
[----:B------:R-:W-:-:S04]  /*10e40*/  FADD.FTZ R199, R223, R199 ;  /* 0x000000c7dfc77221 */ /* 0x000fc80000010000 */
[----:B------:R-:W-:-:S04]  /*10e50*/  FADD.FTZ R199, R217, R199 ;  /* 0x000000c7d9c77221 */ /* 0x000fc80000010000 */
[----:B--2---:R-:W-:Y:S01]  /*10e60*/  FADD.FTZ R199, R215, R199 ;  /* 0x000000c7d7c77221 */ /* 0x004fe20000010000 */
        /* <DEDUP_REMOVED lines=53> */
[----:B------:R-:W-:Y:S02]  /*111c0*/  LOP3.LUT R6, R27, 0xff, RZ, 0xc0, !PT ;  /* 0x000000ff1b067812 */ /* 0x000fe400078ec0ff */
[--C-:B------:R-:W-:Y:S02]  /*111d0*/  HSET2.LE.AND R7, R5, R231.reuse, PT ;  /* 0x000000e705077233 */ /* 0x100fe40003803000 */
[----:B------:R-:W-:Y:S02]  /*111e0*/  HSET2.LE.AND R5, R4, R231, PT ;  /* 0x000000e704057233 */ /* 0x000fe40003803000 */
[----:B------:R-:W-:Y:S02]  /*111f0*/  PRMT R6, R6, 0x5410, R23 ;  /* 0x0000541006067816 */ /* 0x000fe40000000017 */
[----:B------:R-:W-:Y:S02]  /*11200*/  LOP3.LUT R4, R22, R7, RZ, 0xc0, !PT ;  /* 0x0000000716047212 */ /* 0x000fe400078ec0ff */
[----:B------:R-:W-:-:S02]  /*11210*/  LOP3.LUT R7, R26, 0xff00ff, RZ, 0xc0, !PT ;  /* 0x00ff00ff1a077812 */ /* 0x000fc400078ec0ff */
[--C-:B------:R-:W-:Y:S02]  /*11220*/  HSET2.LE.AND R6, R6, R231.reuse, PT ;  /* 0x000000e706067233 */ /* 0x100fe40003803000 */
[----:B------:R-:W-:Y:S02]  /*11230*/  LOP3.LUT R5, R20, R5, RZ, 0xc0, !PT ;  /* 0x0000000514057212 */ /* 0x000fe400078ec0ff */
[----:B------:R-:W-:Y:S01]  /*11240*/  HSET2.LE.AND R7, R7, R231, PT ;  /* 0x000000e707077233 */ /* 0x000fe20003803000 */
[----:B------:R-:W2:Y:S01]  /*11250*/  LDSM.16.MT88.4 R20, [R229+0x18800] ;  /* 0x01880000e514783b */ /* 0x000ea20000004200 */
[----:B------:R-:W-:-:S03]  /*11260*/  LOP3.LUT R6, R25, R6, RZ, 0xc0, !PT ;  /* 0x0000000619067212 */ /* 0x000fc600078ec0ff */
[----:B------:R-:W-:Y:S02]  /*11270*/  LOP3.LUT R7, R24, R7, RZ, 0xc0, !PT ;  /* 0x0000000718077212 */ /* 0x000fe400078ec0ff */
[----:B------:R-:W4:Y:S05]  /*11280*/  LDSM.16.MT88.4 R24, [R218+0x800] ;  /* 0x00080000da18783b */ /* 0x000f2a0000004200 */
        /* <DEDUP_REMOVED lines=35> */
[----:B------:R-:W-:Y:S07]  /*114c0*/  LDSM.16.MT88.4 R20, [R229+0x19000] ;  /* 0x01900000e514783b */ /* 0x000fee0000004200 */
[C---:B-1----:R-:W-:Y:S08]  /*114d0*/  HMMA.16816.F32 R124, R4.reuse, R16, R124 ;  /* 0x00000010047c723c */ /* 0x042ff0000000187c */
[C---:B------:R-:W-:Y:S01]  /*114e0*/  HMMA.16816.F32 R128, R4.reuse, R18, R128 ;  /* 0x000000120480723c */ /* 0x040fe20000001880 */
[----:B------:R-:W-:Y:S07]  /*114f0*/  LDSM.16.MT88.4 R16, [R218+0x1000] ;  /* 0x00100000da10783b */ /* 0x000fee0000004200 */
[C---:B--2---:R-:W-:Y:S08]  /*11500*/  HMMA.16816.F32 R84, R4.reuse, R24, R84 ;  /* 0x000000180454723c */ /* 0x044ff00000001854 */
[C---:B------:R-:W-:Y:S01]  /*11510*/  HMMA.16816.F32 R88, R4.reuse, R26, R88 ;  /* 0x0000001a0458723c */ /* 0x040fe20000001858 */
[----:B------:R-:W1:Y:S07]  /*11520*/  LDSM.16.MT88.4 R24, [R230+0x1e800] ;  /* 0x01e80000e618783b */ /* 0x000e6e0000004200 */
[C---:B-1----:R-:W-:Y:S08]  /*11530*/  HMMA.16816.F32 R100, R4.reuse, R24, R100 ;  /* 0x000000180464723c */ /* 0x042ff00000001864 */
[C---:B------:R-:W-:Y:S01]  /*11540*/  HMMA.16816.F32 R104, R4.reuse, R26, R104 ;  /* 0x0000001a0468723c */ /* 0x040fe20000001868 */
[----:B------:R-:W1:Y:S07]  /*11550*/  LDSM.16.MT88.4 R24, [R218+0x6800] ;  /* 0x00680000da18783b */ /* 0x000e6e0000004200 */
[C---:B-1----:R-:W-:Y:S08]  /*11560*/  HMMA.16816.F32 R116, R4.reuse, R24, R116 ;  /* 0x000000180474723c */ /* 0x042ff00000001874 */
[----:B------:R-:W-:Y:S01]  /*11570*/  HMMA.16816.F32 R120, R4, R26, R120 ;  /* 0x0000001a0478723c */ /* 0x000fe20000001878 */
[----:B------:R-:W-:Y:S01]  /*11580*/  IMAD.MOV.U32 R4, RZ, RZ, R234 ;  /* 0x000000ffff047224 */ /* 0x000fe200078e00ea */
[C---:B------:R-:W-:Y:S01]  /*11590*/  PRMT R6, R234.reuse, 0x7773, RZ ;  /* 0x00007773ea067816 */ /* 0x040fe200000000ff */
[----:B------:R-:W1:Y:S01]  /*115a0*/  LDSM.16.MT88.4 R24, [R230+0x19000] ;  /* 0x01900000e618783b */ /* 0x000e620000004200 */
[----:B------:R-:W-:-:S02]  /*115b0*/  PRMT R7, R234, 0x7772, RZ ;  /* 0x00007772ea077816 */ /* 0x000fc400000000ff */
[----:B------:R-:W-:Y:S02]  /*115c0*/  PRMT R5, R234, 0x7771, RZ ;  /* 0x00007771ea057816 */ /* 0x000fe400000000ff */
[----:B------:R-:W-:Y:S02]  /*115d0*/  LOP3.LUT R4, R4, 0xff, RZ, 0xc0, !PT ;  /* 0x000000ff04047812 */ /* 0x000fe400078ec0ff */
[----:B------:R-:W-:Y:S02]  /*115e0*/  PRMT R6, R7, 0x5410, R6 ;  /* 0x0000541007067816 */ /* 0x000fe40000000006 */
[----:B------:R-:W-:Y:S02]  /*115f0*/  LOP3.LUT R7, R30, 0xffff, RZ, 0xc0, !PT ;  /* 0x0000ffff1e077812 */ /* 0x000fe400078ec0ff */
[----:B------:R-:W-:Y:S02]  /*11600*/  PRMT R5, R4, 0x5410, R5 ;  /* 0x0000541004057816 */ /* 0x000fe40000000005 */
[----:B------:R-:W-:-:S02]  /*11610*/  SHF.R.U32.HI R7, RZ, 0x8, R7 ;  /* 0x00000008ff077819 */ /* 0x000fc40000011607 */
[----:B------:R-:W-:-:S04]  /*11620*/  LOP3.LUT R4, R30, 0xff, RZ, 0xc0, !PT ;  /* 0x000000ff1e047812 */ /* 0x000fc800078ec0ff */
[----:B------:R-:W-:Y:S02]  /*11630*/  PRMT R7, R4, 0x5410, R7 ;  /* 0x0000541004077816 */ /* 0x000fe40000000007 */
[----:B------:R-:W-:Y:S02]  /*11640*/  PRMT R4, R30, 0x7632, R4 ;  /* 0x000076321e047816 */ /* 0x000fe40000000004 */
[----:B------:R-:W-:Y:S02]  /*11650*/  SHF.R.U32.HI R30, RZ, 0x18, R30 ;  /* 0x00000018ff1e7819 */ /* 0x000fe4000001161e */
[----:B------:R-:W-:Y:S02]  /*11660*/  LOP3.LUT R4, R4, 0xff, RZ, 0xc0, !PT ;  /* 0x000000ff04047812 */ /* 0x000fe400078ec0ff */
[----:B------:R-:W-:Y:S02]  /*11670*/  HSET2.LE.AND R7, R7, R231, PT ;  /* 0x000000e707077233 */ /* 0x000fe40003803000 */
[----:B------:R-:W-:-:S03]  /*11680*/  PRMT R30, R4, 0x5410, R30 ;  /* 0x00005410041e7816 */ /* 0x000fc6000000001e */
[----:B------:R-:W-:Y:S02]  /*11690*/  LOP3.LUT R4, R29, R7, RZ, 0xc0, !PT ;  /* 0x000000071d047212 */ /* 0x000fe400078ec0ff */
[----:B------:R-:W-:Y:S02]  /*116a0*/  LOP3.LUT R7, R6, 0xff00ff, RZ, 0xc0, !PT ;  /* 0x00ff00ff06077812 */ /* 0x000fe400078ec0ff */
[--C-:B------:R-:W-:Y:S02]  /*116b0*/  HSET2.LE.AND R30, R30, R231.reuse, PT ;  /* 0x000000e71e1e7233 */ /* 0x100fe40003803000 */
[--C-:B------:R-:W-:Y:S02]  /*116c0*/  HSET2.LE.AND R6, R5, R231.reuse, PT ;  /* 0x000000e705067233 */ /* 0x100fe40003803000 */
[----:B------:R-:W-:Y:S02]  /*116d0*/  HSET2.LE.AND R7, R7, R231, PT ;  /* 0x000000e707077233 */ /* 0x000fe40003803000 */
[----:B------:R-:W-:-:S02]  /*116e0*/  LOP3.LUT R5, R28, R30, RZ, 0xc0, !PT ;  /* 0x0000001e1c057212 */ /* 0x000fc400078ec0ff */
[----:B------:R-:W-:Y:S02]  /*116f0*/  LOP3.LUT R6, R233, R6, RZ, 0xc0, !PT ;  /* 0x00000006e9067212 */ /* 0x000fe400078ec0ff */
[----:B------:R-:W-:Y:S02]  /*11700*/  LOP3.LUT R7, R31, R7, RZ, 0xc0, !PT ;  /* 0x000000071f077212 */ /* 0x000fe400078ec0ff */
[----:B------:R-:W2:Y:S05]  /*11710*/  LDSM.16.MT88.4 R28, [R204+0x1000] ;  /* 0x00100000cc1c783b */ /* 0x000eaa0000004200 */
[C---:B------:R-:W-:Y:S08]  /*11720*/  HMMA.16816.F32 R140, R4.reuse, R20, R140 ;  /* 0x00000014048c723c */ /* 0x040ff0000000188c */
        /* <DEDUP_REMOVED lines=12> */
[C---:B-----5:R-:W-:Y:S08]  /*117f0*/  HMMA.16816.F32 R52, R4.reuse, R16, R52 ;  /* 0x000000100434723c */ /* 0x060ff00000001834 */
[C---:B------:R-:W-:Y:S01]  /*11800*/  HMMA.16816.F32 R56, R4.reuse, R18, R56 ;  /* 0x000000120438723c */ /* 0x040fe20000001838 */
[----:B------:R-:W4:Y:S07]  /*11810*/  LDSM.16.MT88.4 R16, [R218+0x5000] ;  /* 0x00500000da10783b */ /* 0x000f2e0000004200 */
        /* <DEDUP_REMOVED lines=20> */
[----:B----4-:R-:W-:Y:S01]  /*11960*/  HMMA.16816.F32 R116, R4, R16, R116 ;  /* 0x000000100474723c */ /* 0x010fe20000001874 */
[----:B------:R-:W-:Y:S01]  /*11970*/  IMAD.MOV.U32 R16, RZ, RZ, R228 ;  /* 0x000000ffff107224 */ /* 0x000fe200078e00e4 */
[----:B------:R-:W-:-:S04]  /*11980*/  PRMT R17, R228, 0x7772, RZ ;  /* 0x00007772e4117816 */ /* 0x000fc800000000ff */
[----:B------:R-:W-:Y:S02]  /*11990*/  LOP3.LUT R16, R16, 0xff, RZ, 0xc0, !PT ;  /* 0x000000ff10107812 */ /* 0x000fe400078ec0ff */
[C---:B-1----:R-:W-:Y:S01]  /*119a0*/  HMMA.16816.F32 R100, R4.reuse, R24, R100 ;  /* 0x000000180464723c */ /* 0x042fe20000001864 */
[C---:B------:R-:W-:Y:S02]  /*119b0*/  PRMT R24, R228.reuse, 0x7771, RZ ;  /* 0x00007771e4187816 */ /* 0x040fe400000000ff */
[----:B------:R-:W-:Y:S02]  /*119c0*/  PRMT R25, R228, 0x7773, RZ ;  /* 0x00007773e4197816 */ /* 0x000fe400000000ff */
[----:B------:R-:W-:Y:S02]  /*119d0*/  PRMT R24, R16, 0x5410, R24 ;  /* 0x0000541010187816 */ /* 0x000fe40000000018 */
[----:B------:R-:W-:Y:S01]  /*119e0*/  F2FP.F16.F32.PACK_AB R16, R226, R227 ;  /* 0x000000e3e210723e */ /* 0x000fe200000000ff */
[----:B------:R-:W-:Y:S01]  /*119f0*/  HMMA.16816.F32 R104, R4, R26, R104 ;  /* 0x0000001a0468723c */ /* 0x000fe20000001868 */
[----:B------:R-:W-:Y:S01]  /*11a00*/  PRMT R25, R17, 0x5410, R25 ;  /* 0x0000541011197816 */ /* 0x000fe20000000019 */
[----:B------:R-:W-:Y:S01]  /*11a10*/  FADD.FTZ R17, R222, R224 ;  /* 0x000000e0de117221 */ /* 0x000fe20000010000 */
[----:B------:R-:W-:-:S02]  /*11a20*/  PRMT R220, R16, 0x7610, R220 ;  /* 0x0000761010dc7816 */ /* 0x000fc400000000dc */
[----:B------:R-:W-:Y:S01]  /*11a30*/  LOP3.LUT R26, R214, 0xffff, RZ, 0xc0, !PT ;  /* 0x0000ffffd61a7812 */ /* 0x000fe200078ec0ff */
[----:B------:R-:W-:Y:S01]  /*11a40*/  FADD.FTZ R17, R221, R17 ;  /* 0x00000011dd117221 */ /* 0x000fe20000010000 */
[----:B------:R-:W-:Y:S01]  /*11a50*/  PRMT R221, R16, 0x7632, R221 ;  /* 0x0000763210dd7816 */ /* 0x000fe200000000dd */
[----:B------:R-:W-:Y:S01]  /*11a60*/  @!P1 HADD2 R189, -R220.H0_H0, -RZ.H0_H0 ;  /* 0xa00000ffdcbd9230 */ /* 0x000fe20000000900 */
[C---:B------:R-:W-:Y:S01]  /*11a70*/  HMMA.16816.F32 R120, R4.reuse, R18, R120 ;  /* 0x000000120478723c */ /* 0x040fe20000001878 */
[----:B------:R-:W-:Y:S01]  /*11a80*/  SHF.R.U32.HI R18, RZ, 0x18, R214 ;  /* 0x00000018ff127819 */ /* 0x000fe200000116d6 */
[----:B------:R-:W-:Y:S01]  /*11a90*/  FADD.FTZ R17, R212, R17 ;  /* 0x00000011d4117221 */ /* 0x000fe20000010000 */
[----:B------:R-:W-:Y:S01]  /*11aa0*/  SHF.R.U32.HI R26, RZ, 0x8, R26 ;  /* 0x00000008ff1a7819 */ /* 0x000fe2000001161a */
[----:B------:R-:W-:Y:S01]  /*11ab0*/  @!P6 HADD2 R188, -R221.H0_H0, -RZ.H0_H0 ;  /* 0xa00000ffddbce230 */ /* 0x000fe20000000900 */
[----:B------:R-:W-:Y:S01]  /*11ac0*/  LOP3.LUT R16, R214, 0xff, RZ, 0xc0, !PT ;  /* 0x000000ffd6107812 */ /* 0x000fe200078ec0ff */
[----:B------:R-:W-:Y:S01]  /*11ad0*/  FADD.FTZ R211, R211, R17 ;  /* 0x00000011d3d37221 */ /* 0x000fe20000010000 */
[----:B------:R-:W-:Y:S01]  /*11ae0*/  SHF.R.U32.HI R27, RZ, 0x18, R214 ;  /* 0x00000018ff1b7819 */ /* 0x000fe200000116d6 */
[----:B-----5:R-:W-:Y:S01]  /*11af0*/  HMMA.16816.F32 R92, R4, R28, R92 ;  /* 0x0000001c045c723c */ /* 0x020fe2000000185c */
[----:B------:R-:W-:Y:S01]  /*11b00*/  PRMT R28, R220, 0x5410, R221 ;  /* 0x00005410dc1c7816 */ /* 0x000fe200000000dd */
[----:B------:R-:W-:Y:S01]  /*11b10*/  FADD.FTZ R209, R207, R211 ;  /* 0x000000d3cfd17221 */ /* 0x000fe20000010000 */
[----:B------:R-:W-:-:S02]  /*11b20*/  @!P1 PRMT R220, R189, 0x5410, RZ ;  /* 0x00005410bddc9816 */ /* 0x000fc400000000ff */
[----:B------:R-:W-:Y:S01]  /*11b30*/  ISETP.LE.U32.AND P1, PT, R18, UR6, PT ;  /* 0x0000000612007c0c */ /* 0x000fe2000bf23070 */
[----:B------:R-:W-:Y:S01]  /*11b40*/  FADD.FTZ R209, R197, R209 ;  /* 0x000000d1c5d17221 */ /* 0x000fe20000010000 */
[----:B------:R-:W-:Y:S01]  /*11b50*/  PRMT R18, R214, 0x7632, R18 ;  /* 0x00007632d6127816 */ /* 0x000fe20000000012 */
[C---:B--2---:R-:W-:Y:S01]  /*11b60*/  HMMA.16816.F32 R124, R4.reuse, R20, R124 ;  /* 0x00000014047c723c */ /* 0x044fe2000000187c */
[----:B------:R-:W-:Y:S01]  /*11b70*/  PRMT R26, R16, 0x5410, R26 ;  /* 0x00005410101a7816 */ /* 0x000fe2000000001a */
[----:B------:R-:W-:Y:S01]  /*11b80*/  FADD.FTZ R193, R193, R209 ;  /* 0x000000d1c1c17221 */ /* 0x000fe20000010000 */
[----:B------:R-:W-:Y:S02]  /*11b90*/  F2FP.F16.F32.PACK_AB R16, R217, R223 ;  /* 0x000000dfd910723e */ /* 0x000fe400000000ff */
[----:B------:R-:W-:Y:S01]  /*11ba0*/  LOP3.LUT R18, R18, 0xff, RZ, 0xc0, !PT ;  /* 0x000000ff12127812 */ /* 0x000fe200078ec0ff */
[----:B------:R-:W-:Y:S01]  /*11bb0*/  FADD.FTZ R193, R180, R193 ;  /* 0x000000c1b4c17221 */ /* 0x000fe20000010000 */
[----:B------:R-:W-:Y:S01]  /*11bc0*/  @!P6 PRMT R221, R188, 0x5410, RZ ;  /* 0x00005410bcdde816 */ /* 0x000fe200000000ff */
[C---:B------:R-:W-:Y:S01]  /*11bd0*/  HMMA.16816.F32 R128, R4.reuse, R22, R128 ;  /* 0x000000160480723c */ /* 0x040fe20000001880 */
[C---:B------:R-:W-:Y:S01]  /*11be0*/  PRMT R188, R16.reuse, 0x7610, R188 ;  /* 0x0000761010bc7816 */ /* 0x040fe200000000bc */
[----:B------:R-:W-:Y:S01]  /*11bf0*/  LDSM.16.MT88.4 R20, [R230+0x1b800] ;  /* 0x01b80000e614783b */ /* 0x000fe20000004200 */
[----:B------:R-:W-:Y:S01]  /*11c00*/  PRMT R189, R16, 0x7632, R189 ;  /* 0x0000763210bd7816 */ /* 0x000fe200000000bd */
[----:B------:R-:W-:Y:S01]  /*11c10*/  FADD.FTZ R193, R175, R193 ;  /* 0x000000c1afc17221 */ /* 0x000fe20000010000 */
[----:B------:R-:W-:Y:S01]  /*11c20*/  PRMT R27, R18, 0x5410, R27 ;  /* 0x00005410121b7816 */ /* 0x000fe2000000001b */
[----:B------:R-:W-:Y:S01]  /*11c30*/  @!P5 HADD2 R192, -R188.H0_H0, -RZ.H0_H0 ;  /* 0xa00000ffbcc0d230 */ /* 0x000fe20000000900 */
[----:B------:R-:W1:Y:S01]  /*11c40*/  LDSM.16.MT88.4 R16, [R230+0x19800] ;  /* 0x01980000e610783b */ /* 0x000e620000004200 */
[----:B------:R-:W-:Y:S01]  /*11c50*/  @!P1 HADD2 R191, -R189.H0_H0, -RZ.H0_H0 ;  /* 0xa00000ffbdbf9230 */ /* 0x000fe20000000900 */
[----:B------:R-:W-:Y:S01]  /*11c60*/  HMMA.16816.F32 R96, R4, R30, R96 ;  /* 0x0000001e0460723c */ /* 0x000fe20000001860 */
[----:B------:R-:W-:Y:S01]  /*11c70*/  F2FP.F16.F32.PACK_AB R7, R213, R216 ;  /* 0x000000d8d507723e */ /* 0x000fe200000000ff */
[----:B------:R-:W-:Y:S01]  /*11c80*/  FADD.FTZ R187, R187, R193 ;  /* 0x000000c1bbbb7221 */ /* 0x000fe20000010000 */
[----:B---3--:R-:W-:-:S02]  /*11c90*/  F2FP.F16.F32.PACK_AB R6, R208, R215 ;  /* 0x000000d7d006723e */ /* 0x008fc400000000ff */
[----:B------:R-:W-:Y:S01]  /*11ca0*/  PRMT R29, R188, 0x5410, R189 ;  /* 0x00005410bc1d7816 */ /* 0x000fe200000000bd */
[----:B------:R-:W-:Y:S01]  /*11cb0*/  FADD.FTZ R187, R186, R187 ;  /* 0x000000bbbabb7221 */ /* 0x000fe20000010000 */
[----:B------:R-:W-:Y:S02]  /*11cc0*/  LOP3.LUT R25, R25, 0xff00ff, RZ, 0xc0, !PT ;  /* 0x00ff00ff19197812 */ /* 0x000fe400078ec0ff */
[----:B------:R-:W-:Y:S01]  /*11cd0*/  @!P5 PRMT R188, R192, 0x5410, RZ ;  /* 0x00005410c0bcd816 */ /* 0x000fe200000000ff */
[----:B------:R-:W-:Y:S01]  /*11ce0*/  FADD.FTZ R227, R227, R187 ;  /* 0x000000bbe3e37221 */ /* 0x000fe20000010000 */
[----:B------:R-:W-:Y:S02]  /*11cf0*/  @!P1 PRMT R189, R191, 0x5410, RZ ;  /* 0x00005410bfbd9816 */ /* 0x000fe400000000ff */
[C---:B------:R-:W-:Y:S01]  /*11d00*/  PRMT R191, R7.reuse, 0x7610, R191 ;  /* 0x0000761007bf7816 */ /* 0x040fe200000000bf */
[----:B------:R-:W-:Y:S01]  /*11d10*/  FADD.FTZ R227, R226, R227 ;  /* 0x000000e3e2e37221 */ /* 0x000fe20000010000 */
[----:B------:R-:W-:-:S02]  /*11d20*/  PRMT R192, R7, 0x7632, R192 ;  /* 0x0000763207c07816 */ /* 0x000fc400000000c0 */
[C---:B------:R-:W-:Y:S01]  /*11d30*/  PRMT R206, R6.reuse, 0x7610, R206 ;  /* 0x0000761006ce7816 */ /* 0x040fe200000000ce */
[----:B------:R-:W-:Y:S01]  /*11d40*/  @!P4 HADD2 R14, -R191.H0_H0, -RZ.H0_H0 ;  /* 0xa00000ffbf0ec230 */ /* 0x000fe20000000900 */
[----:B------:R-:W-:Y:S01]  /*11d50*/  PRMT R207, R6, 0x7632, R207 ;  /* 0x0000763206cf7816 */ /* 0x000fe200000000cf */
[----:B------:R-:W-:Y:S01]  /*11d60*/  @P3 HADD2 R13, -R192.H0_H0, -RZ.H0_H0 ;  /* 0xa00000ffc00d3230 */ /* 0x000fe20000000900 */
[--C-:B------:R-:W-:Y:S01]  /*11d70*/  HSET2.LE.AND R30, R24, R231.reuse, PT ;  /* 0x000000e7181e7233 */ /* 0x100fe20003803000 */
[----:B------:R-:W-:Y:S01]  /*11d80*/  @P0 HADD2 R12, -R206.H0_H0, -RZ.H0_H0 ;  /* 0xa00000ffce0c0230 */ /* 0x000fe20000000900 */
[--C-:B------:R-:W-:Y:S01]  /*11d90*/  HSET2.LE.AND R4, R26, R231.reuse, PT ;  /* 0x000000e71a047233 */ /* 0x100fe20003803000 */
[----:B------:R-:W-:Y:S01]  /*11da0*/  FADD.FTZ R227, R216, R227 ;  /* 0x000000e3d8e37221 */ /* 0x000fe20000010000 */
[--C-:B------:R-:W-:Y:S01]  /*11db0*/  HSET2.LE.AND R5, R27, R231.reuse, PT ;  /* 0x000000e71b057233 */ /* 0x100fe20003803000 */
[----:B------:R-:W-:Y:S01]  /*11dc0*/  @P2 HADD2 R9, -R207.H0_H0, -RZ.H0_H0 ;  /* 0xa00000ffcf092230 */ /* 0x000fe20000000900 */
[----:B------:R-:W-:-:S02]  /*11dd0*/  HSET2.LE.AND R231, R25, R231, PT ;  /* 0x000000e719e77233 */ /* 0x000fc40003803000 */
[----:B------:R-:W-:Y:S01]  /*11de0*/  PRMT R6, R191, 0x5410, R192 ;  /* 0x00005410bf067816 */ /* 0x000fe200000000c0 */
[----:B------:R-:W2:Y:S01]  /*11df0*/  LDSM.16.MT88.4 R24, [R230+0x1d800] ;  /* 0x01d80000e618783b */ /* 0x000ea20000004200 */
[----:B------:R-:W-:Y:S02]  /*11e00*/  PRMT R7, R206, 0x5410, R207 ;  /* 0x00005410ce077816 */ /* 0x000fe400000000cf */
[----:B------:R-:W-:Y:S02]  /*11e10*/  LOP3.LUT R4, R28, R4, RZ, 0xc0, !PT ;  /* 0x000000041c047212 */ /* 0x000fe400078ec0ff */
[----:B------:R-:W-:Y:S02]  /*11e20*/  LOP3.LUT R5, R29, R5, RZ, 0xc0, !PT ;  /* 0x000000051d057212 */ /* 0x000fe400078ec0ff */
[----:B------:R-:W-:Y:S02]  /*11e30*/  LOP3.LUT R6, R6, R30, RZ, 0xc0, !PT ;  /* 0x0000001e06067212 */ /* 0x000fe400078ec0ff */
[----:B------:R-:W-:Y:S01]  /*11e40*/  LOP3.LUT R7, R7, R231, RZ, 0xc0, !PT ;  /* 0x000000e707077212 */ /* 0x000fe200078ec0ff */
[----:B------:R-:W3:Y:S01]  /*11e50*/  LDSM.16.MT88.4 R28, [R229+0x1d800] ;  /* 0x01d80000e51c783b */ /* 0x000ee20000004200 */
[----:B------:R-:W-:-:S02]  /*11e60*/  @P0 PRMT R206, R12, 0x5410, RZ ;  /* 0x000054100cce0816 */ /* 0x000fc400000000ff */
[----:B------:R-:W-:Y:S02]  /*11e70*/  @P3 PRMT R192, R13, 0x5410, RZ ;  /* 0x000054100dc03816 */ /* 0x000fe400000000ff */
[----:B------:R-:W-:Y:S01]  /*11e80*/  @!P4 PRMT R191, R14, 0x5410, RZ ;  /* 0x000054100ebfc816 */ /* 0x000fe200000000ff */
[----:B-1----:R-:W-:Y:S01]  /*11e90*/  HMMA.16816.F32 R132, R4, R16, R132 ;  /* 0x000000100484723c */ /* 0x002fe20000001884 */
[----:B------:R-:W-:-:S07]  /*11ea0*/  @P2 PRMT R207, R9, 0x5410, RZ ;  /* 0x0000541009cf2816 */ /* 0x000fce00000000ff */
        /* <DEDUP_REMOVED lines=9> */
[C---:B-1----:R-:W-:Y:S08]  /*11f40*/  HMMA.16816.F32 R100, R4.reuse, R16, R100 ;  /* 0x000000100464723c */ /* 0x042ff00000001864 */
        /* <DEDUP_REMOVED lines=19> */
[C---:B----4-:R-:W-:Y:S01]  /*12080*/  HMMA.16816.F32 R84, R4.reuse, R28, R84 ;  /* 0x0000001c0454723c */ /* 0x050fe20000001854 */
[----:B------:R-:W4:Y:S07]  /*12090*/  LDC R28, c[0x0][0x448] ;  /* 0x00011200ff1c7b82 */ /* 0x000f2e0000000800 */
[C---:B-1----:R-:W-:Y:S08]  /*120a0*/  HMMA.16816.F32 R156, R4.reuse, R16, R156 ;  /* 0x00000010049c723c */ /* 0x042ff0000000189c */
[C---:B------:R-:W-:Y:S01]  /*120b0*/  HMMA.16816.F32 R160, R4.reuse, R18, R160 ;  /* 0x0000001204a0723c */ /* 0x040fe200000018a0 */
[----:B------:R-:W1:Y:S07]  /*120c0*/  LDSM.16.MT88.4 R16, [R204+0x7800] ;  /* 0x00780000cc10783b */ /* 0x000e6e0000004200 */
[----:B---3--:R-:W-:Y:S01]  /*120d0*/  HMMA.16816.F32 R116, R4, R20, R116 ;  /* 0x000000140474723c */ /* 0x008fe20000001874 */
[----:B----4-:R-:W-:-:S04]  /*120e0*/  IMAD.SHL.U32 R12, R28, 0x8, RZ ;  /* 0x000000081c0c7824 */ /* 0x010fc800078e00ff */
[----:B------:R-:W-:-:S03]  /*120f0*/  IMAD.WIDE R12, R12, 0x2, R10 ;  /* 0x000000020c0c7825 */ /* 0x000fc600078e020a */
[C---:B------:R-:W-:Y:S01]  /*12100*/  HMMA.16816.F32 R120, R4.reuse, R22, R120 ;  /* 0x000000160478723c */ /* 0x040fe20000001878 */
[----:B------:R-:W3:Y:S04]  /*12110*/  LDSM.16.MT88.4 R20, [R204+0x5800] ;  /* 0x00580000cc14783b */ /* 0x000ee80000004200 */
[----:B------:R-:W-:Y:S03]  /*12120*/  STG.E.U16 desc[UR28][R12.64+-0x100], R172 ;  /* 0xffff00ac0c007986 */ /* 0x000fe6000c10151c */
[C---:B------:R-:W-:Y:S01]  /*12130*/  HMMA.16816.F32 R88, R4.reuse, R30, R88 ;  /* 0x0000001e0458723c */ /* 0x040fe20000001858 */
[----:B------:R-:W-:Y:S04]  /*12140*/  STG.E.U16 desc[UR28][R12.64+-0xfe], R171 ;  /* 0xffff02ab0c007986 */ /* 0x000fe8000c10151c */
[----:B------:R-:W-:Y:S03]  /*12150*/  STG.E.U16 desc[UR28][R10.64+-0xf0], R170 ;  /* 0xffff10aa0a007986 */ /* 0x000fe6000c10151c */
[C---:B--2---:R-:W-:Y:S01]  /*12160*/  HMMA.16816.F32 R60, R4.reuse, R24, R60 ;  /* 0x00000018043c723c */ /* 0x044fe2000000183c */
[----:B------:R-:W-:Y:S04]  /*12170*/  STG.E.U16 desc[UR28][R10.64+-0xee], R169 ;  /* 0xffff12a90a007986 */ /* 0x000fe8000c10151c */
[----:B------:R-:W-:Y:S03]  /*12180*/  STG.E.U16 desc[UR28][R12.64+-0xf0], R168 ;  /* 0xffff10a80c007986 */ /* 0x000fe6000c10151c */
[C---:B------:R-:W-:Y:S01]  /*12190*/  HMMA.16816.F32 R64, R4.reuse, R26, R64 ;  /* 0x0000001a0440723c */ /* 0x040fe20000001840 */
[----:B------:R-:W-:Y:S04]  /*121a0*/  STG.E.U16 desc[UR28][R12.64+-0xee], R167 ;  /* 0xffff12a70c007986 */ /* 0x000fe8000c10151c */
[----:B------:R-:W-:Y:S03]  /*121b0*/  STG.E.U16 desc[UR28][R10.64+-0xe0], R166 ;  /* 0xffff20a60a007986 */ /* 0x000fe6000c10151c */
[C---:B-1----:R-:W-:Y:S01]  /*121c0*/  HMMA.16816.F32 R124, R4.reuse, R16, R124 ;  /* 0x00000010047c723c */ /* 0x042fe2000000187c */
[----:B------:R-:W-:Y:S04]  /*121d0*/  STG.E.U16 desc[UR28][R10.64+-0xde], R165 ;  /* 0xffff22a50a007986 */ /* 0x000fe8000c10151c */
[----:B------:R-:W-:Y:S03]  /*121e0*/  STG.E.U16 desc[UR28][R12.64+-0xe0], R164 ;  /* 0xffff20a40c007986 */ /* 0x000fe6000c10151c */
[C---:B------:R-:W-:Y:S01]  /*121f0*/  HMMA.16816.F32 R128, R4.reuse, R18, R128 ;  /* 0x000000120480723c */ /* 0x040fe20000001880 */
[----:B------:R-:W-:Y:S04]  /*12200*/  STG.E.U16 desc[UR28][R12.64+-0xde], R35 ;  /* 0xffff22230c007986 */ /* 0x000fe8000c10151c */
[----:B------:R-:W-:Y:S03]  /*12210*/  STG.E.U16 desc[UR28][R10.64+-0xd0], R34 ;  /* 0xffff30220a007986 */ /* 0x000fe6000c10151c */
[C---:B---3--:R-:W-:Y:S01]  /*12220*/  HMMA.16816.F32 R92, R4.reuse, R20, R92 ;  /* 0x00000014045c723c */ /* 0x048fe2000000185c */
[----:B------:R-:W-:Y:S04]  /*12230*/  STG.E.U16 desc[UR28][R10.64+-0xce], R33 ;  /* 0xffff32210a007986 */ /* 0x000fe8000c10151c */
[----:B------:R-:W-:Y:S03]  /*12240*/  STG.E.U16 desc[UR28][R12.64+-0xd0], R32 ;  /* 0xffff30200c007986 */ /* 0x000fe6000c10151c */
[----:B------:R-:W-:Y:S01]  /*12250*/  HMMA.16816.F32 R96, R4, R22, R96 ;  /* 0x000000160460723c */ /* 0x000fe20000001860 */
[----:B------:R-:W-:Y:S01]  /*12260*/  IADD3 R4, P0, PT, R10, -0x180, RZ ;  /* 0xfffffe800a047810 */ /* 0x000fe20007f1e0ff */
[----:B------:R-:W-:Y:S01]  /*12270*/  STG.E.U16 desc[UR28][R12.64+-0xce], R15 ;  /* 0xffff320f0c007986 */ /* 0x000fe2000c10151c */
[----:B------:R-:W-:Y:S01]  /*12280*/  FADD.FTZ R6, R213, R227 ;  /* 0x000000e3d5067221 */ /* 0x000fe20000010000 */
[----:B------:R-:W-:-:S02]  /*12290*/  FADD.FTZ R5, R208, R199 ;  /* 0x000000c7d0057221 */ /* 0x000fc40000010000 */
[----:B------:R-:W-:Y:S04]  /*122a0*/  STG.E.U16 desc[UR28][R10.64+-0xc0], R182 ;  /* 0xffff40b60a007986 */ /* 0x000fe8000c10151c */
[----:B------:R-:W-:Y:S04]  /*122b0*/  STG.E.U16 desc[UR28][R10.64+-0xbe], R181 ;  /* 0xffff42b50a007986 */ /* 0x000fe8000c10151c */
[----:B------:R-:W-:Y:S04]  /*122c0*/  STG.E.U16 desc[UR28][R12.64+-0xc0], R185 ;  /* 0xffff40b90c007986 */ /* 0x000fe8000c10151c */
[----:B------:R-:W-:Y:S04]  /*122d0*/  STG.E.U16 desc[UR28][R12.64+-0xbe], R184 ;  /* 0xffff42b80c007986 */ /* 0x000fe8000c10151c */
[----:B------:R1:W-:Y:S04]  /*122e0*/  STL [R1+0x30], R4 ;  /* 0x0000300401007387 */ /* 0x0003e80000100800 */
[----:B------:R3:W-:Y:S04]  /*122f0*/  STG.E.U16 desc[UR28][R10.64+-0xb0], R198 ;  /* 0xffff50c60a007986 */ /* 0x0007e8000c10151c */
[----:B------:R3:W-:Y:S04]  /*12300*/  STG.E.U16 desc[UR28][R10.64+-0xae], R196 ;  /* 0xffff52c40a007986 */ /* 0x0007e8000c10151c */
[----:B------:R3:W-:Y:S04]  /*12310*/  STG.E.U16 desc[UR28][R12.64+-0xb0], R195 ;  /* 0xffff50c30c007986 */ /* 0x0007e8000c10151c */
[----:B------:R3:W-:Y:S04]  /*12320*/  STG.E.U16 desc[UR28][R12.64+-0xae], R194 ;  /* 0xffff52c20c007986 */ /* 0x0007e8000c10151c */
[----:B------:R3:W-:Y:S04]  /*12330*/  STG.E.U16 desc[UR28][R10.64+-0xa0], R220 ;  /* 0xffff60dc0a007986 */ /* 0x0007e8000c10151c */
[----:B------:R3:W-:Y:S01]  /*12340*/  STG.E.U16 desc[UR28][R10.64+-0x9e], R221 ;  /* 0xffff62dd0a007986 */ /* 0x0007e2000c10151c */
[----:B-1----:R-:W-:-:S03]  /*12350*/  IADD3.X R4, PT, PT, R11, -0x1, RZ, P0, !PT ;  /* 0xffffffff0b047810 */ /* 0x002fc600007fe4ff */
[----:B------:R3:W-:Y:S04]  /*12360*/  STG.E.U16 desc[UR28][R12.64+-0xa0], R188 ;  /* 0xffff60bc0c007986 */ /* 0x0007e8000c10151c */
[----:B------:R3:W-:Y:S04]  /*12370*/  STG.E.U16 desc[UR28][R12.64+-0x9e], R189 ;  /* 0xffff62bd0c007986 */ /* 0x0007e8000c10151c */
[----:B------:R3:W-:Y:S04]  /*12380*/  STL [R1+0x38], R6 ;  /* 0x0000380601007387 */ /* 0x0007e80000100800 */
[----:B------:R3:W-:Y:S04]  /*12390*/  STG.E.U16 desc[UR28][R10.64+-0x90], R191 ;  /* 0xffff70bf0a007986 */ /* 0x0007e8000c10151c */
[----:B------:R3:W-:Y:S04]  /*123a0*/  STG.E.U16 desc[UR28][R10.64+-0x8e], R192 ;  /* 0xffff72c00a007986 */ /* 0x0007e8000c10151c */
[----:B------:R3:W-:Y:S04]  /*123b0*/  STL [R1+0x34], R5 ;  /* 0x0000340501007387 */ /* 0x0007e80000100800 */
[----:B------:R3:W-:Y:S04]  /*123c0*/  STG.E.U16 desc[UR28][R12.64+-0x90], R206 ;  /* 0xffff70ce0c007986 */ /* 0x0007e8000c10151c */
[----:B------:R3:W-:Y:S04]  /*123d0*/  STG.E.U16 desc[UR28][R12.64+-0x8e], R207 ;  /* 0xffff72cf0c007986 */ /* 0x0007e8000c10151c */
[----:B------:R3:W-:Y:S01]  /*123e0*/  STL [R1+0x2c], R4 ;  /* 0x00002c0401007387 */ /* 0x0007e20000100800 */
[----:B------:R-:W-:Y:S05]  /*123f0*/  BRA.U UP0, `(.L_x_2147) ;  /* 0x0000000100047547 */ /* 0x000fea000b800000 */
.L_x_2144:
[----:B------:R-:W-:-:S12]  /*12400*/  UIADD3 UR24, UPT, UPT, UR23, -0x1, URZ ;  /* 0xffffffff17187890 */ /* 0x000fd8000fffe0ff */
.L_x_2147:
[----:B------:R-:W-:-:S09]  /*12410*/  UISETP.GE.AND UP0, UPT, UR24, UR21, UPT ;  /* 0x000000151800728c */ /* 0x000fd2000bf06270 */
[----:B------:R-:W-:Y:S05]  /*12420*/  BRA.U !UP0, `(.L_x_2148) ;  /* 0x0000005508ac7547 */ /* 0x000fea000b800000 */
[----:B---3--:R-:W-:Y:S01]  /*12430*/  SHF.R.U32.HI R5, RZ, 0x1, R203 ;  /* 0x00000001ff057819 */ /* 0x008fe200000116cb */
[----:B--2---:R-:W1:Y:S01]  /*12440*/  LDC R4, c[0x0][0x4f8] ;  /* 0x00013e00ff047b82 */ /* 0x004e620000000800 */
[----:B------:R-:W-:Y:S01]  /*12450*/  LOP3.LUT P0, RZ, R203, 0x2, RZ, 0xc0, !PT ;  /* 0x00000002cbff7812 */ /* 0x000fe2000780c0ff */
[----:B------:R-:W-:Y:S01]  /*12460*/  IMAD.MOV.U32 R164, RZ, RZ, R0 ;  /* 0x000000ffffa47224 */ /* 0x000fe200078e0000 */
[----:B------:R-:W-:Y:S01]  /*12470*/  LOP3.LUT R5, R3, 0x8, R5, 0x78, !PT ;  /* 0x0000000803057812 */ /* 0x000fe200078e7805 */
[----:B------:R-:W2:Y:S01]  /*12480*/  S2R R203, SR_TID.X ;  /* 0x0000000000cb7919 */ /* 0x000ea20000002100 */
[----:B------:R-:W3:Y:S01]  /*12490*/  LDCU UR4, c[0x0][0x440] ;  /* 0x00008800ff0477ac */ /* 0x000ee20008000800 */
[----:B------:R-:W-:Y:S01]  /*124a0*/  IMAD.MOV.U32 R199, RZ, RZ, 0x20 ;  /* 0x00000020ffc77424 */ /* 0x000fe200078e00ff */
[----:B------:R-:W-:Y:S01]  /*124b0*/  LOP3.LUT R200, R5, 0x200, R8, 0xf8, !PT ;  /* 0x0000020005c87812 */ /* 0x000fe200078ef808 */
[----:B------:R-:W4:Y:S01]  /*124c0*/  LDC R244, c[0x0][0x448] ;  /* 0x00011200fff47b82 */ /* 0x000f220000000800 */
[----:B------:R-:W-:Y:S01]  /*124d0*/  IMAD.MOV.U32 R204, RZ, RZ, 0x40 ;  /* 0x00000040ffcc7424 */ /* 0x000fe200078e00ff */
[----:B------:R-:W-:Y:S01]  /*124e0*/  UMOV UR6, 0x400 ;  /* 0x0000040000067882 */ /* 0x000fe20000000000 */
[----:B------:R-:W-:Y:S01]  /*124f0*/  LEA R200, R200, UR5, 0x1 ;  /* 0x00000005c8c87c11 */ /* 0x000fe2000f8e08ff */
[----:B------:R-:W-:Y:S01]  /*12500*/  IMAD.MOV.U32 R196, RZ, RZ, 0x20 ;  /* 0x00000020ffc47424 */ /* 0x000fe200078e00ff */
[----:B------:R-:W-:Y:S01]  /*12510*/  SEL R199, R199, 0xffffffe0, !P0 ;  /* 0xffffffe0c7c77807 */ /* 0x000fe20004000000 */
[----:B------:R-:W-:Y:S01]  /*12520*/  IMAD.MOV.U32 R3, RZ, RZ, R2 ;  /* 0x000000ffff037224 */ /* 0x000fe200078e0002 */
[----:B------:R-:W1:Y:S01]  /*12530*/  LDCU UR14, c[0x0][0x440] ;  /* 0x00008800ff0e77ac */ /* 0x000e620008000800 */
[C---:B------:R-:W-:Y:S01]  /*12540*/  VIADD R0, R200.reuse, 0x18000 ;  /* 0x00018000c8007836 */ /* 0x040fe20000000000 */
[----:B------:R-:W5:Y:S01]  /*12550*/  S2UR UR10, SR_CgaCtaId ;  /* 0x00000000000a79c3 */ /* 0x000f620000008800 */
[----:B------:R-:W-:Y:S01]  /*12560*/  VIADD R241, R247, 0x8 ;  /* 0x00000008f7f17836 */ /* 0x000fe20000000000 */
[----:B------:R-:W1:Y:S01]  /*12570*/  LDCU.U8 UR11, c[0x0][0x4f8] ;  /* 0x00009f00ff0b77ac */ /* 0x000e620008000000 */
[----:B------:R-:W-:Y:S01]  /*12580*/  IMAD.IADD R199, R200, 0x1, R199 ;  /* 0x00000001c8c77824 */ /* 0x000fe200078e02c7 */
[----:B------:R1:W-:Y:S01]  /*12590*/  STL [R1+0x18], R0 ;  /* 0x0000180001007387 */ /* 0x0003e20000100800 */
[----:B---3--:R-:W-:Y:S01]  /*125a0*/  ISETP.GE.AND P3, PT, R201, UR4, PT ;  /* 0x00000004c9007c0c */ /* 0x008fe2000bf66270 */
[----:B------:R-:W3:Y:S02]  /*125b0*/  LDCU UR4, c[0x0][0x45c] ;  /* 0x00008b80ff0477ac */ /* 0x000ee40008000800 */
[----:B------:R-:W3:Y:S01]  /*125c0*/  LDC.64 R208, c[0x0][0x3c0] ;  /* 0x0000f000ffd07b82 */ /* 0x000ee20000000a00 */
[----:B-1----:R-:W-:-:S05]  /*125d0*/  LOP3.LUT R4, R4, 0xff, RZ, 0xc0, !PT ;  /* 0x000000ff04047812 */ /* 0x002fca00078ec0ff */
[----:B------:R-:W-:Y:S02]  /*125e0*/  IMAD R243, R4, 0x10000, R4 ;  /* 0x0001000004f37824 */ /* 0x000fe400078e0204 */
[----:B----4-:R-:W-:Y:S02]  /*125f0*/  IMAD.SHL.U32 R244, R244, 0x8, RZ ;  /* 0x00000008f4f47824 */ /* 0x010fe400078e00ff */
[C---:B--2---:R-:W-:Y:S01]  /*12600*/  IMAD.SHL.U32 R198, R203.reuse, 0x40, RZ ;  /* 0x00000040cbc67824 */ /* 0x044fe200078e00ff */
[C---:B------:R-:W-:Y:S01]  /*12610*/  LOP3.LUT P2, RZ, R203.reuse, 0x4, RZ, 0xc0, !PT ;  /* 0x00000004cbff7812 */ /* 0x040fe2000784c0ff */
[C---:B------:R-:W-:Y:S01]  /*12620*/  IMAD.SHL.U32 R242, R203.reuse, 0x20, RZ ;  /* 0x00000020cbf27824 */ /* 0x040fe200078e00ff */
[----:B------:R-:W-:Y:S02]  /*12630*/  LOP3.LUT P0, RZ, R203, 0x2, RZ, 0xc0, !PT ;  /* 0x00000002cbff7812 */ /* 0x000fe4000780c0ff */
[----:B------:R-:W-:Y:S01]  /*12640*/  SEL R204, R204, 0xffffffc0, !P2 ;  /* 0xffffffc0cccc7807 */ /* 0x000fe20005000000 */
[----:B-----5:R-:W-:Y:S01]  /*12650*/  ULEA UR10, UR10, UR6, 0x18 ;  /* 0x000000060a0a7291 */ /* 0x020fe2000f8ec0ff */
[----:B------:R-:W-:-:S02]  /*12660*/  SEL R196, R196, 0xffffffe0, !P0 ;  /* 0xffffffe0c4c47807 */ /* 0x000fc40004000000 */
[----:B------:R-:W-:Y:S01]  /*12670*/  LOP3.LUT R197, R198, 0x400, RZ, 0xc0, !PT ;  /* 0x00000400c6c57812 */ /* 0x000fe200078ec0ff */
[----:B------:R-:W-:Y:S08]  /*12680*/  BRA `(.L_x_2149) ;  /* 0x0000000000f07947 */ /* 0x000ff00003800000 */
.L_x_2151:
[----:B------:R-:W2:Y:S01]  /*12690*/  LDL R206, [R1+0x1c] ;  /* 0x00001c0001ce7983 */ /* 0x000ea20000100800 */
[----:B------:R-:W1:Y:S01]  /*126a0*/  LDC.64 R4, c[0x0][0x3b8] ;  /* 0x0000ee00ff047b82 */ /* 0x000e620000000a00 */
[----:B------:R-:W-:Y:S01]  /*126b0*/  UIADD3 UR6, UPT, UPT, UR24, -0x1, URZ ;  /* 0xffffffff18067890 */ /* 0x000fe2000fffe0ff */
[----:B--2---:R-:W-:Y:S05]  /*126c0*/  LOP3.LUT R6, R206, 0x1f8, RZ, 0xc0, !PT ;  /* 0x000001f8ce067812 */ /* 0x004fea00078ec0ff */
[----:B-1----:R-:W-:Y:S01]  /*126d0*/  IMAD.WIDE.U32 R186, R4, UR6, RZ ;  /* 0x0000000604ba7c25 */ /* 0x002fe2000f8e00ff */
[----:B------:R-:W-:Y:S03]  /*126e0*/  LOP3.LUT R6, R6, 0x38, R203, 0x78, !PT ;  /* 0x0000003806067812 */ /* 0x000fe600078e78cb */
[----:B------:R-:W-:Y:S01]  /*126f0*/  IMAD R183, R5, UR6, R187 ;  /* 0x0000000605b77c24 */ /* 0x000fe2000f8e02bb */
[CC--:B------:R-:W-:Y:S01]  /*12700*/  LEA R184, P3, R186.reuse, R251.reuse, 0x7 ;  /* 0x000000fbbab87211 */ /* 0x0c0fe200078638ff */
[----:B------:R-:W-:Y:S01]  /*12710*/  IMAD.SHL.U32 R24, R186, 0x40, RZ ;  /* 0x00000040ba187824 */ /* 0x000fe200078e00ff */
[----:B------:R-:W-:Y:S02]  /*12720*/  LOP3.LUT R6, R6, 0x1e00, R206, 0xf8, !PT ;  /* 0x00001e0006067812 */ /* 0x000fe400078ef8ce */
[--C-:B------:R-:W-:Y:S02]  /*12730*/  LEA.HI.X R185, R186, R250, R183.reuse, 0x7, P3 ;  /* 0x000000fabab97211 */ /* 0x100fe400018f3cb7 */
[----:B------:R-:W-:Y:S02]  /*12740*/  ISETP.GE.AND P3, PT, R201, UR14, PT ;  /* 0x0000000ec9007c0c */ /* 0x000fe4000bf66270 */
[----:B------:R-:W-:Y:S02]  /*12750*/  LEA R252, R6, UR5, 0x1 ;  /* 0x0000000506fc7c11 */ /* 0x000fe4000f8e08ff */
[----:B------:R-:W-:Y:S02]  /*12760*/  LEA R24, P5, R4, R24, 0x5 ;  /* 0x0000001804187211 */ /* 0x000fe400078a28ff */
[----:B------:R-:W-:Y:S04]  /*12770*/  SHF.L.U64.HI R182, R186, 0x6, R183 ;  /* 0x00000006bab67819 */ /* 0x000fe800000102b7 */
[----:B------:R-:W-:Y:S02]  /*12780*/  LEA.HI.X R182, R4, R182, R5, 0x5, P5 ;  /* 0x000000b604b67211 */ /* 0x000fe400028f2c05 */
        /* <DEDUP_REMOVED lines=44> */
.L_x_2149:
[----:B------:R-:W-:Y:S04]  /*12a50*/  DEPBAR.LE SB0, 0x0 ;  /* 0x000080000000791a */ /* 0x000fe80000000000 */
[----:B------:R-:W-:Y:S01]  /*12a60*/  BAR.SYNC.DEFER_BLOCKING 0x0 ;  /* 0x0000000000007b1d */ /* 0x000fe20000010000 */
[----:B------:R-:W-:Y:S01]  /*12a70*/  IMAD.SHL.U32 R0, R203, 0x8, RZ ;  /* 0x00000008cb007824 */ /* 0x000fe200078e00ff */
[----:B------:R-:W-:Y:S01]  /*12a80*/  LOP3.LUT R202, R242, 0x7c00, RZ, 0xc0, !PT ;  /* 0x00007c00f2ca7812 */ /* 0x000fe200078ec0ff */
[----:B---3--:R-:W-:Y:S01]  /*12a90*/  IMAD.WIDE.U32 R12, R208, UR24, RZ ;  /* 0x00000018d00c7c25 */ /* 0x008fe2000f8e00ff */
[----:B-----5:R-:W-:Y:S01]  /*12aa0*/  SHF.R.U32.HI R205, RZ, 0x1, R203 ;  /* 0x00000001ffcd7819 */ /* 0x020fe200000116cb */
[----:B------:R-:W-:Y:S01]  /*12ab0*/  UISETP.GT.AND UP0, UPT, UR24, UR21, UPT ;  /* 0x000000151800728c */ /* 0x000fe2000bf04270 */
[----:B------:R-:W-:Y:S01]  /*12ac0*/  LOP3.LUT R201, R0, 0x38, RZ, 0xc0, !PT ;  /* 0x0000003800c97812 */ /* 0x000fe200078ec0ff */
[----:B------:R-:W-:Y:S01]  /*12ad0*/  IMAD R8, R209, UR24, R13 ;  /* 0x00000018d1087c24 */ /* 0x000fe2000f8e020d */
[C---:B------:R-:W-:Y:S01]  /*12ae0*/  LEA R10, P1, R12.reuse, R249, 0x7 ;  /* 0x000000f90c0a7211 */ /* 0x040fe200078238ff */
[C---:B------:R-:W-:Y:S01]  /*12af0*/  IMAD.SHL.U32 R7, R12.reuse, 0x40, RZ ;  /* 0x000000400c077824 */ /* 0x040fe200078e00ff */
[----:B------:R-:W-:Y:S01]  /*12b00*/  LOP3.LUT R15, R201, 0x40, RZ, 0xfc, !PT ;  /* 0x00000040c90f7812 */ /* 0x000fe200078efcff */
[----:B------:R1:W-:Y:S01]  /*12b10*/  STL [R1+0x1c], R0 ;  /* 0x00001c0001007387 */ /* 0x0003e20000100800 */
[CCC-:B------:R-:W-:Y:S01]  /*12b20*/  LEA.HI.X R11, R12.reuse, R248.reuse, R8.reuse, 0x7, P1 ;  /* 0x000000f80c0b7211 */ /* 0x1c0fe200008f3c08 */
[----:B------:R-:W-:Y:S01]  /*12b30*/  UMOV UR5, UR10 ;  /* 0x0000000a00057c82 */ /* 0x000fe20008000000 */
[----:B------:R-:W-:Y:S02]  /*12b40*/  ISETP.GE.AND P4, PT, R15, UR14, PT ;  /* 0x0000000e0f007c0c */ /* 0x000fe4000bf86270 */
[----:B------:R-:W-:Y:S01]  /*12b50*/  STL [R1+0x28], R15 ;  /* 0x0000280f01007387 */ /* 0x000fe20000100800 */
[----:B------:R-:W-:Y:S02]  /*12b60*/  LOP3.LUT R14, R201, 0x80, RZ, 0xfc, !PT ;  /* 0x00000080c90e7812 */ /* 0x000fe400078efcff */
[----:B------:R-:W-:Y:S02]  /*12b70*/  SHF.L.U64.HI R5, R12, 0x6, R8 ;  /* 0x000000060c057819 */ /* 0x000fe40000010208 */
[----:B------:R-:W-:Y:S01]  /*12b80*/  LEA R7, P0, R208, R7, 0x5 ;  /* 0x00000007d0077211 */ /* 0x000fe200078028ff */
[----:B------:R-:W-:Y:S01]  /*12b90*/  STL [R1+0x24], R14 ;  /* 0x0000240e01007387 */ /* 0x000fe20000100800 */
[----:B------:R-:W-:Y:S02]  /*12ba0*/  ISETP.GE.AND P1, PT, R14, UR14, PT ;  /* 0x0000000e0e007c0c */ /* 0x000fe4000bf26270 */
        /* <DEDUP_REMOVED lines=9> */
[----:B------:R-:W-:Y:S02]  /*12c40*/  ISETP.GE.AND P0, PT, R9, UR14, PT ;  /* 0x0000000e09007c0c */ /* 0x000fe4000bf06270 */
[----:B------:R-:W-:Y:S01]  /*12c50*/  @!PT LDS RZ, [RZ] ;  /* 0x00000000fffff984 */ /* 0x000fe20000000800 */
[----:B------:R-:W-:Y:S01]  /*12c60*/  @!PT LDS RZ, [RZ] ;  /* 0x00000000fffff984 */ /* 0x000fe20000000800 */
[----:B------:R-:W-:Y:S01]  /*12c70*/  @!PT LDS RZ, [RZ] ;  /* 0x00000000fffff984 */ /* 0x000fe20000000800 */
[----:B------:R-:W-:Y:S01]  /*12c80*/  @!P4 LDGSTS.E.BYPASS.LTC128B.128 [R252+0x1a000], desc[UR28][R10.64+0x80] ;  /* 0x1a0000800afccfae */ /* 0x000fe2000b981a1c */
[--C-:B----4-:R-:W-:Y:S02]  /*12c90*/  LOP3.LUT R4, R201, 0x1c0, R198.reuse, 0xf8, !PT ;  /* 0x000001c0c9047812 */ /* 0x110fe400078ef8c6 */
[----:B------:R-:W-:Y:S02]  /*12ca0*/  LOP3.LUT R2, R202, 0x200, R198, 0xf8, !PT ;  /* 0x00000200ca027812 */ /* 0x000fe400078ef8c6 */
[----:B------:R-:W-:Y:S01]  /*12cb0*/  @P4 STS.128 [R252+0x1a000], RZ ;  /* 0x01a000fffc004388 */ /* 0x000fe20000000c00 */
[----:B-1----:R-:W-:Y:S02]  /*12cc0*/  LOP3.LUT R0, R205, 0x8, RZ, 0xc0, !PT ;  /* 0x00000008cd007812 */ /* 0x002fe400078ec0ff */
[----:B------:R-:W-:Y:S02]  /*12cd0*/  LOP3.LUT R167, R4, 0x8, R203, 0x78, !PT ;  /* 0x0000000804a77812 */ /* 0x000fe400078e78cb */
[----:B------:R-:W-:Y:S01]  /*12ce0*/  @!PT LDS RZ, [RZ] ;  /* 0x00000000fffff984 */ /* 0x000fe20000000800 */
[----:B------:R-:W-:Y:S01]  /*12cf0*/  @!PT LDS RZ, [RZ] ;  /* 0x00000000fffff984 */ /* 0x000fe20000000800 */
[----:B------:R-:W-:Y:S01]  /*12d00*/  @!PT LDS RZ, [RZ] ;  /* 0x00000000fffff984 */ /* 0x000fe20000000800 */
[----:B------:R-:W-:Y:S01]  /*12d10*/  @!P1 LDGSTS.E.BYPASS.LTC128B.128 [R252+0x1c000], desc[UR28][R10.64+0x100] ;  /* 0x1c0001000afc9fae */ /* 0x000fe2000b981a1c */
[----:B------:R-:W-:Y:S04]  /*12d20*/  LOP3.LUT R0, R2, R4, R0, 0xf6, !PT ;  /* 0x0000000402007212 */ /* 0x000fe800078ef600 */
[----:B------:R-:W-:Y:S01]  /*12d30*/  @P1 STS.128 [R252+0x1c000], RZ ;  /* 0x01c000fffc001388 */ /* 0x000fe20000000c00 */
[----:B------:R-:W-:Y:S01]  /*12d40*/  IMAD R167, R167, 0x2, R197 ;  /* 0x00000002a7a77824 */ /* 0x000fe200078e02c5 */
[----:B------:R-:W-:Y:S03]  /*12d50*/  LEA R193, R0, UR5, 0x1 ;  /* 0x0000000500c17c11 */ /* 0x000fe6000f8e08ff */
[----:B------:R-:W-:Y:S01]  /*12d60*/  @!PT LDS RZ, [RZ] ;  /* 0x00000000fffff984 */ /* 0x000fe20000000800 */
[----:B------:R-:W-:Y:S01]  /*12d70*/  @!PT LDS RZ, [RZ] ;  /* 0x00000000fffff984 */ /* 0x000fe20000000800 */
[----:B------:R-:W-:Y:S01]  /*12d80*/  @!PT LDS RZ, [RZ] ;  /* 0x00000000fffff984 */ /* 0x000fe20000000800 */
[----:B------:R1:W-:Y:S01]  /*12d90*/  @!P0 LDGSTS.E.BYPASS.LTC128B.128 [R252+0x1e000], desc[UR28][R10.64+0x180] ;  /* 0x1e0001800afc8fae */ /* 0x0003e2000b981a1c */
[----:B------:R-:W-:Y:S02]  /*12da0*/  VIADD R2, R167, UR5 ;  /* 0x00000005a7027c36 */ /* 0x000fe40008000000 */
[C-C-:B------:R-:W-:Y:S02]  /*12db0*/  IMAD.IADD R165, R193.reuse, 0x1, R196.reuse ;  /* 0x00000001c1a57824 */ /* 0x140fe400078e02c4 */
[----:B------:R-:W-:Y:S01]  /*12dc0*/  @P0 STS.128 [R252+0x1e000], RZ ;  /* 0x01e000fffc000388 */ /* 0x000fe20000000c00 */
[C---:B------:R-:W-:Y:S02]  /*12dd0*/  IMAD.IADD R192, R2.reuse, 0x1, R196 ;  /* 0x0000000102c07824 */ /* 0x040fe400078e02c4 */
[--C-:B------:R-:W-:Y:S02]  /*12de0*/  IMAD.IADD R166, R193, 0x1, R204.reuse ;  /* 0x00000001c1a67824 */ /* 0x100fe400078e02cc */
[----:B------:R-:W-:Y:S01]  /*12df0*/  @!PT LDS RZ, [RZ] ;  /* 0x00000000fffff984 */ /* 0x000fe20000000800 */
[----:B------:R-:W-:Y:S01]  /*12e00*/  @!PT LDS RZ, [RZ] ;  /* 0x00000000fffff984 */ /* 0x000fe20000000800 */
[----:B------:R-:W-:Y:S01]  /*12e10*/  @!PT LDS RZ, [RZ] ;  /* 0x00000000fffff984 */ /* 0x000fe20000000800 */
[----:B------:R-:W-:Y:S01]  /*12e20*/  @!P3 LDGSTS.E.BYPASS.LTC128B.128 [R252+0x19000], desc[UR28][R6.64] ;  /* 0x1900000006fcbfae */ /* 0x000fe2000b981a1c */
[----:B------:R-:W-:Y:S02]  /*12e30*/  IMAD.IADD R2, R2, 0x1, R204 ;  /* 0x0000000102027824 */ /* 0x000fe400078e02cc */
[C---:B------:R-:W-:Y:S02]  /*12e40*/  IMAD.IADD R206, R196.reuse, 0x1, R166 ;  /* 0x00000001c4ce7824 */ /* 0x040fe400078e02a6 */
[----:B------:R-:W-:Y:S01]  /*12e50*/  @P3 STS.128 [R252+0x19000], RZ ;  /* 0x019000fffc003388 */ /* 0x000fe20000000c00 */
[----:B------:R-:W-:Y:S04]  /*12e60*/  IMAD.IADD R0, R196, 0x1, R2 ;  /* 0x00000001c4007824 */ /* 0x000fe800078e0202 */
        /* <DEDUP_REMOVED lines=15> */
[----:B------:R-:W-:Y:S05]  /*12f60*/  STL [R1+0x20], R9 ;  /* 0x0000200901007387 */ /* 0x000fea0000100800 */
[----:B------:R-:W-:Y:S05]  /*12f70*/  LDSM.16.M88.4 R32, [R193] ;  /* 0x00000000c120783b */ /* 0x000fea0000000200 */
[----:B-1----:R-:W2:Y:S05]  /*12f80*/  LDSM.16.M88.4 R8, [R167+UR5+0x10000] ;  /* 0x01000005a708783b */ /* 0x002eaa0008000200 */
[----:B------:R-:W1:Y:S05]  /*12f90*/  LDSM.16.M88.4 R16, [R167+UR5+0x10800] ;  /* 0x01080005a710783b */ /* 0x000e6a0008000200 */
[----:B------:R-:W3:Y:S05]  /*12fa0*/  LDSM.16.M88.4 R24, [R167+UR5+0x11000] ;  /* 0x01100005a718783b */ /* 0x000eea0008000200 */
[----:B------:R-:W0:Y:S05]  /*12fb0*/  LDGDEPBAR ;  /* 0x00000000000079af */ /* 0x000e2a0000000000 */
[----:B------:R-:W4:Y:S05]  /*12fc0*/  LDSM.16.M88.4 R168, [R167+UR5+0x11800] ;  /* 0x01180005a7a8783b */ /* 0x000f2a0008000200 */
[----:B------:R-:W-:Y:S05]  /*12fd0*/  LDSM.16.M88.4 R172, [R165] ;  /* 0x00000000a5ac783b */ /* 0x000fea0000000200 */
[----:B------:R-:W5:Y:S05]  /*12fe0*/  LDSM.16.M88.4 R176, [R192+0x10000] ;  /* 0x01000000c0b0783b */ /* 0x000f6a0000000200 */
[----:B------:R-:W5:Y:S05]  /*12ff0*/  LDSM.16.M88.4 R180, [R192+0x10800] ;  /* 0x01080000c0b4783b */ /* 0x000f6a0000000200 */
[----:B------:R-:W5:Y:S01]  /*13000*/  LDSM.16.M88.4 R184, [R192+0x11000] ;  /* 0x01100000c0b8783b */ /* 0x000f620000000200 */
[C---:B--2---:R-:W-:Y:S04]  /*13010*/  HMMA.16816.F32 R4, R32.reuse, R8, RZ ;  /* 0x000000082004723c */ /* 0x044fe800000018ff */
[----:B------:R-:W2:Y:S04]  /*13020*/  LDSM.16.M88.4 R188, [R192+0x11800] ;  /* 0x01180000c0bc783b */ /* 0x000ea80000000200 */
[C---:B------:R-:W-:Y:S08]  /*13030*/  HMMA.16816.F32 R8, R32.reuse, R10, RZ ;  /* 0x0000000a2008723c */ /* 0x040ff000000018ff */
[C---:B-1----:R-:W-:Y:S08]  /*13040*/  HMMA.16816.F32 R12, R32.reuse, R16, RZ ;  /* 0x00000010200c723c */ /* 0x042ff000000018ff */
[C---:B------:R-:W-:Y:S08]  /*13050*/  HMMA.16816.F32 R16, R32.reuse, R18, RZ ;  /* 0x000000122010723c */ /* 0x040ff000000018ff */
[C---:B---3--:R-:W-:Y:S08]  /*13060*/  HMMA.16816.F32 R20, R32.reuse, R24, RZ ;  /* 0x000000182014723c */ /* 0x048ff000000018ff */
[C---:B------:R-:W-:Y:S08]  /*13070*/  HMMA.16816.F32 R24, R32.reuse, R26, RZ ;  /* 0x0000001a2018723c */ /* 0x040ff000000018ff */
[C---:B----4-:R-:W-:Y:S08]  /*13080*/  HMMA.16816.F32 R28, R32.reuse, R168, RZ ;  /* 0x000000a8201c723c */ /* 0x050ff000000018ff */
[----:B------:R-:W-:Y:S01]  /*13090*/  HMMA.16816.F32 R32, R32, R170, RZ ;  /* 0x000000aa2020723c */ /* 0x000fe200000018ff */
[----:B------:R-:W-:Y:S07]  /*130a0*/  LDSM.16.M88.4 R168, [R166] ;  /* 0x00000000a6a8783b */ /* 0x000fee0000000200 */
[C---:B-----5:R-:W-:Y:S08]  /*130b0*/  HMMA.16816.F32 R4, R172.reuse, R176, R4 ;  /* 0x000000b0ac04723c */ /* 0x060ff00000001804 */
        /* <DEDUP_REMOVED lines=10> */
[----:B------:R-:W2:Y:S05]  /*13160*/  LDSM.16.M88.4 R172, [R2+0x11800] ;  /* 0x0118000002ac783b */ /* 0x000eaa0000000200 */
[----:B------:R-:W-:Y:S02]  /*13170*/  LDSM.16.M88.4 R188, [R0+0x11000] ;  /* 0x0110000000bc783b */ /* 0x000fe40000000200 */
[C---:B-1----:R-:W-:Y:S08]  /*13180*/  HMMA.16816.F32 R4, R168.reuse, R176, R4 ;  /* 0x000000b0a804723c */ /* 0x042ff00000001804 */
[C---:B------:R-:W-:Y:S01]  /*13190*/  HMMA.16816.F32 R8, R168.reuse, R178, R8 ;  /* 0x000000b2a808723c */ /* 0x040fe20000001808 */
[----:B------:R-:W-:Y:S07]  /*131a0*/  LDSM.16.M88.4 R176, [R206] ;  /* 0x00000000ceb0783b */ /* 0x000fee0000000200 */
[C---:B---3--:R-:W-:Y:S08]  /*131b0*/  HMMA.16816.F32 R12, R168.reuse, R180, R12 ;  /* 0x000000b4a80c723c */ /* 0x048ff0000000180c */
[C---:B------:R-:W-:Y:S01]  /*131c0*/  HMMA.16816.F32 R16, R168.reuse, R182, R16 ;  /* 0x000000b6a810723c */ /* 0x040fe20000001810 */
[----:B------:R-:W1:Y:S07]  /*131d0*/  LDSM.16.M88.4 R180, [R0+0x10000] ;  /* 0x0100000000b4783b */ /* 0x000e6e0000000200 */
[C---:B----4-:R-:W-:Y:S08]  /*131e0*/  HMMA.16816.F32 R20, R168.reuse, R184, R20 ;  /* 0x000000b8a814723c */ /* 0x050ff00000001814 */
[C---:B------:R-:W-:Y:S01]  /*131f0*/  HMMA.16816.F32 R24, R168.reuse, R186, R24 ;  /* 0x000000baa818723c */ /* 0x040fe20000001818 */
[----:B------:R-:W3:Y:S07]  /*13200*/  LDSM.16.M88.4 R184, [R0+0x10800] ;  /* 0x0108000000b8783b */ /* 0x000eee0000000200 */
[C---:B--2---:R-:W-:Y:S08]  /*13210*/  HMMA.16816.F32 R28, R168.reuse, R172, R28 ;  /* 0x000000aca81c723c */ /* 0x044ff0000000181c */
[----:B------:R-:W-:Y:S01]  /*13220*/  HMMA.16816.F32 R32, R168, R174, R32 ;  /* 0x000000aea820723c */ /* 0x000fe20000001820 */
[----:B------:R-:W2:Y:S05]  /*13230*/  LDSM.16.M88.4 R168, [R0+0x11800] ;  /* 0x0118000000a8783b */ /* 0x000eaa0000000200 */
[----:B------:R-:W-:Y:S02]  /*13240*/  LDSM.16.M88.4 R172, [R193+0x4000] ;  /* 0x00400000c1ac783b */ /* 0x000fe40000000200 */
[C---:B-1----:R-:W-:Y:S08]  /*13250*/  HMMA.16816.F32 R4, R176.reuse, R180, R4 ;  /* 0x000000b4b004723c */ /* 0x042ff00000001804 */
[C---:B------:R-:W-:Y:S01]  /*13260*/  HMMA.16816.F32 R8, R176.reuse, R182, R8 ;  /* 0x000000b6b008723c */ /* 0x040fe20000001808 */
[----:B------:R-:W1:Y:S07]  /*13270*/  LDSM.16.M88.4 R180, [R167+UR5+0x12000] ;  /* 0x01200005a7b4783b */ /* 0x000e6e0008000200 */
[C---:B---3--:R-:W-:Y:S08]  /*13280*/  HMMA.16816.F32 R12, R176.reuse, R184, R12 ;  /* 0x000000b8b00c723c */ /* 0x048ff0000000180c */
[C---:B------:R-:W-:Y:S01]  /*13290*/  HMMA.16816.F32 R16, R176.reuse, R186, R16 ;  /* 0x000000bab010723c */ /* 0x040fe20000001810 */
[----:B------:R-:W3:Y:S07]  /*132a0*/  LDSM.16.M88.4 R184, [R167+UR5+0x12800] ;  /* 0x01280005a7b8783b */ /* 0x000eee0008000200 */
[C---:B------:R-:W-:Y:S08]  /*132b0*/  HMMA.16816.F32 R20, R176.reuse, R188, R20 ;  /* 0x000000bcb014723c */ /* 0x040ff00000001814 */
[C---:B------:R-:W-:Y:S01]  /*132c0*/  HMMA.16816.F32 R24, R176.reuse, R190, R24 ;  /* 0x000000beb018723c */ /* 0x040fe20000001818 */
[----:B------:R-:W4:Y:S07]  /*132d0*/  LDSM.16.M88.4 R188, [R167+UR5+0x13000] ;  /* 0x01300005a7bc783b */ /* 0x000f2e0008000200 */
[C---:B--2---:R-:W-:Y:S08]  /*132e0*/  HMMA.16816.F32 R28, R176.reuse, R168, R28 ;  /* 0x000000a8b01c723c */ /* 0x044ff0000000181c */
[----:B------:R-:W-:Y:S01]  /*132f0*/  HMMA.16816.F32 R32, R176, R170, R32 ;  /* 0x000000aab020723c */ /* 0x000fe20000001820 */
[----:B------:R-:W2:Y:S05]  /*13300*/  LDSM.16.M88.4 R168, [R167+UR5+0x13800] ;  /* 0x01380005a7a8783b */ /* 0x000eaa0008000200 */
[----:B------:R-:W-:Y:S02]  /*13310*/  LDSM.16.M88.4 R176, [R165+0x4000] ;  /* 0x00400000a5b0783b */ /* 0x000fe40000000200 */
        /* <DEDUP_REMOVED lines=45> */
[C---:B----4-:R-:W-:Y:S08]  /*135f0*/  HMMA.16816.F32 R20, R176.reuse, R188, R20 ;  /* 0x000000bcb014723c */ /* 0x050ff00000001814 */
        /* <DEDUP_REMOVED lines=66> */
[----:B------:R-:W4:Y:S05]  /*13a20*/  LDSM.16.M88.4 R188, [R192+0x17000] ;  /* 0x01700000c0bc783b */ /* 0x000f2a0000000200 */
[----:B------:R-:W5:Y:S02]  /*13a30*/  LDSM.16.M88.4 R192, [R192+0x17800] ;  /* 0x01780000c0c0783b */ /* 0x000f640000000200 */
[C---:B--2---:R-:W-:Y:S08]  /*13a40*/  HMMA.16816.F32 R28, R172.reuse, R168, R28 ;  /* 0x000000a8ac1c723c */ /* 0x044ff0000000181c */
[----:B------:R-:W-:Y:S01]  /*13a50*/  HMMA.16816.F32 R32, R172, R170, R32 ;  /* 0x000000aaac20723c */ /* 0x000fe20000001820 */
[----:B------:R-:W-:Y:S05]  /*13a60*/  LDSM.16.M88.4 R168, [R166+0xc000] ;  /* 0x00c00000a6a8783b */ /* 0x000fea0000000200 */
[----:B------:R-:W2:Y:S02]  /*13a70*/  LDSM.16.M88.4 R172, [R2+0x16000] ;  /* 0x0160000002ac783b */ /* 0x000ea40000000200 */
        /* <DEDUP_REMOVED lines=11> */
[----:B------:R4:W5:Y:S05]  /*13b30*/  LDSM.16.M88.4 R176, [R2+0x17800] ;  /* 0x0178000002b0783b */ /* 0x00096a0000000200 */
[----:B------:R-:W5:Y:S02]  /*13b40*/  LDSM.16.M88.4 R192, [R0+0x16000] ;  /* 0x0160000000c0783b */ /* 0x000f640000000200 */
[C---:B--2---:R-:W-:Y:S08]  /*13b50*/  HMMA.16816.F32 R4, R168.reuse, R172, R4 ;  /* 0x000000aca804723c */ /* 0x044ff00000001804 */
[C---:B------:R-:W-:Y:S01]  /*13b60*/  HMMA.16816.F32 R8, R168.reuse, R174, R8 ;  /* 0x000000aea808723c */ /* 0x040fe20000001808 */
[----:B------:R-:W2:Y:S07]  /*13b70*/  LDSM.16.M88.4 R172, [R0+0x16800] ;  /* 0x0168000000ac783b */ /* 0x000eae0000000200 */
[C---:B-1----:R-:W-:Y:S01]  /*13b80*/  HMMA.16816.F32 R12, R168.reuse, R180, R12 ;  /* 0x000000b4a80c723c */ /* 0x042fe2000000180c */
[----:B----4-:R-:W-:Y:S07]  /*13b90*/  IMAD.U32 R2, RZ, RZ, UR24 ;  /* 0x00000018ff027e24 */ /* 0x010fee000f8e00ff */
[C---:B------:R-:W-:Y:S08]  /*13ba0*/  HMMA.16816.F32 R16, R168.reuse, R182, R16 ;  /* 0x000000b6a810723c */ /* 0x040ff00000001810 */
[C---:B---3--:R-:W-:Y:S08]  /*13bb0*/  HMMA.16816.F32 R20, R168.reuse, R184, R20 ;  /* 0x000000b8a814723c */ /* 0x048ff00000001814 */
[C---:B------:R-:W-:Y:S08]  /*13bc0*/  HMMA.16816.F32 R24, R168.reuse, R186, R24 ;  /* 0x000000baa818723c */ /* 0x040ff00000001818 */
[C---:B-----5:R-:W-:Y:S03]  /*13bd0*/  HMMA.16816.F32 R28, R168.reuse, R176, R28 ;  /* 0x000000b0a81c723c */ /* 0x060fe6000000181c */
[----:B------:R-:W-:Y:S05]  /*13be0*/  IMAD.SHL.U32 R177, R203, 0x2, RZ ;  /* 0x00000002cbb17824 */ /* 0x000fea00078e00ff */
[----:B------:R-:W-:Y:S01]  /*13bf0*/  LOP3.LUT R176, R177, 0x6, RZ, 0xc0, !PT ;  /* 0x00000006b1b07812 */ /* 0x000fe200078ec0ff */
[----:B------:R-:W-:Y:S01]  /*13c00*/  HMMA.16816.F32 R32, R168, R178, R32 ;  /* 0x000000b2a820723c */ /* 0x000fe20000001820 */
[----:B------:R-:W1:Y:S03]  /*13c10*/  LDSM.16.M88.4 R168, [R0+0x17000] ;  /* 0x0170000000a8783b */ /* 0x000e660000000200 */
[----:B------:R-:W-:Y:S04]  /*13c20*/  IMAD R2, R2, 0x40, R176 ;  /* 0x0000004002027824 */ /* 0x000fe800078e02b0 */
[C---:B------:R-:W-:Y:S05]  /*13c30*/  HMMA.16816.F32 R4, R188.reuse, R192, R4 ;  /* 0x000000c0bc04723c */ /* 0x040fea0000001804 */
[CC--:B------:R-:W-:Y:S01]  /*13c40*/  ISETP.GT.AND P6, PT, R247.reuse, R2.reuse, PT ;  /* 0x00000002f700720c */ /* 0x0c0fe20003fc4270 */
[C---:B------:R-:W-:Y:S02]  /*13c50*/  VIADD R165, R2.reuse, 0x1 ;  /* 0x0000000102a57836 */ /* 0x040fe40000000000 */
[C---:B------:R-:W-:Y:S03]  /*13c60*/  HMMA.16816.F32 R8, R188.reuse, R194, R8 ;  /* 0x000000c2bc08723c */ /* 0x040fe60000001808 */
[-C--:B------:R-:W-:Y:S01]  /*13c70*/  ISETP.GT.AND P5, PT, R247, R165.reuse, PT ;  /* 0x000000a5f700720c */ /* 0x080fe20003fa4270 */
[C---:B------:R-:W-:Y:S02]  /*13c80*/  VIADD R167, R2.reuse, 0x8 ;  /* 0x0000000802a77836 */ /* 0x040fe40000000000 */
[----:B------:R-:W-:Y:S02]  /*13c90*/  VIADD R179, R2, 0x9 ;  /* 0x0000000902b37836 */ /* 0x000fe40000000000 */
[C---:B--2---:R-:W-:Y:S03]  /*13ca0*/  HMMA.16816.F32 R12, R188.reuse, R172, R12 ;  /* 0x000000acbc0c723c */ /* 0x044fe6000000180c */
[----:B------:R-:W-:Y:S02]  /*13cb0*/  FSEL R166, R4, -INF , !P6 ;  /* 0xff80000004a67808 */ /* 0x000fe40007000000 */
[----:B------:R-:W-:Y:S02]  /*13cc0*/  FSEL R172, R5, -INF , !P5 ;  /* 0xff80000005ac7808 */ /* 0x000fe40006800000 */
[C---:B------:R-:W-:Y:S01]  /*13cd0*/  ISETP.GT.AND P6, PT, R241.reuse, R2, PT ;  /* 0x00000002f100720c */ /* 0x040fe20003fc4270 */
[C---:B------:R-:W-:Y:S03]  /*13ce0*/  HMMA.16816.F32 R16, R188.reuse, R174, R16 ;  /* 0x000000aebc10723c */ /* 0x040fe60000001810 */
[----:B------:R-:W-:Y:S01]  /*13cf0*/  ISETP.GT.AND P5, PT, R241, R165, PT ;  /* 0x000000a5f100720c */ /* 0x000fe20003fa4270 */
[----:B------:R-:W-:Y:S01]  /*13d00*/  VIADD R174, R2, 0x10 ;  /* 0x0000001002ae7836 */ /* 0x000fe20000000000 */
[----:B------:R-:W-:Y:S01]  /*13d10*/  FSEL R173, R6, -INF , !P6 ;  /* 0xff80000006ad7808 */ /* 0x000fe20007000000 */
[----:B------:R-:W-:Y:S01]  /*13d20*/  VIADD R175, R2, 0x28 ;  /* 0x0000002802af7836 */ /* 0x000fe20000000000 */
[----:B------:R-:W-:Y:S02]  /*13d30*/  FSEL R178, R7, -INF , !P5 ;  /* 0xff80000007b27808 */ /* 0x000fe40006800000 */
[C---:B------:R-:W-:Y:S01]  /*13d40*/  ISETP.GT.AND P6, PT, R247.reuse, R167, PT ;  /* 0x000000a7f700720c */ /* 0x040fe20003fc4270 */
[----:B------:R2:W3:Y:S01]  /*13d50*/  LDSM.16.M88.4 R4, [R0+0x17800] ;  /* 0x017800000004783b */ /* 0x0004e20000000200 */
[----:B------:R-:W-:Y:S01]  /*13d60*/  ISETP.GT.AND P5, PT, R247, R179, PT ;  /* 0x000000b3f700720c */ /* 0x000fe20003fa4270 */
[----:B------:R-:W-:Y:S04]  /*13d70*/  DEPBAR.LE SB0, 0x0 ;  /* 0x000080000000791a */ /* 0x000fe80000000000 */
[----:B------:R-:W-:Y:S01]  /*13d80*/  FSEL R8, R8, -INF , !P6 ;  /* 0xff80000008087808 */ /* 0x000fe20007000000 */
[----:B------:R-:W-:Y:S01]  /*13d90*/  BAR.SYNC.DEFER_BLOCKING 0x0 ;  /* 0x0000000000007b1d */ /* 0x000fe20000010000 */
[----:B------:R-:W-:Y:S01]  /*13da0*/  ISETP.GT.AND P6, PT, R241, R167, PT ;  /* 0x000000a7f100720c */ /* 0x000fe20003fc4270 */
[C---:B-1----:R-:W-:Y:S05]  /*13db0*/  HMMA.16816.F32 R20, R188.reuse, R168, R20 ;  /* 0x000000a8bc14723c */ /* 0x042fea0000001814 */
[----:B------:R-:W-:Y:S01]  /*13dc0*/  FSEL R9, R9, -INF , !P5 ;  /* 0xff80000009097808 */ /* 0x000fe20006800000 */
[----:B------:R-:W-:Y:S01]  /*13dd0*/  VIADD R168, R2, 0x18 ;  /* 0x0000001802a87836 */ /* 0x000fe20000000000 */
[----:B------:R-:W-:Y:S01]  /*13de0*/  ISETP.GT.AND P5, PT, R241, R179, PT ;  /* 0x000000b3f100720c */ /* 0x000fe20003fa4270 */
[C---:B------:R-:W-:Y:S03]  /*13df0*/  HMMA.16816.F32 R24, R188.reuse, R170, R24 ;  /* 0x000000aabc18723c */ /* 0x040fe60000001818 */
[----:B------:R-:W-:Y:S01]  /*13e00*/  FSEL R10, R10, -INF , !P6 ;  /* 0xff8000000a0a7808 */ /* 0x000fe20007000000 */
[C---:B------:R-:W-:Y:S01]  /*13e10*/  VIADD R170, R2.reuse, 0x20 ;  /* 0x0000002002aa7836 */ /* 0x040fe20000000000 */
[----:B------:R-:W-:Y:S01]  /*13e20*/  ISETP.GT.AND P6, PT, R247, R174, PT ;  /* 0x000000aef700720c */ /* 0x000fe20003fc4270 */
[----:B--2---:R-:W-:Y:S01]  /*13e30*/  VIADD R0, R2, 0x11 ;  /* 0x0000001102007836 */ /* 0x004fe20000000000 */
[----:B------:R-:W-:Y:S02]  /*13e40*/  FSEL R11, R11, -INF , !P5 ;  /* 0xff8000000b0b7808 */ /* 0x000fe40006800000 */
[----:B------:R-:W-:Y:S02]  /*13e50*/  FSEL R12, R12, -INF , !P6 ;  /* 0xff8000000c0c7808 */ /* 0x000fe40007000000 */
[----:B------:R-:W-:Y:S02]  /*13e60*/  ISETP.GT.AND P5, PT, R247, R0, PT ;  /* 0x00000000f700720c */ /* 0x000fe40003fa4270 */
[----:B------:R-:W-:Y:S02]  /*13e70*/  ISETP.GT.AND P6, PT, R241, R174, PT ;  /* 0x000000aef100720c */ /* 0x000fe40003fc4270 */
[----:B------:R-:W-:Y:S01]  /*13e80*/  FSEL R169, R13, -INF , !P5 ;  /* 0xff8000000da97808 */ /* 0x000fe20006800000 */
[----:B------:R-:W-:Y:S01]  /*13e90*/  VIADD R13, R2, 0x19 ;  /* 0x00000019020d7836 */ /* 0x000fe20000000000 */
[----:B------:R-:W-:Y:S02]  /*13ea0*/  ISETP.GT.AND P5, PT, R241, R0, PT ;  /* 0x00000000f100720c */ /* 0x000fe40003fa4270 */
[----:B------:R-:W-:Y:S02]  /*13eb0*/  FSEL R14, R14, -INF , !P6 ;  /* 0xff8000000e0e7808 */ /* 0x000fe40007000000 */
[----:B------:R-:W-:Y:S02]  /*13ec0*/  FSEL R15, R15, -INF , !P5 ;  /* 0xff8000000f0f7808 */ /* 0x000fe40006800000 */
[CC--:B------:R-:W-:Y:S01]  /*13ed0*/  ISETP.GT.AND P6, PT, R247.reuse, R168.reuse, PT ;  /* 0x000000a8f700720c */ /* 0x0c0fe20003fc4270 */
[C---:B---3--:R-:W-:Y:S03]  /*13ee0*/  HMMA.16816.F32 R28, R188.reuse, R4, R28 ;  /* 0x00000004bc1c723c */ /* 0x048fe6000000181c */
[-C--:B------:R-:W-:Y:S02]  /*13ef0*/  ISETP.GT.AND P5, PT, R247, R13.reuse, PT ;  /* 0x0000000df700720c */ /* 0x080fe40003fa4270 */
[----:B------:R-:W-:Y:S02]  /*13f00*/  FSEL R16, R16, -INF , !P6 ;  /* 0xff80000010107808 */ /* 0x000fe40007000000 */
[----:B------:R-:W-:Y:S01]  /*13f10*/  ISETP.GT.AND P6, PT, R241, R168, PT ;  /* 0x000000a8f100720c */ /* 0x000fe20003fc4270 */
[----:B------:R-:W-:Y:S03]  /*13f20*/  HMMA.16816.F32 R32, R188, R6, R32 ;  /* 0x00000006bc20723c */ /* 0x000fe60000001820 */
[----:B------:R-:W-:Y:S01]  /*13f30*/  FSEL R171, R17, -INF , !P5 ;  /* 0xff80000011ab7808 */ /* 0x000fe20006800000 */
[C---:B------:R-:W-:Y:S01]  /*13f40*/  VIADD R17, R2.reuse, 0x21 ;  /* 0x0000002102117836 */ /* 0x040fe20000000000 */
[----:B------:R-:W-:Y:S01]  /*13f50*/  ISETP.GT.AND P5, PT, R241, R13, PT ;  /* 0x0000000df100720c */ /* 0x000fe20003fa4270 */
[----:B------:R-:W-:Y:S01]  /*13f60*/  VIADD R7, R2, 0x30 ;  /* 0x0000003002077836 */ /* 0x000fe20000000000 */
[----:B------:R-:W-:Y:S02]  /*13f70*/  FSEL R18, R18, -INF , !P6 ;  /* 0xff80000012127808 */ /* 0x000fe40007000000 */
[-C--:B------:R-:W-:Y:S02]  /*13f80*/  ISETP.GT.AND P6, PT, R247, R170.reuse, PT ;  /* 0x000000aaf700720c */ /* 0x080fe40003fc4270 */
[----:B------:R-:W-:Y:S02]  /*13f90*/  FSEL R19, R19, -INF , !P5 ;  /* 0xff80000013137808 */ /* 0x000fe40006800000 */
[-C--:B------:R-:W-:Y:S02]  /*13fa0*/  ISETP.GT.AND P5, PT, R247, R17.reuse, PT ;  /* 0x00000011f700720c */ /* 0x080fe40003fa4270 */
[----:B------:R-:W-:Y:S02]  /*13fb0*/  FSEL R20, R20, -INF , !P6 ;  /* 0xff80000014147808 */ /* 0x000fe40007000000 */
[----:B------:R-:W-:Y:S02]  /*13fc0*/  ISETP.GT.AND P6, PT, R241, R170, PT ;  /* 0x000000aaf100720c */ /* 0x000fe40003fc4270 */
        /* <DEDUP_REMOVED lines=12> */
[----:B------:R-:W-:Y:S02]  /*14090*/  FSEL R27, R27, -INF , !P5 ;  /* 0xff8000001b1b7808 */ /* 0x000fe40006800000 */
[----:B------:R-:W-:Y:S01]  /*140a0*/  ISETP.GE.AND P6, PT, R2, R246, PT ;  /* 0x000000f60200720c */ /* 0x000fe20003fc6270 */
[----:B------:R-:W-:Y:S01]  /*140b0*/  @!UPT UIADD3 URZ, UPT, UPT, URZ, URZ, URZ ;  /* 0x000000fffffff290 */ /* 0x000fe2000fffe0ff */
[----:B------:R-:W-:Y:S11]  /*140c0*/  BRA.U.ANY UP0, `(.L_x_2151) ;  /* 0xffffffe500707547 */ /* 0x000ff6000b93ffff */
.L_x_2150:
[----:B------:R-:W2:Y:S01]  /*140d0*/  LDL.64 R188, [R1+0x10] ;  /* 0x0000100001bc7983 */ /* 0x000ea20000100a00 */
[C---:B------:R-:W-:Y:S01]  /*140e0*/  ISETP.GE.AND P4, PT, R2.reuse, R245, PT ;  /* 0x000000f50200720c */ /* 0x040fe20003f86270 */
[C---:B-1----:R-:W-:Y:S01]  /*140f0*/  VIADD R5, R2.reuse, 0x31 ;  /* 0x0000003102057836 */ /* 0x042fe20000000000 */
[-C--:B------:R-:W-:Y:S01]  /*14100*/  ISETP.GT.AND P5, PT, R241, R7.reuse, PT ;  /* 0x00000007f100720c */ /* 0x080fe20003fa4270 */
[C---:B------:R-:W-:Y:S01]  /*14110*/  VIADD R4, R2.reuse, 0x38 ;  /* 0x0000003802047836 */ /* 0x040fe20000000000 */
[C---:B------:R-:W-:Y:S01]  /*14120*/  ISETP.GT.AND P1, PT, R247.reuse, R7, PT ;  /* 0x00000007f700720c */ /* 0x040fe20003f24270 */
[----:B------:R-:W3:Y:S01]  /*14130*/  LDL.64 R186, [R1] ;  /* 0x0000000001ba7983 */ /* 0x000ee20000100a00 */
[----:B------:R-:W-:Y:S01]  /*14140*/  VIADD R2, R2, 0x39 ;  /* 0x0000003902027836 */ /* 0x000fe20000000000 */
[----:B------:R-:W-:Y:S01]  /*14150*/  FSEL R30, R30, -INF , !P5 ;  /* 0xff8000001e1e7808 */ /* 0x000fe20006800000 */
[----:B------:R-:W-:Y:S01]  /*14160*/  USHF.L.U32 UR6, UR24, 0x1, URZ ;  /* 0x0000000118067899 */ /* 0x000fe200080006ff */
[CC--:B------:R-:W-:Y:S01]  /*14170*/  ISETP.GT.AND P0, PT, R247.reuse, R5.reuse, PT ;  /* 0x00000005f700720c */ /* 0x0c0fe20003f04270 */
[----:B------:R-:W-:Y:S01]  /*14180*/  UIADD3 UR13, UPT, UPT, UR34, -0x61c88647, URZ ;  /* 0x9e3779b9220d7890 */ /* 0x000fe2000fffe0ff */
[----:B------:R-:W4:Y:S01]  /*14190*/  LDL.64 R194, [R1+0x8] ;  /* 0x0000080001c27983 */ /* 0x000f220000100a00 */
[----:B------:R-:W-:Y:S01]  /*141a0*/  ISETP.GT.AND P5, PT, R247, R2, PT ;  /* 0x00000002f700720c */ /* 0x000fe20003fa4270 */
[----:B------:R-:W-:Y:S01]  /*141b0*/  UIADD3 UR12, UPT, UPT, UR34, 0x3c6ef372, URZ ;  /* 0x3c6ef372220c7890 */ /* 0x000fe2000fffe0ff */
[----:B------:R-:W-:Y:S01]  /*141c0*/  FSEL R183, R28, -INF , !P1 ;  /* 0xff8000001cb77808 */ /* 0x000fe20004800000 */
[----:B------:R-:W-:Y:S01]  /*141d0*/  UIADD3 UR8, UPT, UPT, UR35, 0x76cf5d0a, URZ ;  /* 0x76cf5d0a23087890 */ /* 0x000fe2000fffe0ff */
[----:B------:R-:W-:Y:S01]  /*141e0*/  FSEL R182, R29, -INF , !P0 ;  /* 0xff8000001db67808 */ /* 0x000fe20004000000 */
[----:B------:R-:W1:Y:S01]  /*141f0*/  S2R R184, SR_TID.X ;  /* 0x0000000000b87919 */ /* 0x000e620000002100 */
[----:B------:R-:W-:Y:S01]  /*14200*/  FSEL R33, R33, -INF , !P5 ;  /* 0xff80000021217808 */ /* 0x000fe20006800000 */
[----:B------:R-:W-:Y:S01]  /*14210*/  UIADD3 UR7, UPT, UPT, UR34, -0x255992d5, URZ ;  /* 0xdaa66d2b22077890 */ /* 0x000fe2000fffe0ff */
[----:B------:R-:W-:Y:S01]  /*14220*/  ISETP.GT.AND P1, PT, R241, R5, PT ;  /* 0x00000005f100720c */ /* 0x000fe20003f24270 */
[----:B------:R-:W1:Y:S01]  /*14230*/  S2R R192, SR_CTAID.X ;  /* 0x0000000000c07919 */ /* 0x000e620000002500 */
[----:B------:R-:W-:Y:S01]  /*14240*/  ISETP.GT.AND P0, PT, R247, R4, PT ;  /* 0x00000004f700720c */ /* 0x000fe20003f04270 */
[----:B------:R-:W-:Y:S01]  /*14250*/  UIADD3 UR9, UPT, UPT, UR34, 0x78dde6e4, URZ ;  /* 0x78dde6e422097890 */ /* 0x000fe2000fffe0ff */
[----:B------:R-:W-:Y:S01]  /*14260*/  ISETP.GE.AND P5, PT, R165, R246, PT ;  /* 0x000000f6a500720c */ /* 0x000fe20003fa6270 */
[----:B------:R-:W-:Y:S01]  /*14270*/  STL.64 [R1+0x48], R204 ;  /* 0x000048cc01007387 */ /* 0x000fe20000100a00 */
[----:B------:R-:W-:Y:S01]  /*14280*/  FSEL R32, R32, -INF , !P0 ;  /* 0xff80000020207808 */ /* 0x000fe20004000000 */
[----:B------:R-:W-:Y:S01]  /*14290*/  UISETP.GT.AND UP0, UPT, UR24, UR21, UPT ;  /* 0x000000151800728c */ /* 0x000fe2000bf04270 */
[----:B------:R-:W-:Y:S01]  /*142a0*/  FSEL R172, R172, -INF , !P5 ;  /* 0xff800000acac7808 */ /* 0x000fe20006800000 */
[----:B------:R-:W-:Y:S01]  /*142b0*/  UIADD3 UR24, UPT, UPT, UR24, -0x1, URZ ;  /* 0xffffffff18187890 */ /* 0x000fe2000fffe0ff */
[----:B------:R-:W-:Y:S01]  /*142c0*/  FSEL R31, R31, -INF , !P1 ;  /* 0xff8000001f1f7808 */ /* 0x000fe20004800000 */
[----:B------:R-:W-:Y:S01]  /*142d0*/  STL.64 [R1+0x40], R176 ;  /* 0x000040b001007387 */ /* 0x000fe20000100a00 */
[C---:B------:R-:W-:Y:S02]  /*142e0*/  ISETP.GT.AND P1, PT, R241.reuse, R4, PT ;  /* 0x00000004f100720c */ /* 0x040fe40003f24270 */
[----:B------:R-:W-:Y:S02]  /*142f0*/  ISETP.GT.AND P0, PT, R241, R2, PT ;  /* 0x00000002f100720c */ /* 0x000fe40003f04270 */
[-C--:B------:R-:W-:Y:S02]  /*14300*/  ISETP.GE.AND P5, PT, R179, R246.reuse, PT ;  /* 0x000000f6b300720c */ /* 0x080fe40003fa6270 */
[----:B------:R-:W-:Y:S02]  /*14310*/  FSEL R166, R166, -INF , !P6 ;  /* 0xff800000a6a67808 */ /* 0x000fe40007000000 */
[----:B------:R-:W-:Y:S02]  /*14320*/  FSEL R34, R34, -INF , !P1 ;  /* 0xff80000022227808 */ /* 0x000fe40004800000 */
[----:B------:R-:W-:Y:S02]  /*14330*/  FSEL R35, R35, -INF , !P0 ;  /* 0xff80000023237808 */ /* 0x000fe40004000000 */
[----:B------:R-:W-:Y:S02]  /*14340*/  FSEL R6, R9, -INF , !P5 ;  /* 0xff80000009067808 */ /* 0x000fe40006800000 */
[-C--:B------:R-:W-:Y:S02]  /*14350*/  ISETP.GE.AND P6, PT, R167, R245.reuse, PT ;  /* 0x000000f5a700720c */ /* 0x080fe40003fc6270 */
[-C--:B------:R-:W-:Y:S02]  /*14360*/  ISETP.GE.AND P1, PT, R165, R245.reuse, PT ;  /* 0x000000f5a500720c */ /* 0x080fe40003f26270 */
[-C--:B------:R-:W-:Y:S02]  /*14370*/  ISETP.GE.AND P0, PT, R167, R246.reuse, PT ;  /* 0x000000f6a700720c */ /* 0x080fe40003f06270 */
[-C--:B------:R-:W-:Y:S02]  /*14380*/  ISETP.GE.AND P5, PT, R0, R246.reuse, PT ;  /* 0x000000f60000720c */ /* 0x080fe40003fa6270 */
[----:B------:R-:W-:Y:S02]  /*14390*/  FSEL R173, R173, -INF , !P4 ;  /* 0xff800000adad7808 */ /* 0x000fe40006000000 */
[----:B------:R-:W-:Y:S02]  /*143a0*/  FSEL R10, R10, -INF , !P6 ;  /* 0xff8000000a0a7808 */ /* 0x000fe40007000000 */
[-C--:B------:R-:W-:Y:S02]  /*143b0*/  ISETP.GE.AND P4, PT, R179, R245.reuse, PT ;  /* 0x000000f5b300720c */ /* 0x080fe40003f86270 */
[----:B------:R-:W-:Y:S02]  /*143c0*/  FSEL R178, R178, -INF , !P1 ;  /* 0xff800000b2b27808 */ /* 0x000fe40004800000 */
[----:B------:R-:W-:Y:S02]  /*143d0*/  FSEL R24, R8, -INF , !P0 ;  /* 0xff80000008187808 */ /* 0x000fe40004000000 */
[----:B------:R-:W-:Y:S02]  /*143e0*/  FSEL R28, R169, -INF , !P5 ;  /* 0xff800000a91c7808 */ /* 0x000fe40006800000 */
[-C--:B------:R-:W-:Y:S02]  /*143f0*/  ISETP.GE.AND P6, PT, R0, R245.reuse, PT ;  /* 0x000000f50000720c */ /* 0x080fe40003fc6270 */
[----:B------:R-:W-:Y:S02]  /*14400*/  ISETP.GE.AND P5, PT, R13, R246, PT ;  /* 0x000000f60d00720c */ /* 0x000fe40003fa6270 */
[----:B------:R-:W-:Y:S02]  /*14410*/  FMNMX3.FTZ R0, R3, R166, R172, !PT ;  /* 0x000000a603007276 */ /* 0x000fe400078100ac */
[CC--:B------:R-:W-:Y:S02]  /*14420*/  ISETP.GE.AND P1, PT, R174.reuse, R246.reuse, PT ;  /* 0x000000f6ae00720c */ /* 0x0c0fe40003f26270 */
[-C--:B------:R-:W-:Y:S02]  /*14430*/  ISETP.GE.AND P0, PT, R174, R245.reuse, PT ;  /* 0x000000f5ae00720c */ /* 0x080fe40003f06270 */
[----:B------:R-:W-:Y:S02]  /*14440*/  FSEL R11, R11, -INF , !P4 ;  /* 0xff8000000b0b7808 */ /* 0x000fe40006000000 */
[----:B------:R-:W-:Y:S02]  /*14450*/  ISETP.GE.AND P4, PT, R168, R246, PT ;  /* 0x000000f6a800720c */ /* 0x000fe40003f86270 */
[----:B------:R-:W-:Y:S02]  /*14460*/  FSEL R12, R12, -INF , !P1 ;  /* 0xff8000000c0c7808 */ /* 0x000fe40004800000 */
[----:B------:R-:W-:Y:S02]  /*14470*/  FSEL R14, R14, -INF , !P0 ;  /* 0xff8000000e0e7808 */ /* 0x000fe40004000000 */
[----:B------:R-:W-:Y:S02]  /*14480*/  FSEL R29, R171, -INF , !P5 ;  /* 0xff800000ab1d7808 */ /* 0x000fe40006800000 */
[----:B------:R-:W-:Y:S02]  /*14490*/  FMNMX3.FTZ R0, R0, R24, R6, !PT ;  /* 0x0000001800007276 */ /* 0x000fe40007810006 */
[-C--:B------:R-:W-:Y:S02]  /*144a0*/  ISETP.GE.AND P0, PT, R13, R245.reuse, PT ;  /* 0x000000f50d00720c */ /* 0x080fe40003f06270 */
[-C--:B------:R-:W-:Y:S02]  /*144b0*/  ISETP.GE.AND P5, PT, R17, R246.reuse, PT ;  /* 0x000000f61100720c */ /* 0x080fe40003fa6270 */
[----:B------:R-:W-:Y:S02]  /*144c0*/  FSEL R15, R15, -INF , !P6 ;  /* 0xff8000000f0f7808 */ /* 0x000fe40007000000 */
[----:B------:R-:W-:Y:S02]  /*144d0*/  ISETP.GE.AND P6, PT, R170, R246, PT ;  /* 0x000000f6aa00720c */ /* 0x000fe40003fc6270 */
[----:B------:R-:W-:Y:S02]  /*144e0*/  FSEL R16, R16, -INF , !P4 ;  /* 0xff80000010107808 */ /* 0x000fe40006000000 */
[----:B------:R-:W-:Y:S02]  /*144f0*/  FMNMX3.FTZ R0, R0, R12, R28, !PT ;  /* 0x0000000c00007276 */ /* 0x000fe4000781001c */
[----:B------:R-:W-:Y:S02]  /*14500*/  FSEL R19, R19, -INF , !P0 ;  /* 0xff80000013137808 */ /* 0x000fe40004000000 */
[----:B------:R-:W-:Y:S02]  /*14510*/  FSEL R180, R180, -INF , !P5 ;  /* 0xff800000b4b47808 */ /* 0x000fe40006800000 */
[-C--:B------:R-:W-:Y:S02]  /*14520*/  ISETP.GE.AND P0, PT, R175, R246.reuse, PT ;  /* 0x000000f6af00720c */ /* 0x080fe40003f06270 */
[----:B------:R-:W-:Y:S02]  /*14530*/  ISETP.GE.AND P5, PT, R21, R246, PT ;  /* 0x000000f61500720c */ /* 0x000fe40003fa6270 */
[----:B------:R-:W-:Y:S02]  /*14540*/  FSEL R190, R20, -INF , !P6 ;  /* 0xff80000014be7808 */ /* 0x000fe40007000000 */
[----:B------:R-:W-:Y:S02]  /*14550*/  FMNMX3.FTZ R8, R0, R16, R29, !PT ;  /* 0x0000001000087276 */ /* 0x000fe4000781001d */
[----:B------:R-:W-:Y:S02]  /*14560*/  FSEL R185, R181, -INF , !P0 ;  /* 0xff800000b5b97808 */ /* 0x000fe40004000000 */
[----:B------:R-:W-:Y:S02]  /*14570*/  FSEL R25, R25, -INF , !P5 ;  /* 0xff80000019197808 */ /* 0x000fe40006800000 */
[-C--:B------:R-:W-:Y:S02]  /*14580*/  ISETP.GE.AND P0, PT, R7, R246.reuse, PT ;  /* 0x000000f60700720c */ /* 0x080fe40003f06270 */
[----:B------:R-:W-:Y:S02]  /*14590*/  ISETP.GE.AND P5, PT, R5, R246, PT ;  /* 0x000000f60500720c */ /* 0x000fe40003fa6270 */
[----:B------:R-:W-:Y:S02]  /*145a0*/  FMNMX3.FTZ R8, R8, R190, R180, !PT ;  /* 0x000000be08087276 */ /* 0x000fe400078100b4 */
[----:B------:R-:W-:Y:S02]  /*145b0*/  ISETP.GE.AND P1, PT, R168, R245, PT ;  /* 0x000000f5a800720c */ /* 0x000fe40003f26270 */
[----:B------:R-:W-:Y:S02]  /*145c0*/  FMNMX3.FTZ R0, R164, R173, R178, !PT ;  /* 0x000000ada4007276 */ /* 0x000fe400078100b2 */
[----:B------:R-:W-:Y:S02]  /*145d0*/  FSEL R179, R183, -INF , !P0 ;  /* 0xff800000b7b37808 */ /* 0x000fe40004000000 */
[----:B------:R-:W-:Y:S02]  /*145e0*/  FSEL R20, R182, -INF , !P5 ;  /* 0xff800000b6147808 */ /* 0x000fe40006800000 */
[-C--:B------:R-:W-:Y:S02]  /*145f0*/  ISETP.GE.AND P5, PT, R2, R246.reuse, PT ;  /* 0x000000f60200720c */ /* 0x080fe40003fa6270 */
[----:B------:R-:W-:Y:S02]  /*14600*/  FMNMX3.FTZ R8, R8, R185, R25, !PT ;  /* 0x000000b908087276 */ /* 0x000fe40007810019 */
[----:B------:R-:W-:Y:S02]  /*14610*/  ISETP.GE.AND P0, PT, R4, R246, PT ;  /* 0x000000f60400720c */ /* 0x000fe40003f06270 */
[----:B------:R-:W-:Y:S02]  /*14620*/  FMNMX3.FTZ R0, R0, R10, R11, !PT ;  /* 0x0000000a00007276 */ /* 0x000fe4000781000b */
        /* <DEDUP_REMOVED lines=9> */
[-C--:B------:R-:W-:Y:S02]  /*146c0*/  ISETP.GE.AND P4, PT, R21, R245.reuse, PT ;  /* 0x000000f51500720c */ /* 0x080fe40003f86270 */
[----:B------:R-:W-:Y:S02]  /*146d0*/  ISETP.GE.AND P1, PT, R4, R245, PT ;  /* 0x000000f50400720c */ /* 0x000fe40003f26270 */
[----:B------:R-:W-:Y:S02]  /*146e0*/  FMNMX3.FTZ R4, R8, R17, R13, !PT ;  /* 0x0000001108047276 */ /* 0x000fe4000781000d */
[-C--:B------:R-:W-:Y:S02]  /*146f0*/  ISETP.GE.AND P6, PT, R175, R245.reuse, PT ;  /* 0x000000f5af00720c */ /* 0x080fe40003fc6270 */
[----:B------:R-:W-:Y:S02]  /*14700*/  FMNMX3.FTZ R0, R0, R18, R19, !PT ;  /* 0x0000001200007276 */ /* 0x000fe40007810013 */
[----:B------:R-:W-:Y:S02]  /*14710*/  FSEL R9, R27, -INF , !P4 ;  /* 0xff8000001b097808 */ /* 0x000fe40006000000 */
[----:B------:R-:W-:Y:S01]  /*14720*/  FSEL R167, R26, -INF , !P6 ;  /* 0xff8000001aa77808 */ /* 0x000fe20007000000 */
[----:B------:R-:W1:Y:S01]  /*14730*/  SHFL.BFLY PT, R27, R4, 0x2, 0x1f ;  /* 0x0c401f00041b7f89 */ /* 0x000e6200000e0000 */
[----:B------:R-:W-:Y:S02]  /*14740*/  FMNMX3.FTZ R0, R0, R22, R23, !PT ;  /* 0x0000001600007276 */ /* 0x000fe40007810017 */
[-C--:B------:R-:W-:Y:S02]  /*14750*/  ISETP.GE.AND P5, PT, R5, R245.reuse, PT ;  /* 0x000000f50500720c */ /* 0x080fe40003fa6270 */
[-C--:B------:R-:W-:Y:S02]  /*14760*/  ISETP.GE.AND P0, PT, R7, R245.reuse, PT ;  /* 0x000000f50700720c */ /* 0x080fe40003f06270 */
[----:B------:R-:W-:Y:S02]  /*14770*/  ISETP.GE.AND P6, PT, R2, R245, PT ;  /* 0x000000f50200720c */ /* 0x000fe40003fc6270 */
[----:B------:R-:W-:Y:S01]  /*14780*/  FMNMX3.FTZ R2, R0, R167, R9, !PT ;  /* 0x000000a700027276 */ /* 0x000fe20007810009 */
[----:B------:R-:W-:Y:S01]  /*14790*/  IMAD.U32 R0, RZ, RZ, UR35 ;  /* 0x00000023ff007e24 */ /* 0x000fe2000f8e00ff */
[----:B------:R-:W-:Y:S02]  /*147a0*/  FSEL R175, R30, -INF , !P0 ;  /* 0xff8000001eaf7808 */ /* 0x000fe40004000000 */
[----:B------:R-:W-:Y:S02]  /*147b0*/  FSEL R174, R31, -INF , !P5 ;  /* 0xff8000001fae7808 */ /* 0x000fe40006800000 */
[----:B------:R-:W-:Y:S02]  /*147c0*/  FSEL R170, R34, -INF , !P1 ;  /* 0xff80000022aa7808 */ /* 0x000fe40004800000 */
[----:B------:R-:W-:Y:S02]  /*147d0*/  FMNMX3.FTZ R5, R2, R175, R174, !PT ;  /* 0x000000af02057276 */ /* 0x000fe400078100ae */
[----:B------:R-:W-:Y:S02]  /*147e0*/  FSEL R8, R35, -INF , !P6 ;  /* 0xff80000023087808 */ /* 0x000fe40007000000 */
[----:B-1----:R-:W-:Y:S02]  /*147f0*/  SHF.R.U32.HI R184, RZ, 0x5, R184 ;  /* 0x00000005ffb87819 */ /* 0x002fe400000116b8 */
[----:B------:R-:W-:Y:S03]  /*14800*/  FMNMX.FTZ R27, R4, R27, !PT ;  /* 0x0000001b041b7209 */ /* 0x000fe60007810000 */
[----:B------:R-:W-:Y:S04]  /*14810*/  IMAD R192, R192, 0x8, R184 ;  /* 0x00000008c0c07824 */ /* 0x000fe800078e02b8 */
[----:B------:R-:W-:Y:S01]  /*14820*/  IMAD.WIDE.U32 R192, R192, -0x326172a9, RZ ;  /* 0xcd9e8d57c0c07825 */ /* 0x000fe200078e00ff */
[----:B--2---:R-:W-:Y:S01]  /*14830*/  LOP3.LUT R2, R189, UR6, R0, 0x96, !PT ;  /* 0x00000006bd027c12 */ /* 0x004fe2000f8e9600 */
[----:B------:R-:W-:Y:S01]  /*14840*/  UIADD3 UR6, UPT, UPT, UR6, 0x1, URZ ;  /* 0x0000000106067890 */ /* 0x000fe2000fffe0ff */
[----:B------:R-:W-:Y:S03]  /*14850*/  FMNMX3.FTZ R0, R5, R170, R8, !PT ;  /* 0x000000aa05007276 */ /* 0x000fe60007810008 */
[----:B------:R-:W-:Y:S02]  /*14860*/  IMAD.WIDE.U32 R30, R2, -0x326172a9, RZ ;  /* 0xcd9e8d57021e7825 */ /* 0x000fe400078e00ff */
[----:B------:R-:W1:Y:S02]  /*14870*/  SHFL.BFLY PT, R7, R0, 0x2, 0x1f ;  /* 0x0c401f0000077f89 */ /* 0x000e6400000e0000 */
[----:B------:R-:W-:Y:S01]  /*14880*/  IMAD.U32 R2, RZ, RZ, UR6 ;  /* 0x00000006ff027e24 */ /* 0x000fe2000f8e00ff */
[----:B------:R-:W-:Y:S01]  /*14890*/  LOP3.LUT R5, R192, UR13, R31, 0x96, !PT ;  /* 0x0000000dc0057c12 */ /* 0x000fe2000f8e961f */
[----:B------:R-:W-:Y:S01]  /*148a0*/  UIADD3 UR6, UPT, UPT, UR35, 0x32370b8f, URZ ;  /* 0x32370b8f23067890 */ /* 0x000fe2000fffe0ff */
[----:B---3--:R-:W-:Y:S02]  /*148b0*/  LOP3.LUT R30, R187, UR12, R30, 0x96, !PT ;  /* 0x0000000cbb1e7c12 */ /* 0x008fe4000f8e961e */
[----:B------:R-:W-:Y:S01]  /*148c0*/  LOP3.LUT R2, R189, UR35, R2, 0x96, !PT ;  /* 0x00000023bd027c12 */ /* 0x000fe2000f8e9602 */
[----:B------:R-:W-:Y:S04]  /*148d0*/  IMAD.WIDE.U32 R32, R5, -0x2daee0ad, RZ ;  /* 0xd2511f5305207825 */ /* 0x000fe800078e00ff */
[----:B------:R-:W-:Y:S01]  /*148e0*/  IMAD.WIDE.U32 R188, R2, -0x326172a9, RZ ;  /* 0xcd9e8d5702bc7825 */ /* 0x000fe200078e00ff */
[----:B----4-:R-:W-:Y:S01]  /*148f0*/  LOP3.LUT R4, R194, UR8, R33, 0x96, !PT ;  /* 0x00000008c2047c12 */ /* 0x010fe2000f8e9621 */
[----:B------:R-:W2:Y:S02]  /*14900*/  SHFL.BFLY PT, R2, R27, 0x1, 0x1f ;  /* 0x0c201f001b027f89 */ /* 0x000ea400000e0000 */
        /* <DEDUP_REMOVED lines=9> */
[----:B-1----:R-:W-:Y:S01]  /*149a0*/  FMNMX.FTZ R7, R0, R7, !PT ;  /* 0x0000000700077209 */ /* 0x002fe20007810000 */
[----:B------:R-:W-:Y:S04]  /*149b0*/  IMAD.WIDE.U32 R32, R32, -0x326172a9, RZ ;  /* 0xcd9e8d5720207825 */ /* 0x000fe800078e00ff */
[----:B------:R-:W-:Y:S01]  /*149c0*/  IMAD.WIDE.U32 R192, R21, -0x2daee0ad, RZ ;  /* 0xd2511f5315c07825 */ /* 0x000fe200078e00ff */
[----:B------:R-:W-:Y:S01]  /*149d0*/  LOP3.LUT R4, R4, UR9, R33, 0x96, !PT ;  /* 0x0000000904047c12 */ /* 0x000fe2000f8e9621 */
[----:B------:R-:W1:Y:S02]  /*149e0*/  SHFL.BFLY PT, R0, R7, 0x1, 0x1f ;  /* 0x0c201f0007007f89 */ /* 0x000e6400000e0000 */
[----:B------:R-:W-:Y:S01]  /*149f0*/  IMAD.WIDE.U32 R34, R5, -0x2daee0ad, RZ ;  /* 0xd2511f5305227825 */ /* 0x000fe200078e00ff */
[----:B------:R-:W-:Y:S01]  /*14a00*/  LOP3.LUT R26, R194, UR8, R193, 0x96, !PT ;  /* 0x00000008c21a7c12 */ /* 0x000fe2000f8e96c1 */
[----:B------:R-:W-:Y:S01]  /*14a10*/  UIADD3 UR8, UPT, UPT, UR34, 0x1715609d, URZ ;  /* 0x1715609d22087890 */ /* 0x000fe2000fffe0ff */
[----:B------:R-:W-:Y:S01]  /*14a20*/  LOP3.LUT R192, R192, UR6, R189, 0x96, !PT ;  /* 0x00000006c0c07c12 */ /* 0x000fe2000f8e96bd */
[----:B------:R-:W-:Y:S01]  /*14a30*/  IMAD.WIDE.U32 R4, R4, -0x2daee0ad, RZ ;  /* 0xd2511f5304047825 */ /* 0x000fe200078e00ff */
[----:B------:R-:W-:Y:S01]  /*14a40*/  LOP3.LUT R21, R30, UR13, R35, 0x96, !PT ;  /* 0x0000000d1e157c12 */ /* 0x000fe2000f8e9623 */
[----:B------:R-:W-:Y:S01]  /*14a50*/  UIADD3 UR6, UPT, UPT, UR34, -0x4ab325aa, URZ ;  /* 0xb54cda5622067890 */ /* 0x000fe2000fffe0ff */
[----:B--2---:R-:W-:Y:S01]  /*14a60*/  FMNMX.FTZ R2, R27, R2, !PT ;  /* 0x000000021b027209 */ /* 0x004fe20007810000 */
[----:B------:R-:W-:Y:S01]  /*14a70*/  IMAD.WIDE.U32 R26, R26, -0x326172a9, RZ ;  /* 0xcd9e8d571a1a7825 */ /* 0x000fe200078e00ff */
[----:B------:R-:W-:Y:S02]  /*14a80*/  LOP3.LUT R30, R34, UR12, R5, 0x96, !PT ;  /* 0x0000000c221e7c12 */ /* 0x000fe4000f8e9605 */
[----:B------:R-:W-:Y:S01]  /*14a90*/  FSETP.NEU.FTZ.AND P1, PT, R2, -INF , PT ;  /* 0xff8000000200780b */ /* 0x000fe20003f3d000 */
[----:B------:R-:W-:Y:S01]  /*14aa0*/  IMAD.WIDE.U32 R192, R192, -0x326172a9, RZ ;  /* 0xcd9e8d57c0c07825 */ /* 0x000fe200078e00ff */
[----:B------:R-:W-:Y:S01]  /*14ab0*/  LOP3.LUT R5, R186, UR7, R27, 0x96, !PT ;  /* 0x00000007ba057c12 */ /* 0x000fe2000f8e961b */
[----:B------:R-:W-:Y:S02]  /*14ac0*/  UIADD3 UR7, UPT, UPT, UR35, 0x646e171e, URZ ;  /* 0x646e171e23077890 */ /* 0x000fe4000fffe0ff */
[----:B------:R-:W-:Y:S01]  /*14ad0*/  FMUL.FTZ R171, R2, UR4 ;  /* 0x0000000402ab7c20 */ /* 0x000fe20008410000 */
[----:B------:R-:W-:Y:S01]  /*14ae0*/  IMAD.WIDE.U32 R34, R21, -0x326172a9, RZ ;  /* 0xcd9e8d5715227825 */ /* 0x000fe200078e00ff */
[----:B------:R-:W-:Y:S03]  /*14af0*/  LOP3.LUT R194, R26, UR9, R193, 0x96, !PT ;  /* 0x000000091ac27c12 */ /* 0x000fe6000f8e96c1 */
[----:B------:R-:W-:Y:S01]  /*14b00*/  IMAD.WIDE.U32 R204, R5, -0x2daee0ad, RZ ;  /* 0xd2511f5305cc7825 */ /* 0x000fe200078e00ff */
[----:B------:R-:W-:Y:S02]  /*14b10*/  LOP3.LUT R26, R32, UR8, R35, 0x96, !PT ;  /* 0x00000008201a7c12 */ /* 0x000fe4000f8e9623 */
[----:B------:R-:W2:Y:S01]  /*14b20*/  LDL.LU R32, [R1+0x38] ;  /* 0x0000380001207983 */ /* 0x000ea20000300800 */
[----:B------:R-:W-:Y:S01]  /*14b30*/  FSEL R5, R2, RZ, P1 ;  /* 0x000000ff02057208 */ /* 0x000fe20000800000 */
[----:B------:R-:W-:Y:S01]  /*14b40*/  IMAD.WIDE.U32 R30, R30, -0x326172a9, RZ ;  /* 0xcd9e8d571e1e7825 */ /* 0x000fe200078e00ff */
[----:B------:R-:W-:Y:S02]  /*14b50*/  FSEL R171, R171, RZ, P1 ;  /* 0x000000ffabab7208 */ /* 0x000fe40000800000 */
[----:B-1----:R-:W-:Y:S01]  /*14b60*/  FMNMX.FTZ R0, R7, R0, !PT ;  /* 0x0000000007007209 */ /* 0x002fe20007810000 */
[----:B------:R-:W-:Y:S01]  /*14b70*/  FADD.FTZ R5, -R5, R3 ;  /* 0x0000000305057221 */ /* 0x000fe20000010100 */
[----:B------:R-:W-:Y:S04]  /*14b80*/  IMAD.WIDE.U32 R26, R26, -0x2daee0ad, RZ ;  /* 0xd2511f531a1a7825 */ /* 0x000fe800078e00ff */
[--C-:B------:R-:W-:Y:S01]  /*14b90*/  FFMA.FTZ R7, R166, UR4, -R171.reuse ;  /* 0x00000004a6077c23 */ /* 0x100fe200080108ab */
[----:B------:R-:W-:Y:S01]  /*14ba0*/  FSETP.NEU.FTZ.AND P0, PT, R0, -INF , PT ;  /* 0xff8000000000780b */ /* 0x000fe20003f1d000 */
[--C-:B------:R-:W-:Y:S01]  /*14bb0*/  FFMA.FTZ R172, R172, UR4, -R171.reuse ;  /* 0x00000004acac7c23 */ /* 0x100fe200080108ab */
[----:B------:R-:W-:Y:S01]  /*14bc0*/  FMUL.FTZ R5, R5, UR4 ;  /* 0x0000000405057c20 */ /* 0x000fe20008410000 */
[--C-:B------:R-:W-:Y:S01]  /*14bd0*/  FFMA.FTZ R183, R6, UR4, -R171.reuse ;  /* 0x0000000406b77c23 */ /* 0x100fe200080108ab */
[----:B------:R-:W-:Y:S01]  /*14be0*/  FMUL.FTZ R169, R0, UR4 ;  /* 0x0000000400a97c20 */ /* 0x000fe20008410000 */
[----:B------:R-:W1:Y:S01]  /*14bf0*/  MUFU.EX2 R35, R172 ;  /* 0x000000ac00237308 */ /* 0x000e620000000800 */
[----:B------:R-:W-:Y:S01]  /*14c00*/  FFMA.FTZ R189, R180, UR4, -R171 ;  /* 0x00000004b4bd7c23 */ /* 0x000fe200080108ab */
[----:B------:R-:W-:Y:S01]  /*14c10*/  LOP3.LUT R193, R4, UR7, R27, 0x96, !PT ;  /* 0x0000000704c17c12 */ /* 0x000fe2000f8e961b */
[----:B------:R-:W-:Y:S01]  /*14c20*/  IMAD.MOV.U32 R181, RZ, RZ, R30 ;  /* 0x000000ffffb57224 */ /* 0x000fe200078e001e */
[----:B------:R-:W-:Y:S01]  /*14c30*/  FSEL R169, R169, RZ, P0 ;  /* 0x000000ffa9a97208 */ /* 0x000fe20000000000 */
[----:B------:R-:W-:Y:S01]  /*14c40*/  IMAD.MOV.U32 R206, RZ, RZ, R26 ;  /* 0x000000ffffce7224 */ /* 0x000fe200078e001a */
[----:B------:R-:W-:Y:S01]  /*14c50*/  LOP3.LUT R4, R193, 0xffff, RZ, 0xc0, !PT ;  /* 0x0000ffffc1047812 */ /* 0x000fe200078ec0ff */
[----:B------:R-:W-:Y:S03]  /*14c60*/  FFMA.FTZ R27, R12, UR4, -R171 ;  /* 0x000000040c1b7c23 */ /* 0x000fe600080108ab */
[----:B------:R-:W-:Y:S01]  /*14c70*/  MUFU.EX2 R7, R7 ;  /* 0x0000000700077308 */ /* 0x000fe20000000800 */
[--C-:B------:R-:W-:Y:S01]  /*14c80*/  FFMA.FTZ R180, R10, UR4, -R169.reuse ;  /* 0x000000040ab47c23 */ /* 0x100fe200080108a9 */
[--C-:B------:R-:W-:Y:S01]  /*14c90*/  FFMA.FTZ R10, R11, UR4, -R169.reuse ;  /* 0x000000040b0a7c23 */ /* 0x100fe200080108a9 */
[----:B------:R-:W-:Y:S01]  /*14ca0*/  SHF.R.U32.HI R198, RZ, 0x8, R4 ;  /* 0x00000008ffc67819 */ /* 0x000fe20000011604 */
[--C-:B------:R-:W-:Y:S01]  /*14cb0*/  FFMA.FTZ R173, R173, UR4, -R169.reuse ;  /* 0x00000004adad7c23 */ /* 0x100fe200080108a9 */
[----:B------:R-:W-:Y:S01]  /*14cc0*/  FSEL R4, R0, RZ, P0 ;  /* 0x000000ff00047208 */ /* 0x000fe20000000000 */
[----:B------:R-:W-:Y:S01]  /*14cd0*/  FFMA.FTZ R178, R178, UR4, -R169 ;  /* 0x00000004b2b27c23 */ /* 0x000fe200080108a9 */
[----:B------:R-:W-:Y:S03]  /*14ce0*/  LOP3.LUT R21, R34, UR6, R31, 0x96, !PT ;  /* 0x0000000622157c12 */ /* 0x000fe6000f8e961f */
[----:B------:R-:W3:Y:S01]  /*14cf0*/  MUFU.EX2 R6, R5 ;  /* 0x0000000500067308 */ /* 0x000ee20000000800 */
[----:B-1----:R-:W-:Y:S02]  /*14d00*/  IMAD.MOV.U32 R11, RZ, RZ, R35 ;  /* 0x000000ffff0b7224 */ /* 0x002fe400078e0023 */
[----:B------:R-:W-:Y:S01]  /*14d10*/  FADD.FTZ R4, -R4, R164 ;  /* 0x000000a404047221 */ /* 0x000fe20000010100 */
[C---:B------:R-:W-:Y:S01]  /*14d20*/  PRMT R195, R30.reuse, 0x7772, RZ ;  /* 0x000077721ec37816 */ /* 0x040fe200000000ff */
[----:B------:R-:W-:Y:S01]  /*14d30*/  IMAD.MOV.U32 R31, RZ, RZ, R21 ;  /* 0x000000ffff1f7224 */ /* 0x000fe200078e0015 */
[----:B------:R-:W-:Y:S01]  /*14d40*/  PRMT R191, R30, 0x7773, RZ ;  /* 0x000077731ebf7816 */ /* 0x000fe200000000ff */
[----:B------:R-:W-:Y:S01]  /*14d50*/  FMUL.FTZ R3, R4, UR4 ;  /* 0x0000000404037c20 */ /* 0x000fe20008410000 */
[----:B------:R-:W-:Y:S02]  /*14d60*/  PRMT R33, R30, 0x7771, RZ ;  /* 0x000077711e217816 */ /* 0x000fe400000000ff */
[----:B------:R1:W-:Y:S01]  /*14d70*/  MUFU.EX2 R34, R178 ;  /* 0x000000b200227308 */ /* 0x0003e20000000800 */
[----:B------:R-:W-:Y:S01]  /*14d80*/  LOP3.LUT R182, R31, 0xffff, RZ, 0xc0, !PT ;  /* 0x0000ffff1fb67812 */ /* 0x000fe200078ec0ff */
[--C-:B------:R-:W-:Y:S01]  /*14d90*/  FFMA.FTZ R172, R24, UR4, -R171.reuse ;  /* 0x0000000418ac7c23 */ /* 0x100fe200080108ab */
[----:B------:R-:W-:Y:S01]  /*14da0*/  PRMT R165, R26, 0x7772, RZ ;  /* 0x000077721aa57816 */ /* 0x000fe200000000ff */
[--C-:B------:R-:W-:Y:S01]  /*14db0*/  FFMA.FTZ R177, R16, UR4, -R171.reuse ;  /* 0x0000000410b17c23 */ /* 0x100fe200080108ab */
[----:B------:R-:W-:Y:S01]  /*14dc0*/  SHF.R.U32.HI R182, RZ, 0x8, R182 ;  /* 0x00000008ffb67819 */ /* 0x000fe200000116b6 */
[--C-:B------:R-:W-:Y:S01]  /*14dd0*/  FFMA.FTZ R203, R29, UR4, -R171.reuse ;  /* 0x000000041dcb7c23 */ /* 0x100fe200080108ab */
[C---:B------:R-:W-:Y:S03]  /*14de0*/  PRMT R184, R26.reuse, 0x7773, RZ ;  /* 0x000077731ab87816 */ /* 0x040fe600000000ff */
[----:B------:R-:W4:Y:S01]  /*14df0*/  MUFU.EX2 R30, R173 ;  /* 0x000000ad001e7308 */ /* 0x000f220000000800 */
[----:B------:R-:W-:Y:S01]  /*14e00*/  PRMT R166, R26, 0x7771, RZ ;  /* 0x000077711aa67816 */ /* 0x000fe200000000ff */
[--C-:B------:R-:W-:Y:S01]  /*14e10*/  FFMA.FTZ R190, R190, UR4, -R171.reuse ;  /* 0x00000004bebe7c23 */ /* 0x100fe200080108ab */
[----:B------:R-:W-:Y:S01]  /*14e20*/  LOP3.LUT R26, R182, 0xffff, RZ, 0xc0, !PT ;  /* 0x0000ffffb61a7812 */ /* 0x000fe200078ec0ff */
[--C-:B------:R-:W-:Y:S01]  /*14e30*/  FFMA.FTZ R185, R185, UR4, -R171.reuse ;  /* 0x00000004b9b97c23 */ /* 0x100fe200080108ab */
[--C-:B------:R-:W-:Y:S01]  /*14e40*/  FFMA.FTZ R168, R25, UR4, -R171.reuse ;  /* 0x0000000419a87c23 */ /* 0x100fe200080108ab */
[--C-:B------:R-:W-:Y:S01]  /*14e50*/  FFMA.FTZ R179, R179, UR4, -R171.reuse ;  /* 0x00000004b3b37c23 */ /* 0x100fe200080108ab */
[----:B------:R-:W-:Y:S03]  /*14e60*/  ISETP.LE.U32.AND P5, PT, R26, UR11, PT ;  /* 0x0000000b1a007c0c */ /* 0x000fe6000bfa3070 */
[----:B------:R-:W4:Y:S01]  /*14e70*/  MUFU.EX2 R3, R3 ;  /* 0x0000000300037308 */ /* 0x000f220000000800 */
[----:B-1----:R-:W-:Y:S01]  /*14e80*/  FFMA.FTZ R178, R20, UR4, -R171 ;  /* 0x0000000414b27c23 */ /* 0x002fe200080108ab */
[C---:B---3--:R-:W-:Y:S01]  /*14e90*/  FMUL.FTZ R5, R6.reuse, R133 ;  /* 0x0000008506057220 */ /* 0x048fe20000410000 */
[----:B------:R-:W-:Y:S01]  /*14ea0*/  FMUL.FTZ R24, R6, R152 ;  /* 0x0000009806187220 */ /* 0x000fe20000410000 */
[--C-:B------:R-:W-:Y:S01]  /*14eb0*/  FFMA.FTZ R14, R14, UR4, -R169.reuse ;  /* 0x000000040e0e7c23 */ /* 0x100fe200080108a9 */
[--C-:B------:R-:W-:Y:S01]  /*14ec0*/  FFMA.FTZ R15, R15, UR4, -R169.reuse ;  /* 0x000000040f0f7c23 */ /* 0x100fe200080108a9 */
[----:B------:R-:W-:Y:S01]  /*14ed0*/  FMUL.FTZ R25, R6, R153 ;  /* 0x0000009906197220 */ /* 0x000fe20000410000 */
[----:B------:R-:W-:Y:S03]  /*14ee0*/  FFMA.FTZ R170, R170, UR4, -R169 ;  /* 0x00000004aaaa7c23 */ /* 0x000fe600080108a9 */
[----:B------:R1:W-:Y:S01]  /*14ef0*/  MUFU.EX2 R152, R10 ;  /* 0x0000000a00987308 */ /* 0x0003e20000000800 */
[----:B----4-:R-:W-:Y:S02]  /*14f00*/  IMAD.MOV.U32 R26, RZ, RZ, R30 ;  /* 0x000000ffff1a7224 */ /* 0x010fe400078e001e */
[--C-:B------:R-:W-:Y:S01]  /*14f10*/  FFMA.FTZ R30, R28, UR4, -R171.reuse ;  /* 0x000000041c1e7c23 */ /* 0x100fe200080108ab */
[--C-:B------:R-:W-:Y:S01]  /*14f20*/  FFMA.FTZ R173, R17, UR4, -R171.reuse ;  /* 0x0000000411ad7c23 */ /* 0x100fe200080108ab */
[----:B------:R-:W-:Y:S01]  /*14f30*/  FFMA.FTZ R171, R13, UR4, -R171 ;  /* 0x000000040dab7c23 */ /* 0x000fe200080108ab */
[C---:B------:R-:W-:Y:S01]  /*14f40*/  FMUL.FTZ R13, R6.reuse, R141 ;  /* 0x0000008d060d7220 */ /* 0x040fe20000410000 */
[----:B------:R-:W-:Y:S02]  /*14f50*/  IMAD.MOV.U32 R141, RZ, RZ, R33 ;  /* 0x000000ffff8d7224 */ /* 0x000fe400078e0021 */
[----:B------:R-:W-:Y:S01]  /*14f60*/  FMUL.FTZ R28, R6, R156 ;  /* 0x0000009c061c7220 */ /* 0x000fe20000410000 */
[----:B------:R-:W-:Y:S02]  /*14f70*/  IMAD.MOV.U32 R133, RZ, RZ, R30 ;  /* 0x000000ffff857224 */ /* 0x000fe400078e001e */
[C---:B------:R-:W-:Y:S01]  /*14f80*/  FMUL.FTZ R30, R3.reuse, R158 ;  /* 0x0000009e031e7220 */ /* 0x040fe20000410000 */
[----:B------:R-:W-:Y:S02]  /*14f90*/  IMAD.MOV.U32 R158, RZ, RZ, R141 ;  /* 0x000000ffff9e7224 */ /* 0x000fe400078e008d */
[----:B------:R-:W-:Y:S01]  /*14fa0*/  FFMA.FTZ R197, R18, UR4, -R169 ;  /* 0x0000000412c57c23 */ /* 0x000fe200080108a9 */
[----:B------:R-:W-:Y:S02]  /*14fb0*/  IMAD.MOV.U32 R141, RZ, RZ, R31 ;  /* 0x000000ffff8d7224 */ /* 0x000fe400078e001f */
[----:B------:R-:W-:Y:S01]  /*14fc0*/  FMUL.FTZ R31, R3, R159 ;  /* 0x0000009f031f7220 */ /* 0x000fe20000410000 */
[--C-:B------:R-:W-:Y:S01]  /*14fd0*/  FFMA.FTZ R176, R19, UR4, -R169.reuse ;  /* 0x0000000413b07c23 */ /* 0x100fe200080108a9 */
[--C-:B------:R-:W-:Y:S01]  /*14fe0*/  FFMA.FTZ R187, R22, UR4, -R169.reuse ;  /* 0x0000000416bb7c23 */ /* 0x100fe200080108a9 */
[--C-:B------:R-:W-:Y:S01]  /*14ff0*/  FFMA.FTZ R186, R23, UR4, -R169.reuse ;  /* 0x0000000417ba7c23 */ /* 0x100fe200080108a9 */
[--C-:B------:R-:W-:Y:S01]  /*15000*/  FFMA.FTZ R167, R167, UR4, -R169.reuse ;  /* 0x00000004a7a77c23 */ /* 0x100fe200080108a9 */
[--C-:B------:R-:W-:Y:S01]  /*15010*/  FFMA.FTZ R164, R9, UR4, -R169.reuse ;  /* 0x0000000409a47c23 */ /* 0x100fe200080108a9 */
[--C-:B------:R-:W-:Y:S01]  /*15020*/  FFMA.FTZ R175, R175, UR4, -R169.reuse ;  /* 0x00000004afaf7c23 */ /* 0x100fe200080108a9 */
[--C-:B------:R-:W-:Y:S01]  /*15030*/  FFMA.FTZ R174, R174, UR4, -R169.reuse ;  /* 0x00000004aeae7c23 */ /* 0x100fe200080108a9 */
[----:B------:R-:W-:Y:S01]  /*15040*/  IMAD.MOV.U32 R153, RZ, RZ, R26 ;  /* 0x000000ffff997224 */ /* 0x000fe200078e001a */
[----:B------:R-:W-:Y:S01]  /*15050*/  LOP3.LUT R21, R198, 0xffff, RZ, 0xc0, !PT ;  /* 0x0000ffffc6157812 */ /* 0x000fe200078ec0ff */
[----:B------:R-:W-:Y:S02]  /*15060*/  IMAD.MOV.U32 R156, RZ, RZ, R34 ;  /* 0x000000ffff9c7224 */ /* 0x000fe400078e0022 */
[----:B------:R-:W-:Y:S01]  /*15070*/  FFMA.FTZ R169, R8, UR4, -R169 ;  /* 0x0000000408a97c23 */ /* 0x000fe200080108a9 */
[C---:B------:R-:W-:Y:S01]  /*15080*/  FMUL.FTZ R33, R6.reuse, R161 ;  /* 0x000000a106217220 */ /* 0x040fe20000410000 */
[C---:B------:R-:W-:Y:S01]  /*15090*/  FMUL.FTZ R8, R6.reuse, R136 ;  /* 0x0000008806087220 */ /* 0x040fe20000410000 */
[C---:B------:R-:W-:Y:S01]  /*150a0*/  FMUL.FTZ R9, R6.reuse, R137 ;  /* 0x0000008906097220 */ /* 0x040fe20000410000 */
[----:B------:R-:W-:Y:S01]  /*150b0*/  IMAD.MOV.U32 R137, RZ, RZ, R15 ;  /* 0x000000ffff897224 */ /* 0x000fe200078e000f */
[----:B------:R-:W-:Y:S01]  /*150c0*/  ISETP.LE.U32.AND P0, PT, R21, UR11, PT ;  /* 0x0000000b15007c0c */ /* 0x000fe2000bf03070 */
[----:B------:R-:W-:Y:S02]  /*150d0*/  IMAD.MOV.U32 R136, RZ, RZ, R14 ;  /* 0x000000ffff887224 */ /* 0x000fe400078e000e */
[C---:B------:R-:W-:Y:S01]  /*150e0*/  FMUL.FTZ R4, R6.reuse, R132 ;  /* 0x0000008406047220 */ /* 0x040fe20000410000 */
[C---:B------:R-:W-:Y:S01]  /*150f0*/  FMUL.FTZ R18, R3.reuse, R146 ;  /* 0x0000009203127220 */ /* 0x040fe20000410000 */
[----:B------:R-:W-:Y:S01]  /*15100*/  FMUL.FTZ R21, R6, R149 ;  /* 0x0000009506157220 */ /* 0x000fe20000410000 */
[C---:B------:R-:W-:Y:S01]  /*15110*/  FMUL.FTZ R14, R3.reuse, R142 ;  /* 0x0000008e030e7220 */ /* 0x040fe20000410000 */
[----:B------:R-:W-:Y:S01]  /*15120*/  F2FP.F16.F32.PACK_AB R146, R156, R153 ;  /* 0x000000999c92723e */ /* 0x000fe200000000ff */
[C---:B------:R-:W-:Y:S01]  /*15130*/  FMUL.FTZ R26, R3.reuse, R154 ;  /* 0x0000009a031a7220 */ /* 0x040fe20000410000 */
[C---:B-1----:R-:W-:Y:S01]  /*15140*/  FMUL.FTZ R10, R3.reuse, R138 ;  /* 0x0000008a030a7220 */ /* 0x042fe20000410000 */
[----:B------:R-:W-:Y:S02]  /*15150*/  IMAD.MOV.U32 R154, RZ, RZ, R136 ;  /* 0x000000ffff9a7224 */ /* 0x000fe400078e0088 */
[C---:B------:R-:W-:Y:S01]  /*15160*/  FMUL.FTZ R12, R6.reuse, R140 ;  /* 0x0000008c060c7220 */ /* 0x040fe20000410000 */
[----:B------:R-:W-:Y:S01]  /*15170*/  MUFU.EX2 R172, R172 ;  /* 0x000000ac00ac7308 */ /* 0x000fe20000000800 */
[C---:B------:R-:W-:Y:S01]  /*15180*/  FMUL.FTZ R16, R6.reuse, R144 ;  /* 0x0000009006107220 */ /* 0x040fe20000410000 */
[C---:B------:R-:W-:Y:S01]  /*15190*/  FMUL.FTZ R17, R6.reuse, R145 ;  /* 0x0000009106117220 */ /* 0x040fe20000410000 */
[C---:B------:R-:W-:Y:S01]  /*151a0*/  FMUL.FTZ R20, R6.reuse, R148 ;  /* 0x0000009406147220 */ /* 0x040fe20000410000 */
[C---:B------:R-:W-:Y:S01]  /*151b0*/  FMUL.FTZ R29, R6.reuse, R157 ;  /* 0x0000009d061d7220 */ /* 0x040fe20000410000 */
[----:B------:R-:W-:Y:S02]  /*151c0*/  IMAD.MOV.U32 R140, RZ, RZ, R27 ;  /* 0x000000ffff8c7224 */ /* 0x000fe400078e001b */
[C---:B------:R-:W-:Y:S01]  /*151d0*/  FMUL.FTZ R36, R6.reuse, R36 ;  /* 0x0000002406247220 */ /* 0x040fe20000410000 */
[C---:B------:R-:W-:Y:S02]  /*151e0*/  FMUL.FTZ R37, R6.reuse, R37 ;  /* 0x0000002506257220 */ /* 0x040fe40000410000 */
        /* <DEDUP_REMOVED lines=101> */
[----:B------:R-:W3:Y:S01]  /*15840*/  MUFU.EX2 R180, R180 ;  /* 0x000000b400b47308 */ /* 0x000ee20000000800 */
[----:B------:R-:W-:Y:S02]  /*15850*/  PRMT R151, R141, 0x7632, R151 ;  /* 0x000076328d977816 */ /* 0x000fe40000000097 */
[----:B------:R-:W-:Y:S02]  /*15860*/  PRMT R145, R146, 0x7632, R145 ;  /* 0x0000763292917816 */ /* 0x000fe40000000091 */
[----:B------:R-:W-:Y:S02]  /*15870*/  LOP3.LUT R151, R151, 0xff, RZ, 0xc0, !PT ;  /* 0x000000ff97977812 */ /* 0x000fe400078ec0ff */
[----:B-1----:R-:W-:Y:S03]  /*15880*/  F2FP.F16.F32.PACK_AB R144, R183, R172 ;  /* 0x000000acb790723e */ /* 0x002fe600000000ff */
[----:B------:R-:W-:Y:S01]  /*15890*/  MUFU.EX2 R177, R177 ;  /* 0x000000b100b17308 */ /* 0x000fe20000000800 */
[----:B------:R-:W-:Y:S02]  /*158a0*/  LOP3.LUT R188, R188, UR13, R205, 0x96, !PT ;  /* 0x0000000dbcbc7c12 */ /* 0x000fe4000f8e96cd */
[----:B------:R-:W-:Y:S02]  /*158b0*/  PRMT R157, R144, 0x7632, R157 ;  /* 0x00007632909d7816 */ /* 0x000fe4000000009d */
[----:B------:R-:W-:Y:S02]  /*158c0*/  ISETP.LE.U32.AND P4, PT, R151, UR11, PT ;  /* 0x0000000b97007c0c */ /* 0x000fe4000bf83070 */
[----:B------:R-:W-:Y:S03]  /*158d0*/  LOP3.LUT R206, R206, 0xff, RZ, 0xc0, !PT ;  /* 0x000000ffcece7812 */ /* 0x000fe600078ec0ff */
[----:B------:R-:W1:Y:S01]  /*158e0*/  MUFU.EX2 R154, R154 ;  /* 0x0000009a009a7308 */ /* 0x000e620000000800 */
[----:B---3--:R-:W-:Y:S04]  /*158f0*/  F2FP.F16.F32.PACK_AB R150, R152, R180 ;  /* 0x000000b49896723e */ /* 0x008fe800000000ff */
[----:B------:R-:W-:Y:S05]  /*15900*/  PRMT R148, R150, 0x7632, R148 ;  /* 0x0000763296947816 */ /* 0x000fea0000000094 */
[----:B------:R-:W-:Y:S01]  /*15910*/  MUFU.EX2 R178, R178 ;  /* 0x000000b200b27308 */ /* 0x000fe20000000800 */
[----:B------:R-:W-:Y:S02]  /*15920*/  @!P4 HADD2 R235, -R146.H0_H0, -RZ.H0_H0 ;  /* 0xa00000ff92ebc230 */ /* 0x000fe40000000900 */
[C---:B--2---:R-:W-:Y:S01]  /*15930*/  FFMA.FTZ R35, R6.reuse, R32, R7 ;  /* 0x0000002006237223 */ /* 0x044fe20000010007 */
[----:B------:R-:W-:Y:S01]  /*15940*/  FMUL.FTZ R32, R6, R160 ;  /* 0x000000a006207220 */ /* 0x000fe20000410000 */
[----:B------:R-:W-:Y:S02]  /*15950*/  IMAD.MOV.U32 R160, RZ, RZ, R11 ;  /* 0x000000ffffa07224 */ /* 0x000fe400078e000b */
[C---:B------:R-:W-:Y:S01]  /*15960*/  FMUL.FTZ R6, R3.reuse, R134 ;  /* 0x0000008603067220 */ /* 0x040fe20000410000 */
[----:B------:R-:W2:Y:S01]  /*15970*/  LDL.LU R11, [R1+0x34] ;  /* 0x00003400010b7983 */ /* 0x000ea20000300800 */
[----:B------:R-:W-:Y:S02]  /*15980*/  IMAD.MOV.U32 R161, RZ, RZ, R35 ;  /* 0x000000ffffa17224 */ /* 0x000fe400078e0023 */
[C---:B------:R-:W-:Y:S01]  /*15990*/  FMUL.FTZ R35, R3.reuse, R163 ;  /* 0x000000a303237220 */ /* 0x040fe20000410000 */
[C---:B------:R-:W-:Y:S01]  /*159a0*/  F2FP.F16.F32.PACK_AB R149, R160.reuse, R7 ;  /* 0x00000007a095723e */ /* 0x040fe200000000ff */
[----:B------:R-:W3:Y:S01]  /*159b0*/  LDL R159, [R1+0x18] ;  /* 0x00001800019f7983 */ /* 0x000ee20000100800 */
[----:B------:R-:W-:Y:S01]  /*159c0*/  FADD.FTZ R142, R160, R161 ;  /* 0x000000a1a08e7221 */ /* 0x000fe20000010000 */
[----:B------:R-:W-:Y:S02]  /*159d0*/  IMAD.MOV.U32 R160, RZ, RZ, R137 ;  /* 0x000000ffffa07224 */ /* 0x000fe400078e0089 */
[----:B------:R-:W-:Y:S01]  /*159e0*/  FMUL.FTZ R7, R3, R135 ;  /* 0x0000008703077220 */ /* 0x000fe20000410000 */
[----:B------:R-:W-:Y:S01]  /*159f0*/  PRMT R147, R149, 0x7632, R147 ;  /* 0x0000763295937816 */ /* 0x000fe20000000093 */
[----:B------:R-:W-:Y:S01]  /*15a00*/  IMAD.MOV.U32 R161, RZ, RZ, R140 ;  /* 0x000000ffffa17224 */ /* 0x000fe200078e008c */
[----:B------:R-:W-:Y:S01]  /*15a10*/  LOP3.LUT R140, R181, 0xff, RZ, 0xc0, !PT ;  /* 0x000000ffb58c7812 */ /* 0x000fe200078ec0ff */
[----:B------:R-:W-:Y:S01]  /*15a20*/  FADD.FTZ R142, R172, R142 ;  /* 0x0000008eac8e7221 */ /* 0x000fe20000010000 */
[----:B------:R-:W-:Y:S01]  /*15a30*/  PRMT R134, R195, 0x5410, R191 ;  /* 0x00005410c3867816 */ /* 0x000fe200000000bf */
[----:B------:R-:W-:Y:S01]  /*15a40*/  VIADD R172, R200, 0x18040 ;  /* 0x00018040c8ac7836 */ /* 0x000fe20000000000 */
[----:B------:R-:W-:Y:S01]  /*15a50*/  PRMT R135, R140, 0x5410, R158 ;  /* 0x000054108c877816 */ /* 0x000fe2000000009e */
[----:B------:R-:W-:Y:S01]  /*15a60*/  @!P5 HADD2 R236, -R147.H0_H0, -RZ.H0_H0 ;  /* 0xa00000ff93ecd230 */ /* 0x000fe20000000900 */
[----:B------:R-:W-:Y:S01]  /*15a70*/  LOP3.LUT R134, R134, 0xff00ff, RZ, 0xc0, !PT ;  /* 0x00ff00ff86867812 */ /* 0x000fe200078ec0ff */
[----:B------:R-:W-:Y:S01]  /*15a80*/  MUFU.EX2 R161, R161 ;  /* 0x000000a100a17308 */ /* 0x000fe20000000800 */
[----:B------:R-:W-:Y:S02]  /*15a90*/  PRMT R163, R193, 0x7632, R163 ;  /* 0x00007632c1a37816 */ /* 0x000fe400000000a3 */
[--C-:B------:R-:W-:Y:S02]  /*15aa0*/  HSET2.LE.AND R135, R135, R243.reuse, PT ;  /* 0x000000f387877233 */ /* 0x100fe40003803000 */
[----:B------:R-:W-:Y:S05]  /*15ab0*/  LOP3.LUT R163, R163, 0xff, RZ, 0xc0, !PT ;  /* 0x000000ffa3a37812 */ /* 0x000fea00078ec0ff */
[----:B------:R-:W4:Y:S01]  /*15ac0*/  MUFU.EX2 R160, R160 ;  /* 0x000000a000a07308 */ /* 0x000f220000000800 */
[----:B--2---:R-:W-:Y:S01]  /*15ad0*/  FFMA.FTZ R132, R3, R11, R153 ;  /* 0x0000000b03847223 */ /* 0x004fe20000010099 */
[----:B------:R-:W-:Y:S01]  /*15ae0*/  LOP3.LUT R153, R141, 0xff, RZ, 0xc0, !PT ;  /* 0x000000ff8d997812 */ /* 0x000fe200078ec0ff */
[----:B------:R-:W-:Y:S01]  /*15af0*/  FMUL.FTZ R11, R3, R139 ;  /* 0x0000008b030b7220 */ /* 0x000fe20000410000 */
[----:B------:R-:W-:Y:S01]  /*15b00*/  SHF.R.U32.HI R141, RZ, 0x18, R141 ;  /* 0x00000018ff8d7819 */ /* 0x000fe2000001168d */
[----:B------:R-:W2:Y:S01]  /*15b10*/  LDSM.16.MT88.4 R136, [R200+0x18000] ;  /* 0x01800000c888783b */ /* 0x000ea20000004200 */
[----:B------:R-:W-:Y:S01]  /*15b20*/  PRMT R3, R153, 0x5410, R182 ;  /* 0x0000541099037816 */ /* 0x000fe200000000b6 */
[----:B------:R-:W-:Y:S01]  /*15b30*/  FADD.FTZ R143, R156, R132 ;  /* 0x000000849c8f7221 */ /* 0x000fe20000010000 */
[----:B------:R-:W-:Y:S01]  /*15b40*/  PRMT R132, R149, 0x5410, R147 ;  /* 0x0000541095847816 */ /* 0x000fe20000000093 */
[----:B------:R-:W-:Y:S01]  /*15b50*/  IMAD.MOV.U32 R156, RZ, RZ, R133 ;  /* 0x000000ffff9c7224 */ /* 0x000fe200078e0085 */
[----:B------:R-:W-:Y:S01]  /*15b60*/  PRMT R133, R146, 0x5410, R145 ;  /* 0x0000541092857816 */ /* 0x000fe20000000091 */
[----:B---3--:R-:W-:Y:S01]  /*15b70*/  @P2 VIADD R172, R159, 0xffffffc0 ;  /* 0xffffffc09fac2836 */ /* 0x008fe20000000000 */
[--C-:B------:R-:W-:Y:S01]  /*15b80*/  HSET2.LE.AND R3, R3, R243.reuse, PT ;  /* 0x000000f303037233 */ /* 0x100fe20003803000 */
[----:B------:R-:W3:Y:S01]  /*15b90*/  LDL.LU R159, [R1+0x2c] ;  /* 0x00002c00019f7983 */ /* 0x000ee20000300800 */
[----:B------:R-:W-:Y:S01]  /*15ba0*/  ISETP.LE.U32.AND P6, PT, R153, UR11, PT ;  /* 0x0000000b99007c0c */ /* 0x000fe2000bfc3070 */
[----:B------:R-:W2:Y:S01]  /*15bb0*/  MUFU.EX2 R156, R156 ;  /* 0x0000009c009c7308 */ /* 0x000ea20000000800 */
[----:B------:R-:W-:Y:S01]  /*15bc0*/  @!P5 PRMT R147, R236, 0x5410, RZ ;  /* 0x00005410ec93d816 */ /* 0x000fe200000000ff */
[----:B------:R-:W3:Y:S01]  /*15bd0*/  LDL.LU R153, [R1+0x30] ;  /* 0x0000300001997983 */ /* 0x000ee20000300800 */
[----:B------:R-:W-:Y:S02]  /*15be0*/  LOP3.LUT R132, R132, R3, RZ, 0xc0, !PT ;  /* 0x0000000384847212 */ /* 0x000fe400078ec0ff */
[----:B------:R-:W-:Y:S01]  /*15bf0*/  PRMT R3, R151, 0x5410, R141 ;  /* 0x0000541097037816 */ /* 0x000fe2000000008d */
[----:B------:R-:W-:Y:S01]  /*15c00*/  FADD.FTZ R151, R180, R143 ;  /* 0x0000008fb4977221 */ /* 0x000fe20000010000 */
[----:B------:R-:W-:Y:S02]  /*15c10*/  @!P4 PRMT R146, R235, 0x5410, RZ ;  /* 0x00005410eb92c816 */ /* 0x000fe400000000ff */
[----:B------:R-:W-:Y:S01]  /*15c20*/  ISETP.LE.U32.AND P5, PT, R141, UR11, PT ;  /* 0x0000000b8d007c0c */ /* 0x000fe2000bfa3070 */
[----:B------:R-:W-:Y:S01]  /*15c30*/  FADD.FTZ R162, R152, R151 ;  /* 0x0000009798a27221 */ /* 0x000fe20000010000 */
[--C-:B------:R-:W-:Y:S01]  /*15c40*/  HSET2.LE.AND R3, R3, R243.reuse, PT ;  /* 0x000000f303037233 */ /* 0x100fe20003803000 */
[----:B------:R-:W-:Y:S01]  /*15c50*/  @!P6 HADD2 R237, -R149.H0_H0, -RZ.H0_H0 ;  /* 0xa00000ff95ede230 */ /* 0x000fe20000000900 */
[----:B------:R-:W-:Y:S01]  /*15c60*/  ISETP.LE.U32.AND P4, PT, R140, UR11, PT ;  /* 0x0000000b8c007c0c */ /* 0x000fe2000bf83070 */
[----:B-1----:R-:W-:Y:S01]  /*15c70*/  FADD.FTZ R162, R154, R162 ;  /* 0x000000a29aa27221 */ /* 0x002fe20000010000 */
[----:B----4-:R-:W-:Y:S02]  /*15c80*/  F2FP.F16.F32.PACK_AB R154, R160, R154 ;  /* 0x0000009aa09a723e */ /* 0x010fe400000000ff */
[----:B------:R-:W-:Y:S02]  /*15c90*/  LOP3.LUT R133, R133, R3, RZ, 0xc0, !PT ;  /* 0x0000000385857212 */ /* 0x000fe400078ec0ff */
[--C-:B------:R-:W-:Y:S02]  /*15ca0*/  HSET2.LE.AND R3, R134, R243.reuse, PT ;  /* 0x000000f386037233 */ /* 0x100fe40003803000 */
[----:B------:R-:W-:Y:S01]  /*15cb0*/  PRMT R134, R144, 0x5410, R157 ;  /* 0x0000541090867816 */ /* 0x000fe2000000009d */
[----:B------:R-:W-:Y:S01]  /*15cc0*/  @!P5 HADD2 R234, -R145.H0_H0, -RZ.H0_H0 ;  /* 0xa00000ff91ead230 */ /* 0x000fe20000000900 */
[----:B------:R-:W-:Y:S02]  /*15cd0*/  @!P6 PRMT R149, R237, 0x5410, RZ ;  /* 0x00005410ed95e816 */ /* 0x000fe400000000ff */
[----:B------:R-:W-:Y:S01]  /*15ce0*/  LOP3.LUT R134, R134, R135, RZ, 0xc0, !PT ;  /* 0x0000008786867212 */ /* 0x000fe200078ec0ff */
[----:B------:R-:W-:Y:S01]  /*15cf0*/  @!P4 HADD2 R233, -R144.H0_H0, -RZ.H0_H0 ;  /* 0xa00000ff90e9c230 */ /* 0x000fe20000000900 */
[----:B------:R-:W-:Y:S02]  /*15d00*/  PRMT R135, R150, 0x5410, R148 ;  /* 0x0000541096877816 */ /* 0x000fe40000000094 */
[----:B------:R-:W-:Y:S02]  /*15d10*/  @!P5 PRMT R145, R234, 0x5410, RZ ;  /* 0x00005410ea91d816 */ /* 0x000fe400000000ff */
[----:B------:R-:W-:Y:S01]  /*15d20*/  LOP3.LUT R135, R135, R3, RZ, 0xc0, !PT ;  /* 0x0000000387877212 */ /* 0x000fe200078ec0ff */
[----:B------:R-:W-:Y:S01]  /*15d30*/  IMAD.IADD R3, R196, 0x1, R172 ;  /* 0x00000001c4037824 */ /* 0x000fe200078e02ac */
[----:B------:R-:W-:Y:S02]  /*15d40*/  @!P4 PRMT R144, R233, 0x5410, RZ ;  /* 0x00005410e990c816 */ /* 0x000fe400000000ff */
[----:B------:R-:W-:Y:S01]  /*15d50*/  ISETP.GT.U32.AND P6, PT, R195, UR11, PT ;  /* 0x0000000bc3007c0c */ /* 0x000fe2000bfc4070 */
[----:B------:R-:W-:Y:S01]  /*15d60*/  IMAD.WIDE.U32 R194, R194, -0x2daee0ad, RZ ;  /* 0xd2511f53c2c27825 */ /* 0x000fe200078e00ff */
[----:B--2---:R-:W-:Y:S01]  /*15d70*/  F2FP.F16.F32.PACK_AB R155, R156, R161 ;  /* 0x000000a19c9b723e */ /* 0x004fe200000000ff */
[C---:B------:R-:W-:Y:S05]  /*15d80*/  HMMA.16816.F32 R4, R132.reuse, R136, R4 ;  /* 0x000000888404723c */ /* 0x040fea0000001804 */
[----:B------:R-:W-:Y:S02]  /*15d90*/  PRMT R151, R155, 0x7632, R151 ;  /* 0x000076329b977816 */ /* 0x000fe40000000097 */
[----:B------:R-:W-:Y:S01]  /*15da0*/  ISETP.LE.U32.AND P5, PT, R163, UR11, PT ;  /* 0x0000000ba3007c0c */ /* 0x000fe2000bfa3070 */
[C---:B------:R-:W-:Y:S01]  /*15db0*/  HMMA.16816.F32 R8, R132.reuse, R138, R8 ;  /* 0x0000008a8408723c */ /* 0x040fe20000001808 */
[----:B------:R-:W1:Y:S02]  /*15dc0*/  LDSM.16.MT88.4 R136, [R199+0x18000] ;  /* 0x01800000c788783b */ /* 0x000e640000004200 */
[----:B------:R-:W-:Y:S01]  /*15dd0*/  @P6 HADD2 R231, -R150.H0_H0, -RZ.H0_H0 ;  /* 0xa00000ff96e76230 */ /* 0x000fe20000000900 */
[----:B------:R-:W-:Y:S01]  /*15de0*/  ISETP.GT.U32.AND P4, PT, R166, UR11, PT ;  /* 0x0000000ba6007c0c */ /* 0x000fe2000bf84070 */
[----:B------:R-:W-:Y:S03]  /*15df0*/  @!P0 HADD2 R220, -R151.H0_H0, -RZ.H0_H0 ;  /* 0xa00000ff97dc8230 */ /* 0x000fe60000000900 */
[----:B------:R-:W-:Y:S04]  /*15e00*/  @P6 PRMT R150, R231, 0x5410, RZ ;  /* 0x00005410e7966816 */ /* 0x000fe800000000ff */
[----:B------:R-:W-:Y:S01]  /*15e10*/  @!P5 HADD2 R213, -R154.H0_H0, -RZ.H0_H0 ;  /* 0xa00000ff9ad5d230 */ /* 0x000fe20000000900 */
        /* <DEDUP_REMOVED lines=15> */
[----:B---3--:R-:W-:Y:S02]  /*15f10*/  IMAD.MOV.U32 R181, RZ, RZ, R159 ;  /* 0x000000ffffb57224 */ /* 0x008fe400078e009f */
[----:B------:R-:W2:Y:S01]  /*15f20*/  MUFU.EX2 R159, R203 ;  /* 0x000000cb009f7308 */ /* 0x000ea20000000800 */
[----:B------:R-:W-:Y:S02]  /*15f30*/  IMAD.MOV.U32 R180, RZ, RZ, R153 ;  /* 0x000000ffffb47224 */ /* 0x000fe400078e0099 */
[----:B------:R-:W-:Y:S02]  /*15f40*/  FADD.FTZ R153, R183, R142 ;  /* 0x0000008eb7997221 */ /* 0x000fe40000010000 */
[----:B------:R-:W-:Y:S01]  /*15f50*/  LDSM.16.MT88.4 R140, [R199+0x1e000] ;  /* 0x01e00000c78c783b */ /* 0x000fe20000004200 */
[C---:B------:R-:W-:Y:S04]  /*15f60*/  LEA R182, P1, R244.reuse, R180, 0x1 ;  /* 0x000000b4f4b67211 */ /* 0x040fe800078208ff */
[----:B------:R-:W-:Y:S01]  /*15f70*/  MUFU.EX2 R203, R190 ;  /* 0x000000be00cb7308 */ /* 0x000fe20000000800 */
[----:B------:R-:W-:Y:S02]  /*15f80*/  LEA.HI.X.SX32 R183, R244, R181, 0x1, P1 ;  /* 0x000000b5f4b77211 */ /* 0x000fe400008f0eff */
[----:B------:R3:W-:Y:S01]  /*15f90*/  STG.E.U16 desc[UR28][R180.64+0x2], R147 ;  /* 0x00000293b4007986 */ /* 0x0007e2000c10151c */
[----:B------:R-:W-:Y:S02]  /*15fa0*/  ISETP.GT.U32.AND P1, PT, R158, UR11, PT ;  /* 0x0000000b9e007c0c */ /* 0x000fe4000bf24070 */
[----:B------:R-:W-:Y:S01]  /*15fb0*/  LOP3.LUT R158, R204, UR12, R195, 0x96, !PT ;  /* 0x0000000ccc9e7c12 */ /* 0x000fe2000f8e96c3 */
[----:B------:R2:W-:Y:S03]  /*15fc0*/  STG.E.U16 desc[UR28][R180.64], R149 ;  /* 0x00000095b4007986 */ /* 0x0005e6000c10151c */
[----:B------:R4:W-:Y:S01]  /*15fd0*/  MUFU.EX2 R195, R197 ;  /* 0x000000c500c37308 */ /* 0x0009e20000000800 */
[----:B------:R2:W5:Y:S06]  /*15fe0*/  LDL.LU.64 R204, [R1+0x48] ;  /* 0x0000480001cc7983 */ /* 0x00056c0000300a00 */
[----:B------:R-:W-:Y:S01]  /*15ff0*/  STG.E.U16 desc[UR28][R182.64], R146 ;  /* 0x00000092b6007986 */ /* 0x000fe2000c10151c */
[----:B------:R-:W-:Y:S03]  /*16000*/  @P1 HADD2 R232, -R157.H0_H0, -RZ.H0_H0 ;  /* 0xa00000ff9de81230 */ /* 0x000fe60000000900 */
[----:B------:R-:W-:Y:S01]  /*16010*/  STG.E.U16 desc[UR28][R182.64+0x2], R145 ;  /* 0x00000291b6007986 */ /* 0x000fe2000c10151c */
[C---:B-1----:R-:W-:Y:S03]  /*16020*/  HMMA.16816.F32 R52, R132.reuse, R136, R52 ;  /* 0x000000888434723c */ /* 0x042fe60000001834 */
[----:B------:R-:W-:Y:S01]  /*16030*/  STG.E.U16 desc[UR28][R180.64+0x10], R144 ;  /* 0x00001090b4007986 */ /* 0x000fe2000c10151c */
[----:B------:R-:W-:Y:S02]  /*16040*/  @P1 PRMT R157, R232, 0x5410, RZ ;  /* 0x00005410e89d1816 */ /* 0x000fe400000000ff */
[----:B------:R-:W-:Y:S02]  /*16050*/  ISETP.GT.U32.AND P1, PT, R191, UR11, PT ;  /* 0x0000000bbf007c0c */ /* 0x000fe4000bf24070 */
[C---:B------:R-:W-:Y:S01]  /*16060*/  HMMA.16816.F32 R56, R132.reuse, R138, R56 ;  /* 0x0000008a8438723c */ /* 0x040fe20000001838 */
[----:B------:R-:W1:Y:S01]  /*16070*/  LDSM.16.MT88.4 R136, [R3+0x2000] ;  /* 0x002000000388783b */ /* 0x000e620000004200 */
[----:B------:R-:W-:Y:S01]  /*16080*/  MUFU.EX2 R191, R185 ;  /* 0x000000b900bf7308 */ /* 0x000fe20000000800 */
[--C-:B---3--:R-:W-:Y:S01]  /*16090*/  FADD.FTZ R147, R161, R153.reuse ;  /* 0x00000099a1937221 */ /* 0x108fe20000010000 */
[----:B------:R-:W-:Y:S02]  /*160a0*/  PRMT R153, R154, 0x7632, R153 ;  /* 0x000076329a997816 */ /* 0x000fe40000000099 */
[----:B--2---:R-:W-:Y:S01]  /*160b0*/  F2FP.F16.F32.PACK_AB R149, R159, R177 ;  /* 0x000000b19f95723e */ /* 0x004fe200000000ff */
[----:B----4-:R-:W-:Y:S02]  /*160c0*/  FADD.FTZ R197, R156, R147 ;  /* 0x000000939cc57221 */ /* 0x010fe40000010000 */
[----:B------:R-:W-:Y:S01]  /*160d0*/  LDSM.16.MT88.4 R144, [R200+0x18800] ;  /* 0x01880000c890783b */ /* 0x000fe20000004200 */
[----:B------:R-:W-:Y:S01]  /*160e0*/  PRMT R152, R149, 0x7632, R152 ;  /* 0x0000763295987816 */ /* 0x000fe20000000098 */
[----:B------:R-:W-:Y:S01]  /*160f0*/  @P1 HADD2 R211, -R148.H0_H0, -RZ.H0_H0 ;  /* 0xa00000ff94d31230 */ /* 0x000fe20000000900 */
[----:B------:R2:W3:Y:S03]  /*16100*/  MUFU.EX2 R161, R176 ;  /* 0x000000b000a17308 */ /* 0x0004e60000000800 */
[----:B------:R-:W-:Y:S01]  /*16110*/  @P4 HADD2 R228, -R152.H0_H0, -RZ.H0_H0 ;  /* 0xa00000ff98e44230 */ /* 0x000fe20000000900 */
[----:B------:R-:W-:Y:S01]  /*16120*/  @P1 PRMT R148, R211, 0x5410, RZ ;  /* 0x00005410d3941816 */ /* 0x000fe200000000ff */
[----:B------:R4:W-:Y:S04]  /*16130*/  STG.E.U16 desc[UR28][R180.64+0x12], R157 ;  /* 0x0000129db4007986 */ /* 0x0009e8000c10151c */
[----:B------:R4:W-:Y:S04]  /*16140*/  STG.E.U16 desc[UR28][R182.64+0x10], R150 ;  /* 0x00001096b6007986 */ /* 0x0009e8000c10151c */
[----:B------:R-:W-:Y:S01]  /*16150*/  STG.E.U16 desc[UR28][R182.64+0x12], R148 ;  /* 0x00001294b6007986 */ /* 0x000fe2000c10151c */
[----:B--2---:R-:W-:Y:S01]  /*16160*/  FADD.FTZ R176, R160, R162 ;  /* 0x000000a2a0b07221 */ /* 0x004fe20000010000 */
[----:B------:R-:W-:Y:S02]  /*16170*/  LOP3.LUT R162, R193, 0xff, RZ, 0xc0, !PT ;  /* 0x000000ffc1a27812 */ /* 0x000fe400078ec0ff */
[----:B------:R-:W-:Y:S02]  /*16180*/  SHF.R.U32.HI R193, RZ, 0x18, R193 ;  /* 0x00000018ffc17819 */ /* 0x000fe400000116c1 */
[----:B---3--:R-:W-:Y:S01]  /*16190*/  F2FP.F16.F32.PACK_AB R156, R161, R195 ;  /* 0x000000c3a19c723e */ /* 0x008fe200000000ff */
[----:B------:R-:W-:Y:S01]  /*161a0*/  FADD.FTZ R195, R195, R176 ;  /* 0x000000b0c3c37221 */ /* 0x000fe20000010000 */
[----:B------:R-:W-:Y:S02]  /*161b0*/  ISETP.LE.U32.AND P6, PT, R162, UR11, PT ;  /* 0x0000000ba2007c0c */ /* 0x000fe4000bfc3070 */
[----:B------:R-:W-:Y:S01]  /*161c0*/  PRMT R160, R156, 0x7632, R160 ;  /* 0x000076329ca07816 */ /* 0x000fe200000000a0 */
[----:B------:R-:W-:Y:S01]  /*161d0*/  FADD.FTZ R161, R161, R195 ;  /* 0x000000c3a1a17221 */ /* 0x000fe20000010000 */
[C---:B-1----:R-:W-:Y:S03]  /*161e0*/  HMMA.16816.F32 R60, R132.reuse, R136, R60 ;  /* 0x00000088843c723c */ /* 0x042fe6000000183c */
[----:B----4-:R-:W-:Y:S01]  /*161f0*/  FADD.FTZ R157, R177, R197 ;  /* 0x000000c5b19d7221 */ /* 0x010fe20000010000 */
[----:B------:R-:W-:Y:S01]  /*16200*/  IMAD.WIDE.U32 R176, R158, -0x326172a9, RZ ;  /* 0xcd9e8d579eb07825 */ /* 0x000fe200078e00ff */
[----:B------:R-:W-:Y:S03]  /*16210*/  MUFU.EX2 R197, R186 ;  /* 0x000000ba00c57308 */ /* 0x000fe60000000800 */
[----:B------:R-:W-:Y:S01]  /*16220*/  FADD.FTZ R157, R159, R157 ;  /* 0x0000009d9f9d7221 */ /* 0x000fe20000010000 */
[C---:B------:R-:W-:Y:S01]  /*16230*/  HMMA.16816.F32 R64, R132.reuse, R138, R64 ;  /* 0x0000008a8440723c */ /* 0x040fe20000001840 */
[----:B------:R-:W1:Y:S02]  /*16240*/  LDSM.16.MT88.4 R136, [R200+0x1c000] ;  /* 0x01c00000c888783b */ /* 0x000e640000004200 */
[----:B------:R-:W-:Y:S01]  /*16250*/  IMAD.MOV.U32 R195, RZ, RZ, R176 ;  /* 0x000000ffffc37224 */ /* 0x000fe200078e00b0 */
[----:B------:R-:W-:Y:S02]  /*16260*/  PRMT R185, R176, 0x7773, RZ ;  /* 0x00007773b0b97816 */ /* 0x000fe400000000ff */
[----:B------:R-:W2:Y:S01]  /*16270*/  MUFU.EX2 R150, R189 ;  /* 0x000000bd00967308 */ /* 0x000ea20000000800 */
[----:B------:R-:W-:Y:S02]  /*16280*/  @!P6 HADD2 R214, -R155.H0_H0, -RZ.H0_H0 ;  /* 0xa00000ff9bd6e230 */ /* 0x000fe40000000900 */
[----:B------:R-:W-:Y:S01]  /*16290*/  FADD.FTZ R157, R203, R157 ;  /* 0x0000009dcb9d7221 */ /* 0x000fe20000010000 */
[----:B------:R-:W-:Y:S06]  /*162a0*/  LOP3.LUT R195, R195, 0xff, RZ, 0xc0, !PT ;  /* 0x000000ffc3c37812 */ /* 0x000fec00078ec0ff */
[----:B------:R-:W-:Y:S10]  /*162b0*/  MUFU.EX2 R159, R167 ;  /* 0x000000a7009f7308 */ /* 0x000ff40000000800 */
[----:B------:R2:W-:Y:S10]  /*162c0*/  MUFU.EX2 R186, R168 ;  /* 0x000000a800ba7308 */ /* 0x0005f40000000800 */
[----:B------:R-:W3:Y:S01]  /*162d0*/  MUFU.EX2 R189, R164 ;  /* 0x000000a400bd7308 */ /* 0x000ee20000000800 */
[----:B--2---:R-:W-:Y:S02]  /*162e0*/  F2FP.F16.F32.PACK_AB R168, R150, R203 ;  /* 0x000000cb96a8723e */ /* 0x004fe400000000ff */
[----:B------:R-:W2:Y:S01]  /*162f0*/  S2R R203, SR_TID.X ;  /* 0x0000000000cb7919 */ /* 0x000ea20000002100 */
        /* <DEDUP_REMOVED lines=15> */
[C---:B------:R-:W-:Y:S08]  /*163f0*/  HMMA.16816.F32 R108, R132.reuse, R140, R108 ;  /* 0x0000008c846c723c */ /* 0x040ff0000000186c */
[C---:B------:R-:W-:Y:S01]  /*16400*/  HMMA.16816.F32 R112, R132.reuse, R142, R112 ;  /* 0x0000008e8470723c */ /* 0x040fe20000001870 */
[----:B------:R-:W4:Y:S07]  /*16410*/  LDSM.16.MT88.4 R140, [R3+0x6000] ;  /* 0x00600000038c783b */ /* 0x000f2e0000004200 */
[C---:B-1----:R-:W-:Y:S03]  /*16420*/  HMMA.16816.F32 R116, R132.reuse, R136, R116 ;  /* 0x000000888474723c */ /* 0x042fe60000001874 */
[----:B------:R-:W-:Y:S02]  /*16430*/  PRMT R136, R162, 0x5410, R198 ;  /* 0x00005410a2887816 */ /* 0x000fe400000000c6 */
[----:B---3--:R-:W-:Y:S01]  /*16440*/  F2FP.F16.F32.PACK_AB R162, R189, R159 ;  /* 0x0000009fbda2723e */ /* 0x008fe200000000ff */
[----:B------:R1:W3:Y:S01]  /*16450*/  MUFU.EX2 R198, R187 ;  /* 0x000000bb00c67308 */ /* 0x0002e20000000800 */
[----:B------:R-:W-:Y:S01]  /*16460*/  PRMT R137, R155, 0x5410, R151 ;  /* 0x000054109b897816 */ /* 0x000fe20000000097 */
[C---:B------:R-:W-:Y:S03]  /*16470*/  HMMA.16816.F32 R120, R132.reuse, R138, R120 ;  /* 0x0000008a8478723c */ /* 0x040fe60000001878 */
[--C-:B------:R-:W-:Y:S02]  /*16480*/  HSET2.LE.AND R136, R136, R243.reuse, PT ;  /* 0x000000f388887233 */ /* 0x100fe40003803000 */
[----:B------:R-:W-:Y:S02]  /*16490*/  @!P6 PRMT R155, R214, 0x5410, RZ ;  /* 0x00005410d69be816 */ /* 0x000fe400000000ff */
[----:B------:R-:W-:Y:S01]  /*164a0*/  @!P0 PRMT R151, R220, 0x5410, RZ ;  /* 0x00005410dc978816 */ /* 0x000fe200000000ff */
[C---:B----4-:R-:W-:Y:S02]  /*164b0*/  HMMA.16816.F32 R124, R132.reuse, R140, R124 ;  /* 0x0000008c847c723c */ /* 0x050fe4000000187c */
[----:B------:R-:W-:Y:S01]  /*164c0*/  STG.E.U16 desc[UR28][R180.64+0x20], R155 ;  /* 0x0000209bb4007986 */ /* 0x000fe2000c10151c */
[----:B------:R-:W-:Y:S02]  /*164d0*/  LOP3.LUT R136, R137, R136, RZ, 0xc0, !PT ;  /* 0x0000008889887212 */ /* 0x000fe400078ec0ff */
[----:B------:R-:W-:Y:S01]  /*164e0*/  PRMT R138, R163, 0x5410, R193 ;  /* 0x00005410a38a7816 */ /* 0x000fe200000000c1 */
[----:B------:R-:W-:Y:S01]  /*164f0*/  STG.E.U16 desc[UR28][R180.64+0x22], R151 ;  /* 0x00002297b4007986 */ /* 0x000fe2000c10151c */
[----:B------:R-:W-:Y:S01]  /*16500*/  PRMT R137, R165, 0x5410, R184 ;  /* 0x00005410a5897816 */ /* 0x000fe200000000b8 */
[----:B------:R-:W-:Y:S02]  /*16510*/  HMMA.16816.F32 R128, R132, R142, R128 ;  /* 0x0000008e8480723c */ /* 0x000fe40000001880 */
[----:B------:R-:W4:Y:S01]  /*16520*/  LDSM.16.MT88.4 R132, [R199+0x18800] ;  /* 0x01880000c784783b */ /* 0x000f220000004200 */
[--C-:B------:R-:W-:Y:S02]  /*16530*/  HSET2.LE.AND R138, R138, R243.reuse, PT ;  /* 0x000000f38a8a7233 */ /* 0x100fe40003803000 */
[----:B------:R-:W-:Y:S02]  /*16540*/  PRMT R140, R206, 0x5410, R166 ;  /* 0x00005410ce8c7816 */ /* 0x000fe400000000a6 */
        /* <DEDUP_REMOVED lines=8> */
[----:B------:R-:W-:Y:S02]  /*165d0*/  @!P5 PRMT R154, R213, 0x5410, RZ ;  /* 0x00005410d59ad816 */ /* 0x000fe400000000ff */
[----:B------:R-:W-:Y:S02]  /*165e0*/  LOP3.LUT R139, R140, R139, RZ, 0xc0, !PT ;  /* 0x0000008b8c8b7212 */ /* 0x000fe400078ec0ff */
[----:B------:R-:W2:Y:S01]  /*165f0*/  LDSM.16.MT88.4 R140, [R172+0x800] ;  /* 0x00080000ac8c783b */ /* 0x000ea20000004200 */
[----:B------:R-:W-:Y:S02]  /*16600*/  @P4 PRMT R152, R228, 0x5410, RZ ;  /* 0x00005410e4984816 */ /* 0x000fe400000000ff */
[----:B-1----:R-:W-:Y:S02]  /*16610*/  PRMT R187, R176, 0x7772, RZ ;  /* 0x00007772b0bb7816 */ /* 0x002fe400000000ff */
[C---:B------:R-:W-:Y:S03]  /*16620*/  HMMA.16816.F32 R4, R136.reuse, R144, R4 ;  /* 0x000000908804723c */ /* 0x040fe60000001804 */
[----:B------:R-:W-:Y:S02]  /*16630*/  STG.E.U16 desc[UR28][R182.64+0x20], R154 ;  /* 0x0000209ab6007986 */ /* 0x000fe4000c10151c */
[----:B------:R-:W-:Y:S02]  /*16640*/  ISETP.LE.U32.AND P6, PT, R193, UR11, PT ;  /* 0x0000000bc1007c0c */ /* 0x000fe4000bfc3070 */
[----:B------:R-:W-:Y:S01]  /*16650*/  ISETP.LE.U32.AND P5, PT, R206, UR11, PT ;  /* 0x0000000bce007c0c */ /* 0x000fe2000bfa3070 */
[C---:B------:R-:W-:Y:S01]  /*16660*/  HMMA.16816.F32 R8, R136.reuse, R146, R8 ;  /* 0x000000928808723c */ /* 0x040fe20000001808 */
[----:B------:R-:W1:Y:S02]  /*16670*/  LDSM.16.MT88.4 R144, [R3+0x800] ;  /* 0x000800000390783b */ /* 0x000e640000004200 */
[----:B------:R-:W-:Y:S02]  /*16680*/  ISETP.GT.U32.AND P0, PT, R165, UR11, PT ;  /* 0x0000000ba5007c0c */ /* 0x000fe4000bf04070 */
[----:B------:R-:W-:Y:S02]  /*16690*/  PRMT R166, R168, 0x7632, R166 ;  /* 0x00007632a8a67816 */ /* 0x000fe400000000a6 */
[----:B---3--:R-:W-:Y:S01]  /*166a0*/  F2FP.F16.F32.PACK_AB R167, R197, R198 ;  /* 0x000000c6c5a7723e */ /* 0x008fe200000000ff */
[C---:B----4-:R-:W-:Y:S03]  /*166b0*/  HMMA.16816.F32 R12, R136.reuse, R132, R12 ;  /* 0x00000084880c723c */ /* 0x050fe6000000180c */
[----:B------:R-:W-:Y:S01]  /*166c0*/  @!P6 HADD2 R219, -R153.H0_H0, -RZ.H0_H0 ;  /* 0xa00000ff99dbe230 */ /* 0x000fe20000000900 */
[----:B------:R-:W-:Y:S01]  /*166d0*/  PRMT R163, R167, 0x7632, R163 ;  /* 0x00007632a7a37816 */ /* 0x000fe200000000a3 */
[----:B------:R-:W-:Y:S01]  /*166e0*/  @!P5 HADD2 R218, -R149.H0_H0, -RZ.H0_H0 ;  /* 0xa00000ff95dad230 */ /* 0x000fe20000000900 */
[----:B------:R-:W-:Y:S02]  /*166f0*/  F2FP.F16.F32.PACK_AB R165, R186, R191 ;  /* 0x000000bfbaa5723e */ /* 0x000fe400000000ff */
[C---:B------:R-:W-:Y:S01]  /*16700*/  HMMA.16816.F32 R16, R136.reuse, R134, R16 ;  /* 0x000000868810723c */ /* 0x040fe20000001810 */
[----:B------:R-:W3:Y:S02]  /*16710*/  LDSM.16.MT88.4 R132, [R200+0x1a800] ;  /* 0x01a80000c884783b */ /* 0x000ee40000004200 */
[----:B------:R-:W-:Y:S01]  /*16720*/  @!P6 PRMT R153, R219, 0x5410, RZ ;  /* 0x00005410db99e816 */ /* 0x000fe200000000ff */
[----:B------:R-:W-:Y:S01]  /*16730*/  @P0 HADD2 R227, -R156.H0_H0, -RZ.H0_H0 ;  /* 0xa00000ff9ce30230 */ /* 0x000fe20000000900 */
[----:B------:R-:W-:Y:S02]  /*16740*/  @!P5 PRMT R149, R218, 0x5410, RZ ;  /* 0x00005410da95d816 */ /* 0x000fe400000000ff */
[----:B------:R-:W-:Y:S02]  /*16750*/  PRMT R164, R165, 0x7632, R164 ;  /* 0x00007632a5a47816 */ /* 0x000fe400000000a4 */
[----:B------:R-:W-:Y:S01]  /*16760*/  STG.E.U16 desc[UR28][R182.64+0x22], R153 ;  /* 0x00002299b6007986 */ /* 0x000fe2000c10151c */
[----:B------:R-:W-:Y:S01]  /*16770*/  @P0 PRMT R156, R227, 0x5410, RZ ;  /* 0x00005410e39c0816 */ /* 0x000fe200000000ff */
[C---:B--2---:R-:W-:Y:S02]  /*16780*/  HMMA.16816.F32 R20, R136.reuse, R140, R20 ;  /* 0x0000008c8814723c */ /* 0x044fe40000001814 */
[----:B------:R-:W-:Y:S01]  /*16790*/  STG.E.U16 desc[UR28][R180.64+0x30], R149 ;  /* 0x00003095b4007986 */ /* 0x000fe2000c10151c */
[----:B------:R-:W-:Y:S02]  /*167a0*/  ISETP.GT.U32.AND P0, PT, R184, UR11, PT ;  /* 0x0000000bb8007c0c */ /* 0x000fe4000bf04070 */
[----:B------:R-:W-:Y:S01]  /*167b0*/  MUFU.EX2 R184, R175 ;  /* 0x000000af00b87308 */ /* 0x000fe20000000800 */
[----:B------:R-:W-:Y:S02]  /*167c0*/  STG.E.U16 desc[UR28][R180.64+0x32], R152 ;  /* 0x00003298b4007986 */ /* 0x000fe4000c10151c */
[C---:B------:R-:W-:Y:S02]  /*167d0*/  HMMA.16816.F32 R24, R136.reuse, R142, R24 ;  /* 0x0000008e8818723c */ /* 0x040fe40000001818 */
[----:B------:R-:W2:Y:S06]  /*167e0*/  LDSM.16.MT88.4 R140, [R199+0x1a800] ;  /* 0x01a80000c78c783b */ /* 0x000eac0000004200 */
[C---:B-1----:R-:W-:Y:S02]  /*167f0*/  HMMA.16816.F32 R28, R136.reuse, R144, R28 ;  /* 0x00000090881c723c */ /* 0x042fe4000000181c */
[----:B------:R-:W-:Y:S01]  /*16800*/  LDSM.16.MT88.4 R152, [R172+0x1000] ;  /* 0x00100000ac98783b */ /* 0x000fe20000004200 */
[----:B------:R-:W-:Y:S05]  /*16810*/  @P0 HADD2 R215, -R160.H0_H0, -RZ.H0_H0 ;  /* 0xa00000ffa0d70230 */ /* 0x000fea0000000900 */
[C---:B------:R-:W-:Y:S02]  /*16820*/  HMMA.16816.F32 R32, R136.reuse, R146, R32 ;  /* 0x000000928820723c */ /* 0x040fe40000001820 */
[----:B------:R-:W1:Y:S01]  /*16830*/  LDSM.16.MT88.4 R144, [R172+0x2800] ;  /* 0x00280000ac90783b */ /* 0x000e620000004200 */
[----:B------:R-:W-:Y:S05]  /*16840*/  @P0 PRMT R160, R215, 0x5410, RZ ;  /* 0x00005410d7a00816 */ /* 0x000fea00000000ff */
[C---:B---3--:R-:W-:Y:S02]  /*16850*/  HMMA.16816.F32 R36, R136.reuse, R132, R36 ;  /* 0x000000848824723c */ /* 0x048fe40000001824 */
[----:B------:R-:W-:Y:S04]  /*16860*/  STG.E.U16 desc[UR28][R182.64+0x30], R156 ;  /* 0x0000309cb6007986 */ /* 0x000fe8000c10151c */
[----:B------:R-:W-:Y:S02]  /*16870*/  STG.E.U16 desc[UR28][R182.64+0x32], R160 ;  /* 0x000032a0b6007986 */ /* 0x000fe4000c10151c */
[C---:B------:R-:W-:Y:S02]  /*16880*/  HMMA.16816.F32 R40, R136.reuse, R134, R40 ;  /* 0x000000868828723c */ /* 0x040fe40000001828 */
[----:B------:R-:W3:Y:S06]  /*16890*/  LDSM.16.MT88.4 R132, [R3+0x2800] ;  /* 0x002800000384783b */ /* 0x000eec0000004200 */
        /* <DEDUP_REMOVED lines=15> */
[C---:B---3--:R-:W-:Y:S03]  /*16990*/  HMMA.16816.F32 R84, R136.reuse, R132, R84 ;  /* 0x000000848854723c */ /* 0x048fe60000001854 */
[----:B------:R-:W-:Y:S01]  /*169a0*/  IMAD.WIDE.U32 R132, R188, -0x326172a9, RZ ;  /* 0xcd9e8d57bc847825 */ /* 0x000fe200078e00ff */
[----:B------:R-:W-:Y:S04]  /*169b0*/  PRMT R188, R176, 0x7771, RZ ;  /* 0x00007771b0bc7816 */ /* 0x000fe800000000ff */
[C---:B------:R-:W-:Y:S03]  /*169c0*/  HMMA.16816.F32 R88, R136.reuse, R134, R88 ;  /* 0x000000868858723c */ /* 0x040fe60000001858 */
[----:B------:R-:W-:Y:S02]  /*169d0*/  LOP3.LUT R192, R192, UR8, R133, 0x96, !PT ;  /* 0x00000008c0c07c12 */ /* 0x000fe4000f8e9685 */
[----:B------:R-:W-:Y:S02]  /*169e0*/  LOP3.LUT R158, R132, UR6, R177, 0x96, !PT ;  /* 0x00000006849e7c12 */ /* 0x000fe4000f8e96b1 */
[----:B------:R-:W3:Y:S01]  /*169f0*/  LDSM.16.MT88.4 R132, [R199+0x1e800] ;  /* 0x01e80000c784783b */ /* 0x000ee20000004200 */
[----:B------:R-:W-:Y:S01]  /*16a00*/  ISETP.GT.U32.AND P0, PT, R188, UR11, PT ;  /* 0x0000000bbc007c0c */ /* 0x000fe2000bf04070 */
[C---:B--2---:R-:W-:Y:S03]  /*16a10*/  HMMA.16816.F32 R92, R136.reuse, R140, R92 ;  /* 0x0000008c885c723c */ /* 0x044fe6000000185c */
[C---:B------:R-:W-:Y:S02]  /*16a20*/  LOP3.LUT R190, R158.reuse, 0xffff, RZ, 0xc0, !PT ;  /* 0x0000ffff9ebe7812 */ /* 0x040fe400078ec0ff */
[----:B------:R-:W-:Y:S01]  /*16a30*/  LOP3.LUT R193, R158, 0xff, RZ, 0xc0, !PT ;  /* 0x000000ff9ec17812 */ /* 0x000fe200078ec0ff */
[----:B------:R4:W5:Y:S01]  /*16a40*/  LDL.LU.64 R176, [R1+0x40] ;  /* 0x0000400001b07983 */ /* 0x0009620000300a00 */
[----:B------:R-:W-:Y:S01]  /*16a50*/  SHF.R.U32.HI R190, RZ, 0x8, R190 ;  /* 0x00000008ffbe7819 */ /* 0x000fe200000116be */
[C---:B------:R-:W-:Y:S03]  /*16a60*/  HMMA.16816.F32 R96, R136.reuse, R142, R96 ;  /* 0x0000008e8860723c */ /* 0x040fe60000001860 */
[----:B------:R-:W-:Y:S01]  /*16a70*/  LOP3.LUT R140, R190, 0xffff, RZ, 0xc0, !PT ;  /* 0x0000ffffbe8c7812 */ /* 0x000fe200078ec0ff */
[----:B------:R-:W-:Y:S01]  /*16a80*/  @P0 HADD2 R230, -R164.H0_H0, -RZ.H0_H0 ;  /* 0xa00000ffa4e60230 */ /* 0x000fe20000000900 */
[----:B------:R-:W-:Y:S02]  /*16a90*/  SHF.R.U32.HI R206, RZ, 0x18, R158 ;  /* 0x00000018ffce7819 */ /* 0x000fe4000001169e */
[----:B------:R-:W-:Y:S01]  /*16aa0*/  ISETP.LE.U32.AND P1, PT, R140, UR11, PT ;  /* 0x0000000b8c007c0c */ /* 0x000fe2000bf23070 */
[C---:B-1----:R-:W-:Y:S01]  /*16ab0*/  HMMA.16816.F32 R100, R136.reuse, R144, R100 ;  /* 0x000000908864723c */ /* 0x042fe20000001864 */
[----:B------:R-:W1:Y:S02]  /*16ac0*/  LDSM.16.MT88.4 R140, [R172+0x6800] ;  /* 0x00680000ac8c783b */ /* 0x000e640000004200 */
[----:B------:R-:W-:Y:S02]  /*16ad0*/  ISETP.LE.U32.AND P5, PT, R193, UR11, PT ;  /* 0x0000000bc1007c0c */ /* 0x000fe4000bfa3070 */
[----:B------:R-:W-:Y:S03]  /*16ae0*/  ISETP.LE.U32.AND P4, PT, R206, UR11, PT ;  /* 0x0000000bce007c0c */ /* 0x000fe6000bf83070 */
[C---:B------:R-:W-:Y:S01]  /*16af0*/  HMMA.16816.F32 R104, R136.reuse, R146, R104 ;  /* 0x000000928868723c */ /* 0x040fe20000001868 */
[----:B------:R-:W2:Y:S03]  /*16b00*/  LDSM.16.MT88.4 R144, [R3+0x6800] ;  /* 0x006800000390783b */ /* 0x000ea60000004200 */
[----:B------:R-:W-:Y:S04]  /*16b10*/  @!P1 HADD2 R226, -R166.H0_H0, -RZ.H0_H0 ;  /* 0xa00000ffa6e29230 */ /* 0x000fe80000000900 */
[----:B------:R-:W-:Y:S02]  /*16b20*/  @!P5 HADD2 R217, -R168.H0_H0, -RZ.H0_H0 ;  /* 0xa00000ffa8d9d230 */ /* 0x000fe40000000900 */
[----:B------:R-:W-:Y:S01]  /*16b30*/  @!P4 HADD2 R216, -R163.H0_H0, -RZ.H0_H0 ;  /* 0xa00000ffa3d8c230 */ /* 0x000fe20000000900 */
[C---:B---3--:R-:W-:Y:S03]  /*16b40*/  HMMA.16816.F32 R108, R136.reuse, R132, R108 ;  /* 0x00000084886c723c */ /* 0x048fe6000000186c */
[--C-:B------:R-:W-:Y:S01]  /*16b50*/  FADD.FTZ R132, R198, R161.reuse ;  /* 0x000000a1c6847221 */ /* 0x100fe20000010000 */
[----:B------:R-:W-:Y:S01]  /*16b60*/  PRMT R161, R162, 0x7632, R161 ;  /* 0x00007632a2a17816 */ /* 0x000fe200000000a1 */
[----:B------:R-:W-:Y:S02]  /*16b70*/  IMAD.SHL.U32 R198, R203, 0x40, RZ ;  /* 0x00000040cbc67824 */ /* 0x000fe400078e00ff */
[----:B------:R-:W-:Y:S01]  /*16b80*/  FADD.FTZ R133, R197, R132 ;  /* 0x00000084c5857221 */ /* 0x000fe20000010000 */
[C---:B------:R-:W-:Y:S03]  /*16b90*/  HMMA.16816.F32 R112, R136.reuse, R134, R112 ;  /* 0x000000868870723c */ /* 0x040fe60000001870 */
[----:B------:R-:W-:Y:S01]  /*16ba0*/  PRMT R134, R158, 0x7632, R134 ;  /* 0x000076329e867816 */ /* 0x000fe20000000086 */
[----:B------:R-:W-:Y:S01]  /*16bb0*/  FADD.FTZ R135, R150, R157 ;  /* 0x0000009d96877221 */ /* 0x000fe20000010000 */
[----:B------:R-:W-:Y:S01]  /*16bc0*/  PRMT R156, R162, 0x5410, R161 ;  /* 0x00005410a29c7816 */ /* 0x000fe200000000a1 */
[----:B------:R-:W-:Y:S01]  /*16bd0*/  LDSM.16.MT88.4 R148, [R199+0x19000] ;  /* 0x01900000c794783b */ /* 0x000fe20000004200 */
[----:B------:R-:W-:Y:S01]  /*16be0*/  PRMT R132, R193, 0x5410, R190 ;  /* 0x00005410c1847816 */ /* 0x000fe200000000be */
[----:B------:R-:W-:Y:S01]  /*16bf0*/  IMAD.WIDE.U32 R192, R192, -0x2daee0ad, RZ ;  /* 0xd2511f53c0c07825 */ /* 0x000fe200078e00ff */
[----:B------:R-:W-:Y:S01]  /*16c00*/  PRMT R157, R195, 0x5410, R188 ;  /* 0x00005410c39d7816 */ /* 0x000fe200000000bc */
[C---:B-1----:R-:W-:Y:S04]  /*16c10*/  HMMA.16816.F32 R116, R136.reuse, R140, R116 ;  /* 0x0000008c8874723c */ /* 0x042fe80000001874 */
[--C-:B------:R-:W-:Y:S01]  /*16c20*/  HSET2.LE.AND R157, R157, R243.reuse, PT ;  /* 0x000000f39d9d7233 */ /* 0x100fe20003803000 */
[----:B------:R-:W-:Y:S01]  /*16c30*/  FADD.FTZ R191, R191, R135 ;  /* 0x00000087bfbf7221 */ /* 0x000fe20000010000 */
[----:B------:R-:W-:Y:S02]  /*16c40*/  LOP3.LUT R194, R194, UR7, R193, 0x96, !PT ;  /* 0x00000007c2c27c12 */ /* 0x000fe4000f8e96c1 */
[----:B------:R-:W-:Y:S01]  /*16c50*/  MUFU.EX2 R193, R169 ;  /* 0x000000a900c17308 */ /* 0x000fe20000000800 */
[C---:B------:R-:W-:Y:S01]  /*16c60*/  HMMA.16816.F32 R120, R136.reuse, R142, R120 ;  /* 0x0000008e8878723c */ /* 0x040fe20000001878 */
[----:B------:R-:W1:Y:S02]  /*16c70*/  LDSM.16.MT88.4 R140, [R200+0x19000] ;  /* 0x01900000c88c783b */ /* 0x000e640000004200 */
[----:B------:R-:W-:Y:S01]  /*16c80*/  FADD.FTZ R186, R186, R191 ;  /* 0x000000bfbaba7221 */ /* 0x000fe20000010000 */
[C---:B------:R-:W-:Y:S02]  /*16c90*/  PRMT R188, R192.reuse, 0x7773, RZ ;  /* 0x00007773c0bc7816 */ /* 0x040fe400000000ff */
[----:B------:R-:W-:Y:S02]  /*16ca0*/  PRMT R191, R192, 0x7771, RZ ;  /* 0x00007771c0bf7816 */ /* 0x000fe400000000ff */
[C---:B--2---:R-:W-:Y:S03]  /*16cb0*/  HMMA.16816.F32 R124, R136.reuse, R144, R124 ;  /* 0x00000090887c723c */ /* 0x044fe6000000187c */
[----:B------:R-:W-:Y:S01]  /*16cc0*/  IMAD.MOV.U32 R145, RZ, RZ, R133 ;  /* 0x000000ffff917224 */ /* 0x000fe200078e0085 */
[--C-:B------:R-:W-:Y:S02]  /*16cd0*/  HSET2.LE.AND R132, R132, R243.reuse, PT ;  /* 0x000000f384847233 */ /* 0x100fe40003803000 */
[----:B------:R-:W-:Y:S01]  /*16ce0*/  PRMT R133, R168, 0x5410, R166 ;  /* 0x00005410a8857816 */ /* 0x000fe200000000a6 */
[----:B------:R-:W-:Y:S01]  /*16cf0*/  FADD.FTZ R190, R159, R145 ;  /* 0x000000919fbe7221 */ /* 0x000fe20000010000 */
[----:B------:R-:W-:Y:S01]  /*16d00*/  HMMA.16816.F32 R128, R136, R146, R128 ;  /* 0x000000928880723c */ /* 0x000fe20000001880 */
[----:B------:R-:W2:Y:S02]  /*16d10*/  LDSM.16.MT88.4 R136, [R3+0x1000] ;  /* 0x001000000388783b */ /* 0x000ea40000004200 */
[----:B------:R-:W-:Y:S02]  /*16d20*/  LOP3.LUT R197, R134, 0xff, RZ, 0xc0, !PT ;  /* 0x000000ff86c57812 */ /* 0x000fe400078ec0ff */
[----:B------:R-:W-:Y:S02]  /*16d30*/  LOP3.LUT R132, R133, R132, RZ, 0xc0, !PT ;  /* 0x0000008485847212 */ /* 0x000fe400078ec0ff */
[----:B------:R-:W-:Y:S02]  /*16d40*/  PRMT R134, R197, 0x5410, R206 ;  /* 0x00005410c5867816 */ /* 0x000fe400000000ce */
[----:B------:R-:W-:Y:S01]  /*16d50*/  PRMT R133, R187, 0x5410, R185 ;  /* 0x00005410bb857816 */ /* 0x000fe200000000b9 */
[----:B------:R-:W3:Y:S01]  /*16d60*/  LDSM.16.MT88.4 R144, [R200+0x1b000] ;  /* 0x01b00000c890783b */ /* 0x000ee20000004200 */
[----:B------:R-:W-:Y:S02]  /*16d70*/  @!P5 PRMT R168, R217, 0x5410, RZ ;  /* 0x00005410d9a8d816 */ /* 0x000fe400000000ff */
[--C-:B------:R-:W-:Y:S02]  /*16d80*/  HSET2.LE.AND R134, R134, R243.reuse, PT ;  /* 0x000000f386867233 */ /* 0x100fe40003803000 */
[----:B------:R-:W-:Y:S02]  /*16d90*/  LOP3.LUT R135, R133, 0xff00ff, RZ, 0xc0, !PT ;  /* 0x00ff00ff85877812 */ /* 0x000fe400078ec0ff */
[----:B------:R-:W-:Y:S01]  /*16da0*/  PRMT R133, R167, 0x5410, R163 ;  /* 0x00005410a7857816 */ /* 0x000fe200000000a3 */
[----:B------:R-:W-:Y:S01]  /*16db0*/  STG.E.U16 desc[UR28][R180.64+0x40], R168 ;  /* 0x000040a8b4007986 */ /* 0x000fe2000c10151c */
[----:B------:R-:W-:Y:S02]  /*16dc0*/  @!P4 PRMT R163, R216, 0x5410, RZ ;  /* 0x00005410d8a3c816 */ /* 0x000fe400000000ff */
[----:B------:R-:W-:Y:S02]  /*16dd0*/  LOP3.LUT R133, R133, R134, RZ, 0xc0, !PT ;  /* 0x0000008685857212 */ /* 0x000fe400078ec0ff */
[--C-:B------:R-:W-:Y:S02]  /*16de0*/  HSET2.LE.AND R135, R135, R243.reuse, PT ;  /* 0x000000f387877233 */ /* 0x100fe40003803000 */
[----:B------:R-:W-:Y:S02]  /*16df0*/  PRMT R134, R165, 0x5410, R164 ;  /* 0x00005410a5867816 */ /* 0x000fe400000000a4 */
[----:B------:R-:W-:Y:S02]  /*16e00*/  @!P1 PRMT R166, R226, 0x5410, RZ ;  /* 0x00005410e2a69816 */ /* 0x000fe400000000ff */
[----:B------:R-:W-:Y:S02]  /*16e10*/  LOP3.LUT R134, R134, R157, RZ, 0xc0, !PT ;  /* 0x0000009d86867212 */ /* 0x000fe400078ec0ff */
[----:B------:R-:W-:Y:S01]  /*16e20*/  LOP3.LUT R135, R156, R135, RZ, 0xc0, !PT ;  /* 0x000000879c877212 */ /* 0x000fe200078ec0ff */
[----:B------:R-:W-:Y:S01]  /*16e30*/  STG.E.U16 desc[UR28][R180.64+0x42], R166 ;  /* 0x000042a6b4007986 */ /* 0x000fe2000c10151c */
[----:B------:R-:W-:Y:S02]  /*16e40*/  @P0 PRMT R164, R230, 0x5410, RZ ;  /* 0x00005410e6a40816 */ /* 0x000fe400000000ff */
[----:B------:R-:W-:Y:S01]  /*16e50*/  ISETP.LE.U32.AND P6, PT, R197, UR11, PT ;  /* 0x0000000bc5007c0c */ /* 0x000fe2000bfc3070 */
[----:B------:R-:W-:Y:S01]  /*16e60*/  LDSM.16.MT88.4 R156, [R199+0x1d000] ;  /* 0x01d00000c79c783b */ /* 0x000fe20000004200 */
[----:B------:R-:W-:Y:S01]  /*16e70*/  ISETP.LE.U32.AND P5, PT, R195, UR11, PT ;  /* 0x0000000bc3007c0c */ /* 0x000fe2000bfa3070 */
[C---:B-1----:R-:W-:Y:S05]  /*16e80*/  HMMA.16816.F32 R4, R132.reuse, R140, R4 ;  /* 0x0000008c8404723c */ /* 0x042fea0000001804 */
[----:B------:R-:W-:Y:S01]  /*16e90*/  ISETP.GT.U32.AND P1, PT, R187, UR11, PT ;  /* 0x0000000bbb007c0c */ /* 0x000fe2000bf24070 */
[----:B------:R-:W-:Y:S01]  /*16ea0*/  STG.E.U16 desc[UR28][R182.64+0x42], R163 ;  /* 0x000042a3b6007986 */ /* 0x000fe2000c10151c */
[----:B------:R-:W-:Y:S01]  /*16eb0*/  MUFU.EX2 R187, R173 ;  /* 0x000000ad00bb7308 */ /* 0x000fe20000000800 */
[C---:B------:R-:W-:Y:S02]  /*16ec0*/  HMMA.16816.F32 R8, R132.reuse, R142, R8 ;  /* 0x0000008e8408723c */ /* 0x040fe40000001808 */
[----:B------:R-:W1:Y:S01]  /*16ed0*/  LDSM.16.MT88.4 R140, [R199+0x1b000] ;  /* 0x01b00000c78c783b */ /* 0x000e620000004200 */
[----:B------:R-:W-:Y:S01]  /*16ee0*/  @!P6 HADD2 R212, -R167.H0_H0, -RZ.H0_H0 ;  /* 0xa00000ffa7d4e230 */ /* 0x000fe20000000900 */
[----:B------:R-:W-:Y:S01]  /*16ef0*/  LOP3.LUT R197, R198, 0x400, RZ, 0xc0, !PT ;  /* 0x00000400c6c57812 */ /* 0x000fe200078ec0ff */
[----:B------:R-:W-:Y:S03]  /*16f00*/  @!P5 HADD2 R225, -R165.H0_H0, -RZ.H0_H0 ;  /* 0xa00000ffa5e1d230 */ /* 0x000fe60000000900 */
[C---:B------:R-:W-:Y:S03]  /*16f10*/  HMMA.16816.F32 R12, R132.reuse, R148, R12 ;  /* 0x00000094840c723c */ /* 0x040fe6000000180c */
[----:B------:R-:W-:Y:S01]  /*16f20*/  @!P6 PRMT R167, R212, 0x5410, RZ ;  /* 0x00005410d4a7e816 */ /* 0x000fe200000000ff */
[----:B------:R-:W-:Y:S01]  /*16f30*/  @P1 HADD2 R229, -R162.H0_H0, -RZ.H0_H0 ;  /* 0xa00000ffa2e51230 */ /* 0x000fe20000000900 */
[----:B------:R-:W-:Y:S02]  /*16f40*/  @!P5 PRMT R165, R225, 0x5410, RZ ;  /* 0x00005410e1a5d816 */ /* 0x000fe400000000ff */
[----:B------:R-:W-:Y:S01]  /*16f50*/  ISETP.GT.U32.AND P6, PT, R185, UR11, PT ;  /* 0x0000000bb9007c0c */ /* 0x000fe2000bfc4070 */
[C---:B------:R-:W-:Y:S01]  /*16f60*/  HMMA.16816.F32 R16, R132.reuse, R150, R16 ;  /* 0x000000968410723c */ /* 0x040fe20000001810 */
[----:B------:R-:W4:Y:S01]  /*16f70*/  LDSM.16.MT88.4 R148, [R172+0x3000] ;  /* 0x00300000ac94783b */ /* 0x000f220000004200 */
[----:B------:R-:W4:Y:S01]  /*16f80*/  MUFU.EX2 R185, R174 ;  /* 0x000000ae00b97308 */ /* 0x000f220000000800 */
[----:B------:R-:W-:Y:S05]  /*16f90*/  @P1 PRMT R162, R229, 0x5410, RZ ;  /* 0x00005410e5a21816 */ /* 0x000fea00000000ff */
[C---:B------:R-:W-:Y:S01]  /*16fa0*/  HMMA.16816.F32 R20, R132.reuse, R152, R20 ;  /* 0x000000988414723c */ /* 0x040fe20000001814 */
[----:B------:R-:W-:Y:S03]  /*16fb0*/  STG.E.U16 desc[UR28][R182.64+0x40], R167 ;  /* 0x000040a7b6007986 */ /* 0x000fe6000c10151c */
[----:B------:R-:W-:Y:S01]  /*16fc0*/  @P6 HADD2 R224, -R161.H0_H0, -RZ.H0_H0 ;  /* 0xa00000ffa1e06230 */ /* 0x000fe20000000900 */
[----:B------:R-:W-:Y:S03]  /*16fd0*/  STG.E.U16 desc[UR28][R180.64+0x52], R164 ;  /* 0x000052a4b4007986 */ /* 0x000fe6000c10151c */
[C---:B------:R-:W-:Y:S01]  /*16fe0*/  HMMA.16816.F32 R24, R132.reuse, R154, R24 ;  /* 0x0000009a8418723c */ /* 0x040fe20000001818 */
[----:B------:R-:W4:Y:S02]  /*16ff0*/  LDSM.16.MT88.4 R152, [R3+0x3000] ;  /* 0x003000000398783b */ /* 0x000f240000004200 */
[----:B------:R-:W-:Y:S05]  /*17000*/  @P6 PRMT R161, R224, 0x5410, RZ ;  /* 0x00005410e0a16816 */ /* 0x000fea00000000ff */
[C---:B--2---:R-:W-:Y:S01]  /*17010*/  HMMA.16816.F32 R28, R132.reuse, R136, R28 ;  /* 0x00000088841c723c */ /* 0x044fe2000000181c */
[----:B------:R-:W-:Y:S04]  /*17020*/  STG.E.U16 desc[UR28][R180.64+0x50], R165 ;  /* 0x000050a5b4007986 */ /* 0x000fe8000c10151c */
[----:B------:R-:W-:Y:S03]  /*17030*/  STG.E.U16 desc[UR28][R182.64+0x50], R162 ;  /* 0x000050a2b6007986 */ /* 0x000fe6000c10151c */
[C---:B------:R-:W-:Y:S01]  /*17040*/  HMMA.16816.F32 R32, R132.reuse, R138, R32 ;  /* 0x0000008a8420723c */ /* 0x040fe20000001820 */
[----:B------:R-:W2:Y:S07]  /*17050*/  LDSM.16.MT88.4 R136, [R200+0x1d000] ;  /* 0x01d00000c888783b */ /* 0x000eae0000004200 */
[C---:B---3--:R-:W-:Y:S01]  /*17060*/  HMMA.16816.F32 R36, R132.reuse, R144, R36 ;  /* 0x000000908424723c */ /* 0x048fe20000001824 */
[----:B------:R-:W-:Y:S04]  /*17070*/  STG.E.U16 desc[UR28][R182.64+0x52], R161 ;  /* 0x000052a1b6007986 */ /* 0x000fe8000c10151c */
[----:B------:R-:W-:Y:S03]  /*17080*/  LDSM.16.MT88.4 R160, [R3+0x1800] ;  /* 0x0018000003a0783b */ /* 0x000fe60000004200 */
[C---:B------:R-:W-:Y:S05]  /*17090*/  HMMA.16816.F32 R40, R132.reuse, R146, R40 ;  /* 0x000000928428723c */ /* 0x040fea0000001828 */
[----:B------:R-:W3:Y:S03]  /*170a0*/  LDSM.16.MT88.4 R144, [R172+0x5000] ;  /* 0x00500000ac90783b */ /* 0x000ee60000004200 */
[C---:B-1----:R-:W-:Y:S08]  /*170b0*/  HMMA.16816.F32 R44, R132.reuse, R140, R44 ;  /* 0x0000008c842c723c */ /* 0x042ff0000000182c */
[C---:B------:R-:W-:Y:S01]  /*170c0*/  HMMA.16816.F32 R48, R132.reuse, R142, R48 ;  /* 0x0000008e8430723c */ /* 0x040fe20000001830 */
[----:B------:R-:W-:Y:S07]  /*170d0*/  LDSM.16.MT88.4 R140, [R200+0x1f000] ;  /* 0x01f00000c88c783b */ /* 0x000fee0000004200 */
[C---:B----4-:R-:W-:Y:S01]  /*170e0*/  HMMA.16816.F32 R52, R132.reuse, R148, R52 ;  /* 0x000000948434723c */ /* 0x050fe20000001834 */
[----:B------:R1:W4:Y:S02]  /*170f0*/  MUFU.EX2 R149, R179 ;  /* 0x000000b300957308 */ /* 0x0003240000000800 */
[----:B------:R-:W-:Y:S04]  /*17100*/  PRMT R148, R194, 0x7632, R148 ;  /* 0x00007632c2947816 */ /* 0x000fe80000000094 */
[----:B------:R-:W-:Y:S01]  /*17110*/  LOP3.LUT R148, R148, 0xff, RZ, 0xc0, !PT ;  /* 0x000000ff94947812 */ /* 0x000fe200078ec0ff */
[C---:B------:R-:W-:Y:S03]  /*17120*/  HMMA.16816.F32 R56, R132.reuse, R150, R56 ;  /* 0x000000968438723c */ /* 0x040fe60000001838 */
[----:B------:R-:W-:Y:S01]  /*17130*/  IMAD.MOV.U32 R150, RZ, RZ, R192 ;  /* 0x000000ffff967224 */ /* 0x000fe200078e00c0 */
[----:B------:R-:W-:Y:S04]  /*17140*/  ISETP.LE.U32.AND P1, PT, R148, UR11, PT ;  /* 0x0000000b94007c0c */ /* 0x000fe8000bf23070 */
[C---:B------:R-:W-:Y:S03]  /*17150*/  HMMA.16816.F32 R60, R132.reuse, R152, R60 ;  /* 0x00000098843c723c */ /* 0x040fe6000000183c */
[----:B------:R-:W-:Y:S01]  /*17160*/  F2FP.F16.F32.PACK_AB R152, R185, R184 ;  /* 0x000000b8b998723e */ /* 0x000fe200000000ff */
[----:B-1----:R-:W-:Y:S01]  /*17170*/  FADD.FTZ R179, R189, R190 ;  /* 0x000000bebdb37221 */ /* 0x002fe20000010000 */
[----:B----4-:R-:W-:Y:S01]  /*17180*/  FADD.FTZ R190, R149, R186 ;  /* 0x000000ba95be7221 */ /* 0x010fe20000010000 */
[----:B------:R-:W-:Y:S01]  /*17190*/  F2FP.F16.F32.PACK_AB R149, R178, R149 ;  /* 0x00000095b295723e */ /* 0x000fe200000000ff */
[----:B------:R-:W-:Y:S01]  /*171a0*/  MUFU.EX2 R186, R171 ;  /* 0x000000ab00ba7308 */ /* 0x000fe20000000800 */
[C---:B------:R-:W-:Y:S03]  /*171b0*/  HMMA.16816.F32 R64, R132.reuse, R154, R64 ;  /* 0x0000009a8440723c */ /* 0x040fe60000001840 */
[----:B------:R-:W-:Y:S01]  /*171c0*/  SHF.R.U32.HI R154, RZ, 0x18, R194 ;  /* 0x00000018ff9a7819 */ /* 0x000fe200000116c2 */
[----:B------:R-:W-:Y:S01]  /*171d0*/  @!P1 HADD2 R221, -R152.H0_H0, -RZ.H0_H0 ;  /* 0xa00000ff98dd9230 */ /* 0x000fe20000000900 */
[----:B------:R-:W-:Y:S01]  /*171e0*/  PRMT R189, R192, 0x7772, RZ ;  /* 0x00007772c0bd7816 */ /* 0x000fe200000000ff */
[----:B------:R-:W-:Y:S03]  /*171f0*/  FADD.FTZ R190, R178, R190 ;  /* 0x000000beb2be7221 */ /* 0x000fe60000010000 */
[----:B------:R1:W4:Y:S01]  /*17200*/  MUFU.EX2 R192, R170 ;  /* 0x000000aa00c07308 */ /* 0x0003220000000800 */
[C---:B--2---:R-:W-:Y:S03]  /*17210*/  HMMA.16816.F32 R68, R132.reuse, R136, R68 ;  /* 0x000000888444723c */ /* 0x044fe60000001844 */
[----:B------:R-:W-:Y:S01]  /*17220*/  ISETP.LE.U32.AND P0, PT, R154, UR11, PT ;  /* 0x0000000b9a007c0c */ /* 0x000fe2000bf03070 */
[----:B------:R-:W-:Y:S01]  /*17230*/  FADD.FTZ R190, R187, R190 ;  /* 0x000000bebbbe7221 */ /* 0x000fe20000010000 */
[----:B------:R-:W-:Y:S01]  /*17240*/  PRMT R154, R148, 0x5410, R154 ;  /* 0x00005410949a7816 */ /* 0x000fe2000000009a */
[----:B------:R-:W-:Y:S01]  /*17250*/  FADD.FTZ R179, R184, R179 ;  /* 0x000000b3b8b37221 */ /* 0x000fe20000010000 */
[C---:B------:R-:W-:Y:S01]  /*17260*/  PRMT R148, R149.reuse, 0x7632, R148 ;  /* 0x0000763295947816 */ /* 0x040fe20000000094 */
[C---:B------:R-:W-:Y:S01]  /*17270*/  HMMA.16816.F32 R72, R132.reuse, R138, R72 ;  /* 0x0000008a8448723c */ /* 0x040fe20000001848 */
[----:B------:R-:W2:Y:S02]  /*17280*/  LDSM.16.MT88.4 R136, [R3+0x5000] ;  /* 0x005000000388783b */ /* 0x000ea40000004200 */
[----:B------:R-:W-:Y:S01]  /*17290*/  PRMT R164, R149, 0x5410, R148 ;  /* 0x0000541095a47816 */ /* 0x000fe20000000094 */
[----:B------:R-:W-:Y:S01]  /*172a0*/  FADD.FTZ R179, R185, R179 ;  /* 0x000000b3b9b37221 */ /* 0x000fe20000010000 */
[----:B------:R-:W-:Y:S03]  /*172b0*/  LOP3.LUT R153, R194, 0xffff, RZ, 0xc0, !PT ;  /* 0x0000ffffc2997812 */ /* 0x000fe600078ec0ff */
[C---:B------:R-:W-:Y:S01]  /*172c0*/  HMMA.16816.F32 R76, R132.reuse, R156, R76 ;  /* 0x0000009c844c723c */ /* 0x040fe2000000184c */
[----:B-1----:R-:W-:Y:S02]  /*172d0*/  LDSM.16.MT88.4 R168, [R200+0x1b800] ;  /* 0x01b80000c8a8783b */ /* 0x002fe40000004200 */
[----:B------:R-:W-:Y:S01]  /*172e0*/  LOP3.LUT R157, R150, 0xff, RZ, 0xc0, !PT ;  /* 0x000000ff969d7812 */ /* 0x000fe200078ec0ff */
[----:B----4-:R-:W-:Y:S01]  /*172f0*/  FADD.FTZ R179, R192, R179 ;  /* 0x000000b3c0b37221 */ /* 0x010fe20000010000 */
[----:B------:R-:W-:Y:S02]  /*17300*/  SHF.R.U32.HI R153, RZ, 0x8, R153 ;  /* 0x00000008ff997819 */ /* 0x000fe40000011699 */
[C---:B------:R-:W-:Y:S01]  /*17310*/  PRMT R156, R152.reuse, 0x7632, R156 ;  /* 0x00007632989c7816 */ /* 0x040fe2000000009c */
[C---:B------:R-:W-:Y:S03]  /*17320*/  HMMA.16816.F32 R80, R132.reuse, R158, R80 ;  /* 0x0000009e8450723c */ /* 0x040fe60000001850 */
[----:B------:R-:W-:Y:S01]  /*17330*/  PRMT R165, R152, 0x5410, R156 ;  /* 0x0000541098a57816 */ /* 0x000fe2000000009c */
[----:B------:R-:W-:Y:S01]  /*17340*/  @!P0 HADD2 R210, -R156.H0_H0, -RZ.H0_H0 ;  /* 0xa00000ff9cd28230 */ /* 0x000fe20000000900 */
[----:B------:R-:W-:Y:S02]  /*17350*/  @!P1 PRMT R152, R221, 0x5410, RZ ;  /* 0x00005410dd989816 */ /* 0x000fe400000000ff */
[----:B------:R-:W-:Y:S01]  /*17360*/  F2FP.F16.F32.PACK_AB R174, R193, R192 ;  /* 0x000000c0c1ae723e */ /* 0x000fe200000000ff */
[C---:B---3--:R-:W-:Y:S03]  /*17370*/  HMMA.16816.F32 R84, R132.reuse, R144, R84 ;  /* 0x000000908454723c */ /* 0x048fe60000001854 */
[----:B------:R-:W-:Y:S02]  /*17380*/  LOP3.LUT R144, R153, 0xffff, RZ, 0xc0, !PT ;  /* 0x0000ffff99907812 */ /* 0x000fe400078ec0ff */
[----:B------:R-:W-:Y:S02]  /*17390*/  @!P0 PRMT R156, R210, 0x5410, RZ ;  /* 0x00005410d29c8816 */ /* 0x000fe400000000ff */
[----:B------:R-:W-:Y:S01]  /*173a0*/  ISETP.LE.U32.AND P4, PT, R144, UR11, PT ;  /* 0x0000000b90007c0c */ /* 0x000fe2000bf83070 */
[C---:B------:R-:W-:Y:S01]  /*173b0*/  HMMA.16816.F32 R88, R132.reuse, R146, R88 ;  /* 0x000000928458723c */ /* 0x040fe20000001858 */
[----:B------:R-:W1:Y:S02]  /*173c0*/  LDSM.16.MT88.4 R144, [R199+0x1f000] ;  /* 0x01f00000c790783b */ /* 0x000e640000004200 */
[----:B------:R-:W-:Y:S02]  /*173d0*/  PRMT R166, R157, 0x5410, R191 ;  /* 0x000054109da67816 */ /* 0x000fe400000000bf */
[----:B------:R-:W-:Y:S02]  /*173e0*/  PRMT R173, R174, 0x7632, R173 ;  /* 0x00007632aead7816 */ /* 0x000fe400000000ad */
[----:B------:R-:W-:Y:S01]  /*173f0*/  ISETP.GT.U32.AND P0, PT, R188, UR11, PT ;  /* 0x0000000bbc007c0c */ /* 0x000fe2000bf04070 */
[C---:B--2---:R-:W-:Y:S03]  /*17400*/  HMMA.16816.F32 R92, R132.reuse, R136, R92 ;  /* 0x00000088845c723c */ /* 0x044fe6000000185c */
[----:B------:R-:W-:Y:S01]  /*17410*/  LOP3.LUT R136, R194, 0xff, RZ, 0xc0, !PT ;  /* 0x000000ffc2887812 */ /* 0x000fe200078ec0ff */
[----:B------:R-:W-:Y:S01]  /*17420*/  @!P4 HADD2 R222, -R148.H0_H0, -RZ.H0_H0 ;  /* 0xa00000ff94dec230 */ /* 0x000fe20000000900 */
[----:B------:R-:W-:Y:S02]  /*17430*/  ISETP.GT.U32.AND P1, PT, R189, UR11, PT ;  /* 0x0000000bbd007c0c */ /* 0x000fe4000bf24070 */
[C---:B------:R-:W-:Y:S01]  /*17440*/  ISETP.LE.U32.AND P5, PT, R136.reuse, UR11, PT ;  /* 0x0000000b88007c0c */ /* 0x040fe2000bfa3070 */
[C---:B------:R-:W-:Y:S03]  /*17450*/  HMMA.16816.F32 R96, R132.reuse, R138, R96 ;  /* 0x0000008a8460723c */ /* 0x040fe60000001860 */
[----:B------:R-:W-:Y:S01]  /*17460*/  PRMT R153, R136, 0x5410, R153 ;  /* 0x0000541088997816 */ /* 0x000fe20000000099 */
[----:B------:R-:W-:Y:S01]  /*17470*/  @P0 HADD2 R240, -R173.H0_H0, -RZ.H0_H0 ;  /* 0xa00000ffadf00230 */ /* 0x000fe20000000900 */
[----:B------:R-:W2:Y:S01]  /*17480*/  LDSM.16.MT88.4 R136, [R172+0x7000] ;  /* 0x00700000ac88783b */ /* 0x000ea20000004200 */
[----:B------:R-:W-:Y:S02]  /*17490*/  @!P4 PRMT R148, R222, 0x5410, RZ ;  /* 0x00005410de94c816 */ /* 0x000fe400000000ff */
[C---:B------:R-:W-:Y:S03]  /*174a0*/  HMMA.16816.F32 R100, R132.reuse, R140, R100 ;  /* 0x0000008c8464723c */ /* 0x040fe60000001864 */
[----:B------:R-:W-:Y:S01]  /*174b0*/  ISETP.LE.U32.AND P4, PT, R157, UR11, PT ;  /* 0x0000000b9d007c0c */ /* 0x000fe2000bf83070 */
[----:B------:R-:W-:Y:S01]  /*174c0*/  @!P5 HADD2 R223, -R149.H0_H0, -RZ.H0_H0 ;  /* 0xa00000ff95dfd230 */ /* 0x000fe20000000900 */
[----:B------:R-:W-:Y:S01]  /*174d0*/  STG.E.U16 desc[UR28][R180.64+0x62], R148 ;  /* 0x00006294b4007986 */ /* 0x000fe2000c10151c */
[----:B------:R-:W-:Y:S01]  /*174e0*/  @P1 HADD2 R239, -R174.H0_H0, -RZ.H0_H0 ;  /* 0xa00000ffaeef1230 */ /* 0x000fe20000000900 */
[--C-:B------:R-:W-:Y:S01]  /*174f0*/  HSET2.LE.AND R166, R166, R243.reuse, PT ;  /* 0x000000f3a6a67233 */ /* 0x100fe20003803000 */
[C---:B------:R-:W-:Y:S01]  /*17500*/  HMMA.16816.F32 R104, R132.reuse, R142, R104 ;  /* 0x0000008e8468723c */ /* 0x040fe20000001868 */
[----:B------:R-:W3:Y:S02]  /*17510*/  LDSM.16.MT88.4 R140, [R3+0x7000] ;  /* 0x00700000038c783b */ /* 0x000ee40000004200 */
[----:B------:R-:W-:Y:S05]  /*17520*/  @!P5 PRMT R149, R223, 0x5410, RZ ;  /* 0x00005410df95d816 */ /* 0x000fea00000000ff */
[C---:B-1----:R-:W-:Y:S01]  /*17530*/  HMMA.16816.F32 R108, R132.reuse, R144, R108 ;  /* 0x00000090846c723c */ /* 0x042fe2000000186c */
[----:B------:R-:W-:Y:S04]  /*17540*/  STG.E.U16 desc[UR28][R180.64+0x60], R149 ;  /* 0x00006095b4007986 */ /* 0x000fe8000c10151c */
[----:B------:R-:W-:Y:S03]  /*17550*/  LDSM.16.MT88.4 R148, [R199+0x19800] ;  /* 0x01980000c794783b */ /* 0x000fe60000004200 */
[C---:B------:R-:W-:Y:S05]  /*17560*/  HMMA.16816.F32 R112, R132.reuse, R146, R112 ;  /* 0x000000928470723c */ /* 0x040fea0000001870 */
[----:B------:R-:W1:Y:S03]  /*17570*/  LDSM.16.MT88.4 R144, [R200+0x19800] ;  /* 0x01980000c890783b */ /* 0x000e660000004200 */
[C---:B--2---:R-:W-:Y:S05]  /*17580*/  HMMA.16816.F32 R116, R132.reuse, R136, R116 ;  /* 0x000000888474723c */ /* 0x044fea0000001874 */
[----:B------:R-:W-:Y:S01]  /*17590*/  STG.E.U16 desc[UR28][R182.64+0x60], R152 ;  /* 0x00006098b6007986 */ /* 0x000fe2000c10151c */
[--C-:B------:R-:W-:Y:S02]  /*175a0*/  HSET2.LE.AND R137, R153, R243.reuse, PT ;  /* 0x000000f399897233 */ /* 0x100fe40003803000 */
[----:B------:R-:W-:Y:S01]  /*175b0*/  F2FP.F16.F32.PACK_AB R136, R186, R187 ;  /* 0x000000bbba88723e */ /* 0x000fe200000000ff */
[----:B------:R-:W-:Y:S01]  /*175c0*/  STG.E.U16 desc[UR28][R182.64+0x62], R156 ;  /* 0x0000629cb6007986 */ /* 0x000fe2000c10151c */
[C---:B------:R-:W-:Y:S03]  /*175d0*/  HMMA.16816.F32 R120, R132.reuse, R138, R120 ;  /* 0x0000008a8478723c */ /* 0x040fe60000001878 */
[----:B------:R-:W-:Y:S01]  /*175e0*/  LOP3.LUT R164, R164, R137, RZ, 0xc0, !PT ;  /* 0x00000089a4a47212 */ /* 0x000fe200078ec0ff */
[----:B------:R-:W-:Y:S01]  /*175f0*/  @!P4 HADD2 R207, -R136.H0_H0, -RZ.H0_H0 ;  /* 0xa00000ff88cfc230 */ /* 0x000fe20000000900 */
[----:B------:R-:W-:Y:S02]  /*17600*/  PRMT R137, R189, 0x5410, R188 ;  /* 0x00005410bd897816 */ /* 0x000fe400000000bc */
[C---:B------:R-:W-:Y:S01]  /*17610*/  PRMT R175, R136.reuse, 0x7632, R175 ;  /* 0x0000763288af7816 */ /* 0x040fe200000000af */
[C---:B---3--:R-:W-:Y:S03]  /*17620*/  HMMA.16816.F32 R124, R132.reuse, R140, R124 ;  /* 0x0000008c847c723c */ /* 0x048fe6000000187c */
[----:B------:R-:W-:Y:S02]  /*17630*/  LOP3.LUT R167, R137, 0xff00ff, RZ, 0xc0, !PT ;  /* 0x00ff00ff89a77812 */ /* 0x000fe400078ec0ff */
[----:B------:R-:W-:Y:S02]  /*17640*/  PRMT R137, R136, 0x5410, R175 ;  /* 0x0000541088897816 */ /* 0x000fe400000000af */
[----:B------:R-:W-:Y:S01]  /*17650*/  @!P4 PRMT R136, R207, 0x5410, RZ ;  /* 0x00005410cf88c816 */ /* 0x000fe200000000ff */
[----:B------:R-:W-:Y:S03]  /*17660*/  HMMA.16816.F32 R128, R132, R142, R128 ;  /* 0x0000008e8480723c */ /* 0x000fe60000001880 */
[--C-:B------:R-:W-:Y:S01]  /*17670*/  HSET2.LE.AND R138, R154, R243.reuse, PT ;  /* 0x000000f39a8a7233 */ /* 0x100fe20003803000 */
[----:B------:R2:W-:Y:S01]  /*17680*/  STG.E.U16 desc[UR28][R180.64+0x70], R136 ;  /* 0x00007088b4007986 */ /* 0x0005e2000c10151c */
[----:B------:R-:W-:Y:S02]  /*17690*/  HSET2.LE.AND R167, R167, R243, PT ;  /* 0x000000f3a7a77233 */ /* 0x000fe40003803000 */
[----:B------:R-:W-:Y:S01]  /*176a0*/  PRMT R132, R174, 0x5410, R173 ;  /* 0x00005410ae847816 */ /* 0x000fe200000000ad */
[----:B------:R-:W3:Y:S01]  /*176b0*/  LDSM.16.MT88.4 R152, [R172+0x1800] ;  /* 0x00180000ac98783b */ /* 0x000ee20000004200 */
[----:B------:R-:W-:Y:S02]  /*176c0*/  LOP3.LUT R165, R165, R138, RZ, 0xc0, !PT ;  /* 0x0000008aa5a57212 */ /* 0x000fe400078ec0ff */
[----:B------:R-:W-:Y:S02]  /*176d0*/  LOP3.LUT R166, R137, R166, RZ, 0xc0, !PT ;  /* 0x000000a689a67212 */ /* 0x000fe400078ec0ff */
[----:B------:R-:W-:Y:S02]  /*176e0*/  LOP3.LUT R167, R132, R167, RZ, 0xc0, !PT ;  /* 0x000000a784a77212 */ /* 0x000fe400078ec0ff */
[----:B------:R-:W-:Y:S02]  /*176f0*/  @P0 PRMT R173, R240, 0x5410, RZ ;  /* 0x00005410f0ad0816 */ /* 0x000fe400000000ff */
[----:B------:R-:W-:Y:S02]  /*17700*/  @P1 PRMT R174, R239, 0x5410, RZ ;  /* 0x00005410efae1816 */ /* 0x000fe400000000ff */
[----:B------:R-:W-:Y:S01]  /*17710*/  ISETP.GT.U32.AND P4, PT, R191, UR11, PT ;  /* 0x0000000bbf007c0c */ /* 0x000fe2000bf84070 */
[C---:B-1----:R-:W-:Y:S01]  /*17720*/  HMMA.16816.F32 R132, R164.reuse, R144, R4 ;  /* 0x00000090a484723c */ /* 0x042fe20000001804 */
[----:B------:R-:W1:Y:S07]  /*17730*/  LDSM.16.MT88.4 R4, [R199+0x1b800] ;  /* 0x01b80000c704783b */ /* 0x000e6e0000004200 */
[C---:B--2---:R-:W-:Y:S01]  /*17740*/  HMMA.16816.F32 R136, R164.reuse, R146, R8 ;  /* 0x00000092a488723c */ /* 0x044fe20000001808 */
[----:B------:R-:W2:Y:S03]  /*17750*/  LDSM.16.MT88.4 R8, [R172+0x3800] ;  /* 0x00380000ac08783b */ /* 0x000ea60000004200 */
[----:B------:R-:W-:Y:S04]  /*17760*/  @P4 HADD2 R238, -R175.H0_H0, -RZ.H0_H0 ;  /* 0xa00000ffafee4230 */ /* 0x000fe80000000900 */
[C---:B------:R-:W-:Y:S01]  /*17770*/  HMMA.16816.F32 R140, R164.reuse, R148, R12 ;  /* 0x00000094a48c723c */ /* 0x040fe2000000180c */
[----:B------:R-:W4:Y:S02]  /*17780*/  LDSM.16.MT88.4 R12, [R3+0x3800] ;  /* 0x00380000030c783b */ /* 0x000f240000004200 */
[----:B------:R-:W-:Y:S05]  /*17790*/  @P4 PRMT R175, R238, 0x5410, RZ ;  /* 0x00005410eeaf4816 */ /* 0x000fea00000000ff */
[C---:B------:R-:W-:Y:S01]  /*177a0*/  HMMA.16816.F32 R144, R164.reuse, R150, R16 ;  /* 0x00000096a490723c */ /* 0x040fe20000001810 */
[----:B------:R-:W4:Y:S07]  /*177b0*/  LDSM.16.MT88.4 R16, [R200+0x1d800] ;  /* 0x01d80000c810783b */ /* 0x000f2e0000004200 */
[C---:B---3--:R-:W-:Y:S01]  /*177c0*/  HMMA.16816.F32 R148, R164.reuse, R152, R20 ;  /* 0x00000098a494723c */ /* 0x048fe20000001814 */
[----:B------:R-:W3:Y:S07]  /*177d0*/  LDSM.16.MT88.4 R20, [R199+0x1d800] ;  /* 0x01d80000c714783b */ /* 0x000eee0000004200 */
[C---:B------:R-:W-:Y:S01]  /*177e0*/  HMMA.16816.F32 R152, R164.reuse, R154, R24 ;  /* 0x0000009aa498723c */ /* 0x040fe20000001818 */
[----:B------:R-:W3:Y:S07]  /*177f0*/  LDSM.16.MT88.4 R24, [R172+0x5800] ;  /* 0x00580000ac18783b */ /* 0x000eee0000004200 */
[C---:B------:R-:W-:Y:S01]  /*17800*/  HMMA.16816.F32 R156, R164.reuse, R160, R28 ;  /* 0x000000a0a49c723c */ /* 0x040fe2000000181c */
[----:B------:R-:W3:Y:S07]  /*17810*/  LDSM.16.MT88.4 R28, [R3+0x5800] ;  /* 0x00580000031c783b */ /* 0x000eee0000004200 */
[C---:B------:R-:W-:Y:S01]  /*17820*/  HMMA.16816.F32 R160, R164.reuse, R162, R32 ;  /* 0x000000a2a4a0723c */ /* 0x040fe20000001820 */
[----:B------:R-:W3:Y:S07]  /*17830*/  LDSM.16.MT88.4 R32, [R200+0x1f800] ;  /* 0x01f80000c820783b */ /* 0x000eee0000004200 */
[C---:B------:R-:W-:Y:S01]  /*17840*/  HMMA.16816.F32 R36, R164.reuse, R168, R36 ;  /* 0x000000a8a424723c */ /* 0x040fe20000001824 */
[----:B------:R-:W-:Y:S04]  /*17850*/  STG.E.U16 desc[UR28][R180.64+0x72], R175 ;  /* 0x000072afb4007986 */ /* 0x000fe8000c10151c */
[----:B------:R-:W-:Y:S03]  /*17860*/  STG.E.U16 desc[UR28][R182.64+0x70], R174 ;  /* 0x000070aeb6007986 */ /* 0x000fe6000c10151c */
[C---:B------:R-:W-:Y:S01]  /*17870*/  HMMA.16816.F32 R40, R164.reuse, R170, R40 ;  /* 0x000000aaa428723c */ /* 0x040fe20000001828 */
[----:B------:R-:W3:Y:S07]  /*17880*/  LDSM.16.MT88.4 R168, [R199+0x1f800] ;  /* 0x01f80000c7a8783b */ /* 0x000eee0000004200 */
[C---:B-1----:R-:W-:Y:S01]  /*17890*/  HMMA.16816.F32 R44, R164.reuse, R4, R44 ;  /* 0x00000004a42c723c */ /* 0x042fe2000000182c */
[----:B------:R-:W-:Y:S07]  /*178a0*/  STG.E.U16 desc[UR28][R182.64+0x72], R173 ;  /* 0x000072adb6007986 */ /* 0x000fee000c10151c */
[C---:B------:R-:W-:Y:S01]  /*178b0*/  HMMA.16816.F32 R48, R164.reuse, R6, R48 ;  /* 0x00000006a430723c */ /* 0x040fe20000001830 */
[----:B------:R-:W1:Y:S07]  /*178c0*/  LDSM.16.MT88.4 R4, [R172+0x7800] ;  /* 0x00780000ac04783b */ /* 0x000e6e0000004200 */
[C---:B--2---:R-:W-:Y:S08]  /*178d0*/  HMMA.16816.F32 R52, R164.reuse, R8, R52 ;  /* 0x00000008a434723c */ /* 0x044ff00000001834 */
[C---:B------:R-:W-:Y:S01]  /*178e0*/  HMMA.16816.F32 R56, R164.reuse, R10, R56 ;  /* 0x0000000aa438723c */ /* 0x040fe20000001838 */
[----:B------:R2:W1:Y:S07]  /*178f0*/  LDSM.16.MT88.4 R8, [R3+0x7800] ;  /* 0x007800000308783b */ /* 0x00046e0000004200 */
[C---:B----4-:R-:W-:Y:S08]  /*17900*/  HMMA.16816.F32 R60, R164.reuse, R12, R60 ;  /* 0x0000000ca43c723c */ /* 0x050ff0000000183c */
[C---:B------:R-:W-:Y:S08]  /*17910*/  HMMA.16816.F32 R64, R164.reuse, R14, R64 ;  /* 0x0000000ea440723c */ /* 0x040ff00000001840 */
[C---:B------:R-:W-:Y:S03]  /*17920*/  HMMA.16816.F32 R68, R164.reuse, R16, R68 ;  /* 0x00000010a444723c */ /* 0x040fe60000001844 */
[----:B--2---:R-:W-:Y:S05]  /*17930*/  IADD3 R3, P0, PT, R180, -0x80, RZ ;  /* 0xffffff80b4037810 */ /* 0x004fea0007f1e0ff */
[C---:B------:R-:W-:Y:S01]  /*17940*/  HMMA.16816.F32 R72, R164.reuse, R18, R72 ;  /* 0x00000012a448723c */ /* 0x040fe20000001848 */
[----:B------:R2:W-:Y:S07]  /*17950*/  STL [R1+0x30], R3 ;  /* 0x0000300301007387 */ /* 0x0005ee0000100800 */
[C---:B---3--:R-:W-:Y:S08]  /*17960*/  HMMA.16816.F32 R76, R164.reuse, R20, R76 ;  /* 0x00000014a44c723c */ /* 0x048ff0000000184c */
[C---:B------:R-:W-:Y:S08]  /*17970*/  HMMA.16816.F32 R80, R164.reuse, R22, R80 ;  /* 0x00000016a450723c */ /* 0x040ff00000001850 */
[C---:B------:R-:W-:Y:S03]  /*17980*/  HMMA.16816.F32 R84, R164.reuse, R24, R84 ;  /* 0x00000018a454723c */ /* 0x040fe60000001854 */
[----:B--2---:R-:W-:Y:S05]  /*17990*/  FADD.FTZ R3, R186, R190 ;  /* 0x000000beba037221 */ /* 0x004fea0000010000 */
[C---:B------:R-:W-:Y:S08]  /*179a0*/  HMMA.16816.F32 R88, R164.reuse, R26, R88 ;  /* 0x0000001aa458723c */ /* 0x040ff00000001858 */
[C---:B------:R-:W-:Y:S08]  /*179b0*/  HMMA.16816.F32 R92, R164.reuse, R28, R92 ;  /* 0x0000001ca45c723c */ /* 0x040ff0000000185c */
[C---:B------:R-:W-:Y:S08]  /*179c0*/  HMMA.16816.F32 R96, R164.reuse, R30, R96 ;  /* 0x0000001ea460723c */ /* 0x040ff00000001860 */
[C---:B------:R-:W-:Y:S08]  /*179d0*/  HMMA.16816.F32 R100, R164.reuse, R32, R100 ;  /* 0x00000020a464723c */ /* 0x040ff00000001864 */
[C---:B------:R-:W-:Y:S08]  /*179e0*/  HMMA.16816.F32 R104, R164.reuse, R34, R104 ;  /* 0x00000022a468723c */ /* 0x040ff00000001868 */
[C---:B------:R-:W-:Y:S08]  /*179f0*/  HMMA.16816.F32 R108, R164.reuse, R168, R108 ;  /* 0x000000a8a46c723c */ /* 0x040ff0000000186c */
[C---:B------:R-:W-:Y:S08]  /*17a00*/  HMMA.16816.F32 R112, R164.reuse, R170, R112 ;  /* 0x000000aaa470723c */ /* 0x040ff00000001870 */
[C---:B-1----:R-:W-:Y:S03]  /*17a10*/  HMMA.16816.F32 R116, R164.reuse, R4, R116 ;  /* 0x00000004a474723c */ /* 0x042fe60000001874 */
[----:B------:R-:W-:Y:S01]  /*17a20*/  IADD3.X R5, PT, PT, R181, -0x1, RZ, P0, !PT ;  /* 0xffffffffb5057810 */ /* 0x000fe200007fe4ff */
[----:B------:R-:W-:Y:S04]  /*17a30*/  FADD.FTZ R4, R193, R179 ;  /* 0x000000b3c1047221 */ /* 0x000fe80000010000 */
[C---:B------:R-:W-:Y:S01]  /*17a40*/  HMMA.16816.F32 R120, R164.reuse, R6, R120 ;  /* 0x00000006a478723c */ /* 0x040fe20000001878 */
[----:B------:R-:W-:Y:S04]  /*17a50*/  STL [R1+0x2c], R5 ;  /* 0x00002c0501007387 */ /* 0x000fe80000100800 */
[----:B------:R1:W-:Y:S03]  /*17a60*/  STL [R1+0x38], R3 ;  /* 0x0000380301007387 */ /* 0x0003e60000100800 */
[C---:B------:R-:W-:Y:S01]  /*17a70*/  HMMA.16816.F32 R124, R164.reuse, R8, R124 ;  /* 0x00000008a47c723c */ /* 0x040fe2000000187c */
[----:B------:R4:W-:Y:S07]  /*17a80*/  STL [R1+0x34], R4 ;  /* 0x0000340401007387 */ /* 0x0009ee0000100800 */
[----:B------:R-:W-:Y:S03]  /*17a90*/  HMMA.16816.F32 R128, R164, R10, R128 ;  /* 0x0000000aa480723c */ /* 0x000fe60000001880 */
[----:B------:R-:W-:Y:S02]  /*17aa0*/  IMAD.MOV.U32 R164, RZ, RZ, R0 ;  /* 0x000000ffffa47224 */ /* 0x000fe400078e0000 */
[----:B-1----:R-:W-:Y:S03]  /*17ab0*/  IMAD.MOV.U32 R3, RZ, RZ, R2 ;  /* 0x000000ffff037224 */ /* 0x002fe600078e0002 */
[----:B------:R-:W-:Y:S01]  /*17ac0*/  @!UPT UIADD3 URZ, UPT, UPT, URZ, URZ, URZ ;  /* 0x000000fffffff290 */ /* 0x000fe2000fffe0ff */
[----:B------:R-:W-:Y:S11]  /*17ad0*/  BRA.U UP0, `(.L_x_2149) ;  /* 0xffffffad00dc7547 */ /* 0x000ff6000b83ffff */
.L_x_2148:
[----:B------:R-:W2:Y:S01]  /*17ae0*/  LDL.LU R8, [R1+0x38] ;  /* 0x0000380001087983 */ /* 0x000ea20000300800 */
[----:B------:R-:W1:Y:S03]  /*17af0*/  LDCU UR4, c[0x0][0x4fc] ;  /* 0x00009f80ff0477ac */ /* 0x000e660008000800 */
[----:B------:R-:W2:Y:S01]  /*17b00*/  LDL.LU R7, [R1+0x34] ;  /* 0x0000340001077983 */ /* 0x000ea20000300800 */
[C---:B------:R-:W-:Y:S02]  /*17b10*/  LOP3.LUT P1, RZ, R203.reuse, 0x10, RZ, 0xc0, !PT ;  /* 0x00000010cbff7812 */ /* 0x040fe4000782c0ff */
[C---:B------:R-:W-:Y:S01]  /*17b20*/  LOP3.LUT P2, RZ, R203.reuse, 0x8, RZ, 0xc0, !PT ;  /* 0x00000008cbff7812 */ /* 0x040fe2000784c0ff */
[----:B--234-:R-:W2:Y:S01]  /*17b30*/  LDL.LU R4, [R1+0x1c] ;  /* 0x00001c0001047983 */ /* 0x01cea20000300800 */
[----:B------:R-:W-:Y:S01]  /*17b40*/  LOP3.LUT P0, RZ, R203, 0x4, RZ, 0xc0, !PT ;  /* 0x00000004cbff7812 */ /* 0x000fe2000780c0ff */
[----:B------:R-:W-:Y:S01]  /*17b50*/  UISETP.NE.AND UP3, UPT, UR22, -0x1, UPT ;  /* 0xffffffff1600788c */ /* 0x000fe2000bf65270 */
[----:B------:R-:W-:Y:S01]  /*17b60*/  MOV R9, 0x10 ;  /* 0x0000001000097802 */ /* 0x000fe20000000f00 */
[----:B------:R-:W3:Y:S01]  /*17b70*/  S2UR UR12, SR_CTAID.Y ;  /* 0x00000000000c79c3 */ /* 0x000ee20000002600 */
[----:B------:R-:W4:Y:S02]  /*17b80*/  LDCU UR10, c[0x0][0x434] ;  /* 0x00008680ff0a77ac */ /* 0x000f240008000800 */
[----:B------:R-:W-:Y:S01]  /*17b90*/  SEL R9, R9, 0xfffffff0, !P0 ;  /* 0xfffffff009097807 */ /* 0x000fe20004000000 */
[----:B------:R-:W1:Y:S05]  /*17ba0*/  LDCU.U8 UR11, c[0x0][0x548] ;  /* 0x0000a900ff0b77ac */ /* 0x000e6a0008000000 */
[----:B------:R-:W3:Y:S01]  /*17bb0*/  @!UP3 LDCU.64 UR8, c[0x0][0x400] ;  /* 0x00008000ff08b7ac */ /* 0x000ee20008000a00 */
[----:B------:R-:W4:Y:S01]  /*17bc0*/  @UP3 LDCU.64 UR6, c[0x0][0x408] ;  /* 0x00008100ff0637ac */ /* 0x000f220008000a00 */
[----:B------:R-:W-:Y:S01]  /*17bd0*/  UISETP.NE.AND UP2, UPT, UR22, -0x1, UPT ;  /* 0xffffffff1600788c */ /* 0x000fe2000bf45270 */
[----:B------:R-:W1:Y:S01]  /*17be0*/  LDCU UR13, c[0x0][0x434] ;  /* 0x00008680ff0d77ac */ /* 0x000e620008000800 */
[----:B---3--:R-:W-:Y:S01]  /*17bf0*/  @!UP3 UIMAD.WIDE.U32 UR14, UR12, UR8, URZ ;  /* 0x000000080c0eb2a5 */ /* 0x008fe2000f8e00ff */
[----:B------:R-:W3:Y:S01]  /*17c00*/  S2UR UR8, SR_CTAID.X ;  /* 0x00000000000879c3 */ /* 0x000ee20000002500 */
[----:B----4-:R-:W-:-:S02]  /*17c10*/  @UP3 UIMAD.WIDE.U32 UR16, UR22, UR6, URZ ;  /* 0x00000006161032a5 */ /* 0x010fc4000f8e00ff */
[----:B------:R-:W-:Y:S02]  /*17c20*/  @!UP3 UIMAD UR9, UR12, UR9, UR15 ;  /* 0x000000090c09b2a4 */ /* 0x000fe4000f8e020f */
[----:B------:R-:W-:-:S03]  /*17c30*/  @UP3 UIMAD UR9, UR22, UR7, UR17 ;  /* 0x00000007160932a4 */ /* 0x000fc6000f8e0211 */
[----:B------:R-:W4:Y:S01]  /*17c40*/  S2UR UR6, SR_CTAID.Z ;  /* 0x00000000000679c3 */ /* 0x000f220000002700 */
[----:B------:R-:W-:Y:S01]  /*17c50*/  @!UP2 UIMAD UR22, UR12, UR10, URZ ;  /* 0x0000000a0c16a2a4 */ /* 0x000fe2000f8e02ff */
[----:B------:R-:W-:Y:S01]  /*17c60*/  @UP3 UMOV UR14, UR16 ;  /* 0x00000010000e3c82 */ /* 0x000fe20008000000 */
[----:B------:R-:W1:Y:S04]  /*17c70*/  SHFL.BFLY PT, R5, R8, 0x2, 0x1f ;  /* 0x0c401f0008057f89 */ /* 0x000e6800000e0000 */
[----:B------:R-:W3:Y:S01]  /*17c80*/  SHFL.BFLY PT, R6, R7, 0x2, 0x1f ;  /* 0x0c401f0007067f89 */ /* 0x000ee200000e0000 */
[----:B--2---:R-:W-:Y:S01]  /*17c90*/  MOV R14, R4 ;  /* 0x00000004000e7202 */ /* 0x004fe20000000f00 */
[----:B-1----:R-:W-:Y:S01]  /*17ca0*/  FADD.FTZ R5, R5, R8 ;  /* 0x0000000805057221 */ /* 0x002fe20000010000 */
[----:B------:R-:W-:Y:S01]  /*17cb0*/  MOV R8, 0x20 ;  /* 0x0000002000087802 */ /* 0x000fe20000000f00 */
[----:B---3--:R-:W-:-:S03]  /*17cc0*/  FADD.FTZ R6, R6, R7 ;  /* 0x0000000706067221 */ /* 0x008fc60000010000 */
[----:B------:R-:W1:Y:S01]  /*17cd0*/  SHFL.BFLY PT, R3, R5, 0x1, 0x1f ;  /* 0x0c201f0005037f89 */ /* 0x000e6200000e0000 */
[----:B------:R-:W-:-:S03]  /*17ce0*/  SEL R8, R8, 0xffffffe0, !P2 ;  /* 0xffffffe008087807 */ /* 0x000fc60005000000 */
[----:B------:R-:W2:Y:S01]  /*17cf0*/  SHFL.BFLY PT, R4, R6, 0x1, 0x1f ;  /* 0x0c201f0006047f89 */ /* 0x000ea200000e0000 */
[----:B-1----:R-:W-:Y:S01]  /*17d00*/  FADD.FTZ R5, R5, R3 ;  /* 0x0000000305057221 */ /* 0x002fe20000010000 */
[----:B--2---:R-:W-:-:S03]  /*17d10*/  FADD.FTZ R4, R6, R4 ;  /* 0x0000000406047221 */ /* 0x004fc60000010000 */
[----:B------:R-:W1:Y:S01]  /*17d20*/  MUFU.RCP R3, R5 ;  /* 0x0000000500037308 */ /* 0x000e620000001000 */
[----:B------:R-:W-:Y:S02]  /*17d30*/  SHF.L.U32 R6, R203, 0x4, RZ ;  /* 0x00000004cb067819 */ /* 0x000fe400000006ff */
[----:B------:R-:W-:Y:S02]  /*17d40*/  FSETP.NE.FTZ.AND P4, PT, R5, RZ, PT ;  /* 0x000000ff0500720b */ /* 0x000fe40003f95000 */
[----:B------:R-:W-:Y:S02]  /*17d50*/  FSETP.NE.FTZ.AND P3, PT, R4, RZ, PT ;  /* 0x000000ff0400720b */ /* 0x000fe40003f75000 */
[----:B------:R-:W-:Y:S01]  /*17d60*/  LOP3.LUT R6, R6, 0x1c0, RZ, 0xc0, !PT ;  /* 0x000001c006067812 */ /* 0x000fe200078ec0ff */
[----:B------:R-:W2:Y:S03]  /*17d70*/  MUFU.RCP R7, R4 ;  /* 0x0000000400077308 */ /* 0x000ea60000001000 */
[----:B-----5:R-:W-:-:S04]  /*17d80*/  LOP3.LUT R6, R6, 0x38, R177, 0xf8, !PT ;  /* 0x0000003806067812 */ /* 0x020fc800078ef8b1 */
[----:B------:R-:W-:Y:S02]  /*17d90*/  LOP3.LUT R6, R6, R176, R202, 0xfe, !PT ;  /* 0x000000b006067212 */ /* 0x000fe400078efeca */
[----:B-1----:R-:W-:Y:S02]  /*17da0*/  FSEL R3, R3, 1, P4 ;  /* 0x3f80000003037808 */ /* 0x002fe40002000000 */
[----:B------:R-:W-:-:S03]  /*17db0*/  LEA R6, R6, UR5, 0x1 ;  /* 0x0000000506067c11 */ /* 0x000fc6000f8e08ff */
[----:B------:R-:W-:Y:S01]  /*17dc0*/  FMUL.FTZ R3, R3, UR4 ;  /* 0x0000000403037c20 */ /* 0x000fe20008410000 */
[C---:B------:R-:W-:Y:S02]  /*17dd0*/  IADD3 R11, PT, PT, R6.reuse, 0x40, RZ ;  /* 0x00000040060b7810 */ /* 0x040fe40007ffe0ff */
[----:B--2---:R-:W-:Y:S01]  /*17de0*/  FSEL R7, R7, 1, P3 ;  /* 0x3f80000007077808 */ /* 0x004fe20001800000 */
        /* <DEDUP_REMOVED lines=75> */
[C---:B------:R-:W-:Y:S01]  /*182a0*/  IADD3 R10, PT, PT, R6.reuse, R8, RZ ;  /* 0x00000008060a7210 */ /* 0x040fe20007ffe0ff */
[C---:B------:R-:W-:Y:S01]  /*182b0*/  FMUL.FTZ R152, R3.reuse, R152 ;  /* 0x0000009803987220 */ /* 0x040fe20000410000 */
[C---:B------:R-:W-:Y:S01]  /*182c0*/  @P1 IADD3 R11, PT, PT, R6.reuse, -0x40, RZ ;  /* 0xffffffc0060b1810 */ /* 0x040fe20007ffe0ff */
        /* <DEDUP_REMOVED lines=22> */
[----:B------:R-:W-:Y:S01]  /*18430*/  STS [R6], R132 ;  /* 0x0000008406007388 */ /* 0x000fe20000000800 */
[----:B------:R-:W-:Y:S01]  /*18440*/  IADD3 R8, PT, PT, R8, R11, RZ ;  /* 0x0000000b08087210 */ /* 0x000fe20007ffe0ff */
        /* <DEDUP_REMOVED lines=9> */
[----:B------:R-:W-:Y:S01]  /*184e0*/  IADD3 R13, PT, PT, R9, R11, RZ ;  /* 0x0000000b090d7210 */ /* 0x000fe20007ffe0ff */
        /* <DEDUP_REMOVED lines=9> */
[----:B------:R-:W-:Y:S01]  /*18580*/  IADD3 R9, PT, PT, R9, R8, RZ ;  /* 0x0000000809097210 */ /* 0x000fe20007ffe0ff */
        /* <DEDUP_REMOVED lines=20> */
[----:B------:R-:W1:Y:S01]  /*186d0*/  LDCU.U8 UR4, c[0x0][0x549] ;  /* 0x0000a920ff0477ac */ /* 0x000e620008000000 */
[C---:B------:R-:W-:Y:S01]  /*186e0*/  FMUL.FTZ R72, R3.reuse, R72 ;  /* 0x0000004803487220 */ /* 0x040fe20000410000 */
[----:B------:R-:W-:Y:S01]  /*186f0*/  STS [R13+0x400], R154 ;  /* 0x0004009a0d007388 */ /* 0x000fe20000000800 */
[----:B------:R-:W-:Y:S01]  /*18700*/  FMUL.FTZ R73, R3, R73 ;  /* 0x0000004903497220 */ /* 0x000fe20000410000 */
[----:B------:R-:W-:Y:S01]  /*18710*/  F2FP.F16.F32.PACK_AB R52, R53, R52 ;  /* 0x000000343534723e */ /* 0x000fe200000000ff */
[----:B------:R-:W-:Y:S01]  /*18720*/  FMUL.FTZ R76, R3, R76 ;  /* 0x0000004c034c7220 */ /* 0x000fe20000410000 */
[----:B------:R-:W-:Y:S01]  /*18730*/  STS [R8], R156 ;  /* 0x0000009c08007388 */ /* 0x000fe20000000800 */
[----:B------:R-:W-:Y:S01]  /*18740*/  F2FP.F16.F32.PACK_AB R54, R55, R54 ;  /* 0x000000363736723e */ /* 0x000fe200000000ff */
[----:B------:R-:W-:Y:S01]  /*18750*/  FMUL.FTZ R77, R3, R77 ;  /* 0x0000004d034d7220 */ /* 0x000fe20000410000 */
[----:B------:R-:W-:Y:S01]  /*18760*/  F2FP.F16.F32.PACK_AB R56, R57, R56 ;  /* 0x000000383938723e */ /* 0x000fe200000000ff */
[----:B------:R-:W-:Y:S01]  /*18770*/  STS [R8+0x400], R158 ;  /* 0x0004009e08007388 */ /* 0x000fe20000000800 */
[----:B------:R-:W-:Y:S01]  /*18780*/  F2FP.F16.F32.PACK_AB R58, R59, R58 ;  /* 0x0000003a3b3a723e */ /* 0x000fe200000000ff */
[C---:B------:R-:W-:Y:S01]  /*18790*/  FMUL.FTZ R80, R3.reuse, R80 ;  /* 0x0000005003507220 */ /* 0x040fe20000410000 */
[----:B------:R-:W-:Y:S01]  /*187a0*/  FMUL.FTZ R81, R3, R81 ;  /* 0x0000005103517220 */ /* 0x000fe20000410000 */
[----:B------:R-:W-:Y:S01]  /*187b0*/  STS [R9], R160 ;  /* 0x000000a009007388 */ /* 0x000fe20000000800 */
        /* <DEDUP_REMOVED lines=61> */
[----:B-1----:R-:W-:Y:S01]  /*18b90*/  UISETP.NE.AND UP1, UPT, UR4, URZ, UPT ;  /* 0x000000ff0400728c */ /* 0x002fe2000bf25270 */
        /* <DEDUP_REMOVED lines=57> */
[----:B--2-4-:R-:W-:Y:S06]  /*18f30*/  BRA.U UP1, `(.L_x_2152) ;  /* 0x0000000101207547 */ /* 0x014fec000b800000 */
        /* <DEDUP_REMOVED lines=8> */
.L_x_2152:
[----:B------:R-:W-:Y:S01]  /*18fc0*/  BAR.SYNC.DEFER_BLOCKING 0x0 ;  /* 0x0000000000007b1d */ /* 0x000fe20000010000 */
[----:B------:R-:W-:Y:S01]  /*18fd0*/  UIMAD UR13, UR6, UR13, URZ ;  /* 0x0000000d060d72a4 */ /* 0x000fe2000f8e02ff */
[----:B------:R-:W-:Y:S01]  /*18fe0*/  LOP3.LUT P0, RZ, R203, 0x3, RZ, 0xc0, !PT ;  /* 0x00000003cbff7812 */ /* 0x000fe2000780c0ff */
[----:B------:R-:W-:Y:S01]  /*18ff0*/  UIMAD UR10, UR8, UR15, URZ ;  /* 0x0000000f080a72a4 */ /* 0x000fe2000f8e02ff */
[----:B------:R-:W-:Y:S01]  /*19000*/  MOV R13, 0x7f800000 ;  /* 0x7f800000000d7802 */ /* 0x000fe20000000f00 */
[----:B------:R-:W-:Y:S01]  /*19010*/  USEL UR22, UR22, URZ, UP0 ;  /* 0x000000ff16167287 */ /* 0x000fe20008000000 */
[----:B------:R1:W2:Y:S02]  /*19020*/  @P4 MUFU.LG2 R7, R5 ;  /* 0x0000000500074308 */ /* 0x0002a40000000c00 */
[----:B------:R-:W3:Y:S01]  /*19030*/  @P4 LDC R6, c[0x0][0x458] ;  /* 0x00011600ff064b82 */ /* 0x000ee20000000800 */
[----:B------:R-:W-:Y:S01]  /*19040*/  @!UP0 UIMAD UR13, UR12, UR7, UR13 ;  /* 0x000000070c0d82a4 */ /* 0x000fe2000f8e020d */
[----:B------:R-:W-:Y:S01]  /*19050*/  BSSY.RECONVERGENT B0, `(.L_x_2153) ;  /* 0x0000024000007945 */ /* 0x000fe20003800200 */
[----:B------:R-:W-:Y:S01]  /*19060*/  USHF.L.U32 UR10, UR10, 0x7, URZ ;  /* 0x000000070a0a7899 */ /* 0x000fe200080006ff */
[----:B------:R-:W-:Y:S01]  /*19070*/  MOV R12, 0x7f800000 ;  /* 0x7f800000000c7802 */ /* 0x000fe20000000f00 */
[----:B------:R-:W-:Y:S01]  /*19080*/  USEL UR4, UR4, URZ, UP0 ;  /* 0x000000ff04047287 */ /* 0x000fe20008000000 */
[----:B------:R-:W4:Y:S01]  /*19090*/  @P3 MUFU.LG2 R4, R4 ;  /* 0x0000000400043308 */ /* 0x000f220000000c00 */
[----:B------:R-:W-:-:S02]  /*190a0*/  USHF.R.S32.HI UR7, URZ, 0x1f, UR13 ;  /* 0x0000001fff077899 */ /* 0x000fc4000801140d */
[----:B------:R-:W-:Y:S02]  /*190b0*/  USHF.R.S32.HI UR5, URZ, 0x1f, UR10 ;  /* 0x0000001fff057899 */ /* 0x000fe4000801140a */
[----:B------:R-:W-:Y:S01]  /*190c0*/  UIADD3 UR22, UP1, UP0, UR10, UR22, UR13 ;  /* 0x000000160a167290 */ /* 0x000fe2000f83e00d */
[----:B-1----:R-:W1:Y:S01]  /*190d0*/  @P3 LDC R5, c[0x0][0x458] ;  /* 0x00011600ff053b82 */ /* 0x002e620000000800 */
[----:B------:R1:W1:Y:S01]  /*190e0*/  LDS.128 R8, [R3+0x3000] ;  /* 0x0030000003087984 */ /* 0x0002620000000c00 */
[----:B--2---:R-:W-:Y:S01]  /*190f0*/  @P4 FMUL.FTZ R7, R7, 0.69314718246459960938 ;  /* 0x3f31721807074820 */ /* 0x004fe20000410000 */
[----:B------:R-:W-:Y:S01]  /*19100*/  UIADD3.X UR4, UPT, UPT, UR5, UR4, UR7, UP1, UP0 ;  /* 0x0000000405047290 */ /* 0x000fe20008fe0407 */
[----:B----4-:R-:W-:Y:S02]  /*19110*/  @P3 FMUL.FTZ R4, R4, 0.69314718246459960938 ;  /* 0x3f31721804043820 */ /* 0x010fe40000410000 */
[----:B---3--:R-:W-:Y:S02]  /*19120*/  @P4 FFMA.FTZ R13, R2, R6, R7 ;  /* 0x00000006020d4223 */ /* 0x008fe40000010007 */
[----:B-1----:R-:W-:Y:S01]  /*19130*/  @P3 FFMA.FTZ R12, R0, R5, R4 ;  /* 0x00000005000c3223 */ /* 0x002fe20000010004 */
[----:B------:R-:W-:Y:S06]  /*19140*/  @P0 BRA `(.L_x_2154) ;  /* 0x0000000000500947 */ /* 0x000fec0003800000 */
        /* <DEDUP_REMOVED lines=20> */
.L_x_2154:
[----:B------:R-:W-:Y:S05]  /*19290*/  BSYNC.RECONVERGENT B0 ;  /* 0x0000000000007941 */ /* 0x000fea0003800200 */
.L_x_2153:
[----:B------:R2:W5:Y:S01]  /*192a0*/  LDL R32, [R1+0x20] ;  /* 0x0000200001207983 */ /* 0x0005620000100800 */
[----:B------:R-:W3:Y:S03]  /*192b0*/  LDCU.64 UR4, c[0x0][0x410] ;  /* 0x00008200ff0477ac */ /* 0x000ee60008000a00 */
[----:B------:R2:W5:Y:S04]  /*192c0*/  LDL R33, [R1+0x24] ;  /* 0x0000240001217983 */ /* 0x0005680000100800 */
[----:B------:R2:W5:Y:S01]  /*192d0*/  LDL R34, [R1+0x28] ;  /* 0x0000280001227983 */ /* 0x0005620000100800 */
[----:B------:R-:W-:Y:S01]  /*192e0*/  SHF.R.U32.HI R0, RZ, 0x3, R203 ;  /* 0x00000003ff007819 */ /* 0x000fe200000116cb */
[----:B------:R-:W-:Y:S01]  /*192f0*/  BSSY.RECONVERGENT B0, `(.L_x_2155) ;  /* 0x0000028000007945 */ /* 0x000fe20003800200 */
[----:B-1----:R-:W-:Y:S01]  /*19300*/  IADD3 R6, P0, PT, R201, UR14, RZ ;  /* 0x0000000ec9067c10 */ /* 0x002fe2000ff1e0ff */
[----:B------:R2:W1:Y:S01]  /*19310*/  LDS.128 R20, [R3] ;  /* 0x0000000003147984 */ /* 0x0004620000000c00 */
[C---:B------:R-:W-:Y:S01]  /*19320*/  ISETP.GE.AND P3, PT, R0.reuse, UR20, PT ;  /* 0x0000001400007c0c */ /* 0x040fe2000bf66270 */
[C---:B------:R-:W-:Y:S01]  /*19330*/  VIADD R4, R0.reuse, 0x20 ;  /* 0x0000002000047836 */ /* 0x040fe20000000000 */
[----:B------:R-:W-:Y:S01]  /*19340*/  IADD3.X R7, PT, PT, RZ, UR9, RZ, P0, !PT ;  /* 0x00000009ff077c10 */ /* 0x000fe200087fe4ff */
[----:B------:R2:W4:Y:S01]  /*19350*/  LDS.128 R16, [R3+0x4000] ;  /* 0x0040000003107984 */ /* 0x0005220000000c00 */
[----:B------:R-:W-:Y:S01]  /*19360*/  VIADD R2, R0, 0x40 ;  /* 0x0000004000027836 */ /* 0x000fe20000000000 */
[----:B------:R-:W-:Y:S01]  /*19370*/  UIMAD.WIDE.U32 UR8, UR8, 0x80, URZ ;  /* 0x00000080080878a5 */ /* 0x000fe2000f8e00ff */
[----:B---3--:R-:W-:Y:S01]  /*19380*/  IMAD.U32 R24, RZ, RZ, UR4 ;  /* 0x00000004ff187e24 */ /* 0x008fe2000f8e00ff */
[----:B------:R-:W-:Y:S01]  /*19390*/  ISETP.GE.AND P2, PT, R4, UR20, PT ;  /* 0x0000001404007c0c */ /* 0x000fe2000bf46270 */
[----:B------:R2:W3:Y:S01]  /*193a0*/  LDS.128 R12, [R3+0x8000] ;  /* 0x00800000030c7984 */ /* 0x0004e20000000c00 */
[----:B------:R-:W-:Y:S01]  /*193b0*/  ISETP.GE.AND P1, PT, R2, UR20, PT ;  /* 0x0000001402007c0c */ /* 0x000fe2000bf26270 */
[----:B------:R-:W-:Y:S01]  /*193c0*/  IMAD.WIDE.U32 R24, R24, UR6, R6 ;  /* 0x0000000618187c25 */ /* 0x000fe2000f8e0006 */
[----:B------:R-:W-:Y:S01]  /*193d0*/  MOV R26, UR5 ;  /* 0x00000005001a7c02 */ /* 0x000fe20008000f00 */
[----:B------:R2:W1:Y:S02]  /*193e0*/  LDS.128 R4, [R3+0xc000] ;  /* 0x00c0000003047984 */ /* 0x0004640000000c00 */
[C---:B------:R-:W-:Y:S01]  /*193f0*/  VIADD R2, R0.reuse, 0x60 ;  /* 0x0000006000027836 */ /* 0x040fe20000000000 */
[----:B------:R-:W-:Y:S01]  /*19400*/  LOP3.LUT R0, R0, UR8, RZ, 0xfc, !PT ;  /* 0x0000000800007c12 */ /* 0x000fe2000f8efcff */
[----:B------:R-:W-:-:S03]  /*19410*/  IMAD R27, R26, UR6, R25 ;  /* 0x000000061a1b7c24 */ /* 0x000fc6000f8e0219 */
[----:B------:R-:W-:Y:S01]  /*19420*/  ISETP.GE.AND P0, PT, R2, UR20, PT ;  /* 0x0000001402007c0c */ /* 0x000fe2000bf06270 */
[----:B------:R-:W-:-:S12]  /*19430*/  @P3 BRA `(.L_x_2156) ;  /* 0x00000000004c3947 */ /* 0x000fd80003800000 */
[----:B------:R-:W2:Y:S01]  /*19440*/  LDCU.64 UR6, c[0x0][0x408] ;  /* 0x00008100ff0677ac */ /* 0x000ea20008000a00 */
[----:B------:R-:W-:Y:S01]  /*19450*/  IMAD.MOV.U32 R26, RZ, RZ, R24 ;  /* 0x000000ffff1a7224 */ /* 0x000fe200078e0018 */
[----:B------:R-:W4:Y:S01]  /*19460*/  LDCU.64 UR4, c[0x0][0x3f0] ;  /* 0x00007e00ff0477ac */ /* 0x000f220008000a00 */
[----:B------:R-:W3:Y:S01]  /*19470*/  LDCU UR11, c[0x0][0x440] ;  /* 0x00008800ff0b77ac */ /* 0x000ee20008000800 */
[----:B--2---:R-:W-:Y:S01]  /*19480*/  UIMAD UR10, UR9, UR6, URZ ;  /* 0x00000006090a72a4 */ /* 0x004fe2000f8e02ff */
[----:B------:R-:W-:-:S05]  /*19490*/  IMAD.WIDE.U32 R28, R0, UR6, R26 ;  /* 0x00000006001c7c25 */ /* 0x000fca000f8e001a */
[----:B------:R-:W-:Y:S01]  /*194a0*/  IMAD.U32 R2, RZ, RZ, UR10 ;  /* 0x0000000aff027e24 */ /* 0x000fe2000f8e00ff */
[----:B----4-:R-:W-:Y:S02]  /*194b0*/  LEA R30, P3, R28, UR4, 0x1 ;  /* 0x000000041c1e7c11 */ /* 0x010fe4000f8608ff */
[----:B---3--:R-:W-:Y:S01]  /*194c0*/  ISETP.GE.AND P6, PT, R201, UR11, PT ;  /* 0x0000000bc9007c0c */ /* 0x008fe2000bfc6270 */
[----:B------:R-:W-:Y:S01]  /*194d0*/  IMAD R2, R0, UR7, R2 ;  /* 0x0000000700027c24 */ /* 0x000fe2000f8e0202 */
[----:B-----5:R-:W-:Y:S02]  /*194e0*/  ISETP.GE.AND P5, PT, R34, UR11, PT ;  /* 0x0000000b22007c0c */ /* 0x020fe4000bfa6270 */
[----:B------:R-:W-:Y:S01]  /*194f0*/  ISETP.GE.AND P4, PT, R33, UR11, PT ;  /* 0x0000000b21007c0c */ /* 0x000fe2000bf86270 */
[----:B------:R-:W-:-:S05]  /*19500*/  IMAD.IADD R2, R2, 0x1, R29 ;  /* 0x0000000102027824 */ /* 0x000fca00078e021d */
[----:B------:R-:W-:Y:S02]  /*19510*/  LEA.HI.X R31, R28, UR5, R2, 0x1, P3 ;  /* 0x000000051c1f7c11 */ /* 0x000fe400098f0c02 */
[----:B------:R-:W-:-:S03]  /*19520*/  ISETP.GE.AND P3, PT, R32, UR11, PT ;  /* 0x0000000b20007c0c */ /* 0x000fc6000bf66270 */
[----:B-1----:R1:W-:Y:S04]  /*19530*/  @!P6 STG.E.128 desc[UR28][R30.64], R20 ;  /* 0x000000141e00e986 */ /* 0x0023e8000c101d1c */
[----:B------:R1:W-:Y:S04]  /*19540*/  @!P5 STG.E.128 desc[UR28][R30.64+0x80], R16 ;  /* 0x000080101e00d986 */ /* 0x0003e8000c101d1c */
[----:B------:R1:W-:Y:S04]  /*19550*/  @!P4 STG.E.128 desc[UR28][R30.64+0x100], R12 ;  /* 0x0001000c1e00c986 */ /* 0x0003e8000c101d1c */
[----:B------:R1:W-:Y:S02]  /*19560*/  @!P3 STG.E.128 desc[UR28][R30.64+0x180], R4 ;  /* 0x000180041e00b986 */ /* 0x0003e4000c101d1c */
.L_x_2156:
[----:B------:R-:W-:Y:S05]  /*19570*/  BSYNC.RECONVERGENT B0 ;  /* 0x0000000000007941 */ /* 0x000fea0003800200 */
.L_x_2155:
[----:B-1----:R1:W1:Y:S01]  /*19580*/  LDS.128 R20, [R3+0x1000] ;  /* 0x0010000003147984 */ /* 0x0022620000000c00 */
[----:B------:R-:W-:Y:S03]  /*19590*/  BSSY.RECONVERGENT B0, `(.L_x_2157) ;  /* 0x000001a000007945 */ /* 0x000fe60003800200 */
[----:B----4-:R4:W1:Y:S04]  /*195a0*/  LDS.128 R16, [R3+0x5000] ;  /* 0x0050000003107984 */ /* 0x0108680000000c00 */
[----:B---3--:R4:W3:Y:S04]  /*195b0*/  LDS.128 R12, [R3+0x9000] ;  /* 0x00900000030c7984 */ /* 0x0088e80000000c00 */
[----:B------:R4:W1:Y:S01]  /*195c0*/  LDS.128 R4, [R3+0xd000] ;  /* 0x00d0000003047984 */ /* 0x0008620000000c00 */
[----:B------:R-:W-:Y:S05]  /*195d0*/  @P2 BRA `(.L_x_2158) ;  /* 0x0000000000542947 */ /* 0x000fea0003800000 */
[----:B------:R-:W2:Y:S01]  /*195e0*/  LDCU.64 UR6, c[0x0][0x408] ;  /* 0x00008100ff0677ac */ /* 0x000ea20008000a00 */
[----:B------:R-:W-:Y:S01]  /*195f0*/  IADD3 R28, P2, PT, R0, 0x20, RZ ;  /* 0x00000020001c7810 */ /* 0x000fe20007f5e0ff */
[----:B------:R-:W-:Y:S01]  /*19600*/  IMAD.MOV.U32 R30, RZ, RZ, R24 ;  /* 0x000000ffff1e7224 */ /* 0x000fe200078e0018 */
[----:B------:R-:W4:Y:S01]  /*19610*/  LDCU UR10, c[0x0][0x440] ;  /* 0x00008800ff0a77ac */ /* 0x000f220008000800 */
[----:B------:R-:W-:Y:S02]  /*19620*/  IMAD.MOV.U32 R31, RZ, RZ, R27 ;  /* 0x000000ffff1f7224 */ /* 0x000fe400078e001b */
[----:B------:R-:W-:Y:S01]  /*19630*/  IMAD.X R2, RZ, RZ, UR9, P2 ;  /* 0x00000009ff027e24 */ /* 0x000fe200090e06ff */
        /* <DEDUP_REMOVED lines=15> */
.L_x_2158:
[----:B------:R-:W-:Y:S05]  /*19730*/  BSYNC.RECONVERGENT B0 ;  /* 0x0000000000007941 */ /* 0x000fea0003800200 */
.L_x_2157:
[----:B-1----:R1:W1:Y:S01]  /*19740*/  LDS.128 R20, [R3+0x2000] ;  /* 0x0020000003147984 */ /* 0x0022620000000c00 */
[----:B------:R-:W-:Y:S03]  /*19750*/  BSSY.RECONVERGENT B0, `(.L_x_2159) ;  /* 0x000001a000007945 */ /* 0x000fe60003800200 */
[----:B------:R1:W1:Y:S04]  /*19760*/  LDS.128 R16, [R3+0x6000] ;  /* 0x0060000003107984 */ /* 0x0002680000000c00 */
[----:B---3--:R3:W1:Y:S04]  /*19770*/  LDS.128 R12, [R3+0xa000] ;  /* 0x00a00000030c7984 */ /* 0x0086680000000c00 */
        /* <DEDUP_REMOVED lines=23> */
.L_x_2160:
[----:B------:R-:W-:Y:S05]  /*198f0*/  BSYNC.RECONVERGENT B0 ;  /* 0x0000000000007941 */ /* 0x000fea0003800200 */
.L_x_2159:
[----:B-1----:R1:W1:Y:S04]  /*19900*/  LDS.128 R12, [R3+0x7000] ;  /* 0x00700000030c7984 */ /* 0x0022680000000c00 */
[----:B------:R1:W1:Y:S01]  /*19910*/  LDS.128 R4, [R3+0xb000] ;  /* 0x00b0000003047984 */ /* 0x0002620000000c00 */
[----:B------:R-:W-:Y:S05]  /*19920*/  @P0 EXIT ;  /* 0x000000000000094d */ /* 0x000fea0003800000 */
[----:B------:R-:W2:Y:S01]  /*19930*/  LDCU.64 UR6, c[0x0][0x408] ;  /* 0x00008100ff0677ac */ /* 0x000ea20008000a00 */
[----:B------:R-:W-:Y:S01]  /*19940*/  IADD3 R2, P0, PT, R0, 0x60, RZ ;  /* 0x0000006000027810 */ /* 0x000fe20007f1e0ff */
[----:B------:R-:W-:Y:S01]  /*19950*/  IMAD.MOV.U32 R20, RZ, RZ, R24 ;  /* 0x000000ffff147224 */ /* 0x000fe200078e0018 */
[----:B------:R1:W1:Y:S01]  /*19960*/  LDS.128 R16, [R3+0xf000] ;  /* 0x00f0000003107984 */ /* 0x0002620000000c00 */
[----:B------:R-:W4:Y:S01]  /*19970*/  LDCU.64 UR4, c[0x0][0x3f0] ;  /* 0x00007e00ff0477ac */ /* 0x000f220008000a00 */
[----:B------:R-:W-:Y:S02]  /*19980*/  IMAD.MOV.U32 R21, RZ, RZ, R27 ;  /* 0x000000ffff157224 */ /* 0x000fe400078e001b */
[----:B------:R-:W-:Y:S01]  /*19990*/  IMAD.X R0, RZ, RZ, UR9, P0 ;  /* 0x00000009ff007e24 */ /* 0x000fe200080e06ff */
[----:B------:R-:W3:Y:S03]  /*199a0*/  LDCU UR10, c[0x0][0x440] ;  /* 0x00008800ff0a77ac */ /* 0x000ee60008000800 */
[----:B--2---:R-:W-:-:S02]  /*199b0*/  IMAD R0, R0, UR6, RZ ;  /* 0x0000000600007c24 */ /* 0x004fc4000f8e02ff */
[----:B------:R-:W-:-:S04]  /*199c0*/  IMAD.WIDE.U32 R20, R2, UR6, R20 ;  /* 0x0000000602147c25 */ /* 0x000fc8000f8e0014 */
[----:B------:R-:W-:Y:S01]  /*199d0*/  IMAD R0, R2, UR7, R0 ;  /* 0x0000000702007c24 */ /* 0x000fe2000f8e0200 */
[----:B----4-:R-:W-:Y:S02]  /*199e0*/  LEA R2, P0, R20, UR4, 0x1 ;  /* 0x0000000414027c11 */ /* 0x010fe4000f8008ff */
[----:B---3--:R-:W-:Y:S01]  /*199f0*/  ISETP.GE.AND P3, PT, R201, UR10, PT ;  /* 0x0000000ac9007c0c */ /* 0x008fe2000bf66270 */
[----:B------:R-:W-:Y:S01]  /*19a00*/  IMAD.IADD R0, R0, 0x1, R21 ;  /* 0x0000000100007824 */ /* 0x000fe200078e0215 */
[----:B-----5:R-:W-:Y:S02]  /*19a10*/  ISETP.GE.AND P2, PT, R34, UR10, PT ;  /* 0x0000000a22007c0c */ /* 0x020fe4000bf46270 */
[----:B------:R-:W-:Y:S02]  /*19a20*/  ISETP.GE.AND P1, PT, R33, UR10, PT ;  /* 0x0000000a21007c0c */ /* 0x000fe4000bf26270 */
[----:B-1----:R-:W-:Y:S02]  /*19a30*/  LEA.HI.X R3, R20, UR5, R0, 0x1, P0 ;  /* 0x0000000514037c11 */ /* 0x002fe400080f0c00 */
[----:B------:R-:W-:-:S05]  /*19a40*/  ISETP.GE.AND P0, PT, R32, UR10, PT ;  /* 0x0000000a20007c0c */ /* 0x000fca000bf06270 */
[----:B------:R1:W-:Y:S04]  /*19a50*/  @!P3 STG.E.128 desc[UR28][R2.64], R8 ;  /* 0x000000080200b986 */ /* 0x0003e8000c101d1c */
[----:B------:R1:W-:Y:S04]  /*19a60*/  @!P2 STG.E.128 desc[UR28][R2.64+0x80], R12 ;  /* 0x0000800c0200a986 */ /* 0x0003e8000c101d1c */
[----:B------:R1:W-:Y:S01]  /*19a70*/  @!P1 STG.E.128 desc[UR28][R2.64+0x100], R4 ;  /* 0x0001000402009986 */ /* 0x0003e2000c101d1c */
[----:B------:R-:W-:Y:S05]  /*19a80*/  @P0 EXIT ;  /* 0x000000000000094d */ /* 0x000fea0003800000 */
[----:B------:R-:W-:Y:S01]  /*19a90*/  STG.E.128 desc[UR28][R2.64+0x180], R16 ;  /* 0x0001801002007986 */ /* 0x000fe2000c101d1c */
[----:B------:R-:W-:Y:S05]  /*19aa0*/  EXIT ;  /* 0x000000000000794d */ /* 0x000fea0003800000 */
.L_x_2161:
        /* <DEDUP_REMOVED lines=13> */
.L_x_2373:


//--------------------- .text._ZN5flash16flash_fwd_kernelI23Flash_fwd_kernel_traitsILi256ELi128ELi64ELi8ELb0ELb0EN7cutlass6half_tE19Flash_kernel_traitsILi256ELi128ELi64ELi8ES3_EELb0ELb0ELb1ELb0ELb0ELb0ELb1ELb0EEEvNS_16Flash_fwd_paramsE --------------------------
	.section	.text._ZN5flash16flash_fwd_kernelI23Flash_fwd_kernel_traitsILi256ELi128ELi64ELi8ELb0ELb0EN7cutlass6half_tE19Flash_kernel_traitsILi256ELi128ELi64ELi8ES3_EELb0ELb0ELb1ELb0ELb0ELb0ELb1ELb0EEEvNS_16Flash_fwd_paramsE,"ax",@progbits
	.align	128
        .global         _ZN5flash16flash_fwd_kernelI23Flash_fwd_kernel_traitsILi256ELi128ELi64ELi8ELb0ELb0EN7cutlass6half_tE19Flash_kernel_traitsILi256ELi128ELi64ELi8ES3_EELb0ELb0ELb1ELb0ELb0ELb0ELb1ELb0EEEvNS_16Flash_fwd_paramsE
        .type           _ZN5flash16flash_fwd_kernelI23Flash_fwd_kernel_traitsILi256ELi128ELi64ELi8ELb0ELb0EN7cutlass6half_tE19Flash_kernel_traitsILi256ELi128ELi64ELi8ES3_EELb0ELb0ELb1ELb0ELb0ELb0ELb1ELb0EEEvNS_16Flash_fwd_paramsE,@function
        .size           _ZN5flash16flash_fwd_kernelI23Flash_fwd_kernel_traitsILi256ELi128ELi64ELi8ELb0ELb0EN7cutlass6half_tE19Flash_kernel_traitsILi256ELi128ELi64ELi8ES3_EELb0ELb0ELb1ELb0ELb0ELb0ELb1ELb0EEEvNS_16Flash_fwd_paramsE,(.L_x_2374 - _ZN5flash16flash_fwd_kernelI23Flash_fwd_kernel_traitsILi256ELi128ELi64ELi8ELb0ELb0EN7cutlass6half_tE19Flash_kernel_traitsILi256ELi128ELi64ELi8ES3_EELb0ELb0ELb1ELb0ELb0ELb0ELb1ELb0EEEvNS_16Flash_fwd_paramsE)
        .other          _ZN5flash16flash_fwd_kernelI23Flash_fwd_kernel_traitsILi256ELi128ELi64ELi8ELb0ELb0EN7cutlass6half_tE19Flash_kernel_traitsILi256ELi128ELi64ELi8ES3_EELb0ELb0ELb1ELb0ELb0ELb0ELb1ELb0EEEvNS_16Flash_fwd_paramsE,@"STO_CUDA_ENTRY STV_DEFAULT"
_ZN5flash16flash_fwd_kernelI23Flash_fwd_kernel_traitsILi256ELi128ELi64ELi8ELb0ELb0EN7cutlass6half_tE19Flash_kernel_traitsILi256ELi128ELi64ELi8ES3_EELb0ELb0ELb1ELb0ELb0ELb0ELb1ELb0EEEvNS_16Flash_fwd_paramsE:
.text._ZN5flash16flash_fwd_kernelI23Flash_fwd_kernel_traitsILi256ELi128ELi64ELi8ELb0ELb0EN7cutlass6half_tE19Flash_kernel_traitsILi256ELi128ELi64ELi8ES3_EELb0ELb0ELb1ELb0ELb0ELb0ELb1ELb0EEEvNS_16Flash_fwd_paramsE:
        /* <DEDUP_REMOVED lines=71> */
.L_x_2162:
        /* <DEDUP_REMOVED lines=57> */
.L_x_2164:
        /* <DEDUP_REMOVED lines=57> */
.L_x_2166:
[----:B------:R-:W-:Y:S05]  /*0b90*/  BSYNC.RECONVERGENT B0 ;  /* 0x0000000000007941 */ /* 0x000fea0003800200 */
.L_x_2165:
        /* <DEDUP_REMOVED lines=24> */
.L_x_2168:
[----:B------:R-:W-:Y:S05]  /*0d20*/  BSYNC.RECONVERGENT B0 ;  /* 0x0000000000007941 */ /* 0x000fea0003800200 */
.L_x_2167:
        /* <DEDUP_REMOVED lines=24> */
.L_x_2170:
[----:B------:R-:W-:Y:S05]  /*0eb0*/  BSYNC.RECONVERGENT B0 ;  /* 0x0000000000007941 */ /* 0x000fea0003800200 */
.L_x_2169:
        /* <DEDUP_REMOVED lines=26> */
.L_x_2172:
[----:B------:R-:W-:Y:S05]  /*1060*/  BSYNC.RECONVERGENT B0 ;  /* 0x0000000000007941 */ /* 0x000fea0003800200 */
.L_x_2171:
        /* <DEDUP_REMOVED lines=10> */
.L_x_2174:
[----:B------:R-:W-:Y:S05]  /*1110*/  BSYNC.RECONVERGENT B0 ;  /* 0x0000000000007941 */ /* 0x000fea0003800200 */
.L_x_2173:
        /* <DEDUP_REMOVED lines=10> */
.L_x_2176:
[----:B------:R-:W-:Y:S05]  /*11c0*/  BSYNC.RECONVERGENT B0 ;  /* 0x0000000000007941 */ /* 0x000fea0003800200 */
.L_x_2175:
        /* <DEDUP_REMOVED lines=10> */
.L_x_2178:
[----:B------:R-:W-:Y:S05]  /*1270*/  BSYNC.RECONVERGENT B0 ;  /* 0x0000000000007941 */ /* 0x000fea0003800200 */
.L_x_2177:
        /* <DEDUP_REMOVED lines=10> */
.L_x_2163:
        /* <DEDUP_REMOVED lines=21> */
.L_x_2179:
[----:B------:R-:W1:Y:S01]  /*1470*/  LDCU.64 UR10, c[0x0][0x3b8] ;  /* 0x00007700ff0a77ac */ /* 0x000e620008000a00 */
[----:B------:R-:W-:-:S04]  /*1480*/  UIADD3 UR14, UPT, UPT, UR12, UR13, URZ ;  /* 0x0000000d0c0e7290 */ /* 0x000fc8000fffe0ff */
[----:B-1----:R-:W-:Y:S02]  /*1490*/  UIMAD.WIDE.U32 UR6, UR14, UR10, URZ ;  /* 0x0000000a0e0672a5 */ /* 0x002fe4000f8e00ff */
[----:B------:R-:W-:-:S04]  /*14a0*/  UIMAD UR14, UR14, UR11, URZ ;  /* 0x0000000b0e0e72a4 */ /* 0x000fc8000f8e02ff */
[----:B------:R-:W-:Y:S02]  /*14b0*/  UIADD3 UR14, UPT, UPT, UR7, UR14, URZ ;  /* 0x0000000e070e7290 */ /* 0x000fe4000fffe0ff */
.L_x_2180:
        /* <DEDUP_REMOVED lines=38> */
.L_x_2181:
[----:B------:R-:W1:Y:S01]  /*1720*/  LDCU.64 UR8, c[0x0][0x3c0] ;  /* 0x00007800ff0877ac */ /* 0x000e620008000a00 */
[----:B------:R-:W-:-:S04]  /*1730*/  UIADD3 UR12, UPT, UPT, UR12, UR13, URZ ;  /* 0x0000000d0c0c7290 */ /* 0x000fc8000fffe0ff */
[----:B-1----:R-:W-:Y:S02]  /*1740*/  UIMAD.WIDE.U32 UR4, UR12, UR8, URZ ;  /* 0x000000080c0472a5 */ /* 0x002fe4000f8e00ff */
[----:B------:R-:W-:-:S04]  /*1750*/  UIMAD UR12, UR12, UR9, URZ ;  /* 0x000000090c0c72a4 */ /* 0x000fc8000f8e02ff */
[----:B------:R-:W-:-:S12]  /*1760*/  UIADD3 UR15, UPT, UPT, UR5, UR12, URZ ;  /* 0x0000000c050f7290 */ /* 0x000fd8000fffe0ff */
.L_x_2182:
        /* <DEDUP_REMOVED lines=98> */
.L_x_2184:
[----:B------:R-:W-:Y:S05]  /*1d90*/  BSYNC.RECONVERGENT B0 ;  /* 0x0000000000007941 */ /* 0x000fea0003800200 */
.L_x_2183:
        /* <DEDUP_REMOVED lines=41> */
.L_x_2186:
[----:B------:R-:W-:Y:S05]  /*2030*/  BSYNC.RECONVERGENT B0 ;  /* 0x0000000000007941 */ /* 0x000fea0003800200 */
.L_x_2185:
        /* <DEDUP_REMOVED lines=41> */
.L_x_2188:
[----:B------:R-:W-:Y:S05]  /*22d0*/  BSYNC.RECONVERGENT B0 ;  /* 0x0000000000007941 */ /* 0x000fea0003800200 */
.L_x_2187:
        /* <DEDUP_REMOVED lines=41> */
.L_x_2190:
[----:B------:R-:W-:Y:S05]  /*2570*/  BSYNC.RECONVERGENT B0 ;  /* 0x0000000000007941 */ /* 0x000fea0003800200 */
.L_x_2189:
        /* <DEDUP_REMOVED lines=34> */
.L_x_2192:
[----:B------:R-:W-:Y:S05]  /*27a0*/  BSYNC.RECONVERGENT B0 ;  /* 0x0000000000007941 */ /* 0x000fea0003800200 */
.L_x_2191:
        /* <DEDUP_REMOVED lines=33> */
.L_x_2194:
[----:B------:R-:W-:Y:S05]  /*29c0*/  BSYNC.RECONVERGENT B0 ;  /* 0x0000000000007941 */ /* 0x000fea0003800200 */
.L_x_2193:
        /* <DEDUP_REMOVED lines=9> */
[----:B-1----:R-:W-:Y:S01]  /*2a60*/  LOP3.LUT R5, R221, 0x8, RZ, 0xc0, !PT ;  /* 0x00000008dd057812 */ /* 0x002fe200078ec0ff */
[----:B------:R-:W-:Y:S01]  /*2a70*/  UIADD3 UR6, UPT, UPT, UR13, UR6, URZ ;  /* 0x000000060d067290 */ /* 0x000fe2000fffe0ff */
[----:B----4-:R-:W-:-:S02]  /*2a80*/  LOP3.LUT R2, R217, 0x1c0, R88, 0xf8, !PT ;  /* 0x000001c0d9027812 */ /* 0x010fc400078ef858 */
[----:B------:R-:W-:Y:S02]  /*2a90*/  LOP3.LUT R3, R221, 0x1f0, RZ, 0xc0, !PT ;  /* 0x000001f0dd037812 */ /* 0x000fe400078ec0ff */
[----:B------:R-:W-:Y:S02]  /*2aa0*/  LOP3.LUT R167, R219, 0x200, R88, 0xf8, !PT ;  /* 0x00000200dba77812 */ /* 0x000fe400078ef858 */
        /* <DEDUP_REMOVED lines=35> */
.L_x_2196:
[----:B------:R4:W-:Y:S04]  /*2ce0*/  STS.128 [R238+0x18000], RZ ;  /* 0x018000ffee007388 */ /* 0x0009e80000000c00 */
[----:B------:R4:W-:Y:S04]  /*2cf0*/  STS.128 [R238+0x1a000], RZ ;  /* 0x01a000ffee007388 */ /* 0x0009e80000000c00 */
[----:B------:R4:W-:Y:S04]  /*2d00*/  STS.128 [R238+0x1c000], RZ ;  /* 0x01c000ffee007388 */ /* 0x0009e80000000c00 */
[----:B------:R4:W-:Y:S02]  /*2d10*/  STS.128 [R238+0x1e000], RZ ;  /* 0x01e000ffee007388 */ /* 0x0009e40000000c00 */
.L_x_2197:
[----:B------:R-:W-:Y:S05]  /*2d20*/  BSYNC.RECONVERGENT B0 ;  /* 0x0000000000007941 */ /* 0x000fea0003800200 */
.L_x_2195:
        /* <DEDUP_REMOVED lines=44> */
.L_x_2199:
[----:B------:R-:W-:Y:S05]  /*2ff0*/  BSYNC.RECONVERGENT B0 ;  /* 0x0000000000007941 */ /* 0x000fea0003800200 */
.L_x_2198:
[----:B------:R-:W-:Y:S01]  /*3000*/  LDSM.16.M88.4 R52, [R96] ;  /* 0x000000006034783b */ /* 0x000fe20000000200 */
[----:B------:R-:W-:Y:S01]  /*3010*/  LOP3.LUT P5, R165, R216, 0x2, RZ, 0xc0, !PT ;  /* 0x00000002d8a57812 */ /* 0x000fe200078ac0ff */
[----:B------:R-:W-:Y:S01]  /*3020*/  IMAD.MOV.U32 R177, RZ, RZ, 0x40 ;  /* 0x00000040ffb17424 */ /* 0x000fe200078e00ff */
[----:B------:R-:W-:Y:S01]  /*3030*/  MOV R166, 0x20 ;  /* 0x0000002000a67802 */ /* 0x000fe20000000f00 */
[----:B------:R-:W2:Y:S01]  /*3040*/  LDSM.16.M88.4 R32, [R93+UR5+0x10000] ;  /* 0x010000055d20783b */ /* 0x000ea20008000200 */
[----:B------:R-:W-:Y:S01]  /*3050*/  IADD3 R0, PT, PT, R93, UR5, RZ ;  /* 0x000000055d007c10 */ /* 0x000fe2000fffe0ff */
[----:B------:R-:W5:Y:S01]  /*3060*/  LDCU UR6, c[0x0][0x50c] ;  /* 0x0000a180ff0677ac */ /* 0x000f620008000800 */
[----:B------:R-:W-:Y:S01]  /*3070*/  SEL R89, R166, 0xffffffe0, !P5 ;  /* 0xffffffe0a6597807 */ /* 0x000fe20006800000 */
[----:B------:R-:W4:Y:S01]  /*3080*/  LDSM.16.M88.4 R24, [R93+UR5+0x10800] ;  /* 0x010800055d18783b */ /* 0x000f220008000200 */
[----:B------:R-:W-:Y:S01]  /*3090*/  LOP3.LUT R2, R216, 0x4, RZ, 0xc0, !PT ;  /* 0x00000004d8027812 */ /* 0x000fe200078ec0ff */
[----:B------:R-:W-:Y:S01]  /*30a0*/  UISETP.GT.U32.AND UP0, UPT, UR14, UR19, UPT ;  /* 0x000000130e00728c */ /* 0x000fe2000bf04070 */
[-C--:B------:R-:W-:Y:S01]  /*30b0*/  IADD3 R94, PT, PT, R96, R89.reuse, RZ ;  /* 0x00000059605e7210 */ /* 0x080fe20007ffe0ff */
[----:B------:R-:W5:Y:S01]  /*30c0*/  LDSM.16.M88.4 R60, [R93+UR5+0x11000] ;  /* 0x011000055d3c783b */ /* 0x000f620008000200 */
[----:B------:R-:W-:-:S02]  /*30d0*/  IADD3 R91, PT, PT, R0, R89, RZ ;  /* 0x00000059005b7210 */ /* 0x000fc40007ffe0ff */
[----:B------:R-:W-:Y:S01]  /*30e0*/  ISETP.NE.AND P0, PT, R2, RZ, PT ;  /* 0x000000ff0200720c */ /* 0x000fe20003f05270 */
[----:B------:R-:W5:Y:S01]  /*30f0*/  LDSM.16.M88.4 R16, [R93+UR5+0x11800] ;  /* 0x011800055d10783b */ /* 0x000f620008000200 */
[----:B------:R-:W-:Y:S02]  /*3100*/  SHF.L.U32 R209, R216, 0x1, RZ ;  /* 0x00000001d8d17819 */ /* 0x000fe400000006ff */
[----:B------:R-:W-:Y:S01]  /*3110*/  SEL R177, R177, 0xffffffc0, !P0 ;  /* 0xffffffc0b1b17807 */ /* 0x000fe20004000000 */
[----:B-1----:R-:W-:Y:S01]  /*3120*/  LDSM.16.M88.4 R4, [R94] ;  /* 0x000000005e04783b */ /* 0x002fe20000000200 */
[----:B------:R-:W-:Y:S02]  /*3130*/  MOV R233, UR22 ;  /* 0x0000001600e97c02 */ /* 0x000fe40008000f00 */
[-C--:B------:R-:W-:Y:S01]  /*3140*/  IADD3 R92, PT, PT, R96, R177.reuse, RZ ;  /* 0x000000b1605c7210 */ /* 0x080fe20007ffe0ff */
[----:B------:R-:W1:Y:S01]  /*3150*/  LDSM.16.M88.4 R20, [R91+0x10000] ;  /* 0x010000005b14783b */ /* 0x000e620000000200 */
[----:B------:R-:W-:-:S02]  /*3160*/  IADD3 R208, PT, PT, R0, R177, RZ ;  /* 0x000000b100d07210 */ /* 0x000fc40007ffe0ff */
[----:B------:R-:W-:Y:S01]  /*3170*/  IADD3 R90, PT, PT, R89, R92, RZ ;  /* 0x0000005c595a7210 */ /* 0x000fe20007ffe0ff */
[----:B------:R-:W1:Y:S01]  /*3180*/  LDSM.16.M88.4 R8, [R91+0x10800] ;  /* 0x010800005b08783b */ /* 0x000e620000000200 */
[----:B------:R-:W-:Y:S01]  /*3190*/  LOP3.LUT R209, R209, 0x6, RZ, 0xc0, !PT ;  /* 0x00000006d1d17812 */ /* 0x000fe200078ec0ff */
[----:B------:R-:W-:Y:S02]  /*31a0*/  IMAD.IADD R2, R89, 0x1, R208 ;  /* 0x0000000159027824 */ /* 0x000fe400078e02d0 */
[----:B------:R-:W1:Y:S04]  /*31b0*/  LDSM.16.M88.4 R36, [R91+0x11000] ;  /* 0x011000005b24783b */ /* 0x000e680000000200 */
[----:B------:R-:W-:Y:S04]  /*31c0*/  LDSM.16.M88.4 R44, [R208+0x10000] ;  /* 0x01000000d02c783b */ /* 0x000fe80000000200 */
[----:B------:R-:W-:Y:S01]  /*31d0*/  LDSM.16.M88.4 R40, [R208+0x11000] ;  /* 0x01100000d028783b */ /* 0x000fe20000000200 */
[C---:B--23--:R-:W-:Y:S03]  /*31e0*/  HMMA.16816.F32 R12, R52.reuse, R32, RZ ;  /* 0x00000020340c723c */ /* 0x04cfe600000018ff */
[----:B------:R-:W-:Y:S04]  /*31f0*/  LDSM.16.M88.4 R48, [R2+0x10800] ;  /* 0x010800000230783b */ /* 0x000fe80000000200 */
[----:B------:R-:W-:Y:S01]  /*3200*/  LDSM.16.M88.4 R68, [R2+0x11800] ;  /* 0x011800000244783b */ /* 0x000fe20000000200 */
[C---:B----4-:R-:W-:Y:S03]  /*3210*/  HMMA.16816.F32 R28, R52.reuse, R24, RZ ;  /* 0x00000018341c723c */ /* 0x050fe600000018ff */
[----:B------:R-:W-:Y:S04]  /*3220*/  LDSM.16.M88.4 R76, [R91+0x13000] ;  /* 0x013000005b4c783b */ /* 0x000fe80000000200 */
[----:B------:R-:W-:Y:S01]  /*3230*/  LDSM.16.M88.4 R72, [R208+0x13000] ;  /* 0x01300000d048783b */ /* 0x000fe20000000200 */
[C---:B-----5:R-:W-:Y:S03]  /*3240*/  HMMA.16816.F32 R64, R52.reuse, R60, RZ ;  /* 0x0000003c3440723c */ /* 0x060fe600000018ff */
[----:B------:R-:W-:Y:S04]  /*3250*/  LDSM.16.M88.4 R80, [R2+0x13000] ;  /* 0x013000000250783b */ /* 0x000fe80000000200 */
[----:B------:R-:W-:Y:S01]  /*3260*/  LDSM.16.M88.4 R84, [R93+UR5+0x16800] ;  /* 0x016800055d54783b */ /* 0x000fe20008000200 */
[C---:B------:R-:W-:Y:S03]  /*3270*/  HMMA.16816.F32 R32, R52.reuse, R34, RZ ;  /* 0x000000223420723c */ /* 0x040fe600000018ff */
[----:B------:R-:W0:Y:S05]  /*3280*/  LDGDEPBAR ;  /* 0x00000000000079af */ /* 0x000e2a0000000000 */
[C---:B------:R-:W-:Y:S08]  /*3290*/  HMMA.16816.F32 R24, R52.reuse, R26, RZ ;  /* 0x0000001a3418723c */ /* 0x040ff000000018ff */
[C---:B------:R-:W-:Y:S08]  /*32a0*/  HMMA.16816.F32 R60, R52.reuse, R62, RZ ;  /* 0x0000003e343c723c */ /* 0x040ff000000018ff */
[C---:B------:R-:W-:Y:S08]  /*32b0*/  HMMA.16816.F32 R56, R52.reuse, R16, RZ ;  /* 0x000000103438723c */ /* 0x040ff000000018ff */
[----:B------:R-:W-:Y:S01]  /*32c0*/  HMMA.16816.F32 R52, R52, R18, RZ ;  /* 0x000000123434723c */ /* 0x000fe200000018ff */
[----:B------:R-:W2:Y:S07]  /*32d0*/  LDSM.16.M88.4 R16, [R91+0x11800] ;  /* 0x011800005b10783b */ /* 0x000eae0000000200 */
[C---:B-1----:R-:W-:Y:S08]  /*32e0*/  HMMA.16816.F32 R12, R4.reuse, R20, R12 ;  /* 0x00000014040c723c */ /* 0x042ff0000000180c */
[C---:B------:R-:W-:Y:S01]  /*32f0*/  HMMA.16816.F32 R32, R4.reuse, R22, R32 ;  /* 0x000000160420723c */ /* 0x040fe20000001820 */
[----:B------:R-:W1:Y:S07]  /*3300*/  LDSM.16.M88.4 R20, [R92] ;  /* 0x000000005c14783b */ /* 0x000e6e0000000200 */
        /* <DEDUP_REMOVED lines=11> */
[C---:B---3--:R-:W-:Y:S08]  /*33c0*/  HMMA.16816.F32 R28, R20.reuse, R8, R28 ;  /* 0x00000008141c723c */ /* 0x048ff0000000181c */
[C---:B------:R-:W-:Y:S01]  /*33d0*/  HMMA.16816.F32 R24, R20.reuse, R10, R24 ;  /* 0x0000000a1418723c */ /* 0x040fe20000001818 */
[----:B------:R-:W1:Y:S07]  /*33e0*/  LDSM.16.M88.4 R8, [R2+0x11000] ;  /* 0x011000000208783b */ /* 0x000e6e0000000200 */
[C---:B------:R-:W-:Y:S01]  /*33f0*/  HMMA.16816.F32 R32, R20.reuse, R46, R32 ;  /* 0x0000002e1420723c */ /* 0x040fe20000001820 */
[----:B------:R-:W-:Y:S07]  /*3400*/  LDSM.16.M88.4 R44, [R93+UR5+0x12000] ;  /* 0x012000055d2c783b */ /* 0x000fee0008000200 */
[C---:B------:R-:W-:Y:S08]  /*3410*/  HMMA.16816.F32 R64, R20.reuse, R40, R64 ;  /* 0x000000281440723c */ /* 0x040ff00000001840 */
[C---:B------:R-:W-:Y:S01]  /*3420*/  HMMA.16816.F32 R60, R20.reuse, R42, R60 ;  /* 0x0000002a143c723c */ /* 0x040fe2000000183c */
[----:B------:R-:W-:Y:S07]  /*3430*/  LDSM.16.M88.4 R40, [R93+UR5+0x12800] ;  /* 0x012800055d28783b */ /* 0x000fee0008000200 */
[C---:B----4-:R-:W-:Y:S08]  /*3440*/  HMMA.16816.F32 R56, R20.reuse, R36, R56 ;  /* 0x000000241438723c */ /* 0x050ff00000001838 */
[----:B------:R-:W-:Y:S01]  /*3450*/  HMMA.16816.F32 R52, R20, R38, R52 ;  /* 0x000000261434723c */ /* 0x000fe20000001834 */
[----:B------:R-:W-:Y:S04]  /*3460*/  LDSM.16.M88.4 R36, [R93+UR5+0x13000] ;  /* 0x013000055d24783b */ /* 0x000fe80008000200 */
[----:B------:R-:W-:Y:S03]  /*3470*/  LDSM.16.M88.4 R20, [R93+UR5+0x13800] ;  /* 0x013800055d14783b */ /* 0x000fe60008000200 */
[C---:B--2---:R-:W-:Y:S08]  /*3480*/  HMMA.16816.F32 R12, R4.reuse, R16, R12 ;  /* 0x00000010040c723c */ /* 0x044ff0000000180c */
        /* <DEDUP_REMOVED lines=11> */
[----:B------:R-:W4:Y:S03]  /*3540*/  LDSM.16.M88.4 R68, [R91+0x13800] ;  /* 0x013800005b44783b */ /* 0x000f260000000200 */
        /* <DEDUP_REMOVED lines=21> */
[----:B------:R-:W-:Y:S07]  /*36a0*/  LDSM.16.M88.4 R76, [R93+UR5+0x15000] ;  /* 0x015000055d4c783b */ /* 0x000fee0008000200 */
        /* <DEDUP_REMOVED lines=20> */
[C---:B---3--:R-:W-:Y:S08]  /*37f0*/  HMMA.16816.F32 R28, R40.reuse, R4, R28 ;  /* 0x00000004281c723c */ /* 0x048ff0000000181c */
[----:B------:R-:W-:Y:S01]  /*3800*/  HMMA.16816.F32 R24, R40, R6, R24 ;  /* 0x000000062818723c */ /* 0x000fe20000001818 */
[----:B------:R-:W3:Y:S07]  /*3810*/  LDSM.16.M88.4 R4, [R91+0x14800] ;  /* 0x014800005b04783b */ /* 0x000eee0000000200 */
[C---:B--2---:R-:W-:Y:S08]  /*3820*/  HMMA.16816.F32 R12, R68.reuse, R20, R12 ;  /* 0x00000014440c723c */ /* 0x044ff0000000180c */
[----:B------:R-:W-:Y:S01]  /*3830*/  HMMA.16816.F32 R32, R68, R22, R32 ;  /* 0x000000164420723c */ /* 0x000fe20000001820 */
[----:B------:R-:W-:Y:S07]  /*3840*/  LDSM.16.M88.4 R20, [R92+0x8000] ;  /* 0x008000005c14783b */ /* 0x000fee0000000200 */
[C---:B------:R-:W-:Y:S08]  /*3850*/  HMMA.16816.F32 R64, R40.reuse, R80, R64 ;  /* 0x000000502840723c */ /* 0x040ff00000001840 */
[----:B------:R-:W-:Y:S01]  /*3860*/  HMMA.16816.F32 R60, R40, R82, R60 ;  /* 0x00000052283c723c */ /* 0x000fe2000000183c */
[----:B------:R-:W-:Y:S07]  /*3870*/  LDSM.16.M88.4 R80, [R91+0x16000] ;  /* 0x016000005b50783b */ /* 0x000fee0000000200 */
[C---:B----4-:R-:W-:Y:S08]  /*3880*/  HMMA.16816.F32 R28, R68.reuse, R16, R28 ;  /* 0x00000010441c723c */ /* 0x050ff0000000181c */
[----:B------:R-:W-:Y:S01]  /*3890*/  HMMA.16816.F32 R24, R68, R18, R24 ;  /* 0x000000124418723c */ /* 0x000fe20000001818 */
[----:B------:R-:W2:Y:S07]  /*38a0*/  LDSM.16.M88.4 R16, [R208+0x14000] ;  /* 0x01400000d010783b */ /* 0x000eae0000000200 */
        /* <DEDUP_REMOVED lines=18> */
[----:B------:R-:W-:Y:S01]  /*39d0*/  HMMA.16816.F32 R60, R36, R46, R60 ;  /* 0x0000002e243c723c */ /* 0x000fe2000000183c */
[----:B------:R-:W5:Y:S07]  /*39e0*/  LDSM.16.M88.4 R44, [R208+0x15800] ;  /* 0x01580000d02c783b */ /* 0x000f6e0000000200 */
[C---:B--2---:R-:W-:Y:S08]  /*39f0*/  HMMA.16816.F32 R12, R20.reuse, R16, R12 ;  /* 0x00000010140c723c */ /* 0x044ff0000000180c */
[----:B------:R-:W-:Y:S01]  /*3a00*/  HMMA.16816.F32 R32, R20, R18, R32 ;  /* 0x000000121420723c */ /* 0x000fe20000001820 */
[----:B------:R-:W2:Y:S07]  /*3a10*/  LDSM.16.M88.4 R16, [R2+0x14800] ;  /* 0x014800000210783b */ /* 0x000eae0000000200 */
[C---:B----4-:R-:W-:Y:S08]  /*3a20*/  HMMA.16816.F32 R56, R36.reuse, R48, R56 ;  /* 0x000000302438723c */ /* 0x050ff00000001838 */
[----:B------:R-:W-:Y:S01]  /*3a30*/  HMMA.16816.F32 R52, R36, R50, R52 ;  /* 0x000000322434723c */ /* 0x000fe20000001834 */
[----:B------:R-:W4:Y:S04]  /*3a40*/  LDSM.16.M88.4 R36, [R93+UR5+0x16000] ;  /* 0x016000055d24783b */ /* 0x000f280008000200 */
[----:B------:R-:W-:Y:S03]  /*3a50*/  LDSM.16.M88.4 R48, [R94+0xc000] ;  /* 0x00c000005e30783b */ /* 0x000fe60000000200 */
[C---:B-1----:R-:W-:Y:S08]  /*3a60*/  HMMA.16816.F32 R64, R20.reuse, R8, R64 ;  /* 0x000000081440723c */ /* 0x042ff00000001840 */
[C---:B------:R-:W-:Y:S01]  /*3a70*/  HMMA.16816.F32 R60, R20.reuse, R10, R60 ;  /* 0x0000000a143c723c */ /* 0x040fe2000000183c */
[----:B------:R-:W1:Y:S07]  /*3a80*/  LDSM.16.M88.4 R8, [R2+0x15800] ;  /* 0x015800000208783b */ /* 0x000e6e0000000200 */
[C---:B------:R-:W-:Y:S08]  /*3a90*/  HMMA.16816.F32 R28, R20.reuse, R40, R28 ;  /* 0x00000028141c723c */ /* 0x040ff0000000181c */
[----:B------:R-:W-:Y:S01]  /*3aa0*/  HMMA.16816.F32 R24, R20, R42, R24 ;  /* 0x0000002a1418723c */ /* 0x000fe20000001818 */
[----:B------:R-:W1:Y:S07]  /*3ab0*/  LDSM.16.M88.4 R40, [R2+0x15000] ;  /* 0x015000000228783b */ /* 0x000e6e0000000200 */
[C---:B---3--:R-:W-:Y:S08]  /*3ac0*/  HMMA.16816.F32 R12, R4.reuse, R68, R12 ;  /* 0x00000044040c723c */ /* 0x048ff0000000180c */
[----:B------:R-:W-:Y:S01]  /*3ad0*/  HMMA.16816.F32 R32, R4, R70, R32 ;  /* 0x000000460420723c */ /* 0x000fe20000001820 */
[----:B------:R-:W3:Y:S07]  /*3ae0*/  LDSM.16.M88.4 R68, [R93+UR5+0x17800] ;  /* 0x017800055d44783b */ /* 0x000eee0008000200 */
[C---:B-----5:R-:W-:Y:S08]  /*3af0*/  HMMA.16816.F32 R56, R20.reuse, R44, R56 ;  /* 0x0000002c1438723c */ /* 0x060ff00000001838 */
[----:B------:R-:W-:Y:S01]  /*3b00*/  HMMA.16816.F32 R52, R20, R46, R52 ;  /* 0x0000002e1434723c */ /* 0x000fe20000001834 */
[----:B------:R-:W-:Y:S04]  /*3b10*/  LDSM.16.M88.4 R20, [R92+0xc000] ;  /* 0x00c000005c14783b */ /* 0x000fe80000000200 */
[----:B------:R-:W-:Y:S03]  /*3b20*/  LDSM.16.M88.4 R44, [R91+0x16800] ;  /* 0x016800005b2c783b */ /* 0x000fe60000000200 */
[C---:B--2---:R-:W-:Y:S08]  /*3b30*/  HMMA.16816.F32 R28, R4.reuse, R16, R28 ;  /* 0x00000010041c723c */ /* 0x044ff0000000181c */
[----:B------:R-:W-:Y:S01]  /*3b40*/  HMMA.16816.F32 R24, R4, R18, R24 ;  /* 0x000000120418723c */ /* 0x000fe20000001818 */
[----:B------:R-:W2:Y:S07]  /*3b50*/  LDSM.16.M88.4 R16, [R208+0x16000] ;  /* 0x01600000d010783b */ /* 0x000eae0000000200 */
[C---:B----4-:R-:W-:Y:S08]  /*3b60*/  HMMA.16816.F32 R12, R76.reuse, R36, R12 ;  /* 0x000000244c0c723c */ /* 0x050ff0000000180c */
[----:B------:R-:W-:Y:S01]  /*3b70*/  HMMA.16816.F32 R32, R76, R38, R32 ;  /* 0x000000264c20723c */ /* 0x000fe20000001820 */
        /* <DEDUP_REMOVED lines=8> */
[C---:B------:R-:W-:Y:S08]  /*3c00*/  HMMA.16816.F32 R12, R48.reuse, R80, R12 ;  /* 0x00000050300c723c */ /* 0x040ff0000000180c */
[----:B------:R-:W-:Y:S08]  /*3c10*/  HMMA.16816.F32 R32, R48, R82, R32 ;  /* 0x000000523020723c */ /* 0x000ff00000001820 */
[C---:B---3--:R-:W-:Y:S08]  /*3c20*/  HMMA.16816.F32 R56, R76.reuse, R68, R56 ;  /* 0x000000444c38723c */ /* 0x048ff00000001838 */
[C---:B------:R-:W-:Y:S01]  /*3c30*/  HMMA.16816.F32 R68, R76.reuse, R70, R52 ;  /* 0x000000464c44723c */ /* 0x040fe20000001834 */
[----:B------:R-:W3:Y:S07]  /*3c40*/  LDSM.16.M88.4 R52, [R208+0x16800] ;  /* 0x01680000d034783b */ /* 0x000eee0000000200 */
[C---:B------:R-:W-:Y:S08]  /*3c50*/  HMMA.16816.F32 R64, R76.reuse, R72, R64 ;  /* 0x000000484c40723c */ /* 0x040ff00000001840 */
        /* <DEDUP_REMOVED lines=8> */
[----:B------:R-:W-:Y:S01]  /*3ce0*/  HMMA.16816.F32 R68, R48, R38, R68 ;  /* 0x000000263044723c */ /* 0x000fe20000001844 */
[----:B------:R-:W2:Y:S07]  /*3cf0*/  LDSM.16.M88.4 R36, [R208+0x17800] ;  /* 0x01780000d024783b */ /* 0x000eae0000000200 */
[C---:B-1----:R-:W-:Y:S08]  /*3d00*/  HMMA.16816.F32 R12, R4.reuse, R8, R12 ;  /* 0x00000008040c723c */ /* 0x042ff0000000180c */
[----:B------:R-:W-:Y:S01]  /*3d10*/  HMMA.16816.F32 R32, R4, R10, R32 ;  /* 0x0000000a0420723c */ /* 0x000fe20000001820 */
[----:B------:R-:W1:Y:S07]  /*3d20*/  LDSM.16.M88.4 R8, [R2+0x17000] ;  /* 0x017000000208783b */ /* 0x000e6e0000000200 */
[----:B------:R-:W-:Y:S03]  /*3d30*/  HMMA.16816.F32 R28, R48, R44, R28 ;  /* 0x0000002c301c723c */ /* 0x000fe6000000181c */
[----:B------:R-:W-:Y:S01]  /*3d40*/  FMUL.FTZ R44, R12, UR6 ;  /* 0x000000060c2c7c20 */ /* 0x000fe20008410000 */
[----:B------:R-:W-:Y:S01]  /*3d50*/  FMUL.FTZ R12, R14, UR6 ;  /* 0x000000060e0c7c20 */ /* 0x000fe20008410000 */
[----:B------:R-:W-:Y:S01]  /*3d60*/  FMUL.FTZ R14, R15, UR6 ;  /* 0x000000060f0e7c20 */ /* 0x000fe20008410000 */
[----:B------:R-:W-:-:S02]  /*3d70*/  FMUL.FTZ R13, R13, UR6 ;  /* 0x000000060d0d7c20 */ /* 0x000fc40008410000 */
[----:B------:R-:W-:Y:S01]  /*3d80*/  HMMA.16816.F32 R24, R48, R46, R24 ;  /* 0x0000002e3018723c */ /* 0x000fe20000001818 */
[----:B------:R-:W4:Y:S02]  /*3d90*/  MUFU.TANH R44, R44 ;  /* 0x0000002c002c7308 */ /* 0x000f240000002400 */
[----:B------:R-:W-:-:S05]  /*3da0*/  FMUL.FTZ R15, R32, UR6 ;  /* 0x00000006200f7c20 */ /* 0x000fca0008410000 */
[C---:B-----5:R-:W-:Y:S01]  /*3db0*/  HMMA.16816.F32 R64, R48.reuse, R40, R64 ;  /* 0x000000283040723c */ /* 0x060fe20000001840 */
[----:B------:R-:W1:Y:S07]  /*3dc0*/  MUFU.TANH R13, R13 ;  /* 0x0000000d000d7308 */ /* 0x000e6e0000002400 */
[----:B------:R-:W-:Y:S01]  /*3dd0*/  HMMA.16816.F32 R60, R48, R42, R60 ;  /* 0x0000002a303c723c */ /* 0x000fe2000000183c */
[----:B------:R5:W4:Y:S01]  /*3de0*/  LDSM.16.M88.4 R40, [R2+0x17800] ;  /* 0x017800000228783b */ /* 0x000b220000000200 */
[----:B------:R-:W-:-:S04]  /*3df0*/  DEPBAR.LE SB0, 0x0 ;  /* 0x000080000000791a */ /* 0x000fc80000000000 */
[----:B------:R-:W1:Y:S02]  /*3e00*/  MUFU.TANH R12, R12 ;  /* 0x0000000c000c7308 */ /* 0x000e640000002400 */
[C---:B---3--:R-:W-:Y:S06]  /*3e10*/  HMMA.16816.F32 R28, R20.reuse, R52, R28 ;  /* 0x00000034141c723c */ /* 0x048fec000000181c */
[----:B------:R-:W3:Y:S02]  /*3e20*/  MUFU.TANH R14, R14 ;  /* 0x0000000e000e7308 */ /* 0x000ee40000002400 */
[C---:B------:R-:W-:Y:S06]  /*3e30*/  HMMA.16816.F32 R24, R20.reuse, R54, R24 ;  /* 0x000000361418723c */ /* 0x040fec0000001818 */
[----:B------:R-:W1:Y:S02]  /*3e40*/  MUFU.TANH R15, R15 ;  /* 0x0000000f000f7308 */ /* 0x000e640000002400 */
[----:B------:R-:W-:Y:S01]  /*3e50*/  HMMA.16816.F32 R64, R20, R72, R64 ;  /* 0x000000481440723c */ /* 0x000fe20000001840 */
[----:B-----5:R-:W-:-:S04]  /*3e60*/  SHF.R.U32.HI R2, RZ, 0x2, R216 ;  /* 0x00000002ff027819 */ /* 0x020fc800000116d8 */
[----:B------:R-:W-:-:S03]  /*3e70*/  LOP3.LUT R2, R2, 0x7, RZ, 0xc0, !PT ;  /* 0x0000000702027812 */ /* 0x000fc600078ec0ff */
[----:B--2---:R-:W-:Y:S01]  /*3e80*/  HMMA.16816.F32 R56, R20, R36, R56 ;  /* 0x000000241438723c */ /* 0x004fe20000001838 */
[----:B------:R-:W-:-:S04]  /*3e90*/  IADD3 R232, PT, PT, R2, UR25, R3 ;  /* 0x0000001902e87c10 */ /* 0x000fc8000fffe003 */
[----:B------:R-:W-:-:S03]  /*3ea0*/  IADD3 R233, PT, PT, R232, UR28, -R233 ;  /* 0x0000001ce8e97c10 */ /* 0x000fc6000fffe8e9 */
[----:B------:R-:W-:Y:S01]  /*3eb0*/  HMMA.16816.F32 R60, R20, R74, R60 ;  /* 0x0000004a143c723c */ /* 0x000fe2000000183c */
[----:B------:R-:W-:-:S07]  /*3ec0*/  IADD3 R2, PT, PT, R233, 0x8, RZ ;  /* 0x00000008e9027810 */ /* 0x000fce0007ffe0ff */
[----:B------:R-:W-:Y:S01]  /*3ed0*/  HMMA.16816.F32 R68, R20, R38, R68 ;  /* 0x000000261444723c */ /* 0x000fe20000001844 */
[----:B------:R-:W-:-:S04]  /*3ee0*/  LOP3.LUT R39, R209, UR17, RZ, 0xfc, !PT ;  /* 0x00000011d1277c12 */ /* 0x000fc8000f8efcff */
[C---:B------:R-:W-:Y:S01]  /*3ef0*/  IADD3 R55, PT, PT, R39.reuse, 0x8, RZ ;  /* 0x0000000827377810 */ /* 0x040fe20007ffe0ff */
[C---:B------:R-:W-:Y:S01]  /*3f00*/  VIADD R53, R39.reuse, 0x18 ;  /* 0x0000001827357836 */ /* 0x040fe20000000000 */
[----:B------:R-:W-:Y:S01]  /*3f10*/  IADD3 R23, PT, PT, R39, 0x10, RZ ;  /* 0x0000001027177810 */ /* 0x000fe20007ffe0ff */
[C---:B------:R-:W-:Y:S01]  /*3f20*/  HMMA.16816.F32 R28, R4.reuse, R16, R28 ;  /* 0x00000010041c723c */ /* 0x040fe2000000181c */
[----:B------:R-:W-:Y:S01]  /*3f30*/  FMUL.FTZ R17, R33, UR6 ;  /* 0x0000000621117c20 */ /* 0x000fe20008410000 */
[----:B------:R-:W-:Y:S01]  /*3f40*/  FMUL.FTZ R16, R34, UR6 ;  /* 0x0000000622107c20 */ /* 0x000fe20008410000 */
[C---:B------:R-:W-:Y:S01]  /*3f50*/  IADD3 R21, PT, PT, R39.reuse, 0x11, RZ ;  /* 0x0000001127157810 */ /* 0x040fe20007ffe0ff */
[C---:B------:R-:W-:Y:S01]  /*3f60*/  VIADD R45, R39.reuse, 0x29 ;  /* 0x00000029272d7836 */ /* 0x040fe20000000000 */
[C---:B------:R-:W-:Y:S02]  /*3f70*/  IADD3 R51, PT, PT, R39.reuse, 0x19, RZ ;  /* 0x0000001927337810 */ /* 0x040fe40007ffe0ff */
[----:B------:R-:W2:Y:S01]  /*3f80*/  MUFU.TANH R17, R17 ;  /* 0x0000001100117308 */ /* 0x000ea20000002400 */
[----:B------:R-:W-:Y:S01]  /*3f90*/  HMMA.16816.F32 R24, R4, R18, R24 ;  /* 0x000000120418723c */ /* 0x000fe20000001818 */
[----:B------:R-:W-:-:S02]  /*3fa0*/  IADD3 R49, PT, PT, R39, 0x21, RZ ;  /* 0x0000002127317810 */ /* 0x000fc40007ffe0ff */
[C---:B------:R-:W-:Y:S02]  /*3fb0*/  IADD3 R47, PT, PT, R39.reuse, 0x28, RZ ;  /* 0x00000028272f7810 */ /* 0x040fe40007ffe0ff */
[----:B------:R-:W-:Y:S02]  /*3fc0*/  IADD3 R37, PT, PT, R39, 0x38, RZ ;  /* 0x0000003827257810 */ /* 0x000fe40007ffe0ff */
[----:B------:R-:W2:Y:S01]  /*3fd0*/  MUFU.TANH R16, R16 ;  /* 0x0000001000107308 */ /* 0x000ea20000002400 */
[----:B-1----:R-:W-:Y:S01]  /*3fe0*/  HMMA.16816.F32 R64, R4, R8, R64 ;  /* 0x000000080440723c */ /* 0x002fe20000001840 */
[----:B------:R-:W-:Y:S01]  /*3ff0*/  FMUL.FTZ R8, R35, UR6 ;  /* 0x0000000623087c20 */ /* 0x000fe20008410000 */
[----:B------:R-:W-:Y:S01]  /*4000*/  ISETP.GT.AND P6, PT, R233, R39, PT ;  /* 0x00000027e900720c */ /* 0x000fe20003fc4270 */
[----:B------:R-:W-:Y:S01]  /*4010*/  FMUL.FTZ R9, R28, UR6 ;  /* 0x000000061c097c20 */ /* 0x000fe20008410000 */
[----:B------:R-:W-:-:S03]  /*4020*/  FMUL.FTZ R3, R29, UR6 ;  /* 0x000000061d037c20 */ /* 0x000fc60008410000 */
[----:B------:R-:W1:Y:S01]  /*4030*/  MUFU.TANH R8, R8 ;  /* 0x0000000800087308 */ /* 0x000e620000002400 */
[C---:B----4-:R-:W-:Y:S01]  /*4040*/  HMMA.16816.F32 R56, R4.reuse, R40, R56 ;  /* 0x000000280438723c */ /* 0x050fe20000001838 */
[----:B------:R-:W-:Y:S02]  /*4050*/  IADD3 R41, PT, PT, R39, 0x31, RZ ;  /* 0x0000003127297810 */ /* 0x000fe40007ffe0ff */
[----:B------:R-:W-:Y:S01]  /*4060*/  FMUL.FTZ R20, R25, UR6 ;  /* 0x0000000619147c20 */ /* 0x000fe20008410000 */
[----:B------:R-:W-:Y:S01]  /*4070*/  FMUL.FTZ R27, R27, UR6 ;  /* 0x000000061b1b7c20 */ /* 0x000fe20008410000 */
[----:B------:R-:W-:Y:S02]  /*4080*/  IADD3 R25, PT, PT, R39, 0x9, RZ ;  /* 0x0000000927197810 */ /* 0x000fe40007ffe0ff */
[----:B------:R-:W4:Y:S01]  /*4090*/  MUFU.TANH R9, R9 ;  /* 0x0000000900097308 */ /* 0x000f220000002400 */
[C---:B------:R-:W-:Y:S01]  /*40a0*/  HMMA.16816.F32 R60, R4.reuse, R10, R60 ;  /* 0x0000000a043c723c */ /* 0x040fe2000000183c */
[----:B------:R-:W-:Y:S01]  /*40b0*/  FMUL.FTZ R10, R26, UR6 ;  /* 0x000000061a0a7c20 */ /* 0x000fe20008410000 */
[----:B------:R-:W-:Y:S01]  /*40c0*/  MOV R11, UR23 ;  /* 0x00000017000b7c02 */ /* 0x000fe20008000f00 */
[----:B------:R-:W-:Y:S01]  /*40d0*/  FMUL.FTZ R64, R64, UR6 ;  /* 0x0000000640407c20 */ /* 0x000fe20008410000 */
[----:B------:R-:W-:Y:S01]  /*40e0*/  FMUL.FTZ R65, R65, UR6 ;  /* 0x0000000641417c20 */ /* 0x000fe20008410000 */
[----:B------:R-:W-:Y:S01]  /*40f0*/  FMUL.FTZ R66, R66, UR6 ;  /* 0x0000000642427c20 */ /* 0x000fe20008410000 */
[----:B------:R-:W-:Y:S01]  /*4100*/  IADD3 R232, PT, PT, R232, 0x1, R11 ;  /* 0x00000001e8e87810 */ /* 0x000fe20007ffe00b */
[----:B------:R-:W1:Y:S01]  /*4110*/  MUFU.TANH R3, R3 ;  /* 0x0000000300037308 */ /* 0x000e620000002400 */
[----:B------:R-:W-:Y:S01]  /*4120*/  HMMA.16816.F32 R68, R4, R42, R68 ;  /* 0x0000002a0444723c */ /* 0x000fe20000001844 */
[----:B------:R-:W-:Y:S01]  /*4130*/  FMUL.FTZ R4, R30, UR6 ;  /* 0x000000061e047c20 */ /* 0x000fe20008410000 */
[----:B------:R-:W-:Y:S01]  /*4140*/  FMUL.FTZ R6, R31, UR6 ;  /* 0x000000061f067c20 */ /* 0x000fe20008410000 */
[----:B------:R-:W-:Y:S01]  /*4150*/  FMUL.FTZ R5, R24, UR6 ;  /* 0x0000000618057c20 */ /* 0x000fe20008410000 */
[----:B------:R-:W-:Y:S01]  /*4160*/  MOV R7, UR28 ;  /* 0x0000001c00077c02 */ /* 0x000fe20008000f00 */
[----:B------:R-:W-:Y:S01]  /*4170*/  FMUL.FTZ R18, R57, UR6 ;  /* 0x0000000639127c20 */ /* 0x000fe20008410000 */
[----:B------:R-:W-:Y:S01]  /*4180*/  FMUL.FTZ R67, R67, UR6 ;  /* 0x0000000643437c20 */ /* 0x000fe20008410000 */
[----:B------:R-:W1:Y:S01]  /*4190*/  MUFU.TANH R4, R4 ;  /* 0x0000000400047308 */ /* 0x000e620000002400 */
[----:B------:R-:W-:Y:S01]  /*41a0*/  VIADDMNMX R228, R232, 0x8, R7, PT ;  /* 0x00000008e8e47846 */ /* 0x000fe20003800107 */
[----:B------:R-:W-:Y:S01]  /*41b0*/  FMUL.FTZ R56, R56, UR6 ;  /* 0x0000000638387c20 */ /* 0x000fe20008410000 */
[----:B------:R-:W-:Y:S01]  /*41c0*/  FMUL.FTZ R58, R58, UR6 ;  /* 0x000000063a3a7c20 */ /* 0x000fe20008410000 */
[----:B------:R-:W-:Y:S01]  /*41d0*/  FMUL.FTZ R60, R60, UR6 ;  /* 0x000000063c3c7c20 */ /* 0x000fe20008410000 */
[----:B------:R-:W-:Y:S01]  /*41e0*/  FMUL.FTZ R61, R61, UR6 ;  /* 0x000000063d3d7c20 */ /* 0x000fe20008410000 */
[----:B------:R-:W-:Y:S01]  /*41f0*/  FMUL.FTZ R62, R62, UR6 ;  /* 0x000000063e3e7c20 */ /* 0x000fe20008410000 */
[----:B------:R-:W-:Y:S01]  /*4200*/  FMUL.FTZ R63, R63, UR6 ;  /* 0x000000063f3f7c20 */ /* 0x000fe20008410000 */
[----:B------:R-:W1:Y:S01]  /*4210*/  MUFU.TANH R6, R6 ;  /* 0x0000000600067308 */ /* 0x000e620000002400 */
[----:B------:R-:W-:Y:S01]  /*4220*/  FMUL.FTZ R59, R59, UR6 ;  /* 0x000000063b3b7c20 */ /* 0x000fe20008410000 */
[C---:B------:R-:W-:Y:S01]  /*4230*/  VIADD R57, R39.reuse, 0x1 ;  /* 0x0000000127397836 */ /* 0x040fe20000000000 */
[----:B------:R-:W-:Y:S01]  /*4240*/  IADD3 R11, PT, PT, R39, 0x20, RZ ;  /* 0x00000020270b7810 */ /* 0x000fe20007ffe0ff */
[----:B------:R-:W-:Y:S01]  /*4250*/  FMUL.FTZ R68, R68, UR6 ;  /* 0x0000000644447c20 */ /* 0x000fe20008410000 */
[----:B------:R-:W-:Y:S01]  /*4260*/  FMUL.FTZ R69, R69, UR6 ;  /* 0x0000000645457c20 */ /* 0x000fe20008410000 */
[----:B------:R-:W-:Y:S01]  /*4270*/  FMUL.FTZ R70, R70, UR6 ;  /* 0x0000000646467c20 */ /* 0x000fe20008410000 */
[----:B------:R-:W-:Y:S01]  /*4280*/  FMUL.FTZ R71, R71, UR6 ;  /* 0x0000000647477c20 */ /* 0x000fe20008410000 */
[----:B------:R-:W1:Y:S01]  /*4290*/  MUFU.TANH R5, R5 ;  /* 0x0000000500057308 */ /* 0x000e620000002400 */
[----:B------:R-:W-:-:S02]  /*42a0*/  IADD3 R43, PT, PT, R39, 0x30, RZ ;  /* 0x00000030272b7810 */ /* 0x000fc40007ffe0ff */
[----:B------:R-:W-:-:S05]  /*42b0*/  VIMNMX R232, PT, PT, R232, UR28, PT ;  /* 0x0000001ce8e87c48 */ /* 0x000fca000bfe0100 */
[----:B------:R-:W1:Y:S08]  /*42c0*/  MUFU.TANH R20, R20 ;  /* 0x0000001400147308 */ /* 0x000e700000002400 */
[----:B------:R-:W1:Y:S08]  /*42d0*/  MUFU.TANH R10, R10 ;  /* 0x0000000a000a7308 */ /* 0x000e700000002400 */
[----:B------:R-:W1:Y:S01]  /*42e0*/  MUFU.TANH R64, R64 ;  /* 0x0000004000407308 */ /* 0x000e620000002400 */
[----:B------:R-:W-:Y:S06]  /*42f0*/  BAR.SYNC.DEFER_BLOCKING 0x0 ;  /* 0x0000000000007b1d */ /* 0x000fec0000010000 */
[----:B--234-:R-:W-:Y:S05]  /*4300*/  BRA.U !UP0, `(.L_x_2200) ;  /* 0x0000000108f47547 */ /* 0x01cfea000b800000 */
[----:B------:R-:W2:Y:S01]  /*4310*/  LDCU UR7, c[0x0][0x440] ;  /* 0x00008800ff0777ac */ /* 0x000ea20008000800 */
[----:B------:R-:W-:-:S04]  /*4320*/  UIADD3 UR12, UPT, UPT, UR21, -0x2, URZ ;  /* 0xfffffffe150c7890 */ /* 0x000fc8000fffe0ff */
[----:B------:R-:W-:Y:S02]  /*4330*/  UIMAD.WIDE.U32 UR30, UR30, UR12, URZ ;  /* 0x0000000c1e1e72a5 */ /* 0x000fe4000f8e00ff */
[----:B------:R-:W-:Y:S02]  /*4340*/  UIMAD UR4, UR4, UR12, URZ ;  /* 0x0000000c040472a4 */ /* 0x000fe4000f8e02ff */
[----:B------:R-:W-:Y:S02]  /*4350*/  UIADD3 UR15, UP0, UPT, UR15, UR30, URZ ;  /* 0x0000001e0f0f7290 */ /* 0x000fe4000ff1e0ff */
[----:B------:R-:W-:Y:S01]  /*4360*/  UIADD3 UR4, UPT, UPT, UR31, UR4, URZ ;  /* 0x000000041f047290 */ /* 0x000fe2000fffe0ff */
[----:B------:R-:W-:Y:S02]  /*4370*/  IMAD.U32 R28, RZ, RZ, UR30 ;  /* 0x0000001eff1c7e24 */ /* 0x000fe4000f8e00ff */
[----:B------:R-:W-:Y:S01]  /*4380*/  IMAD.U32 R29, RZ, RZ, UR31 ;  /* 0x0000001fff1d7e24 */ /* 0x000fe2000f8e00ff */
[----:B--2---:R-:W-:Y:S01]  /*4390*/  ISETP.GE.AND P3, PT, R217, UR7, PT ;  /* 0x00000007d9007c0c */ /* 0x004fe2000bf66270 */
        /* <DEDUP_REMOVED lines=52> */
.L_x_2200:
[----:B------:R-:W-:Y:S01]  /*46e0*/  ISETP.GT.AND P3, PT, R233, R57, PT ;  /* 0x00000039e900720c */ /* 0x000fe20003f64270 */
[----:B------:R-:W3:Y:S01]  /*46f0*/  MUFU.TANH R65, R65 ;  /* 0x0000004100417308 */ /* 0x000ee20000002400 */
[----:B------:R-:W-:Y:S01]  /*4700*/  FSEL R35, R44, -INF , !P6 ;  /* 0xff8000002c237808 */ /* 0x000fe20007000000 */
[----:B------:R-:W4:Y:S01]  /*4710*/  LDCU UR4, c[0x0][0x45c] ;  /* 0x00008b80ff0477ac */ /* 0x000f220008000800 */
[-C--:B------:R-:W-:Y:S02]  /*4720*/  ISETP.GE.AND P4, PT, R39, R232.reuse, PT ;  /* 0x000000e82700720c */ /* 0x080fe40003f86270 */
[----:B------:R-:W-:Y:S01]  /*4730*/  ISETP.GE.AND P6, PT, R57, R232, PT ;  /* 0x000000e83900720c */ /* 0x000fe20003fc6270 */
[----:B------:R-:W-:Y:S01]  /*4740*/  UISETP.GT.U32.AND UP0, UPT, UR14, UR19, UPT ;  /* 0x000000130e00728c */ /* 0x000fe2000bf04070 */
[----:B------:R-:W-:Y:S01]  /*4750*/  FSEL R13, R13, -INF , !P3 ;  /* 0xff8000000d0d7808 */ /* 0x000fe20005800000 */
[----:B------:R-:W5:Y:S01]  /*4760*/  MUFU.TANH R60, R60 ;  /* 0x0000003c003c7308 */ /* 0x000f620000002400 */
[----:B------:R-:W-:-:S02]  /*4770*/  ISETP.GT.AND P2, PT, R233, R55, PT ;  /* 0x00000037e900720c */ /* 0x000fc40003f44270 */
[----:B------:R-:W-:Y:S02]  /*4780*/  FSEL R35, R35, -INF , !P4 ;  /* 0xff80000023237808 */ /* 0x000fe40006000000 */
[----:B--2---:R-:W-:Y:S02]  /*4790*/  FSEL R33, R13, -INF , !P6 ;  /* 0xff8000000d217808 */ /* 0x004fe40007000000 */
[----:B------:R-:W-:Y:S01]  /*47a0*/  ISETP.GT.AND P4, PT, R233, R25, PT ;  /* 0x00000019e900720c */ /* 0x000fe20003f84270 */
[----:B------:R-:W2:Y:S01]  /*47b0*/  MUFU.TANH R61, R61 ;  /* 0x0000003d003d7308 */ /* 0x000ea20000002400 */
[-C--:B------:R-:W-:Y:S02]  /*47c0*/  ISETP.GE.AND P6, PT, R55, R232.reuse, PT ;  /* 0x000000e83700720c */ /* 0x080fe40003fc6270 */
[----:B------:R-:W-:Y:S02]  /*47d0*/  FSEL R15, R15, -INF , !P2 ;  /* 0xff8000000f0f7808 */ /* 0x000fe40005000000 */
[----:B------:R-:W-:-:S02]  /*47e0*/  ISETP.GE.AND P2, PT, R25, R232, PT ;  /* 0x000000e81900720c */ /* 0x000fc40003f46270 */
[----:B------:R-:W-:Y:S01]  /*47f0*/  FSEL R17, R17, -INF , !P4 ;  /* 0xff80000011117808 */ /* 0x000fe20006000000 */
[----:B------:R-:W4:Y:S01]  /*4800*/  MUFU.TANH R18, R18 ;  /* 0x0000001200127308 */ /* 0x000f220000002400 */
[----:B------:R-:W-:Y:S02]  /*4810*/  FSEL R31, R15, -INF , !P6 ;  /* 0xff8000000f1f7808 */ /* 0x000fe40007000000 */
[C---:B------:R-:W-:Y:S02]  /*4820*/  ISETP.GT.AND P3, PT, R233.reuse, R23, PT ;  /* 0x00000017e900720c */ /* 0x040fe40003f64270 */
[----:B------:R-:W-:Y:S02]  /*4830*/  ISETP.GT.AND P6, PT, R233, R21, PT ;  /* 0x00000015e900720c */ /* 0x000fe40003fc4270 */
[----:B------:R-:W-:Y:S01]  /*4840*/  FSEL R29, R17, -INF , !P2 ;  /* 0xff800000111d7808 */ /* 0x000fe20005000000 */
[----:B------:R-:W4:Y:S01]  /*4850*/  MUFU.TANH R68, R68 ;  /* 0x0000004400447308 */ /* 0x000f220000002400 */
[----:B------:R-:W-:-:S02]  /*4860*/  ISETP.GE.AND P2, PT, R23, R232, PT ;  /* 0x000000e81700720c */ /* 0x000fc40003f46270 */
[----:B------:R-:W-:Y:S02]  /*4870*/  FSEL R9, R9, -INF , !P3 ;  /* 0xff80000009097808 */ /* 0x000fe40005800000 */
[----:B-1----:R-:W-:Y:S02]  /*4880*/  FSEL R3, R3, -INF , !P6 ;  /* 0xff80000003037808 */ /* 0x002fe40007000000 */
[----:B------:R-:W-:Y:S01]  /*4890*/  ISETP.GE.AND P3, PT, R21, R232, PT ;  /* 0x000000e81500720c */ /* 0x000fe20003f66270 */
[----:B------:R-:W1:Y:S01]  /*48a0*/  MUFU.TANH R56, R56 ;  /* 0x0000003800387308 */ /* 0x000e620000002400 */
[C---:B------:R-:W-:Y:S02]  /*48b0*/  ISETP.GT.AND P6, PT, R233.reuse, R51, PT ;  /* 0x00000033e900720c */ /* 0x040fe40003fc4270 */
[----:B------:R-:W-:Y:S02]  /*48c0*/  ISETP.GT.AND P4, PT, R233, R53, PT ;  /* 0x00000035e900720c */ /* 0x000fe40003f84270 */
[----:B------:R-:W-:-:S02]  /*48d0*/  FSEL R19, R9, -INF , !P2 ;  /* 0xff80000009137808 */ /* 0x000fc40005000000 */
[----:B------:R-:W-:Y:S01]  /*48e0*/  ISETP.GT.AND P2, PT, R233, R11, PT ;  /* 0x0000000be900720c */ /* 0x000fe20003f44270 */
[----:B------:R-:W1:Y:S01]  /*48f0*/  MUFU.TANH R69, R69 ;  /* 0x0000004500457308 */ /* 0x000e620000002400 */
[----:B------:R-:W-:Y:S02]  /*4900*/  FSEL R7, R3, -INF , !P3 ;  /* 0xff80000003077808 */ /* 0x000fe40005800000 */
[----:B------:R-:W-:Y:S02]  /*4910*/  FSEL R17, R20, -INF , !P6 ;  /* 0xff80000014117808 */ /* 0x000fe40007000000 */
[----:B------:R-:W-:Y:S02]  /*4920*/  ISETP.GE.AND P3, PT, R53, R232, PT ;  /* 0x000000e83500720c */ /* 0x000fe40003f66270 */
[----:B------:R-:W-:Y:S01]  /*4930*/  FSEL R5, R5, -INF , !P4 ;  /* 0xff80000005057808 */ /* 0x000fe20006000000 */
[----:B------:R1:W1:Y:S01]  /*4940*/  MUFU.TANH R3, R27 ;  /* 0x0000001b00037308 */ /* 0x0002620000002400 */
[----:B------:R-:W-:-:S02]  /*4950*/  ISETP.GT.AND P6, PT, R233, R49, PT ;  /* 0x00000031e900720c */ /* 0x000fc40003fc4270 */
[----:B------:R-:W-:Y:S02]  /*4960*/  FSEL R64, R64, -INF , !P2 ;  /* 0xff80000040407808 */ /* 0x000fe40005000000 */
[----:B------:R-:W-:Y:S02]  /*4970*/  FSEL R5, R5, -INF , !P3 ;  /* 0xff80000005057808 */ /* 0x000fe40005800000 */
[----:B------:R-:W-:Y:S01]  /*4980*/  ISETP.GE.AND P2, PT, R49, R232, PT ;  /* 0x000000e83100720c */ /* 0x000fe20003f46270 */
[----:B------:R-:W1:Y:S01]  /*4990*/  MUFU.TANH R66, R66 ;  /* 0x0000004200427308 */ /* 0x000e620000002400 */
[----:B---3--:R-:W-:Y:S02]  /*49a0*/  FSEL R65, R65, -INF , !P6 ;  /* 0xff80000041417808 */ /* 0x008fe40007000000 */
[C---:B------:R-:W-:Y:S02]  /*49b0*/  ISETP.GT.AND P3, PT, R233.reuse, R47, PT ;  /* 0x0000002fe900720c */ /* 0x040fe40003f64270 */
[----:B------:R-:W-:-:S02]  /*49c0*/  ISETP.GT.AND P6, PT, R233, R45, PT ;  /* 0x0000002de900720c */ /* 0x000fc40003fc4270 */
[----:B------:R-:W-:Y:S01]  /*49d0*/  FSEL R197, R65, -INF , !P2 ;  /* 0xff80000041c57808 */ /* 0x000fe20005000000 */
[----:B------:R-:W3:Y:S01]  /*49e0*/  MUFU.TANH R67, R67 ;  /* 0x0000004300437308 */ /* 0x000ee20000002400 */
[----:B------:R-:W-:Y:S02]  /*49f0*/  ISETP.GE.AND P2, PT, R47, R232, PT ;  /* 0x000000e82f00720c */ /* 0x000fe40003f46270 */
[----:B-----5:R-:W-:Y:S02]  /*4a00*/  FSEL R60, R60, -INF , !P3 ;  /* 0xff8000003c3c7808 */ /* 0x020fe40005800000 */
[----:B--2---:R-:W-:Y:S02]  /*4a10*/  FSEL R61, R61, -INF , !P6 ;  /* 0xff8000003d3d7808 */ /* 0x004fe40007000000 */
[----:B------:R-:W-:Y:S01]  /*4a20*/  FSEL R239, R60, -INF , !P2 ;  /* 0xff8000003cef7808 */ /* 0x000fe20005000000 */
[----:B------:R-:W2:Y:S01]  /*4a30*/  MUFU.TANH R62, R62 ;  /* 0x0000003e003e7308 */ /* 0x000ea20000002400 */
[----:B------:R-:W-:-:S02]  /*4a40*/  ISETP.GT.AND P6, PT, R233, R41, PT ;  /* 0x00000029e900720c */ /* 0x000fc40003fc4270 */
[----:B------:R-:W-:Y:S02]  /*4a50*/  ISETP.GT.AND P2, PT, R233, R37, PT ;  /* 0x00000025e900720c */ /* 0x000fe40003f44270 */
[----:B------:R-:W-:Y:S02]  /*4a60*/  ISETP.GT.AND P1, PT, R2, R39, PT ;  /* 0x000000270200720c */ /* 0x000fe40003f24270 */
[----:B----4-:R-:W-:Y:S01]  /*4a70*/  FSEL R18, R18, -INF , !P6 ;  /* 0xff80000012127808 */ /* 0x010fe20007000000 */
[----:B------:R-:W4:Y:S01]  /*4a80*/  MUFU.TANH R63, R63 ;  /* 0x0000003f003f7308 */ /* 0x000f220000002400 */
[----:B------:R-:W-:Y:S02]  /*4a90*/  ISETP.GE.AND P6, PT, R37, R232, PT ;  /* 0x000000e82500720c */ /* 0x000fe40003fc6270 */
[----:B------:R-:W-:Y:S02]  /*4aa0*/  FSEL R68, R68, -INF , !P2 ;  /* 0xff80000044447808 */ /* 0x000fe40005000000 */
[C---:B------:R-:W-:Y:S01]  /*4ab0*/  ISETP.GE.AND P0, PT, R39.reuse, R228, PT ;  /* 0x000000e42700720c */ /* 0x040fe20003f06270 */
[----:B------:R-:W-:Y:S01]  /*4ac0*/  VIADD R39, R39, 0x39 ;  /* 0x0000003927277836 */ /* 0x000fe20000000000 */
[----:B------:R-:W-:Y:S01]  /*4ad0*/  ISETP.GT.AND P2, PT, R2, R57, PT ;  /* 0x000000390200720c */ /* 0x000fe20003f44270 */
[----:B------:R-:W5:Y:S01]  /*4ae0*/  MUFU.TANH R58, R58 ;  /* 0x0000003a003a7308 */ /* 0x000f620000002400 */
[----:B------:R-:W-:-:S02]  /*4af0*/  FSEL R12, R12, -INF , !P1 ;  /* 0xff8000000c0c7808 */ /* 0x000fc40004800000 */
[----:B------:R-:W-:Y:S02]  /*4b00*/  ISETP.GE.AND P4, PT, R51, R232, PT ;  /* 0x000000e83300720c */ /* 0x000fe40003f86270 */
[----:B------:R-:W-:Y:S02]  /*4b10*/  FSEL R223, R68, -INF , !P6 ;  /* 0xff80000044df7808 */ /* 0x000fe40007000000 */
[----:B------:R-:W-:Y:S01]  /*4b20*/  ISETP.GE.AND P6, PT, R57, R228, PT ;  /* 0x000000e43900720c */ /* 0x000fe20003fc6270 */
[----:B------:R-:W5:Y:S01]  /*4b30*/  MUFU.TANH R59, R59 ;  /* 0x0000003b003b7308 */ /* 0x000f620000002400 */
[----:B------:R-:W-:Y:S02]  /*4b40*/  FSEL R14, R14, -INF , !P2 ;  /* 0xff8000000e0e7808 */ /* 0x000fe40005000000 */
[----:B-1----:R-:W-:Y:S02]  /*4b50*/  FSEL R27, R12, -INF , !P0 ;  /* 0xff8000000c1b7808 */ /* 0x002fe40004000000 */
[----:B------:R-:W-:-:S02]  /*4b60*/  FSEL R17, R17, -INF , !P4 ;  /* 0xff80000011117808 */ /* 0x000fc40006000000 */
[C---:B------:R-:W-:Y:S01]  /*4b70*/  ISETP.GT.AND P0, PT, R2.reuse, R23, PT ;  /* 0x000000170200720c */ /* 0x040fe20003f04270 */
[----:B------:R-:W1:Y:S01]  /*4b80*/  MUFU.TANH R70, R70 ;  /* 0x0000004600467308 */ /* 0x000e620000002400 */
[----:B------:R-:W-:Y:S02]  /*4b90*/  ISETP.GE.AND P4, PT, R11, R232, PT ;  /* 0x000000e80b00720c */ /* 0x000fe40003f86270 */
[----:B------:R-:W-:Y:S02]  /*4ba0*/  ISETP.GT.AND P1, PT, R2, R25, PT ;  /* 0x000000190200720c */ /* 0x000fe40003f24270 */
[-C--:B------:R-:W-:Y:S02]  /*4bb0*/  ISETP.GE.AND P2, PT, R25, R228.reuse, PT ;  /* 0x000000e41900720c */ /* 0x080fe40003f46270 */
[----:B------:R-:W-:Y:S01]  /*4bc0*/  FSEL R25, R14, -INF , !P6 ;  /* 0xff8000000e197808 */ /* 0x000fe20007000000 */
[----:B------:R-:W1:Y:S01]  /*4bd0*/  MUFU.TANH R71, R71 ;  /* 0x0000004700477308 */ /* 0x000e620000002400 */
[----:B------:R-:W-:-:S02]  /*4be0*/  ISETP.GE.AND P6, PT, R23, R228, PT ;  /* 0x000000e41700720c */ /* 0x000fc40003fc6270 */
[----:B------:R-:W-:Y:S02]  /*4bf0*/  FSEL R4, R4, -INF , !P0 ;  /* 0xff80000004047808 */ /* 0x000fe40004000000 */
[----:B------:R-:W-:Y:S02]  /*4c00*/  FSEL R241, R64, -INF , !P4 ;  /* 0xff80000040f17808 */ /* 0x000fe40006000000 */
[----:B------:R-:W-:Y:S02]  /*4c10*/  ISETP.GE.AND P3, PT, R45, R232, PT ;  /* 0x000000e82d00720c */ /* 0x000fe40003f66270 */
[----:B------:R-:W-:Y:S02]  /*4c20*/  ISETP.GT.AND P4, PT, R233, R43, PT ;  /* 0x0000002be900720c */ /* 0x000fe40003f84270 */
[----:B------:R-:W-:Y:S02]  /*4c30*/  FSEL R15, R4, -INF , !P6 ;  /* 0xff800000040f7808 */ /* 0x000fe40007000000 */
[----:B------:R-:W-:-:S02]  /*4c40*/  FSEL R199, R61, -INF , !P3 ;  /* 0xff8000003dc77808 */ /* 0x000fc40005800000 */
[----:B------:R-:W-:Y:S02]  /*4c50*/  FMNMX3.FTZ R4, R35, R33, R31, !PT ;  /* 0x0000002123047276 */ /* 0x000fe4000781001f */
[-C--:B------:R-:W-:Y:S02]  /*4c60*/  ISETP.GE.AND P3, PT, R43, R232.reuse, PT ;  /* 0x000000e82b00720c */ /* 0x080fe40003f66270 */
[----:B------:R-:W-:Y:S02]  /*4c70*/  FSEL R56, R56, -INF , !P4 ;  /* 0xff80000038387808 */ /* 0x000fe40006000000 */
[----:B------:R-:W-:Y:S02]  /*4c80*/  FMNMX3.FTZ R4, R4, R29, R19, !PT ;  /* 0x0000001d04047276 */ /* 0x000fe40007810013 */
[----:B------:R-:W-:Y:S02]  /*4c90*/  ISETP.GE.AND P4, PT, R41, R232, PT ;  /* 0x000000e82900720c */ /* 0x000fe40003f86270 */
        /* <DEDUP_REMOVED lines=8> */
[----:B------:R-:W-:Y:S02]  /*4d20*/  FSEL R215, R69, -INF , !P4 ;  /* 0xff80000045d77808 */ /* 0x000fe40006000000 */
[----:B------:R-:W-:Y:S02]  /*4d30*/  ISETP.GE.AND P4, PT, R55, R228, PT ;  /* 0x000000e43700720c */ /* 0x000fe40003f86270 */
[----:B------:R-:W-:Y:S02]  /*4d40*/  FSEL R16, R16, -INF , !P3 ;  /* 0xff80000010107808 */ /* 0x000fe40005800000 */
[----:B------:R-:W-:Y:S02]  /*4d50*/  ISETP.GT.AND P3, PT, R2, R21, PT ;  /* 0x000000150200720c */ /* 0x000fe40003f64270 */
[----:B------:R-:W-:-:S02]  /*4d60*/  FMNMX3.FTZ R4, R4, R197, R239, !PT ;  /* 0x000000c504047276 */ /* 0x000fc400078100ef */
[----:B------:R-:W-:Y:S02]  /*4d70*/  FSEL R23, R16, -INF , !P4 ;  /* 0xff80000010177808 */ /* 0x000fe40006000000 */
[----:B------:R-:W-:Y:S02]  /*4d80*/  ISETP.GT.AND P0, PT, R2, R51, PT ;  /* 0x000000330200720c */ /* 0x000fe40003f04270 */
[----:B------:R-:W-:Y:S02]  /*4d90*/  FSEL R8, R8, -INF , !P1 ;  /* 0xff80000008087808 */ /* 0x000fe40004800000 */
[----:B------:R-:W-:Y:S02]  /*4da0*/  ISETP.GE.AND P4, PT, R21, R228, PT ;  /* 0x000000e41500720c */ /* 0x000fe40003f86270 */
[----:B------:R-:W-:Y:S02]  /*4db0*/  FSEL R6, R6, -INF , !P3 ;  /* 0xff80000006067808 */ /* 0x000fe40005800000 */
[----:B------:R-:W-:-:S02]  /*4dc0*/  FMNMX3.FTZ R4, R4, R199, R227, !PT ;  /* 0x000000c704047276 */ /* 0x000fc400078100e3 */
[----:B------:R-:W-:Y:S02]  /*4dd0*/  ISETP.GT.AND P1, PT, R2, R53, PT ;  /* 0x000000350200720c */ /* 0x000fe40003f24270 */
[----:B------:R-:W-:Y:S02]  /*4de0*/  ISETP.GE.AND P6, PT, R51, R228, PT ;  /* 0x000000e43300720c */ /* 0x000fe40003fc6270 */
[----:B------:R-:W-:Y:S02]  /*4df0*/  FSEL R3, R3, -INF , !P0 ;  /* 0xff80000003037808 */ /* 0x000fe40004000000 */
[----:B------:R-:W-:Y:S02]  /*4e00*/  FSEL R21, R8, -INF , !P2 ;  /* 0xff80000008157808 */ /* 0x000fe40005000000 */
[----:B------:R-:W-:Y:S02]  /*4e10*/  FSEL R13, R6, -INF , !P4 ;  /* 0xff800000060d7808 */ /* 0x000fe40006000000 */
[----:B------:R-:W-:-:S02]  /*4e20*/  FMNMX3.FTZ R4, R4, R225, R223, !PT ;  /* 0x000000e104047276 */ /* 0x000fc400078100df */
[-C--:B------:R-:W-:Y:S02]  /*4e30*/  ISETP.GE.AND P2, PT, R53, R228.reuse, PT ;  /* 0x000000e43500720c */ /* 0x080fe40003f46270 */
[----:B------:R-:W-:Y:S02]  /*4e40*/  ISETP.GT.AND P3, PT, R2, R11, PT ;  /* 0x0000000b0200720c */ /* 0x000fe40003f64270 */
[----:B------:R-:W-:Y:S02]  /*4e50*/  FSEL R10, R10, -INF , !P1 ;  /* 0xff8000000a0a7808 */ /* 0x000fe40004800000 */
[----:B------:R-:W-:Y:S02]  /*4e60*/  FMNMX3.FTZ R6, R27, R25, R23, !PT ;  /* 0x000000191b067276 */ /* 0x000fe40007810017 */
[----:B------:R-:W-:Y:S02]  /*4e70*/  FSEL R9, R3, -INF , !P6 ;  /* 0xff80000003097808 */ /* 0x000fe40007000000 */
[----:B------:R-:W-:-:S02]  /*4e80*/  ISETP.GE.AND P4, PT, R11, R228, PT ;  /* 0x000000e40b00720c */ /* 0x000fc40003f86270 */
[----:B------:R-:W-:Y:S02]  /*4e90*/  ISETP.GT.AND P1, PT, R2, R49, PT ;  /* 0x000000310200720c */ /* 0x000fe40003f24270 */
[----:B------:R-:W-:Y:S02]  /*4ea0*/  FMNMX.FTZ R3, R215, R4, !PT ;  /* 0x00000004d7037209 */ /* 0x000fe40007810000 */
[----:B------:R-:W-:Y:S02]  /*4eb0*/  FSEL R11, R10, -INF , !P2 ;  /* 0xff8000000a0b7808 */ /* 0x000fe40005000000 */
[----:B------:R-:W-:Y:S01]  /*4ec0*/  ISETP.GT.AND P0, PT, R2, R47, PT ;  /* 0x0000002f0200720c */ /* 0x000fe20003f04270 */
[----:B------:R-:W1:Y:S01]  /*4ed0*/  SHFL.BFLY PT, R4, R3, 0x2, 0x1f ;  /* 0x0c401f0003047f89 */ /* 0x000e6200000e0000 */
[----:B------:R-:W-:Y:S02]  /*4ee0*/  FSEL R66, R66, -INF , !P3 ;  /* 0xff80000042427808 */ /* 0x000fe40005800000 */
[----:B------:R-:W-:-:S02]  /*4ef0*/  FMNMX3.FTZ R6, R6, R21, R15, !PT ;  /* 0x0000001506067276 */ /* 0x000fc4000781000f */
[-C--:B------:R-:W-:Y:S02]  /*4f00*/  ISETP.GE.AND P2, PT, R49, R228.reuse, PT ;  /* 0x000000e43100720c */ /* 0x080fe40003f46270 */
[----:B------:R-:W-:Y:S02]  /*4f10*/  ISETP.GT.AND P3, PT, R2, R45, PT ;  /* 0x0000002d0200720c */ /* 0x000fe40003f64270 */
[----:B---3--:R-:W-:Y:S02]  /*4f20*/  FSEL R67, R67, -INF , !P1 ;  /* 0xff80000043437808 */ /* 0x008fe40004800000 */
[----:B------:R-:W-:Y:S02]  /*4f30*/  ISETP.GE.AND P6, PT, R47, R228, PT ;  /* 0x000000e42f00720c */ /* 0x000fe40003fc6270 */
[----:B------:R-:W-:Y:S02]  /*4f40*/  FSEL R201, R66, -INF , !P4 ;  /* 0xff80000042c97808 */ /* 0x000fe40006000000 */
[----:B------:R-:W-:-:S02]  /*4f50*/  ISETP.GT.AND P1, PT, R2, R43, PT ;  /* 0x0000002b0200720c */ /* 0x000fc40003f24270 */
[----:B--2---:R-:W-:Y:S02]  /*4f60*/  FSEL R62, R62, -INF , !P0 ;  /* 0xff8000003e3e7808 */ /* 0x004fe40004000000 */
[----:B------:R-:W-:Y:S02]  /*4f70*/  FMNMX3.FTZ R6, R6, R13, R11, !PT ;  /* 0x0000000d06067276 */ /* 0x000fe4000781000b */
[-C--:B------:R-:W-:Y:S02]  /*4f80*/  ISETP.GE.AND P4, PT, R45, R228.reuse, PT ;  /* 0x000000e42d00720c */ /* 0x080fe40003f86270 */
[----:B------:R-:W-:Y:S02]  /*4f90*/  FSEL R231, R67, -INF , !P2 ;  /* 0xff80000043e77808 */ /* 0x000fe40005000000 */
[----:B----4-:R-:W-:Y:S02]  /*4fa0*/  FSEL R63, R63, -INF , !P3 ;  /* 0xff8000003f3f7808 */ /* 0x010fe40005800000 */
[----:B------:R-:W-:-:S02]  /*4fb0*/  ISETP.GE.AND P2, PT, R43, R228, PT ;  /* 0x000000e42b00720c */ /* 0x000fc40003f46270 */
[----:B------:R-:W-:Y:S02]  /*4fc0*/  ISETP.GT.AND P0, PT, R2, R41, PT ;  /* 0x000000290200720c */ /* 0x000fe40003f04270 */
[----:B------:R-:W-:Y:S02]  /*4fd0*/  FSEL R203, R62, -INF , !P6 ;  /* 0xff8000003ecb7808 */ /* 0x000fe40007000000 */
[----:B------:R-:W-:Y:S02]  /*4fe0*/  ISETP.GT.AND P3, PT, R2, R37, PT ;  /* 0x000000250200720c */ /* 0x000fe40003f64270 */
[----:B-----5:R-:W-:Y:S02]  /*4ff0*/  FSEL R58, R58, -INF , !P1 ;  /* 0xff8000003a3a7808 */ /* 0x020fe40004800000 */
[----:B------:R-:W-:Y:S02]  /*5000*/  FMNMX3.FTZ R6, R6, R9, R201, !PT ;  /* 0x0000000906067276 */ /* 0x000fe400078100c9 */
[----:B------:R-:W-:-:S02]  /*5010*/  FSEL R229, R63, -INF , !P4 ;  /* 0xff8000003fe57808 */ /* 0x000fc40006000000 */
[-C--:B------:R-:W-:Y:S02]  /*5020*/  ISETP.GE.AND P6, PT, R41, R228.reuse, PT ;  /* 0x000000e42900720c */ /* 0x080fe40003fc6270 */
[----:B------:R-:W-:Y:S02]  /*5030*/  ISETP.GE.AND P4, PT, R37, R228, PT ;  /* 0x000000e42500720c */ /* 0x000fe40003f86270 */
[----:B------:R-:W-:Y:S02]  /*5040*/  ISETP.GT.AND P1, PT, R2, R39, PT ;  /* 0x000000270200720c */ /* 0x000fe40003f24270 */
[----:B------:R-:W-:Y:S02]  /*5050*/  FSEL R59, R59, -INF , !P0 ;  /* 0xff8000003b3b7808 */ /* 0x000fe40004000000 */
[----:B-1----:R-:W-:Y:S02]  /*5060*/  FSEL R70, R70, -INF , !P3 ;  /* 0xff80000046467808 */ /* 0x002fe40005800000 */
[----:B------:R-:W-:-:S02]  /*5070*/  FSEL R213, R58, -INF , !P2 ;  /* 0xff8000003ad57808 */ /* 0x000fc40005000000 */
[----:B------:R-:W-:Y:S02]  /*5080*/  FMNMX3.FTZ R6, R6, R231, R203, !PT ;  /* 0x000000e706067276 */ /* 0x000fe400078100cb */
[----:B------:R-:W-:Y:S02]  /*5090*/  ISETP.GE.AND P0, PT, R39, R228, PT ;  /* 0x000000e42700720c */ /* 0x000fe40003f06270 */
[----:B------:R-:W-:Y:S02]  /*50a0*/  FSEL R71, R71, -INF , !P1 ;  /* 0xff80000047477808 */ /* 0x000fe40004800000 */
[----:B------:R-:W-:Y:S02]  /*50b0*/  FSEL R211, R59, -INF , !P6 ;  /* 0xff8000003bd37808 */ /* 0x000fe40007000000 */
[----:B------:R-:W-:Y:S02]  /*50c0*/  FSEL R207, R70, -INF , !P4 ;  /* 0xff80000046cf7808 */ /* 0x000fe40006000000 */
[----:B------:R-:W-:-:S02]  /*50d0*/  FMNMX3.FTZ R6, R6, R229, R213, !PT ;  /* 0x000000e506067276 */ /* 0x000fc400078100d5 */
[----:B------:R-:W-:Y:S02]  /*50e0*/  FSEL R205, R71, -INF , !P0 ;  /* 0xff80000047cd7808 */ /* 0x000fe40004000000 */
[----:B------:R-:W-:Y:S02]  /*50f0*/  FMNMX3.FTZ R6, R6, R211, R207, !PT ;  /* 0x000000d306067276 */ /* 0x000fe400078100cf */
[----:B------:R-:W-:Y:S02]  /*5100*/  FMNMX.FTZ R37, R3, R4, !PT ;  /* 0x0000000403257209 */ /* 0x000fe40007810000 */
[----:B------:R-:W-:Y:S02]  /*5110*/  FMNMX.FTZ R6, R205, R6, !PT ;  /* 0x00000006cd067209 */ /* 0x000fe40007810000 */
[----:B------:R-:W-:Y:S01]  /*5120*/  LOP3.LUT R220, R176, 0x200, R88, 0xf8, !PT ;  /* 0x00000200b0dc7812 */ /* 0x000fe200078ef858 */
[----:B------:R-:W1:Y:S03]  /*5130*/  SHFL.BFLY PT, R164, R37, 0x1, 0x1f ;  /* 0x0c201f0025a47f89 */ /* 0x000e6600000e0000 */
[----:B------:R-:W-:Y:S01]  /*5140*/  LEA R220, R220, UR5, 0x1 ;  /* 0x00000005dcdc7c11 */ /* 0x000fe2000f8e08ff */
[----:B------:R-:W2:Y:S04]  /*5150*/  SHFL.BFLY PT, R3, R6, 0x2, 0x1f ;  /* 0x0c401f0006037f89 */ /* 0x000ea800000e0000 */
[--C-:B------:R-:W-:Y:S01]  /*5160*/  IMAD.IADD R200, R89, 0x1, R220.reuse ;  /* 0x0000000159c87824 */ /* 0x100fe200078e02dc */
[----:B------:R-:W-:Y:S01]  /*5170*/  LDSM.16.MT88.4 R156, [R220+0x18000] ;  /* 0x01800000dc9c783b */ /* 0x000fe20000004200 */
[----:B------:R-:W-:-:S03]  /*5180*/  IMAD.IADD R195, R177, 0x1, R220 ;  /* 0x00000001b1c37824 */ /* 0x000fc600078e02dc */
[----:B------:R-:W-:Y:S01]  /*5190*/  LDSM.16.MT88.4 R80, [R200+0x1c000] ;  /* 0x01c00000c850783b */ /* 0x000fe20000004200 */
[----:B------:R-:W-:-:S03]  /*51a0*/  IMAD.IADD R194, R89, 0x1, R195 ;  /* 0x0000000159c27824 */ /* 0x000fc600078e02c3 */
[----:B------:R-:W-:Y:S04]  /*51b0*/  LDSM.16.MT88.4 R148, [R200+0x18000] ;  /* 0x01800000c894783b */ /* 0x000fe80000004200 */
[----:B------:R-:W-:Y:S01]  /*51c0*/  LDSM.16.MT88.4 R48, [R200+0x1a000] ;  /* 0x01a00000c830783b */ /* 0x000fe20000004200 */
[----:B-1----:R-:W-:-:S03]  /*51d0*/  FMNMX.FTZ R164, R37, R164, !PT ;  /* 0x000000a425a47209 */ /* 0x002fc60007810000 */
[----:B------:R-:W-:Y:S01]  /*51e0*/  LDSM.16.MT88.4 R112, [R200+0x1e000] ;  /* 0x01e00000c870783b */ /* 0x000fe20000004200 */
[----:B--2---:R-:W-:Y:S01]  /*51f0*/  FMNMX.FTZ R4, R6, R3, !PT ;  /* 0x0000000306047209 */ /* 0x004fe20007810000 */
[C---:B------:R-:W-:Y:S01]  /*5200*/  FMUL.FTZ R210, R164.reuse, UR4 ;  /* 0x00000004a4d27c20 */ /* 0x040fe20008410000 */
        /* <DEDUP_REMOVED lines=12> */
[----:B------:R-:W3:Y:S01]  /*52d0*/  LDSM.16.MT88.4 R40, [R220+0x1a000] ;  /* 0x01a00000dc28783b */ /* 0x000ee20000004200 */
[--C-:B------:R-:W-:Y:S01]  /*52e0*/  FFMA.FTZ R185, R19, UR4, -R210.reuse ;  /* 0x0000000413b97c23 */ /* 0x100fe200080108d2 */
[--C-:B------:R-:W-:Y:S01]  /*52f0*/  FFMA.FTZ R180, R17, UR4, -R210.reuse ;  /* 0x0000000411b47c23 */ /* 0x100fe200080108d2 */
[--C-:B------:R-:W-:Y:S01]  /*5300*/  FFMA.FTZ R196, R241, UR4, -R210.reuse ;  /* 0x00000004f1c47c23 */ /* 0x100fe200080108d2 */
[----:B------:R-:W4:Y:S01]  /*5310*/  LDSM.16.MT88.4 R56, [R195+0x1a000] ;  /* 0x01a00000c338783b */ /* 0x000f220000004200 */
[--C-:B------:R-:W-:Y:S01]  /*5320*/  FFMA.FTZ R197, R197, UR4, -R210.reuse ;  /* 0x00000004c5c57c23 */ /* 0x100fe200080108d2 */
[--C-:B------:R-:W-:Y:S01]  /*5330*/  FFMA.FTZ R198, R239, UR4, -R210.reuse ;  /* 0x00000004efc67c23 */ /* 0x100fe200080108d2 */
[----:B------:R-:W5:Y:S01]  /*5340*/  MUFU.EX2 R190, R190 ;  /* 0x000000be00be7308 */ /* 0x000f620000000800 */
[----:B------:R-:W4:Y:S01]  /*5350*/  LDSM.16.MT88.4 R64, [R194+0x1a000] ;  /* 0x01a00000c240783b */ /* 0x000f220000004200 */
[--C-:B------:R-:W-:Y:S01]  /*5360*/  FFMA.FTZ R199, R199, UR4, -R210.reuse ;  /* 0x00000004c7c77c23 */ /* 0x100fe200080108d2 */
[--C-:B------:R-:W-:Y:S01]  /*5370*/  FFMA.FTZ R212, R227, UR4, -R210.reuse ;  /* 0x00000004e3d47c23 */ /* 0x100fe200080108d2 */
[--C-:B------:R-:W-:Y:S01]  /*5380*/  FFMA.FTZ R225, R225, UR4, -R210.reuse ;  /* 0x00000004e1e17c23 */ /* 0x100fe200080108d2 */
[----:B-1----:R-:W-:Y:S01]  /*5390*/  FMNMX.FTZ R3, R4, R3, !PT ;  /* 0x0000000304037209 */ /* 0x002fe20007810000 */
[----:B------:R-:W1:Y:S01]  /*53a0*/  LDSM.16.MT88.4 R72, [R220+0x1c000] ;  /* 0x01c00000dc48783b */ /* 0x000e620000004200 */
[--C-:B------:R-:W-:Y:S01]  /*53b0*/  FFMA.FTZ R214, R223, UR4, -R210.reuse ;  /* 0x00000004dfd67c23 */ /* 0x100fe200080108d2 */
[----:B------:R-:W-:Y:S01]  /*53c0*/  MUFU.EX2 R187, R187 ;  /* 0x000000bb00bb7308 */ /* 0x000fe20000000800 */
[C---:B------:R-:W-:Y:S01]  /*53d0*/  FSETP.NEU.FTZ.AND P0, PT, R3.reuse, -INF , PT ;  /* 0xff8000000300780b */ /* 0x040fe20003f1d000 */
[----:B------:R-:W-:Y:S01]  /*53e0*/  FMUL.FTZ R204, R3, UR4 ;  /* 0x0000000403cc7c20 */ /* 0x000fe20008410000 */
[----:B------:R-:W1:Y:S01]  /*53f0*/  LDSM.16.MT88.4 R88, [R195+0x1c000] ;  /* 0x01c00000c358783b */ /* 0x000e620000004200 */
[----:B------:R-:W-:-:S03]  /*5400*/  FFMA.FTZ R251, R215, UR4, -R210 ;  /* 0x00000004d7fb7c23 */ /* 0x000fc600080108d2 */
[----:B------:R-:W-:Y:S01]  /*5410*/  FSEL R204, R204, RZ, P0 ;  /* 0x000000ffcccc7208 */ /* 0x000fe20000000000 */
[----:B------:R-:W1:Y:S01]  /*5420*/  LDSM.16.MT88.4 R96, [R194+0x1c000] ;  /* 0x01c00000c260783b */ /* 0x000e620000004200 */
[----:B------:R-:W2:Y:S01]  /*5430*/  MUFU.EX2 R186, R186 ;  /* 0x000000ba00ba7308 */ /* 0x000ea20000000800 */
[----:B-----5:R-:W-:Y:S01]  /*5440*/  F2FP.F16.F32.PACK_AB R128, R190, R191 ;  /* 0x000000bfbe80723e */ /* 0x020fe200000000ff */
[----:B------:R-:W-:Y:S01]  /*5450*/  FADD.FTZ R190, R191, R190 ;  /* 0x000000bebfbe7221 */ /* 0x000fe20000010000 */
[--C-:B------:R-:W-:Y:S01]  /*5460*/  FFMA.FTZ R193, R27, UR4, -R204.reuse ;  /* 0x000000041bc17c23 */ /* 0x100fe200080108cc */
[--C-:B------:R-:W-:Y:S01]  /*5470*/  FFMA.FTZ R192, R25, UR4, -R204.reuse ;  /* 0x0000000419c07c23 */ /* 0x100fe200080108cc */
[--C-:B------:R-:W-:Y:S01]  /*5480*/  FFMA.FTZ R189, R23, UR4, -R204.reuse ;  /* 0x0000000417bd7c23 */ /* 0x100fe200080108cc */
[--C-:B------:R-:W-:Y:S01]  /*5490*/  FFMA.FTZ R188, R21, UR4, -R204.reuse ;  /* 0x0000000415bc7c23 */ /* 0x100fe200080108cc */
[----:B------:R-:W5:Y:S01]  /*54a0*/  LDSM.16.MT88.4 R104, [R220+0x1e000] ;  /* 0x01e00000dc68783b */ /* 0x000f620000004200 */
        /* <DEDUP_REMOVED lines=9> */
[----:B------:R-:W3:Y:S01]  /*5540*/  MUFU.EX2 R192, R192 ;  /* 0x000000c000c07308 */ /* 0x000ee20000000800 */
        /* <DEDUP_REMOVED lines=13> */
[----:B------:R-:W4:Y:S01]  /*5620*/  MUFU.EX2 R188, R188 ;  /* 0x000000bc00bc7308 */ /* 0x000f220000000800 */
[----:B---3--:R-:W-:Y:S01]  /*5630*/  F2FP.F16.F32.PACK_AB R129, R192, R193 ;  /* 0x000000c1c081723e */ /* 0x008fe200000000ff */
[----:B------:R-:W-:Y:S01]  /*5640*/  LDSM.16.MT88.4 R172, [R200+0x1e800] ;  /* 0x01e80000c8ac783b */ /* 0x000fe20000004200 */
[----:B------:R-:W-:Y:S01]  /*5650*/  FADD.FTZ R192, R193, R192 ;  /* 0x000000c0c1c07221 */ /* 0x000fe20000010000 */
[----:B------:R-:W-:Y:S02]  /*5660*/  FADD.FTZ R186, R186, R187 ;  /* 0x000000bbbaba7221 */ /* 0x000fe40000010000 */
[----:B------:R-:W-:Y:S02]  /*5670*/  LDSM.16.MT88.4 R168, [R220+0x18800] ;  /* 0x01880000dca8783b */ /* 0x000fe40000004200 */
[----:B------:R-:W-:Y:S02]  /*5680*/  MUFU.EX2 R185, R185 ;  /* 0x000000b900b97308 */ /* 0x000fe40000000800 */
[----:B------:R-:W-:Y:S04]  /*5690*/  LDSM.16.MT88.4 R32, [R194+0x18800] ;  /* 0x01880000c220783b */ /* 0x000fe80000004200 */
[----:B------:R-:W-:Y:S02]  /*56a0*/  LDSM.16.MT88.4 R28, [R220+0x1a800] ;  /* 0x01a80000dc1c783b */ /* 0x000fe40000004200 */
[----:B------:R-:W3:Y:S01]  /*56b0*/  MUFU.EX2 R184, R184 ;  /* 0x000000b800b87308 */ /* 0x000ee20000000800 */
[----:B----4-:R-:W-:Y:S01]  /*56c0*/  F2FP.F16.F32.PACK_AB R131, R188, R189 ;  /* 0x000000bdbc83723e */ /* 0x010fe200000000ff */
        /* <DEDUP_REMOVED lines=26> */
[C---:B-1----:R-:W-:Y:S07]  /*5870*/  HMMA.16816.F32 R68, R128.reuse, R72, RZ ;  /* 0x000000488044723c */ /* 0x042fee00000018ff */
[----:B------:R-:W-:Y:S01]  /*5880*/  MUFU.EX2 R203, R203 ;  /* 0x000000cb00cb7308 */ /* 0x000fe20000000800 */
[C---:B------:R-:W-:Y:S07]  /*5890*/  HMMA.16816.F32 R84, R128.reuse, R88, RZ ;  /* 0x000000588054723c */ /* 0x040fee00000018ff */
[----:B------:R-:W1:Y:S01]  /*58a0*/  MUFU.EX2 R206, R206 ;  /* 0x000000ce00ce7308 */ /* 0x000e620000000800 */
[C---:B------:R-:W-:Y:S07]  /*58b0*/  HMMA.16816.F32 R92, R128.reuse, R96, RZ ;  /* 0x00000060805c723c */ /* 0x040fee00000018ff */
[----:B------:R-:W-:Y:S01]  /*58c0*/  MUFU.EX2 R212, R212 ;  /* 0x000000d400d47308 */ /* 0x000fe20000000800 */
[C---:B-----5:R-:W-:Y:S07]  /*58d0*/  HMMA.16816.F32 R100, R128.reuse, R104, RZ ;  /* 0x000000688064723c */ /* 0x060fee00000018ff */
        /* <DEDUP_REMOVED lines=25> */
[----:B----4-:R-:W-:Y:S01]  /*5a70*/  F2FP.F16.F32.PACK_AB R5, R182, R183 ;  /* 0x000000b7b605723e */ /* 0x010fe200000000ff */
        /* <DEDUP_REMOVED lines=53> */
[C---:B-1----:R-:W-:Y:S08]  /*5dd0*/  HMMA.16816.F32 R92, R4.reuse, R20, R92 ;  /* 0x00000014045c723c */ /* 0x042ff0000000185c */
        /* <DEDUP_REMOVED lines=150> */
[----:B------:R-:W-:-:S06]  /*6740*/  USHF.L.U32 UR4, UR21, 0x6, URZ ;  /* 0x0000000615047899 */ /* 0x000fcc00080006ff */
[----:B------:R-:W-:Y:S01]  /*6750*/  LOP3.LUT R209, R209, UR4, RZ, 0xfc, !PT ;  /* 0x00000004d1d17c12 */ /* 0x000fe2000f8efcff */
        /* <DEDUP_REMOVED lines=63> */
[C---:B------:R-:W-:Y:S08]  /*6b50*/  HMMA.16816.F32 R184, R180.reuse, R16, RZ ;  /* 0x00000010b4b8723c */ /* 0x040ff000000018ff */
[----:B------:R-:W-:Y:S01]  /*6b60*/  HMMA.16816.F32 R180, R180, R18, RZ ;  /* 0x00000012b4b4723c */ /* 0x000fe200000018ff */
        /* <DEDUP_REMOVED lines=66> */
[C---:B------:R-:W-:Y:S08]  /*6f90*/  HMMA.16816.F32 R20, R196.reuse, R204, R20 ;  /* 0x000000ccc414723c */ /* 0x040ff00000001814 */
[C---:B------:R-:W-:Y:S01]  /*6fa0*/  HMMA.16816.F32 R168, R196.reuse, R206, R168 ;  /* 0x000000cec4a8723c */ /* 0x040fe200000018a8 */
[----:B------:R-:W-:Y:S07]  /*6fb0*/  LDSM.16.M88.4 R204, [R0+0x15000] ;  /* 0x0150000000cc783b */ /* 0x000fee0000000200 */
[C---:B-----5:R-:W-:Y:S08]  /*6fc0*/  HMMA.16816.F32 R32, R196.reuse, R24, R32 ;  /* 0x00000018c420723c */ /* 0x060ff00000001820 */
[C---:B------:R-:W-:Y:S01]  /*6fd0*/  HMMA.16816.F32 R28, R196.reuse, R26, R28 ;  /* 0x0000001ac41c723c */ /* 0x040fe2000000181c */
[----:B------:R-:W-:Y:S07]  /*6fe0*/  LDSM.16.M88.4 R24, [R210+0x8000] ;  /* 0x00800000d218783b */ /* 0x000fee0000000200 */
        /* <DEDUP_REMOVED lines=11> */
[----:B------:R-:W3:Y:S07]  /*70a0*/  LDSM.16.M88.4 R8, [R167+0x14000] ;  /* 0x01400000a708783b */ /* 0x000eee0000000200 */
[C---:B------:R-:W-:Y:S08]  /*70b0*/  HMMA.16816.F32 R184, R196.reuse, R200, R184 ;  /* 0x000000c8c4b8723c */ /* 0x040ff000000018b8 */
[----:B------:R-:W-:Y:S01]  /*70c0*/  HMMA.16816.F32 R180, R196, R202, R180 ;  /* 0x000000cac4b4723c */ /* 0x000fe200000018b4 */
[----:B------:R-:W4:Y:S04]  /*70d0*/  LDSM.16.M88.4 R200, [R167+0x14800] ;  /* 0x01480000a7c8783b */ /* 0x000f280000000200 */
[----:B------:R-:W-:Y:S03]  /*70e0*/  LDSM.16.M88.4 R196, [R167+0x15800] ;  /* 0x01580000a7c4783b */ /* 0x000fe60000000200 */
[----:B-1----:R-:W-:Y:S08]  /*70f0*/  HMMA.16816.F32 R20, R24, R4, R20 ;  /* 0x000000041814723c */ /* 0x002ff00000001814 */
[C---:B------:R-:W-:Y:S08]  /*7100*/  HMMA.16816.F32 R184, R16.reuse, R176, R184 ;  /* 0x000000b010b8723c */ /* 0x040ff000000018b8 */
[----:B------:R-:W-:Y:S01]  /*7110*/  HMMA.16816.F32 R180, R16, R178, R180 ;  /* 0x000000b210b4723c */ /* 0x000fe200000018b4 */
[----:B------:R-:W1:Y:S04]  /*7120*/  LDSM.16.M88.4 R16, [R167+0x15000] ;  /* 0x01500000a710783b */ /* 0x000e680000000200 */
[----:B------:R-:W-:Y:S03]  /*7130*/  LDSM.16.M88.4 R176, [R208+0x14000] ;  /* 0x01400000d0b0783b */ /* 0x000fe60000000200 */
        /* <DEDUP_REMOVED lines=25> */
[C---:B-----5:R-:W-:Y:S08]  /*72d0*/  HMMA.16816.F32 R20, R4.reuse, R176, R20 ;  /* 0x000000b00414723c */ /* 0x060ff00000001814 */
[C---:B--2---:R-:W-:Y:S08]  /*72e0*/  HMMA.16816.F32 R32, R4.reuse, R24, R32 ;  /* 0x000000180420723c */ /* 0x044ff00000001820 */
[C---:B------:R-:W-:Y:S01]  /*72f0*/  HMMA.16816.F32 R28, R4.reuse, R26, R28 ;  /* 0x0000001a041c723c */ /* 0x040fe2000000181c */
[----:B------:R-:W-:Y:S07]  /*7300*/  LDSM.16.M88.4 R24, [R167+0x16000] ;  /* 0x01600000a718783b */ /* 0x000fee0000000200 */
[C---:B---3--:R-:W-:Y:S08]  /*7310*/  HMMA.16816.F32 R192, R4.reuse, R8, R192 ;  /* 0x0000000804c0723c */ /* 0x048ff000000018c0 */
[----:B------:R-:W-:Y:S01]  /*7320*/  HMMA.16816.F32 R188, R4, R10, R188 ;  /* 0x0000000a04bc723c */ /* 0x000fe200000018bc */
[----:B------:R-:W2:Y:S07]  /*7330*/  LDSM.16.M88.4 R8, [R223+0xc000] ;  /* 0x00c00000df08783b */ /* 0x000eae0000000200 */
[----:B------:R-:W-:Y:S08]  /*7340*/  HMMA.16816.F32 R20, R204, R172, R20 ;  /* 0x000000accc14723c */ /* 0x000ff00000001814 */
[C---:B------:R-:W-:Y:S01]  /*7350*/  HMMA.16816.F32 R168, R4.reuse, R178, R168 ;  /* 0x000000b204a8723c */ /* 0x040fe200000018a8 */
[----:B------:R-:W3:Y:S07]  /*7360*/  LDSM.16.M88.4 R176, [R0+0x16800] ;  /* 0x0168000000b0783b */ /* 0x000eee0000000200 */
[C---:B-1----:R-:W-:Y:S08]  /*7370*/  HMMA.16816.F32 R184, R4.reuse, R16, R184 ;  /* 0x0000001004b8723c */ /* 0x042ff000000018b8 */
[----:B------:R-:W-:Y:S01]  /*7380*/  HMMA.16816.F32 R180, R4, R18, R180 ;  /* 0x0000001204b4723c */ /* 0x000fe200000018b4 */
[----:B------:R-:W-:Y:S04]  /*7390*/  LDSM.16.M88.4 R4, [R218+0xc000] ;  /* 0x00c00000da04783b */ /* 0x000fe80000000200 */
[----:B------:R-:W1:Y:S03]  /*73a0*/  LDSM.16.M88.4 R16, [R208+0x16000] ;  /* 0x01600000d010783b */ /* 0x000e660000000200 */
[----:B----4-:R-:W-:Y:S08]  /*73b0*/  HMMA.16816.F32 R20, R12, R212, R20 ;  /* 0x000000d40c14723c */ /* 0x010ff00000001814 */
[C---:B------:R-:W-:Y:S01]  /*73c0*/  HMMA.16816.F32 R168, R204.reuse, R174, R168 ;  /* 0x000000aecca8723c */ /* 0x040fe200000018a8 */
[----:B------:R-:W4:Y:S07]  /*73d0*/  LDSM.16.M88.4 R172, [R0+0x17000] ;  /* 0x0170000000ac783b */ /* 0x000f2e0000000200 */
[C---:B------:R-:W-:Y:S08]  /*73e0*/  HMMA.16816.F32 R32, R204.reuse, R224, R32 ;  /* 0x000000e0cc20723c */ /* 0x040ff00000001820 */
[C---:B------:R-:W-:Y:S08]  /*73f0*/  HMMA.16816.F32 R28, R204.reuse, R226, R28 ;  /* 0x000000e2cc1c723c */ /* 0x040ff0000000181c */
[C---:B------:R-:W-:Y:S08]  /*7400*/  HMMA.16816.F32 R192, R204.reuse, R200, R192 ;  /* 0x000000c8ccc0723c */ /* 0x040ff000000018c0 */
[C---:B------:R-:W-:Y:S08]  /*7410*/  HMMA.16816.F32 R188, R204.reuse, R202, R188 ;  /* 0x000000caccbc723c */ /* 0x040ff000000018bc */
[C---:B------:R-:W-:Y:S08]  /*7420*/  HMMA.16816.F32 R184, R204.reuse, R196, R184 ;  /* 0x000000c4ccb8723c */ /* 0x040ff000000018b8 */
[----:B------:R-:W-:Y:S01]  /*7430*/  HMMA.16816.F32 R180, R204, R198, R180 ;  /* 0x000000c6ccb4723c */ /* 0x000fe200000018b4 */
[----:B------:R-:W-:Y:S07]  /*7440*/  LDSM.16.M88.4 R196, [R211+0x16000] ;  /* 0x01600000d3c4783b */ /* 0x000fee0000000200 */
[----:B--2---:R-:W-:Y:S01]  /*7450*/  HMMA.16816.F32 R200, R8, R24, R20 ;  /* 0x0000001808c8723c */ /* 0x004fe20000001814 */
[----:B------:R-:W2:Y:S07]  /*7460*/  LDSM.16.M88.4 R20, [R222+0xc000] ;  /* 0x00c00000de14783b */ /* 0x000eae0000000200 */
[C---:B------:R-:W-:Y:S08]  /*7470*/  HMMA.16816.F32 R168, R12.reuse, R214, R168 ;  /* 0x000000d60ca8723c */ /* 0x040ff000000018a8 */
[C---:B---3--:R-:W-:Y:S08]  /*7480*/  HMMA.16816.F32 R32, R12.reuse, R176, R32 ;  /* 0x000000b00c20723c */ /* 0x048ff00000001820 */
[----:B------:R-:W-:Y:S01]  /*7490*/  HMMA.16816.F32 R28, R12, R178, R28 ;  /* 0x000000b20c1c723c */ /* 0x000fe2000000181c */
[----:B------:R-:W3:Y:S07]  /*74a0*/  LDSM.16.M88.4 R176, [R167+0x16800] ;  /* 0x01680000a7b0783b */ /* 0x000eee0000000200 */
[----:B-1----:R-:W-:Y:S08]  /*74b0*/  HMMA.16816.F32 R200, R4, R16, R200 ;  /* 0x0000001004c8723c */ /* 0x002ff000000018c8 */
[----:B------:R-:W-:Y:S01]  /*74c0*/  HMMA.16816.F32 R168, R8, R26, R168 ;  /* 0x0000001a08a8723c */ /* 0x000fe200000018a8 */
[----:B------:R-:W1:Y:S07]  /*74d0*/  LDSM.16.M88.4 R24, [R208+0x16800] ;  /* 0x01680000d018783b */ /* 0x000e6e0000000200 */
[C---:B----4-:R-:W-:Y:S08]  /*74e0*/  HMMA.16816.F32 R192, R12.reuse, R172, R192 ;  /* 0x000000ac0cc0723c */ /* 0x050ff000000018c0 */
[----:B------:R-:W-:Y:S01]  /*74f0*/  HMMA.16816.F32 R188, R12, R174, R188 ;  /* 0x000000ae0cbc723c */ /* 0x000fe200000018bc */
[----:B------:R-:W4:Y:S07]  /*7500*/  LDSM.16.M88.4 R172, [R0+0x17800] ;  /* 0x0178000000ac783b */ /* 0x000f2e0000000200 */
[----:B--2---:R-:W-:Y:S08]  /*7510*/  HMMA.16816.F32 R200, R20, R196, R200 ;  /* 0x000000c414c8723c */ /* 0x004ff000000018c8 */
[----:B------:R-:W-:Y:S01]  /*7520*/  HMMA.16816.F32 R168, R4, R18, R168 ;  /* 0x0000001204a8723c */ /* 0x000fe200000018a8 */
[----:B------:R-:W2:Y:S07]  /*7530*/  LDSM.16.M88.4 R16, [R211+0x16800] ;  /* 0x01680000d310783b */ /* 0x000eae0000000200 */
[----:B---3--:R-:W-:Y:S03]  /*7540*/  HMMA.16816.F32 R32, R8, R176, R32 ;  /* 0x000000b00820723c */ /* 0x008fe60000001820 */
[----:B------:R-:W-:Y:S01]  /*7550*/  FMUL.FTZ R196, R200, UR6 ;  /* 0x00000006c8c47c20 */ /* 0x000fe20008410000 */
[----:B------:R-:W-:Y:S01]  /*7560*/  FMUL.FTZ R197, R201, UR6 ;  /* 0x00000006c9c57c20 */ /* 0x000fe20008410000 */
[----:B------:R-:W-:-:S03]  /*7570*/  VIADD R201, R209, 0xffffff80 ;  /* 0xffffff80d1c97836 */ /* 0x000fc60000000000 */
[----:B------:R-:W-:Y:S01]  /*7580*/  HMMA.16816.F32 R28, R8, R178, R28 ;  /* 0x000000b2081c723c */ /* 0x000fe2000000181c */
[----:B------:R-:W3:Y:S01]  /*7590*/  LDSM.16.M88.4 R176, [R167+0x17000] ;  /* 0x01700000a7b0783b */ /* 0x000ee20000000200 */
[----:B------:R-:W5:Y:S01]  /*75a0*/  MUFU.TANH R196, R196 ;  /* 0x000000c400c47308 */ /* 0x000f620000002400 */
[----:B------:R-:W-:Y:S02]  /*75b0*/  ISETP.GT.AND P6, PT, R233, R201, PT ;  /* 0x000000c9e900720c */ /* 0x000fe40003fc4270 */
[----:B------:R-:W-:-:S03]  /*75c0*/  ISETP.GE.AND P4, PT, R201, R232, PT ;  /* 0x000000e8c900720c */ /* 0x000fc60003f86270 */
[----:B------:R-:W-:Y:S01]  /*75d0*/  HMMA.16816.F32 R168, R20, R198, R168 ;  /* 0x000000c614a8723c */ /* 0x000fe200000018a8 */
[----:B------:R-:W-:Y:S01]  /*75e0*/  FMUL.FTZ R199, R202, UR6 ;  /* 0x00000006cac77c20 */ /* 0x000fe20008410000 */
[----:B------:R-:W-:Y:S06]  /*75f0*/  MUFU.TANH R197, R197 ;  /* 0x000000c500c57308 */ /* 0x000fec0000002400 */
[----:B-1----:R-:W-:Y:S02]  /*7600*/  HMMA.16816.F32 R32, R4, R24, R32 ;  /* 0x000000180420723c */ /* 0x002fe40000001820 */
[----:B------:R-:W1:Y:S01]  /*7610*/  MUFU.TANH R199, R199 ;  /* 0x000000c700c77308 */ /* 0x000e620000002400 */
[----:B-----5:R-:W-:-:S02]  /*7620*/  FSEL R196, R196, -INF , !P6 ;  /* 0xff800000c4c47808 */ /* 0x020fc40007000000 */
[----:B------:R-:W-:Y:S02]  /*7630*/  ISETP.GT.AND P6, PT, R2, R201, PT ;  /* 0x000000c90200720c */ /* 0x000fe40003fc4270 */
[----:B------:R-:W-:Y:S01]  /*7640*/  FSEL R215, R196, -INF , !P4 ;  /* 0xff800000c4d77808 */ /* 0x000fe20006000000 */
[----:B------:R-:W-:Y:S01]  /*7650*/  HMMA.16816.F32 R28, R4, R26, R28 ;  /* 0x0000001a041c723c */ /* 0x000fe2000000181c */
[----:B------:R-:W5:Y:S01]  /*7660*/  LDSM.16.M88.4 R24, [R208+0x17000] ;  /* 0x01700000d018783b */ /* 0x000f620000000200 */
[----:B------:R-:W-:Y:S01]  /*7670*/  ISETP.GE.AND P4, PT, R201, R228, PT ;  /* 0x000000e4c900720c */ /* 0x000fe20003f86270 */
[----:B------:R-:W-:Y:S01]  /*7680*/  FMUL.FTZ R168, R168, UR6 ;  /* 0x00000006a8a87c20 */ /* 0x000fe20008410000 */
[----:B------:R-:W-:Y:S01]  /*7690*/  FMUL.FTZ R169, R169, UR6 ;  /* 0x00000006a9a97c20 */ /* 0x000fe20008410000 */
[----:B------:R-:W-:Y:S02]  /*76a0*/  FMUL.FTZ R196, R171, UR6 ;  /* 0x00000006abc47c20 */ /* 0x000fe40008410000 */
[----:B------:R-:W-:Y:S01]  /*76b0*/  MUFU.TANH R198, R168 ;  /* 0x000000a800c67308 */ /* 0x000fe20000002400 */
[----:B----4-:R-:W-:Y:S01]  /*76c0*/  HMMA.16816.F32 R184, R12, R172, R184 ;  /* 0x000000ac0cb8723c */ /* 0x010fe200000018b8 */
[----:B------:R-:W-:-:S06]  /*76d0*/  FMUL.FTZ R172, R203, UR6 ;  /* 0x00000006cbac7c20 */ /* 0x000fcc0008410000 */
[----:B------:R-:W4:Y:S01]  /*76e0*/  MUFU.TANH R172, R172 ;  /* 0x000000ac00ac7308 */ /* 0x000f220000002400 */
[----:B--2---:R-:W-:Y:S01]  /*76f0*/  HMMA.16816.F32 R32, R20, R16, R32 ;  /* 0x000000101420723c */ /* 0x004fe20000001820 */
[----:B------:R-:W-:Y:S02]  /*7700*/  VIADD R17, R209, 0xffffff81 ;  /* 0xffffff81d1117836 */ /* 0x000fe40000000000 */
[----:B------:R-:W-:-:S04]  /*7710*/  FMUL.FTZ R16, R170, UR6 ;  /* 0x00000006aa107c20 */ /* 0x000fc80008410000 */
[----:B------:R2:W-:Y:S01]  /*7720*/  MUFU.TANH R173, R169 ;  /* 0x000000a900ad7308 */ /* 0x0005e20000002400 */
[C---:B---3--:R-:W-:Y:S01]  /*7730*/  HMMA.16816.F32 R192, R8.reuse, R176, R192 ;  /* 0x000000b008c0723c */ /* 0x048fe200000018c0 */
[----:B-1----:R-:W-:Y:S02]  /*7740*/  FSEL R176, R199, -INF , !P6 ;  /* 0xff800000c7b07808 */ /* 0x002fe40007000000 */
[-C--:B------:R-:W-:Y:S02]  /*7750*/  ISETP.GT.AND P6, PT, R233, R17.reuse, PT ;  /* 0x00000011e900720c */ /* 0x080fe40003fc4270 */
[----:B------:R-:W-:Y:S02]  /*7760*/  FSEL R176, R176, -INF , !P4 ;  /* 0xff800000b0b07808 */ /* 0x000fe40006000000 */
[----:B------:R-:W-:Y:S01]  /*7770*/  ISETP.GE.AND P4, PT, R17, R232, PT ;  /* 0x000000e81100720c */ /* 0x000fe20003f86270 */
[----:B------:R-:W1:Y:S01]  /*7780*/  MUFU.TANH R16, R16 ;  /* 0x0000001000107308 */ /* 0x000e620000002400 */
[----:B------:R-:W-:Y:S01]  /*7790*/  FSEL R177, R197, -INF , !P6 ;  /* 0xff800000c5b17808 */ /* 0x000fe20007000000 */
[----:B------:R-:W-:Y:S01]  /*77a0*/  HMMA.16816.F32 R188, R8, R178, R188 ;  /* 0x000000b208bc723c */ /* 0x000fe200000018bc */
[----:B------:R-:W-:Y:S01]  /*77b0*/  ISETP.GT.AND P6, PT, R2, R17, PT ;  /* 0x000000110200720c */ /* 0x000fe20003fc4270 */
[----:B------:R-:W-:Y:S01]  /*77c0*/  FMUL.FTZ R179, R32, UR6 ;  /* 0x0000000620b37c20 */ /* 0x000fe20008410000 */
[----:B------:R-:W-:Y:S01]  /*77d0*/  FSEL R177, R177, -INF , !P4 ;  /* 0xff800000b1b17808 */ /* 0x000fe20006000000 */
[----:B------:R-:W-:Y:S01]  /*77e0*/  VIADD R197, R209, 0xffffff89 ;  /* 0xffffff89d1c57836 */ /* 0x000fe20000000000 */
[----:B------:R-:W-:Y:S01]  /*77f0*/  ISETP.GE.AND P4, PT, R17, R228, PT ;  /* 0x000000e41100720c */ /* 0x000fe20003f86270 */
[----:B--2---:R-:W2:Y:S01]  /*7800*/  LDSM.16.M88.4 R168, [R211+0x17000] ;  /* 0x01700000d3a8783b */ /* 0x004ea20000000200 */
[----:B------:R-:W-:Y:S01]  /*7810*/  VIADD R17, R209, 0xffffff88 ;  /* 0xffffff88d1117836 */ /* 0x000fe20000000000 */
[----:B----4-:R-:W-:Y:S01]  /*7820*/  FSEL R32, R172, -INF , !P6 ;  /* 0xff800000ac207808 */ /* 0x010fe20007000000 */
[----:B------:R-:W-:Y:S01]  /*7830*/  FMUL.FTZ R172, R33, UR6 ;  /* 0x0000000621ac7c20 */ /* 0x000fe20008410000 */
[----:B------:R-:W-:Y:S01]  /*7840*/  HMMA.16816.F32 R28, R20, R18, R28 ;  /* 0x00000012141c723c */ /* 0x000fe2000000181c */
[----:B------:R-:W3:Y:S01]  /*7850*/  MUFU.TANH R178, R196 ;  /* 0x000000c400b27308 */ /* 0x000ee20000002400 */
[----:B------:R-:W-:-:S02]  /*7860*/  ISETP.GT.AND P6, PT, R233, R17, PT ;  /* 0x00000011e900720c */ /* 0x000fc40003fc4270 */
[----:B------:R-:W-:Y:S02]  /*7870*/  FSEL R32, R32, -INF , !P4 ;  /* 0xff80000020207808 */ /* 0x000fe40006000000 */
[----:B------:R-:W-:Y:S02]  /*7880*/  FSEL R33, R198, -INF , !P6 ;  /* 0xff800000c6217808 */ /* 0x000fe40007000000 */
[----:B------:R-:W-:Y:S01]  /*7890*/  ISETP.GE.AND P4, PT, R17, R232, PT ;  /* 0x000000e81100720c */ /* 0x000fe20003f86270 */
[----:B------:R-:W4:Y:S01]  /*78a0*/  MUFU.TANH R179, R179 ;  /* 0x000000b300b37308 */ /* 0x000f220000002400 */
[----:B------:R-:W-:Y:S01]  /*78b0*/  ISETP.GT.AND P6, PT, R2, R17, PT ;  /* 0x000000110200720c */ /* 0x000fe20003fc4270 */
[----:B-----5:R-:W-:Y:S01]  /*78c0*/  HMMA.16816.F32 R192, R4, R24, R192 ;  /* 0x0000001804c0723c */ /* 0x020fe200000018c0 */
[----:B------:R-:W-:Y:S01]  /*78d0*/  FSEL R33, R33, -INF , !P4 ;  /* 0xff80000021217808 */ /* 0x000fe20006000000 */
[----:B------:R-:W-:Y:S01]  /*78e0*/  FMUL.FTZ R25, R34, UR6 ;  /* 0x0000000622197c20 */ /* 0x000fe20008410000 */
[----:B-1----:R-:W-:Y:S01]  /*78f0*/  FSEL R16, R16, -INF , !P6 ;  /* 0xff80000010107808 */ /* 0x002fe20007000000 */
[----:B------:R-:W-:Y:S01]  /*7900*/  FMUL.FTZ R24, R35, UR6 ;  /* 0x0000000623187c20 */ /* 0x000fe20008410000 */
[----:B------:R-:W-:Y:S01]  /*7910*/  ISETP.GE.AND P4, PT, R17, R228, PT ;  /* 0x000000e41100720c */ /* 0x000fe20003f86270 */
[----:B------:R-:W-:Y:S01]  /*7920*/  MUFU.TANH R172, R172 ;  /* 0x000000ac00ac7308 */ /* 0x000fe20000002400 */
[-C--:B------:R-:W-:Y:S01]  /*7930*/  ISETP.GT.AND P6, PT, R233, R197.reuse, PT ;  /* 0x000000c5e900720c */ /* 0x080fe20003fc4270 */
[----:B------:R-:W-:Y:S01]  /*7940*/  HMMA.16816.F32 R180, R12, R174, R180 ;  /* 0x000000ae0cb4723c */ /* 0x000fe200000018b4 */
[----:B------:R-:W-:Y:S01]  /*7950*/  FSEL R34, R16, -INF , !P4 ;  /* 0xff80000010227808 */ /* 0x000fe20006000000 */
[----:B------:R-:W-:Y:S01]  /*7960*/  VIADD R13, R209, 0xffffff90 ;  /* 0xffffff90d10d7836 */ /* 0x000fe20000000000 */
[----:B------:R1:W5:Y:S01]  /*7970*/  LDSM.16.M88.4 R16, [R167+0x17800] ;  /* 0x01780000a710783b */ /* 0x0003620000000200 */
[----:B------:R-:W-:Y:S01]  /*7980*/  ISETP.GE.AND P4, PT, R197, R232, PT ;  /* 0x000000e8c500720c */ /* 0x000fe20003f86270 */
[----:B------:R-:W-:Y:S01]  /*7990*/  FMUL.FTZ R29, R29, UR6 ;  /* 0x000000061d1d7c20 */ /* 0x000fe20008410000 */
[----:B------:R-:W-:Y:S01]  /*79a0*/  FSEL R35, R173, -INF , !P6 ;  /* 0xff800000ad237808 */ /* 0x000fe20007000000 */
[----:B------:R-:W-:Y:S01]  /*79b0*/  FMUL.FTZ R173, R28, UR6 ;  /* 0x000000061cad7c20 */ /* 0x000fe20008410000 */
[----:B------:R-:W-:Y:S01]  /*79c0*/  ISETP.GT.AND P6, PT, R2, R197, PT ;  /* 0x000000c50200720c */ /* 0x000fe20003fc4270 */
[----:B------:R-:W1:Y:S01]  /*79d0*/  MUFU.TANH R25, R25 ;  /* 0x0000001900197308 */ /* 0x000e620000002400 */
[----:B------:R-:W-:Y:S01]  /*79e0*/  FSEL R35, R35, -INF , !P4 ;  /* 0xff80000023237808 */ /* 0x000fe20006000000 */
[----:B------:R-:W-:Y:S01]  /*79f0*/  HMMA.16816.F32 R188, R4, R26, R188 ;  /* 0x0000001a04bc723c */ /* 0x000fe200000018bc */
[----:B------:R-:W-:-:S02]  /*7a00*/  ISETP.GE.AND P4, PT, R197, R228, PT ;  /* 0x000000e4c500720c */ /* 0x000fc40003f86270 */
[----:B---3--:R-:W-:Y:S02]  /*7a10*/  FSEL R28, R178, -INF , !P6 ;  /* 0xff800000b21c7808 */ /* 0x008fe40007000000 */
[-C--:B------:R-:W-:Y:S01]  /*7a20*/  ISETP.GT.AND P6, PT, R233, R13.reuse, PT ;  /* 0x0000000de900720c */ /* 0x080fe20003fc4270 */
[----:B------:R-:W3:Y:S01]  /*7a30*/  MUFU.TANH R24, R24 ;  /* 0x0000001800187308 */ /* 0x000ee20000002400 */
[----:B------:R-:W-:Y:S01]  /*7a40*/  FSEL R28, R28, -INF , !P4 ;  /* 0xff8000001c1c7808 */ /* 0x000fe20006000000 */
[C---:B--2---:R-:W-:Y:S01]  /*7a50*/  HMMA.16816.F32 R192, R20.reuse, R168, R192 ;  /* 0x000000a814c0723c */ /* 0x044fe200000018c0 */
[----:B------:R-:W-:Y:S01]  /*7a60*/  ISETP.GE.AND P4, PT, R13, R232, PT ;  /* 0x000000e80d00720c */ /* 0x000fe20003f86270 */
[----:B------:R-:W-:Y:S01]  /*7a70*/  VIADD R169, R209, 0xffffff91 ;  /* 0xffffff91d1a97836 */ /* 0x000fe20000000000 */
[----:B----4-:R-:W-:Y:S02]  /*7a80*/  FSEL R179, R179, -INF , !P6 ;  /* 0xff800000b3b37808 */ /* 0x010fe40007000000 */
[----:B------:R-:W-:Y:S01]  /*7a90*/  ISETP.GT.AND P6, PT, R2, R13, PT ;  /* 0x0000000d0200720c */ /* 0x000fe20003fc4270 */
[----:B------:R-:W2:Y:S01]  /*7aa0*/  MUFU.TANH R173, R173 ;  /* 0x000000ad00ad7308 */ /* 0x000ea20000002400 */
[----:B------:R-:W-:Y:S01]  /*7ab0*/  FSEL R213, R179, -INF , !P4 ;  /* 0xff800000b3d57808 */ /* 0x000fe20006000000 */
[----:B-1----:R-:W-:Y:S01]  /*7ac0*/  FMUL.FTZ R167, R30, UR6 ;  /* 0x000000061ea77c20 */ /* 0x002fe20008410000 */
[----:B------:R-:W-:Y:S01]  /*7ad0*/  ISETP.GE.AND P4, PT, R13, R228, PT ;  /* 0x000000e40d00720c */ /* 0x000fe20003f86270 */
[----:B------:R-:W-:Y:S01]  /*7ae0*/  FMUL.FTZ R30, R31, UR6 ;  /* 0x000000061f1e7c20 */ /* 0x000fe20008410000 */
[----:B------:R-:W1:Y:S01]  /*7af0*/  LDSM.16.M88.4 R12, [R208+0x17800] ;  /* 0x01780000d00c783b */ /* 0x000e620000000200 */
[----:B------:R-:W-:Y:S01]  /*7b00*/  FSEL R25, R25, -INF , !P6 ;  /* 0xff80000019197808 */ /* 0x000fe20007000000 */
[----:B------:R-:W-:Y:S01]  /*7b10*/  VIADD R31, R209, 0xffffff98 ;  /* 0xffffff98d11f7836 */ /* 0x000fe20000000000 */
[-C--:B------:R-:W-:Y:S01]  /*7b20*/  ISETP.GT.AND P6, PT, R233, R169.reuse, PT ;  /* 0x000000a9e900720c */ /* 0x080fe20003fc4270 */
[----:B------:R-:W4:Y:S01]  /*7b30*/  MUFU.TANH R167, R167 ;  /* 0x000000a700a77308 */ /* 0x000f220000002400 */
[----:B------:R-:W-:Y:S01]  /*7b40*/  FSEL R212, R25, -INF , !P4 ;  /* 0xff80000019d47808 */ /* 0x000fe20006000000 */
[----:B------:R-:W-:Y:S01]  /*7b50*/  HMMA.16816.F32 R188, R20, R170, R188 ;  /* 0x000000aa14bc723c */ /* 0x000fe200000018bc */
[----:B------:R-:W-:Y:S01]  /*7b60*/  FSEL R172, R172, -INF , !P6 ;  /* 0xff800000acac7808 */ /* 0x000fe20007000000 */
[----:B------:R-:W-:Y:S01]  /*7b70*/  FMUL.FTZ R168, R192, UR6 ;  /* 0x00000006c0a87c20 */ /* 0x000fe20008410000 */
[----:B------:R-:W-:-:S02]  /*7b80*/  ISETP.GT.AND P6, PT, R2, R169, PT ;  /* 0x000000a90200720c */ /* 0x000fc40003fc4270 */
[----:B------:R-:W-:Y:S01]  /*7b90*/  ISETP.GE.AND P4, PT, R169, R232, PT ;  /* 0x000000e8a900720c */ /* 0x000fe20003f86270 */
[----:B------:R-:W1:Y:S01]  /*7ba0*/  MUFU.TANH R29, R29 ;  /* 0x0000001d001d7308 */ /* 0x000e620000002400 */
[----:B---3--:R-:W-:Y:S01]  /*7bb0*/  FSEL R192, R24, -INF , !P6 ;  /* 0xff80000018c07808 */ /* 0x008fe20007000000 */
[----:B-----5:R-:W-:Y:S01]  /*7bc0*/  HMMA.16816.F32 R184, R8, R16, R184 ;  /* 0x0000001008b8723c */ /* 0x020fe200000018b8 */
[----:B------:R-:W3:Y:S01]  /*7bd0*/  LDSM.16.M88.4 R24, [R211+0x17800] ;  /* 0x01780000d318783b */ /* 0x000ee20000000200 */
[----:B------:R-:W-:Y:S01]  /*7be0*/  FSEL R197, R172, -INF , !P4 ;  /* 0xff800000acc57808 */ /* 0x000fe20006000000 */
[----:B------:R-:W-:Y:S01]  /*7bf0*/  FMUL.FTZ R16, R193, UR6 ;  /* 0x00000006c1107c20 */ /* 0x000fe20008410000 */
[----:B------:R-:W-:Y:S01]  /*7c00*/  ISETP.GE.AND P4, PT, R169, R228, PT ;  /* 0x000000e4a900720c */ /* 0x000fe20003f86270 */
[----:B------:R-:W-:-:S04]  /*7c10*/  DEPBAR.LE SB0, 0x0 ;  /* 0x000080000000791a */ /* 0x000fc80000000000 */
[-C--:B------:R-:W-:Y:S01]  /*7c20*/  ISETP.GT.AND P6, PT, R233, R31.reuse, PT ;  /* 0x0000001fe900720c */ /* 0x080fe20003fc4270 */
[----:B------:R-:W5:Y:S01]  /*7c30*/  MUFU.TANH R30, R30 ;  /* 0x0000001e001e7308 */ /* 0x000f620000002400 */
[----:B------:R-:W-:Y:S01]  /*7c40*/  FSEL R192, R192, -INF , !P4 ;  /* 0xff800000c0c07808 */ /* 0x000fe20006000000 */
[----:B------:R-:W-:Y:S01]  /*7c50*/  HMMA.16816.F32 R180, R8, R18, R180 ;  /* 0x0000001208b4723c */ /* 0x000fe200000018b4 */
[----:B------:R-:W-:Y:S01]  /*7c60*/  ISETP.GE.AND P4, PT, R31, R232, PT ;  /* 0x000000e81f00720c */ /* 0x000fe20003f86270 */
[----:B------:R-:W-:Y:S01]  /*7c70*/  FMUL.FTZ R8, R188, UR6 ;  /* 0x00000006bc087c20 */ /* 0x000fe20008410000 */
[----:B--2---:R-:W-:Y:S01]  /*7c80*/  FSEL R169, R173, -INF , !P6 ;  /* 0xff800000ada97808 */ /* 0x004fe20007000000 */
[----:B------:R-:W-:Y:S01]  /*7c90*/  VIADD R173, R209, 0xffffff99 ;  /* 0xffffff99d1ad7836 */ /* 0x000fe20000000000 */
[----:B------:R-:W-:Y:S01]  /*7ca0*/  ISETP.GT.AND P6, PT, R2, R31, PT ;  /* 0x0000001f0200720c */ /* 0x000fe20003fc4270 */
[----:B------:R2:W3:Y:S01]  /*7cb0*/  MUFU.TANH R17, R168 ;  /* 0x000000a800117308 */ /* 0x0004e20000002400 */
[----:B------:R-:W-:Y:S01]  /*7cc0*/  FSEL R169, R169, -INF , !P4 ;  /* 0xff800000a9a97808 */ /* 0x000fe20006000000 */
[----:B------:R-:W-:Y:S01]  /*7cd0*/  VIADD R11, R209, 0xffffffa1 ;  /* 0xffffffa1d10b7836 */ /* 0x000fe20000000000 */
[----:B------:R-:W-:Y:S01]  /*7ce0*/  ISETP.GE.AND P4, PT, R31, R228, PT ;  /* 0x000000e41f00720c */ /* 0x000fe20003f86270 */
[----:B------:R-:W-:Y:S01]  /*7cf0*/  FMUL.FTZ R31, R194, UR6 ;  /* 0x00000006c21f7c20 */ /* 0x000fe20008410000 */
[----:B----4-:R-:W-:Y:S01]  /*7d00*/  FSEL R167, R167, -INF , !P6 ;  /* 0xff800000a7a77808 */ /* 0x010fe20007000000 */
[----:B------:R-:W-:Y:S01]  /*7d10*/  FMUL.FTZ R190, R190, UR6 ;  /* 0x00000006bebe7c20 */ /* 0x000fe20008410000 */
[-C--:B------:R-:W-:Y:S01]  /*7d20*/  ISETP.GT.AND P6, PT, R233, R173.reuse, PT ;  /* 0x000000ade900720c */ /* 0x080fe20003fc4270 */
[----:B-1----:R-:W-:Y:S01]  /*7d30*/  HMMA.16816.F32 R184, R4, R12, R184 ;  /* 0x0000000c04b8723c */ /* 0x002fe200000018b8 */
[----:B------:R-:W-:Y:S01]  /*7d40*/  VIADD R13, R209, 0xffffffa0 ;  /* 0xffffffa0d10d7836 */ /* 0x000fe20000000000 */
[----:B------:R-:W1:Y:S01]  /*7d50*/  MUFU.TANH R31, R31 ;  /* 0x0000001f001f7308 */ /* 0x000e620000002400 */
[----:B------:R-:W-:Y:S01]  /*7d60*/  FSEL R29, R29, -INF , !P6 ;  /* 0xff8000001d1d7808 */ /* 0x000fe20007000000 */
[----:B------:R-:W-:Y:S01]  /*7d70*/  FMUL.FTZ R12, R195, UR6 ;  /* 0x00000006c30c7c20 */ /* 0x000fe20008410000 */
[----:B------:R-:W-:Y:S01]  /*7d80*/  ISETP.GT.AND P6, PT, R2, R173, PT ;  /* 0x000000ad0200720c */ /* 0x000fe20003fc4270 */
[----:B------:R-:W-:-:S02]  /*7d90*/  FMUL.FTZ R9, R189, UR6 ;  /* 0x00000006bd097c20 */ /* 0x000fc40008410000 */
[----:B------:R-:W-:Y:S01]  /*7da0*/  HMMA.16816.F32 R180, R4, R14, R180 ;  /* 0x0000000e04b4723c */ /* 0x000fe200000018b4 */
[----:B--2---:R-:W-:Y:S01]  /*7db0*/  FSEL R168, R167, -INF , !P4 ;  /* 0xff800000a7a87808 */ /* 0x004fe20006000000 */
[----:B------:R-:W2:Y:S01]  /*7dc0*/  MUFU.TANH R16, R16 ;  /* 0x0000001000107308 */ /* 0x000ea20000002400 */
[----:B------:R-:W-:Y:S01]  /*7dd0*/  ISETP.GE.AND P4, PT, R173, R232, PT ;  /* 0x000000e8ad00720c */ /* 0x000fe20003f86270 */
[----:B------:R-:W-:Y:S01]  /*7de0*/  VIADD R7, R209, 0xffffffa8 ;  /* 0xffffffa8d1077836 */ /* 0x000fe20000000000 */
[----:B-----5:R-:W-:Y:S01]  /*7df0*/  FSEL R30, R30, -INF , !P6 ;  /* 0xff8000001e1e7808 */ /* 0x020fe20007000000 */
[----:B------:R-:W-:Y:S01]  /*7e00*/  FMUL.FTZ R4, R191, UR6 ;  /* 0x00000006bf047c20 */ /* 0x000fe20008410000 */
[----:B------:R-:W-:Y:S02]  /*7e10*/  FSEL R171, R29, -INF , !P4 ;  /* 0xff8000001dab7808 */ /* 0x000fe40006000000 */
[----:B------:R-:W-:Y:S01]  /*7e20*/  ISETP.GE.AND P4, PT, R173, R228, PT ;  /* 0x000000e4ad00720c */ /* 0x000fe20003f86270 */
[----:B------:R-:W4:Y:S01]  /*7e30*/  MUFU.TANH R12, R12 ;  /* 0x0000000c000c7308 */ /* 0x000f220000002400 */
[----:B------:R-:W-:Y:S01]  /*7e40*/  ISETP.GT.AND P6, PT, R233, R13, PT ;  /* 0x0000000de900720c */ /* 0x000fe20003fc4270 */
[----:B---3--:R-:W-:Y:S01]  /*7e50*/  HMMA.16816.F32 R184, R20, R24, R184 ;  /* 0x0000001814b8723c */ /* 0x008fe200000018b8 */
[----:B------:R-:W-:-:S02]  /*7e60*/  FSEL R170, R30, -INF , !P4 ;  /* 0xff8000001eaa7808 */ /* 0x000fc40006000000 */
[----:B------:R-:W-:Y:S02]  /*7e70*/  ISETP.GE.AND P4, PT, R13, R232, PT ;  /* 0x000000e80d00720c */ /* 0x000fe40003f86270 */
[----:B------:R-:W-:Y:S01]  /*7e80*/  FSEL R17, R17, -INF , !P6 ;  /* 0xff80000011117808 */ /* 0x000fe20007000000 */
[----:B------:R-:W3:Y:S01]  /*7e90*/  MUFU.TANH R8, R8 ;  /* 0x0000000800087308 */ /* 0x000ee20000002400 */
[----:B------:R-:W-:Y:S01]  /*7ea0*/  ISETP.GT.AND P6, PT, R2, R13, PT ;  /* 0x0000000d0200720c */ /* 0x000fe20003fc4270 */
[----:B------:R-:W-:Y:S01]  /*7eb0*/  HMMA.16816.F32 R180, R20, R26, R180 ;  /* 0x0000001a14b4723c */ /* 0x000fe200000018b4 */
[----:B------:R-:W-:Y:S02]  /*7ec0*/  FSEL R173, R17, -INF , !P4 ;  /* 0xff80000011ad7808 */ /* 0x000fe40006000000 */
[----:B------:R-:W-:Y:S02]  /*7ed0*/  ISETP.GE.AND P4, PT, R13, R228, PT ;  /* 0x000000e40d00720c */ /* 0x000fe40003f86270 */
[----:B-1----:R-:W-:Y:S01]  /*7ee0*/  FSEL R31, R31, -INF , !P6 ;  /* 0xff8000001f1f7808 */ /* 0x002fe20007000000 */
[----:B------:R-:W1:Y:S01]  /*7ef0*/  MUFU.TANH R190, R190 ;  /* 0x000000be00be7308 */ /* 0x000e620000002400 */
[----:B------:R-:W-:-:S02]  /*7f00*/  ISETP.GT.AND P6, PT, R233, R11, PT ;  /* 0x0000000be900720c */ /* 0x000fc40003fc4270 */
[----:B------:R-:W-:Y:S02]  /*7f10*/  FSEL R172, R31, -INF , !P4 ;  /* 0xff8000001fac7808 */ /* 0x000fe40006000000 */
[----:B------:R-:W-:Y:S01]  /*7f20*/  ISETP.GE.AND P4, PT, R11, R232, PT ;  /* 0x000000e80b00720c */ /* 0x000fe20003f86270 */
[----:B------:R-:W-:Y:S01]  /*7f30*/  FMUL.FTZ R5, R184, UR6 ;  /* 0x00000006b8057c20 */ /* 0x000fe20008410000 */
[----:B--2---:R-:W-:Y:S01]  /*7f40*/  FSEL R16, R16, -INF , !P6 ;  /* 0xff80000010107808 */ /* 0x004fe20007000000 */
[----:B------:R-:W2:Y:S01]  /*7f50*/  MUFU.TANH R9, R9 ;  /* 0x0000000900097308 */ /* 0x000ea20000002400 */
[----:B------:R-:W-:Y:S01]  /*7f60*/  ISETP.GT.AND P6, PT, R2, R11, PT ;  /* 0x0000000b0200720c */ /* 0x000fe20003fc4270 */
[----:B------:R-:W-:Y:S01]  /*7f70*/  FMUL.FTZ R186, R186, UR6 ;  /* 0x00000006baba7c20 */ /* 0x000fe20008410000 */
[----:B------:R-:W-:Y:S01]  /*7f80*/  FSEL R205, R16, -INF , !P4 ;  /* 0xff80000010cd7808 */ /* 0x000fe20006000000 */
[----:B------:R-:W-:Y:S01]  /*7f90*/  FMUL.FTZ R6, R185, UR6 ;  /* 0x00000006b9067c20 */ /* 0x000fe20008410000 */
[----:B------:R-:W-:Y:S01]  /*7fa0*/  ISETP.GE.AND P4, PT, R11, R228, PT ;  /* 0x000000e40b00720c */ /* 0x000fe20003f86270 */
[----:B------:R-:W-:Y:S01]  /*7fb0*/  FMUL.FTZ R187, R187, UR6 ;  /* 0x00000006bbbb7c20 */ /* 0x000fe20008410000 */
[----:B----4-:R-:W-:Y:S01]  /*7fc0*/  FSEL R12, R12, -INF , !P6 ;  /* 0xff8000000c0c7808 */ /* 0x010fe20007000000 */
[----:B------:R-:W4:Y:S01]  /*7fd0*/  MUFU.TANH R4, R4 ;  /* 0x0000000400047308 */ /* 0x000f220000002400 */
[----:B------:R-:W-:Y:S01]  /*7fe0*/  ISETP.GT.AND P6, PT, R233, R7, PT ;  /* 0x00000007e900720c */ /* 0x000fe20003fc4270 */
[----:B------:R-:W-:Y:S01]  /*7ff0*/  FMUL.FTZ R179, R181, UR6 ;  /* 0x00000006b5b37c20 */ /* 0x000fe20008410000 */
[----:B------:R-:W-:Y:S01]  /*8000*/  FSEL R206, R12, -INF , !P4 ;  /* 0xff8000000cce7808 */ /* 0x000fe20006000000 */
[----:B------:R-:W-:Y:S01]  /*8010*/  FMUL.FTZ R182, R182, UR6 ;  /* 0x00000006b6b67c20 */ /* 0x000fe20008410000 */
[----:B------:R-:W-:-:S02]  /*8020*/  ISETP.GE.AND P4, PT, R7, R232, PT ;  /* 0x000000e80700720c */ /* 0x000fc40003f86270 */
[----:B---3--:R-:W-:Y:S01]  /*8030*/  FSEL R8, R8, -INF , !P6 ;  /* 0xff80000008087808 */ /* 0x008fe20007000000 */
[----:B------:R-:W3:Y:S01]  /*8040*/  MUFU.TANH R5, R5 ;  /* 0x0000000500057308 */ /* 0x000ee20000002400 */
[----:B------:R-:W-:Y:S01]  /*8050*/  BAR.SYNC.DEFER_BLOCKING 0x0 ;  /* 0x0000000000007b1d */ /* 0x000fe20000010000 */
[----:B------:R-:W-:Y:S02]  /*8060*/  ISETP.GT.AND P6, PT, R2, R7, PT ;  /* 0x000000070200720c */ /* 0x000fe40003fc4270 */
[----:B------:R-:W-:Y:S02]  /*8070*/  FSEL R175, R8, -INF , !P4 ;  /* 0xff80000008af7808 */ /* 0x000fe40006000000 */
[----:B------:R-:W-:Y:S01]  /*8080*/  ISETP.GE.AND P4, PT, R7, R228, PT ;  /* 0x000000e40700720c */ /* 0x000fe20003f86270 */
[----:B------:R-:W-:Y:S01]  /*8090*/  VIADD R7, R209, 0xffffffa9 ;  /* 0xffffffa9d1077836 */ /* 0x000fe20000000000 */
[----:B-1----:R-:W-:Y:S01]  /*80a0*/  FSEL R190, R190, -INF , !P6 ;  /* 0xff800000bebe7808 */ /* 0x002fe20007000000 */
[----:B------:R-:W1:Y:S01]  /*80b0*/  MUFU.TANH R186, R186 ;  /* 0x000000ba00ba7308 */ /* 0x000e620000002400 */
[----:B------:R-:W-:-:S02]  /*80c0*/  FMNMX3.FTZ R11, R3, R176, R32, !PT ;  /* 0x000000b0030b7276 */ /* 0x000fc40007810020 */
[-C--:B------:R-:W-:Y:S02]  /*80d0*/  ISETP.GT.AND P6, PT, R233, R7.reuse, PT ;  /* 0x00000007e900720c */ /* 0x080fe40003fc4270 */
[----:B------:R-:W-:Y:S02]  /*80e0*/  FSEL R204, R190, -INF , !P4 ;  /* 0xff800000becc7808 */ /* 0x000fe40006000000 */
[----:B------:R-:W-:Y:S01]  /*80f0*/  ISETP.GE.AND P4, PT, R7, R232, PT ;  /* 0x000000e80700720c */ /* 0x000fe20003f86270 */
[----:B------:R-:W5:Y:S01]  /*8100*/  MUFU.TANH R6, R6 ;  /* 0x0000000600067308 */ /* 0x000f620000002400 */
[----:B--2---:R-:W-:Y:S02]  /*8110*/  FSEL R9, R9, -INF , !P6 ;  /* 0xff80000009097808 */ /* 0x004fe40007000000 */
[----:B------:R-:W-:Y:S02]  /*8120*/  ISETP.GT.AND P6, PT, R2, R7, PT ;  /* 0x000000070200720c */ /* 0x000fe40003fc4270 */
[----:B------:R-:W-:Y:S01]  /*8130*/  FSEL R207, R9, -INF , !P4 ;  /* 0xff80000009cf7808 */ /* 0x000fe20006000000 */
[----:B------:R-:W-:Y:S01]  /*8140*/  VIADD R9, R209, 0xffffffb0 ;  /* 0xffffffb0d1097836 */ /* 0x000fe20000000000 */
[----:B------:R-:W-:Y:S01]  /*8150*/  ISETP.GE.AND P4, PT, R7, R228, PT ;  /* 0x000000e40700720c */ /* 0x000fe20003f86270 */
[----:B------:R-:W-:Y:S01]  /*8160*/  VIADD R7, R209, 0xffffffb1 ;  /* 0xffffffb1d1077836 */ /* 0x000fe20000000000 */
[----:B----4-:R-:W-:Y:S01]  /*8170*/  FSEL R4, R4, -INF , !P6 ;  /* 0xff80000004047808 */ /* 0x010fe20007000000 */
[----:B------:R-:W-:Y:S01]  /*8180*/  MUFU.TANH R198, R187 ;  /* 0x000000bb00c67308 */ /* 0x000fe20000002400 */
[----:B------:R-:W-:-:S02]  /*8190*/  ISETP.GT.AND P6, PT, R233, R9, PT ;  /* 0x00000009e900720c */ /* 0x000fc40003fc4270 */
[----:B------:R-:W-:Y:S01]  /*81a0*/  FSEL R174, R4, -INF , !P4 ;  /* 0xff80000004ae7808 */ /* 0x000fe20006000000 */
[----:B------:R-:W-:Y:S01]  /*81b0*/  FMUL.FTZ R4, R180, UR6 ;  /* 0x00000006b4047c20 */ /* 0x000fe20008410000 */
[----:B------:R-:W-:Y:S02]  /*81c0*/  ISETP.GE.AND P4, PT, R9, R232, PT ;  /* 0x000000e80900720c */ /* 0x000fe40003f86270 */
[----:B---3--:R-:W-:Y:S01]  /*81d0*/  FSEL R5, R5, -INF , !P6 ;  /* 0xff80000005057808 */ /* 0x008fe20007000000 */
[----:B------:R-:W-:Y:S01]  /*81e0*/  MUFU.TANH R179, R179 ;  /* 0x000000b300b37308 */ /* 0x000fe20000002400 */
[----:B------:R-:W-:Y:S02]  /*81f0*/  ISETP.GT.AND P6, PT, R2, R9, PT ;  /* 0x000000090200720c */ /* 0x000fe40003fc4270 */
[----:B------:R-:W-:Y:S01]  /*8200*/  FSEL R203, R5, -INF , !P4 ;  /* 0xff80000005cb7808 */ /* 0x000fe20006000000 */
[----:B------:R-:W-:Y:S01]  /*8210*/  VIADD R5, R209, 0xffffffb8 ;  /* 0xffffffb8d1057836 */ /* 0x000fe20000000000 */
[----:B------:R-:W-:-:S02]  /*8220*/  ISETP.GE.AND P4, PT, R9, R228, PT ;  /* 0x000000e40900720c */ /* 0x000fc40003f86270 */
[----:B-1----:R-:W-:Y:S01]  /*8230*/  FSEL R186, R186, -INF , !P6 ;  /* 0xff800000baba7808 */ /* 0x002fe20007000000 */
[----:B------:R-:W1:Y:S01]  /*8240*/  MUFU.TANH R4, R4 ;  /* 0x0000000400047308 */ /* 0x000e620000002400 */
[-C--:B------:R-:W-:Y:S02]  /*8250*/  ISETP.GT.AND P6, PT, R233, R7.reuse, PT ;  /* 0x00000007e900720c */ /* 0x080fe40003fc4270 */
[----:B------:R-:W-:Y:S02]  /*8260*/  FSEL R200, R186, -INF , !P4 ;  /* 0xff800000bac87808 */ /* 0x000fe40006000000 */
[----:B------:R-:W-:Y:S02]  /*8270*/  ISETP.GE.AND P4, PT, R7, R232, PT ;  /* 0x000000e80700720c */ /* 0x000fe40003f86270 */
[----:B-----5:R-:W-:Y:S02]  /*8280*/  FSEL R6, R6, -INF , !P6 ;  /* 0xff80000006067808 */ /* 0x020fe40007000000 */
[----:B------:R-:W-:-:S02]  /*8290*/  ISETP.GT.AND P6, PT, R2, R7, PT ;  /* 0x000000070200720c */ /* 0x000fc40003fc4270 */
[----:B------:R-:W-:Y:S02]  /*82a0*/  FSEL R201, R6, -INF , !P4 ;  /* 0xff80000006c97808 */ /* 0x000fe40006000000 */
[----:B------:R-:W-:Y:S02]  /*82b0*/  FMNMX3.FTZ R6, R164, R215, R177, !PT ;  /* 0x000000d7a4067276 */ /* 0x000fe400078100b1 */
[----:B------:R-:W-:Y:S02]  /*82c0*/  ISETP.GT.AND P4, PT, R233, R5, PT ;  /* 0x00000005e900720c */ /* 0x000fe40003f84270 */
[----:B------:R-:W-:Y:S02]  /*82d0*/  FMNMX3.FTZ R10, R6, R33, R35, !PT ;  /* 0x00000021060a7276 */ /* 0x000fe40007810023 */
[----:B-1----:R-:W-:Y:S01]  /*82e0*/  FSEL R199, R4, -INF , !P4 ;  /* 0xff80000004c77808 */ /* 0x002fe20006000000 */
[----:B------:R-:W-:Y:S01]  /*82f0*/  FMUL.FTZ R4, R183, UR6 ;  /* 0x00000006b7047c20 */ /* 0x000fe20008410000 */
[----:B------:R-:W-:Y:S01]  /*8300*/  FSEL R198, R198, -INF , !P6 ;  /* 0xff800000c6c67808 */ /* 0x000fe20007000000 */
[----:B------:R1:W2:Y:S01]  /*8310*/  MUFU.TANH R6, R182 ;  /* 0x000000b600067308 */ /* 0x0002a20000002400 */
[----:B------:R-:W-:-:S02]  /*8320*/  FMNMX3.FTZ R10, R10, R213, R197, !PT ;  /* 0x000000d50a0a7276 */ /* 0x000fc400078100c5 */
[----:B------:R-:W-:Y:S01]  /*8330*/  ISETP.GE.AND P6, PT, R7, R228, PT ;  /* 0x000000e40700720c */ /* 0x000fe20003fc6270 */
[----:B------:R-:W-:Y:S01]  /*8340*/  VIADD R7, R209, 0xffffffb9 ;  /* 0xffffffb9d1077836 */ /* 0x000fe20000000000 */
[----:B------:R-:W-:Y:S02]  /*8350*/  ISETP.GE.AND P4, PT, R5, R232, PT ;  /* 0x000000e80500720c */ /* 0x000fe40003f86270 */
[----:B------:R-:W-:Y:S01]  /*8360*/  FMNMX3.FTZ R10, R10, R169, R171, !PT ;  /* 0x000000a90a0a7276 */ /* 0x000fe200078100ab */
[----:B------:R-:W3:Y:S01]  /*8370*/  MUFU.TANH R4, R4 ;  /* 0x0000000400047308 */ /* 0x000ee20000002400 */
[----:B------:R-:W-:Y:S02]  /*8380*/  FSEL R199, R199, -INF , !P4 ;  /* 0xff800000c7c77808 */ /* 0x000fe40006000000 */
[----:B------:R-:W-:Y:S02]  /*8390*/  ISETP.GT.AND P4, PT, R233, R7, PT ;  /* 0x00000007e900720c */ /* 0x000fe40003f84270 */
[----:B------:R-:W-:-:S02]  /*83a0*/  FMNMX3.FTZ R10, R10, R173, R205, !PT ;  /* 0x000000ad0a0a7276 */ /* 0x000fc400078100cd */
[----:B------:R-:W-:Y:S02]  /*83b0*/  FSEL R179, R179, -INF , !P4 ;  /* 0xff800000b3b37808 */ /* 0x000fe40006000000 */
[----:B------:R-:W-:Y:S02]  /*83c0*/  ISETP.GE.AND P4, PT, R7, R232, PT ;  /* 0x000000e80700720c */ /* 0x000fe40003f86270 */
[----:B------:R-:W-:Y:S02]  /*83d0*/  FMNMX3.FTZ R10, R10, R175, R207, !PT ;  /* 0x000000af0a0a7276 */ /* 0x000fe400078100cf */
[----:B------:R-:W-:Y:S02]  /*83e0*/  FSEL R179, R179, -INF , !P4 ;  /* 0xff800000b3b37808 */ /* 0x000fe40006000000 */
[----:B------:R-:W-:Y:S02]  /*83f0*/  FMNMX3.FTZ R11, R11, R34, R28, !PT ;  /* 0x000000220b0b7276 */ /* 0x000fe4000781001c */
[----:B------:R-:W-:Y:S01]  /*8400*/  FMNMX3.FTZ R10, R10, R203, R201, !PT ;  /* 0x000000cb0a0a7276 */ /* 0x000fe200078100c9 */
[----:B-123--:R-:W-:Y:S06]  /*8410*/  BRA.U !UP0, `(.L_x_2202) ;  /* 0x0000000108e47547 */ /* 0x00efec000b800000 */
        /* <DEDUP_REMOVED lines=57> */
.L_x_2202:
[----:B------:R-:W-:Y:S01]  /*87b0*/  FMNMX3.FTZ R11, R11, R212, R192, !PT ;  /* 0x000000d40b0b7276 */ /* 0x000fe200078100c0 */
[----:B------:R-:W2:Y:S01]  /*87c0*/  LDCU UR4, c[0x0][0x45c] ;  /* 0x00008b80ff0477ac */ /* 0x000ea20008000800 */
[----:B------:R-:W-:Y:S01]  /*87d0*/  ISETP.GT.AND P4, PT, R2, R5, PT ;  /* 0x000000050200720c */ /* 0x000fe20003f84270 */
[----:B-1----:R-:W-:Y:S01]  /*87e0*/  LDSM.16.MT88.4 R12, [R220+0x18000] ;  /* 0x01800000dc0c783b */ /* 0x002fe20000004200 */
[----:B------:R-:W-:Y:S01]  /*87f0*/  FMNMX3.FTZ R9, R11, R168, R170, !PT ;  /* 0x000000a80b097276 */ /* 0x000fe200078100aa */
[----:B------:R-:W-:Y:S01]  /*8800*/  UISETP.GT.U32.AND UP0, UPT, UR14, UR19, UPT ;  /* 0x000000130e00728c */ /* 0x000fe2000bf04070 */
[----:B------:R-:W-:Y:S02]  /*8810*/  FSEL R198, R198, -INF , !P6 ;  /* 0xff800000c6c67808 */ /* 0x000fe40007000000 */
[----:B------:R-:W-:Y:S02]  /*8820*/  ISETP.GE.AND P6, PT, R5, R228, PT ;  /* 0x000000e40500720c */ /* 0x000fe40003fc6270 */
[----:B------:R-:W-:-:S02]  /*8830*/  FSEL R6, R6, -INF , !P4 ;  /* 0xff80000006067808 */ /* 0x000fc40006000000 */
[----:B------:R-:W-:Y:S02]  /*8840*/  ISETP.GT.AND P4, PT, R2, R7, PT ;  /* 0x000000070200720c */ /* 0x000fe40003f84270 */
[----:B------:R-:W-:Y:S02]  /*8850*/  FMNMX3.FTZ R9, R9, R172, R206, !PT ;  /* 0x000000ac09097276 */ /* 0x000fe400078100ce */
[----:B------:R-:W-:Y:S02]  /*8860*/  FMNMX3.FTZ R10, R10, R199, R179, !PT ;  /* 0x000000c70a0a7276 */ /* 0x000fe400078100b3 */
[----:B------:R-:W-:Y:S02]  /*8870*/  FSEL R196, R6, -INF , !P6 ;  /* 0xff80000006c47808 */ /* 0x000fe40007000000 */
[----:B------:R-:W-:Y:S01]  /*8880*/  ISETP.GE.AND P6, PT, R7, R228, PT ;  /* 0x000000e40700720c */ /* 0x000fe20003fc6270 */
[----:B------:R-:W1:Y:S01]  /*8890*/  SHFL.BFLY PT, R5, R10, 0x2, 0x1f ;  /* 0x0c401f000a057f89 */ /* 0x000e6200000e0000 */
[----:B------:R-:W-:-:S02]  /*88a0*/  FSEL R4, R4, -INF , !P4 ;  /* 0xff80000004047808 */ /* 0x000fc40006000000 */
[----:B------:R-:W-:Y:S02]  /*88b0*/  FMNMX3.FTZ R9, R9, R204, R174, !PT ;  /* 0x000000cc09097276 */ /* 0x000fe400078100ae */
[----:B------:R-:W-:Y:S02]  /*88c0*/  FSEL R178, R4, -INF , !P6 ;  /* 0xff80000004b27808 */ /* 0x000fe40007000000 */
[----:B------:R-:W-:Y:S02]  /*88d0*/  FMNMX3.FTZ R9, R9, R200, R198, !PT ;  /* 0x000000c809097276 */ /* 0x000fe400078100c6 */
[----:B------:R-:W-:Y:S02]  /*88e0*/  SEL R187, R166, 0xffffffe0, !P5 ;  /* 0xffffffe0a6bb7807 */ /* 0x000fe40006800000 */
[----:B------:R-:W-:Y:S02]  /*88f0*/  FMNMX3.FTZ R9, R9, R196, R178, !PT ;  /* 0x000000c409097276 */ /* 0x000fe400078100b2 */
[----:B------:R-:W-:-:S02]  /*8900*/  IADD3 R16, PT, PT, R220, 0x18000, RZ ;  /* 0x00018000dc107810 */ /* 0x000fc40007ffe0ff */
[----:B------:R-:W-:Y:S01]  /*8910*/  IADD3 R189, PT, PT, R220, 0x18040, RZ ;  /* 0x00018040dcbd7810 */ /* 0x000fe20007ffe0ff */
        /* <DEDUP_REMOVED lines=19> */
[----:B------:R-:W-:Y:S01]  /*8a50*/  MUFU.EX2 R183, R183 ;  /* 0x000000b700b77308 */ /* 0x000fe20000000800 */
[----:B------:R-:W-:Y:S01]  /*8a60*/  FSEL R177, R177, RZ, P4 ;  /* 0x000000ffb1b17208 */ /* 0x000fe20002000000 */
[----:B------:R-:W-:Y:S01]  /*8a70*/  FMUL.FTZ R8, R4, UR4 ;  /* 0x0000000404087c20 */ /* 0x000fe20008410000 */
[----:B------:R-:W-:Y:S01]  /*8a80*/  LOP3.LUT P4, R166, R216, 0x4, RZ, 0xc0, !PT ;  /* 0x00000004d8a67812 */ /* 0x000fe2000788c0ff */
[----:B------:R-:W-:Y:S01]  /*8a90*/  FADD.FTZ R6, R3, -R6 ;  /* 0x8000000603067221 */ /* 0x000fe20000010000 */
[--C-:B------:R-:W-:Y:S01]  /*8aa0*/  FFMA.FTZ R191, R197, UR4, -R202.reuse ;  /* 0x00000004c5bf7c23 */ /* 0x100fe200080108ca */
[--C-:B------:R-:W-:Y:S01]  /*8ab0*/  FFMA.FTZ R164, R28, UR4, -R177.reuse ;  /* 0x000000041ca47c23 */ /* 0x100fe200080108b1 */
[--C-:B------:R-:W-:Y:S01]  /*8ac0*/  FFMA.FTZ R180, R32, UR4, -R177.reuse ;  /* 0x0000000420b47c23 */ /* 0x100fe200080108b1 */
[----:B------:R-:W-:Y:S01]  /*8ad0*/  FMUL.FTZ R185, R6, UR4 ;  /* 0x0000000406b97c20 */ /* 0x000fe20008410000 */
[----:B------:R-:W1:Y:S01]  /*8ae0*/  MUFU.EX2 R3, R8 ;  /* 0x0000000800037308 */ /* 0x000e620000000800 */
[--C-:B------:R-:W-:Y:S01]  /*8af0*/  FFMA.FTZ R167, R34, UR4, -R177.reuse ;  /* 0x0000000422a77c23 */ /* 0x100fe200080108b1 */
[--C-:B------:R-:W-:Y:S01]  /*8b00*/  FFMA.FTZ R182, R176, UR4, -R177.reuse ;  /* 0x00000004b0b67c23 */ /* 0x100fe200080108b1 */
[----:B------:R-:W-:Y:S01]  /*8b10*/  IADD3 R176, PT, PT, R187, R220, RZ ;  /* 0x000000dcbbb07210 */ /* 0x000fe20007ffe0ff */
[--C-:B------:R-:W-:Y:S01]  /*8b20*/  FFMA.FTZ R188, R213, UR4, -R202.reuse ;  /* 0x00000004d5bc7c23 */ /* 0x100fe200080108ca */
[--C-:B------:R-:W-:Y:S01]  /*8b30*/  FFMA.FTZ R193, R169, UR4, -R202.reuse ;  /* 0x00000004a9c17c23 */ /* 0x100fe200080108ca */
[--C-:B------:R-:W-:Y:S01]  /*8b40*/  FFMA.FTZ R190, R171, UR4, -R202.reuse ;  /* 0x00000004abbe7c23 */ /* 0x100fe200080108ca */
[----:B------:R-:W-:Y:S01]  /*8b50*/  @P4 IADD3 R189, PT, PT, R16, -0x40, RZ ;  /* 0xffffffc010bd4810 */ /* 0x000fe20007ffe0ff */
[----:B------:R-:W2:Y:S01]  /*8b60*/  MUFU.EX2 R185, R185 ;  /* 0x000000b900b97308 */ /* 0x000ea20000000800 */
[----:B------:R-:W-:Y:S01]  /*8b70*/  LDSM.16.MT88.4 R20, [R176+0x18000] ;  /* 0x01800000b014783b */ /* 0x000fe20000004200 */
[--C-:B------:R-:W-:Y:S01]  /*8b80*/  FFMA.FTZ R197, R212, UR4, -R177.reuse ;  /* 0x00000004d4c57c23 */ /* 0x100fe200080108b1 */
[----:B------:R-:W-:Y:S01]  /*8b90*/  IADD3 R187, PT, PT, R187, R189, RZ ;  /* 0x000000bdbbbb7210 */ /* 0x000fe20007ffe0ff */
[--C-:B------:R-:W-:Y:S01]  /*8ba0*/  FFMA.FTZ R192, R192, UR4, -R177.reuse ;  /* 0x00000004c0c07c23 */ /* 0x100fe200080108b1 */
[----:B------:R-:W3:Y:S01]  /*8bb0*/  LDSM.16.MT88.4 R28, [R189] ;  /* 0x00000000bd1c783b */ /* 0x000ee20000004200 */
        /* <DEDUP_REMOVED lines=9> */
[----:B------:R-:W-:Y:S01]  /*8c50*/  FMUL.FTZ R40, R40, R3 ;  /* 0x0000000328287220 */ /* 0x000fe20000410000 */
[----:B------:R-:W-:Y:S01]  /*8c60*/  MUFU.EX2 R184, R184 ;  /* 0x000000b800b87308 */ /* 0x000fe20000000800 */
[-C--:B--2---:R-:W-:Y:S01]  /*8c70*/  FMUL.FTZ R34, R142, R185.reuse ;  /* 0x000000b98e227220 */ /* 0x084fe20000410000 */
[-C--:B------:R-:W-:Y:S01]  /*8c80*/  FMUL.FTZ R35, R143, R185.reuse ;  /* 0x000000b98f237220 */ /* 0x080fe20000410000 */
[-C--:B------:R-:W-:Y:S01]  /*8c90*/  FMUL.FTZ R26, R146, R185.reuse ;  /* 0x000000b9921a7220 */ /* 0x080fe20000410000 */
[----:B------:R-:W1:Y:S01]  /*8ca0*/  LDSM.16.MT88.4 R140, [R220+0x1a000] ;  /* 0x01a00000dc8c783b */ /* 0x000e620000004200 */
[-C--:B------:R-:W-:Y:S01]  /*8cb0*/  FMUL.FTZ R27, R147, R185.reuse ;  /* 0x000000b9931b7220 */ /* 0x080fe20000410000 */
[-C--:B------:R-:W-:Y:S01]  /*8cc0*/  FMUL.FTZ R38, R38, R185.reuse ;  /* 0x000000b926267220 */ /* 0x080fe20000410000 */
[----:B------:R-:W-:Y:S01]  /*8cd0*/  FMUL.FTZ R39, R39, R185 ;  /* 0x000000b927277220 */ /* 0x000fe20000410000 */
[----:B------:R-:W2:Y:S01]  /*8ce0*/  MUFU.EX2 R181, R181 ;  /* 0x000000b500b57308 */ /* 0x000ea20000000800 */
[----:B----4-:R-:W-:Y:S01]  /*8cf0*/  F2FP.F16.F32.PACK_AB R4, R183, R186 ;  /* 0x000000bab704723e */ /* 0x010fe200000000ff */
[----:B------:R-:W-:Y:S01]  /*8d00*/  FMUL.FTZ R41, R41, R3 ;  /* 0x0000000329297220 */ /* 0x000fe20000410000 */
[-C--:B------:R-:W-:Y:S01]  /*8d10*/  FMUL.FTZ R42, R42, R185.reuse ;  /* 0x000000b92a2a7220 */ /* 0x080fe20000410000 */
[----:B------:R-:W-:Y:S01]  /*8d20*/  FMUL.FTZ R43, R43, R185 ;  /* 0x000000b92b2b7220 */ /* 0x000fe20000410000 */
[----:B------:R-:W4:Y:S01]  /*8d30*/  LDSM.16.MT88.4 R144, [R189+0x2000] ;  /* 0x00200000bd90783b */ /* 0x000f220000004200 */
[-C--:B------:R-:W-:Y:S01]  /*8d40*/  FMUL.FTZ R44, R44, R3.reuse ;  /* 0x000000032c2c7220 */ /* 0x080fe20000410000 */
[----:B------:R-:W-:Y:S01]  /*8d50*/  FMUL.FTZ R45, R45, R3 ;  /* 0x000000032d2d7220 */ /* 0x000fe20000410000 */
[----:B------:R-:W-:Y:S01]  /*8d60*/  MUFU.EX2 R182, R182 ;  /* 0x000000b600b67308 */ /* 0x000fe20000000800 */
[-C--:B------:R-:W-:Y:S01]  /*8d70*/  FMUL.FTZ R46, R46, R185.reuse ;  /* 0x000000b92e2e7220 */ /* 0x080fe20000410000 */
[----:B------:R-:W-:Y:S01]  /*8d80*/  FMUL.FTZ R47, R47, R185 ;  /* 0x000000b92f2f7220 */ /* 0x000fe20000410000 */
[-C--:B------:R-:W-:Y:S01]  /*8d90*/  FMUL.FTZ R48, R48, R3.reuse ;  /* 0x0000000330307220 */ /* 0x080fe20000410000 */
[----:B------:R-:W-:Y:S01]  /*8da0*/  FMUL.FTZ R49, R49, R3 ;  /* 0x0000000331317220 */ /* 0x000fe20000410000 */
        /* <DEDUP_REMOVED lines=11> */
[----:B------:R-:W-:Y:S01]  /*8e60*/  MUFU.EX2 R167, R167 ;  /* 0x000000a700a77308 */ /* 0x000fe20000000800 */
[----:B------:R-:W-:Y:S01]  /*8e70*/  FMUL.FTZ R59, R59, R185 ;  /* 0x000000b93b3b7220 */ /* 0x000fe20000410000 */
[-C--:B------:R-:W-:Y:S01]  /*8e80*/  FMUL.FTZ R60, R60, R3.reuse ;  /* 0x000000033c3c7220 */ /* 0x080fe20000410000 */
[----:B------:R-:W-:Y:S01]  /*8e90*/  FMUL.FTZ R61, R61, R3 ;  /* 0x000000033d3d7220 */ /* 0x000fe20000410000 */
[-C--:B------:R-:W-:Y:S01]  /*8ea0*/  FMUL.FTZ R62, R62, R185.reuse ;  /* 0x000000b93e3e7220 */ /* 0x080fe20000410000 */
[----:B------:R-:W-:Y:S01]  /*8eb0*/  FMUL.FTZ R63, R63, R185 ;  /* 0x000000b93f3f7220 */ /* 0x000fe20000410000 */
[-C--:B------:R-:W-:Y:S01]  /*8ec0*/  FMUL.FTZ R64, R64, R3.reuse ;  /* 0x0000000340407220 */ /* 0x080fe20000410000 */
[----:B------:R-:W-:Y:S01]  /*8ed0*/  FMUL.FTZ R65, R65, R3 ;  /* 0x0000000341417220 */ /* 0x000fe20000410000 */
[----:B------:R-:W2:Y:S01]  /*8ee0*/  MUFU.EX2 R164, R164 ;  /* 0x000000a400a47308 */ /* 0x000ea20000000800 */
[----:B-----5:R-:W-:Y:S01]  /*8ef0*/  F2FP.F16.F32.PACK_AB R5, R180, R182 ;  /* 0x000000b6b405723e */ /* 0x020fe200000000ff */
        /* <DEDUP_REMOVED lines=14> */
[----:B------:R-:W-:Y:S01]  /*8fe0*/  FMUL.FTZ R76, R76, R3 ;  /* 0x000000034c4c7220 */ /* 0x000fe20000410000 */
[----:B--2---:R-:W-:Y:S01]  /*8ff0*/  F2FP.F16.F32.PACK_AB R7, R164, R167 ;  /* 0x000000a7a407723e */ /* 0x004fe200000000ff */
[----:B------:R-:W2:Y:S01]  /*9000*/  LDSM.16.MT88.4 R152, [R187] ;  /* 0x00000000bb98783b */ /* 0x000ea20000004200 */
        /* <DEDUP_REMOVED lines=72> */
[----:B------:R-:W-:Y:S01]  /*9490*/  MUFU.EX2 R188, R188 ;  /* 0x000000bc00bc7308 */ /* 0x000fe20000000800 */
[-C--:B------:R-:W-:Y:S01]  /*94a0*/  FMUL.FTZ R116, R116, R3.reuse ;  /* 0x0000000374747220 */ /* 0x080fe20000410000 */
[----:B------:R-:W-:Y:S01]  /*94b0*/  FMUL.FTZ R117, R117, R3 ;  /* 0x0000000375757220 */ /* 0x000fe20000410000 */
[-C--:B------:R-:W-:Y:S01]  /*94c0*/  FMUL.FTZ R118, R118, R185.reuse ;  /* 0x000000b976767220 */ /* 0x080fe20000410000 */
[----:B------:R-:W-:Y:S01]  /*94d0*/  FMUL.FTZ R119, R119, R185 ;  /* 0x000000b977777220 */ /* 0x000fe20000410000 */
[C---:B-1----:R-:W-:Y:S01]  /*94e0*/  HMMA.16816.F32 R60, R4.reuse, R140, R60 ;  /* 0x0000008c043c723c */ /* 0x042fe2000000183c */
[-C--:B------:R-:W-:Y:S01]  /*94f0*/  FMUL.FTZ R120, R120, R3.reuse ;  /* 0x0000000378787220 */ /* 0x080fe20000410000 */
[----:B------:R-:W-:Y:S01]  /*9500*/  FMUL.FTZ R121, R121, R3 ;  /* 0x0000000379797220 */ /* 0x000fe20000410000 */
[----:B------:R-:W1:Y:S01]  /*9510*/  MUFU.EX2 R191, R191 ;  /* 0x000000bf00bf7308 */ /* 0x000e620000000800 */
[-C--:B------:R-:W-:Y:S01]  /*9520*/  FMUL.FTZ R122, R122, R185.reuse ;  /* 0x000000b97a7a7220 */ /* 0x080fe20000410000 */
[----:B------:R-:W-:Y:S01]  /*9530*/  FMUL.FTZ R123, R123, R185 ;  /* 0x000000b97b7b7220 */ /* 0x000fe20000410000 */
[-C--:B------:R-:W-:Y:S01]  /*9540*/  FMUL.FTZ R124, R124, R3.reuse ;  /* 0x000000037c7c7220 */ /* 0x080fe20000410000 */
[----:B------:R-:W-:Y:S01]  /*9550*/  FMUL.FTZ R125, R125, R3 ;  /* 0x000000037d7d7220 */ /* 0x000fe20000410000 */
[C---:B------:R-:W-:Y:S01]  /*9560*/  HMMA.16816.F32 R64, R4.reuse, R142, R64 ;  /* 0x0000008e0440723c */ /* 0x040fe20000001840 */
[----:B------:R-:W3:Y:S01]  /*9570*/  LDSM.16.MT88.4 R140, [R189+0x4000] ;  /* 0x00400000bd8c783b */ /* 0x000ee20000004200 */
[-C--:B------:R-:W-:Y:S01]  /*9580*/  FMUL.FTZ R126, R126, R185.reuse ;  /* 0x000000b97e7e7220 */ /* 0x080fe20000410000 */
[----:B------:R-:W-:Y:S01]  /*9590*/  MUFU.EX2 R193, R193 ;  /* 0x000000c100c17308 */ /* 0x000fe20000000800 */
[----:B------:R-:W-:Y:S01]  /*95a0*/  FMUL.FTZ R127, R127, R185 ;  /* 0x000000b97f7f7220 */ /* 0x000fe20000410000 */
[-C--:B------:R-:W-:Y:S01]  /*95b0*/  FMUL.FTZ R128, R128, R3.reuse ;  /* 0x0000000380807220 */ /* 0x080fe20000410000 */
[----:B------:R-:W-:Y:S01]  /*95c0*/  FMUL.FTZ R129, R129, R3 ;  /* 0x0000000381817220 */ /* 0x000fe20000410000 */
[-C--:B------:R-:W-:Y:S01]  /*95d0*/  FMUL.FTZ R130, R130, R185.reuse ;  /* 0x000000b982827220 */ /* 0x080fe20000410000 */
[C---:B----4-:R-:W-:Y:S01]  /*95e0*/  HMMA.16816.F32 R76, R4.reuse, R144, R76 ;  /* 0x00000090044c723c */ /* 0x050fe2000000184c */
[----:B------:R-:W-:Y:S01]  /*95f0*/  FMUL.FTZ R131, R131, R185 ;  /* 0x000000b983837220 */ /* 0x000fe20000410000 */
[----:B------:R-:W-:Y:S01]  /*9600*/  LDSM.16.MT88.4 R168, [R220+0x1a800] ;  /* 0x01a80000dca8783b */ /* 0x000fe20000004200 */
[----:B------:R-:W-:Y:S01]  /*9610*/  MUFU.EX2 R190, R190 ;  /* 0x000000be00be7308 */ /* 0x000fe20000000800 */
[--C-:B------:R-:W-:Y:S01]  /*9620*/  FFMA.FTZ R212, R205, UR4, -R202.reuse ;  /* 0x00000004cdd47c23 */ /* 0x100fe200080108ca */
[--C-:B------:R-:W-:Y:S01]  /*9630*/  FFMA.FTZ R214, R207, UR4, -R202.reuse ;  /* 0x00000004cfd67c23 */ /* 0x100fe200080108ca */
[----:B------:R-:W-:Y:S01]  /*9640*/  LDSM.16.MT88.4 R160, [R189+0x2800] ;  /* 0x00280000bda0783b */ /* 0x000fe20000004200 */
[--C-:B------:R-:W-:Y:S01]  /*9650*/  FFMA.FTZ R211, R173, UR4, -R202.reuse ;  /* 0x00000004add37c23 */ /* 0x100fe200080108ca */
[C---:B------:R-:W-:Y:S01]  /*9660*/  HMMA.16816.F32 R80, R4.reuse, R146, R80 ;  /* 0x000000920450723c */ /* 0x040fe20000001850 */
[--C-:B------:R-:W-:Y:S01]  /*9670*/  FFMA.FTZ R205, R175, UR4, -R202.reuse ;  /* 0x00000004afcd7c23 */ /* 0x100fe200080108ca */
[----:B------:R-:W4:Y:S01]  /*9680*/  LDSM.16.MT88.4 R144, [R220+0x1e000] ;  /* 0x01e00000dc90783b */ /* 0x000f220000004200 */
[----:B------:R-:W-:Y:S01]  /*9690*/  MUFU.EX2 R197, R197 ;  /* 0x000000c500c57308 */ /* 0x000fe20000000800 */
[--C-:B------:R-:W-:Y:S01]  /*96a0*/  FFMA.FTZ R207, R172, UR4, -R177.reuse ;  /* 0x00000004accf7c23 */ /* 0x100fe200080108b1 */
[--C-:B------:R-:W-:Y:S01]  /*96b0*/  FFMA.FTZ R206, R206, UR4, -R177.reuse ;  /* 0x00000004cece7c23 */ /* 0x100fe200080108b1 */
[--C-:B------:R-:W-:Y:S01]  /*96c0*/  FFMA.FTZ R204, R204, UR4, -R177.reuse ;  /* 0x00000004cccc7c23 */ /* 0x100fe200080108b1 */
[--C-:B------:R-:W-:Y:S01]  /*96d0*/  FFMA.FTZ R213, R174, UR4, -R177.reuse ;  /* 0x00000004aed57c23 */ /* 0x100fe200080108b1 */
[C---:B------:R-:W-:Y:S01]  /*96e0*/  HMMA.16816.F32 R132, R4.reuse, R154, R132 ;  /* 0x0000009a0484723c */ /* 0x040fe20000001884 */
[----:B------:R-:W-:Y:S01]  /*96f0*/  LDSM.16.MT88.4 R152, [R187+0x6000] ;  /* 0x00600000bb98783b */ /* 0x000fe20000004200 */
[--C-:B------:R-:W-:Y:S01]  /*9700*/  FFMA.FTZ R203, R203, UR4, -R202.reuse ;  /* 0x00000004cbcb7c23 */ /* 0x100fe200080108ca */
[----:B------:R-:W5:Y:S01]  /*9710*/  MUFU.EX2 R192, R192 ;  /* 0x000000c000c07308 */ /* 0x000f620000000800 */
[--C-:B------:R-:W-:Y:S01]  /*9720*/  FFMA.FTZ R218, R201, UR4, -R202.reuse ;  /* 0x00000004c9da7c23 */ /* 0x100fe200080108ca */
[----:B------:R-:W-:Y:S01]  /*9730*/  LDSM.16.MT88.4 R172, [R187+0x1000] ;  /* 0x00100000bbac783b */ /* 0x000fe20000004200 */
[--C-:B------:R-:W-:Y:S01]  /*9740*/  FFMA.FTZ R199, R199, UR4, -R202.reuse ;  /* 0x00000004c7c77c23 */ /* 0x100fe200080108ca */
[----:B------:R-:W-:Y:S01]  /*9750*/  FFMA.FTZ R202, R179, UR4, -R202 ;  /* 0x00000004b3ca7c23 */ /* 0x000fe200080108ca */
[C---:B--2---:R-:W-:Y:S01]  /*9760*/  HMMA.16816.F32 R68, R4.reuse, R136, R68 ;  /* 0x000000880444723c */ /* 0x044fe20000001844 */
[--C-:B------:R-:W-:Y:S01]  /*9770*/  FFMA.FTZ R200, R200, UR4, -R177.reuse ;  /* 0x00000004c8c87c23 */ /* 0x100fe200080108b1 */
[--C-:B------:R-:W-:Y:S01]  /*9780*/  FFMA.FTZ R201, R198, UR4, -R177.reuse ;  /* 0x00000004c6c97c23 */ /* 0x100fe200080108b1 */
[----:B------:R-:W-:Y:S01]  /*9790*/  MUFU.EX2 R195, R195 ;  /* 0x000000c300c37308 */ /* 0x000fe20000000800 */
[--C-:B------:R-:W-:Y:S01]  /*97a0*/  FFMA.FTZ R196, R196, UR4, -R177.reuse ;  /* 0x00000004c4c47c23 */ /* 0x100fe200080108b1 */
[----:B------:R-:W-:Y:S01]  /*97b0*/  FFMA.FTZ R215, R178, UR4, -R177 ;  /* 0x00000004b2d77c23 */ /* 0x000fe200080108b1 */
[----:B------:R-:W-:Y:S01]  /*97c0*/  FFMA.FTZ R186, R251, R3, R186 ;  /* 0x00000003fbba7223 */ /* 0x000fe200000100ba */
[----:B------:R-:W-:Y:S01]  /*97d0*/  FFMA.FTZ R185, R249, R185, R182 ;  /* 0x000000b9f9b97223 */ /* 0x000fe200000100b6 */
[----:B------:R-:W-:Y:S01]  /*97e0*/  HMMA.16816.F32 R72, R4, R138, R72 ;  /* 0x0000008a0448723c */ /* 0x000fe20000001848 */
[----:B------:R-:W2:Y:S01]  /*97f0*/  LDSM.16.MT88.4 R136, [R187+0x4000] ;  /* 0x00400000bb88783b */ /* 0x000ea20000004200 */
[----:B------:R-:W-:Y:S01]  /*9800*/  FADD.FTZ R183, R183, R186 ;  /* 0x000000bab7b77221 */ /* 0x000fe20000010000 */
[----:B------:R-:W5:Y:S01]  /*9810*/  MUFU.EX2 R194, R194 ;  /* 0x000000c200c27308 */ /* 0x000f620000000800 */
[----:B------:R-:W-:Y:S01]  /*9820*/  FADD.FTZ R180, R180, R185 ;  /* 0x000000b9b4b47221 */ /* 0x000fe20000010000 */
[----:B------:R-:W-:Y:S01]  /*9830*/  MOV R3, R2 ;  /* 0x0000000200037202 */ /* 0x000fe20000000f00 */
[----:B------:R-:W-:-:S02]  /*9840*/  FADD.FTZ R184, R184, R183 ;  /* 0x000000b7b8b87221 */ /* 0x000fc40000010000 */
[----:B---3--:R-:W-:Y:S01]  /*9850*/  HMMA.16816.F32 R84, R4, R140, R84 ;  /* 0x0000008c0454723c */ /* 0x008fe20000001854 */
[----:B------:R-:W-:Y:S01]  /*9860*/  FADD.FTZ R167, R167, R180 ;  /* 0x000000b4a7a77221 */ /* 0x000fe20000010000 */
[----:B------:R-:W-:Y:S01]  /*9870*/  FADD.FTZ R181, R181, R184 ;  /* 0x000000b8b5b57221 */ /* 0x000fe20000010000 */
[----:B------:R-:W-:Y:S02]  /*9880*/  MUFU.EX2 R211, R211 ;  /* 0x000000d300d37308 */ /* 0x000fe40000000800 */
[----:B------:R-:W-:-:S03]  /*9890*/  FADD.FTZ R164, R164, R167 ;  /* 0x000000a7a4a47221 */ /* 0x000fc60000010000 */
[C---:B------:R-:W-:Y:S01]  /*98a0*/  HMMA.16816.F32 R88, R4.reuse, R142, R88 ;  /* 0x0000008e0458723c */ /* 0x040fe20000001858 */
[----:B------:R-:W3:Y:S02]  /*98b0*/  LDSM.16.MT88.4 R140, [R176+0x1e000] ;  /* 0x01e00000b08c783b */ /* 0x000ee40000004200 */
[----:B------:R-:W5:Y:S05]  /*98c0*/  MUFU.EX2 R212, R212 ;  /* 0x000000d400d47308 */ /* 0x000f6a0000000800 */
[C---:B------:R-:W-:Y:S03]  /*98d0*/  HMMA.16816.F32 R16, R4.reuse, R20, R16 ;  /* 0x000000140410723c */ /* 0x040fe60000001810 */
[----:B------:R-:W-:Y:S05]  /*98e0*/  MUFU.EX2 R205, R205 ;  /* 0x000000cd00cd7308 */ /* 0x000fea0000000800 */
[C---:B------:R-:W-:Y:S01]  /*98f0*/  HMMA.16816.F32 R20, R4.reuse, R22, R148 ;  /* 0x000000160414723c */ /* 0x040fe20000001894 */
[----:B------:R-:W-:Y:S02]  /*9900*/  LDSM.16.MT88.4 R148, [R176+0x18800] ;  /* 0x01880000b094783b */ /* 0x000fe40000004200 */
[----:B------:R-:W-:Y:S05]  /*9910*/  MUFU.EX2 R214, R214 ;  /* 0x000000d600d67308 */ /* 0x000fea0000000800 */
[C---:B----4-:R-:W-:Y:S03]  /*9920*/  HMMA.16816.F32 R100, R4.reuse, R144, R100 ;  /* 0x000000900464723c */ /* 0x050fe60000001864 */
[----:B------:R-:W-:Y:S05]  /*9930*/  MUFU.EX2 R207, R207 ;  /* 0x000000cf00cf7308 */ /* 0x000fea0000000800 */
[C---:B--2---:R-:W-:Y:S03]  /*9940*/  HMMA.16816.F32 R92, R4.reuse, R136, R92 ;  /* 0x00000088045c723c */ /* 0x044fe6000000185c */
[----:B------:R-:W2:Y:S05]  /*9950*/  MUFU.EX2 R206, R206 ;  /* 0x000000ce00ce7308 */ /* 0x000eaa0000000800 */
[C---:B------:R-:W-:Y:S01]  /*9960*/  HMMA.16816.F32 R96, R4.reuse, R138, R96 ;  /* 0x0000008a0460723c */ /* 0x040fe20000001860 */
[----:B------:R-:W4:Y:S02]  /*9970*/  LDSM.16.MT88.4 R136, [R189+0x6000] ;  /* 0x00600000bd88783b */ /* 0x000f240000004200 */
[----:B------:R-:W-:Y:S05]  /*9980*/  MUFU.EX2 R204, R204 ;  /* 0x000000cc00cc7308 */ /* 0x000fea0000000800 */
[C---:B------:R-:W-:Y:S01]  /*9990*/  HMMA.16816.F32 R104, R4.reuse, R146, R104 ;  /* 0x000000920468723c */ /* 0x040fe20000001868 */
[----:B------:R-:W2:Y:S02]  /*99a0*/  LDSM.16.MT88.4 R144, [R220+0x18800] ;  /* 0x01880000dc90783b */ /* 0x000ea40000004200 */
[----:B------:R-:W2:Y:S05]  /*99b0*/  MUFU.EX2 R213, R213 ;  /* 0x000000d500d57308 */ /* 0x000eaa0000000800 */
[C---:B---3--:R-:W-:Y:S03]  /*99c0*/  HMMA.16816.F32 R108, R4.reuse, R140, R108 ;  /* 0x0000008c046c723c */ /* 0x048fe6000000186c */
[----:B------:R-:W-:Y:S05]  /*99d0*/  MUFU.EX2 R203, R203 ;  /* 0x000000cb00cb7308 */ /* 0x000fea0000000800 */
[C---:B------:R-:W-:Y:S01]  /*99e0*/  HMMA.16816.F32 R112, R4.reuse, R142, R112 ;  /* 0x0000008e0470723c */ /* 0x040fe20000001870 */
[----:B------:R-:W3:Y:S02]  /*99f0*/  LDSM.16.MT88.4 R140, [R189+0x800] ;  /* 0x00080000bd8c783b */ /* 0x000ee40000004200 */
[----:B------:R-:W3:Y:S05]  /*9a00*/  MUFU.EX2 R218, R218 ;  /* 0x000000da00da7308 */ /* 0x000eea0000000800 */
[C---:B------:R-:W-:Y:S03]  /*9a10*/  HMMA.16816.F32 R8, R4.reuse, R12, R8 ;  /* 0x0000000c0408723c */ /* 0x040fe60000001808 */
[----:B------:R-:W-:Y:S05]  /*9a20*/  MUFU.EX2 R199, R199 ;  /* 0x000000c700c77308 */ /* 0x000fea0000000800 */
[C---:B------:R-:W-:Y:S01]  /*9a30*/  HMMA.16816.F32 R12, R4.reuse, R14, R156 ;  /* 0x0000000e040c723c */ /* 0x040fe2000000189c */
[----:B------:R-:W-:Y:S02]  /*9a40*/  LDSM.16.MT88.4 R156, [R187+0x2800] ;  /* 0x00280000bb9c783b */ /* 0x000fe40000004200 */
[----:B------:R-:W-:Y:S05]  /*9a50*/  MUFU.EX2 R202, R202 ;  /* 0x000000ca00ca7308 */ /* 0x000fea0000000800 */
[C---:B----4-:R-:W-:Y:S03]  /*9a60*/  HMMA.16816.F32 R116, R4.reuse, R136, R116 ;  /* 0x000000880474723c */ /* 0x050fe60000001874 */
[----:B------:R-:W-:Y:S05]  /*9a70*/  MUFU.EX2 R200, R200 ;  /* 0x000000c800c87308 */ /* 0x000fea0000000800 */
[C---:B------:R-:W-:Y:S01]  /*9a80*/  HMMA.16816.F32 R120, R4.reuse, R138, R120 ;  /* 0x0000008a0478723c */ /* 0x040fe20000001878 */
[----:B------:R-:W4:Y:S02]  /*9a90*/  LDSM.16.MT88.4 R136, [R187+0x800] ;  /* 0x00080000bb88783b */ /* 0x000f240000004200 */
[----:B------:R-:W4:Y:S05]  /*9aa0*/  MUFU.EX2 R201, R201 ;  /* 0x000000c900c97308 */ /* 0x000f2a0000000800 */
[C---:B------:R-:W-:Y:S03]  /*9ab0*/  HMMA.16816.F32 R124, R4.reuse, R152, R124 ;  /* 0x00000098047c723c */ /* 0x040fe6000000187c */
[----:B------:R-:W-:Y:S05]  /*9ac0*/  MUFU.EX2 R196, R196 ;  /* 0x000000c400c47308 */ /* 0x000fea0000000800 */
[----:B------:R-:W-:Y:S01]  /*9ad0*/  HMMA.16816.F32 R4, R4, R154, R128 ;  /* 0x0000009a0404723c */ /* 0x000fe20000001880 */
[----:B-1----:R-:W-:Y:S01]  /*9ae0*/  F2FP.F16.F32.PACK_AB R128, R191, R188 ;  /* 0x000000bcbf80723e */ /* 0x002fe200000000ff */
[----:B------:R-:W-:Y:S01]  /*9af0*/  LDSM.16.MT88.4 R152, [R220+0x1c800] ;  /* 0x01c80000dc98783b */ /* 0x000fe20000004200 */
[----:B-----5:R-:W-:Y:S01]  /*9b00*/  F2FP.F16.F32.PACK_AB R129, R192, R197 ;  /* 0x000000c5c081723e */ /* 0x020fe200000000ff */
[----:B------:R-:W1:Y:S01]  /*9b10*/  MUFU.EX2 R215, R215 ;  /* 0x000000d700d77308 */ /* 0x000e620000000800 */
[----:B------:R-:W-:Y:S01]  /*9b20*/  F2FP.F16.F32.PACK_AB R130, R190, R193 ;  /* 0x000000c1be82723e */ /* 0x000fe200000000ff */
[----:B------:R-:W-:Y:S01]  /*9b30*/  FADD.FTZ R188, R188, R181 ;  /* 0x000000b5bcbc7221 */ /* 0x000fe20000010000 */
[----:B------:R-:W-:Y:S01]  /*9b40*/  F2FP.F16.F32.PACK_AB R131, R194, R195 ;  /* 0x000000c3c283723e */ /* 0x000fe200000000ff */
[----:B------:R-:W-:Y:S01]  /*9b50*/  FADD.FTZ R197, R197, R164 ;  /* 0x000000a4c5c57221 */ /* 0x000fe20000010000 */
[----:B------:R-:W-:Y:S01]  /*9b60*/  MOV R164, R208 ;  /* 0x000000d000a47202 */ /* 0x000fe20000000f00 */
[----:B------:R-:W-:-:S02]  /*9b70*/  FADD.FTZ R188, R191, R188 ;  /* 0x000000bcbfbc7221 */ /* 0x000fc40000010000 */
[----:B------:R-:W-:Y:S02]  /*9b80*/  FADD.FTZ R192, R192, R197 ;  /* 0x000000c5c0c07221 */ /* 0x000fe40000010000 */
[----:B--2---:R-:W-:Y:S01]  /*9b90*/  HMMA.16816.F32 R8, R128, R144, R8 ;  /* 0x000000908008723c */ /* 0x004fe20000001808 */
[----:B------:R-:W-:Y:S01]  /*9ba0*/  FADD.FTZ R193, R193, R188 ;  /* 0x000000bcc1c17221 */ /* 0x000fe20000010000 */
[----:B------:R-:W-:-:S03]  /*9bb0*/  FADD.FTZ R195, R195, R192 ;  /* 0x000000c0c3c37221 */ /* 0x000fc60000010000 */
        /* <DEDUP_REMOVED lines=16> */
[C---:B------:R-:W-:Y:S08]  /*9cc0*/  HMMA.16816.F32 R68, R128.reuse, R152, R68 ;  /* 0x000000988044723c */ /* 0x040ff00000001844 */
[C---:B------:R-:W-:Y:S01]  /*9cd0*/  HMMA.16816.F32 R72, R128.reuse, R154, R72 ;  /* 0x0000009a8048723c */ /* 0x040fe20000001848 */
[----:B------:R-:W1:Y:S07]  /*9ce0*/  LDSM.16.MT88.4 R152, [R176+0x1e800] ;  /* 0x01e80000b098783b */ /* 0x000e6e0000004200 */
[C---:B-----5:R-:W-:Y:S08]  /*9cf0*/  HMMA.16816.F32 R76, R128.reuse, R148, R76 ;  /* 0x00000094804c723c */ /* 0x060ff0000000184c */
[C---:B------:R-:W-:Y:S01]  /*9d00*/  HMMA.16816.F32 R80, R128.reuse, R150, R80 ;  /* 0x000000968050723c */ /* 0x040fe20000001850 */
[----:B------:R-:W-:Y:S07]  /*9d10*/  LDSM.16.MT88.4 R148, [R187+0x6800] ;  /* 0x00680000bb94783b */ /* 0x000fee0000004200 */
[C---:B---3--:R-:W-:Y:S08]  /*9d20*/  HMMA.16816.F32 R84, R128.reuse, R140, R84 ;  /* 0x0000008c8054723c */ /* 0x048ff00000001854 */
[C---:B------:R-:W-:Y:S01]  /*9d30*/  HMMA.16816.F32 R88, R128.reuse, R142, R88 ;  /* 0x0000008e8058723c */ /* 0x040fe20000001858 */
[----:B------:R-:W3:Y:S07]  /*9d40*/  LDSM.16.MT88.4 R140, [R189+0x6800] ;  /* 0x00680000bd8c783b */ /* 0x000eee0000004200 */
[C---:B------:R-:W-:Y:S08]  /*9d50*/  HMMA.16816.F32 R60, R128.reuse, R156, R60 ;  /* 0x0000009c803c723c */ /* 0x040ff0000000183c */
[C---:B------:R-:W-:Y:S01]  /*9d60*/  HMMA.16816.F32 R64, R128.reuse, R158, R64 ;  /* 0x0000009e8040723c */ /* 0x040fe20000001840 */
[----:B------:R-:W5:Y:S07]  /*9d70*/  LDSM.16.MT88.4 R156, [R220+0x19000] ;  /* 0x01900000dc9c783b */ /* 0x000f6e0000004200 */
        /* <DEDUP_REMOVED lines=8> */
[C---:B--2---:R-:W-:Y:S08]  /*9e00*/  HMMA.16816.F32 R100, R128.reuse, R144, R100 ;  /* 0x000000908064723c */ /* 0x044ff00000001864 */
        /* <DEDUP_REMOVED lines=20> */
[----:B-----5:R-:W-:Y:S01]  /*9f50*/  HMMA.16816.F32 R160, R4, R156, R8 ;  /* 0x0000009c04a0723c */ /* 0x020fe20000001808 */
        /* <DEDUP_REMOVED lines=106> */
[----:B------:R-:W-:Y:S01]  /*a600*/  IMAD.IADD R215, R165, 0x1, R210 ;  /* 0x00000001a5d77824 */ /* 0x000fe200078e02d2 */
[----:B------:R-:W-:Y:S02]  /*a610*/  IADD3 R211, PT, PT, R0, R165, RZ ;  /* 0x000000a500d37210 */ /* 0x000fe40007ffe0ff */
[----:B------:R-:W-:-:S04]  /*a620*/  UIMAD.WIDE.U32 UR12, UR14, UR8, URZ ;  /* 0x000000080e0c72a5 */ /* 0x000fc8000f8e00ff */
[----:B------:R-:W-:Y:S02]  /*a630*/  USHF.L.U32 UR4, UR12, 0x6, URZ ;  /* 0x000000060c047899 */ /* 0x000fe400080006ff */
[----:B------:R-:W-:Y:S01]  /*a640*/  UIMAD UR7, UR14, UR9, UR13 ;  /* 0x000000090e0772a4 */ /* 0x000fe2000f8e020d */
[----:B------:R-:W-:Y:S01]  /*a650*/  MOV R8, UR12 ;  /* 0x0000000c00087c02 */ /* 0x000fe20008000f00 */
[----:B------:R-:W-:Y:S01]  /*a660*/  ULEA UR4, UP0, UR8, UR4, 0x5 ;  /* 0x0000000408047291 */ /* 0x000fe2000f8028ff */
[----:B------:R-:W-:Y:S01]  /*a670*/  IMAD.U32 R9, RZ, RZ, UR13 ;  /* 0x0000000dff097e24 */ /* 0x000fe2000f8e00ff */
[----:B------:R-:W-:Y:S01]  /*a680*/  USHF.L.U64.HI UR6, UR12, 0x6, UR7 ;  /* 0x000000060c067899 */ /* 0x000fe20008010207 */
[----:B------:R-:W-:Y:S01]  /*a690*/  BAR.SYNC.DEFER_BLOCKING 0x0 ;  /* 0x0000000000007b1d */ /* 0x000fe20000010000 */
[----:B------:R-:W-:Y:S02]  /*a6a0*/  MOV R3, UR7 ;  /* 0x0000000700037c02 */ /* 0x000fe40008000f00 */
[C---:B------:R-:W-:Y:S01]  /*a6b0*/  LEA R6, P4, R8.reuse, R235, 0x7 ;  /* 0x000000eb08067211 */ /* 0x040fe200078838ff */
[----:B------:R-:W-:Y:S01]  /*a6c0*/  ULEA.HI.X UR6, UR8, UR6, UR9, 0x5, UP0 ;  /* 0x0000000608067291 */ /* 0x000fe200080f2c09 */
[----:B------:R-:W-:Y:S01]  /*a6d0*/  IMAD.U32 R4, RZ, RZ, UR4 ;  /* 0x00000004ff047e24 */ /* 0x000fe2000f8e00ff */
[----:B------:R-:W-:Y:S01]  /*a6e0*/  UISETP.GT.U32.AND UP0, UPT, UR14, UR19, UPT ;  /* 0x000000130e00728c */ /* 0x000fe2000bf04070 */
[----:B------:R-:W-:Y:S01]  /*a6f0*/  LEA.HI.X R7, R8, R234, R3, 0x7, P4 ;  /* 0x000000ea08077211 */ /* 0x000fe200020f3c03 */
[----:B------:R-:W1:Y:S02]  /*a700*/  LDCU UR4, c[0x0][0x50c] ;  /* 0x0000a180ff0477ac */ /* 0x000e640008000800 */
[----:B------:R-:W-:-:S02]  /*a710*/  MOV R3, UR6 ;  /* 0x0000000600037c02 */ /* 0x000fc40008000f00 */
        /* <DEDUP_REMOVED lines=8> */
[----:B------:R-:W-:Y:S03]  /*a7a0*/  @!P3 LDGSTS.E.BYPASS.LTC128B.128 [R238+0x18000], desc[UR26][R6.64] ;  /* 0x1800000006eebfae */ /* 0x000fe6000b981a1a */
[----:B------:R-:W-:Y:S01]  /*a7b0*/  IADD3 R214, PT, PT, R210, R3, RZ ;  /* 0x00000003d2d67210 */ /* 0x000fe20007ffe0ff */
[----:B------:R-:W-:Y:S01]  /*a7c0*/  IMAD.IADD R212, R0, 0x1, R3 ;  /* 0x0000000100d47824 */ /* 0x000fe200078e0203 */
[----:B------:R-:W-:Y:S02]  /*a7d0*/  @P3 STS.128 [R238+0x18000], RZ ;  /* 0x018000ffee003388 */ /* 0x000fe40000000c00 */
[C---:B------:R-:W-:Y:S02]  /*a7e0*/  IADD3 R213, PT, PT, R165.reuse, R214, RZ ;  /* 0x000000d6a5d57210 */ /* 0x040fe40007ffe0ff */
[----:B------:R-:W-:Y:S01]  /*a7f0*/  @!PT LDS RZ, [RZ] ;  /* 0x00000000fffff984 */ /* 0x000fe20000000800 */
[----:B------:R-:W-:Y:S01]  /*a800*/  @!PT LDS RZ, [RZ] ;  /* 0x00000000fffff984 */ /* 0x000fe20000000800 */
[----:B------:R-:W-:Y:S01]  /*a810*/  @!PT LDS RZ, [RZ] ;  /* 0x00000000fffff984 */ /* 0x000fe20000000800 */
[----:B------:R-:W-:Y:S01]  /*a820*/  @!P2 LDGSTS.E.BYPASS.LTC128B.128 [R238+0x1a000], desc[UR26][R6.64+0x80] ;  /* 0x1a00008006eeafae */ /* 0x000fe2000b981a1a */
[----:B------:R-:W-:-:S03]  /*a830*/  IADD3 R3, PT, PT, R165, R212, RZ ;  /* 0x000000d4a5037210 */ /* 0x000fc60007ffe0ff */
        /* <DEDUP_REMOVED lines=34> */
[----:B------:R-:W3:Y:S04]  /*aa60*/  LDSM.16.M88.4 R20, [R0+0x11000] ;  /* 0x011000000014783b */ /* 0x000ee80000000200 */
[----:B------:R-:W1:Y:S04]  /*aa70*/  LDSM.16.M88.4 R184, [R0+0x11800] ;  /* 0x0118000000b8783b */ /* 0x000e680000000200 */
[----:B------:R-:W-:Y:S04]  /*aa80*/  LDSM.16.M88.4 R8, [R215] ;  /* 0x00000000d708783b */ /* 0x000fe80000000200 */
[----:B------:R-:W1:Y:S04]  /*aa90*/  LDSM.16.M88.4 R16, [R211+0x10000] ;  /* 0x01000000d310783b */ /* 0x000e680000000200 */
[----:B------:R-:W1:Y:S04]  /*aaa0*/  LDSM.16.M88.4 R180, [R211+0x11000] ;  /* 0x01100000d3b4783b */ /* 0x000e680000000200 */
[----:B------:R-:W1:Y:S04]  /*aab0*/  LDSM.16.M88.4 R204, [R211+0x10800] ;  /* 0x01080000d3cc783b */ /* 0x000e680000000200 */
[----:B------:R-:W1:Y:S04]  /*aac0*/  LDSM.16.M88.4 R176, [R211+0x11800] ;  /* 0x01180000d3b0783b */ /* 0x000e680000000200 */
[----:B------:R-:W-:Y:S01]  /*aad0*/  LDSM.16.M88.4 R172, [R214] ;  /* 0x00000000d6ac783b */ /* 0x000fe20000000200 */
[C---:B----4-:R-:W-:Y:S03]  /*aae0*/  HMMA.16816.F32 R168, R192.reuse, R12, RZ ;  /* 0x0000000cc0a8723c */ /* 0x050fe600000018ff */
[----:B--2---:R-:W2:Y:S04]  /*aaf0*/  LDSM.16.M88.4 R4, [R212+0x10000] ;  /* 0x01000000d404783b */ /* 0x004ea80000000200 */
[----:B------:R-:W4:Y:S01]  /*ab00*/  LDSM.16.M88.4 R200, [R212+0x10800] ;  /* 0x01080000d4c8783b */ /* 0x000f220000000200 */
[C---:B-----5:R-:W-:Y:S03]  /*ab10*/  HMMA.16816.F32 R32, R192.reuse, R28, RZ ;  /* 0x0000001cc020723c */ /* 0x060fe600000018ff */
[----:B------:R-:W5:Y:S04]  /*ab20*/  LDSM.16.M88.4 R188, [R212+0x11000] ;  /* 0x01100000d4bc783b */ /* 0x000f680000000200 */
[----:B------:R-:W0:Y:S01]  /*ab30*/  LDGDEPBAR ;  /* 0x00000000000079af */ /* 0x000e220000000000 */
[C---:B---3--:R-:W-:Y:S08]  /*ab40*/  HMMA.16816.F32 R24, R192.reuse, R20, RZ ;  /* 0x00000014c018723c */ /* 0x048ff000000018ff */
        /* <DEDUP_REMOVED lines=8> */
[----:B------:R-:W-:Y:S04]  /*abd0*/  LDSM.16.M88.4 R12, [R213] ;  /* 0x00000000d50c783b */ /* 0x000fe80000000200 */
[----:B------:R-:W3:Y:S03]  /*abe0*/  LDSM.16.M88.4 R16, [R3+0x10000] ;  /* 0x010000000310783b */ /* 0x000ee60000000200 */
[C---:B------:R-:W-:Y:S08]  /*abf0*/  HMMA.16816.F32 R24, R8.reuse, R180, R24 ;  /* 0x000000b40818723c */ /* 0x040ff00000001818 */
[C---:B------:R-:W-:Y:S01]  /*ac00*/  HMMA.16816.F32 R20, R8.reuse, R182, R20 ;  /* 0x000000b60814723c */ /* 0x040fe20000001814 */
[----:B------:R-:W3:Y:S07]  /*ac10*/  LDSM.16.M88.4 R180, [R3+0x11000] ;  /* 0x0110000003b4783b */ /* 0x000eee0000000200 */
[C---:B------:R-:W-:Y:S08]  /*ac20*/  HMMA.16816.F32 R32, R8.reuse, R204, R32 ;  /* 0x000000cc0820723c */ /* 0x040ff00000001820 */
[C---:B------:R-:W-:Y:S01]  /*ac30*/  HMMA.16816.F32 R28, R8.reuse, R206, R28 ;  /* 0x000000ce081c723c */ /* 0x040fe2000000181c */
[----:B------:R-:W3:Y:S07]  /*ac40*/  LDSM.16.M88.4 R204, [R3+0x10800] ;  /* 0x0108000003cc783b */ /* 0x000eee0000000200 */
        /* <DEDUP_REMOVED lines=10> */
[C---:B-----5:R-:W-:Y:S08]  /*acf0*/  HMMA.16816.F32 R24, R172.reuse, R188, R24 ;  /* 0x000000bcac18723c */ /* 0x060ff00000001818 */
[C---:B------:R-:W-:Y:S01]  /*ad00*/  HMMA.16816.F32 R20, R172.reuse, R190, R20 ;  /* 0x000000beac14723c */ /* 0x040fe20000001814 */
[----:B------:R-:W5:Y:S07]  /*ad10*/  LDSM.16.M88.4 R188, [R0+0x13000] ;  /* 0x0130000000bc783b */ /* 0x000f6e0000000200 */
[C---:B-1----:R-:W-:Y:S08]  /*ad20*/  HMMA.16816.F32 R196, R172.reuse, R184, R196 ;  /* 0x000000b8acc4723c */ /* 0x042ff000000018c4 */
[----:B------:R-:W-:Y:S01]  /*ad30*/  HMMA.16816.F32 R192, R172, R186, R192 ;  /* 0x000000baacc0723c */ /* 0x000fe200000018c0 */
[----:B------:R-:W1:Y:S04]  /*ad40*/  LDSM.16.M88.4 R184, [R0+0x13800] ;  /* 0x0138000000b8783b */ /* 0x000e680000000200 */
[----:B------:R-:W-:Y:S03]  /*ad50*/  LDSM.16.M88.4 R172, [R215+0x4000] ;  /* 0x00400000d7ac783b */ /* 0x000fe60000000200 */
        /* <DEDUP_REMOVED lines=39> */
[C---:B--2---:R-:W-:Y:S08]  /*afd0*/  HMMA.16816.F32 R168, R4.reuse, R12, R168 ;  /* 0x0000000c04a8723c */ /* 0x044ff000000018a8 */
[C---:B------:R-:W-:Y:S01]  /*afe0*/  HMMA.16816.F32 R164, R4.reuse, R14, R164 ;  /* 0x0000000e04a4723c */ /* 0x040fe200000018a4 */
[----:B------:R-:W2:Y:S07]  /*aff0*/  LDSM.16.M88.4 R12, [R0+0x14000] ;  /* 0x01400000000c783b */ /* 0x000eae0000000200 */
        /* <DEDUP_REMOVED lines=10> */
[C---:B---3--:R-:W-:Y:S08]  /*b0a0*/  HMMA.16816.F32 R168, R16.reuse, R184, R168 ;  /* 0x000000b810a8723c */ /* 0x048ff000000018a8 */
[C---:B------:R-:W-:Y:S01]  /*b0b0*/  HMMA.16816.F32 R164, R16.reuse, R186, R164 ;  /* 0x000000ba10a4723c */ /* 0x040fe200000018a4 */
[----:B------:R-:W3:Y:S07]  /*b0c0*/  LDSM.16.M88.4 R184, [R211+0x14000] ;  /* 0x01400000d3b8783b */ /* 0x000eee0000000200 */
[C---:B------:R-:W-:Y:S08]  /*b0d0*/  HMMA.16816.F32 R32, R16.reuse, R180, R32 ;  /* 0x000000b41020723c */ /* 0x040ff00000001820 */
[C---:B------:R-:W-:Y:S01]  /*b0e0*/  HMMA.16816.F32 R28, R16.reuse, R182, R28 ;  /* 0x000000b6101c723c */ /* 0x040fe2000000181c */
[----:B------:R-:W5:Y:S07]  /*b0f0*/  LDSM.16.M88.4 R180, [R211+0x14800] ;  /* 0x01480000d3b4783b */ /* 0x000f6e0000000200 */
        /* <DEDUP_REMOVED lines=16> */
[C---:B------:R-:W-:Y:S08]  /*b200*/  HMMA.16816.F32 R196, R204.reuse, R200, R196 ;  /* 0x000000c8ccc4723c */ /* 0x040ff000000018c4 */
[----:B------:R-:W-:Y:S08]  /*b210*/  HMMA.16816.F32 R192, R204, R202, R192 ;  /* 0x000000caccc0723c */ /* 0x000ff000000018c0 */
[C---:B---3--:R-:W-:Y:S08]  /*b220*/  HMMA.16816.F32 R168, R188.reuse, R184, R168 ;  /* 0x000000b8bca8723c */ /* 0x048ff000000018a8 */
[C---:B------:R-:W-:Y:S01]  /*b230*/  HMMA.16816.F32 R164, R188.reuse, R186, R164 ;  /* 0x000000babca4723c */ /* 0x040fe200000018a4 */
[----:B------:R-:W2:Y:S07]  /*b240*/  LDSM.16.M88.4 R184, [R212+0x15800] ;  /* 0x01580000d4b8783b */ /* 0x000eae0000000200 */
[C---:B-----5:R-:W-:Y:S08]  /*b250*/  HMMA.16816.F32 R32, R188.reuse, R180, R32 ;  /* 0x000000b4bc20723c */ /* 0x060ff00000001820 */
[C---:B------:R-:W-:Y:S08]  /*b260*/  HMMA.16816.F32 R28, R188.reuse, R182, R28 ;  /* 0x000000b6bc1c723c */ /* 0x040ff0000000181c */
[C---:B------:R-:W-:Y:S08]  /*b270*/  HMMA.16816.F32 R24, R188.reuse, R176, R24 ;  /* 0x000000b0bc18723c */ /* 0x040ff00000001818 */
[C---:B------:R-:W-:Y:S01]  /*b280*/  HMMA.16816.F32 R180, R188.reuse, R178, R20 ;  /* 0x000000b2bcb4723c */ /* 0x040fe20000001814 */
[----:B------:R-:W-:Y:S04]  /*b290*/  LDSM.16.M88.4 R176, [R213+0x8000] ;  /* 0x00800000d5b0783b */ /* 0x000fe80000000200 */
[----:B------:R-:W-:Y:S03]  /*b2a0*/  LDSM.16.M88.4 R20, [R3+0x14000] ;  /* 0x014000000314783b */ /* 0x000fe60000000200 */
[C---:B------:R-:W-:Y:S01]  /*b2b0*/  HMMA.16816.F32 R200, R188.reuse, R172, R196 ;  /* 0x000000acbcc8723c */ /* 0x040fe200000018c4 */
[----:B------:R-:W3:Y:S07]  /*b2c0*/  LDSM.16.M88.4 R196, [R3+0x14800] ;  /* 0x0148000003c4783b */ /* 0x000eee0000000200 */
        /* <DEDUP_REMOVED lines=14> */
[----:B------:R-:W2:Y:S07]  /*b3b0*/  LDSM.16.M88.4 R16, [R0+0x17000] ;  /* 0x017000000010783b */ /* 0x000eae0000000200 */
[C---:B---3--:R-:W-:Y:S01]  /*b3c0*/  HMMA.16816.F32 R184, R176.reuse, R196, R32 ;  /* 0x000000c4b0b8723c */ /* 0x048fe20000001820 */
[----:B------:R-:W-:Y:S07]  /*b3d0*/  LDSM.16.M88.4 R32, [R215+0xc000] ;  /* 0x00c00000d720783b */ /* 0x000fee0000000200 */
[C---:B------:R-:W-:Y:S01]  /*b3e0*/  HMMA.16816.F32 R28, R176.reuse, R198, R28 ;  /* 0x000000c6b01c723c */ /* 0x040fe2000000181c */
[----:B------:R-:W-:Y:S07]  /*b3f0*/  LDSM.16.M88.4 R196, [R213+0xc000] ;  /* 0x00c00000d5c4783b */ /* 0x000fee0000000200 */
[C---:B------:R-:W-:Y:S08]  /*b400*/  HMMA.16816.F32 R168, R176.reuse, R20, R168 ;  /* 0x00000014b0a8723c */ /* 0x040ff000000018a8 */
[----:B------:R-:W-:Y:S01]  /*b410*/  HMMA.16816.F32 R164, R176, R22, R164 ;  /* 0x00000016b0a4723c */ /* 0x000fe200000018a4 */
[----:B------:R-:W3:Y:S07]  /*b420*/  LDSM.16.M88.4 R20, [R211+0x16000] ;  /* 0x01600000d314783b */ /* 0x000eee0000000200 */
[C---:B-1----:R-:W-:Y:S08]  /*b430*/  HMMA.16816.F32 R184, R188.reuse, R4, R184 ;  /* 0x00000004bcb8723c */ /* 0x042ff000000018b8 */
[----:B------:R-:W-:Y:S01]  /*b440*/  HMMA.16816.F32 R28, R188, R6, R28 ;  /* 0x00000006bc1c723c */ /* 0x000fe2000000181c */
[----:B------:R-:W1:Y:S07]  /*b450*/  LDSM.16.M88.4 R4, [R0+0x17800] ;  /* 0x017800000004783b */ /* 0x000e6e0000000200 */
[C---:B----4-:R-:W-:Y:S08]  /*b460*/  HMMA.16816.F32 R24, R176.reuse, R12, R24 ;  /* 0x0000000cb018723c */ /* 0x050ff00000001818 */
[C---:B------:R-:W-:Y:S01]  /*b470*/  HMMA.16816.F32 R180, R176.reuse, R14, R180 ;  /* 0x0000000eb0b4723c */ /* 0x040fe200000018b4 */
[----:B------:R-:W-:Y:S07]  /*b480*/  LDSM.16.M88.4 R12, [R214+0xc000] ;  /* 0x00c00000d60c783b */ /* 0x000fee0000000200 */
[C---:B-----5:R-:W-:Y:S08]  /*b490*/  HMMA.16816.F32 R200, R176.reuse, R8, R200 ;  /* 0x00000008b0c8723c */ /* 0x060ff000000018c8 */
[----:B------:R-:W-:Y:S01]  /*b4a0*/  HMMA.16816.F32 R192, R176, R10, R192 ;  /* 0x0000000ab0c0723c */ /* 0x000fe200000018c0 */
[----:B------:R-:W4:Y:S04]  /*b4b0*/  LDSM.16.M88.4 R176, [R211+0x16800] ;  /* 0x01680000d3b0783b */ /* 0x000f280000000200 */
[----:B------:R-:W5:Y:S03]  /*b4c0*/  LDSM.16.M88.4 R8, [R212+0x16000] ;  /* 0x01600000d408783b */ /* 0x000f660000000200 */
        /* <DEDUP_REMOVED lines=8> */
[----:B------:R-:W-:Y:S01]  /*b550*/  HMMA.16816.F32 R164, R32, R22, R164 ;  /* 0x0000001620a4723c */ /* 0x000fe200000018a4 */
[----:B------:R-:W3:Y:S07]  /*b560*/  LDSM.16.M88.4 R20, [R212+0x16800] ;  /* 0x01680000d414783b */ /* 0x000eee0000000200 */
[C---:B-1----:R-:W-:Y:S08]  /*b570*/  HMMA.16816.F32 R200, R188.reuse, R4, R200 ;  /* 0x00000004bcc8723c */ /* 0x042ff000000018c8 */
[----:B------:R-:W-:Y:S01]  /*b580*/  HMMA.16816.F32 R192, R188, R6, R192 ;  /* 0x00000006bcc0723c */ /* 0x000fe200000018c0 */
[----:B------:R-:W1:Y:S07]  /*b590*/  LDSM.16.M88.4 R4, [R212+0x17000] ;  /* 0x01700000d404783b */ /* 0x000e6e0000000200 */
[C---:B----4-:R-:W-:Y:S08]  /*b5a0*/  HMMA.16816.F32 R184, R32.reuse, R176, R184 ;  /* 0x000000b020b8723c */ /* 0x050ff000000018b8 */
[----:B------:R-:W-:Y:S08]  /*b5b0*/  HMMA.16816.F32 R28, R32, R178, R28 ;  /* 0x000000b2201c723c */ /* 0x000ff0000000181c */
[C---:B-----5:R-:W-:Y:S08]  /*b5c0*/  HMMA.16816.F32 R204, R12.reuse, R8, R204 ;  /* 0x000000080ccc723c */ /* 0x060ff000000018cc */
[----:B------:R-:W-:Y:S01]  /*b5d0*/  HMMA.16816.F32 R164, R12, R10, R164 ;  /* 0x0000000a0ca4723c */ /* 0x000fe200000018a4 */
[----:B------:R-:W4:Y:S07]  /*b5e0*/  LDSM.16.M88.4 R8, [R3+0x16800] ;  /* 0x016800000308783b */ /* 0x000f2e0000000200 */
[C---:B------:R-:W-:Y:S08]  /*b5f0*/  HMMA.16816.F32 R24, R32.reuse, R172, R24 ;  /* 0x000000ac2018723c */ /* 0x040ff00000001818 */
[C---:B------:R-:W-:Y:S08]  /*b600*/  HMMA.16816.F32 R180, R32.reuse, R174, R180 ;  /* 0x000000ae20b4723c */ /* 0x040ff000000018b4 */
[C---:B--2---:R-:W-:Y:S08]  /*b610*/  HMMA.16816.F32 R200, R32.reuse, R16, R200 ;  /* 0x0000001020c8723c */ /* 0x044ff000000018c8 */
[----:B------:R-:W-:Y:S01]  /*b620*/  HMMA.16816.F32 R192, R32, R18, R192 ;  /* 0x0000001220c0723c */ /* 0x000fe200000018c0 */
[----:B------:R-:W2:Y:S07]  /*b630*/  LDSM.16.M88.4 R16, [R212+0x17800] ;  /* 0x01780000d410783b */ /* 0x000eae0000000200 */
[C---:B---3--:R-:W-:Y:S08]  /*b640*/  HMMA.16816.F32 R184, R12.reuse, R20, R184 ;  /* 0x000000140cb8723c */ /* 0x048ff000000018b8 */
[C---:B------:R-:W-:Y:S01]  /*b650*/  HMMA.16816.F32 R28, R12.reuse, R22, R28 ;  /* 0x000000160c1c723c */ /* 0x040fe2000000181c */
[----:B------:R-:W3:Y:S07]  /*b660*/  LDSM.16.M88.4 R20, [R3+0x17000] ;  /* 0x017000000314783b */ /* 0x000eee0000000200 */
[C---:B-1----:R-:W-:Y:S08]  /*b670*/  HMMA.16816.F32 R24, R12.reuse, R4, R24 ;  /* 0x000000040c18723c */ /* 0x042ff00000001818 */
[----:B------:R-:W-:Y:S01]  /*b680*/  HMMA.16816.F32 R180, R12, R6, R180 ;  /* 0x000000060cb4723c */ /* 0x000fe200000018b4 */
[----:B------:R1:W5:Y:S01]  /*b690*/  LDSM.16.M88.4 R4, [R3+0x17800] ;  /* 0x017800000304783b */ /* 0x0003620000000200 */
[----:B------:R-:W-:-:S06]  /*b6a0*/  DEPBAR.LE SB0, 0x0 ;  /* 0x000080000000791a */ /* 0x000fcc0000000000 */
[C---:B------:R-:W-:Y:S08]  /*b6b0*/  HMMA.16816.F32 R204, R196.reuse, R168, R204 ;  /* 0x000000a8c4cc723c */ /* 0x040ff000000018cc */
[C---:B------:R-:W-:Y:S08]  /*b6c0*/  HMMA.16816.F32 R164, R196.reuse, R170, R164 ;  /* 0x000000aac4a4723c */ /* 0x040ff000000018a4 */
[----:B----4-:R-:W-:Y:S03]  /*b6d0*/  HMMA.16816.F32 R184, R196, R8, R184 ;  /* 0x00000008c4b8723c */ /* 0x010fe600000018b8 */
[----:B------:R-:W-:Y:S01]  /*b6e0*/  FMUL.FTZ R0, R204, UR4 ;  /* 0x00000004cc007c20 */ /* 0x000fe20008410000 */
[----:B------:R-:W-:Y:S01]  /*b6f0*/  FMUL.FTZ R32, R205, UR4 ;  /* 0x00000004cd207c20 */ /* 0x000fe20008410000 */
[----:B------:R-:W-:Y:S01]  /*b700*/  FMUL.FTZ R33, R206, UR4 ;  /* 0x00000004ce217c20 */ /* 0x000fe20008410000 */
[----:B------:R-:W-:-:S02]  /*b710*/  FMUL.FTZ R34, R207, UR4 ;  /* 0x00000004cf227c20 */ /* 0x000fc40008410000 */
[----:B--2---:R-:W-:Y:S01]  /*b720*/  HMMA.16816.F32 R200, R12, R16, R200 ;  /* 0x000000100cc8723c */ /* 0x004fe200000018c8 */
[----:B------:R-:W2:Y:S02]  /*b730*/  MUFU.TANH R0, R0 ;  /* 0x0000000000007308 */ /* 0x000ea40000002400 */
[----:B------:R-:W-:Y:S01]  /*b740*/  FMUL.FTZ R35, R164, UR4 ;  /* 0x00000004a4237c20 */ /* 0x000fe20008410000 */
[----:B------:R-:W-:Y:S01]  /*b750*/  FMUL.FTZ R8, R165, UR4 ;  /* 0x00000004a5087c20 */ /* 0x000fe20008410000 */
[----:B------:R-:W-:-:S03]  /*b760*/  FMUL.FTZ R9, R166, UR4 ;  /* 0x00000004a6097c20 */ /* 0x000fc60008410000 */
[----:B------:R-:W-:Y:S01]  /*b770*/  HMMA.16816.F32 R192, R12, R18, R192 ;  /* 0x000000120cc0723c */ /* 0x000fe200000018c0 */
[----:B------:R-:W-:Y:S01]  /*b780*/  FMUL.FTZ R12, R167, UR4 ;  /* 0x00000004a70c7c20 */ /* 0x000fe20008410000 */
[----:B------:R-:W4:Y:S01]  /*b790*/  MUFU.TANH R32, R32 ;  /* 0x0000002000207308 */ /* 0x000f220000002400 */
[----:B-1----:R-:W-:Y:S01]  /*b7a0*/  FMUL.FTZ R3, R184, UR4 ;  /* 0x00000004b8037c20 */ /* 0x002fe20008410000 */
[----:B------:R-:W-:Y:S01]  /*b7b0*/  FMUL.FTZ R13, R186, UR4 ;  /* 0x00000004ba0d7c20 */ /* 0x000fe20008410000 */
[----:B------:R-:W-:-:S03]  /*b7c0*/  FMUL.FTZ R15, R187, UR4 ;  /* 0x00000004bb0f7c20 */ /* 0x000fc60008410000 */
[C---:B------:R-:W-:Y:S01]  /*b7d0*/  HMMA.16816.F32 R28, R196.reuse, R10, R28 ;  /* 0x0000000ac41c723c */ /* 0x040fe2000000181c */
[----:B------:R-:W-:Y:S01]  /*b7e0*/  FMUL.FTZ R10, R185, UR4 ;  /* 0x00000004b90a7c20 */ /* 0x000fe20008410000 */
[----:B------:R-:W1:Y:S06]  /*b7f0*/  MUFU.TANH R33, R33 ;  /* 0x0000002100217308 */ /* 0x000e6c0000002400 */
[C---:B---3--:R-:W-:Y:S02]  /*b800*/  HMMA.16816.F32 R24, R196.reuse, R20, R24 ;  /* 0x00000014c418723c */ /* 0x048fe40000001818 */
[----:B------:R-:W3:Y:S06]  /*b810*/  MUFU.TANH R34, R34 ;  /* 0x0000002200227308 */ /* 0x000eec0000002400 */
[C---:B------:R-:W-:Y:S02]  /*b820*/  HMMA.16816.F32 R180, R196.reuse, R22, R180 ;  /* 0x00000016c4b4723c */ /* 0x040fe400000018b4 */
[----:B------:R-:W1:Y:S06]  /*b830*/  MUFU.TANH R35, R35 ;  /* 0x0000002300237308 */ /* 0x000e6c0000002400 */
[----:B-----5:R-:W-:Y:S01]  /*b840*/  HMMA.16816.F32 R200, R196, R4, R200 ;  /* 0x00000004c4c8723c */ /* 0x020fe200000018c8 */
[----:B------:R-:W-:Y:S01]  /*b850*/  VIADD R5, R209, 0xffffff40 ;  /* 0xffffff40d1057836 */ /* 0x000fe20000000000 */
[----:B------:R-:W1:Y:S01]  /*b860*/  MUFU.TANH R8, R8 ;  /* 0x0000000800087308 */ /* 0x000e620000002400 */
[----:B------:R-:W-:-:S03]  /*b870*/  IADD3 R4, PT, PT, R233, 0x8, RZ ;  /* 0x00000008e9047810 */ /* 0x000fc60007ffe0ff */
[----:B------:R-:W-:Y:S02]  /*b880*/  ISETP.GE.AND P4, PT, R5, R232, PT ;  /* 0x000000e80500720c */ /* 0x000fe40003f86270 */
[----:B------:R-:W-:Y:S01]  /*b890*/  HMMA.16816.F32 R192, R196, R6, R192 ;  /* 0x00000006c4c0723c */ /* 0x000fe200000018c0 */
[-C--:B------:R-:W-:Y:S01]  /*b8a0*/  ISETP.GT.AND P6, PT, R233, R5.reuse, PT ;  /* 0x00000005e900720c */ /* 0x080fe20003fc4270 */
[----:B------:R-:W1:Y:S01]  /*b8b0*/  MUFU.TANH R9, R9 ;  /* 0x0000000900097308 */ /* 0x000e620000002400 */
[----:B------:R-:W-:Y:S02]  /*b8c0*/  ISETP.GT.AND P5, PT, R4, R5, PT ;  /* 0x000000050400720c */ /* 0x000fe40003fa4270 */
[----:B------:R-:W-:Y:S02]  /*b8d0*/  IADD3 R7, PT, PT, R209, -0xbf, RZ ;  /* 0xffffff41d1077810 */ /* 0x000fe40007ffe0ff */
[----:B------:R-:W-:-:S03]  /*b8e0*/  P2R R6, PR, RZ, 0x10 ;  /* 0x00000010ff067803 */ /* 0x000fc60000000000 */
        /* <DEDUP_REMOVED lines=64> */
.L_x_2203:
[----:B------:R-:W-:Y:S01]  /*bcf0*/  ISETP.GE.AND P1, PT, R5, R228, PT ;  /* 0x000000e40500720c */ /* 0x000fe20003f26270 */
[----:B--2---:R-:W-:Y:S01]  /*bd00*/  FMUL.FTZ R16, R28, UR4 ;  /* 0x000000041c107c20 */ /* 0x004fe20008410000 */
[----:B------:R-:W-:Y:S01]  /*bd10*/  FSEL R0, R0, -INF , !P6 ;  /* 0xff80000000007808 */ /* 0x000fe20007000000 */
[----:B------:R-:W-:Y:S01]  /*bd20*/  FMUL.FTZ R20, R30, UR4 ;  /* 0x000000041e147c20 */ /* 0x000fe20008410000 */
[-C--:B------:R-:W-:Y:S01]  /*bd30*/  ISETP.GT.AND P2, PT, R233, R7.reuse, PT ;  /* 0x00000007e900720c */ /* 0x080fe20003f44270 */
[----:B------:R-:W-:Y:S01]  /*bd40*/  FMUL.FTZ R17, R29, UR4 ;  /* 0x000000041d117c20 */ /* 0x000fe20008410000 */
[----:B------:R-:W-:Y:S01]  /*bd50*/  ISETP.GE.AND P3, PT, R7, R232, PT ;  /* 0x000000e80700720c */ /* 0x000fe20003f66270 */
[----:B------:R-:W-:Y:S01]  /*bd60*/  FMUL.FTZ R19, R31, UR4 ;  /* 0x000000041f137c20 */ /* 0x000fe20008410000 */
[----:B------:R-:W-:Y:S01]  /*bd70*/  ISETP.GE.AND P0, PT, R7, R228, PT ;  /* 0x000000e40700720c */ /* 0x000fe20003f06270 */
[----:B------:R-:W2:Y:S01]  /*bd80*/  MUFU.TANH R16, R16 ;  /* 0x0000001000107308 */ /* 0x000ea20000002400 */
[----:B------:R-:W-:Y:S01]  /*bd90*/  ISETP.NE.AND P6, PT, R6, RZ, PT ;  /* 0x000000ff0600720c */ /* 0x000fe20003fc5270 */
[----:B------:R-:W-:Y:S01]  /*bda0*/  FMUL.FTZ R18, R24, UR4 ;  /* 0x0000000418127c20 */ /* 0x000fe20008410000 */
[----:B------:R-:W-:Y:S01]  /*bdb0*/  ISETP.GT.AND P4, PT, R4, R7, PT ;  /* 0x000000070400720c */ /* 0x000fe20003f84270 */
[----:B------:R-:W-:Y:S01]  /*bdc0*/  FMUL.FTZ R25, R25, UR4 ;  /* 0x0000000419197c20 */ /* 0x000fe20008410000 */
[----:B-1----:R-:W-:Y:S01]  /*bdd0*/  FSEL R5, R33, -INF , !P5 ;  /* 0xff80000021057808 */ /* 0x002fe20006800000 */
[----:B------:R-:W-:Y:S01]  /*bde0*/  FMUL.FTZ R26, R26, UR4 ;  /* 0x000000041a1a7c20 */ /* 0x000fe20008410000 */
[----:B------:R-:W-:Y:S01]  /*bdf0*/  IADD3 R7, PT, PT, R209, -0xb8, RZ ;  /* 0xffffff48d1077810 */ /* 0x000fe20007ffe0ff */
[----:B------:R-:W1:Y:S01]  /*be00*/  MUFU.TANH R20, R20 ;  /* 0x0000001400147308 */ /* 0x000e620000002400 */
[----:B------:R-:W-:Y:S01]  /*be10*/  FSEL R0, R0, -INF , !P6 ;  /* 0xff80000000007808 */ /* 0x000fe20007000000 */
[----:B------:R-:W-:Y:S01]  /*be20*/  FMUL.FTZ R27, R27, UR4 ;  /* 0x000000041b1b7c20 */ /* 0x000fe20008410000 */
[----:B------:R-:W-:Y:S01]  /*be30*/  FSEL R5, R5, -INF , !P1 ;  /* 0xff80000005057808 */ /* 0x000fe20004800000 */
[----:B------:R-:W-:Y:S01]  /*be40*/  FMUL.FTZ R182, R182, UR4 ;  /* 0x00000004b6b67c20 */ /* 0x000fe20008410000 */
[----:B------:R-:W-:Y:S01]  /*be50*/  FSEL R6, R32, -INF , !P2 ;  /* 0xff80000020067808 */ /* 0x000fe20005000000 */
[----:B------:R-:W-:Y:S01]  /*be60*/  FMUL.FTZ R192, R192, UR4 ;  /* 0x00000004c0c07c20 */ /* 0x000fe20008410000 */
[----:B------:R-:W-:Y:S01]  /*be70*/  ISETP.GT.AND P5, PT, R233, R7, PT ;  /* 0x00000007e900720c */ /* 0x000fe20003fa4270 */
[----:B------:R-:W3:Y:S01]  /*be80*/  MUFU.TANH R17, R17 ;  /* 0x0000001100117308 */ /* 0x000ee20000002400 */
[C---:B------:R-:W-:Y:S01]  /*be90*/  ISETP.GE.AND P6, PT, R7.reuse, R232, PT ;  /* 0x000000e80700720c */ /* 0x040fe20003fc6270 */
[----:B------:R-:W-:Y:S01]  /*bea0*/  @UP0 UIADD3 UR21, UPT, UPT, UR21, -0x4, URZ ;  /* 0xfffffffc15150890 */ /* 0x000fe2000fffe0ff */
[----:B------:R-:W-:-:S02]  /*beb0*/  ISETP.GE.AND P1, PT, R7, R228, PT ;  /* 0x000000e40700720c */ /* 0x000fc40003f26270 */
[----:B------:R-:W-:Y:S02]  /*bec0*/  ISETP.GT.AND P2, PT, R4, R7, PT ;  /* 0x000000070400720c */ /* 0x000fe40003f44270 */
[----:B------:R-:W-:Y:S01]  /*bed0*/  FSEL R7, R34, -INF , !P4 ;  /* 0xff80000022077808 */ /* 0x000fe20006000000 */
[----:B------:R-:W4:Y:S01]  /*bee0*/  MUFU.TANH R19, R19 ;  /* 0x0000001300137308 */ /* 0x000f220000002400 */
[----:B------:R-:W-:Y:S02]  /*bef0*/  IADD3 R11, PT, PT, R209, -0xb7, RZ ;  /* 0xffffff49d10b7810 */ /* 0x000fe40007ffe0ff */
[----:B------:R-:W-:Y:S02]  /*bf00*/  FSEL R6, R6, -INF , !P3 ;  /* 0xff80000006067808 */ /* 0x000fe40005800000 */
[----:B------:R-:W-:Y:S02]  /*bf10*/  FSEL R7, R7, -INF , !P0 ;  /* 0xff80000007077808 */ /* 0x000fe40004000000 */
[----:B------:R-:W-:Y:S01]  /*bf20*/  FSEL R14, R35, -INF , !P5 ;  /* 0xff800000230e7808 */ /* 0x000fe20006800000 */
[----:B------:R-:W5:Y:S01]  /*bf30*/  MUFU.TANH R18, R18 ;  /* 0x0000001200127308 */ /* 0x000f620000002400 */
[----:B------:R-:W-:-:S02]  /*bf40*/  ISETP.GT.AND P3, PT, R233, R11, PT ;  /* 0x0000000be900720c */ /* 0x000fc40003f64270 */
[C---:B------:R-:W-:Y:S02]  /*bf50*/  ISETP.GE.AND P4, PT, R11.reuse, R232, PT ;  /* 0x000000e80b00720c */ /* 0x040fe40003f86270 */
[----:B------:R-:W-:Y:S02]  /*bf60*/  ISETP.GE.AND P0, PT, R11, R228, PT ;  /* 0x000000e40b00720c */ /* 0x000fe40003f06270 */
[----:B------:R-:W-:Y:S02]  /*bf70*/  ISETP.GT.AND P5, PT, R4, R11, PT ;  /* 0x0000000b0400720c */ /* 0x000fe40003fa4270 */
[----:B------:R-:W-:Y:S02]  /*bf80*/  IADD3 R11, PT, PT, R209, -0xb0, RZ ;  /* 0xffffff50d10b7810 */ /* 0x000fe40007ffe0ff */
[----:B------:R-:W-:Y:S02]  /*bf90*/  FSEL R9, R9, -INF , !P2 ;  /* 0xff80000009097808 */ /* 0x000fe40005000000 */
[----:B------:R-:W-:-:S02]  /*bfa0*/  ISETP.GT.AND P2, PT, R233, R11, PT ;  /* 0x0000000be900720c */ /* 0x000fc40003f44270 */
[----:B------:R-:W-:Y:S02]  /*bfb0*/  FSEL R8, R8, -INF , !P3 ;  /* 0xff80000008087808 */ /* 0x000fe40005800000 */
[----:B------:R-:W-:Y:S02]  /*bfc0*/  ISETP.GT.AND P3, PT, R4, R11, PT ;  /* 0x0000000b0400720c */ /* 0x000fe40003f64270 */
[----:B------:R-:W-:Y:S02]  /*bfd0*/  IADD3 R21, PT, PT, R209, -0xaf, RZ ;  /* 0xffffff51d1157810 */ /* 0x000fe40007ffe0ff */
[----:B------:R-:W-:Y:S02]  /*bfe0*/  FSEL R14, R14, -INF , !P6 ;  /* 0xff8000000e0e7808 */ /* 0x000fe40007000000 */
[----:B------:R-:W-:Y:S02]  /*bff0*/  FSEL R9, R9, -INF , !P1 ;  /* 0xff80000009097808 */ /* 0x000fe40004800000 */
[----:B------:R-:W-:-:S02]  /*c000*/  ISETP.GE.AND P6, PT, R11, R232, PT ;  /* 0x000000e80b00720c */ /* 0x000fc40003fc6270 */
[----:B------:R-:W-:Y:S02]  /*c010*/  ISETP.GE.AND P1, PT, R11, R228, PT ;  /* 0x000000e40b00720c */ /* 0x000fe40003f26270 */
[----:B------:R-:W-:Y:S02]  /*c020*/  FSEL R11, R12, -INF , !P5 ;  /* 0xff8000000c0b7808 */ /* 0x000fe40006800000 */
[----:B------:R-:W-:Y:S01]  /*c030*/  FSEL R190, R3, -INF , !P2 ;  /* 0xff80000003be7808 */ /* 0x000fe20005000000 */
[----:B------:R-:W5:Y:S01]  /*c040*/  MUFU.TANH R12, R25 ;  /* 0x00000019000c7308 */ /* 0x000f620000002400 */
[----:B------:R-:W-:Y:S02]  /*c050*/  ISETP.GT.AND P2, PT, R4, R21, PT ;  /* 0x000000150400720c */ /* 0x000fe40003f44270 */
[----:B------:R-:W-:Y:S02]  /*c060*/  IADD3 R3, PT, PT, R209, -0xa8, RZ ;  /* 0xffffff58d1037810 */ /* 0x000fe40007ffe0ff */
[----:B------:R-:W-:-:S02]  /*c070*/  FSEL R13, R13, -INF , !P3 ;  /* 0xff8000000d0d7808 */ /* 0x000fc40005800000 */
[----:B------:R-:W-:Y:S02]  /*c080*/  FSEL R8, R8, -INF , !P4 ;  /* 0xff80000008087808 */ /* 0x000fe40006000000 */
[----:B------:R-:W-:Y:S02]  /*c090*/  ISETP.GT.AND P4, PT, R233, R21, PT ;  /* 0x00000015e900720c */ /* 0x000fe40003f84270 */
[----:B------:R-:W-:Y:S02]  /*c0a0*/  FSEL R11, R11, -INF , !P0 ;  /* 0xff8000000b0b7808 */ /* 0x000fe40004000000 */
[----:B------:R-:W-:Y:S02]  /*c0b0*/  ISETP.GE.AND P0, PT, R21, R228, PT ;  /* 0x000000e41500720c */ /* 0x000fe40003f06270 */
[----:B------:R-:W-:Y:S02]  /*c0c0*/  ISETP.GT.AND P3, PT, R233, R3, PT ;  /* 0x00000003e900720c */ /* 0x000fe40003f64270 */
[----:B------:R-:W-:-:S02]  /*c0d0*/  FSEL R207, R13, -INF , !P1 ;  /* 0xff8000000dcf7808 */ /* 0x000fc40004800000 */
[----:B------:R-:W-:Y:S02]  /*c0e0*/  FSEL R15, R15, -INF , !P2 ;  /* 0xff8000000f0f7808 */ /* 0x000fe40005000000 */
[-C--:B------:R-:W-:Y:S02]  /*c0f0*/  ISETP.GE.AND P5, PT, R21, R232.reuse, PT ;  /* 0x000000e81500720c */ /* 0x080fe40003fa6270 */
[----:B------:R-:W-:Y:S01]  /*c100*/  IADD3 R13, PT, PT, R209, -0xa7, RZ ;  /* 0xffffff59d10d7810 */ /* 0x000fe20007ffe0ff */
[----:B------:R-:W5:Y:S01]  /*c110*/  MUFU.TANH R21, R26 ;  /* 0x0000001a00157308 */ /* 0x000f620000002400 */
[----:B------:R-:W-:Y:S02]  /*c120*/  FSEL R190, R190, -INF , !P6 ;  /* 0xff800000bebe7808 */ /* 0x000fe40007000000 */
[----:B------:R-:W-:Y:S02]  /*c130*/  FSEL R188, R10, -INF , !P4 ;  /* 0xff8000000abc7808 */ /* 0x000fe40006000000 */
[----:B------:R-:W-:-:S02]  /*c140*/  ISETP.GE.AND P6, PT, R3, R232, PT ;  /* 0x000000e80300720c */ /* 0x000fc40003fc6270 */
[----:B------:R-:W-:Y:S01]  /*c150*/  ISETP.GE.AND P1, PT, R3, R228, PT ;  /* 0x000000e40300720c */ /* 0x000fe20003f26270 */
[----:B------:R-:W5:Y:S01]  /*c160*/  MUFU.TANH R10, R27 ;  /* 0x0000001b000a7308 */ /* 0x000f620000002400 */
[----:B------:R-:W-:Y:S01]  /*c170*/  ISETP.GT.AND P4, PT, R4, R3, PT ;  /* 0x000000030400720c */ /* 0x000fe20003f84270 */
[----:B------:R-:W-:Y:S01]  /*c180*/  FMUL.FTZ R3, R180, UR4 ;  /* 0x00000004b4037c20 */ /* 0x000fe20008410000 */
[----:B------:R-:W-:Y:S02]  /*c190*/  FSEL R197, R15, -INF , !P0 ;  /* 0xff8000000fc57808 */ /* 0x000fe40004000000 */
[----:B--2---:R-:W-:Y:S02]  /*c1a0*/  FSEL R16, R16, -INF , !P3 ;  /* 0xff80000010107808 */ /* 0x004fe40005800000 */
[-C--:B------:R-:W-:Y:S01]  /*c1b0*/  ISETP.GT.AND P2, PT, R233, R13.reuse, PT ;  /* 0x0000000de900720c */ /* 0x080fe20003f44270 */
[----:B------:R-:W2:Y:S01]  /*c1c0*/  MUFU.TANH R3, R3 ;  /* 0x0000000300037308 */ /* 0x000ea20000002400 */
[----:B------:R-:W-:-:S02]  /*c1d0*/  ISETP.GT.AND P3, PT, R4, R13, PT ;  /* 0x0000000d0400720c */ /* 0x000fc40003f64270 */
[----:B------:R-:W-:Y:S02]  /*c1e0*/  IADD3 R15, PT, PT, R209, -0xa0, RZ ;  /* 0xffffff60d10f7810 */ /* 0x000fe40007ffe0ff */
[----:B------:R-:W-:Y:S02]  /*c1f0*/  FSEL R188, R188, -INF , !P5 ;  /* 0xff800000bcbc7808 */ /* 0x000fe40006800000 */
[----:B-1----:R-:W-:Y:S02]  /*c200*/  FSEL R20, R20, -INF , !P4 ;  /* 0xff80000014147808 */ /* 0x002fe40006000000 */
[C---:B------:R-:W-:Y:S02]  /*c210*/  ISETP.GE.AND P5, PT, R13.reuse, R232, PT ;  /* 0x000000e80d00720c */ /* 0x040fe40003fa6270 */
[----:B------:R-:W-:Y:S01]  /*c220*/  ISETP.GE.AND P0, PT, R13, R228, PT ;  /* 0x000000e40d00720c */ /* 0x000fe20003f06270 */
[----:B------:R-:W-:Y:S01]  /*c230*/  FMUL.FTZ R13, R181, UR4 ;  /* 0x00000004b50d7c20 */ /* 0x000fe20008410000 */
[----:B------:R-:W-:-:S02]  /*c240*/  ISETP.GT.AND P4, PT, R233, R15, PT ;  /* 0x0000000fe900720c */ /* 0x000fc40003f84270 */
[----:B---3--:R-:W-:Y:S02]  /*c250*/  FSEL R168, R17, -INF , !P2 ;  /* 0xff80000011a87808 */ /* 0x008fe40005000000 */
[----:B----4-:R-:W-:Y:S01]  /*c260*/  FSEL R19, R19, -INF , !P3 ;  /* 0xff80000013137808 */ /* 0x010fe20005800000 */
[----:B------:R-:W-:Y:S01]  /*c270*/  MUFU.TANH R13, R13 ;  /* 0x0000000d000d7308 */ /* 0x000fe20000002400 */
[----:B------:R-:W-:Y:S02]  /*c280*/  IADD3 R17, PT, PT, R209, -0x9f, RZ ;  /* 0xffffff61d1117810 */ /* 0x000fe40007ffe0ff */
[----:B------:R-:W-:Y:S02]  /*c290*/  FSEL R168, R168, -INF , !P5 ;  /* 0xff800000a8a87808 */ /* 0x000fe40006800000 */
[----:B------:R-:W-:Y:S02]  /*c2a0*/  FSEL R169, R19, -INF , !P0 ;  /* 0xff80000013a97808 */ /* 0x000fe40004000000 */
[----:B-----5:R-:W-:-:S02]  /*c2b0*/  FSEL R18, R18, -INF , !P4 ;  /* 0xff80000012127808 */ /* 0x020fc40006000000 */
[-C--:B------:R-:W-:Y:S02]  /*c2c0*/  ISETP.GT.AND P3, PT, R233, R17.reuse, PT ;  /* 0x00000011e900720c */ /* 0x080fe40003f64270 */
[C---:B------:R-:W-:Y:S02]  /*c2d0*/  ISETP.GE.AND P5, PT, R17.reuse, R232, PT ;  /* 0x000000e81100720c */ /* 0x040fe40003fa6270 */
[----:B------:R-:W-:Y:S02]  /*c2e0*/  ISETP.GE.AND P0, PT, R17, R228, PT ;  /* 0x000000e41100720c */ /* 0x000fe40003f06270 */
[----:B------:R-:W-:Y:S01]  /*c2f0*/  ISETP.GT.AND P4, PT, R4, R17, PT ;  /* 0x000000110400720c */ /* 0x000fe20003f84270 */
[----:B------:R-:W-:Y:S01]  /*c300*/  FMUL.FTZ R17, R200, UR4 ;  /* 0x00000004c8117c20 */ /* 0x000fe20008410000 */
[----:B------:R-:W-:Y:S02]  /*c310*/  ISETP.GT.AND P2, PT, R4, R15, PT ;  /* 0x0000000f0400720c */ /* 0x000fe40003f44270 */
[----:B------:R-:W-:Y:S01]  /*c320*/  FSEL R170, R16, -INF , !P6 ;  /* 0xff80000010aa7808 */ /* 0x000fe20007000000 */
[----:B------:R-:W-:Y:S01]  /*c330*/  FMUL.FTZ R16, R183, UR4 ;  /* 0x00000004b7107c20 */ /* 0x000fe20008410000 */
[----:B------:R-:W-:Y:S01]  /*c340*/  ISETP.GE.AND P6, PT, R15, R232, PT ;  /* 0x000000e80f00720c */ /* 0x000fe20003fc6270 */
[----:B------:R-:W-:Y:S01]  /*c350*/  MUFU.TANH R17, R17 ;  /* 0x0000001100117308 */ /* 0x000fe20000002400 */
[----:B------:R-:W-:-:S02]  /*c360*/  FSEL R171, R20, -INF , !P1 ;  /* 0xff80000014ab7808 */ /* 0x000fc40004800000 */
[----:B------:R-:W-:Y:S02]  /*c370*/  FSEL R12, R12, -INF , !P3 ;  /* 0xff8000000c0c7808 */ /* 0x000fe40005800000 */
[----:B------:R-:W-:Y:S02]  /*c380*/  ISETP.GE.AND P1, PT, R15, R228, PT ;  /* 0x000000e40f00720c */ /* 0x000fe40003f26270 */
[----:B------:R-:W-:Y:S01]  /*c390*/  FSEL R21, R21, -INF , !P2 ;  /* 0xff80000015157808 */ /* 0x000fe20005000000 */
[----:B------:R-:W1:Y:S01]  /*c3a0*/  MUFU.TANH R15, R182 ;  /* 0x000000b6000f7308 */ /* 0x000e620000002400 */
[----:B------:R-:W-:Y:S02]  /*c3b0*/  IADD3 R19, PT, PT, R209, -0x98, RZ ;  /* 0xffffff68d1137810 */ /* 0x000fe40007ffe0ff */
[----:B------:R-:W-:Y:S01]  /*c3c0*/  FSEL R206, R18, -INF , !P6 ;  /* 0xff80000012ce7808 */ /* 0x000fe20007000000 */
[----:B------:R-:W-:Y:S01]  /*c3d0*/  FMUL.FTZ R18, R201, UR4 ;  /* 0x00000004c9127c20 */ /* 0x000fe20008410000 */
[----:B------:R-:W-:Y:S01]  /*c3e0*/  FSEL R204, R12, -INF , !P5 ;  /* 0xff8000000ccc7808 */ /* 0x000fe20006800000 */
[----:B------:R-:W-:Y:S01]  /*c3f0*/  FMUL.FTZ R12, R202, UR4 ;  /* 0x00000004ca0c7c20 */ /* 0x000fe20008410000 */
[----:B------:R-:W-:Y:S01]  /*c400*/  FSEL R205, R21, -INF , !P1 ;  /* 0xff80000015cd7808 */ /* 0x000fe20004800000 */
[----:B------:R-:W3:Y:S01]  /*c410*/  MUFU.TANH R16, R16 ;  /* 0x0000001000107308 */ /* 0x000ee20000002400 */
[----:B------:R-:W-:-:S02]  /*c420*/  ISETP.GT.AND P2, PT, R233, R19, PT ;  /* 0x00000013e900720c */ /* 0x000fc40003f44270 */
[C---:B------:R-:W-:Y:S02]  /*c430*/  ISETP.GE.AND P6, PT, R19.reuse, R232, PT ;  /* 0x000000e81300720c */ /* 0x040fe40003fc6270 */
[----:B------:R-:W-:Y:S02]  /*c440*/  ISETP.GE.AND P1, PT, R19, R228, PT ;  /* 0x000000e41300720c */ /* 0x000fe40003f26270 */
[----:B------:R-:W-:Y:S01]  /*c450*/  ISETP.GT.AND P3, PT, R4, R19, PT ;  /* 0x000000130400720c */ /* 0x000fe20003f64270 */
[----:B------:R-:W4:Y:S01]  /*c460*/  MUFU.TANH R12, R12 ;  /* 0x0000000c000c7308 */ /* 0x000f220000002400 */
[----:B------:R-:W-:Y:S02]  /*c470*/  FSEL R201, R10, -INF , !P4 ;  /* 0xff8000000ac97808 */ /* 0x000fe40006000000 */
[----:B------:R-:W-:Y:S02]  /*c480*/  IADD3 R19, PT, PT, R209, -0x97, RZ ;  /* 0xffffff69d1137810 */ /* 0x000fe40007ffe0ff */
[----:B------:R-:W-:-:S02]  /*c490*/  FSEL R201, R201, -INF , !P0 ;  /* 0xff800000c9c97808 */ /* 0x000fc40004000000 */
[----:B--2---:R-:W-:Y:S01]  /*c4a0*/  FSEL R174, R3, -INF , !P2 ;  /* 0xff80000003ae7808 */ /* 0x004fe20005000000 */
[----:B------:R2:W5:Y:S01]  /*c4b0*/  MUFU.TANH R10, R18 ;  /* 0x00000012000a7308 */ /* 0x0005620000002400 */
[-C--:B------:R-:W-:Y:S01]  /*c4c0*/  ISETP.GT.AND P4, PT, R233, R19.reuse, PT ;  /* 0x00000013e900720c */ /* 0x080fe20003f84270 */
[----:B------:R-:W-:Y:S01]  /*c4d0*/  FMUL.FTZ R3, R203, UR4 ;  /* 0x00000004cb037c20 */ /* 0x000fe20008410000 */
[C---:B------:R-:W-:Y:S02]  /*c4e0*/  ISETP.GE.AND P5, PT, R19.reuse, R232, PT ;  /* 0x000000e81300720c */ /* 0x040fe40003fa6270 */
[----:B------:R-:W-:Y:S02]  /*c4f0*/  ISETP.GE.AND P0, PT, R19, R228, PT ;  /* 0x000000e41300720c */ /* 0x000fe40003f06270 */
[----:B------:R-:W-:Y:S01]  /*c500*/  ISETP.GT.AND P2, PT, R4, R19, PT ;  /* 0x000000130400720c */ /* 0x000fe20003f44270 */
[----:B------:R-:W-:Y:S01]  /*c510*/  MUFU.TANH R3, R3 ;  /* 0x0000000300037308 */ /* 0x000fe20000002400 */
[----:B------:R-:W-:-:S02]  /*c520*/  IADD3 R19, PT, PT, R209, -0x90, RZ ;  /* 0xffffff70d1137810 */ /* 0x000fc40007ffe0ff */
[----:B------:R-:W-:Y:S02]  /*c530*/  FSEL R174, R174, -INF , !P6 ;  /* 0xff800000aeae7808 */ /* 0x000fe40007000000 */
[----:B------:R-:W-:Y:S02]  /*c540*/  ISETP.GT.AND P6, PT, R233, R19, PT ;  /* 0x00000013e900720c */ /* 0x000fe40003fc4270 */
[----:B-1----:R-:W-:Y:S02]  /*c550*/  FSEL R15, R15, -INF , !P3 ;  /* 0xff8000000f0f7808 */ /* 0x002fe40005800000 */
[----:B------:R-:W-:Y:S01]  /*c560*/  FSEL R200, R17, -INF , !P6 ;  /* 0xff80000011c87808 */ /* 0x000fe20007000000 */
[----:B--2---:R-:W-:Y:S01]  /*c570*/  FMUL.FTZ R18, R194, UR4 ;  /* 0x00000004c2127c20 */ /* 0x004fe20008410000 */
[----:B------:R-:W1:Y:S01]  /*c580*/  MUFU.TANH R17, R192 ;  /* 0x000000c000117308 */ /* 0x000e620000002400 */
[----:B------:R-:W-:Y:S02]  /*c590*/  FSEL R172, R13, -INF , !P4 ;  /* 0xff8000000dac7808 */ /* 0x000fe40006000000 */
[----:B---3--:R-:W-:-:S02]  /*c5a0*/  FSEL R16, R16, -INF , !P2 ;  /* 0xff80000010107808 */ /* 0x008fc40005000000 */
[C---:B------:R-:W-:Y:S02]  /*c5b0*/  ISETP.GE.AND P3, PT, R19.reuse, R232, PT ;  /* 0x000000e81300720c */ /* 0x040fe40003f66270 */
[----:B------:R-:W-:Y:S01]  /*c5c0*/  ISETP.GE.AND P4, PT, R19, R228, PT ;  /* 0x000000e41300720c */ /* 0x000fe20003f86270 */
[----:B------:R-:W-:Y:S01]  /*c5d0*/  MUFU.TANH R18, R18 ;  /* 0x0000001200127308 */ /* 0x000fe20000002400 */
[----:B------:R-:W-:Y:S01]  /*c5e0*/  ISETP.GT.AND P2, PT, R4, R19, PT ;  /* 0x000000130400720c */ /* 0x000fe20003f44270 */
[----:B------:R-:W-:Y:S01]  /*c5f0*/  FMUL.FTZ R19, R193, UR4 ;  /* 0x00000004c1137c20 */ /* 0x000fe20008410000 */
[----:B------:R-:W-:Y:S02]  /*c600*/  IADD3 R13, PT, PT, R209, -0x8f, RZ ;  /* 0xffffff71d10d7810 */ /* 0x000fe40007ffe0ff */
[----:B------:R-:W-:Y:S02]  /*c610*/  FSEL R172, R172, -INF , !P5 ;  /* 0xff800000acac7808 */ /* 0x000fe40006800000 */
[----:B------:R-:W-:Y:S01]  /*c620*/  FSEL R200, R200, -INF , !P3 ;  /* 0xff800000c8c87808 */ /* 0x000fe20005800000 */
[----:B------:R-:W2:Y:S01]  /*c630*/  MUFU.TANH R19, R19 ;  /* 0x0000001300137308 */ /* 0x000ea20000002400 */
[----:B----4-:R-:W-:-:S02]  /*c640*/  FSEL R12, R12, -INF , !P2 ;  /* 0xff8000000c0c7808 */ /* 0x010fc40005000000 */
[-C--:B------:R-:W-:Y:S02]  /*c650*/  ISETP.GT.AND P5, PT, R233, R13.reuse, PT ;  /* 0x0000000de900720c */ /* 0x080fe40003fa4270 */
[C---:B------:R-:W-:Y:S02]  /*c660*/  ISETP.GE.AND P6, PT, R13.reuse, R232, PT ;  /* 0x000000e80d00720c */ /* 0x040fe40003fc6270 */
[----:B------:R-:W-:Y:S02]  /*c670*/  ISETP.GE.AND P3, PT, R13, R228, PT ;  /* 0x000000e40d00720c */ /* 0x000fe40003f66270 */
[----:B------:R-:W-:Y:S02]  /*c680*/  ISETP.GT.AND P2, PT, R4, R13, PT ;  /* 0x0000000d0400720c */ /* 0x000fe40003f44270 */
[----:B------:R-:W-:Y:S02]  /*c690*/  IADD3 R13, PT, PT, R209, -0x88, RZ ;  /* 0xffffff78d10d7810 */ /* 0x000fe40007ffe0ff */
[----:B-----5:R-:W-:-:S02]  /*c6a0*/  FSEL R10, R10, -INF , !P5 ;  /* 0xff8000000a0a7808 */ /* 0x020fc40006800000 */
[----:B------:R-:W-:Y:S02]  /*c6b0*/  ISETP.GT.AND P5, PT, R233, R13, PT ;  /* 0x0000000de900720c */ /* 0x000fe40003fa4270 */
[----:B------:R-:W-:Y:S02]  /*c6c0*/  IADD3 R209, PT, PT, R209, -0x87, RZ ;  /* 0xffffff79d1d17810 */ /* 0x000fe40007ffe0ff */
[----:B-1----:R-:W-:Y:S01]  /*c6d0*/  FSEL R182, R17, -INF , !P5 ;  /* 0xff80000011b67808 */ /* 0x002fe20006800000 */
[----:B------:R-:W-:Y:S01]  /*c6e0*/  FMUL.FTZ R17, R195, UR4 ;  /* 0x00000004c3117c20 */ /* 0x000fe20008410000 */
[----:B------:R-:W-:Y:S01]  /*c6f0*/  FSEL R202, R10, -INF , !P6 ;  /* 0xff8000000aca7808 */ /* 0x000fe20007000000 */
[----:B------:R-:W1:Y:S01]  /*c700*/  LDCU UR4, c[0x0][0x45c] ;  /* 0x00008b80ff0477ac */ /* 0x000e620008000800 */
[----:B------:R-:W-:Y:S02]  /*c710*/  FMNMX3.FTZ R10, R2, R5, R7, !PT ;  /* 0x00000005020a7276 */ /* 0x000fe40007810007 */
[----:B------:R-:W-:Y:S01]  /*c720*/  ISETP.GE.AND P6, PT, R13, R232, PT ;  /* 0x000000e80d00720c */ /* 0x000fe20003fc6270 */
[----:B------:R-:W3:Y:S01]  /*c730*/  MUFU.TANH R17, R17 ;  /* 0x0000001100117308 */ /* 0x000ee20000002400 */
[----:B------:R-:W-:-:S02]  /*c740*/  ISETP.GT.AND P5, PT, R233, R209, PT ;  /* 0x000000d1e900720c */ /* 0x000fc40003fa4270 */
[----:B------:R-:W-:Y:S02]  /*c750*/  FMNMX3.FTZ R21, R208, R0, R6, !PT ;  /* 0x00000000d0157276 */ /* 0x000fe40007810006 */
[----:B------:R-:W-:Y:S02]  /*c760*/  FMNMX3.FTZ R10, R10, R9, R11, !PT ;  /* 0x000000090a0a7276 */ /* 0x000fe4000781000b */
[----:B------:R-:W-:Y:S02]  /*c770*/  FSEL R182, R182, -INF , !P6 ;  /* 0xff800000b6b67808 */ /* 0x000fe40007000000 */
[----:B------:R-:W-:Y:S02]  /*c780*/  ISETP.GE.AND P6, PT, R209, R232, PT ;  /* 0x000000e8d100720c */ /* 0x000fe40003fc6270 */
[----:B--2---:R-:W-:Y:S02]  /*c790*/  FSEL R180, R19, -INF , !P5 ;  /* 0xff80000013b47808 */ /* 0x004fe40006800000 */
[----:B------:R-:W-:-:S02]  /*c7a0*/  FMNMX3.FTZ R21, R21, R14, R8, !PT ;  /* 0x0000000e15157276 */ /* 0x000fc40007810008 */
[----:B------:R-:W-:Y:S02]  /*c7b0*/  FMNMX3.FTZ R20, R10, R207, R197, !PT ;  /* 0x000000cf0a147276 */ /* 0x000fe400078100c5 */
[----:B------:R-:W-:Y:S02]  /*c7c0*/  FSEL R180, R180, -INF , !P6 ;  /* 0xff800000b4b47808 */ /* 0x000fe40007000000 */
[----:B------:R-:W-:Y:S02]  /*c7d0*/  FSEL R175, R15, -INF , !P1 ;  /* 0xff8000000faf7808 */ /* 0x000fe40004800000 */
[C---:B------:R-:W-:Y:S02]  /*c7e0*/  ISETP.GT.AND P6, PT, R4.reuse, R13, PT ;  /* 0x0000000d0400720c */ /* 0x040fe40003fc4270 */
[----:B------:R-:W-:Y:S02]  /*c7f0*/  ISETP.GT.AND P1, PT, R4, R209, PT ;  /* 0x000000d10400720c */ /* 0x000fe40003f24270 */
[----:B------:R-:W-:-:S02]  /*c800*/  FMNMX3.FTZ R21, R21, R190, R188, !PT ;  /* 0x000000be15157276 */ /* 0x000fc400078100bc */
[----:B------:R-:W-:Y:S02]  /*c810*/  FMNMX3.FTZ R4, R20, R171, R169, !PT ;  /* 0x000000ab14047276 */ /* 0x000fe400078100a9 */
[----:B------:R-:W-:Y:S02]  /*c820*/  FMNMX3.FTZ R21, R21, R170, R168, !PT ;  /* 0x000000aa15157276 */ /* 0x000fe400078100a8 */
[----:B------:R-:W-:Y:S02]  /*c830*/  FSEL R181, R3, -INF , !P2 ;  /* 0xff80000003b57808 */ /* 0x000fe40005000000 */
[----:B------:R-:W-:Y:S02]  /*c840*/  FSEL R173, R16, -INF , !P0 ;  /* 0xff80000010ad7808 */ /* 0x000fe40004000000 */
[----:B------:R-:W-:Y:S02]  /*c850*/  FMNMX3.FTZ R4, R4, R205, R201, !PT ;  /* 0x000000cd04047276 */ /* 0x000fe400078100c9 */
[----:B------:R-:W-:-:S02]  /*c860*/  FMNMX3.FTZ R21, R21, R206, R204, !PT ;  /* 0x000000ce15157276 */ /* 0x000fc400078100cc */
[-C--:B------:R-:W-:Y:S02]  /*c870*/  ISETP.GE.AND P5, PT, R13, R228.reuse, PT ;  /* 0x000000e40d00720c */ /* 0x080fe40003fa6270 */
[----:B------:R-:W-:Y:S02]  /*c880*/  ISETP.GE.AND P2, PT, R209, R228, PT ;  /* 0x000000e4d100720c */ /* 0x000fe40003f46270 */
[----:B------:R-:W-:Y:S02]  /*c890*/  FSEL R18, R18, -INF , !P6 ;  /* 0xff80000012127808 */ /* 0x000fe40007000000 */
[----:B---3--:R-:W-:Y:S02]  /*c8a0*/  FSEL R17, R17, -INF , !P1 ;  /* 0xff80000011117808 */ /* 0x008fe40004800000 */
[----:B------:R-:W-:Y:S02]  /*c8b0*/  FSEL R183, R12, -INF , !P4 ;  /* 0xff8000000cb77808 */ /* 0x000fe40006000000 */
[----:B------:R-:W-:-:S02]  /*c8c0*/  FSEL R181, R181, -INF , !P3 ;  /* 0xff800000b5b57808 */ /* 0x000fc40005800000 */
[----:B------:R-:W-:Y:S02]  /*c8d0*/  FMNMX3.FTZ R4, R4, R175, R173, !PT ;  /* 0x000000af04047276 */ /* 0x000fe400078100ad */
[----:B------:R-:W-:Y:S02]  /*c8e0*/  FMNMX3.FTZ R19, R21, R174, R172, !PT ;  /* 0x000000ae15137276 */ /* 0x000fe400078100ac */
[----:B------:R-:W-:Y:S02]  /*c8f0*/  FSEL R179, R18, -INF , !P5 ;  /* 0xff80000012b37808 */ /* 0x000fe40006800000 */
[----:B------:R-:W-:Y:S02]  /*c900*/  FSEL R177, R17, -INF , !P2 ;  /* 0xff80000011b17808 */ /* 0x000fe40005000000 */
[----:B------:R-:W-:Y:S02]  /*c910*/  FMNMX3.FTZ R4, R4, R183, R181, !PT ;  /* 0x000000b704047276 */ /* 0x000fe400078100b5 */
[----:B------:R-:W-:-:S02]  /*c920*/  FMNMX3.FTZ R19, R19, R200, R202, !PT ;  /* 0x000000c813137276 */ /* 0x000fc400078100ca */
[----:B------:R-:W-:Y:S02]  /*c930*/  FMNMX3.FTZ R15, R4, R179, R177, !PT ;  /* 0x000000b3040f7276 */ /* 0x000fe400078100b1 */
[----:B------:R-:W-:Y:S02]  /*c940*/  FMNMX3.FTZ R10, R19, R182, R180, !PT ;  /* 0x000000b6130a7276 */ /* 0x000fe400078100b4 */
[C---:B------:R-:W-:Y:S01]  /*c950*/  IADD3 R16, PT, PT, R220.reuse, 0x18000, RZ ;  /* 0x00018000dc107810 */ /* 0x040fe20007ffe0ff */
[----:B------:R-:W2:Y:S01]  /*c960*/  SHFL.BFLY PT, R4, R15, 0x2, 0x1f ;  /* 0x0c401f000f047f89 */ /* 0x000ea200000e0000 */
[----:B------:R-:W-:Y:S02]  /*c970*/  IADD3 R198, PT, PT, R220, 0x18040, RZ ;  /* 0x00018040dcc67810 */ /* 0x000fe40007ffe0ff */
[----:B------:R-:W-:Y:S01]  /*c980*/  MOV R25, 0x20 ;  /* 0x0000002000197802 */ /* 0x000fe20000000f00 */
[----:B------:R-:W3:Y:S01]  /*c990*/  SHFL.BFLY PT, R3, R10, 0x2, 0x1f ;  /* 0x0c401f000a037f89 */ /* 0x000ee200000e0000 */
[----:B--2---:R-:W-:-:S02]  /*c9a0*/  FMNMX.FTZ R4, R15, R4, !PT ;  /* 0x000000040f047209 */ /* 0x004fc40007810000 */
[----:B---3--:R-:W-:-:S03]  /*c9b0*/  FMNMX.FTZ R13, R10, R3, !PT ;  /* 0x000000030a0d7209 */ /* 0x008fc60007810000 */
[----:B------:R-:W2:Y:S04]  /*c9c0*/  SHFL.BFLY PT, R3, R4, 0x1, 0x1f ;  /* 0x0c201f0004037f89 */ /* 0x000ea800000e0000 */
[----:B------:R-:W3:Y:S01]  /*c9d0*/  SHFL.BFLY PT, R164, R13, 0x1, 0x1f ;  /* 0x0c201f000da47f89 */ /* 0x000ee200000e0000 */
[----:B--2---:R-:W-:-:S04]  /*c9e0*/  FMNMX.FTZ R3, R4, R3, !PT ;  /* 0x0000000304037209 */ /* 0x004fc80007810000 */
[C---:B------:R-:W-:Y:S01]  /*c9f0*/  FSETP.NEU.FTZ.AND P0, PT, R3.reuse, -INF , PT ;  /* 0xff8000000300780b */ /* 0x040fe20003f1d000 */
[----:B-1----:R-:W-:Y:S01]  /*ca00*/  FMUL.FTZ R178, R3, UR4 ;  /* 0x0000000403b27c20 */ /* 0x002fe20008410000 */
[----:B---3--:R-:W-:-:S04]  /*ca10*/  FMNMX.FTZ R164, R13, R164, !PT ;  /* 0x000000a40da47209 */ /* 0x008fc80007810000 */
[----:B------:R-:W-:Y:S01]  /*ca20*/  FSEL R178, R178, RZ, P0 ;  /* 0x000000ffb2b27208 */ /* 0x000fe20000000000 */
[C---:B------:R-:W-:Y:S01]  /*ca30*/  FMUL.FTZ R199, R164.reuse, UR4 ;  /* 0x00000004a4c77c20 */ /* 0x040fe20008410000 */
[----:B------:R-:W-:-:S03]  /*ca40*/  FSETP.NEU.FTZ.AND P1, PT, R164, -INF , PT ;  /* 0xff800000a400780b */ /* 0x000fc60003f3d000 */
[--C-:B------:R-:W-:Y:S01]  /*ca50*/  FFMA.FTZ R166, R5, UR4, -R178.reuse ;  /* 0x0000000405a67c23 */ /* 0x100fe200080108b2 */
[----:B------:R-:W-:Y:S01]  /*ca60*/  FSEL R191, R164, RZ, P1 ;  /* 0x000000ffa4bf7208 */ /* 0x000fe20000800000 */
[--C-:B------:R-:W-:Y:S01]  /*ca70*/  FFMA.FTZ R165, R7, UR4, -R178.reuse ;  /* 0x0000000407a57c23 */ /* 0x100fe200080108b2 */
[----:B------:R-:W-:Y:S01]  /*ca80*/  FSEL R5, R3, RZ, P0 ;  /* 0x000000ff03057208 */ /* 0x000fe20000000000 */
[--C-:B------:R-:W-:Y:S01]  /*ca90*/  FFMA.FTZ R187, R11, UR4, -R178.reuse ;  /* 0x000000040bbb7c23 */ /* 0x100fe200080108b2 */
[----:B------:R-:W-:Y:S01]  /*caa0*/  FSEL R199, R199, RZ, P1 ;  /* 0x000000ffc7c77208 */ /* 0x000fe20000800000 */
[----:B------:R-:W-:Y:S01]  /*cab0*/  FADD.FTZ R191, R208, -R191 ;  /* 0x800000bfd0bf7221 */ /* 0x000fe20000010000 */
[----:B------:R-:W-:Y:S01]  /*cac0*/  R2P PR, R216, 0x6 ;  /* 0x00000006d8007804 */ /* 0x000fe20000000000 */
[----:B------:R-:W-:Y:S01]  /*cad0*/  FADD.FTZ R2, R2, -R5 ;  /* 0x8000000502027221 */ /* 0x000fe20000010000 */
[----:B------:R-:W-:Y:S01]  /*cae0*/  MUFU.EX2 R166, R166 ;  /* 0x000000a600a67308 */ /* 0x000fe20000000800 */
[----:B------:R-:W-:Y:S01]  /*caf0*/  FMUL.FTZ R191, R191, UR4 ;  /* 0x00000004bfbf7c20 */ /* 0x000fe20008410000 */
[--C-:B------:R-:W-:Y:S01]  /*cb00*/  FFMA.FTZ R186, R0, UR4, -R199.reuse ;  /* 0x0000000400ba7c23 */ /* 0x100fe200080108c7 */
[----:B------:R-:W-:Y:S01]  /*cb10*/  FMUL.FTZ R2, R2, UR4 ;  /* 0x0000000402027c20 */ /* 0x000fe20008410000 */
[--C-:B------:R-:W-:Y:S01]  /*cb20*/  FFMA.FTZ R185, R6, UR4, -R199.reuse ;  /* 0x0000000406b97c23 */ /* 0x100fe200080108c7 */
[--C-:B------:R-:W-:Y:S01]  /*cb30*/  FFMA.FTZ R184, R14, UR4, -R199.reuse ;  /* 0x000000040eb87c23 */ /* 0x100fe200080108c7 */
[--C-:B------:R-:W-:Y:S01]  /*cb40*/  FFMA.FTZ R167, R8, UR4, -R199.reuse ;  /* 0x0000000408a77c23 */ /* 0x100fe200080108c7 */
[--C-:B------:R-:W-:Y:S01]  /*cb50*/  FFMA.FTZ R0, R9, UR4, -R178.reuse ;  /* 0x0000000409007c23 */ /* 0x100fe200080108b2 */
[----:B------:R-:W1:Y:S01]  /*cb60*/  MUFU.EX2 R191, R191 ;  /* 0x000000bf00bf7308 */ /* 0x000e620000000800 */
[----:B------:R-:W-:Y:S01]  /*cb70*/  SEL R25, R25, 0xffffffe0, !P1 ;  /* 0xffffffe019197807 */ /* 0x000fe20004800000 */
[----:B------:R-:W-:Y:S01]  /*cb80*/  LDSM.16.MT88.4 R12, [R220+0x18000] ;  /* 0x01800000dc0c783b */ /* 0x000fe20000004200 */
[----:B------:R-:W-:Y:S01]  /*cb90*/  @P2 IADD3 R198, PT, PT, R16, -0x40, RZ ;  /* 0xffffffc010c62810 */ /* 0x000fe20007ffe0ff */
[--C-:B------:R-:W-:Y:S01]  /*cba0*/  FFMA.FTZ R189, R188, UR4, -R199.reuse ;  /* 0x00000004bcbd7c23 */ /* 0x100fe200080108c7 */
[----:B------:R-:W-:Y:S01]  /*cbb0*/  IADD3 R176, PT, PT, R220, R25, RZ ;  /* 0x00000019dcb07210 */ /* 0x000fe20007ffe0ff */
[--C-:B------:R-:W-:Y:S01]  /*cbc0*/  FFMA.FTZ R190, R190, UR4, -R199.reuse ;  /* 0x00000004bebe7c23 */ /* 0x100fe200080108c7 */
[----:B------:R-:W-:Y:S01]  /*cbd0*/  IADD3 R192, PT, PT, R25, R198, RZ ;  /* 0x000000c619c07210 */ /* 0x000fe20007ffe0ff */
[----:B------:R-:W2:Y:S01]  /*cbe0*/  MUFU.EX2 R2, R2 ;  /* 0x0000000200027308 */ /* 0x000ea20000000800 */
[----:B------:R-:W3:Y:S01]  /*cbf0*/  LDSM.16.MT88.4 R28, [R198] ;  /* 0x00000000c61c783b */ /* 0x000ee20000004200 */
[--C-:B------:R-:W-:Y:S01]  /*cc00*/  FFMA.FTZ R195, R170, UR4, -R199.reuse ;  /* 0x00000004aac37c23 */ /* 0x100fe200080108c7 */
[--C-:B------:R-:W-:Y:S01]  /*cc10*/  FFMA.FTZ R188, R168, UR4, -R199.reuse ;  /* 0x00000004a8bc7c23 */ /* 0x100fe200080108c7 */
[--C-:B------:R-:W-:Y:S01]  /*cc20*/  FFMA.FTZ R194, R207, UR4, -R178.reuse ;  /* 0x00000004cfc27c23 */ /* 0x100fe200080108b2 */
[----:B------:R-:W-:Y:S01]  /*cc30*/  LDSM.16.MT88.4 R20, [R176+0x18000] ;  /* 0x01800000b014783b */ /* 0x000fe20000004200 */
[--C-:B------:R-:W-:Y:S01]  /*cc40*/  FFMA.FTZ R197, R197, UR4, -R178.reuse ;  /* 0x00000004c5c57c23 */ /* 0x100fe200080108b2 */
[--C-:B------:R-:W-:Y:S01]  /*cc50*/  FFMA.FTZ R193, R171, UR4, -R178.reuse ;  /* 0x00000004abc17c23 */ /* 0x100fe200080108b2 */
        /* <DEDUP_REMOVED lines=12> */
[----:B------:R-:W2:Y:S01]  /*cd20*/  LDSM.16.MT88.4 R140, [R220+0x1a000] ;  /* 0x01a00000dc8c783b */ /* 0x000ea20000004200 */
[-C--:B------:R-:W-:Y:S01]  /*cd30*/  FMUL.FTZ R27, R147, R2.reuse ;  /* 0x00000002931b7220 */ /* 0x080fe20000410000 */
[-C--:B------:R-:W-:Y:S01]  /*cd40*/  FMUL.FTZ R38, R38, R2.reuse ;  /* 0x0000000226267220 */ /* 0x080fe20000410000 */
[-C--:B------:R-:W-:Y:S01]  /*cd50*/  FMUL.FTZ R39, R39, R2.reuse ;  /* 0x0000000227277220 */ /* 0x080fe20000410000 */
[----:B------:R-:W-:Y:S01]  /*cd60*/  MUFU.EX2 R184, R184 ;  /* 0x000000b800b87308 */ /* 0x000fe20000000800 */
[-C--:B------:R-:W-:Y:S01]  /*cd70*/  FMUL.FTZ R41, R41, R191.reuse ;  /* 0x000000bf29297220 */ /* 0x080fe20000410000 */
[-C--:B------:R-:W-:Y:S01]  /*cd80*/  FMUL.FTZ R42, R42, R2.reuse ;  /* 0x000000022a2a7220 */ /* 0x080fe20000410000 */
[-C--:B------:R-:W-:Y:S01]  /*cd90*/  FMUL.FTZ R43, R43, R2.reuse ;  /* 0x000000022b2b7220 */ /* 0x080fe20000410000 */
[----:B------:R-:W4:Y:S01]  /*cda0*/  LDSM.16.MT88.4 R144, [R198+0x2000] ;  /* 0x00200000c690783b */ /* 0x000f220000004200 */
[-C--:B------:R-:W-:Y:S01]  /*cdb0*/  FMUL.FTZ R44, R44, R191.reuse ;  /* 0x000000bf2c2c7220 */ /* 0x080fe20000410000 */
[-C--:B------:R-:W-:Y:S01]  /*cdc0*/  FMUL.FTZ R45, R45, R191.reuse ;  /* 0x000000bf2d2d7220 */ /* 0x080fe20000410000 */
[----:B------:R-:W-:Y:S01]  /*cdd0*/  FMUL.FTZ R46, R46, R2 ;  /* 0x000000022e2e7220 */ /* 0x000fe20000410000 */
[----:B------:R-:W5:Y:S01]  /*cde0*/  MUFU.EX2 R167, R167 ;  /* 0x000000a700a77308 */ /* 0x000f620000000800 */
[----:B-1----:R-:W-:Y:S01]  /*cdf0*/  F2FP.F16.F32.PACK_AB R4, R185, R186 ;  /* 0x000000bab904723e */ /* 0x002fe200000000ff */
[-C--:B------:R-:W-:Y:S01]  /*ce00*/  FMUL.FTZ R47, R47, R2.reuse ;  /* 0x000000022f2f7220 */ /* 0x080fe20000410000 */
[-C--:B------:R-:W-:Y:S01]  /*ce10*/  FMUL.FTZ R48, R48, R191.reuse ;  /* 0x000000bf30307220 */ /* 0x080fe20000410000 */
[-C--:B------:R-:W-:Y:S01]  /*ce20*/  FMUL.FTZ R49, R49, R191.reuse ;  /* 0x000000bf31317220 */ /* 0x080fe20000410000 */
[-C--:B------:R-:W-:Y:S01]  /*ce30*/  FMUL.FTZ R50, R50, R2.reuse ;  /* 0x0000000232327220 */ /* 0x080fe20000410000 */
[-C--:B------:R-:W-:Y:S01]  /*ce40*/  FMUL.FTZ R51, R51, R2.reuse ;  /* 0x0000000233337220 */ /* 0x080fe20000410000 */
[-C--:B------:R-:W-:Y:S01]  /*ce50*/  FMUL.FTZ R52, R52, R191.reuse ;  /* 0x000000bf34347220 */ /* 0x080fe20000410000 */
[----:B------:R-:W1:Y:S01]  /*ce60*/  MUFU.EX2 R165, R165 ;  /* 0x000000a500a57308 */ /* 0x000e620000000800 */
[-C--:B------:R-:W-:Y:S01]  /*ce70*/  FMUL.FTZ R53, R53, R191.reuse ;  /* 0x000000bf35357220 */ /* 0x080fe20000410000 */
[-C--:B------:R-:W-:Y:S01]  /*ce80*/  FMUL.FTZ R54, R54, R2.reuse ;  /* 0x0000000236367220 */ /* 0x080fe20000410000 */
[-C--:B------:R-:W-:Y:S01]  /*ce90*/  FMUL.FTZ R55, R55, R2.reuse ;  /* 0x0000000237377220 */ /* 0x080fe20000410000 */
[-C--:B------:R-:W-:Y:S01]  /*cea0*/  FMUL.FTZ R56, R56, R191.reuse ;  /* 0x000000bf38387220 */ /* 0x080fe20000410000 */
[-C--:B------:R-:W-:Y:S01]  /*ceb0*/  FMUL.FTZ R57, R57, R191.reuse ;  /* 0x000000bf39397220 */ /* 0x080fe20000410000 */
[-C--:B------:R-:W-:Y:S01]  /*cec0*/  FMUL.FTZ R58, R58, R2.reuse ;  /* 0x000000023a3a7220 */ /* 0x080fe20000410000 */
[----:B------:R-:W-:Y:S01]  /*ced0*/  FMUL.FTZ R59, R59, R2 ;  /* 0x000000023b3b7220 */ /* 0x000fe20000410000 */
[----:B------:R-:W-:Y:S01]  /*cee0*/  MUFU.EX2 R0, R0 ;  /* 0x0000000000007308 */ /* 0x000fe20000000800 */
[----:B-----5:R-:W-:Y:S01]  /*cef0*/  F2FP.F16.F32.PACK_AB R6, R167, R184 ;  /* 0x000000b8a706723e */ /* 0x020fe200000000ff */
[-C--:B------:R-:W-:Y:S01]  /*cf00*/  FMUL.FTZ R60, R60, R191.reuse ;  /* 0x000000bf3c3c7220 */ /* 0x080fe20000410000 */
[-C--:B------:R-:W-:Y:S01]  /*cf10*/  FMUL.FTZ R61, R61, R191.reuse ;  /* 0x000000bf3d3d7220 */ /* 0x080fe20000410000 */
[-C--:B------:R-:W-:Y:S01]  /*cf20*/  FMUL.FTZ R62, R62, R2.reuse ;  /* 0x000000023e3e7220 */ /* 0x080fe20000410000 */
[----:B------:R-:W-:Y:S01]  /*cf30*/  FMUL.FTZ R63, R63, R2 ;  /* 0x000000023f3f7220 */ /* 0x000fe20000410000 */
[-C--:B------:R-:W-:Y:S01]  /*cf40*/  FMUL.FTZ R64, R64, R191.reuse ;  /* 0x000000bf40407220 */ /* 0x080fe20000410000 */
[-C--:B------:R-:W-:Y:S01]  /*cf50*/  FMUL.FTZ R65, R65, R191.reuse ;  /* 0x000000bf41417220 */ /* 0x080fe20000410000 */
        /* <DEDUP_REMOVED lines=17> */
[----:B-----5:R-:W-:Y:S01]  /*d070*/  F2FP.F16.F32.PACK_AB R7, R187, R0 ;  /* 0x00000000bb07723e */ /* 0x020fe200000000ff */
[----:B------:R-:W1:Y:S01]  /*d080*/  LDSM.16.MT88.4 R152, [R192] ;  /* 0x00000000c098783b */ /* 0x000e620000004200 */
        /* <DEDUP_REMOVED lines=62> */
[--C-:B------:R-:W-:Y:S01]  /*d470*/  FFMA.FTZ R196, R169, UR4, -R178.reuse ;  /* 0x00000004a9c47c23 */ /* 0x100fe200080108b2 */
        /* <DEDUP_REMOVED lines=10> */
[----:B------:R-:W-:Y:S01]  /*d520*/  MUFU.EX2 R190, R190 ;  /* 0x000000be00be7308 */ /* 0x000fe20000000800 */
[-C--:B------:R-:W-:Y:S01]  /*d530*/  FMUL.FTZ R116, R116, R191.reuse ;  /* 0x000000bf74747220 */ /* 0x080fe20000410000 */
[-C--:B------:R-:W-:Y:S01]  /*d540*/  FMUL.FTZ R117, R117, R191.reuse ;  /* 0x000000bf75757220 */ /* 0x080fe20000410000 */
[-C--:B------:R-:W-:Y:S01]  /*d550*/  FMUL.FTZ R118, R118, R2.reuse ;  /* 0x0000000276767220 */ /* 0x080fe20000410000 */
[C---:B--2---:R-:W-:Y:S01]  /*d560*/  HMMA.16816.F32 R60, R4.reuse, R140, R60 ;  /* 0x0000008c043c723c */ /* 0x044fe2000000183c */
[-C--:B------:R-:W-:Y:S01]  /*d570*/  FMUL.FTZ R119, R119, R2.reuse ;  /* 0x0000000277777220 */ /* 0x080fe20000410000 */
[-C--:B------:R-:W-:Y:S01]  /*d580*/  FMUL.FTZ R120, R120, R191.reuse ;  /* 0x000000bf78787220 */ /* 0x080fe20000410000 */
[-C--:B------:R-:W-:Y:S01]  /*d590*/  FMUL.FTZ R121, R121, R191.reuse ;  /* 0x000000bf79797220 */ /* 0x080fe20000410000 */
[----:B------:R-:W-:Y:S01]  /*d5a0*/  MUFU.EX2 R189, R189 ;  /* 0x000000bd00bd7308 */ /* 0x000fe20000000800 */
[-C--:B------:R-:W-:Y:S01]  /*d5b0*/  FMUL.FTZ R122, R122, R2.reuse ;  /* 0x000000027a7a7220 */ /* 0x080fe20000410000 */
[-C--:B------:R-:W-:Y:S01]  /*d5c0*/  FMUL.FTZ R123, R123, R2.reuse ;  /* 0x000000027b7b7220 */ /* 0x080fe20000410000 */
[-C--:B------:R-:W-:Y:S01]  /*d5d0*/  FMUL.FTZ R124, R124, R191.reuse ;  /* 0x000000bf7c7c7220 */ /* 0x080fe20000410000 */
[C---:B------:R-:W-:Y:S01]  /*d5e0*/  HMMA.16816.F32 R64, R4.reuse, R142, R64 ;  /* 0x0000008e0440723c */ /* 0x040fe20000001840 */
[----:B------:R-:W2:Y:S01]  /*d5f0*/  LDSM.16.MT88.4 R140, [R198+0x4000] ;  /* 0x00400000c68c783b */ /* 0x000ea20000004200 */
[-C--:B------:R-:W-:Y:S01]  /*d600*/  FMUL.FTZ R125, R125, R191.reuse ;  /* 0x000000bf7d7d7220 */ /* 0x080fe20000410000 */
[-C--:B------:R-:W-:Y:S01]  /*d610*/  FMUL.FTZ R126, R126, R2.reuse ;  /* 0x000000027e7e7220 */ /* 0x080fe20000410000 */
[----:B------:R-:W-:Y:S01]  /*d620*/  MUFU.EX2 R195, R195 ;  /* 0x000000c300c37308 */ /* 0x000fe20000000800 */
[-C--:B------:R-:W-:Y:S01]  /*d630*/  FMUL.FTZ R127, R127, R2.reuse ;  /* 0x000000027f7f7220 */ /* 0x080fe20000410000 */
[-C--:B------:R-:W-:Y:S01]  /*d640*/  FMUL.FTZ R128, R128, R191.reuse ;  /* 0x000000bf80807220 */ /* 0x080fe20000410000 */
[-C--:B------:R-:W-:Y:S01]  /*d650*/  FMUL.FTZ R129, R129, R191.reuse ;  /* 0x000000bf81817220 */ /* 0x080fe20000410000 */
[C---:B----4-:R-:W-:Y:S01]  /*d660*/  HMMA.16816.F32 R76, R4.reuse, R144, R76 ;  /* 0x00000090044c723c */ /* 0x050fe2000000184c */
[-C--:B------:R-:W-:Y:S01]  /*d670*/  FMUL.FTZ R130, R130, R2.reuse ;  /* 0x0000000282827220 */ /* 0x080fe20000410000 */
[-C--:B------:R-:W-:Y:S01]  /*d680*/  FMUL.FTZ R131, R131, R2.reuse ;  /* 0x0000000283837220 */ /* 0x080fe20000410000 */
[----:B------:R-:W-:Y:S01]  /*d690*/  LDSM.16.MT88.4 R168, [R220+0x1a800] ;  /* 0x01a80000dca8783b */ /* 0x000fe20000004200 */
[----:B------:R-:W-:Y:S01]  /*d6a0*/  MUFU.EX2 R188, R188 ;  /* 0x000000bc00bc7308 */ /* 0x000fe20000000800 */
[--C-:B------:R-:W-:Y:S01]  /*d6b0*/  FFMA.FTZ R203, R206, UR4, -R199.reuse ;  /* 0x00000004cecb7c23 */ /* 0x100fe200080108c7 */
[--C-:B------:R-:W-:Y:S01]  /*d6c0*/  FFMA.FTZ R208, R201, UR4, -R178.reuse ;  /* 0x00000004c9d07c23 */ /* 0x100fe200080108b2 */
[----:B------:R-:W-:Y:S01]  /*d6d0*/  LDSM.16.MT88.4 R160, [R198+0x2800] ;  /* 0x00280000c6a0783b */ /* 0x000fe20000004200 */
[C---:B------:R-:W-:Y:S01]  /*d6e0*/  HMMA.16816.F32 R80, R4.reuse, R146, R80 ;  /* 0x000000920450723c */ /* 0x040fe20000001850 */
[--C-:B------:R-:W-:Y:S01]  /*d6f0*/  FFMA.FTZ R204, R204, UR4, -R199.reuse ;  /* 0x00000004cccc7c23 */ /* 0x100fe200080108c7 */
[--C-:B------:R-:W-:Y:S01]  /*d700*/  FFMA.FTZ R206, R174, UR4, -R199.reuse ;  /* 0x00000004aece7c23 */ /* 0x100fe200080108c7 */
[----:B------:R-:W3:Y:S01]  /*d710*/  LDSM.16.MT88.4 R144, [R220+0x1e000] ;  /* 0x01e00000dc90783b */ /* 0x000ee20000004200 */
[----:B------:R-:W4:Y:S01]  /*d720*/  MUFU.EX2 R194, R194 ;  /* 0x000000c200c27308 */ /* 0x000f220000000800 */
[--C-:B------:R-:W-:Y:S01]  /*d730*/  FFMA.FTZ R207, R172, UR4, -R199.reuse ;  /* 0x00000004accf7c23 */ /* 0x100fe200080108c7 */
[--C-:B------:R-:W-:Y:S01]  /*d740*/  FFMA.FTZ R205, R205, UR4, -R178.reuse ;  /* 0x00000004cdcd7c23 */ /* 0x100fe200080108b2 */
[--C-:B------:R-:W-:Y:S01]  /*d750*/  FFMA.FTZ R201, R175, UR4, -R178.reuse ;  /* 0x00000004afc97c23 */ /* 0x100fe200080108b2 */
[C---:B------:R-:W-:Y:S01]  /*d760*/  HMMA.16816.F32 R132, R4.reuse, R154, R132 ;  /* 0x0000009a0484723c */ /* 0x040fe20000001884 */
[----:B------:R-:W-:Y:S01]  /*d770*/  LDSM.16.MT88.4 R152, [R192+0x6000] ;  /* 0x00600000c098783b */ /* 0x000fe20000004200 */
[--C-:B------:R-:W-:Y:S01]  /*d780*/  FFMA.FTZ R210, R173, UR4, -R178.reuse ;  /* 0x00000004add27c23 */ /* 0x100fe200080108b2 */
[--C-:B------:R-:W-:Y:S01]  /*d790*/  FFMA.FTZ R209, R202, UR4, -R199.reuse ;  /* 0x00000004cad17c23 */ /* 0x100fe200080108c7 */
[----:B------:R-:W5:Y:S01]  /*d7a0*/  MUFU.EX2 R197, R197 ;  /* 0x000000c500c57308 */ /* 0x000f620000000800 */
[----:B------:R-:W-:Y:S01]  /*d7b0*/  LDSM.16.MT88.4 R172, [R192+0x1000] ;  /* 0x00100000c0ac783b */ /* 0x000fe20000004200 */
[--C-:B------:R-:W-:Y:S01]  /*d7c0*/  FFMA.FTZ R200, R200, UR4, -R199.reuse ;  /* 0x00000004c8c87c23 */ /* 0x100fe200080108c7 */
[--C-:B------:R-:W-:Y:S01]  /*d7d0*/  FFMA.FTZ R202, R182, UR4, -R199.reuse ;  /* 0x00000004b6ca7c23 */ /* 0x100fe200080108c7 */
[C---:B-1----:R-:W-:Y:S01]  /*d7e0*/  HMMA.16816.F32 R68, R4.reuse, R136, R68 ;  /* 0x000000880444723c */ /* 0x042fe20000001844 */
[----:B------:R-:W-:Y:S01]  /*d7f0*/  FFMA.FTZ R199, R180, UR4, -R199 ;  /* 0x00000004b4c77c23 */ /* 0x000fe200080108c7 */
[--C-:B------:R-:W-:Y:S01]  /*d800*/  FFMA.FTZ R211, R183, UR4, -R178.reuse ;  /* 0x00000004b7d37c23 */ /* 0x100fe200080108b2 */
[--C-:B------:R-:W-:Y:S01]  /*d810*/  FFMA.FTZ R212, R181, UR4, -R178.reuse ;  /* 0x00000004b5d47c23 */ /* 0x100fe200080108b2 */
[----:B------:R-:W-:Y:S01]  /*d820*/  MUFU.EX2 R193, R193 ;  /* 0x000000c100c17308 */ /* 0x000fe20000000800 */
[--C-:B------:R-:W-:Y:S01]  /*d830*/  FFMA.FTZ R213, R179, UR4, -R178.reuse ;  /* 0x00000004b3d57c23 */ /* 0x100fe200080108b2 */
[----:B------:R-:W-:Y:S01]  /*d840*/  FFMA.FTZ R214, R177, UR4, -R178 ;  /* 0x00000004b1d67c23 */ /* 0x000fe200080108b2 */
[----:B------:R-:W-:Y:S01]  /*d850*/  FFMA.FTZ R186, R251, R191, R186 ;  /* 0x000000bffbba7223 */ /* 0x000fe200000100ba */
[C---:B------:R-:W-:Y:S01]  /*d860*/  HMMA.16816.F32 R72, R4.reuse, R138, R72 ;  /* 0x0000008a0448723c */ /* 0x040fe20000001848 */
[----:B------:R-:W1:Y:S01]  /*d870*/  LDSM.16.MT88.4 R136, [R192+0x4000] ;  /* 0x00400000c088783b */ /* 0x000e620000004200 */
[----:B------:R-:W-:Y:S01]  /*d880*/  FFMA.FTZ R2, R249, R2, R166 ;  /* 0x00000002f9027223 */ /* 0x000fe200000100a6 */
[----:B------:R-:W-:Y:S01]  /*d890*/  FADD.FTZ R185, R185, R186 ;  /* 0x000000bab9b97221 */ /* 0x000fe20000010000 */
[----:B------:R-:W1:Y:S01]  /*d8a0*/  MUFU.EX2 R196, R196 ;  /* 0x000000c400c47308 */ /* 0x000e620000000800 */
[----:B------:R-:W-:Y:S01]  /*d8b0*/  LDSM.16.MT88.4 R180, [R198+0x3800] ;  /* 0x00380000c6b4783b */ /* 0x000fe20000004200 */
[----:B------:R-:W-:Y:S01]  /*d8c0*/  FADD.FTZ R165, R165, R2 ;  /* 0x00000002a5a57221 */ /* 0x000fe20000010000 */
[----:B------:R-:W-:Y:S01]  /*d8d0*/  FADD.FTZ R184, R184, R185 ;  /* 0x000000b9b8b87221 */ /* 0x000fe20000010000 */
[----:B--2---:R-:W-:Y:S02]  /*d8e0*/  HMMA.16816.F32 R84, R4, R140, R84 ;  /* 0x0000008c0454723c */ /* 0x004fe40000001854 */
[----:B------:R-:W-:Y:S01]  /*d8f0*/  FADD.FTZ R0, R0, R165 ;  /* 0x000000a500007221 */ /* 0x000fe20000010000 */
[----:B------:R-:W-:Y:S01]  /*d900*/  FADD.FTZ R167, R167, R184 ;  /* 0x000000b8a7a77221 */ /* 0x000fe20000010000 */
[----:B------:R-:W-:Y:S02]  /*d910*/  MUFU.EX2 R203, R203 ;  /* 0x000000cb00cb7308 */ /* 0x000fe40000000800 */
[----:B------:R-:W-:-:S02]  /*d920*/  FADD.FTZ R187, R187, R0 ;  /* 0x00000000bbbb7221 */ /* 0x000fc40000010000 */
[C---:B------:R-:W-:Y:S01]  /*d930*/  HMMA.16816.F32 R88, R4.reuse, R142, R88 ;  /* 0x0000008e0458723c */ /* 0x040fe20000001858 */
[----:B------:R-:W2:Y:S01]  /*d940*/  LDSM.16.MT88.4 R140, [R176+0x1e000] ;  /* 0x01e00000b08c783b */ /* 0x000ea20000004200 */
[----:B----4-:R-:W-:Y:S02]  /*d950*/  FADD.FTZ R0, R194, R187 ;  /* 0x000000bbc2007221 */ /* 0x010fe40000010000 */
[----:B------:R-:W4:Y:S02]  /*d960*/  MUFU.EX2 R204, R204 ;  /* 0x000000cc00cc7308 */ /* 0x000f240000000800 */
[----:B-----5:R-:W-:Y:S02]  /*d970*/  FADD.FTZ R0, R197, R0 ;  /* 0x00000000c5007221 */ /* 0x020fe40000010000 */
[C---:B------:R-:W-:Y:S04]  /*d980*/  HMMA.16816.F32 R16, R4.reuse, R20, R16 ;  /* 0x000000140410723c */ /* 0x040fe80000001810 */
[----:B------:R-:W-:Y:S04]  /*d990*/  MUFU.EX2 R206, R206 ;  /* 0x000000ce00ce7308 */ /* 0x000fe80000000800 */
[C---:B------:R-:W-:Y:S01]  /*d9a0*/  HMMA.16816.F32 R20, R4.reuse, R22, R148 ;  /* 0x000000160414723c */ /* 0x040fe20000001894 */
[----:B------:R-:W-:Y:S03]  /*d9b0*/  LDSM.16.MT88.4 R148, [R176+0x18800] ;  /* 0x01880000b094783b */ /* 0x000fe60000004200 */
[----:B------:R-:W-:Y:S04]  /*d9c0*/  MUFU.EX2 R207, R207 ;  /* 0x000000cf00cf7308 */ /* 0x000fe80000000800 */
[C---:B---3--:R-:W-:Y:S04]  /*d9d0*/  HMMA.16816.F32 R100, R4.reuse, R144, R100 ;  /* 0x000000900464723c */ /* 0x048fe80000001864 */
[----:B------:R-:W-:Y:S04]  /*d9e0*/  MUFU.EX2 R205, R205 ;  /* 0x000000cd00cd7308 */ /* 0x000fe80000000800 */
[C---:B-1----:R-:W-:Y:S04]  /*d9f0*/  HMMA.16816.F32 R92, R4.reuse, R136, R92 ;  /* 0x00000088045c723c */ /* 0x042fe8000000185c */
[----:B------:R-:W1:Y:S04]  /*da00*/  MUFU.EX2 R208, R208 ;  /* 0x000000d000d07308 */ /* 0x000e680000000800 */
[C---:B------:R-:W-:Y:S01]  /*da10*/  HMMA.16816.F32 R96, R4.reuse, R138, R96 ;  /* 0x0000008a0460723c */ /* 0x040fe20000001860 */
[----:B------:R-:W3:Y:S03]  /*da20*/  LDSM.16.MT88.4 R136, [R198+0x6000] ;  /* 0x00600000c688783b */ /* 0x000ee60000004200 */
[----:B------:R-:W-:Y:S04]  /*da30*/  MUFU.EX2 R201, R201 ;  /* 0x000000c900c97308 */ /* 0x000fe80000000800 */
[C---:B------:R-:W-:Y:S01]  /*da40*/  HMMA.16816.F32 R104, R4.reuse, R146, R104 ;  /* 0x000000920468723c */ /* 0x040fe20000001868 */
[----:B------:R-:W5:Y:S03]  /*da50*/  LDSM.16.MT88.4 R144, [R220+0x18800] ;  /* 0x01880000dc90783b */ /* 0x000f660000004200 */
[----:B------:R-:W1:Y:S04]  /*da60*/  MUFU.EX2 R210, R210 ;  /* 0x000000d200d27308 */ /* 0x000e680000000800 */
[C---:B--2---:R-:W-:Y:S04]  /*da70*/  HMMA.16816.F32 R108, R4.reuse, R140, R108 ;  /* 0x0000008c046c723c */ /* 0x044fe8000000186c */
[----:B------:R-:W-:Y:S04]  /*da80*/  MUFU.EX2 R200, R200 ;  /* 0x000000c800c87308 */ /* 0x000fe80000000800 */
[C---:B------:R-:W-:Y:S01]  /*da90*/  HMMA.16816.F32 R112, R4.reuse, R142, R112 ;  /* 0x0000008e0470723c */ /* 0x040fe20000001870 */
[----:B------:R-:W2:Y:S03]  /*daa0*/  LDSM.16.MT88.4 R140, [R198+0x800] ;  /* 0x00080000c68c783b */ /* 0x000ea60000004200 */
[----:B------:R-:W1:Y:S04]  /*dab0*/  MUFU.EX2 R209, R209 ;  /* 0x000000d100d17308 */ /* 0x000e680000000800 */
[C---:B------:R-:W-:Y:S04]  /*dac0*/  HMMA.16816.F32 R8, R4.reuse, R12, R8 ;  /* 0x0000000c0408723c */ /* 0x040fe80000001808 */
[----:B------:R-:W-:Y:S04]  /*dad0*/  MUFU.EX2 R202, R202 ;  /* 0x000000ca00ca7308 */ /* 0x000fe80000000800 */
[C---:B------:R-:W-:Y:S01]  /*dae0*/  HMMA.16816.F32 R12, R4.reuse, R14, R156 ;  /* 0x0000000e040c723c */ /* 0x040fe2000000189c */
[----:B------:R-:W-:Y:S03]  /*daf0*/  LDSM.16.MT88.4 R156, [R192+0x2800] ;  /* 0x00280000c09c783b */ /* 0x000fe60000004200 */
[----:B------:R-:W-:Y:S04]  /*db00*/  MUFU.EX2 R199, R199 ;  /* 0x000000c700c77308 */ /* 0x000fe80000000800 */
[C---:B---3--:R-:W-:Y:S04]  /*db10*/  HMMA.16816.F32 R116, R4.reuse, R136, R116 ;  /* 0x000000880474723c */ /* 0x048fe80000001874 */
[----:B------:R-:W-:Y:S04]  /*db20*/  MUFU.EX2 R211, R211 ;  /* 0x000000d300d37308 */ /* 0x000fe80000000800 */
[C---:B------:R-:W-:Y:S01]  /*db30*/  HMMA.16816.F32 R120, R4.reuse, R138, R120 ;  /* 0x0000008a0478723c */ /* 0x040fe20000001878 */
[----:B------:R-:W3:Y:S03]  /*db40*/  LDSM.16.MT88.4 R136, [R192+0x800] ;  /* 0x00080000c088783b */ /* 0x000ee60000004200 */
[----:B------:R-:W1:Y:S04]  /*db50*/  MUFU.EX2 R212, R212 ;  /* 0x000000d400d47308 */ /* 0x000e680000000800 */
[C---:B------:R-:W-:Y:S04]  /*db60*/  HMMA.16816.F32 R124, R4.reuse, R152, R124 ;  /* 0x00000098047c723c */ /* 0x040fe8000000187c */
[----:B------:R-:W-:Y:S04]  /*db70*/  MUFU.EX2 R213, R213 ;  /* 0x000000d500d57308 */ /* 0x000fe80000000800 */
[----:B------:R-:W-:Y:S01]  /*db80*/  HMMA.16816.F32 R4, R4, R154, R128 ;  /* 0x0000009a0404723c */ /* 0x000fe20000001880 */
[----:B------:R-:W-:Y:S01]  /*db90*/  F2FP.F16.F32.PACK_AB R128, R189, R190 ;  /* 0x000000bebd80723e */ /* 0x000fe200000000ff */
[----:B------:R-:W-:Y:S01]  /*dba0*/  LDSM.16.MT88.4 R152, [R220+0x1c800] ;  /* 0x01c80000dc98783b */ /* 0x000fe20000004200 */
[----:B------:R-:W-:Y:S01]  /*dbb0*/  F2FP.F16.F32.PACK_AB R129, R197, R194 ;  /* 0x000000c2c581723e */ /* 0x000fe200000000ff */
[----:B------:R-:W1:Y:S01]  /*dbc0*/  MUFU.EX2 R214, R214 ;  /* 0x000000d600d67308 */ /* 0x000e620000000800 */
[----:B------:R-:W-:Y:S01]  /*dbd0*/  F2FP.F16.F32.PACK_AB R130, R188, R195 ;  /* 0x000000c3bc82723e */ /* 0x000fe200000000ff */
[----:B------:R-:W-:Y:S01]  /*dbe0*/  FADD.FTZ R190, R190, R167 ;  /* 0x000000a7bebe7221 */ /* 0x000fe20000010000 */
[----:B------:R-:W-:Y:S01]  /*dbf0*/  F2FP.F16.F32.PACK_AB R131, R196, R193 ;  /* 0x000000c1c483723e */ /* 0x000fe200000000ff */
[----:B------:R-:W-:-:S02]  /*dc00*/  FADD.FTZ R193, R193, R0 ;  /* 0x00000000c1c17221 */ /* 0x000fc40000010000 */
[----:B------:R-:W-:Y:S02]  /*dc10*/  FADD.FTZ R190, R189, R190 ;  /* 0x000000bebdbe7221 */ /* 0x000fe40000010000 */
[----:B------:R-:W-:Y:S02]  /*dc20*/  FADD.FTZ R196, R196, R193 ;  /* 0x000000c1c4c47221 */ /* 0x000fe40000010000 */
[----:B-----5:R-:W-:Y:S01]  /*dc30*/  HMMA.16816.F32 R8, R128, R144, R8 ;  /* 0x000000908008723c */ /* 0x020fe20000001808 */
[----:B------:R-:W-:-:S04]  /*dc40*/  FADD.FTZ R195, R195, R190 ;  /* 0x000000bec3c37221 */ /* 0x000fc80000010000 */
[----:B------:R-:W-:-:S03]  /*dc50*/  FADD.FTZ R188, R188, R195 ;  /* 0x000000c3bcbc7221 */ /* 0x000fc60000010000 */
[C---:B------:R-:W-:Y:S01]  /*dc60*/  HMMA.16816.F32 R12, R128.reuse, R146, R12 ;  /* 0x00000092800c723c */ /* 0x040fe2000000180c */
[----:B------:R-:W5:Y:S07]  /*dc70*/  LDSM.16.MT88.4 R144, [R176+0x1a800] ;  /* 0x01a80000b090783b */ /* 0x000f6e0000004200 */
        /* <DEDUP_REMOVED lines=32> */
[C---:B-----5:R-:W-:Y:S08]  /*de80*/  HMMA.16816.F32 R100, R128.reuse, R144, R100 ;  /* 0x000000908064723c */ /* 0x060ff00000001864 */
[C---:B------:R-:W-:Y:S01]  /*de90*/  HMMA.16816.F32 R104, R128.reuse, R146, R104 ;  /* 0x000000928068723c */ /* 0x040fe20000001868 */
[----:B------:R-:W3:Y:S07]  /*dea0*/  LDSM.16.MT88.4 R144, [R176+0x19000] ;  /* 0x01900000b090783b */ /* 0x000eee0000004200 */
        /* <DEDUP_REMOVED lines=81> */
[----:B------:R-:W-:-:S06]  /*e3c0*/  FADD.FTZ R249, R214, R213 ;  /* 0x000000d5d6f97221 */ /* 0x000fcc0000010000 */
[C---:B------:R-:W-:Y:S01]  /*e3d0*/  HMMA.16816.F32 R112, R4.reuse, R10, R112 ;  /* 0x0000000a0470723c */ /* 0x040fe20000001870 */
[----:B------:R-:W1:Y:S07]  /*e3e0*/  LDSM.16.MT88.4 R8, [R220+0x1d800] ;  /* 0x01d80000dc08783b */ /* 0x000e6e0000004200 */
[C---:B--2---:R-:W-:Y:S01]  /*e3f0*/  HMMA.16816.F32 R152, R4.reuse, R148, R16 ;  /* 0x000000940498723c */ /* 0x044fe20000001810 */
        /* <DEDUP_REMOVED lines=37> */
.L_x_2201:
[----:B------:R-:W-:-:S12]  /*e650*/  UIADD3 UR21, UPT, UPT, UR14, -0x1, URZ ;  /* 0xffffffff0e157890 */ /* 0x000fd8000fffe0ff */
.L_x_2204:
        /* <DEDUP_REMOVED lines=20> */
[----:B------:R-:W4:Y:S01]  /*e7a0*/  LDCU UR4, c[0x0][0x45c] ;  /* 0x00008b80ff0477ac */ /* 0x000f220008000800 */
        /* <DEDUP_REMOVED lines=11> */
.L_x_2208:
[----:B------:R-:W2:Y:S01]  /*e860*/  LDC.64 R4, c[0x0][0x3b8] ;  /* 0x0000ee00ff047b82 */ /* 0x000ea20000000a00 */
[----:B------:R-:W-:Y:S01]  /*e870*/  UIADD3 UR8, UPT, UPT, UR21, -0x1, URZ ;  /* 0xffffffff15087890 */ /* 0x000fe2000fffe0ff */
[----:B------:R-:W-:Y:S04]  /*e880*/  LOP3.LUT R3, R244, 0x1f8, RZ, 0xc0, !PT ;  /* 0x000001f8f4037812 */ /* 0x000fe800078ec0ff */
[----:B------:R-:W-:Y:S04]  /*e890*/  LOP3.LUT R3, R3, 0x38, R216, 0x78, !PT ;  /* 0x0000003803037812 */ /* 0x000fe800078e78d8 */
[----:B------:R-:W-:Y:S04]  /*e8a0*/  LOP3.LUT R3, R3, 0x1e00, R244, 0xf8, !PT ;  /* 0x00001e0003037812 */ /* 0x000fe800078ef8f4 */
[----:B------:R-:W-:Y:S01]  /*e8b0*/  LEA R238, R3, UR5, 0x1 ;  /* 0x0000000503ee7c11 */ /* 0x000fe2000f8e08ff */
[----:B--2---:R-:W-:Y:S04]  /*e8c0*/  IMAD.WIDE.U32 R10, R4, UR8, RZ ;  /* 0x00000008040a7c25 */ /* 0x004fe8000f8e00ff */
[----:B------:R-:W-:Y:S01]  /*e8d0*/  IMAD R7, R5, UR8, R11 ;  /* 0x0000000805077c24 */ /* 0x000fe2000f8e020b */
[C---:B------:R-:W-:Y:S01]  /*e8e0*/  LEA R6, P3, R10.reuse, R237, 0x7 ;  /* 0x000000ed0a067211 */ /* 0x040fe200078638ff */
[C---:B------:R-:W-:Y:S03]  /*e8f0*/  IMAD.SHL.U32 R9, R10.reuse, 0x40, RZ ;  /* 0x000000400a097824 */ /* 0x040fe600078e00ff */
[C-C-:B------:R-:W-:Y:S02]  /*e900*/  SHF.L.U64.HI R8, R10.reuse, 0x6, R7.reuse ;  /* 0x000000060a087819 */ /* 0x140fe40000010207 */
[----:B------:R-:W-:Y:S02]  /*e910*/  LEA.HI.X R7, R10, R236, R7, 0x7, P3 ;  /* 0x000000ec0a077211 */ /* 0x000fe400018f3c07 */
[----:B------:R-:W-:Y:S02]  /*e920*/  ISETP.GE.AND P3, PT, R217, UR7, PT ;  /* 0x00000007d9007c0c */ /* 0x000fe4000bf66270 */
[C---:B------:R-:W-:Y:S04]  /*e930*/  LEA R9, P5, R4.reuse, R9, 0x5 ;  /* 0x0000000904097211 */ /* 0x040fe800078a28ff */
[----:B------:R-:W-:Y:S02]  /*e940*/  LEA.HI.X R8, R4, R8, R5, 0x5, P5 ;  /* 0x0000000804087211 */ /* 0x000fe400028f2c05 */
[C---:B------:R-:W-:Y:S04]  /*e950*/  LEA R4, P5, R9.reuse, R237, 0x1 ;  /* 0x000000ed09047211 */ /* 0x040fe800078a08ff */
        /* <DEDUP_REMOVED lines=43> */
.L_x_2206:
        /* <DEDUP_REMOVED lines=17> */
[----:B------:R-:W-:Y:S01]  /*ed20*/  LEA.HI.X R197, R230, R197, R231, 0x5, P0 ;  /* 0x000000c5e6c57211 */ /* 0x000fe200000f2ce7 */
[----:B------:R-:W-:Y:S01]  /*ed30*/  @!PT LDS RZ, [RZ] ;  /* 0x00000000fffff984 */ /* 0x000fe20000000800 */
[----:B------:R-:W-:Y:S01]  /*ed40*/  @!PT LDS RZ, [RZ] ;  /* 0x00000000fffff984 */ /* 0x000fe20000000800 */
[----:B------:R-:W-:Y:S01]  /*ed50*/  @!PT LDS RZ, [RZ] ;  /* 0x00000000fffff984 */ /* 0x000fe20000000800 */
[----:B------:R-:W-:Y:S01]  /*ed60*/  @!P3 LDGSTS.E.BYPASS.LTC128B.128 [R238+0x18000], desc[UR26][R198.64] ;  /* 0x18000000c6eebfae */ /* 0x000fe2000b981a1a */
[----:B------:R-:W-:Y:S02]  /*ed70*/  ISETP.GE.AND P1, PT, R246, UR7, PT ;  /* 0x00000007f6007c0c */ /* 0x000fe4000bf26270 */
        /* <DEDUP_REMOVED lines=25> */
[----:B------:R-:W-:Y:S01]  /*ef10*/  IMAD R227, R164, 0x2, R213 ;  /* 0x00000002a4e37824 */ /* 0x000fe200078e02d5 */
[C---:B------:R-:W-:Y:S03]  /*ef20*/  IADD3 R226, PT, PT, R229.reuse, R212, RZ ;  /* 0x000000d4e5e27210 */ /* 0x040fe60007ffe0ff */
[----:B------:R-:W-:Y:S01]  /*ef30*/  @P0 STS.128 [R238+0x1e000], RZ ;  /* 0x01e000ffee000388 */ /* 0x000fe20000000c00 */
[----:B------:R-:W-:Y:S02]  /*ef40*/  IMAD.IADD R225, R229, 0x1, R218 ;  /* 0x00000001e5e17824 */ /* 0x000fe400078e02da */
[----:B------:R-:W-:Y:S02]  /*ef50*/  VIADD R223, R227, UR5 ;  /* 0x00000005e3df7c36 */ /* 0x000fe40008000000 */
[----:B------:R-:W-:Y:S01]  /*ef60*/  @!PT LDS RZ, [RZ] ;  /* 0x00000000fffff984 */ /* 0x000fe20000000800 */
[----:B------:R-:W-:Y:S01]  /*ef70*/  @!PT LDS RZ, [RZ] ;  /* 0x00000000fffff984 */ /* 0x000fe20000000800 */
[----:B------:R-:W-:Y:S01]  /*ef80*/  @!PT LDS RZ, [RZ] ;  /* 0x00000000fffff984 */ /* 0x000fe20000000800 */
[----:B------:R-:W-:Y:S01]  /*ef90*/  @!P3 LDGSTS.E.BYPASS.LTC128B.128 [R238+0x19000], desc[UR26][R196.64] ;  /* 0x19000000c4eebfae */ /* 0x000fe2000b981a1a */
[C---:B------:R-:W-:Y:S01]  /*efa0*/  IADD3 R222, PT, PT, R212.reuse, R225, RZ ;  /* 0x000000e1d4de7210 */ /* 0x040fe20007ffe0ff */
[C---:B------:R-:W-:Y:S03]  /*efb0*/  IMAD.IADD R224, R223.reuse, 0x1, R212 ;  /* 0x00000001dfe07824 */ /* 0x040fe600078e02d4 */
[----:B------:R-:W-:Y:S01]  /*efc0*/  @P3 STS.128 [R238+0x19000], RZ ;  /* 0x019000ffee003388 */ /* 0x000fe20000000c00 */
[----:B------:R-:W-:Y:S04]  /*efd0*/  IMAD.IADD R223, R223, 0x1, R218 ;  /* 0x00000001dfdf7824 */ /* 0x000fe800078e02da */
        /* <DEDUP_REMOVED lines=31> */
[C---:B---3--:R-:W-:Y:S03]  /*f1d0*/  HMMA.16816.F32 R12, R164.reuse, R172, RZ ;  /* 0x000000aca40c723c */ /* 0x048fe600000018ff */
[----:B------:R-:W-:Y:S05]  /*f1e0*/  LDSM.16.M88.4 R208, [R224+0x14000] ;  /* 0x01400000e0d0783b */ /* 0x000fea0000000200 */
        /* <DEDUP_REMOVED lines=72> */
[----:B------:R-:W4:Y:S05]  /*f670*/  LDSM.16.M88.4 R180, [R3+0x13800] ;  /* 0x0138000003b4783b */ /* 0x000f2a0000000200 */
        /* <DEDUP_REMOVED lines=115> */
[----:B------:R-:W-:Y:S03]  /*fdb0*/  LEA R209, R206, R241, 0x6 ;  /* 0x000000f1ced17211 */ /* 0x000fe600078e30ff */
        /* <DEDUP_REMOVED lines=33> */
.L_x_2207:
[----:B-1----:R-:W-:Y:S01]  /*ffd0*/  FSEL R14, R196, -INF , !P6 ;  /* 0xff800000c40e7808 */ /* 0x002fe20007000000 */
[----:B------:R-:W-:Y:S01]  /*ffe0*/  FMUL.FTZ R3, R16, UR6 ;  /* 0x0000000610037c20 */ /* 0x000fe20008410000 */
[C---:B------:R-:W-:Y:S01]  /*fff0*/  ISETP.GT.AND P0, PT, R240.reuse, R211, PT ;  /* 0x000000d3f000720c */ /* 0x040fe20003f04270 */
[----:B------:R-:W1:Y:S01]  /*10000*/  MUFU.TANH R207, R207 ;  /* 0x000000cf00cf7308 */ /* 0x000e620000002400 */
[----:B------:R-:W-:Y:S01]  /*10010*/  ISETP.GT.AND P6, PT, R240, R209, PT ;  /* 0x000000d1f000720c */ /* 0x000fe20003fc4270 */
[----:B--2---:R-:W-:Y:S01]  /*10020*/  FMUL.FTZ R4, R17, UR6 ;  /* 0x0000000611047c20 */ /* 0x004fe20008410000 */
        /* <DEDUP_REMOVED lines=655> */
.L_x_2205:
        /* <DEDUP_REMOVED lines=329> */
.L_x_2209:
        /* <DEDUP_REMOVED lines=45> */
.L_x_2211:
[----:B------:R-:W-:Y:S05]  /*14080*/  BSYNC.RECONVERGENT B0 ;  /* 0x0000000000007941 */ /* 0x000fea0003800200 */
.L_x_2210:
        /* <DEDUP_REMOVED lines=42> */
.L_x_2213:
[----:B------:R-:W-:Y:S05]  /*14330*/  BSYNC.RECONVERGENT B0 ;  /* 0x0000000000007941 */ /* 0x000fea0003800200 */
.L_x_2212:
        /* <DEDUP_REMOVED lines=27> */
.L_x_2215:
[----:B------:R-:W-:Y:S05]  /*144f0*/  BSYNC.RECONVERGENT B0 ;  /* 0x0000000000007941 */ /* 0x000fea0003800200 */
.L_x_2214:
        /* <DEDUP_REMOVED lines=27> */
.L_x_2217:
[----:B------:R-:W-:Y:S05]  /*146b0*/  BSYNC.RECONVERGENT B0 ;  /* 0x0000000000007941 */ /* 0x000fea0003800200 */
.L_x_2216:
        /* <DEDUP_REMOVED lines=27> */
.L_x_2218:
        /* <DEDUP_REMOVED lines=9> */
.L_x_2374:


//--------------------- .text._ZN5flash16flash_fwd_kernelI23Flash_fwd_kernel_traitsILi256ELi128ELi64ELi8ELb0ELb0EN7cutlass6half_tE19Flash_kernel_traitsILi256ELi128ELi64ELi8ES3_EELb1ELb0ELb1ELb1ELb0ELb0ELb0ELb1EEEvNS_16Flash_fwd_paramsE --------------------------
	.section	.text._ZN5flash16flash_fwd_kernelI23Flash_fwd_kernel_traitsILi256ELi128ELi64ELi8ELb0ELb0EN7cutlass6half_tE19Flash_kernel_traitsILi256ELi128ELi64ELi8ES3_EELb1ELb0ELb1ELb1ELb0ELb0ELb0ELb1EEEvNS_16Flash_fwd_paramsE,"ax",@progbits
	.align	128
        .global         _ZN5flash16flash_fwd_kernelI23Flash_fwd_kernel_traitsILi256ELi128ELi64ELi8ELb0ELb0EN7cutlass6half_tE19Flash_kernel_traitsILi256ELi128ELi64ELi8ES3_EELb1ELb0ELb1ELb1ELb0ELb0ELb0ELb1EEEvNS_16Flash_fwd_paramsE
        .type           _ZN5flash16flash_fwd_kernelI23Flash_fwd_kernel_traitsILi256ELi128ELi64ELi8ELb0ELb0EN7cutlass6half_tE19Flash_kernel_traitsILi256ELi128ELi64ELi8ES3_EELb1ELb0ELb1ELb1ELb0ELb0ELb0ELb1EEEvNS_16Flash_fwd_paramsE,@function
        .size           _ZN5flash16flash_fwd_kernelI23Flash_fwd_kernel_traitsILi256ELi128ELi64ELi8ELb0ELb0EN7cutlass6half_tE19Flash_kernel_traitsILi256ELi128ELi64ELi8ES3_EELb1ELb0ELb1ELb1ELb0ELb0ELb0ELb1EEEvNS_16Flash_fwd_paramsE,(.L_x_2375 - _ZN5flash16flash_fwd_kernelI23Flash_fwd_kernel_traitsILi256ELi128ELi64ELi8ELb0ELb0EN7cutlass6half_tE19Flash_kernel_traitsILi256ELi128ELi64ELi8ES3_EELb1ELb0ELb1ELb1ELb0ELb0ELb0ELb1EEEvNS_16Flash_fwd_paramsE)
        .other          _ZN5flash16flash_fwd_kernelI23Flash_fwd_kernel_traitsILi256ELi128ELi64ELi8ELb0ELb0EN7cutlass6half_tE19Flash_kernel_traitsILi256ELi128ELi64ELi8ES3_EELb1ELb0ELb1ELb1ELb0ELb0ELb0ELb1EEEvNS_16Flash_fwd_paramsE,@"STO_CUDA_ENTRY STV_DEFAULT"
_ZN5flash16flash_fwd_kernelI23Flash_fwd_kernel_traitsILi256ELi128ELi64ELi8ELb0ELb0EN7cutlass6half_tE19Flash_kernel_traitsILi256ELi128ELi64ELi8ES3_EELb1ELb0ELb1ELb1ELb0ELb0ELb0ELb1EEEvNS_16Flash_fwd_paramsE:
.text._ZN5flash16flash_fwd_kernelI23Flash_fwd_kernel_traitsILi256ELi128ELi64ELi8ELb0ELb0EN7cutlass6half_tE19Flash_kernel_traitsILi256ELi128ELi64ELi8ES3_EELb1ELb0ELb1ELb1ELb0ELb0ELb0ELb1EEEvNS_16Flash_fwd_paramsE:
        /* <DEDUP_REMOVED lines=40> */
[----:B------:R-:W-:-:S02]  /*0280*/  @UP3 UIADD3 UR12, UP1, UPT, UR11, UR8, URZ ;  /* 0x000000080b0c3290 */ /* 0x000fc4000ff3e0ff */
[----:B------:R-:W-:Y:S02]  /*0290*/  UISETP.EQ.OR.EX UP2, UPT, UR7, URZ, !UP5, UP2 ;  /* 0x000000ff0700728c */ /* 0x000fe4000ef42720 */
[----:B------:R-:W-:Y:S02]  /*02a0*/  @UP3 UIADD3.X UR13, UPT, UPT, UR10, UR9, URZ, UP1, !UPT ;  /* 0x000000090a0d3290 */ /* 0x000fe40008ffe4ff */
[----:B------:R-:W-:Y:S02]  /*02b0*/  UIADD3 UR9, UP1, UPT, UR11, UR6, URZ ;  /* 0x000000060b097290 */ /* 0x000fe4000ff3e0ff */
[----:B--2---:R-:W-:Y:S02]  /*02c0*/  UISETP.NE.U32.AND UP0, UPT, UR4, URZ, UPT ;  /* 0x000000ff0400728c */ /* 0x004fe4000bf05070 */
[----:B------:R-:W-:Y:S02]  /*02d0*/  UIADD3.X UR8, UPT, UPT, UR10, UR7, URZ, UP1, !UPT ;  /* 0x000000070a087290 */ /* 0x000fe40008ffe4ff */
[----:B------:R-:W-:-:S11]  /*02e0*/  UISETP.NE.AND.EX UP0, UPT, UR5, URZ, UPT, UP0 ;  /* 0x000000ff0500728c */ /* 0x000fd6000bf05300 */
[----:B------:R-:W-:-:S04]  /*02f0*/  @UP0 UIADD3 UR4, UP1, UPT, UR11, UR4, URZ ;  /* 0x000000040b040290 */ /* 0x000fc8000ff3e0ff */
[----:B------:R-:W-:Y:S02]  /*0300*/  @UP0 UIADD3.X UR5, UPT, UPT, UR10, UR5, URZ, UP1, !UPT ;  /* 0x000000050a050290 */ /* 0x000fe40008ffe4ff */
[----:B------:R-:W-:-:S04]  /*0310*/  IMAD.U32 R12, RZ, RZ, UR4 ;  /* 0x00000004ff0c7e24 */ /* 0x000fc8000f8e00ff */
[----:B------:R-:W-:Y:S01]  /*0320*/  IMAD.U32 R13, RZ, RZ, UR5 ;  /* 0x00000005ff0d7e24 */ /* 0x000fe2000f8e00ff */
[----:B----4-:R-:W-:Y:S02]  /*0330*/  @P1 R2UR UR38, R10 ;  /* 0x000000000a2612ca */ /* 0x010fe400000e0000 */
[----:B------:R-:W-:Y:S01]  /*0340*/  @P1 R2UR UR39, R11 ;  /* 0x000000000b2712ca */ /* 0x000fe200000e0000 */
[----:B------:R-:W2:Y:S01]  /*0350*/  @!UP4 LDCU UR23, c[0x0][0x434] ;  /* 0x00008680ff17c7ac */ /* 0x000ea20008000800 */
[----:B------:R-:W-:Y:S01]  /*0360*/  UMOV UR22, 0xffffffff ;  /* 0xffffffff00167882 */ /* 0x000fe20000000000 */
[----:B-1----:R-:W-:Y:S01]  /*0370*/  @P1 IADD3 R9, P0, PT, R6, R2, RZ ;  /* 0x0000000206091210 */ /* 0x002fe20007f1e0ff */
[----:B------:R-:W1:Y:S07]  /*0380*/  @!UP0 LDCU.64 UR4, c[0x0][0x488] ;  /* 0x00009100ff0487ac */ /* 0x000e6e0008000a00 */
[----:B------:R-:W-:-:S02]  /*0390*/  IMAD.U32 R2, RZ, RZ, UR38 ;  /* 0x00000026ff027e24 */ /* 0x000fc4000f8e00ff */
        /* <DEDUP_REMOVED lines=8> */
[----:B------:R-:W-:Y:S01]  /*0420*/  IMAD.U32 R11, RZ, RZ, UR8 ;  /* 0x00000008ff0b7e24 */ /* 0x000fe2000f8e00ff */
[----:B------:R-:W-:Y:S01]  /*0430*/  MOV R10, UR9 ;  /* 0x00000009000a7c02 */ /* 0x000fe20008000f00 */
[----:B---3--:R-:W-:Y:S01]  /*0440*/  IMAD.U32 R2, RZ, RZ, UR14 ;  /* 0x0000000eff027e24 */ /* 0x008fe2000f8e00ff */
[----:B------:R-:W-:-:S05]  /*0450*/  MOV R3, UR15 ;  /* 0x0000000f00037c02 */ /* 0x000fca0008000f00 */
[----:B----4-:R-:W3:Y:S01]  /*0460*/  @P4 LDG.E R6, desc[UR32][R2.64] ;  /* 0x0000002002064981 */ /* 0x010ee2000c1e1900 */
[----:B------:R-:W-:Y:S02]  /*0470*/  IMAD.U32 R4, RZ, RZ, UR12 ;  /* 0x0000000cff047e24 */ /* 0x000fe4000f8e00ff */
[----:B------:R-:W-:Y:S01]  /*0480*/  IMAD.U32 R5, RZ, RZ, UR13 ;  /* 0x0000000dff057e24 */ /* 0x000fe2000f8e00ff */
[----:B------:R-:W-:-:S04]  /*0490*/  PLOP3.LUT P0, PT, PT, PT, UP0, 0x80, 0x8 ;  /* 0x000000000008781c */ /* 0x000fc80003f0f008 */
[----:B------:R-:W4:Y:S04]  /*04a0*/  @P1 LDG.E R4, desc[UR32][R4.64] ;  /* 0x0000002004041981 */ /* 0x000f28000c1e1900 */
[----:B------:R-:W2:Y:S04]  /*04b0*/  @P2 LDG.E R3, desc[UR32][R2.64+0x4] ;  /* 0x0000042002032981 */ /* 0x000ea8000c1e1900 */
[----:B------:R-:W4:Y:S04]  /*04c0*/  @!P3 LDG.E R5, desc[UR32][R10.64] ;  /* 0x000000200a05b981 */ /* 0x000f28000c1e1900 */
[----:B------:R1:W5:Y:S01]  /*04d0*/  @P0 LDG.E R2, desc[UR32][R12.64] ;  /* 0x000000200c020981 */ /* 0x000362000c1e1900 */
        /* <DEDUP_REMOVED lines=8> */
[----:B----4-:R-:W-:-:S11]  /*0560*/  @!P3 R2UR UR14, R5 ;  /* 0x00000000050eb2ca */ /* 0x010fd600000e0000 */
[----:B------:R-:W-:-:S04]  /*0570*/  @UP4 UIADD3 UR23, UPT, UPT, UR8, -UR22, URZ ;  /* 0x8000001608174290 */ /* 0x000fc8000fffe0ff */
[----:B------:R-:W-:Y:S01]  /*0580*/  UISETP.GT.AND UP2, UPT, UR23, UR34, UPT ;  /* 0x000000221700728c */ /* 0x000fe2000bf44270 */
[----:B------:R-:W-:-:S05]  /*0590*/  @P1 R2UR UR12, R4 ;  /* 0x00000000040c12ca */ /* 0x000fca00000e0000 */
[----:B------:R-:W-:Y:S01]  /*05a0*/  PLOP3.LUT P1, PT, PT, PT, UP2, 0x80, 0x8 ;  /* 0x000000000008781c */ /* 0x000fe20003f2f028 */
[----:B-1----:R-:W-:Y:S01]  /*05b0*/  @!UP0 UISETP.NE.U32.AND UP2, UPT, UR4, URZ, UPT ;  /* 0x000000ff0400828c */ /* 0x002fe2000bf45070 */
        /* <DEDUP_REMOVED lines=8> */
.L_x_2219:
        /* <DEDUP_REMOVED lines=55> */
.L_x_2221:
        /* <DEDUP_REMOVED lines=58> */
.L_x_2223:
[----:B------:R-:W-:Y:S05]  /*0d50*/  BSYNC.RECONVERGENT B0 ;  /* 0x0000000000007941 */ /* 0x000fea0003800200 */
.L_x_2222:
        /* <DEDUP_REMOVED lines=24> */
.L_x_2225:
[----:B------:R-:W-:Y:S05]  /*0ee0*/  BSYNC.RECONVERGENT B0 ;  /* 0x0000000000007941 */ /* 0x000fea0003800200 */
.L_x_2224:
        /* <DEDUP_REMOVED lines=24> */
.L_x_2227:
[----:B------:R-:W-:Y:S05]  /*1070*/  BSYNC.RECONVERGENT B0 ;  /* 0x0000000000007941 */ /* 0x000fea0003800200 */
.L_x_2226:
        /* <DEDUP_REMOVED lines=26> */
.L_x_2229:
[----:B------:R-:W-:Y:S05]  /*1220*/  BSYNC.RECONVERGENT B0 ;  /* 0x0000000000007941 */ /* 0x000fea0003800200 */
.L_x_2228:
        /* <DEDUP_REMOVED lines=10> */
.L_x_2231:
[----:B------:R-:W-:Y:S05]  /*12d0*/  BSYNC.RECONVERGENT B0 ;  /* 0x0000000000007941 */ /* 0x000fea0003800200 */
.L_x_2230:
        /* <DEDUP_REMOVED lines=10> */
.L_x_2233:
[----:B------:R-:W-:Y:S05]  /*1380*/  BSYNC.RECONVERGENT B0 ;  /* 0x0000000000007941 */ /* 0x000fea0003800200 */
.L_x_2232:
        /* <DEDUP_REMOVED lines=10> */
.L_x_2235:
[----:B------:R-:W-:Y:S05]  /*1430*/  BSYNC.RECONVERGENT B0 ;  /* 0x0000000000007941 */ /* 0x000fea0003800200 */
.L_x_2234:
        /* <DEDUP_REMOVED lines=10> */
.L_x_2220:
        /* <DEDUP_REMOVED lines=23> */
.L_x_2236:
[----:B------:R-:W1:Y:S01]  /*1650*/  LDCU.64 UR10, c[0x0][0x3b8] ;  /* 0x00007700ff0a77ac */ /* 0x000e620008000a00 */
[----:B------:R-:W-:-:S04]  /*1660*/  UIADD3 UR13, UPT, UPT, UR12, UR14, URZ ;  /* 0x0000000e0c0d7290 */ /* 0x000fc8000fffe0ff */
[----:B-1----:R-:W-:Y:S02]  /*1670*/  UIMAD.WIDE.U32 UR16, UR13, UR10, URZ ;  /* 0x0000000a0d1072a5 */ /* 0x002fe4000f8e00ff */
[----:B------:R-:W-:-:S04]  /*1680*/  UIMAD UR13, UR13, UR11, URZ ;  /* 0x0000000b0d0d72a4 */ /* 0x000fc8000f8e02ff */
[----:B------:R-:W-:Y:S02]  /*1690*/  UIADD3 UR13, UPT, UPT, UR17, UR13, URZ ;  /* 0x0000000d110d7290 */ /* 0x000fe4000fffe0ff */
.L_x_2237:
        /* <DEDUP_REMOVED lines=27> */
[----:B------:R-:W-:Y:S02]  /*1850*/  ISETP.GE.AND P0, PT, R2, RZ, PT ;  /* 0x000000ff0200720c */ /* 0x000fe40003f06270 */
[----:B------:R-:W-:-:S05]  /*1860*/  LOP3.LUT R2, R207, 0x1f, RZ, 0xc0, !PT ;  /* 0x0000001fcf027812 */ /* 0x000fca00078ec0ff */
        /* <DEDUP_REMOVED lines=16> */
.L_x_2238:
[----:B------:R-:W1:Y:S01]  /*1970*/  LDCU.64 UR8, c[0x0][0x3c0] ;  /* 0x00007800ff0877ac */ /* 0x000e620008000a00 */
[----:B------:R-:W-:-:S04]  /*1980*/  UIADD3 UR12, UPT, UPT, UR12, UR14, URZ ;  /* 0x0000000e0c0c7290 */ /* 0x000fc8000fffe0ff */
[----:B-1----:R-:W-:Y:S02]  /*1990*/  UIMAD.WIDE.U32 UR4, UR12, UR8, URZ ;  /* 0x000000080c0472a5 */ /* 0x002fe4000f8e00ff */
[----:B------:R-:W-:-:S04]  /*19a0*/  UIMAD UR12, UR12, UR9, URZ ;  /* 0x000000090c0c72a4 */ /* 0x000fc8000f8e02ff */
[----:B------:R-:W-:-:S03]  /*19b0*/  UIADD3 UR14, UPT, UPT, UR5, UR12, URZ ;  /* 0x0000000c050e7290 */ /* 0x000fc6000fffe0ff */
[----:B------:R-:W-:-:S09]  /*19c0*/  UMOV UR12, UR4 ;  /* 0x00000004000c7c82 */ /* 0x000fd20008000000 */
.L_x_2239:
[----:B------:R-:W1:Y:S01]  /*19d0*/  LDCU.64 UR18, c[0x0][0x3c8] ;  /* 0x00007900ff1277ac */ /* 0x000e620008000a00 */
[C---:B------:R-:W-:Y:S01]  /*19e0*/  IMAD.SHL.U32 R3, R207.reuse, 0x8, RZ ;  /* 0x00000008cf037824 */ /* 0x040fe200078e00ff */
[----:B------:R-:W-:Y:S01]  /*19f0*/  SHF.R.U32.HI R5, RZ, 0x3, R207 ;  /* 0x00000003ff057819 */ /* 0x000fe200000116cf */
[----:B------:R-:W-:Y:S01]  /*1a00*/  IMAD.SHL.U32 R180, R207, 0x2, RZ ;  /* 0x00000002cfb47824 */ /* 0x000fe200078e00ff */
[----:B------:R-:W-:Y:S01]  /*1a10*/  UIADD3 UR20, UPT, UPT, -UR34, UR23, URZ ;  /* 0x0000001722147290 */ /* 0x000fe2000fffe1ff */
[----:B------:R-:W-:Y:S01]  /*1a20*/  SHF.R.S32.HI R251, RZ, 0x1f, R6 ;  /* 0x0000001ffffb7819 */ /* 0x000fe20000011406 */
[----:B------:R2:W-:Y:S01]  /*1a30*/  STL [R1+0x28], R3 ;  /* 0x0000280301007387 */ /* 0x0005e20000100800 */
[C---:B------:R-:W-:Y:S01]  /*1a40*/  LOP3.LUT R205, R3.reuse, 0x38, RZ, 0xc0, !PT ;  /* 0x0000003803cd7812 */ /* 0x040fe200078ec0ff */
[----:B------:R-:W-:Y:S01]  /*1a50*/  USHF.R.S32.HI UR41, URZ, 0x1f, UR37 ;  /* 0x0000001fff297899 */ /* 0x000fe20008011425 */
[----:B------:R-:W-:Y:S01]  /*1a60*/  LOP3.LUT R4, R3, 0x1f8, RZ, 0xc0, !PT ;  /* 0x000001f803047812 */ /* 0x000fe200078ec0ff */
[----:B------:R-:W-:Y:S01]  /*1a70*/  BSSY.RECONVERGENT B0, `(.L_x_2240) ;  /* 0x0000067000007945 */ /* 0x000fe20003800200 */
[----:B------:R-:W-:-:S02]  /*1a80*/  IADD3 R14, P0, PT, R205, UR6, RZ ;  /* 0x00000006cd0e7c10 */ /* 0x000fc4000ff1e0ff */
[----:B------:R-:W-:Y:S01]  /*1a90*/  IADD3 R10, P1, PT, R205, UR16, RZ ;  /* 0x00000010cd0a7c10 */ /* 0x000fe2000ff3e0ff */
[----:B------:R-:W3:Y:S01]  /*1aa0*/  LDCU.64 UR16, c[0x0][0x388] ;  /* 0x00007100ff1077ac */ /* 0x000ee20008000a00 */
[----:B------:R-:W-:Y:S01]  /*1ab0*/  LOP3.LUT R7, R3, 0x1e00, RZ, 0xc0, !PT ;  /* 0x00001e0003077812 */ /* 0x000fe200078ec0ff */
[----:B------:R-:W-:Y:S01]  /*1ac0*/  IMAD.X R15, RZ, RZ, UR7, P0 ;  /* 0x00000007ff0f7e24 */ /* 0x000fe200080e06ff */
[--C-:B------:R-:W-:Y:S01]  /*1ad0*/  LOP3.LUT R4, R4, 0x38, R207.reuse, 0x78, !PT ;  /* 0x0000003804047812 */ /* 0x100fe200078e78cf */
[----:B------:R-:W4:Y:S01]  /*1ae0*/  LDCU.128 UR4, c[0x0][0x3d0] ;  /* 0x00007a00ff0477ac */ /* 0x000f220008000c00 */
[----:B-1----:R-:W-:Y:S01]  /*1af0*/  IMAD.U32 R12, RZ, RZ, UR18 ;  /* 0x00000012ff0c7e24 */ /* 0x002fe2000f8e00ff */
[----:B------:R-:W1:Y:S01]  /*1b00*/  S2UR UR18, SR_CgaCtaId ;  /* 0x00000000001279c3 */ /* 0x000e620000008800 */
[----:B------:R-:W-:Y:S01]  /*1b10*/  IMAD.X R11, RZ, RZ, UR13, P1 ;  /* 0x0000000dff0b7e24 */ /* 0x000fe200088e06ff */
[----:B------:R-:W-:Y:S01]  /*1b20*/  SHF.R.U32.HI R209, RZ, 0x1, R207 ;  /* 0x00000001ffd17819 */ /* 0x000fe200000116cf */
[----:B------:R-:W-:Y:S01]  /*1b30*/  IMAD.WIDE.U32 R12, R12, UR30, R14 ;  /* 0x0000001e0c0c7c25 */ /* 0x000fe2000f8e000e */
[----:B------:R-:W-:Y:S01]  /*1b40*/  IADD3 R16, P0, PT, R205, UR12, RZ ;  /* 0x0000000ccd107c10 */ /* 0x000fe2000ff1e0ff */
[----:B------:R-:W5:Y:S01]  /*1b50*/  LDCU.64 UR12, c[0x0][0x418] ;  /* 0x00008300ff0c77ac */ /* 0x000f620008000a00 */
[----:B------:R-:W-:Y:S01]  /*1b60*/  LOP3.LUT R8, R209, 0x70, RZ, 0xc0, !PT ;  /* 0x00000070d1087812 */ /* 0x000fe200078ec0ff */
[----:B------:R-:W-:Y:S01]  /*1b70*/  IMAD.WIDE.U32 R10, R5, UR10, R10 ;  /* 0x0000000a050a7c25 */ /* 0x000fe2000f8e000a */
[----:B------:R-:W-:-:S02]  /*1b80*/  LOP3.LUT R181, R180, 0x6, RZ, 0xc0, !PT ;  /* 0x00000006b4b57812 */ /* 0x000fc400078ec0ff */
[----:B------:R-:W-:Y:S01]  /*1b90*/  LEA.HI R8, R2, R8, RZ, 0x1e ;  /* 0x0000000802087211 */ /* 0x000fe200078ff0ff */
[----:B--2---:R-:W-:Y:S01]  /*1ba0*/  VIADD R3, R5, 0x40 ;  /* 0x0000004005037836 */ /* 0x004fe20000000000 */
[----:B------:R-:W-:Y:S01]  /*1bb0*/  LOP3.LUT R95, R205, 0x40, RZ, 0xfc, !PT ;  /* 0x00000040cd5f7812 */ /* 0x000fe200078efcff */
[----:B------:R-:W-:Y:S01]  /*1bc0*/  IMAD R15, R5, UR11, R11 ;  /* 0x0000000b050f7c24 */ /* 0x000fe2000f8e020b */
[----:B------:R-:W-:Y:S01]  /*1bd0*/  LOP3.LUT R94, R205, 0x80, RZ, 0xfc, !PT ;  /* 0x00000080cd5e7812 */ /* 0x000fe200078efcff */
[----:B------:R-:W-:Y:S01]  /*1be0*/  IMAD.MOV.U32 R14, RZ, RZ, R10 ;  /* 0x000000ffff0e7224 */ /* 0x000fe200078e000a */
[----:B------:R-:W-:Y:S01]  /*1bf0*/  ISETP.GE.AND P1, PT, R3, UR20, PT ;  /* 0x0000001403007c0c */ /* 0x000fe2000bf26270 */
[----:B------:R-:W-:Y:S01]  /*1c00*/  IMAD.X R17, RZ, RZ, UR14, P0 ;  /* 0x0000000eff117e24 */ /* 0x000fe200080e06ff */
[----:B------:R-:W-:Y:S01]  /*1c10*/  LOP3.LUT R3, R4, R7, RZ, 0xfc, !PT ;  /* 0x0000000704037212 */ /* 0x000fe200078efcff */
[----:B----4-:R-:W-:Y:S01]  /*1c20*/  IMAD R4, R251, UR4, RZ ;  /* 0x00000004fb047c24 */ /* 0x010fe2000f8e02ff */
[----:B------:R-:W2:Y:S01]  /*1c30*/  LDCU.64 UR14, c[0x0][0x390] ;  /* 0x00007200ff0e77ac */ /* 0x000ea20008000a00 */
[----:B------:R-:W-:Y:S01]  /*1c40*/  IMAD.WIDE.U32 R14, R6, UR4, R14 ;  /* 0x00000004060e7c25 */ /* 0x000fe2000f8e000e */
[----:B------:R-:W-:Y:S01]  /*1c50*/  LOP3.LUT R93, R205, 0xc0, RZ, 0xfc, !PT ;  /* 0x000000c0cd5d7812 */ /* 0x000fe200078efcff */
[----:B------:R-:W-:-:S02]  /*1c60*/  USHF.L.U64.HI UR4, UR10, 0x6, UR11 ;  /* 0x000000060a047899 */ /* 0x000fc4000801020b */
[----:B------:R-:W-:Y:S01]  /*1c70*/  IMAD R4, R6, UR5, R4 ;  /* 0x0000000506047c24 */ /* 0x000fe2000f8e0204 */
[----:B------:R-:W-:Y:S01]  /*1c80*/  UMOV UR5, 0x400 ;  /* 0x0000040000057882 */ /* 0x000fe20000000000 */
[----:B---3--:R-:W-:Y:S01]  /*1c90*/  LEA R97, P2, R14, UR16, 0x1 ;  /* 0x000000100e617c11 */ /* 0x008fe2000f8408ff */
[----:B-1----:R-:W-:Y:S01]  /*1ca0*/  ULEA UR5, UR18, UR5, 0x18 ;  /* 0x0000000512057291 */ /* 0x002fe2000f8ec0ff */
[----:B------:R-:W-:Y:S02]  /*1cb0*/  IMAD.IADD R4, R15, 0x1, R4 ;  /* 0x000000010f047824 */ /* 0x000fe400078e0204 */
[----:B------:R-:W-:Y:S01]  /*1cc0*/  IMAD R8, R8, UR27, R181 ;  /* 0x0000001b08087c24 */ /* 0x000fe2000f8e02b5 */
[----:B------:R1:W-:Y:S01]  /*1cd0*/  STL [R1+0x4], R97 ;  /* 0x0000046101007387 */ /* 0x0003e20000100800 */
[----:B------:R-:W-:Y:S01]  /*1ce0*/  IMAD.WIDE.U32 R16, R5, UR8, R16 ;  /* 0x0000000805107c25 */ /* 0x000fe2000f8e0010 */
[----:B------:R-:W-:Y:S02]  /*1cf0*/  LEA.HI.X R96, R14, UR17, R4, 0x1, P2 ;  /* 0x000000110e607c11 */ /* 0x000fe400090f0c04 */
[----:B------:R-:W-:Y:S01]  /*1d00*/  LEA R92, R3, UR5, 0x1 ;  /* 0x00000005035c7c11 */ /* 0x000fe2000f8e08ff */
[----:B------:R-:W-:Y:S01]  /*1d10*/  IMAD R251, R251, UR6, RZ ;  /* 0x00000006fbfb7c24 */ /* 0x000fe2000f8e02ff */
[----:B------:R-:W-:Y:S01]  /*1d20*/  IADD3 R11, P0, PT, R8, UR37, RZ ;  /* 0x00000025080b7c10 */ /* 0x000fe2000ff1e0ff */
[----:B------:R1:W-:Y:S01]  /*1d30*/  STL [R1], R96 ;  /* 0x0000006001007387 */ /* 0x0003e20000100800 */
[C---:B------:R-:W-:Y:S01]  /*1d40*/  IMAD R17, R5.reuse, UR9, R17 ;  /* 0x0000000905117c24 */ /* 0x040fe2000f8e0211 */
[----:B------:R-:W-:Y:S01]  /*1d50*/  ISETP.GE.AND P2, PT, R5, UR20, PT ;  /* 0x0000001405007c0c */ /* 0x000fe2000bf46270 */
[----:B------:R-:W-:Y:S01]  /*1d60*/  IMAD R251, R6, UR7, R251 ;  /* 0x0000000706fb7c24 */ /* 0x000fe2000f8e02fb */
[----:B------:R1:W-:Y:S01]  /*1d70*/  STL [R1+0x34], R95 ;  /* 0x0000345f01007387 */ /* 0x0003e20000100800 */
[----:B------:R-:W-:Y:S01]  /*1d80*/  LEA.HI.X.SX32 R8, R8, UR41, 0x1, P0 ;  /* 0x0000002908087c11 */ /* 0x000fe200080f0eff */
[----:B------:R-:W-:Y:S01]  /*1d90*/  IMAD.WIDE.U32 R6, R6, UR6, R16 ;  /* 0x0000000606067c25 */ /* 0x000fe2000f8e0010 */
[----:B-----5:R-:W-:Y:S01]  /*1da0*/  LEA R10, P0, R11, UR12, 0x1 ;  /* 0x0000000c0b0a7c11 */ /* 0x020fe2000f8008ff */
[----:B------:R1:W-:Y:S01]  /*1db0*/  STL [R1+0x30], R94 ;  /* 0x0000305e01007387 */ /* 0x0003e20000100800 */
[----:B------:R-:W-:Y:S01]  /*1dc0*/  UIMAD.WIDE.U32 UR40, UR40, 0x80, URZ ;  /* 0x00000080282878a5 */ /* 0x000fe2000f8e00ff */
[----:B------:R-:W-:Y:S01]  /*1dd0*/  IMAD.IADD R251, R7, 0x1, R251 ;  /* 0x0000000107fb7824 */ /* 0x000fe200078e02fb */
[----:B------:R-:W-:Y:S01]  /*1de0*/  LEA.HI.X R11, R11, UR13, R8, 0x1, P0 ;  /* 0x0000000d0b0b7c11 */ /* 0x000fe200080f0c08 */
[----:B------:R1:W-:Y:S01]  /*1df0*/  STL [R1+0x8], R92 ;  /* 0x0000085c01007387 */ /* 0x0003e20000100800 */
[C---:B--2---:R-:W-:Y:S01]  /*1e00*/  LEA R252, P0, R6.reuse, UR14, 0x1 ;  /* 0x0000000e06fc7c11 */ /* 0x044fe2000f8008ff */
[----:B------:R-:W-:Y:S01]  /*1e10*/  VIADD R4, R5, 0x20 ;  /* 0x0000002005047836 */ /* 0x000fe20000000000 */
[----:B------:R-:W-:Y:S01]  /*1e20*/  USHF.L.U32 UR14, UR10, 0x6, URZ ;  /* 0x000000060a0e7899 */ /* 0x000fe200080006ff */
[----:B------:R1:W-:Y:S01]  /*1e30*/  STL [R1+0x2c], R93 ;  /* 0x00002c5d01007387 */ /* 0x0003e20000100800 */
[----:B------:R-:W-:Y:S01]  /*1e40*/  LEA.HI.X R251, R6, UR15, R251, 0x1, P0 ;  /* 0x0000000f06fb7c11 */ /* 0x000fe200080f0cfb */
[----:B------:R-:W-:Y:S01]  /*1e50*/  IMAD.U32 R14, RZ, RZ, UR19 ;  /* 0x00000013ff0e7e24 */ /* 0x000fe2000f8e00ff */
[----:B------:R-:W-:Y:S01]  /*1e60*/  UIMAD UR15, UR24, -0x40, UR35 ;  /* 0xffffffc0180f78a4 */ /* 0x000fe2000f8e0223 */
[----:B------:R-:W-:-:S02]  /*1e70*/  ISETP.GE.AND P0, PT, R4, UR20, PT ;  /* 0x0000001404007c0c */ /* 0x000fc4000bf06270 */
[----:B------:R-:W-:Y:S01]  /*1e80*/  LOP3.LUT R7, R5, UR40, RZ, 0xfc, !PT ;  /* 0x0000002805077c12 */ /* 0x000fe2000f8efcff */
[----:B------:R-:W-:Y:S01]  /*1e90*/  IMAD R15, R14, UR30, R13 ;  /* 0x0000001e0e0f7c24 */ /* 0x000fe2000f8e020d */
[----:B------:R-:W-:Y:S09]  /*1ea0*/  @P2 BRA `(.L_x_2241) ;  /* 0x00000000008c2947 */ /* 0x000ff20003800000 */
        /* <DEDUP_REMOVED lines=35> */
.L_x_2241:
[----:B------:R-:W-:Y:S05]  /*20e0*/  BSYNC.RECONVERGENT B0 ;  /* 0x0000000000007941 */ /* 0x000fea0003800200 */
.L_x_2240:
[----:B------:R-:W-:Y:S01]  /*20f0*/  USHF.L.U64.HI UR16, UR10, 0x5, UR11 ;  /* 0x000000050a107899 */ /* 0x000fe2000801020b */
[----:B------:R-:W-:Y:S01]  /*2100*/  BSSY.RECONVERGENT B0, `(.L_x_2242) ;  /* 0x0000029000007945 */ /* 0x000fe20003800200 */
[C---:B------:R-:W-:Y:S02]  /*2110*/  ISETP.GE.AND P6, PT, R5.reuse, UR15, PT ;  /* 0x0000000f05007c0c */ /* 0x040fe4000bfc6270 */
[----:B------:R-:W-:Y:S01]  /*2120*/  IADD3 R3, PT, PT, R5, 0x60, RZ ;  /* 0x0000006005037810 */ /* 0x000fe20007ffe0ff */
[----:B------:R-:W-:Y:S10]  /*2130*/  @P0 BRA `(.L_x_2243) ;  /* 0x0000000000940947 */ /* 0x000ff40003800000 */
[----:B------:R-:W3:Y:S01]  /*2140*/  LDCU.64 UR12, c[0x0][0x3b0] ;  /* 0x00007600ff0c77ac */ /* 0x000ee20008000a00 */
[----:B------:R-:W-:Y:S01]  /*2150*/  IADD3 R6, P0, PT, R7, 0x20, RZ ;  /* 0x0000002007067810 */ /* 0x000fe20007f1e0ff */
[----:B------:R-:W-:Y:S01]  /*2160*/  IMAD.MOV.U32 R16, RZ, RZ, R12 ;  /* 0x000000ffff107224 */ /* 0x000fe200078e000c */
[----:B------:R-:W4:Y:S01]  /*2170*/  LDCU UR17, c[0x0][0x440] ;  /* 0x00008800ff1177ac */ /* 0x000f220008000800 */
[----:B------:R-:W-:Y:S02]  /*2180*/  IMAD.MOV.U32 R17, RZ, RZ, R15 ;  /* 0x000000ffff117224 */ /* 0x000fe400078e000f */
[----:B------:R-:W-:Y:S01]  /*2190*/  IMAD.X R5, RZ, RZ, UR41, P0 ;  /* 0x00000029ff057e24 */ /* 0x000fe200080e06ff */
        /* <DEDUP_REMOVED lines=31> */
.L_x_2243:
[----:B------:R-:W-:Y:S05]  /*2390*/  BSYNC.RECONVERGENT B0 ;  /* 0x0000000000007941 */ /* 0x000fea0003800200 */
.L_x_2242:
[----:B------:R-:W-:Y:S01]  /*23a0*/  USHF.L.U32 UR17, UR10, 0x5, URZ ;  /* 0x000000050a117899 */ /* 0x000fe200080006ff */
        /* <DEDUP_REMOVED lines=9> */
[----:B------:R-:W2:Y:S03]  /*2440*/  LDCU.64 UR6, c[0x0][0x380] ;  /* 0x00007000ff0677ac */ /* 0x000ea60008000a00 */
[----:B----4-:R-:W-:-:S02]  /*2450*/  IMAD R3, R3, UR12, RZ ;  /* 0x0000000c03037c24 */ /* 0x010fc4000f8e02ff */
[----:B------:R-:W-:Y:S01]  /*2460*/  IMAD.WIDE.U32 R16, R5, UR12, R16 ;  /* 0x0000000c05107c25 */ /* 0x000fe2000f8e0010 */
[----:B-----5:R-:W-:-:S03]  /*2470*/  ISETP.GE.AND P4, PT, R205, UR18, PT ;  /* 0x00000012cd007c0c */ /* 0x020fc6000bf86270 */
[----:B------:R-:W-:Y:S01]  /*2480*/  IMAD R3, R5, UR13, R3 ;  /* 0x0000000d05037c24 */ /* 0x000fe2000f8e0203 */
[----:B------:R-:W-:Y:S02]  /*2490*/  ISETP.GE.AND P3, PT, R95, UR18, PT ;  /* 0x000000125f007c0c */ /* 0x000fe4000bf66270 */
[----:B--23--:R-:W-:Y:S01]  /*24a0*/  LEA R18, P5, R16, UR6, 0x1 ;  /* 0x0000000610127c11 */ /* 0x00cfe2000f8a08ff */
        /* <DEDUP_REMOVED lines=24> */
.L_x_2245:
[----:B------:R-:W-:Y:S05]  /*2630*/  BSYNC.RECONVERGENT B0 ;  /* 0x0000000000007941 */ /* 0x000fea0003800200 */
.L_x_2244:
        /* <DEDUP_REMOVED lines=8> */
[----:B------:R-:W-:Y:S01]  /*26c0*/  IMAD.X R3, RZ, RZ, UR41, P0 ;  /* 0x00000029ff037e24 */ /* 0x000fe200080e06ff */
[----:B------:R-:W2:Y:S03]  /*26d0*/  LDCU.64 UR6, c[0x0][0x380] ;  /* 0x00007000ff0677ac */ /* 0x000ea60008000a00 */
[----:B-----5:R-:W-:-:S02]  /*26e0*/  IMAD R3, R3, UR12, RZ ;  /* 0x0000000c03037c24 */ /* 0x020fc4000f8e02ff */
        /* <DEDUP_REMOVED lines=29> */
.L_x_2247:
[----:B------:R-:W-:Y:S05]  /*28c0*/  BSYNC.RECONVERGENT B0 ;  /* 0x0000000000007941 */ /* 0x000fea0003800200 */
.L_x_2246:
[----:B------:R-:W-:Y:S01]  /*28d0*/  UIMAD UR7, UR4, UR24, URZ ;  /* 0x00000018040772a4 */ /* 0x000fe2000f8e02ff */
[----:B------:R-:W-:Y:S03]  /*28e0*/  BSSY.RECONVERGENT B0, `(.L_x_2248) ;  /* 0x0000021000007945 */ /* 0x000fe60003800200 */
[----:B------:R-:W-:Y:S01]  /*28f0*/  UIADD3 UR7, UPT, UPT, UR43, UR7, URZ ;  /* 0x000000072b077290 */ /* 0x000fe2000fffe0ff */
[----:B------:R-:W-:Y:S11]  /*2900*/  @P6 BRA `(.L_x_2249) ;  /* 0x0000000000786947 */ /* 0x000ff60003800000 */
        /* <DEDUP_REMOVED lines=30> */
.L_x_2249:
[----:B------:R-:W-:Y:S05]  /*2af0*/  BSYNC.RECONVERGENT B0 ;  /* 0x0000000000007941 */ /* 0x000fea0003800200 */
.L_x_2248:
[----:B------:R-:W-:Y:S04]  /*2b00*/  BSSY.RECONVERGENT B0, `(.L_x_2250) ;  /* 0x0000021000007945 */ /* 0x000fe80003800200 */
[----:B------:R-:W-:Y:S05]  /*2b10*/  @P5 BRA `(.L_x_2251) ;  /* 0x00000000007c5947 */ /* 0x000fea0003800000 */
        /* <DEDUP_REMOVED lines=31> */
.L_x_2251:
[----:B------:R-:W-:Y:S05]  /*2d10*/  BSYNC.RECONVERGENT B0 ;  /* 0x0000000000007941 */ /* 0x000fea0003800200 */
.L_x_2250:
[----:B------:R-:W5:Y:S01]  /*2d20*/  LDCU.64 UR12, c[0x0][0x538] ;  /* 0x0000a700ff0c77ac */ /* 0x000f620008000a00 */
[----:B------:R-:W0:Y:S01]  /*2d30*/  LDGDEPBAR ;  /* 0x00000000000079af */ /* 0x000e220000000000 */
[----:B-----5:R-:W-:-:S04]  /*2d40*/  UISETP.NE.U32.AND UP1, UPT, UR12, URZ, UPT ;  /* 0x000000ff0c00728c */ /* 0x020fc8000bf25070 */
[----:B------:R-:W-:Y:S01]  /*2d50*/  UISETP.NE.AND.EX UP1, UPT, UR13, URZ, UPT, UP1 ;  /* 0x000000ff0d00728c */ /* 0x000fe2000bf25310 */
[----:B------:R-:W5:Y:S01]  /*2d60*/  S2R R29, SR_CTAID.X ;  /* 0x00000000001d7919 */ /* 0x000f620000002500 */
[----:B------:R-:W-:Y:S01]  /*2d70*/  IMAD.SHL.U32 R206, R207, 0x20, RZ ;  /* 0x00000020cfce7824 */ /* 0x000fe200078e00ff */
[----:B------:R-:W-:-:S04]  /*2d80*/  DEPBAR.LE SB0, 0x0 ;  /* 0x000080000000791a */ /* 0x000fc80000000000 */
[----:B------:R-:W-:-:S04]  /*2d90*/  PLOP3.LUT P0, PT, PT, PT, UP1, 0x80, 0x8 ;  /* 0x000000000008781c */ /* 0x000fc80003f0f018 */
[----:B------:R-:W2:Y:S01]  /*2da0*/  @UP1 LDCU.64 UR6, c[0x0][0x540] ;  /* 0x0000a800ff0617ac */ /* 0x000ea20008000a00 */
[----:B------:R-:W-:Y:S01]  /*2db0*/  @UP1 UMOV UR18, UR30 ;  /* 0x0000001e00121c82 */ /* 0x000fe20008000000 */
[----:B------:R-:W-:Y:S02]  /*2dc0*/  @UP1 UMOV UR19, URZ ;  /* 0x000000ff00131c82 */ /* 0x000fe40008000000 */
[----:B--2---:R-:W-:Y:S01]  /*2dd0*/  @UP1 UIMAD.WIDE.U32 UR18, UR31, UR6, UR18 ;  /* 0x000000061f1212a5 */ /* 0x004fe2000f8e0012 */
[----:B------:R-:W2:Y:S03]  /*2de0*/  @UP1 LDCU UR6, c[0x0][0x458] ;  /* 0x00008b00ff0617ac */ /* 0x000ea60008000800 */
[----:B------:R-:W-:Y:S02]  /*2df0*/  @UP1 UIMAD UR7, UR31, UR7, UR19 ;  /* 0x000000071f0712a4 */ /* 0x000fe4000f8e0213 */
[----:B------:R-:W-:-:S04]  /*2e00*/  @UP1 ULEA UR12, UP0, UR18, UR12, 0x2 ;  /* 0x0000000c120c1291 */ /* 0x000fc8000f8010ff */
[----:B------:R-:W-:Y:S02]  /*2e10*/  @UP1 ULEA.HI.X UR13, UR18, UR13, UR7, 0x2, UP0 ;  /* 0x0000000d120d1291 */ /* 0x000fe400080f1407 */
[----:B-1----:R-:W-:-:S04]  /*2e20*/  IMAD.U32 R6, RZ, RZ, UR12 ;  /* 0x0000000cff067e24 */ /* 0x002fc8000f8e00ff */
[----:B------:R-:W-:-:S05]  /*2e30*/  IMAD.U32 R7, RZ, RZ, UR13 ;  /* 0x0000000dff077e24 */ /* 0x000fca000f8e00ff */
[----:B------:R1:W3:Y:S01]  /*2e40*/  @P0 LDG.E R5, desc[UR32][R6.64] ;  /* 0x0000002006050981 */ /* 0x0002e2000c1e1900 */
[----:B--2---:R-:W3:Y:S01]  /*2e50*/  @P0 MUFU.RCP R3, UR6 ;  /* 0x0000000600030d08 */ /* 0x004ee20008001000 */
[----:B------:R-:W-:Y:S01]  /*2e60*/  USHF.L.U32 UR12, UR36, 0x5, URZ ;  /* 0x00000005240c7899 */ /* 0x000fe200080006ff */
[----:B------:R-:W-:Y:S01]  /*2e70*/  IMAD.SHL.U32 R8, R207, 0x40, RZ ;  /* 0x00000040cf087824 */ /* 0x000fe200078e00ff */
[----:B------:R-:W-:Y:S01]  /*2e80*/  USHF.L.U32 UR18, UR8, 0x6, URZ ;  /* 0x0000000608127899 */ /* 0x000fe200080006ff */
[----:B------:R-:W-:Y:S01]  /*2e90*/  LOP3.LUT R206, R206, 0x7c00, RZ, 0xc0, !PT ;  /* 0x00007c00cece7812 */ /* 0x000fe200078ec0ff */
[----:B------:R-:W-:Y:S01]  /*2ea0*/  USHF.L.U64.HI UR7, UR8, 0x6, UR9 ;  /* 0x0000000608077899 */ /* 0x000fe20008010209 */
[----:B------:R-:W-:Y:S01]  /*2eb0*/  LOP3.LUT R165, R209, 0x8, RZ, 0xc0, !PT ;  /* 0x00000008d1a57812 */ /* 0x000fe200078ec0ff */
[----:B------:R-:W-:Y:S01]  /*2ec0*/  UIMAD.WIDE.U32 UR18, UR18, UR24, URZ ;  /* 0x00000018121272a5 */ /* 0x000fe2000f8e00ff */
[----:B------:R-:W-:Y:S01]  /*2ed0*/  IADD3 R9, P2, P1, R9, UR12, R2 ;  /* 0x0000000c09097c10 */ /* 0x000fe2000f95e002 */
[----:B------:R-:W-:Y:S01]  /*2ee0*/  USHF.R.S32.HI UR12, URZ, 0x1f, UR12 ;  /* 0x0000001fff0c7899 */ /* 0x000fe2000801140c */
[----:B------:R-:W-:Y:S01]  /*2ef0*/  BSSY.RECONVERGENT B0, `(.L_x_2252) ;  /* 0x0000033000007945 */ /* 0x000fe20003800200 */
[----:B------:R-:W-:Y:S01]  /*2f00*/  UIMAD UR7, UR7, UR24, URZ ;  /* 0x00000018070772a4 */ /* 0x000fe2000f8e02ff */
[----:B------:R-:W-:Y:S01]  /*2f10*/  LOP3.LUT R30, R209, 0x1f0, RZ, 0xc0, !PT ;  /* 0x000001f0d11e7812 */ /* 0x000fe200078ec0ff */
[----:B------:R-:W-:Y:S01]  /*2f20*/  UMOV UR6, URZ ;  /* 0x000000ff00067c82 */ /* 0x000fe20008000000 */
[----:B------:R-:W-:Y:S01]  /*2f30*/  LOP3.LUT R35, R206, 0x200, R8, 0xf8, !PT ;  /* 0x00000200ce237812 */ /* 0x000fe200078ef808 */
[----:B------:R-:W-:Y:S01]  /*2f40*/  UIADD3 UR7, UPT, UPT, UR19, UR7, URZ ;  /* 0x0000000713077290 */ /* 0x000fe2000fffe0ff */
[----:B------:R-:W-:-:S02]  /*2f50*/  IADD3.X R0, PT, PT, R0, UR12, RZ, P2, P1 ;  /* 0x0000000c00007c10 */ /* 0x000fc400097e24ff */
[----:B-1----:R-:W-:-:S05]  /*2f60*/  SHF.R.U32.HI R6, RZ, 0x5, R207 ;  /* 0x00000005ff067819 */ /* 0x002fca00000116cf */
[----:B-----5:R-:W-:Y:S01]  /*2f70*/  IMAD R29, R29, 0x8, R6 ;  /* 0x000000081d1d7824 */ /* 0x020fe200078e0206 */
[----:B------:R-:W-:Y:S01]  /*2f80*/  BAR.SYNC.DEFER_BLOCKING 0x0 ;  /* 0x0000000000007b1d */ /* 0x000fe20000010000 */
[----:B---3--:R-:W-:-:S05]  /*2f90*/  @P0 FMUL.FTZ R3, R5, R3 ;  /* 0x0000000305030220 */ /* 0x008fca0000410000 */
[----:B------:R-:W-:Y:S02]  /*2fa0*/  @P0 R2UR UR13, R3 ;  /* 0x00000000030d02ca */ /* 0x000fe400000e0000 */
[----:B------:R-:W-:-:S04]  /*2fb0*/  LOP3.LUT R3, R205, 0x1c0, R8, 0xf8, !PT ;  /* 0x000001c0cd037812 */ /* 0x000fc800078ef808 */
[----:B------:R-:W-:-:S07]  /*2fc0*/  LOP3.LUT R165, R3, R165, RZ, 0x3c, !PT ;  /* 0x000000a503a57212 */ /* 0x000fce00078e3cff */
        /* <DEDUP_REMOVED lines=33> */
.L_x_2253:
[----:B------:R2:W-:Y:S04]  /*31e0*/  STS.128 [R92+0x18000], RZ ;  /* 0x018000ff5c007388 */ /* 0x0005e80000000c00 */
[----:B------:R2:W-:Y:S04]  /*31f0*/  STS.128 [R92+0x1a000], RZ ;  /* 0x01a000ff5c007388 */ /* 0x0005e80000000c00 */
[----:B------:R2:W-:Y:S04]  /*3200*/  STS.128 [R92+0x1c000], RZ ;  /* 0x01c000ff5c007388 */ /* 0x0005e80000000c00 */
[----:B------:R2:W-:Y:S02]  /*3210*/  STS.128 [R92+0x1e000], RZ ;  /* 0x01e000ff5c007388 */ /* 0x0005e40000000c00 */
.L_x_2254:
[----:B------:R-:W-:Y:S05]  /*3220*/  BSYNC.RECONVERGENT B0 ;  /* 0x0000000000007941 */ /* 0x000fea0003800200 */
.L_x_2252:
        /* <DEDUP_REMOVED lines=44> */
.L_x_2256:
[----:B------:R-:W-:Y:S05]  /*34f0*/  BSYNC.RECONVERGENT B0 ;  /* 0x0000000000007941 */ /* 0x000fea0003800200 */
.L_x_2255:
[----:B------:R-:W-:Y:S01]  /*3500*/  LDSM.16.M88.4 R68, [R89] ;  /* 0x000000005944783b */ /* 0x000fe20000000200 */
[----:B------:R-:W-:Y:S01]  /*3510*/  IMAD.MOV.U32 R203, RZ, RZ, 0x20 ;  /* 0x00000020ffcb7424 */ /* 0x000fe200078e00ff */
[C---:B------:R-:W-:Y:S01]  /*3520*/  LOP3.LUT P0, R164, R207.reuse, 0x2, RZ, 0xc0, !PT ;  /* 0x00000002cfa47812 */ /* 0x040fe2000780c0ff */
[----:B------:R-:W-:Y:S01]  /*3530*/  VIADD R202, R88, UR5 ;  /* 0x0000000558ca7c36 */ /* 0x000fe20008000000 */
[----:B------:R-:W5:Y:S01]  /*3540*/  LDSM.16.M88.4 R40, [R88+UR5+0x10000] ;  /* 0x010000055828783b */ /* 0x000f620008000200 */
[----:B------:R-:W-:Y:S01]  /*3550*/  LOP3.LUT R2, R207, 0x4, RZ, 0xc0, !PT ;  /* 0x00000004cf027812 */ /* 0x000fe200078ec0ff */
[----:B------:R-:W-:Y:S01]  /*3560*/  IMAD.MOV.U32 R188, RZ, RZ, 0x40 ;  /* 0x00000040ffbc7424 */ /* 0x000fe200078e00ff */
[----:B------:R-:W-:Y:S01]  /*3570*/  SEL R28, R203, 0xffffffe0, !P0 ;  /* 0xffffffe0cb1c7807 */ /* 0x000fe20004000000 */
[----:B------:R-:W2:Y:S01]  /*3580*/  LDSM.16.M88.4 R24, [R88+UR5+0x10800] ;  /* 0x010800055818783b */ /* 0x000ea20008000200 */
[----:B------:R-:W-:Y:S01]  /*3590*/  ISETP.NE.AND P0, PT, R2, RZ, PT ;  /* 0x000000ff0200720c */ /* 0x000fe20003f05270 */
[----:B------:R-:W-:Y:S01]  /*35a0*/  UIADD3 UR28, UPT, UPT, UR35, UR28, -UR23 ;  /* 0x0000001c231c7290 */ /* 0x000fe2000fffe817 */
[----:B------:R-:W-:Y:S01]  /*35b0*/  IMAD.U32 R248, RZ, RZ, UR35 ;  /* 0x00000023fff87e24 */ /* 0x000fe2000f8e00ff */
[----:B------:R-:W3:Y:S01]  /*35c0*/  LDSM.16.M88.4 R76, [R88+UR5+0x11000] ;  /* 0x01100005584c783b */ /* 0x000ee20008000200 */
[--C-:B------:R-:W-:Y:S01]  /*35d0*/  IMAD.IADD R34, R89, 0x1, R28.reuse ;  /* 0x0000000159227824 */ /* 0x100fe200078e021c */
[----:B------:R-:W-:Y:S01]  /*35e0*/  SEL R188, R188, 0xffffffc0, !P0 ;  /* 0xffffffc0bcbc7807 */ /* 0x000fe20004000000 */
[----:B------:R-:W-:Y:S01]  /*35f0*/  IMAD.IADD R33, R202, 0x1, R28 ;  /* 0x00000001ca217824 */ /* 0x000fe200078e021c */
[----:B-1----:R-:W1:Y:S01]  /*3600*/  LDSM.16.M88.4 R4, [R88+UR5+0x11800] ;  /* 0x011800055804783b */ /* 0x002e620008000200 */
[----:B------:R-:W-:-:S02]  /*3610*/  UISETP.GT.U32.AND UP0, UPT, UR24, UR21, UPT ;  /* 0x000000151800728c */ /* 0x000fc4000bf04070 */
[--C-:B------:R-:W-:Y:S01]  /*3620*/  IMAD.IADD R32, R89, 0x1, R188.reuse ;  /* 0x0000000159207824 */ /* 0x100fe200078e02bc */
[----:B------:R-:W-:Y:S01]  /*3630*/  LDSM.16.M88.4 R56, [R34] ;  /* 0x000000002238783b */ /* 0x000fe20000000200 */
[----:B------:R-:W-:Y:S01]  /*3640*/  IMAD.IADD R204, R202, 0x1, R188 ;  /* 0x00000001cacc7824 */ /* 0x000fe200078e02bc */
[----:B------:R-:W1:Y:S01]  /*3650*/  LDCU.U8 UR7, c[0x0][0x4f8] ;  /* 0x00009f00ff0777ac */ /* 0x000e620008000000 */
[C---:B------:R-:W-:Y:S01]  /*3660*/  IMAD.IADD R31, R28.reuse, 0x1, R32 ;  /* 0x000000011c1f7824 */ /* 0x040fe200078e0220 */
[----:B------:R-:W1:Y:S01]  /*3670*/  LDSM.16.M88.4 R12, [R33+0x10000] ;  /* 0x01000000210c783b */ /* 0x000e620000000200 */
[----:B------:R-:W-:-:S03]  /*3680*/  IMAD.IADD R2, R28, 0x1, R204 ;  /* 0x000000011c027824 */ /* 0x000fc600078e02cc */
[----:B------:R-:W1:Y:S04]  /*3690*/  LDSM.16.M88.4 R52, [R33+0x10800] ;  /* 0x010800002134783b */ /* 0x000e680000000200 */
[----:B------:R-:W1:Y:S04]  /*36a0*/  LDSM.16.M88.4 R48, [R33+0x11000] ;  /* 0x011000002130783b */ /* 0x000e680000000200 */
[----:B------:R-:W1:Y:S04]  /*36b0*/  LDSM.16.M88.4 R64, [R33+0x11800] ;  /* 0x011800002140783b */ /* 0x000e680000000200 */
[----:B----4-:R-:W-:Y:S01]  /*36c0*/  LDSM.16.M88.4 R16, [R204+0x10000] ;  /* 0x01000000cc10783b */ /* 0x010fe20000000200 */
[C---:B-----5:R-:W-:Y:S03]  /*36d0*/  HMMA.16816.F32 R44, R68.reuse, R40, RZ ;  /* 0x00000028442c723c */ /* 0x060fe600000018ff */
[----:B------:R-:W-:Y:S04]  /*36e0*/  LDSM.16.M88.4 R84, [R204+0x11000] ;  /* 0x01100000cc54783b */ /* 0x000fe80000000200 */
[----:B------:R-:W-:Y:S01]  /*36f0*/  LDSM.16.M88.4 R60, [R204+0x11800] ;  /* 0x01180000cc3c783b */ /* 0x000fe20000000200 */
[C---:B------:R-:W-:Y:S03]  /*3700*/  HMMA.16816.F32 R40, R68.reuse, R42, RZ ;  /* 0x0000002a4428723c */ /* 0x040fe600000018ff */
[----:B------:R-:W-:Y:S04]  /*3710*/  LDSM.16.M88.4 R80, [R2+0x10800] ;  /* 0x010800000250783b */ /* 0x000fe80000000200 */
[----:B------:R-:W0:Y:S01]  /*3720*/  LDGDEPBAR ;  /* 0x00000000000079af */ /* 0x000e220000000000 */
[C---:B--2---:R-:W-:Y:S08]  /*3730*/  HMMA.16816.F32 R36, R68.reuse, R24, RZ ;  /* 0x000000184424723c */ /* 0x044ff000000018ff */
[C---:B---3--:R-:W-:Y:S08]  /*3740*/  HMMA.16816.F32 R20, R68.reuse, R76, RZ ;  /* 0x0000004c4414723c */ /* 0x048ff000000018ff */
[C---:B------:R-:W-:Y:S08]  /*3750*/  HMMA.16816.F32 R24, R68.reuse, R26, RZ ;  /* 0x0000001a4418723c */ /* 0x040ff000000018ff */
[C---:B------:R-:W-:Y:S08]  /*3760*/  HMMA.16816.F32 R76, R68.reuse, R78, RZ ;  /* 0x0000004e444c723c */ /* 0x040ff000000018ff */
[C---:B-1----:R-:W-:Y:S08]  /*3770*/  HMMA.16816.F32 R72, R68.reuse, R4, RZ ;  /* 0x000000044448723c */ /* 0x042ff000000018ff */
[----:B------:R-:W-:Y:S01]  /*3780*/  HMMA.16816.F32 R68, R68, R6, RZ ;  /* 0x000000064444723c */ /* 0x000fe200000018ff */
[----:B------:R-:W1:Y:S07]  /*3790*/  LDSM.16.M88.4 R4, [R32] ;  /* 0x000000002004783b */ /* 0x000e6e0000000200 */
[C---:B------:R-:W-:Y:S08]  /*37a0*/  HMMA.16816.F32 R44, R56.reuse, R12, R44 ;  /* 0x0000000c382c723c */ /* 0x040ff0000000182c */
        /* <DEDUP_REMOVED lines=17> */
[----:B------:R-:W1:Y:S07]  /*38c0*/  LDSM.16.M88.4 R12, [R88+UR5+0x12000] ;  /* 0x01200005580c783b */ /* 0x000e6e0008000200 */
        /* <DEDUP_REMOVED lines=65> */
[C---:B--2---:R-:W-:Y:S08]  /*3ce0*/  HMMA.16816.F32 R20, R12.reuse, R52, R20 ;  /* 0x000000340c14723c */ /* 0x044ff00000001814 */
[C---:B------:R-:W-:Y:S01]  /*3cf0*/  HMMA.16816.F32 R76, R12.reuse, R54, R76 ;  /* 0x000000360c4c723c */ /* 0x040fe2000000184c */
[----:B------:R-:W-:Y:S07]  /*3d00*/  LDSM.16.M88.4 R52, [R88+UR5+0x15800] ;  /* 0x015800055834783b */ /* 0x000fee0008000200 */
        /* <DEDUP_REMOVED lines=10> */
[----:B----4-:R-:W-:Y:S08]  /*3db0*/  HMMA.16816.F32 R20, R48, R56, R20 ;  /* 0x000000383014723c */ /* 0x010ff00000001814 */
[C---:B--2---:R-:W-:Y:S08]  /*3dc0*/  HMMA.16816.F32 R44, R12.reuse, R16, R44 ;  /* 0x000000100c2c723c */ /* 0x044ff0000000182c */
[----:B------:R-:W-:Y:S01]  /*3dd0*/  HMMA.16816.F32 R40, R12, R18, R40 ;  /* 0x000000120c28723c */ /* 0x000fe20000001828 */
[----:B------:R-:W2:Y:S07]  /*3de0*/  LDSM.16.M88.4 R16, [R32+0x8000] ;  /* 0x008000002010783b */ /* 0x000eae0000000200 */
        /* <DEDUP_REMOVED lines=27> */
[----:B------:R-:W3:Y:S04]  /*3fa0*/  LDSM.16.M88.4 R16, [R89+0xc000] ;  /* 0x00c000005910783b */ /* 0x000ee80000000200 */
[----:B------:R-:W4:Y:S03]  /*3fb0*/  LDSM.16.M88.4 R52, [R88+UR5+0x17000] ;  /* 0x017000055834783b */ /* 0x000f260008000200 */
[C---:B-1----:R-:W-:Y:S08]  /*3fc0*/  HMMA.16816.F32 R44, R4.reuse, R48, R44 ;  /* 0x00000030042c723c */ /* 0x042ff0000000182c */
[C---:B------:R-:W-:Y:S01]  /*3fd0*/  HMMA.16816.F32 R40, R4.reuse, R50, R40 ;  /* 0x000000320428723c */ /* 0x040fe20000001828 */
[----:B------:R-:W1:Y:S04]  /*3fe0*/  LDSM.16.M88.4 R48, [R88+UR5+0x17800] ;  /* 0x017800055830783b */ /* 0x000e680008000200 */
[----:B------:R-:W-:Y:S03]  /*3ff0*/  LDSM.16.M88.4 R88, [R33+0x17000] ;  /* 0x017000002158783b */ /* 0x000fe60000000200 */
        /* <DEDUP_REMOVED lines=9> */
[----:B------:R4:W-:Y:S03]  /*4090*/  LDSM.16.M88.4 R64, [R32+0xc000] ;  /* 0x00c000002040783b */ /* 0x0009e60000000200 */
[C---:B---3--:R-:W-:Y:S08]  /*40a0*/  HMMA.16816.F32 R44, R16.reuse, R60, R44 ;  /* 0x0000003c102c723c */ /* 0x048ff0000000182c */
[C---:B------:R-:W-:Y:S01]  /*40b0*/  HMMA.16816.F32 R40, R16.reuse, R62, R40 ;  /* 0x0000003e1028723c */ /* 0x040fe20000001828 */
[----:B------:R-:W3:Y:S07]  /*40c0*/  LDSM.16.M88.4 R60, [R204+0x16000] ;  /* 0x01600000cc3c783b */ /* 0x000eee0000000200 */
[----:B------:R-:W-:Y:S01]  /*40d0*/  HMMA.16816.F32 R36, R16, R56, R36 ;  /* 0x000000381024723c */ /* 0x000fe20000001824 */
[----:B----4-:R-:W-:-:S07]  /*40e0*/  IMAD.U32 R32, RZ, RZ, UR24 ;  /* 0x00000018ff207e24 */ /* 0x010fce000f8e00ff */
[----:B------:R-:W-:Y:S01]  /*40f0*/  HMMA.16816.F32 R24, R16, R58, R24 ;  /* 0x0000003a1018723c */ /* 0x000fe20000001818 */
[----:B------:R-:W4:Y:S01]  /*4100*/  LDSM.16.M88.4 R56, [R204+0x16800] ;  /* 0x01680000cc38783b */ /* 0x000f220000000200 */
[----:B------:R-:W-:-:S06]  /*4110*/  IMAD R32, R32, 0x40, R181 ;  /* 0x0000004020207824 */ /* 0x000fcc00078e02b5 */
[C---:B------:R-:W-:Y:S08]  /*4120*/  HMMA.16816.F32 R20, R16.reuse, R52, R20 ;  /* 0x000000341014723c */ /* 0x040ff00000001814 */
[C---:B------:R-:W-:Y:S01]  /*4130*/  HMMA.16816.F32 R76, R16.reuse, R54, R76 ;  /* 0x00000036104c723c */ /* 0x040fe2000000184c */
[----:B------:R-:W-:Y:S07]  /*4140*/  LDSM.16.M88.4 R52, [R204+0x17000] ;  /* 0x01700000cc34783b */ /* 0x000fee0000000200 */
[C---:B-1----:R-:W-:Y:S08]  /*4150*/  HMMA.16816.F32 R72, R16.reuse, R48, R72 ;  /* 0x000000301048723c */ /* 0x042ff00000001848 */
[----:B------:R-:W-:Y:S01]  /*4160*/  HMMA.16816.F32 R68, R16, R50, R68 ;  /* 0x000000321044723c */ /* 0x000fe20000001844 */
[----:B------:R-:W-:Y:S04]  /*4170*/  LDSM.16.M88.4 R16, [R2+0x16000] ;  /* 0x016000000210783b */ /* 0x000fe80000000200 */
[----:B------:R-:W-:Y:S03]  /*4180*/  LDSM.16.M88.4 R48, [R204+0x17800] ;  /* 0x01780000cc30783b */ /* 0x000fe60000000200 */
[C---:B-----5:R-:W-:Y:S08]  /*4190*/  HMMA.16816.F32 R44, R84.reuse, R12, R44 ;  /* 0x0000000c542c723c */ /* 0x060ff0000000182c */
[C---:B--2---:R-:W-:Y:S08]  /*41a0*/  HMMA.16816.F32 R36, R84.reuse, R4, R36 ;  /* 0x000000045424723c */ /* 0x044ff00000001824 */
[C---:B------:R-:W-:Y:S01]  /*41b0*/  HMMA.16816.F32 R24, R84.reuse, R6, R24 ;  /* 0x000000065418723c */ /* 0x040fe20000001818 */
[----:B------:R1:W2:Y:S07]  /*41c0*/  LDSM.16.M88.4 R4, [R31+0xc000] ;  /* 0x00c000001f04783b */ /* 0x0002ae0000000200 */
[----:B------:R-:W-:Y:S01]  /*41d0*/  HMMA.16816.F32 R40, R84, R14, R40 ;  /* 0x0000000e5428723c */ /* 0x000fe20000001828 */
[----:B------:R-:W5:Y:S07]  /*41e0*/  LDSM.16.M88.4 R12, [R2+0x16800] ;  /* 0x01680000020c783b */ /* 0x000f6e0000000200 */
[C---:B---3--:R-:W-:Y:S08]  /*41f0*/  HMMA.16816.F32 R44, R64.reuse, R60, R44 ;  /* 0x0000003c402c723c */ /* 0x048ff0000000182c */
[----:B----4-:R-:W-:Y:S01]  /*4200*/  HMMA.16816.F32 R36, R64, R56, R36 ;  /* 0x000000384024723c */ /* 0x010fe20000001824 */
[----:B-1----:R-:W-:-:S07]  /*4210*/  VIADD R31, R32, 0x21 ;  /* 0x00000021201f7836 */ /* 0x002fce0000000000 */
[----:B------:R-:W-:Y:S01]  /*4220*/  HMMA.16816.F32 R60, R64, R62, R40 ;  /* 0x0000003e403c723c */ /* 0x000fe20000001828 */
[----:B------:R-:W1:Y:S07]  /*4230*/  LDSM.16.M88.4 R40, [R2+0x17000] ;  /* 0x017000000228783b */ /* 0x000e6e0000000200 */
[----:B------:R-:W-:Y:S08]  /*4240*/  HMMA.16816.F32 R20, R84, R88, R20 ;  /* 0x000000585414723c */ /* 0x000ff00000001814 */
[C---:B--2---:R-:W-:Y:S08]  /*4250*/  HMMA.16816.F32 R44, R4.reuse, R16, R44 ;  /* 0x00000010042c723c */ /* 0x044ff0000000182c */
[----:B------:R-:W-:Y:S01]  /*4260*/  HMMA.16816.F32 R60, R4, R18, R60 ;  /* 0x00000012043c723c */ /* 0x000fe2000000183c */
[----:B------:R2:W3:Y:S01]  /*4270*/  LDSM.16.M88.4 R16, [R2+0x17800] ;  /* 0x017800000210783b */ /* 0x0004e20000000200 */
[----:B------:R-:W-:-:S06]  /*4280*/  DEPBAR.LE SB0, 0x0 ;  /* 0x000080000000791a */ /* 0x000fcc0000000000 */
[----:B------:R-:W-:Y:S08]  /*4290*/  HMMA.16816.F32 R72, R84, R80, R72 ;  /* 0x000000505448723c */ /* 0x000ff00000001848 */
[----:B-----5:R-:W-:Y:S01]  /*42a0*/  HMMA.16816.F32 R36, R4, R12, R36 ;  /* 0x0000000c0424723c */ /* 0x020fe20000001824 */
[----:B------:R-:W-:-:S04]  /*42b0*/  SHF.R.U32.HI R12, RZ, 0x2, R207 ;  /* 0x00000002ff0c7819 */ /* 0x000fc800000116cf */
[----:B------:R-:W-:-:S03]  /*42c0*/  LOP3.LUT R12, R12, 0x7, RZ, 0xc0, !PT ;  /* 0x000000070c0c7812 */ /* 0x000fc600078ec0ff */
[----:B------:R-:W-:Y:S01]  /*42d0*/  HMMA.16816.F32 R76, R84, R90, R76 ;  /* 0x0000005a544c723c */ /* 0x000fe2000000184c */
[----:B------:R-:W-:Y:S01]  /*42e0*/  IADD3 R12, PT, PT, R12, UR34, R30 ;  /* 0x000000220c0c7c10 */ /* 0x000fe2000fffe01e */
[----:B------:R-:W-:-:S04]  /*42f0*/  VIADD R30, R32, UR23 ;  /* 0x00000017201e7c36 */ /* 0x000fc80008000000 */
[----:B------:R-:W-:Y:S02]  /*4300*/  VIADD R250, R12, UR35 ;  /* 0x000000230cfa7c36 */ /* 0x000fe40008000000 */
[C---:B------:R-:W-:Y:S01]  /*4310*/  HMMA.16816.F32 R20, R64.reuse, R52, R20 ;  /* 0x000000344014723c */ /* 0x040fe20000001814 */
[----:B------:R-:W-:Y:S02]  /*4320*/  VIADD R53, R32, 0x8 ;  /* 0x0000000820357836 */ /* 0x000fe40000000000 */
[C---:B--2---:R-:W-:Y:S02]  /*4330*/  IMAD.IADD R2, R250.reuse, 0x1, -R30 ;  /* 0x00000001fa027824 */ /* 0x044fe400078e0a1e */
[C---:B------:R-:W-:Y:S02]  /*4340*/  VIADD R34, R250.reuse, -UR26 ;  /* 0x8000001afa227c36 */ /* 0x040fe40008000000 */
[----:B------:R-:W-:Y:S01]  /*4350*/  VIADD R33, R250, 0x8 ;  /* 0x00000008fa217836 */ /* 0x000fe20000000000 */
[----:B------:R-:W-:Y:S01]  /*4360*/  HMMA.16816.F32 R72, R64, R48, R72 ;  /* 0x000000304048723c */ /* 0x000fe20000001848 */
[----:B------:R-:W-:Y:S01]  /*4370*/  IABS R2, R2 ;  /* 0x0000000200027213 */ /* 0x000fe20000000000 */
[----:B------:R-:W-:Y:S01]  /*4380*/  VIADD R49, R32, 0x10 ;  /* 0x0000001020317836 */ /* 0x000fe20000000000 */
[C---:B------:R-:W-:Y:S01]  /*4390*/  ISETP.GT.AND P0, PT, R34.reuse, R32, PT ;  /* 0x000000202200720c */ /* 0x040fe20003f04270 */
[----:B------:R-:W-:Y:S01]  /*43a0*/  BAR.SYNC.DEFER_BLOCKING 0x0 ;  /* 0x0000000000007b1d */ /* 0x000fe20000010000 */
[----:B------:R-:W-:Y:S01]  /*43b0*/  ISETP.GT.AND P3, PT, R34, R53, PT ;  /* 0x000000352200720c */ /* 0x000fe20003f64270 */
[----:B------:R-:W-:-:S02]  /*43c0*/  IMAD.MOV.U32 R13, RZ, RZ, R2 ;  /* 0x000000ffff0d7224 */ /* 0x000fc400078e0002 */
[----:B------:R-:W-:Y:S01]  /*43d0*/  HMMA.16816.F32 R24, R64, R58, R24 ;  /* 0x0000003a4018723c */ /* 0x000fe20000001818 */
[----:B------:R-:W-:Y:S02]  /*43e0*/  VIADD R2, R32, 0x38 ;  /* 0x0000003820027836 */ /* 0x000fe40000000000 */
[----:B------:R-:W-:-:S05]  /*43f0*/  I2FP.F32.S32 R13, R13 ;  /* 0x0000000d000d7245 */ /* 0x000fca0000201400 */
[----:B------:R-:W-:Y:S01]  /*4400*/  HMMA.16816.F32 R68, R84, R82, R68 ;  /* 0x000000525444723c */ /* 0x000fe20000001844 */
[----:B------:R-:W-:-:S07]  /*4410*/  FFMA.FTZ R44, R13, -UR6, R44 ;  /* 0x800000060d2c7c23 */ /* 0x000fce000801002c */
[----:B------:R-:W-:Y:S01]  /*4420*/  HMMA.16816.F32 R76, R64, R54, R76 ;  /* 0x00000036404c723c */ /* 0x000fe2000000184c */
[----:B------:R-:W-:Y:S01]  /*4430*/  VIADD R55, R12, UR28 ;  /* 0x0000001c0c377c36 */ /* 0x000fe20008000000 */
[----:B------:R-:W-:Y:S01]  /*4440*/  FSEL R12, R44, -INF , !P0 ;  /* 0xff8000002c0c7808 */ /* 0x000fe20004000000 */
[----:B------:R-:W-:Y:S01]  /*4450*/  VIADD R54, R32, 0x1 ;  /* 0x0000000120367836 */ /* 0x000fe20000000000 */
[----:B------:R-:W-:Y:S02]  /*4460*/  ISETP.GT.AND P0, PT, R34, R49, PT ;  /* 0x000000312200720c */ /* 0x000fe40003f04270 */
[----:B------:R-:W-:Y:S02]  /*4470*/  VIADDMNMX R249, R55, 0x1, R248, PT ;  /* 0x0000000137f97846 */ /* 0x000fe400038001f8 */
[----:B-1----:R-:W-:Y:S01]  /*4480*/  HMMA.16816.F32 R20, R4, R40, R20 ;  /* 0x000000280414723c */ /* 0x002fe20000001814 */
[----:B------:R-:W-:Y:S01]  /*4490*/  VIADD R40, R2, UR23 ;  /* 0x0000001702287c36 */ /* 0x000fe20008000000 */
[----:B------:R-:W-:Y:S01]  /*44a0*/  ISETP.GT.AND P2, PT, R34, R54, PT ;  /* 0x000000362200720c */ /* 0x000fe20003f44270 */
[C---:B------:R-:W-:Y:S01]  /*44b0*/  VIADD R41, R32.reuse, 0x20 ;  /* 0x0000002020297836 */ /* 0x040fe20000000000 */
[----:B------:R-:W-:Y:S01]  /*44c0*/  ISETP.GE.AND P4, PT, R32, R249, PT ;  /* 0x000000f92000720c */ /* 0x000fe20003f86270 */
[C-C-:B------:R-:W-:Y:S01]  /*44d0*/  IMAD.IADD R58, R250.reuse, 0x1, -R40.reuse ;  /* 0x00000001fa3a7824 */ /* 0x140fe200078e0a28 */
[----:B------:R-:W-:-:S02]  /*44e0*/  IADD3 R13, PT, PT, R250, 0x28, -R40 ;  /* 0x00000028fa0d7810 */ /* 0x000fc40007ffe828 */
[C---:B---3--:R-:W-:Y:S01]  /*44f0*/  HMMA.16816.F32 R72, R4.reuse, R16, R72 ;  /* 0x000000100448723c */ /* 0x048fe20000001848 */
[--C-:B------:R-:W-:Y:S01]  /*4500*/  IADD3 R16, PT, PT, R250, 0x27, -R40.reuse ;  /* 0x00000027fa107810 */ /* 0x100fe20007ffe828 */
[C---:B------:R-:W-:Y:S01]  /*4510*/  VIADD R17, R32.reuse, 0x29 ;  /* 0x0000002920117836 */ /* 0x040fe20000000000 */
[----:B------:R-:W-:Y:S02]  /*4520*/  IABS R13, R13 ;  /* 0x0000000d000d7213 */ /* 0x000fe40000000000 */
[----:B------:R-:W-:Y:S02]  /*4530*/  IABS R16, R16 ;  /* 0x0000001000107213 */ /* 0x000fe40000000000 */
[----:B------:R-:W-:Y:S01]  /*4540*/  I2FP.F32.S32 R13, R13 ;  /* 0x0000000d000d7245 */ /* 0x000fe20000201400 */
[----:B------:R-:W-:Y:S01]  /*4550*/  HMMA.16816.F32 R24, R4, R14, R24 ;  /* 0x0000000e0418723c */ /* 0x000fe20000001818 */
[----:B------:R-:W-:Y:S01]  /*4560*/  I2FP.F32.S32 R16, R16 ;  /* 0x0000001000107245 */ /* 0x000fe20000201400 */
[----:B------:R-:W-:Y:S01]  /*4570*/  VIADD R15, R32, 0x30 ;  /* 0x00000030200f7836 */ /* 0x000fe20000000000 */
[C---:B------:R-:W-:Y:S01]  /*4580*/  IADD3 R225, PT, PT, R250.reuse, 0x20, -R40 ;  /* 0x00000020fae17810 */ /* 0x040fe20007ffe828 */
[----:B------:R-:W-:Y:S01]  /*4590*/  FFMA.FTZ R36, R13, -UR6, R36 ;  /* 0x800000060d247c23 */ /* 0x000fe20008010024 */
[--C-:B------:R-:W-:Y:S01]  /*45a0*/  IADD3 R52, PT, PT, R250, 0x37, -R40.reuse ;  /* 0x00000037fa347810 */ /* 0x100fe20007ffe828 */
[----:B------:R-:W-:Y:S01]  /*45b0*/  FFMA.FTZ R16, R16, -UR6, R37 ;  /* 0x8000000610107c23 */ /* 0x000fe20008010025 */
[C-C-:B------:R-:W-:Y:S01]  /*45c0*/  IADD3 R48, PT, PT, R250.reuse, 0x2f, -R40.reuse ;  /* 0x0000002ffa307810 */ /* 0x140fe20007ffe828 */
[----:B------:R-:W-:Y:S01]  /*45d0*/  HMMA.16816.F32 R68, R64, R50, R68 ;  /* 0x000000324044723c */ /* 0x000fe20000001844 */
[--C-:B------:R-:W-:Y:S01]  /*45e0*/  IADD3 R50, PT, PT, R250, 0x30, -R40.reuse ;  /* 0x00000030fa327810 */ /* 0x100fe20007ffe828 */
[----:B------:R-:W-:Y:S01]  /*45f0*/  VIADD R51, R32, 0x9 ;  /* 0x0000000920337836 */ /* 0x000fe20000000000 */
[----:B------:R-:W-:Y:S01]  /*4600*/  IADD3 R14, PT, PT, R250, 0x18, -R40 ;  /* 0x00000018fa0e7810 */ /* 0x000fe20007ffe828 */
[----:B------:R-:W-:Y:S01]  /*4610*/  IMAD.IADD R64, R33, 0x1, -R30 ;  /* 0x0000000121407824 */ /* 0x000fe200078e0a1e */
[----:B------:R-:W-:-:S02]  /*4620*/  IABS R225, R225 ;  /* 0x000000e100e17213 */ /* 0x000fc40000000000 */
[----:B------:R-:W-:Y:S01]  /*4630*/  IABS R52, R52 ;  /* 0x0000003400347213 */ /* 0x000fe20000000000 */
[----:B------:R-:W-:Y:S01]  /*4640*/  HMMA.16816.F32 R76, R4, R42, R76 ;  /* 0x0000002a044c723c */ /* 0x000fe2000000184c */
[----:B------:R-:W-:Y:S01]  /*4650*/  IABS R50, R50 ;  /* 0x0000003200327213 */ /* 0x000fe20000000000 */
[C---:B------:R-:W-:Y:S01]  /*4660*/  VIADD R43, R32.reuse, 0x18 ;  /* 0x00000018202b7836 */ /* 0x040fe20000000000 */
[----:B------:R-:W-:Y:S01]  /*4670*/  IABS R48, R48 ;  /* 0x0000003000307213 */ /* 0x000fe20000000000 */
[----:B------:R-:W-:Y:S01]  /*4680*/  VIADD R42, R32, 0x19 ;  /* 0x00000019202a7836 */ /* 0x000fe20000000000 */
[C-C-:B------:R-:W-:Y:S02]  /*4690*/  IADD3 R223, PT, PT, R250.reuse, 0x1f, -R40.reuse ;  /* 0x0000001ffadf7810 */ /* 0x140fe40007ffe828 */
[----:B------:R-:W-:Y:S02]  /*46a0*/  IABS R14, R14 ;  /* 0x0000000e000e7213 */ /* 0x000fe40000000000 */
[----:B------:R-:W-:-:S02]  /*46b0*/  IADD3 R13, PT, PT, R250, 0x17, -R40 ;  /* 0x00000017fa0d7810 */ /* 0x000fc40007ffe828 */
[----:B------:R-:W-:Y:S01]  /*46c0*/  IADD3 R37, PT, PT, R250, 0x10, -R40 ;  /* 0x00000010fa257810 */ /* 0x000fe20007ffe828 */
[----:B------:R-:W-:Y:S01]  /*46d0*/  HMMA.16816.F32 R68, R4, R18, R68 ;  /* 0x000000120444723c */ /* 0x000fe20000001844 */
[----:B------:R-:W-:Y:S02]  /*46e0*/  I2FP.F32.S32 R225, R225 ;  /* 0x000000e100e17245 */ /* 0x000fe40000201400 */
[----:B------:R-:W-:Y:S02]  /*46f0*/  I2FP.F32.S32 R52, R52 ;  /* 0x0000003400347245 */ /* 0x000fe40000201400 */
        /* <DEDUP_REMOVED lines=8> */
[----:B------:R-:W-:Y:S01]  /*4780*/  IABS R13, R13 ;  /* 0x0000000d000d7213 */ /* 0x000fe20000000000 */
[----:B------:R-:W-:Y:S01]  /*4790*/  VIADD R45, R32, 0x11 ;  /* 0x00000011202d7836 */ /* 0x000fe20000000000 */
        /* <DEDUP_REMOVED lines=8> */
[----:B------:R-:W-:Y:S01]  /*4820*/  ISETP.GT.AND P1, PT, R34, R51, PT ;  /* 0x000000332200720c */ /* 0x000fe20003f24270 */
[----:B------:R-:W-:Y:S01]  /*4830*/  FFMA.FTZ R25, R13, -UR6, R21 ;  /* 0x800000060d197c23 */ /* 0x000fe20008010015 */
[----:B------:R-:W-:Y:S01]  /*4840*/  FSEL R12, R12, -INF , !P4 ;  /* 0xff8000000c0c7808 */ /* 0x000fe20006000000 */
[----:B------:R-:W-:Y:S01]  /*4850*/  FFMA.FTZ R37, R37, -UR6, R76 ;  /* 0x8000000625257c23 */ /* 0x000fe2000801004c */
[----:B------:R-:W-:Y:S01]  /*4860*/  FSEL R52, R52, -INF , !P2 ;  /* 0xff80000034347808 */ /* 0x000fe20005000000 */
[----:B------:R-:W-:Y:S01]  /*4870*/  VIADD R13, R32, 0x39 ;  /* 0x00000039200d7836 */ /* 0x000fe20000000000 */
[----:B------:R-:W-:Y:S01]  /*4880*/  FSEL R50, R50, -INF , !P3 ;  /* 0xff80000032327808 */ /* 0x000fe20005800000 */
[----:B------:R-:W-:Y:S01]  /*4890*/  VIADD R21, R33, -UR26 ;  /* 0x8000001a21157c36 */ /* 0x000fe20008000000 */
[----:B------:R-:W-:-:S02]  /*48a0*/  FSEL R48, R48, -INF , !P1 ;  /* 0xff80000030307808 */ /* 0x000fc40004800000 */
[C---:B------:R-:W-:Y:S02]  /*48b0*/  ISETP.GT.AND P5, PT, R34.reuse, R45, PT ;  /* 0x0000002d2200720c */ /* 0x040fe40003fa4270 */
[C---:B------:R-:W-:Y:S02]  /*48c0*/  ISETP.GT.AND P6, PT, R34.reuse, R43, PT ;  /* 0x0000002b2200720c */ /* 0x040fe40003fc4270 */
[C---:B------:R-:W-:Y:S02]  /*48d0*/  ISETP.GT.AND P4, PT, R34.reuse, R42, PT ;  /* 0x0000002a2200720c */ /* 0x040fe40003f84270 */
[C---:B------:R-:W-:Y:S02]  /*48e0*/  ISETP.GT.AND P2, PT, R34.reuse, R41, PT ;  /* 0x000000292200720c */ /* 0x040fe40003f44270 */
[C---:B------:R-:W-:Y:S02]  /*48f0*/  ISETP.GT.AND P3, PT, R34.reuse, R31, PT ;  /* 0x0000001f2200720c */ /* 0x040fe40003f64270 */
[----:B------:R-:W-:-:S02]  /*4900*/  ISETP.GT.AND P1, PT, R34, R20, PT ;  /* 0x000000142200720c */ /* 0x000fc40003f24270 */
[----:B------:R-:W-:Y:S02]  /*4910*/  VIADDMNMX R248, R55, 0x9, R248, PT ;  /* 0x0000000937f87846 */ /* 0x000fe400038001f8 */
[C-C-:B------:R-:W-:Y:S02]  /*4920*/  IADD3 R65, PT, PT, R250.reuse, 0xf, -R40.reuse ;  /* 0x0000000ffa417810 */ /* 0x140fe40007ffe828 */
[----:B------:R-:W-:Y:S02]  /*4930*/  IADD3 R59, PT, PT, R250, 0x7, -R40 ;  /* 0x00000007fa3b7810 */ /* 0x000fe40007ffe828 */
[----:B------:R-:W-:Y:S02]  /*4940*/  FSEL R44, R36, -INF , !P0 ;  /* 0xff800000242c7808 */ /* 0x000fe40004000000 */
[----:B------:R-:W-:Y:S02]  /*4950*/  FSEL R16, R16, -INF , !P5 ;  /* 0xff80000010107808 */ /* 0x000fe40006800000 */
[----:B------:R-:W-:-:S02]  /*4960*/  FSEL R225, R225, -INF , !P6 ;  /* 0xff800000e1e17808 */ /* 0x000fc40007000000 */
[----:B------:R-:W-:Y:S02]  /*4970*/  FSEL R223, R223, -INF , !P4 ;  /* 0xff800000dfdf7808 */ /* 0x000fe40006000000 */
[----:B------:R-:W-:Y:S02]  /*4980*/  FSEL R24, R24, -INF , !P2 ;  /* 0xff80000018187808 */ /* 0x000fe40005000000 */
[----:B------:R-:W-:Y:S02]  /*4990*/  FSEL R25, R25, -INF , !P3 ;  /* 0xff80000019197808 */ /* 0x000fe40005800000 */
[----:B------:R-:W-:Y:S02]  /*49a0*/  FSEL R37, R37, -INF , !P1 ;  /* 0xff80000025257808 */ /* 0x000fe40004800000 */
[C---:B------:R-:W-:Y:S02]  /*49b0*/  ISETP.GT.AND P0, PT, R34.reuse, R17, PT ;  /* 0x000000112200720c */ /* 0x040fe40003f04270 */
[----:B------:R-:W-:-:S02]  /*49c0*/  ISETP.GT.AND P5, PT, R34, R15, PT ;  /* 0x0000000f2200720c */ /* 0x000fc40003fa4270 */
[C---:B------:R-:W-:Y:S02]  /*49d0*/  ISETP.GT.AND P6, PT, R34.reuse, R14, PT ;  /* 0x0000000e2200720c */ /* 0x040fe40003fc4270 */
[C---:B------:R-:W-:Y:S02]  /*49e0*/  ISETP.GT.AND P4, PT, R34.reuse, R2, PT ;  /* 0x000000022200720c */ /* 0x040fe40003f84270 */
[----:B------:R-:W-:Y:S01]  /*49f0*/  ISETP.GT.AND P2, PT, R34, R13, PT ;  /* 0x0000000d2200720c */ /* 0x000fe20003f44270 */
[--C-:B------:R-:W-:Y:S01]  /*4a00*/  IMAD.IADD R34, R33, 0x1, -R40.reuse ;  /* 0x0000000121227824 */ /* 0x100fe200078e0a28 */
[----:B------:R-:W-:Y:S02]  /*4a10*/  ISETP.GT.AND P3, PT, R21, R32, PT ;  /* 0x000000201500720c */ /* 0x000fe40003f64270 */
[----:B------:R-:W-:Y:S02]  /*4a20*/  ISETP.GE.AND P1, PT, R32, R248, PT ;  /* 0x000000f82000720c */ /* 0x000fe40003f26270 */
        /* <DEDUP_REMOVED lines=14> */
[----:B------:R-:W-:Y:S02]  /*4b10*/  IABS R65, R65 ;  /* 0x0000004100417213 */ /* 0x000fe40000000000 */
[----:B------:R-:W-:Y:S02]  /*4b20*/  IABS R59, R59 ;  /* 0x0000003b003b7213 */ /* 0x000fe40000000000 */
[--C-:B------:R-:W-:Y:S02]  /*4b30*/  IADD3 R33, PT, PT, R33, -0x1, -R40.reuse ;  /* 0xffffffff21217810 */ /* 0x100fe40007ffe828 */
[----:B------:R-:W-:Y:S02]  /*4b40*/  IADD3 R40, PT, PT, R250, -0x1, -R40 ;  /* 0xfffffffffa287810 */ /* 0x000fe40007ffe828 */
[----:B------:R-:W-:-:S02]  /*4b50*/  IABS R61, R61 ;  /* 0x0000003d003d7213 */ /* 0x000fc40000000000 */
[----:B------:R-:W-:Y:S02]  /*4b60*/  I2FP.F32.S32 R65, R65 ;  /* 0x0000004100417245 */ /* 0x000fe40000201400 */
[----:B------:R-:W-:Y:S02]  /*4b70*/  I2FP.F32.S32 R59, R59 ;  /* 0x0000003b003b7245 */ /* 0x000fe40000201400 */
[----:B------:R-:W-:Y:S01]  /*4b80*/  IABS R40, R40 ;  /* 0x0000002800287213 */ /* 0x000fe20000000000 */
[----:B------:R-:W-:Y:S01]  /*4b90*/  FFMA.FTZ R65, R65, -UR6, R77 ;  /* 0x8000000641417c23 */ /* 0x000fe2000801004d */
[----:B------:R-:W-:Y:S01]  /*4ba0*/  I2FP.F32.S32 R61, R61 ;  /* 0x0000003d003d7245 */ /* 0x000fe20000201400 */
[----:B------:R-:W-:Y:S01]  /*4bb0*/  FFMA.FTZ R73, R59, -UR6, R73 ;  /* 0x800000063b497c23 */ /* 0x000fe20008010049 */
[----:B------:R-:W-:Y:S01]  /*4bc0*/  IABS R58, R58 ;  /* 0x0000003a003a7213 */ /* 0x000fe20000000000 */
[----:B------:R-:W-:Y:S01]  /*4bd0*/  IMAD.MOV.U32 R59, RZ, RZ, R40 ;  /* 0x000000ffff3b7224 */ /* 0x000fe200078e0028 */
[----:B------:R-:W-:Y:S01]  /*4be0*/  IABS R64, R64 ;  /* 0x0000004000407213 */ /* 0x000fe20000000000 */
[----:B------:R-:W-:Y:S01]  /*4bf0*/  FFMA.FTZ R61, R61, -UR6, R72 ;  /* 0x800000063d3d7c23 */ /* 0x000fe20008010048 */
[----:B------:R-:W-:-:S02]  /*4c00*/  FSEL R40, R65, -INF , !P0 ;  /* 0xff80000041287808 */ /* 0x000fc40004000000 */
[----:B------:R-:W-:Y:S02]  /*4c10*/  IABS R60, R60 ;  /* 0x0000003c003c7213 */ /* 0x000fe40000000000 */
[----:B------:R-:W-:Y:S02]  /*4c20*/  I2FP.F32.S32 R65, R58 ;  /* 0x0000003a00417245 */ /* 0x000fe40000201400 */
[----:B------:R-:W-:Y:S02]  /*4c30*/  I2FP.F32.S32 R66, R59 ;  /* 0x0000003b00427245 */ /* 0x000fe40000201400 */
[----:B------:R-:W-:Y:S01]  /*4c40*/  I2FP.F32.S32 R64, R64 ;  /* 0x0000004000407245 */ /* 0x000fe20000201400 */
[----:B------:R-:W-:Y:S01]  /*4c50*/  FFMA.FTZ R65, R65, -UR6, R68 ;  /* 0x8000000641417c23 */ /* 0x000fe20008010044 */
[----:B------:R-:W-:Y:S01]  /*4c60*/  FSEL R59, R61, -INF , !P5 ;  /* 0xff8000003d3b7808 */ /* 0x000fe20006800000 */
[----:B------:R-:W-:Y:S01]  /*4c70*/  IMAD.MOV.U32 R61, RZ, RZ, R60 ;  /* 0x000000ffff3d7224 */ /* 0x000fe200078e003c */
[----:B------:R-:W-:Y:S01]  /*4c80*/  FSEL R58, R73, -INF , !P6 ;  /* 0xff800000493a7808 */ /* 0x000fe20007000000 */
[----:B------:R-:W-:Y:S01]  /*4c90*/  FFMA.FTZ R46, R64, -UR6, R46 ;  /* 0x80000006402e7c23 */ /* 0x000fe2000801002e */
[----:B------:R-:W-:-:S02]  /*4ca0*/  ISETP.GT.AND P0, PT, R21, R54, PT ;  /* 0x000000361500720c */ /* 0x000fc40003f04270 */
[C---:B------:R-:W-:Y:S02]  /*4cb0*/  ISETP.GE.AND P5, PT, R54.reuse, R249, PT ;  /* 0x000000f93600720c */ /* 0x040fe40003fa6270 */
[----:B------:R-:W-:Y:S01]  /*4cc0*/  ISETP.GE.AND P6, PT, R54, R248, PT ;  /* 0x000000f83600720c */ /* 0x000fe20003fc6270 */
[----:B------:R-:W-:Y:S01]  /*4cd0*/  FFMA.FTZ R54, R66, -UR6, R69 ;  /* 0x8000000642367c23 */ /* 0x000fe20008010045 */
        /* <DEDUP_REMOVED lines=9> */
[----:B------:R-:W-:Y:S02]  /*4d70*/  IABS R53, R32 ;  /* 0x0000002000357213 */ /* 0x000fe40000000000 */
[----:B------:R-:W-:Y:S02]  /*4d80*/  I2FP.F32.S32 R60, R60 ;  /* 0x0000003c003c7245 */ /* 0x000fe40000201400 */
[----:B------:R-:W-:-:S02]  /*4d90*/  I2FP.F32.S32 R53, R53 ;  /* 0x0000003500357245 */ /* 0x000fc40000201400 */
[----:B------:R-:W-:Y:S01]  /*4da0*/  FSEL R121, R46, -INF , !P1 ;  /* 0xff8000002e797808 */ /* 0x000fe20004800000 */
[----:B------:R-:W-:Y:S01]  /*4db0*/  FFMA.FTZ R60, R60, -UR6, R62 ;  /* 0x800000063c3c7c23 */ /* 0x000fe2000801003e */
[----:B------:R-:W-:Y:S01]  /*4dc0*/  FSEL R47, R47, -INF , !P0 ;  /* 0xff8000002f2f7808 */ /* 0x000fe20004000000 */
[----:B------:R-:W-:Y:S01]  /*4dd0*/  FFMA.FTZ R53, R53, -UR6, R63 ;  /* 0x8000000635357c23 */ /* 0x000fe2000801003f */
[----:B------:R-:W-:Y:S02]  /*4de0*/  IABS R46, R30 ;  /* 0x0000001e002e7213 */ /* 0x000fe40000000000 */
[----:B------:R-:W-:Y:S02]  /*4df0*/  FSEL R32, R52, -INF , !P5 ;  /* 0xff80000034207808 */ /* 0x000fe40006800000 */
[----:B------:R-:W-:Y:S02]  /*4e00*/  ISETP.GT.AND P1, PT, R21, R51, PT ;  /* 0x000000331500720c */ /* 0x000fe40003f24270 */
[----:B------:R-:W-:-:S02]  /*4e10*/  ISETP.GE.AND P5, PT, R51, R249, PT ;  /* 0x000000f93300720c */ /* 0x000fc40003fa6270 */
[----:B------:R-:W-:Y:S02]  /*4e20*/  FSEL R60, R60, -INF , !P4 ;  /* 0xff8000003c3c7808 */ /* 0x000fe40006000000 */
[----:B------:R-:W-:Y:S01]  /*4e30*/  FSEL R120, R47, -INF , !P6 ;  /* 0xff8000002f787808 */ /* 0x000fe20007000000 */
[----:B------:R-:W-:Y:S01]  /*4e40*/  IMAD.MOV.U32 R47, RZ, RZ, R46 ;  /* 0x000000ffff2f7224 */ /* 0x000fe200078e002e */
[----:B------:R-:W-:Y:S02]  /*4e50*/  IABS R46, R19 ;  /* 0x00000013002e7213 */ /* 0x000fe40000000000 */
[----:B------:R-:W-:Y:S02]  /*4e60*/  FSEL R119, R60, -INF , !P3 ;  /* 0xff8000003c777808 */ /* 0x000fe40005800000 */
[----:B------:R-:W-:Y:S02]  /*4e70*/  FSEL R19, R48, -INF , !P5 ;  /* 0xff80000030137808 */ /* 0x000fe40006800000 */
[----:B------:R-:W-:-:S02]  /*4e80*/  FSEL R53, R53, -INF , !P1 ;  /* 0xff80000035357808 */ /* 0x000fc40004800000 */
[----:B------:R-:W-:Y:S02]  /*4e90*/  ISETP.GT.AND P3, PT, R21, R45, PT ;  /* 0x0000002d1500720c */ /* 0x000fe40003f64270 */
[C---:B------:R-:W-:Y:S02]  /*4ea0*/  ISETP.GE.AND P5, PT, R45.reuse, R249, PT ;  /* 0x000000f92d00720c */ /* 0x040fe40003fa6270 */
[----:B------:R-:W-:Y:S02]  /*4eb0*/  ISETP.GE.AND P1, PT, R45, R248, PT ;  /* 0x000000f82d00720c */ /* 0x000fe40003f26270 */
[----:B------:R-:W-:Y:S02]  /*4ec0*/  IABS R45, R18 ;  /* 0x00000012002d7213 */ /* 0x000fe40000000000 */
[----:B------:R-:W-:Y:S02]  /*4ed0*/  I2FP.F32.S32 R46, R46 ;  /* 0x0000002e002e7245 */ /* 0x000fe40000201400 */
[----:B------:R-:W-:-:S02]  /*4ee0*/  I2FP.F32.S32 R47, R47 ;  /* 0x0000002f002f7245 */ /* 0x000fc40000201400 */
[----:B------:R-:W-:Y:S01]  /*4ef0*/  I2FP.F32.S32 R45, R45 ;  /* 0x0000002d002d7245 */ /* 0x000fe20000201400 */
[----:B------:R-:W-:Y:S01]  /*4f00*/  FFMA.FTZ R39, R46, -UR6, R39 ;  /* 0x800000062e277c23 */ /* 0x000fe20008010027 */
[----:B------:R-:W-:Y:S01]  /*4f10*/  ISETP.GE.AND P0, PT, R51, R248, PT ;  /* 0x000000f83300720c */ /* 0x000fe20003f06270 */
[----:B------:R-:W-:Y:S01]  /*4f20*/  FFMA.FTZ R38, R47, -UR6, R38 ;  /* 0x800000062f267c23 */ /* 0x000fe20008010026 */
[----:B------:R-:W-:Y:S01]  /*4f30*/  IABS R55, R55 ;  /* 0x0000003700377213 */ /* 0x000fe20000000000 */
[----:B------:R-:W-:Y:S01]  /*4f40*/  FFMA.FTZ R26, R45, -UR6, R26 ;  /* 0x800000062d1a7c23 */ /* 0x000fe2000801001a */
[----:B------:R-:W-:Y:S02]  /*4f50*/  FSEL R125, R53, -INF , !P0 ;  /* 0xff800000357d7808 */ /* 0x000fe40004000000 */
[----:B------:R-:W-:Y:S02]  /*4f60*/  IABS R56, R56 ;  /* 0x0000003800387213 */ /* 0x000fe40000000000 */
[----:B------:R-:W-:-:S02]  /*4f70*/  ISETP.GT.AND P6, PT, R21, R49, PT ;  /* 0x000000311500720c */ /* 0x000fc40003fc4270 */
[----:B------:R-:W-:Y:S02]  /*4f80*/  ISETP.GT.AND P0, PT, R21, R43, PT ;  /* 0x0000002b1500720c */ /* 0x000fe40003f04270 */
[----:B------:R-:W-:Y:S02]  /*4f90*/  I2FP.F32.S32 R55, R55 ;  /* 0x0000003700377245 */ /* 0x000fe40000201400 */
[----:B------:R-:W-:Y:S02]  /*4fa0*/  FSEL R39, R39, -INF , !P3 ;  /* 0xff80000027277808 */ /* 0x000fe40005800000 */
[----:B------:R-:W-:Y:S02]  /*4fb0*/  I2FP.F32.S32 R56, R56 ;  /* 0x0000003800387245 */ /* 0x000fe40000201400 */
[----:B------:R-:W-:Y:S02]  /*4fc0*/  FSEL R30, R50, -INF , !P2 ;  /* 0xff800000321e7808 */ /* 0x000fe40005000000 */
[----:B------:R-:W-:Y:S01]  /*4fd0*/  ISETP.GE.AND P4, PT, R49, R248, PT ;  /* 0x000000f83100720c */ /* 0x000fe20003f86270 */
[----:B------:R-:W-:Y:S01]  /*4fe0*/  FFMA.FTZ R27, R56, -UR6, R27 ;  /* 0x80000006381b7c23 */ /* 0x000fe2000801001b */
[----:B------:R-:W-:-:S02]  /*4ff0*/  FSEL R38, R38, -INF , !P6 ;  /* 0xff80000026267808 */ /* 0x000fc40007000000 */
[----:B------:R-:W-:Y:S01]  /*5000*/  FSEL R224, R26, -INF , !P0 ;  /* 0xff8000001ae07808 */ /* 0x000fe20004000000 */
[----:B------:R-:W-:Y:S01]  /*5010*/  FFMA.FTZ R26, R55, -UR6, R22 ;  /* 0x80000006371a7c23 */ /* 0x000fe20008010016 */
[----:B------:R-:W-:Y:S02]  /*5020*/  ISETP.GE.AND P2, PT, R49, R249, PT ;  /* 0x000000f93100720c */ /* 0x000fe40003f46270 */
[----:B------:R-:W-:Y:S02]  /*5030*/  FSEL R228, R39, -INF , !P1 ;  /* 0xff80000027e47808 */ /* 0x000fe40004800000 */
[----:B------:R-:W-:Y:S02]  /*5040*/  ISETP.GT.AND P1, PT, R21, R41, PT ;  /* 0x000000291500720c */ /* 0x000fe40003f24270 */
[----:B------:R-:W-:Y:S02]  /*5050*/  FSEL R233, R38, -INF , !P4 ;  /* 0xff80000026e97808 */ /* 0x000fe40006000000 */
[----:B------:R-:W-:-:S02]  /*5060*/  FSEL R16, R16, -INF , !P5 ;  /* 0xff80000010107808 */ /* 0x000fc40006800000 */
[----:B------:R-:W-:Y:S02]  /*5070*/  FSEL R18, R44, -INF , !P2 ;  /* 0xff8000002c127808 */ /* 0x000fe40005000000 */
[----:B------:R-:W-:Y:S02]  /*5080*/  ISETP.GE.AND P6, PT, R43, R248, PT ;  /* 0x000000f82b00720c */ /* 0x000fe40003fc6270 */
[----:B------:R-:W-:Y:S02]  /*5090*/  ISETP.GT.AND P4, PT, R21, R42, PT ;  /* 0x0000002a1500720c */ /* 0x000fe40003f84270 */
[-C--:B------:R-:W-:Y:S02]  /*50a0*/  ISETP.GE.AND P5, PT, R42, R249.reuse, PT ;  /* 0x000000f92a00720c */ /* 0x080fe40003fa6270 */
[----:B------:R-:W-:Y:S02]  /*50b0*/  ISETP.GE.AND P2, PT, R43, R249, PT ;  /* 0x000000f92b00720c */ /* 0x000fe40003f46270 */
[----:B------:R-:W-:-:S02]  /*50c0*/  ISETP.GE.AND P0, PT, R41, R248, PT ;  /* 0x000000f82900720c */ /* 0x000fc40003f06270 */
[----:B------:R-:W-:Y:S02]  /*50d0*/  IABS R39, R4 ;  /* 0x0000000400277213 */ /* 0x000fe40000000000 */
[----:B------:R-:W-:Y:S02]  /*50e0*/  FSEL R26, R26, -INF , !P1 ;  /* 0xff8000001a1a7808 */ /* 0x000fe40004800000 */
[----:B------:R-:W-:Y:S02]  /*50f0*/  FSEL R224, R224, -INF , !P6 ;  /* 0xff800000e0e07808 */ /* 0x000fe40007000000 */
[----:B------:R-:W-:Y:S02]  /*5100*/  FSEL R222, R27, -INF , !P4 ;  /* 0xff8000001bde7808 */ /* 0x000fe40006000000 */
[----:B------:R-:W-:Y:S02]  /*5110*/  FSEL R223, R223, -INF , !P5 ;  /* 0xff800000dfdf7808 */ /* 0x000fe40006800000 */
[----:B------:R-:W-:-:S02]  /*5120*/  FSEL R225, R225, -INF , !P2 ;  /* 0xff800000e1e17808 */ /* 0x000fc40005000000 */
[C---:B------:R-:W-:Y:S02]  /*5130*/  ISETP.GT.AND P6, PT, R21.reuse, R31, PT ;  /* 0x0000001f1500720c */ /* 0x040fe40003fc4270 */
[C---:B------:R-:W-:Y:S02]  /*5140*/  ISETP.GT.AND P5, PT, R21.reuse, R20, PT ;  /* 0x000000141500720c */ /* 0x040fe40003fa4270 */
[----:B------:R-:W-:Y:S02]  /*5150*/  ISETP.GT.AND P4, PT, R21, R17, PT ;  /* 0x000000111500720c */ /* 0x000fe40003f84270 */
[----:B------:R-:W-:Y:S02]  /*5160*/  I2FP.F32.S32 R39, R39 ;  /* 0x0000002700277245 */ /* 0x000fe40000201400 */
[----:B------:R-:W-:Y:S02]  /*5170*/  FSEL R26, R26, -INF , !P0 ;  /* 0xff8000001a1a7808 */ /* 0x000fe40004000000 */
[----:B------:R-:W-:Y:S01]  /*5180*/  ISETP.GE.AND P3, PT, R42, R248, PT ;  /* 0x000000f82a00720c */ /* 0x000fe20003f66270 */
[----:B------:R-:W-:Y:S01]  /*5190*/  FFMA.FTZ R23, R39, -UR6, R23 ;  /* 0x8000000627177c23 */ /* 0x000fe20008010017 */
[----:B------:R-:W-:-:S02]  /*51a0*/  ISETP.GE.AND P2, PT, R41, R249, PT ;  /* 0x000000f92900720c */ /* 0x000fc40003f46270 */
[----:B------:R-:W-:Y:S02]  /*51b0*/  ISETP.GE.AND P0, PT, R31, R249, PT ;  /* 0x000000f91f00720c */ /* 0x000fe40003f06270 */
[----:B------:R-:W-:Y:S02]  /*51c0*/  P2R R4, PR, RZ, 0x40 ;  /* 0x00000040ff047803 */ /* 0x000fe40000000000 */
[----:B------:R-:W-:Y:S02]  /*51d0*/  P2R R38, PR, RZ, 0x20 ;  /* 0x00000020ff267803 */ /* 0x000fe40000000000 */
[----:B------:R-:W-:Y:S02]  /*51e0*/  P2R R22, PR, RZ, 0x10 ;  /* 0x00000010ff167803 */ /* 0x000fe40000000000 */
[----:B------:R-:W-:Y:S02]  /*51f0*/  FSEL R222, R222, -INF , !P3 ;  /* 0xff800000dede7808 */ /* 0x000fe40005800000 */
[----:B------:R-:W-:-:S02]  /*5200*/  ISETP.GT.AND P6, PT, R21, R15, PT ;  /* 0x0000000f1500720c */ /* 0x000fc40003fc4270 */
[----:B------:R-:W-:Y:S02]  /*5210*/  FSEL R27, R24, -INF , !P2 ;  /* 0xff800000181b7808 */ /* 0x000fe40005000000 */
[C---:B------:R-:W-:Y:S02]  /*5220*/  ISETP.GT.AND P5, PT, R21.reuse, R14, PT ;  /* 0x0000000e1500720c */ /* 0x040fe40003fa4270 */
[----:B------:R-:W-:Y:S02]  /*5230*/  ISETP.GT.AND P4, PT, R21, R2, PT ;  /* 0x000000021500720c */ /* 0x000fe40003f84270 */
[----:B------:R-:W-:Y:S01]  /*5240*/  P2R R41, PR, RZ, 0x1 ;  /* 0x00000001ff297803 */ /* 0x000fe20000000000 */
        /* <DEDUP_REMOVED lines=62> */
.L_x_2257:
[----:B------:R-:W-:Y:S01]  /*5630*/  ISETP.NE.AND P1, PT, R4, RZ, PT ;  /* 0x000000ff0400720c */ /* 0x000fe20003f25270 */
[----:B------:R-:W2:Y:S01]  /*5640*/  LDCU UR31, c[0x0][0x45c] ;  /* 0x00008b80ff1f77ac */ /* 0x000ea20008000800 */
[----:B------:R-:W-:Y:S01]  /*5650*/  ISETP.NE.AND P0, PT, R41, RZ, PT ;  /* 0x000000ff2900720c */ /* 0x000fe20003f05270 */
[----:B------:R-:W-:Y:S01]  /*5660*/  IMAD.WIDE.U32 R132, R9, -0x2daee0ad, RZ ;  /* 0xd2511f5309847825 */ /* 0x000fe200078e00ff */
[----:B------:R-:W-:Y:S01]  /*5670*/  FMNMX3.FTZ R4, R12, R32, R30, !PT ;  /* 0x000000200c047276 */ /* 0x000fe2000781001e */
[----:B------:R-:W-:Y:S01]  /*5680*/  USHF.L.U32 UR30, UR24, 0x1, URZ ;  /* 0x00000001181e7899 */ /* 0x000fe200080006ff */
[----:B------:R-:W-:Y:S01]  /*5690*/  FSEL R25, R25, -INF , !P0 ;  /* 0xff80000019197808 */ /* 0x000fe20004000000 */
[----:B------:R-:W-:Y:S01]  /*56a0*/  IMAD.WIDE.U32 R110, R29, -0x326172a9, RZ ;  /* 0xcd9e8d571d6e7825 */ /* 0x000fe200078e00ff */
[----:B------:R-:W-:Y:S01]  /*56b0*/  FMNMX3.FTZ R4, R4, R19, R18, !PT ;  /* 0x0000001304047276 */ /* 0x000fe20007810012 */
[----:B------:R-:W-:Y:S01]  /*56c0*/  UIADD3 UR28, UPT, UPT, UR38, -0x61c88647, URZ ;  /* 0x9e3779b9261c7890 */ /* 0x000fe2000fffe0ff */
[-C--:B------:R-:W-:Y:S01]  /*56d0*/  ISETP.GE.AND P0, PT, R20, R249.reuse, PT ;  /* 0x000000f91400720c */ /* 0x080fe20003f06270 */
[----:B------:R-:W-:Y:S01]  /*56e0*/  UIADD3 UR4, UPT, UPT, UR39, -0x4498517b, URZ ;  /* 0xbb67ae8527047890 */ /* 0x000fe2000fffe0ff */
[----:B------:R-:W-:Y:S01]  /*56f0*/  FSEL R24, R23, -INF , !P1 ;  /* 0xff80000017187808 */ /* 0x000fe20004800000 */
[----:B------:R-:W-:Y:S01]  /*5700*/  UIADD3 UR19, UPT, UPT, UR39, 0x76cf5d0a, URZ ;  /* 0x76cf5d0a27137890 */ /* 0x000fe2000fffe0ff */
[----:B------:R-:W-:Y:S01]  /*5710*/  FMNMX3.FTZ R4, R4, R16, R225, !PT ;  /* 0x0000001004047276 */ /* 0x000fe200078100e1 */
[----:B------:R-:W-:Y:S01]  /*5720*/  UIADD3 UR26, UPT, UPT, UR38, 0x3c6ef372, URZ ;  /* 0x3c6ef372261a7890 */ /* 0x000fe2000fffe0ff */
[----:B------:R-:W-:Y:S01]  /*5730*/  FSEL R23, R37, -INF , !P0 ;  /* 0xff80000025177808 */ /* 0x000fe20004000000 */
[----:B------:R-:W-:Y:S01]  /*5740*/  UIADD3 UR18, UPT, UPT, UR38, -0x255992d5, URZ ;  /* 0xdaa66d2b26127890 */ /* 0x000fe2000fffe0ff */
[-C--:B------:R-:W-:Y:S01]  /*5750*/  ISETP.GE.AND P0, PT, R15, R249.reuse, PT ;  /* 0x000000f90f00720c */ /* 0x080fe20003f06270 */
[----:B------:R-:W-:Y:S01]  /*5760*/  UIADD3 UR17, UPT, UPT, UR39, 0x32370b8f, URZ ;  /* 0x32370b8f27117890 */ /* 0x000fe2000fffe0ff */
[----:B------:R-:W-:Y:S01]  /*5770*/  ISETP.GE.AND P1, PT, R17, R249, PT ;  /* 0x000000f91100720c */ /* 0x000fe20003f26270 */
[----:B------:R-:W-:Y:S01]  /*5780*/  UIADD3 UR16, UPT, UPT, UR39, -0x126145ec, URZ ;  /* 0xed9eba1427107890 */ /* 0x000fe2000fffe0ff */
[----:B------:R-:W-:Y:S01]  /*5790*/  FMNMX3.FTZ R4, R4, R223, R27, !PT ;  /* 0x000000df04047276 */ /* 0x000fe2000781001b */
[----:B------:R-:W-:Y:S01]  /*57a0*/  UIADD3 UR13, UPT, UPT, UR38, 0x78dde6e4, URZ ;  /* 0x78dde6e4260d7890 */ /* 0x000fe2000fffe0ff */
[----:B------:R-:W-:Y:S01]  /*57b0*/  ISETP.NE.AND P3, PT, R22, RZ, PT ;  /* 0x000000ff1600720c */ /* 0x000fe20003f65270 */
[----:B------:R-:W-:Y:S01]  /*57c0*/  UIADD3 UR12, UPT, UPT, UR38, 0x1715609d, URZ ;  /* 0x1715609d260c7890 */ /* 0x000fe2000fffe0ff */
[----:B------:R-:W-:Y:S01]  /*57d0*/  FSEL R59, R59, -INF , !P0 ;  /* 0xff8000003b3b7808 */ /* 0x000fe20004000000 */
[----:B------:R-:W-:Y:S01]  /*57e0*/  UIADD3 UR15, UPT, UPT, UR39, -0x56f99767, URZ ;  /* 0xa9066899270f7890 */ /* 0x000fe2000fffe0ff */
[----:B------:R-:W-:Y:S01]  /*57f0*/  FSEL R22, R40, -INF , !P1 ;  /* 0xff80000028167808 */ /* 0x000fe20004800000 */
[----:B------:R-:W-:Y:S01]  /*5800*/  UIADD3 UR14, UPT, UPT, UR38, -0x4ab325aa, URZ ;  /* 0xb54cda56260e7890 */ /* 0x000fe2000fffe0ff */
[-C--:B------:R-:W-:Y:S01]  /*5810*/  ISETP.GE.AND P0, PT, R2, R249.reuse, PT ;  /* 0x000000f90200720c */ /* 0x080fe20003f06270 */
[----:B------:R-:W-:Y:S01]  /*5820*/  STL.64 [R1+0x20], R132 ;  /* 0x0000208401007387 */ /* 0x000fe20000100a00 */
[----:B------:R-:W-:Y:S01]  /*5830*/  ISETP.GE.AND P1, PT, R14, R249, PT ;  /* 0x000000f90e00720c */ /* 0x000fe20003f26270 */
[----:B------:R-:W-:Y:S01]  /*5840*/  USHF.L.U32 UR27, UR27, 0x3, URZ ;  /* 0x000000031b1b7899 */ /* 0x000fe200080006ff */
[----:B------:R-:W-:Y:S01]  /*5850*/  FMNMX3.FTZ R4, R4, R25, R23, !PT ;  /* 0x0000001904047276 */ /* 0x000fe20007810017 */
[----:B------:R-:W-:Y:S01]  /*5860*/  UISETP.GT.U32.AND UP0, UPT, UR24, UR21, UPT ;  /* 0x000000151800728c */ /* 0x000fe2000bf04070 */
[----:B------:R-:W-:-:S02]  /*5870*/  FSEL R57, R57, -INF , !P0 ;  /* 0xff80000039397808 */ /* 0x000fc40004000000 */
[----:B------:R-:W-:Y:S02]  /*5880*/  FSEL R58, R58, -INF , !P1 ;  /* 0xff8000003a3a7808 */ /* 0x000fe40004800000 */
[----:B------:R-:W-:Y:S02]  /*5890*/  ISETP.GE.AND P0, PT, R13, R249, PT ;  /* 0x000000f90d00720c */ /* 0x000fe40003f06270 */
[----:B------:R-:W-:Y:S02]  /*58a0*/  FMNMX3.FTZ R4, R4, R22, R59, !PT ;  /* 0x0000001604047276 */ /* 0x000fe4000781003b */
[----:B------:R-:W-:Y:S02]  /*58b0*/  FSEL R54, R54, -INF , !P0 ;  /* 0xff80000036367808 */ /* 0x000fe40004000000 */
[----:B------:R-:W-:Y:S02]  /*58c0*/  FMNMX3.FTZ R4, R4, R58, R57, !PT ;  /* 0x0000003a04047276 */ /* 0x000fe40007810039 */
[----:B------:R-:W-:-:S02]  /*58d0*/  ISETP.GT.AND P1, PT, R21, R13, PT ;  /* 0x0000000d1500720c */ /* 0x000fc40003f24270 */
[----:B------:R-:W-:Y:S02]  /*58e0*/  FMNMX.FTZ R4, R54, R4, !PT ;  /* 0x0000000436047209 */ /* 0x000fe40007810000 */
[----:B------:R-:W-:Y:S02]  /*58f0*/  IABS R21, R5 ;  /* 0x0000000500157213 */ /* 0x000fe40000000000 */
[----:B------:R-:W-:Y:S01]  /*5900*/  IABS R6, R6 ;  /* 0x0000000600067213 */ /* 0x000fe20000000000 */
[----:B------:R-:W3:Y:S01]  /*5910*/  SHFL.BFLY PT, R5, R4, 0x2, 0x1f ;  /* 0x0c401f0004057f89 */ /* 0x000ee200000e0000 */
[----:B------:R-:W-:Y:S02]  /*5920*/  IABS R7, R7 ;  /* 0x0000000700077213 */ /* 0x000fe40000000000 */
[----:B------:R-:W-:Y:S02]  /*5930*/  I2FP.F32.S32 R6, R6 ;  /* 0x0000000600067245 */ /* 0x000fe40000201400 */
[----:B------:R-:W-:-:S02]  /*5940*/  I2FP.F32.S32 R21, R21 ;  /* 0x0000001500157245 */ /* 0x000fc40000201400 */
[----:B------:R-:W-:Y:S01]  /*5950*/  I2FP.F32.S32 R7, R7 ;  /* 0x0000000700077245 */ /* 0x000fe20000201400 */
[----:B------:R-:W-:Y:S01]  /*5960*/  FFMA.FTZ R6, R6, -UR6, R74 ;  /* 0x8000000606067c23 */ /* 0x000fe2000801004a */
[-C--:B------:R-:W-:Y:S01]  /*5970*/  ISETP.GE.AND P0, PT, R31, R248.reuse, PT ;  /* 0x000000f81f00720c */ /* 0x080fe20003f06270 */
[----:B------:R-:W-:Y:S01]  /*5980*/  FFMA.FTZ R21, R21, -UR6, R78 ;  /* 0x8000000615157c23 */ /* 0x000fe2000801004e */
[----:B------:R-:W-:Y:S01]  /*5990*/  ISETP.NE.AND P2, PT, R38, RZ, PT ;  /* 0x000000ff2600720c */ /* 0x000fe20003f45270 */
[----:B------:R-:W-:Y:S01]  /*59a0*/  FFMA.FTZ R7, R7, -UR6, R79 ;  /* 0x8000000607077c23 */ /* 0x000fe2000801004f */
[----:B------:R-:W-:Y:S02]  /*59b0*/  FSEL R6, R6, -INF , !P6 ;  /* 0xff80000006067808 */ /* 0x000fe40007000000 */
[----:B------:R-:W-:Y:S02]  /*59c0*/  ISETP.GE.AND P6, PT, R2, R248, PT ;  /* 0x000000f80200720c */ /* 0x000fe40003fc6270 */
[----:B------:R-:W-:-:S02]  /*59d0*/  FMNMX3.FTZ R2, R121, R120, R119, !PT ;  /* 0x0000007879027276 */ /* 0x000fc40007810077 */
[----:B------:R-:W-:Y:S02]  /*59e0*/  FSEL R24, R24, -INF , !P0 ;  /* 0xff80000018187808 */ /* 0x000fe40004000000 */
[-C--:B------:R-:W-:Y:S02]  /*59f0*/  ISETP.GE.AND P0, PT, R20, R248.reuse, PT ;  /* 0x000000f81400720c */ /* 0x080fe40003f06270 */
[----:B------:R-:W-:Y:S02]  /*5a00*/  FSEL R21, R21, -INF , !P2 ;  /* 0xff80000015157808 */ /* 0x000fe40005000000 */
[----:B------:R-:W-:Y:S02]  /*5a10*/  FSEL R7, R7, -INF , !P3 ;  /* 0xff80000007077808 */ /* 0x000fe40005800000 */
[----:B------:R-:W-:Y:S02]  /*5a20*/  ISETP.GE.AND P3, PT, R14, R248, PT ;  /* 0x000000f80e00720c */ /* 0x000fe40003f66270 */
[----:B------:R-:W-:-:S02]  /*5a30*/  IABS R36, R36 ;  /* 0x0000002400247213 */ /* 0x000fc40000000000 */
[----:B------:R-:W-:Y:S02]  /*5a40*/  IABS R14, R34 ;  /* 0x00000022000e7213 */ /* 0x000fe40000000000 */
[----:B------:R-:W-:Y:S02]  /*5a50*/  FMNMX3.FTZ R2, R2, R125, R233, !PT ;  /* 0x0000007d02027276 */ /* 0x000fe400078100e9 */
[----:B---3--:R-:W-:Y:S02]  /*5a60*/  FMNMX.FTZ R5, R4, R5, !PT ;  /* 0x0000000504057209 */ /* 0x008fe40007810000 */
[----:B------:R-:W-:Y:S02]  /*5a70*/  FSEL R21, R21, -INF , !P0 ;  /* 0xff80000015157808 */ /* 0x000fe40004000000 */
[----:B------:R-:W-:Y:S02]  /*5a80*/  ISETP.GE.AND P0, PT, R15, R248, PT ;  /* 0x000000f80f00720c */ /* 0x000fe40003f06270 */
[----:B------:R-:W-:-:S02]  /*5a90*/  IABS R15, R33 ;  /* 0x00000021000f7213 */ /* 0x000fc40000000000 */
[----:B------:R-:W-:Y:S02]  /*5aa0*/  I2FP.F32.S32 R36, R36 ;  /* 0x0000002400247245 */ /* 0x000fe40000201400 */
[----:B------:R-:W-:Y:S02]  /*5ab0*/  I2FP.F32.S32 R14, R14 ;  /* 0x0000000e000e7245 */ /* 0x000fe40000201400 */
[----:B------:R-:W-:Y:S01]  /*5ac0*/  FMNMX3.FTZ R4, R2, R228, R224, !PT ;  /* 0x000000e402047276 */ /* 0x000fe200078100e0 */
[----:B------:R-:W-:Y:S01]  /*5ad0*/  FFMA.FTZ R36, R36, -UR6, R75 ;  /* 0x8000000624247c23 */ /* 0x000fe2000801004b */
[----:B------:R-:W3:Y:S01]  /*5ae0*/  SHFL.BFLY PT, R2, R5, 0x1, 0x1f ;  /* 0x0c201f0005027f89 */ /* 0x000ee200000e0000 */
[----:B------:R-:W-:Y:S01]  /*5af0*/  I2FP.F32.S32 R15, R15 ;  /* 0x0000000f000f7245 */ /* 0x000fe20000201400 */
[----:B------:R-:W-:Y:S01]  /*5b00*/  FFMA.FTZ R14, R14, -UR6, R70 ;  /* 0x800000060e0e7c23 */ /* 0x000fe20008010046 */
[----:B------:R-:W-:Y:S02]  /*5b10*/  ISETP.GE.AND P2, PT, R17, R248, PT ;  /* 0x000000f81100720c */ /* 0x000fe40003f46270 */
[----:B------:R-:W-:Y:S01]  /*5b20*/  FMNMX3.FTZ R4, R4, R222, R26, !PT ;  /* 0x000000de04047276 */ /* 0x000fe2000781001a */
[----:B------:R-:W-:Y:S01]  /*5b30*/  FFMA.FTZ R15, R15, -UR6, R71 ;  /* 0x800000060f0f7c23 */ /* 0x000fe20008010047 */
[----:B------:R-:W-:-:S02]  /*5b40*/  FSEL R36, R36, -INF , !P5 ;  /* 0xff80000024247808 */ /* 0x000fc40006800000 */
[----:B------:R-:W-:Y:S02]  /*5b50*/  FSEL R14, R14, -INF , !P4 ;  /* 0xff8000000e0e7808 */ /* 0x000fe40006000000 */
[----:B------:R-:W-:Y:S02]  /*5b60*/  FSEL R20, R7, -INF , !P2 ;  /* 0xff80000007147808 */ /* 0x000fe40005000000 */
[----:B------:R-:W-:Y:S02]  /*5b70*/  FSEL R53, R6, -INF , !P0 ;  /* 0xff80000006357808 */ /* 0x000fe40004000000 */
[----:B------:R-:W-:Y:S02]  /*5b80*/  FMNMX3.FTZ R4, R4, R24, R21, !PT ;  /* 0x0000001804047276 */ /* 0x000fe40007810015 */
[----:B------:R-:W-:Y:S02]  /*5b90*/  ISETP.GE.AND P5, PT, R13, R248, PT ;  /* 0x000000f80d00720c */ /* 0x000fe40003fa6270 */
[----:B------:R-:W-:-:S02]  /*5ba0*/  FSEL R41, R15, -INF , !P1 ;  /* 0xff8000000f297808 */ /* 0x000fc40004800000 */
[----:B------:R-:W-:Y:S02]  /*5bb0*/  FSEL R52, R36, -INF , !P3 ;  /* 0xff80000024347808 */ /* 0x000fe40005800000 */
[----:B-1----:R-:W-:Y:S02]  /*5bc0*/  FSEL R42, R14, -INF , !P6 ;  /* 0xff8000000e2a7808 */ /* 0x002fe40007000000 */
[----:B------:R-:W-:Y:S02]  /*5bd0*/  FMNMX3.FTZ R4, R4, R20, R53, !PT ;  /* 0x0000001404047276 */ /* 0x000fe40007810035 */
[----:B------:R-:W-:Y:S02]  /*5be0*/  FSEL R41, R41, -INF , !P5 ;  /* 0xff80000029297808 */ /* 0x000fe40006800000 */
[----:B------:R-:W-:Y:S02]  /*5bf0*/  FMNMX3.FTZ R4, R4, R52, R42, !PT ;  /* 0x0000003404047276 */ /* 0x000fe4000781002a */
[----:B---3--:R-:W-:-:S02]  /*5c00*/  FMNMX.FTZ R2, R5, R2, !PT ;  /* 0x0000000205027209 */ /* 0x008fc40007810000 */
[----:B------:R-:W-:Y:S02]  /*5c10*/  FMNMX.FTZ R4, R41, R4, !PT ;  /* 0x0000000429047209 */ /* 0x000fe40007810000 */
[C---:B------:R-:W-:Y:S01]  /*5c20*/  FSETP.NEU.FTZ.AND P0, PT, R2.reuse, -INF , PT ;  /* 0xff8000000200780b */ /* 0x040fe20003f1d000 */
[----:B--2---:R-:W-:Y:S01]  /*5c30*/  FMUL.FTZ R55, R2, UR31 ;  /* 0x0000001f02377c20 */ /* 0x004fe20008410000 */
[----:B------:R-:W-:Y:S01]  /*5c40*/  LOP3.LUT R0, R0, UR38, R111, 0x96, !PT ;  /* 0x0000002600007c12 */ /* 0x000fe2000f8e966f */
[----:B------:R-:W1:Y:S01]  /*5c50*/  SHFL.BFLY PT, R5, R4, 0x2, 0x1f ;  /* 0x0c401f0004057f89 */ /* 0x000e6200000e0000 */
[----:B------:R-:W-:Y:S02]  /*5c60*/  LOP3.LUT R9, R165, 0x200, R8, 0xf8, !PT ;  /* 0x00000200a5097812 */ /* 0x000fe400078ef808 */
[----:B------:R-:W-:Y:S01]  /*5c70*/  FSEL R55, R55, RZ, P0 ;  /* 0x000000ff37377208 */ /* 0x000fe20000000000 */
[----:B------:R-:W-:Y:S01]  /*5c80*/  IMAD.WIDE.U32 R108, R0, -0x2daee0ad, RZ ;  /* 0xd2511f53006c7825 */ /* 0x000fe200078e00ff */
[----:B------:R-:W-:-:S03]  /*5c90*/  LEA R232, R9, UR5, 0x1 ;  /* 0x0000000509e87c11 */ /* 0x000fc6000f8e08ff */
[----:B------:R-:W-:Y:S01]  /*5ca0*/  FFMA.FTZ R123, R12, UR31, -R55 ;  /* 0x0000001f0c7b7c23 */ /* 0x000fe20008010837 */
[----:B------:R-:W-:Y:S01]  /*5cb0*/  IMAD.U32 R12, RZ, RZ, UR30 ;  /* 0x0000001eff0c7e24 */ /* 0x000fe2000f8e00ff */
[----:B------:R-:W-:Y:S01]  /*5cc0*/  LOP3.LUT R6, R132, UR4, R109, 0x96, !PT ;  /* 0x0000000484067c12 */ /* 0x000fe2000f8e966d */
[--C-:B------:R-:W-:Y:S01]  /*5cd0*/  FFMA.FTZ R122, R32, UR31, -R55.reuse ;  /* 0x0000001f207a7c23 */ /* 0x100fe20008010837 */
[----:B------:R-:W-:Y:S02]  /*5ce0*/  IMAD.IADD R56, R28, 0x1, R232 ;  /* 0x000000011c387824 */ /* 0x000fe400078e02e8 */
[----:B------:R-:W-:Y:S01]  /*5cf0*/  FFMA.FTZ R127, R30, UR31, -R55 ;  /* 0x0000001f1e7f7c23 */ /* 0x000fe20008010837 */
[----:B------:R-:W-:Y:S01]  /*5d00*/  LOP3.LUT R12, R12, UR39, R133, 0x96, !PT ;  /* 0x000000270c0c7c12 */ /* 0x000fe2000f8e9685 */
[----:B------:R-:W-:Y:S01]  /*5d10*/  IMAD.WIDE.U32 R106, R6, -0x326172a9, RZ ;  /* 0xcd9e8d57066a7825 */ /* 0x000fe200078e00ff */
[----:B------:R-:W-:Y:S03]  /*5d20*/  MUFU.EX2 R123, R123 ;  /* 0x0000007b007b7308 */ /* 0x000fe60000000800 */
[--C-:B------:R-:W-:Y:S01]  /*5d30*/  FFMA.FTZ R126, R19, UR31, -R55.reuse ;  /* 0x0000001f137e7c23 */ /* 0x100fe20008010837 */
[----:B------:R-:W-:Y:S01]  /*5d40*/  UIADD3 UR4, UPT, UPT, UR39, 0x646e171e, URZ ;  /* 0x646e171e27047890 */ /* 0x000fe2000fffe0ff */
[----:B------:R-:W-:Y:S01]  /*5d50*/  IMAD.WIDE.U32 R12, R12, -0x326172a9, RZ ;  /* 0xcd9e8d570c0c7825 */ /* 0x000fe200078e00ff */
[----:B------:R-:W-:Y:S03]  /*5d60*/  LDSM.16.MT88.4 R144, [R56+0x18000] ;  /* 0x018000003890783b */ /* 0x000fe60000004200 */
[--C-:B------:R-:W-:Y:S01]  /*5d70*/  FFMA.FTZ R234, R18, UR31, -R55.reuse ;  /* 0x0000001f12ea7c23 */ /* 0x100fe20008010837 */
[--C-:B------:R-:W-:Y:S01]  /*5d80*/  FFMA.FTZ R229, R16, UR31, -R55.reuse ;  /* 0x0000001f10e57c23 */ /* 0x100fe20008010837 */
[----:B------:R-:W-:Y:S01]  /*5d90*/  FFMA.FTZ R225, R225, UR31, -R55 ;  /* 0x0000001fe1e17c23 */ /* 0x000fe20008010837 */
[----:B-1----:R-:W-:Y:S01]  /*5da0*/  FMNMX.FTZ R5, R4, R5, !PT ;  /* 0x0000000504057209 */ /* 0x002fe20007810000 */
[----:B------:R-:W1:Y:S01]  /*5db0*/  MUFU.EX2 R122, R122 ;  /* 0x0000007a007a7308 */ /* 0x000e620000000800 */
[----:B------:R-:W-:Y:S01]  /*5dc0*/  LOP3.LUT R74, R110, UR28, R13, 0x96, !PT ;  /* 0x0000001c6e4a7c12 */ /* 0x000fe2000f8e960d */
[--C-:B------:R-:W-:Y:S01]  /*5dd0*/  FFMA.FTZ R223, R223, UR31, -R55.reuse ;  /* 0x0000001fdfdf7c23 */ /* 0x100fe20008010837 */
[----:B------:R-:W-:Y:S01]  /*5de0*/  LDSM.16.MT88.4 R48, [R56+0x1a000] ;  /* 0x01a000003830783b */ /* 0x000fe20000004200 */
[----:B------:R-:W-:Y:S01]  /*5df0*/  UIADD3 UR30, UPT, UPT, UR30, 0x1, URZ ;  /* 0x000000011e1e7890 */ /* 0x000fe2000fffe0ff */
[--C-:B------:R-:W-:Y:S01]  /*5e00*/  FFMA.FTZ R219, R27, UR31, -R55.reuse ;  /* 0x0000001f1bdb7c23 */ /* 0x100fe20008010837 */
[----:B------:R-:W-:Y:S01]  /*5e10*/  IMAD.WIDE.U32 R74, R74, -0x2daee0ad, RZ ;  /* 0xd2511f534a4a7825 */ /* 0x000fe200078e00ff */
[----:B------:R-:W2:Y:S01]  /*5e20*/  SHFL.BFLY PT, R4, R5, 0x1, 0x1f ;  /* 0x0c201f0005047f89 */ /* 0x000ea200000e0000 */
[----:B------:R-:W-:Y:S02]  /*5e30*/  MUFU.EX2 R127, R127 ;  /* 0x0000007f007f7308 */ /* 0x000fe40000000800 */
[--C-:B------:R-:W-:Y:S01]  /*5e40*/  FFMA.FTZ R215, R25, UR31, -R55.reuse ;  /* 0x0000001f19d77c23 */ /* 0x100fe20008010837 */
[----:B------:R-:W-:Y:S01]  /*5e50*/  FFMA.FTZ R214, R23, UR31, -R55 ;  /* 0x0000001f17d67c23 */ /* 0x000fe20008010837 */
[----:B------:R-:W-:Y:S01]  /*5e60*/  LOP3.LUT R98, R108, UR19, R75, 0x96, !PT ;  /* 0x000000136c627c12 */ /* 0x000fe2000f8e964b */
[----:B------:R-:W3:Y:S01]  /*5e70*/  LDSM.16.MT88.4 R80, [R56+0x1c000] ;  /* 0x01c000003850783b */ /* 0x000ee20000004200 */
[--C-:B------:R-:W-:Y:S01]  /*5e80*/  FFMA.FTZ R201, R22, UR31, -R55.reuse ;  /* 0x0000001f16c97c23 */ /* 0x100fe20008010837 */
[--C-:B------:R-:W-:Y:S01]  /*5e90*/  FFMA.FTZ R177, R59, UR31, -R55.reuse ;  /* 0x0000001f3bb17c23 */ /* 0x100fe20008010837 */
[--C-:B------:R-:W-:Y:S01]  /*5ea0*/  FFMA.FTZ R171, R58, UR31, -R55.reuse ;  /* 0x0000001f3aab7c23 */ /* 0x100fe20008010837 */
[----:B------:R-:W-:Y:S01]  /*5eb0*/  IMAD.WIDE.U32 R98, R98, -0x326172a9, RZ ;  /* 0xcd9e8d5762627825 */ /* 0x000fe200078e00ff */
[----:B------:R-:W4:Y:S01]  /*5ec0*/  MUFU.EX2 R126, R126 ;  /* 0x0000007e007e7308 */ /* 0x000f220000000800 */
[----:B-1----:R-:W-:Y:S01]  /*5ed0*/  F2FP.F16.F32.PACK_AB R227, R122, R123 ;  /* 0x0000007b7ae3723e */ /* 0x002fe200000000ff */
[----:B------:R-:W-:Y:S01]  /*5ee0*/  LDSM.16.MT88.4 R112, [R56+0x1e000] ;  /* 0x01e000003870783b */ /* 0x000fe20000004200 */
[----:B------:R-:W-:Y:S01]  /*5ef0*/  FFMA.FTZ R170, R57, UR31, -R55 ;  /* 0x0000001f39aa7c23 */ /* 0x000fe20008010837 */
[----:B------:R-:W-:Y:S01]  /*5f00*/  LOP3.LUT R66, R106, UR18, R99, 0x96, !PT ;  /* 0x000000126a427c12 */ /* 0x000fe2000f8e9663 */
[----:B------:R-:W-:Y:S01]  /*5f10*/  FFMA.FTZ R168, R54, UR31, -R55 ;  /* 0x0000001f36a87c23 */ /* 0x000fe20008010837 */
[C---:B------:R-:W-:Y:S01]  /*5f20*/  PRMT R226, R227.reuse, 0x7632, R226 ;  /* 0x00007632e3e27816 */ /* 0x040fe200000000e2 */
[----:B------:R-:W-:Y:S01]  /*5f30*/  STL.64 [R1+0x18], R108 ;  /* 0x0000186c01007387 */ /* 0x000fe20000100a00 */
[----:B------:R-:W-:Y:S01]  /*5f40*/  MUFU.EX2 R234, R234 ;  /* 0x000000ea00ea7308 */ /* 0x000fe20000000800 */
[----:B------:R-:W-:Y:S01]  /*5f50*/  IMAD.WIDE.U32 R66, R66, -0x2daee0ad, RZ ;  /* 0xd2511f5342427825 */ /* 0x000fe200078e00ff */
[----:B------:R-:W-:Y:S01]  /*5f60*/  PRMT R128, R227, 0x5410, R226 ;  /* 0x00005410e3807816 */ /* 0x000fe200000000e2 */
[----:B------:R-:W-:Y:S02]  /*5f70*/  STL.64 [R1+0x10], R106 ;  /* 0x0000106a01007387 */ /* 0x000fe40000100a00 */
[----:B------:R-:W-:Y:S01]  /*5f80*/  IMAD.IADD R231, R188, 0x1, R232 ;  /* 0x00000001bce77824 */ /* 0x000fe200078e02e8 */
[----:B--2---:R-:W-:-:S02]  /*5f90*/  FMNMX.FTZ R0, R5, R4, !PT ;  /* 0x0000000405007209 */ /* 0x004fc40007810000 */
[----:B------:R-:W-:Y:S01]  /*5fa0*/  LOP3.LUT R4, R12, UR26, R107, 0x96, !PT ;  /* 0x0000001a0c047c12 */ /* 0x000fe2000f8e966b */
[----:B------:R-:W1:Y:S01]  /*5fb0*/  MUFU.EX2 R229, R229 ;  /* 0x000000e500e57308 */ /* 0x000e620000000800 */
[C---:B------:R-:W-:Y:S01]  /*5fc0*/  FSETP.NEU.FTZ.AND P0, PT, R0.reuse, -INF , PT ;  /* 0xff8000000000780b */ /* 0x040fe20003f1d000 */
[----:B------:R-:W-:Y:S01]  /*5fd0*/  FMUL.FTZ R43, R0, UR31 ;  /* 0x0000001f002b7c20 */ /* 0x000fe20008410000 */
[----:B----4-:R-:W-:Y:S01]  /*5fe0*/  F2FP.F16.F32.PACK_AB R217, R126, R127 ;  /* 0x0000007f7ed9723e */ /* 0x010fe200000000ff */
[----:B------:R-:W-:Y:S01]  /*5ff0*/  IMAD.WIDE.U32 R4, R4, -0x2daee0ad, RZ ;  /* 0xd2511f5304047825 */ /* 0x000fe200078e00ff */
[----:B------:R-:W-:Y:S02]  /*6000*/  LDSM.16.MT88.4 R152, [R231+0x18000] ;  /* 0x01800000e798783b */ /* 0x000fe40000004200 */
[----:B------:R-:W-:Y:S01]  /*6010*/  FSEL R43, R43, RZ, P0 ;  /* 0x000000ff2b2b7208 */ /* 0x000fe20000000000 */
[----:B------:R-:W-:Y:S01]  /*6020*/  MUFU.EX2 R225, R225 ;  /* 0x000000e100e17308 */ /* 0x000fe20000000800 */
[----:B------:R-:W-:Y:S01]  /*6030*/  LOP3.LUT R74, R74, UR17, R5, 0x96, !PT ;  /* 0x000000114a4a7c12 */ /* 0x000fe2000f8e9605 */
[----:B------:R-:W-:Y:S01]  /*6040*/  IMAD.IADD R230, R28, 0x1, R231 ;  /* 0x000000011ce67824 */ /* 0x000fe200078e02e7 */
        /* <DEDUP_REMOVED lines=14> */
[----:B------:R-:W2:Y:S03]  /*6130*/  LDC R5, c[0x0][0x4f8] ;  /* 0x00013e00ff057b82 */ /* 0x000ea60000000800 */
[----:B------:R-:W-:Y:S01]  /*6140*/  FFMA.FTZ R222, R222, UR31, -R43 ;  /* 0x0000001fdede7c23 */ /* 0x000fe2000801082b */
[----:B-1----:R-:W-:Y:S01]  /*6150*/  F2FP.F16.F32.PACK_AB R210, R229, R234 ;  /* 0x000000eae5d2723e */ /* 0x002fe200000000ff */
[----:B------:R-:W1:Y:S01]  /*6160*/  MUFU.EX2 R120, R120 ;  /* 0x0000007800787308 */ /* 0x000e620000000800 */
[----:B------:R-:W-:Y:S01]  /*6170*/  LOP3.LUT R66, R66, UR15, R99, 0x96, !PT ;  /* 0x0000000f42427c12 */ /* 0x000fe2000f8e9663 */
[----:B------:R-:W-:Y:S01]  /*6180*/  IMAD.WIDE.U32 R74, R74, -0x2daee0ad, RZ ;  /* 0xd2511f534a4a7825 */ /* 0x000fe200078e00ff */
[----:B------:R-:W-:-:S03]  /*6190*/  PRMT R216, R217, 0x7632, R216 ;  /* 0x00007632d9d87816 */ /* 0x000fc600000000d8 */
        /* <DEDUP_REMOVED lines=8> */
[----:B------:R-:W-:Y:S01]  /*6220*/  IMAD.MOV.U32 R17, RZ, RZ, R74 ;  /* 0x000000ffff117224 */ /* 0x000fe200078e004a */
[----:B------:R-:W-:Y:S01]  /*6230*/  PRMT R73, R66, 0x7773, RZ ;  /* 0x0000777342497816 */ /* 0x000fe200000000ff */
[----:B------:R-:W-:Y:S01]  /*6240*/  FFMA.FTZ R213, R24, UR31, -R43 ;  /* 0x0000001f18d57c23 */ /* 0x000fe2000801082b */
[C---:B------:R-:W-:Y:S01]  /*6250*/  LOP3.LUT R62, R4.reuse, 0xffff, RZ, 0xc0, !PT ;  /* 0x0000ffff043e7812 */ /* 0x040fe200078ec0ff */
[----:B------:R-:W4:Y:S01]  /*6260*/  MUFU.EX2 R125, R125 ;  /* 0x0000007d007d7308 */ /* 0x000f220000000800 */
[C---:B------:R-:W-:Y:S01]  /*6270*/  PRMT R61, R4.reuse, 0x7632, R61 ;  /* 0x00007632043d7816 */ /* 0x040fe2000000003d */
[--C-:B------:R-:W-:Y:S01]  /*6280*/  FFMA.FTZ R200, R21, UR31, -R43.reuse ;  /* 0x0000001f15c87c23 */ /* 0x100fe2000801082b */
[----:B------:R-:W-:Y:S01]  /*6290*/  LOP3.LUT R65, R4, 0xff, RZ, 0xc0, !PT ;  /* 0x000000ff04417812 */ /* 0x000fe200078ec0ff */
[----:B------:R-:W-:Y:S01]  /*62a0*/  FFMA.FTZ R199, R20, UR31, -R43 ;  /* 0x0000001f14c77c23 */ /* 0x000fe2000801082b */
[----:B--2---:R-:W-:Y:S01]  /*62b0*/  LOP3.LUT R5, R5, 0xff, RZ, 0xc0, !PT ;  /* 0x000000ff05057812 */ /* 0x004fe200078ec0ff */
[----:B------:R-:W-:Y:S01]  /*62c0*/  LDSM.16.MT88.4 R20, [R56+0x1b000] ;  /* 0x01b000003814783b */ /* 0x000fe20000004200 */
[----:B------:R-:W-:Y:S01]  /*62d0*/  SHF.R.U32.HI R62, RZ, 0x8, R62 ;  /* 0x00000008ff3e7819 */ /* 0x000fe2000001163e */
[----:B------:R-:W-:Y:S01]  /*62e0*/  MUFU.EX2 R233, R233 ;  /* 0x000000e900e97308 */ /* 0x000fe20000000800 */
[----:B------:R-:W-:Y:S01]  /*62f0*/  SHF.R.U32.HI R75, RZ, 0x18, R4 ;  /* 0x00000018ff4b7819 */ /* 0x000fe20000011604 */
[----:B------:R-:W-:Y:S01]  /*6300*/  IMAD R40, R5, 0x10000, R5 ;  /* 0x0001000005287824 */ /* 0x000fe200078e0205 */
[----:B------:R-:W-:Y:S01]  /*6310*/  LOP3.LUT R61, R61, 0xff, RZ, 0xc0, !PT ;  /* 0x000000ff3d3d7812 */ /* 0x000fe200078ec0ff */
[--C-:B------:R-:W-:Y:S01]  /*6320*/  FFMA.FTZ R176, R53, UR31, -R43.reuse ;  /* 0x0000001f35b07c23 */ /* 0x100fe2000801082b */
[----:B-1----:R-:W-:Y:S01]  /*6330*/  F2FP.F16.F32.PACK_AB R221, R120, R121 ;  /* 0x0000007978dd723e */ /* 0x002fe200000000ff */
[----:B------:R-:W-:Y:S01]  /*6340*/  FFMA.FTZ R169, R52, UR31, -R43 ;  /* 0x0000001f34a97c23 */ /* 0x000fe2000801082b */
[----:B------:R-:W-:Y:S01]  /*6350*/  PRMT R5, R65, 0x5410, R62 ;  /* 0x0000541041057816 */ /* 0x000fe2000000003e */
[----:B------:R-:W1:Y:S01]  /*6360*/  MUFU.EX2 R228, R228 ;  /* 0x000000e400e47308 */ /* 0x000e620000000800 */
[----:B------:R-:W-:Y:S01]  /*6370*/  PRMT R4, R61, 0x5410, R75 ;  /* 0x000054103d047816 */ /* 0x000fe2000000004b */
[----:B------:R-:W-:Y:S01]  /*6380*/  LDSM.16.MT88.4 R24, [R56+0x19000] ;  /* 0x019000003818783b */ /* 0x000fe20000004200 */
[----:B------:R-:W-:Y:S01]  /*6390*/  PRMT R220, R221, 0x7632, R220 ;  /* 0x00007632dddc7816 */ /* 0x000fe200000000dc */
[--C-:B------:R-:W-:Y:S01]  /*63a0*/  FFMA.FTZ R167, R42, UR31, -R43.reuse ;  /* 0x0000001f2aa77c23 */ /* 0x100fe2000801082b */
[--C-:B------:R-:W-:Y:S01]  /*63b0*/  HSET2.LE.AND R5, R5, R40.reuse, PT ;  /* 0x0000002805057233 */ /* 0x100fe20003803000 */
[----:B------:R-:W-:Y:S01]  /*63c0*/  FFMA.FTZ R166, R41, UR31, -R43 ;  /* 0x0000001f29a67c23 */ /* 0x000fe2000801082b */
[----:B------:R-:W-:Y:S01]  /*63d0*/  HSET2.LE.AND R4, R4, R40, PT ;  /* 0x0000002804047233 */ /* 0x000fe20003803000 */
[----:B------:R-:W2:Y:S01]  /*63e0*/  MUFU.EX2 R223, R223 ;  /* 0x000000df00df7308 */ /* 0x000ea20000000800 */
[----:B------:R-:W-:Y:S01]  /*63f0*/  PRMT R63, R66, 0x7772, RZ ;  /* 0x00007772423f7816 */ /* 0x000fe200000000ff */
[----:B------:R-:W-:Y:S01]  /*6400*/  LDSM.16.MT88.4 R52, [R56+0x19800] ;  /* 0x019800003834783b */ /* 0x000fe20000004200 */
[----:B------:R-:W-:-:S02]  /*6410*/  PRMT R129, R221, 0x5410, R220 ;  /* 0x00005410dd817816 */ /* 0x000fc400000000dc */
[----:B------:R-:W-:Y:S01]  /*6420*/  LOP3.LUT R90, R98, 0xffff, RZ, 0xc0, !PT ;  /* 0x0000ffff625a7812 */ /* 0x000fe200078ec0ff */
[----:B------:R-:W-:Y:S01]  /*6430*/  LDSM.16.MT88.4 R160, [R230+0x18000] ;  /* 0x01800000e6a0783b */ /* 0x000fe20000004200 */
[----:B------:R-:W-:Y:S01]  /*6440*/  PRMT R13, R63, 0x5410, R73 ;  /* 0x000054103f0d7816 */ /* 0x000fe20000000049 */
[----:B------:R-:W-:Y:S01]  /*6450*/  MUFU.EX2 R224, R224 ;  /* 0x000000e000e07308 */ /* 0x000fe20000000800 */
[----:B------:R-:W-:Y:S02]  /*6460*/  PRMT R64, R66, 0x7771, RZ ;  /* 0x0000777142407816 */ /* 0x000fe400000000ff */
[----:B------:R-:W-:Y:S02]  /*6470*/  LOP3.LUT R14, R12, 0xff, RZ, 0xc0, !PT ;  /* 0x000000ff0c0e7812 */ /* 0x000fe400078ec0ff */
[----:B------:R-:W-:Y:S02]  /*6480*/  LOP3.LUT R128, R128, R5, RZ, 0xc0, !PT ;  /* 0x0000000580807212 */ /* 0x000fe400078ec0ff */
[----:B------:R-:W-:Y:S01]  /*6490*/  LOP3.LUT R129, R129, R4, RZ, 0xc0, !PT ;  /* 0x0000000481817212 */ /* 0x000fe200078ec0ff */
[----:B------:R-:W5:Y:S01]  /*64a0*/  MUFU.EX2 R222, R222 ;  /* 0x000000de00de7308 */ /* 0x000f620000000800 */
[----:B----4-:R-:W-:Y:S01]  /*64b0*/  F2FP.F16.F32.PACK_AB R212, R125, R119 ;  /* 0x000000777dd4723e */ /* 0x010fe200000000ff */
[----:B------:R-:W4:Y:S01]  /*64c0*/  LDSM.16.MT88.4 R4, [R56+0x18800] ;  /* 0x018800003804783b */ /* 0x000f220000004200 */
[----:B------:R-:W-:-:S02]  /*64d0*/  LOP3.LUT R91, R98, 0xff, RZ, 0xc0, !PT ;  /* 0x000000ff625b7812 */ /* 0x000fc400078ec0ff */
[----:B------:R-:W-:Y:S02]  /*64e0*/  SHF.R.U32.HI R90, RZ, 0x8, R90 ;  /* 0x00000008ff5a7819 */ /* 0x000fe4000001165a */
[----:B------:R-:W-:Y:S01]  /*64f0*/  LOP3.LUT R13, R13, 0xff00ff, RZ, 0xc0, !PT ;  /* 0x00ff00ff0d0d7812 */ /* 0x000fe200078ec0ff */
[----:B------:R-:W-:Y:S01]  /*6500*/  MUFU.EX2 R218, R218 ;  /* 0x000000da00da7308 */ /* 0x000fe20000000800 */
[----:B------:R-:W-:Y:S02]  /*6510*/  PRMT R14, R14, 0x5410, R64 ;  /* 0x000054100e0e7816 */ /* 0x000fe40000000040 */
[----:B------:R-:W-:Y:S02]  /*6520*/  PRMT R211, R212, 0x7632, R211 ;  /* 0x00007632d4d37816 */ /* 0x000fe400000000d3 */
[----:B------:R-:W-:Y:S02]  /*6530*/  PRMT R12, R91, 0x5410, R90 ;  /* 0x000054105b0c7816 */ /* 0x000fe4000000005a */
[----:B------:R-:W-:Y:S01]  /*6540*/  PRMT R89, R98, 0x7632, R89 ;  /* 0x0000763262597816 */ /* 0x000fe20000000059 */
[----:B------:R-:W4:Y:S01]  /*6550*/  MUFU.EX2 R213, R213 ;  /* 0x000000d500d57308 */ /* 0x000f220000000800 */
[----:B------:R-:W-:-:S02]  /*6560*/  HSET2.LE.AND R14, R14, R40, PT ;  /* 0x000000280e0e7233 */ /* 0x000fc40003803000 */
[----:B------:R-:W-:Y:S02]  /*6570*/  HSET2.LE.AND R13, R13, R40, PT ;  /* 0x000000280d0d7233 */ /* 0x000fe40003803000 */
[----:B------:R-:W-:Y:S02]  /*6580*/  PRMT R131, R212, 0x5410, R211 ;  /* 0x00005410d4837816 */ /* 0x000fe400000000d3 */
[----:B------:R-:W-:Y:S01]  /*6590*/  PRMT R99, R74, 0x7771, RZ ;  /* 0x000077714a637816 */ /* 0x000fe200000000ff */
[----:B------:R-:W-:Y:S01]  /*65a0*/  MUFU.EX2 R219, R219 ;  /* 0x000000db00db7308 */ /* 0x000fe20000000800 */
[----:B------:R-:W-:Y:S02]  /*65b0*/  SHF.R.U32.HI R98, RZ, 0x18, R98 ;  /* 0x00000018ff627819 */ /* 0x000fe40000011662 */
[----:B------:R-:W-:Y:S02]  /*65c0*/  LOP3.LUT R17, R17, 0xff, RZ, 0xc0, !PT ;  /* 0x000000ff11117812 */ /* 0x000fe400078ec0ff */
[----:B------:R-:W-:-:S02]  /*65d0*/  LOP3.LUT R89, R89, 0xff, RZ, 0xc0, !PT ;  /* 0x000000ff59597812 */ /* 0x000fc400078ec0ff */
[----:B------:R-:W-:Y:S01]  /*65e0*/  HSET2.LE.AND R12, R12, R40, PT ;  /* 0x000000280c0c7233 */ /* 0x000fe20003803000 */
[----:B------:R-:W4:Y:S01]  /*65f0*/  MUFU.EX2 R215, R215 ;  /* 0x000000d700d77308 */ /* 0x000f220000000800 */
[----:B-1----:R-:W-:Y:S02]  /*6600*/  F2FP.F16.F32.PACK_AB R198, R228, R233 ;  /* 0x000000e9e4c6723e */ /* 0x002fe400000000ff */
[----:B------:R-:W-:Y:S02]  /*6610*/  PRMT R16, R210, 0x5410, R208 ;  /* 0x00005410d2107816 */ /* 0x000fe400000000d0 */
[----:B------:R-:W-:Y:S02]  /*6620*/  LOP3.LUT R130, R130, R14, RZ, 0xc0, !PT ;  /* 0x0000000e82827212 */ /* 0x000fe400078ec0ff */
[----:B------:R-:W-:Y:S01]  /*6630*/  LOP3.LUT R131, R131, R13, RZ, 0xc0, !PT ;  /* 0x0000000d83837212 */ /* 0x000fe200078ec0ff */
[----:B------:R-:W-:Y:S01]  /*6640*/  MUFU.EX2 R214, R214 ;  /* 0x000000d600d67308 */ /* 0x000fe20000000800 */
[----:B------:R-:W-:-:S02]  /*6650*/  PRMT R17, R17, 0x5410, R99 ;  /* 0x0000541011117816 */ /* 0x000fc40000000063 */
[----:B------:R-:W-:Y:S02]  /*6660*/  PRMT R36, R89, 0x5410, R98 ;  /* 0x0000541059247816 */ /* 0x000fe40000000062 */
[----:B------:R-:W-:Y:S01]  /*6670*/  PRMT R197, R198, 0x7632, R197 ;  /* 0x00007632c6c57816 */ /* 0x000fe200000000c5 */
[C---:B------:R-:W-:Y:S01]  /*6680*/  HMMA.16816.F32 R140, R128.reuse, R144, RZ ;  /* 0x00000090808c723c */ /* 0x040fe200000018ff */
[----:B------:R-:W-:Y:S01]  /*6690*/  LOP3.LUT R16, R16, R12, RZ, 0xc0, !PT ;  /* 0x0000000c10107212 */ /* 0x000fe200078ec0ff */
[----:B------:R-:W1:Y:S01]  /*66a0*/  MUFU.EX2 R201, R201 ;  /* 0x000000c900c97308 */ /* 0x000e620000000800 */
[C---:B------:R-:W-:Y:S01]  /*66b0*/  PRMT R97, R74.reuse, 0x7772, RZ ;  /* 0x000077724a617816 */ /* 0x040fe200000000ff */
[----:B------:R-:W1:Y:S01]  /*66c0*/  LDSM.16.MT88.4 R12, [R56+0x1a800] ;  /* 0x01a80000380c783b */ /* 0x000e620000004200 */
[----:B------:R-:W-:Y:S02]  /*66d0*/  PRMT R105, R74, 0x7773, RZ ;  /* 0x000077734a697816 */ /* 0x000fe400000000ff */
[----:B--2---:R-:W-:Y:S01]  /*66e0*/  F2FP.F16.F32.PACK_AB R196, R223, R225 ;  /* 0x000000e1dfc4723e */ /* 0x004fe200000000ff */
[----:B------:R-:W-:Y:S01]  /*66f0*/  HMMA.16816.F32 R144, R128, R146, RZ ;  /* 0x000000928090723c */ /* 0x000fe200000018ff */
[--C-:B------:R-:W-:Y:S01]  /*6700*/  HSET2.LE.AND R36, R36, R40.reuse, PT ;  /* 0x0000002824247233 */ /* 0x100fe20003803000 */
[----:B------:R-:W-:Y:S01]  /*6710*/  MUFU.EX2 R200, R200 ;  /* 0x000000c800c87308 */ /* 0x000fe20000000800 */
[----:B------:R-:W-:-:S02]  /*6720*/  HSET2.LE.AND R18, R17, R40, PT ;  /* 0x0000002811127233 */ /* 0x000fc40003803000 */
[----:B------:R-:W-:Y:S02]  /*6730*/  PRMT R19, R97, 0x5410, R105 ;  /* 0x0000541061137816 */ /* 0x000fe40000000069 */
[----:B------:R-:W-:Y:S01]  /*6740*/  PRMT R17, R198, 0x5410, R197 ;  /* 0x00005410c6117816 */ /* 0x000fe200000000c5 */
[C---:B------:R-:W-:Y:S01]  /*6750*/  HMMA.16816.F32 R44, R128.reuse, R48, RZ ;  /* 0x00000030802c723c */ /* 0x040fe200000018ff */
[----:B------:R-:W-:Y:S01]  /*6760*/  PRMT R195, R196, 0x7632, R195 ;  /* 0x00007632c4c37816 */ /* 0x000fe200000000c3 */
[----:B------:R-:W2:Y:S01]  /*6770*/  MUFU.EX2 R199, R199 ;  /* 0x000000c700c77308 */ /* 0x000ea20000000800 */
[----:B-----5:R-:W-:Y:S02]  /*6780*/  F2FP.F16.F32.PACK_AB R194, R222, R224 ;  /* 0x000000e0dec2723e */ /* 0x020fe400000000ff */
[----:B------:R-:W-:Y:S02]  /*6790*/  LOP3.LUT R19, R19, 0xff00ff, RZ, 0xc0, !PT ;  /* 0x00ff00ff13137812 */ /* 0x000fe400078ec0ff */
[----:B------:R-:W-:Y:S01]  /*67a0*/  LOP3.LUT R17, R17, R36, RZ, 0xc0, !PT ;  /* 0x0000002411117212 */ /* 0x000fe200078ec0ff */
[----:B---3--:R-:W-:Y:S01]  /*67b0*/  HMMA.16816.F32 R76, R128, R80, RZ ;  /* 0x00000050804c723c */ /* 0x008fe200000018ff */
[----:B------:R-:W-:Y:S01]  /*67c0*/  PRMT R36, R196, 0x5410, R195 ;  /* 0x00005410c4247816 */ /* 0x000fe200000000c3 */
[----:B------:R-:W-:Y:S01]  /*67d0*/  MUFU.EX2 R177, R177 ;  /* 0x000000b100b17308 */ /* 0x000fe20000000800 */
[----:B------:R-:W-:-:S02]  /*67e0*/  PRMT R193, R194, 0x7632, R193 ;  /* 0x00007632c2c17816 */ /* 0x000fc400000000c1 */
[----:B------:R-:W-:Y:S02]  /*67f0*/  HSET2.LE.AND R19, R19, R40, PT ;  /* 0x0000002813137233 */ /* 0x000fe40003803000 */
[----:B------:R-:W-:Y:S01]  /*6800*/  LOP3.LUT R18, R36, R18, RZ, 0xc0, !PT ;  /* 0x0000001224127212 */ /* 0x000fe200078ec0ff */
[C---:B------:R-:W-:Y:S01]  /*6810*/  HMMA.16816.F32 R48, R128.reuse, R50, RZ ;  /* 0x000000328030723c */ /* 0x040fe200000018ff */
[----:B------:R-:W-:Y:S01]  /*6820*/  PRMT R36, R194, 0x5410, R193 ;  /* 0x00005410c2247816 */ /* 0x000fe200000000c1 */
[----:B------:R-:W3:Y:S01]  /*6830*/  MUFU.EX2 R171, R171 ;  /* 0x000000ab00ab7308 */ /* 0x000ee20000000800 */
[----:B----4-:R-:W-:Y:S02]  /*6840*/  F2FP.F16.F32.PACK_AB R190, R213, R218 ;  /* 0x000000dad5be723e */ /* 0x010fe400000000ff */
[----:B------:R-:W-:Y:S02]  /*6850*/  LOP3.LUT R19, R36, R19, RZ, 0xc0, !PT ;  /* 0x0000001324137212 */ /* 0x000fe400078ec0ff */
[----:B------:R-:W-:Y:S01]  /*6860*/  LDSM.16.MT88.4 R36, [R56+0x1e800] ;  /* 0x01e800003824783b */ /* 0x000fe20000004200 */
[----:B------:R-:W-:Y:S01]  /*6870*/  PRMT R189, R190, 0x7632, R189 ;  /* 0x00007632bebd7816 */ /* 0x000fe200000000bd */
[----:B------:R-:W-:Y:S01]  /*6880*/  HMMA.16816.F32 R80, R128, R82, RZ ;  /* 0x000000528050723c */ /* 0x000fe200000018ff */
[----:B------:R-:W-:Y:S01]  /*6890*/  F2FP.F16.F32.PACK_AB R192, R215, R219 ;  /* 0x000000dbd7c0723e */ /* 0x000fe200000000ff */
[----:B------:R-:W-:Y:S01]  /*68a0*/  MUFU.EX2 R176, R176 ;  /* 0x000000b000b07308 */ /* 0x000fe20000000800 */
[----:B-1----:R-:W-:-:S02]  /*68b0*/  F2FP.F16.F32.PACK_AB R187, R201, R214 ;  /* 0x000000d6c9bb723e */ /* 0x002fc400000000ff */
[----:B------:R-:W-:Y:S02]  /*68c0*/  PRMT R191, R192, 0x7632, R191 ;  /* 0x00007632c0bf7816 */ /* 0x000fe400000000bf */
[----:B------:R-:W-:Y:S01]  /*68d0*/  PRMT R186, R187, 0x7632, R186 ;  /* 0x00007632bbba7816 */ /* 0x000fe200000000ba */
[C---:B------:R-:W-:Y:S01]  /*68e0*/  HMMA.16816.F32 R140, R16.reuse, R4, R140 ;  /* 0x00000004108c723c */ /* 0x040fe2000000188c */
[----:B--2---:R-:W-:Y:S01]  /*68f0*/  F2FP.F16.F32.PACK_AB R185, R199, R200 ;  /* 0x000000c8c7b9723e */ /* 0x004fe200000000ff */
[----:B------:R-:W1:Y:S01]  /*6900*/  MUFU.EX2 R169, R169 ;  /* 0x000000a900a97308 */ /* 0x000e620000000800 */
[----:B---3--:R-:W-:Y:S02]  /*6910*/  F2FP.F16.F32.PACK_AB R183, R171, R177 ;  /* 0x000000b1abb7723e */ /* 0x008fe400000000ff */
[----:B------:R-:W-:Y:S02]  /*6920*/  PRMT R184, R185, 0x7632, R184 ;  /* 0x00007632b9b87816 */ /* 0x000fe400000000b8 */
[----:B------:R-:W-:Y:S01]  /*6930*/  PRMT R182, R183, 0x7632, R182 ;  /* 0x00007632b7b67816 */ /* 0x000fe200000000b6 */
[----:B------:R-:W-:Y:S01]  /*6940*/  HMMA.16816.F32 R144, R16, R6, R144 ;  /* 0x000000061090723c */ /* 0x000fe20000001890 */
[----:B------:R-:W2:Y:S01]  /*6950*/  LDSM.16.MT88.4 R4, [R56+0x1c800] ;  /* 0x01c800003804783b */ /* 0x000ea20000004200 */
[----:B------:R-:W-:Y:S01]  /*6960*/  MUFU.EX2 R170, R170 ;  /* 0x000000aa00aa7308 */ /* 0x000fe20000000800 */
[----:B------:R-:W-:-:S02]  /*6970*/  PRMT R66, R66, 0x7770, RZ ;  /* 0x0000777042427816 */ /* 0x000fc400000000ff */
[----:B------:R-:W-:Y:S02]  /*6980*/  ISETP.GT.U32.AND P5, PT, R64, UR7, PT ;  /* 0x0000000740007c0c */ /* 0x000fe4000bfa4070 */
[----:B------:R-:W-:Y:S01]  /*6990*/  ISETP.LE.U32.AND P1, PT, R66, UR7, PT ;  /* 0x0000000742007c0c */ /* 0x000fe2000bf23070 */
[C---:B------:R-:W-:Y:S01]  /*69a0*/  HMMA.16816.F32 R44, R16.reuse, R12, R44 ;  /* 0x0000000c102c723c */ /* 0x040fe2000000182c */
[----:B------:R-:W-:Y:S01]  /*69b0*/  IMAD.U32 R12, RZ, RZ, UR30 ;  /* 0x0000001eff0c7e24 */ /* 0x000fe2000f8e00ff */
[----:B------:R-:W3:Y:S01]  /*69c0*/  MUFU.EX2 R168, R168 ;  /* 0x000000a800a87308 */ /* 0x000ee20000000800 */
[----:B-1----:R-:W-:Y:S02]  /*69d0*/  F2FP.F16.F32.PACK_AB R179, R169, R176 ;  /* 0x000000b0a9b3723e */ /* 0x002fe400000000ff */
[----:B------:R-:W-:Y:S02]  /*69e0*/  ISETP.LE.U32.AND P0, PT, R65, UR7, PT ;  /* 0x0000000741007c0c */ /* 0x000fe4000bf03070 */
[----:B------:R-:W-:Y:S01]  /*69f0*/  LOP3.LUT R12, R12, UR39, R133, 0x96, !PT ;  /* 0x000000270c0c7c12 */ /* 0x000fe2000f8e9685 */
[----:B------:R-:W-:Y:S01]  /*6a00*/  HMMA.16816.F32 R48, R16, R14, R48 ;  /* 0x0000000e1030723c */ /* 0x000fe20000001830 */
[----:B------:R-:W-:Y:S01]  /*6a10*/  PRMT R178, R179, 0x7632, R178 ;  /* 0x00007632b3b27816 */ /* 0x000fe200000000b2 */
[----:B------:R-:W-:Y:S01]  /*6a20*/  MUFU.EX2 R167, R167 ;  /* 0x000000a700a77308 */ /* 0x000fe20000000800 */
[----:B------:R-:W1:Y:S01]  /*6a30*/  LDSM.16.MT88.4 R64, [R230+0x1a000] ;  /* 0x01a00000e640783b */ /* 0x000e620000004200 */
[----:B------:R-:W-:Y:S01]  /*6a40*/  IMAD.WIDE.U32 R12, R12, -0x326172a9, RZ ;  /* 0xcd9e8d570c0c7825 */ /* 0x000fe200078e00ff */
[----:B------:R-:W-:-:S03]  /*6a50*/  LOP3.LUT R62, R62, 0xffff, RZ, 0xc0, !PT ;  /* 0x0000ffff3e3e7812 */ /* 0x000fc600078ec0ff */
[----:B------:R-:W-:Y:S01]  /*6a60*/  @!P1 HADD2 R69, -R217.H0_H0, -RZ.H0_H0 ;  /* 0xa00000ffd9459230 */ /* 0x000fe20000000900 */
[----:B------:R-:W-:Y:S01]  /*6a70*/  ISETP.GT.U32.AND P3, PT, R63, UR7, PT ;  /* 0x000000073f007c0c */ /* 0x000fe2000bf64070 */
[C---:B------:R-:W-:Y:S01]  /*6a80*/  HMMA.16816.F32 R148, R128.reuse, R152, RZ ;  /* 0x000000988094723c */ /* 0x040fe200000018ff */
[----:B------:R-:W-:Y:S01]  /*6a90*/  LOP3.LUT R134, R110, UR28, R13, 0x96, !PT ;  /* 0x0000001c6e867c12 */ /* 0x000fe2000f8e960d */
[----:B------:R-:W4:Y:S01]  /*6aa0*/  MUFU.EX2 R166, R166 ;  /* 0x000000a600a67308 */ /* 0x000f220000000800 */
[----:B------:R-:W-:Y:S01]  /*6ab0*/  LOP3.LUT R12, R12, UR26, R107, 0x96, !PT ;  /* 0x0000001a0c0c7c12 */ /* 0x000fe2000f8e966b */
[----:B------:R-:W-:Y:S01]  /*6ac0*/  @!P0 HADD2 R60, -R227.H0_H0, -RZ.H0_H0 ;  /* 0xa00000ffe33c8230 */ /* 0x000fe20000000900 */
[----:B---3--:R-:W-:Y:S01]  /*6ad0*/  F2FP.F16.F32.PACK_AB R175, R168, R170 ;  /* 0x000000aaa8af723e */ /* 0x008fe200000000ff */
[----:B------:R-:W-:Y:S01]  /*6ae0*/  IMAD.WIDE.U32 R134, R134, -0x2daee0ad, RZ ;  /* 0xd2511f5386867825 */ /* 0x000fe200078e00ff */
[----:B------:R-:W-:Y:S01]  /*6af0*/  ISETP.LE.U32.AND P6, PT, R61, UR7, PT ;  /* 0x000000073d007c0c */ /* 0x000fe2000bfc3070 */
[----:B------:R-:W-:Y:S01]  /*6b00*/  HMMA.16816.F32 R152, R128, R154, RZ ;  /* 0x0000009a8098723c */ /* 0x000fe200000018ff */
[----:B------:R-:W-:Y:S01]  /*6b10*/  PRMT R174, R175, 0x7632, R174 ;  /* 0x00007632afae7816 */ /* 0x000fe200000000ae */
[----:B------:R-:W-:Y:S01]  /*6b20*/  IMAD.WIDE.U32 R12, R12, -0x2daee0ad, RZ ;  /* 0xd2511f530c0c7825 */ /* 0x000fe200078e00ff */
[----:B------:R-:W-:-:S03]  /*6b30*/  @!P0 PRMT R227, R60, 0x5410, RZ ;  /* 0x000054103ce38816 */ /* 0x000fc600000000ff */
[----:B------:R-:W-:Y:S01]  /*6b40*/  @P5 HADD2 R68, -R216.H0_H0, -RZ.H0_H0 ;  /* 0xa00000ffd8445230 */ /* 0x000fe20000000900 */
[----:B------:R-:W-:Y:S01]  /*6b50*/  ISETP.LE.U32.AND P0, PT, R62, UR7, PT ;  /* 0x000000073e007c0c */ /* 0x000fe2000bf03070 */
[----:B------:R-:W-:Y:S01]  /*6b60*/  @P3 HADD2 R87, -R212.H0_H0, -RZ.H0_H0 ;  /* 0xa00000ffd4573230 */ /* 0x000fe20000000900 */
[----:B------:R-:W-:Y:S01]  /*6b70*/  LOP3.LUT R134, R134, UR17, R13, 0x96, !PT ;  /* 0x0000001186867c12 */ /* 0x000fe2000f8e960d */
[----:B------:R-:W-:Y:S01]  /*6b80*/  STG.E.U16 desc[UR32][R10.64], R227 ;  /* 0x000000e30a007986 */ /* 0x000fe2000c101520 */
[----:B--2---:R-:W-:Y:S01]  /*6b90*/  HMMA.16816.F32 R76, R16, R4, R76 ;  /* 0x00000004104c723c */ /* 0x004fe2000000184c */
[----:B------:R-:W-:Y:S02]  /*6ba0*/  LOP3.LUT R4, R108, UR19, R135, 0x96, !PT ;  /* 0x000000136c047c12 */ /* 0x000fe4000f8e9687 */
[----:B------:R-:W-:Y:S01]  /*6bb0*/  IMAD.WIDE.U32 R134, R134, -0x326172a9, RZ ;  /* 0xcd9e8d5786867825 */ /* 0x000fe200078e00ff */
[----:B------:R-:W-:-:S03]  /*6bc0*/  PRMT R13, R190, 0x5410, R189 ;  /* 0x00005410be0d7816 */ /* 0x000fc600000000bd */
[----:B------:R-:W-:Y:S01]  /*6bd0*/  @!P6 HADD2 R71, -R221.H0_H0, -RZ.H0_H0 ;  /* 0xa00000ffdd47e230 */ /* 0x000fe20000000900 */
[----:B----4-:R-:W-:Y:S01]  /*6be0*/  F2FP.F16.F32.PACK_AB R173, R166, R167 ;  /* 0x000000a7a6ad723e */ /* 0x010fe200000000ff */
[----:B------:R-:W-:Y:S01]  /*6bf0*/  IMAD.WIDE.U32 R132, R4, -0x326172a9, RZ ;  /* 0xcd9e8d5704847825 */ /* 0x000fe200078e00ff */
[----:B------:R-:W-:Y:S03]  /*6c00*/  HMMA.16816.F32 R108, R128, R112, RZ ;  /* 0x00000070806c723c */ /* 0x000fe600000018ff */
[----:B------:R-:W-:Y:S01]  /*6c10*/  @!P0 HADD2 R72, -R226.H0_H0, -RZ.H0_H0 ;  /* 0xa00000ffe2488230 */ /* 0x000fe20000000900 */
[----:B------:R-:W-:Y:S02]  /*6c20*/  PRMT R172, R173, 0x7632, R172 ;  /* 0x00007632adac7816 */ /* 0x000fe400000000ac */
[----:B------:R-:W-:Y:S02]  /*6c30*/  LOP3.LUT R4, R106, UR18, R133, 0x96, !PT ;  /* 0x000000126a047c12 */ /* 0x000fe4000f8e9685 */
[----:B------:R-:W-:Y:S01]  /*6c40*/  LOP3.LUT R132, R132, UR13, R135, 0x96, !PT ;  /* 0x0000000d84847c12 */ /* 0x000fe2000f8e9687 */
[----:B------:R-:W-:Y:S02]  /*6c50*/  HMMA.16816.F32 R80, R16, R6, R80 ;  /* 0x000000061050723c */ /* 0x000fe40000001850 */
[----:B------:R-:W-:Y:S01]  /*6c60*/  IMAD.WIDE.U32 R4, R4, -0x2daee0ad, RZ ;  /* 0xd2511f5304047825 */ /* 0x000fe200078e00ff */
[----:B------:R-:W-:-:S02]  /*6c70*/  ISETP.GT.U32.AND P2, PT, R73, UR7, PT ;  /* 0x0000000749007c0c */ /* 0x000fc4000bf44070 */
[----:B------:R-:W-:Y:S01]  /*6c80*/  ISETP.LE.U32.AND P4, PT, R75, UR7, PT ;  /* 0x000000074b007c0c */ /* 0x000fe2000bf83070 */
[----:B------:R-:W-:Y:S01]  /*6c90*/  IMAD.WIDE.U32 R132, R132, -0x2daee0ad, RZ ;  /* 0xd2511f5384847825 */ /* 0x000fe200078e00ff */
[----:B------:R-:W-:Y:S02]  /*6ca0*/  LOP3.LUT R5, R12, UR16, R5, 0x96, !PT ;  /* 0x000000100c057c12 */ /* 0x000fe4000f8e9605 */
[----:B------:R-:W-:Y:S01]  /*6cb0*/  PRMT R12, R192, 0x5410, R191 ;  /* 0x00005410c00c7816 */ /* 0x000fe200000000bf */
[----:B------:R-:W-:Y:S01]  /*6cc0*/  HMMA.16816.F32 R112, R128, R114, RZ ;  /* 0x000000728070723c */ /* 0x000fe200000018ff */
[----:B------:R-:W-:Y:S02]  /*6cd0*/  LOP3.LUT R4, R4, UR15, R133, 0x96, !PT ;  /* 0x0000000f04047c12 */ /* 0x000fe4000f8e9685 */
[----:B------:R-:W-:Y:S02]  /*6ce0*/  @!P0 PRMT R226, R72, 0x5410, RZ ;  /* 0x0000541048e28816 */ /* 0x000fe400000000ff */
[----:B------:R-:W-:Y:S01]  /*6cf0*/  LOP3.LUT R90, R90, 0xffff, RZ, 0xc0, !PT ;  /* 0x0000ffff5a5a7812 */ /* 0x000fe200078ec0ff */
[----:B------:R-:W-:-:S04]  /*6d00*/  IMAD.WIDE.U32 R136, R4, -0x326172a9, RZ ;  /* 0xcd9e8d5704887825 */ /* 0x000fc800078e00ff */
[----:B------:R-:W-:Y:S01]  /*6d10*/  @P2 HADD2 R88, -R211.H0_H0, -RZ.H0_H0 ;  /* 0xa00000ffd3582230 */ /* 0x000fe20000000900 */
[----:B------:R-:W-:Y:S01]  /*6d20*/  HMMA.16816.F32 R108, R16, R36, R108 ;  /* 0x00000024106c723c */ /* 0x000fe2000000186c */
[----:B------:R-:W-:Y:S02]  /*6d30*/  @!P4 HADD2 R70, -R220.H0_H0, -RZ.H0_H0 ;  /* 0xa00000ffdc46c230 */ /* 0x000fe40000000900 */
[----:B------:R-:W-:Y:S01]  /*6d40*/  IMAD.WIDE.U32 R36, R5, -0x326172a9, RZ ;  /* 0xcd9e8d5705247825 */ /* 0x000fe200078e00ff */
[C---:B------:R-:W-:Y:S01]  /*6d50*/  PRMT R245, R136.reuse, 0x7771, RZ ;  /* 0x0000777188f57816 */ /* 0x040fe200000000ff */
[----:B------:R-:W-:Y:S01]  /*6d60*/  STG.E.U16 desc[UR32][R10.64+0x2], R226 ;  /* 0x000002e20a007986 */ /* 0x000fe2000c101520 */
[----:B------:R-:W-:Y:S01]  /*6d70*/  PRMT R156, R136, 0x7773, RZ ;  /* 0x00007773889c7816 */ /* 0x000fe200000000ff */
[----:B------:R-:W-:Y:S01]  /*6d80*/  IMAD.MOV.U32 R58, RZ, RZ, R136 ;  /* 0x000000ffff3a7224 */ /* 0x000fe200078e0088 */
[--C-:B------:R-:W-:Y:S01]  /*6d90*/  LOP3.LUT R106, R36, UR14, R137.reuse, 0x96, !PT ;  /* 0x0000000e246a7c12 */ /* 0x100fe2000f8e9689 */
[----:B------:R-:W-:Y:S01]  /*6da0*/  IMAD.MOV.U32 R59, RZ, RZ, R137 ;  /* 0x000000ffff3b7224 */ /* 0x000fe200078e0089 */
[----:B------:R-:W-:Y:S01]  /*6db0*/  PRMT R241, R136, 0x7772, RZ ;  /* 0x0000777288f17816 */ /* 0x000fe200000000ff */
[----:B-1----:R-:W-:Y:S01]  /*6dc0*/  HMMA.16816.F32 R60, R128, R64, RZ ;  /* 0x00000040803c723c */ /* 0x002fe200000018ff */
[----:B------:R-:W-:-:S02]  /*6dd0*/  PRMT R239, R106, 0x7632, R239 ;  /* 0x000076326aef7816 */ /* 0x000fc400000000ef */
[C---:B------:R-:W-:Y:S02]  /*6de0*/  LOP3.LUT R107, R106.reuse, 0xffff, RZ, 0xc0, !PT ;  /* 0x0000ffff6a6b7812 */ /* 0x040fe400078ec0ff */
[----:B------:R-:W-:Y:S02]  /*6df0*/  LOP3.LUT R240, R106, 0xff, RZ, 0xc0, !PT ;  /* 0x000000ff6af07812 */ /* 0x000fe400078ec0ff */
[----:B------:R-:W-:Y:S01]  /*6e00*/  SHF.R.U32.HI R106, RZ, 0x18, R106 ;  /* 0x00000018ff6a7819 */ /* 0x000fe2000001166a */
[----:B------:R-:W-:Y:S01]  /*6e10*/  HMMA.16816.F32 R112, R16, R38, R112 ;  /* 0x000000261070723c */ /* 0x000fe20000001870 */
[----:B------:R-:W-:Y:S02]  /*6e20*/  LOP3.LUT R239, R239, 0xff, RZ, 0xc0, !PT ;  /* 0x000000ffefef7812 */ /* 0x000fe400078ec0ff */
[----:B------:R-:W-:Y:S02]  /*6e30*/  SHF.R.U32.HI R107, RZ, 0x8, R107 ;  /* 0x00000008ff6b7819 */ /* 0x000fe4000001166b */
[----:B------:R-:W-:-:S02]  /*6e40*/  PRMT R4, R239, 0x5410, R106 ;  /* 0x00005410ef047816 */ /* 0x000fc4000000006a */
[----:B------:R-:W-:Y:S01]  /*6e50*/  PRMT R5, R240, 0x5410, R107 ;  /* 0x00005410f0057816 */ /* 0x000fe2000000006b */
[----:B------:R-:W-:Y:S01]  /*6e60*/  HMMA.16816.F32 R64, R128, R66, RZ ;  /* 0x000000428040723c */ /* 0x000fe200000018ff */
[----:B------:R-:W-:Y:S02]  /*6e70*/  PRMT R15, R241, 0x5410, R156 ;  /* 0x00005410f10f7816 */ /* 0x000fe4000000009c */
[--C-:B------:R-:W-:Y:S02]  /*6e80*/  HSET2.LE.AND R4, R4, R40.reuse, PT ;  /* 0x0000002804047233 */ /* 0x100fe40003803000 */
[----:B------:R-:W-:Y:S02]  /*6e90*/  HSET2.LE.AND R5, R5, R40, PT ;  /* 0x0000002805057233 */ /* 0x000fe40003803000 */
[----:B------:R-:W-:Y:S02]  /*6ea0*/  LOP3.LUT R15, R15, 0xff00ff, RZ, 0xc0, !PT ;  /* 0x00ff00ff0f0f7812 */ /* 0x000fe400078ec0ff */
[----:B------:R-:W-:Y:S01]  /*6eb0*/  LOP3.LUT R13, R13, R4, RZ, 0xc0, !PT ;  /* 0x000000040d0d7212 */ /* 0x000fe200078ec0ff */
[----:B------:R-:W-:Y:S01]  /*6ec0*/  IMAD.MOV.U32 R4, RZ, RZ, R136 ;  /* 0x000000ffff047224 */ /* 0x000fe200078e0088 */
[----:B------:R-:W-:Y:S01]  /*6ed0*/  PRMT R36, R187, 0x5410, R186 ;  /* 0x00005410bb247816 */ /* 0x000fe200000000ba */
[----:B------:R-:W-:Y:S01]  /*6ee0*/  LDSM.16.MT88.4 R136, [R232+0x18000] ;  /* 0x01800000e888783b */ /* 0x000fe20000004200 */
[----:B------:R-:W-:-:S02]  /*6ef0*/  LOP3.LUT R12, R12, R5, RZ, 0xc0, !PT ;  /* 0x000000050c0c7212 */ /* 0x000fc400078ec0ff */
[----:B------:R-:W-:Y:S02]  /*6f00*/  LOP3.LUT R4, R4, 0xff, RZ, 0xc0, !PT ;  /* 0x000000ff04047812 */ /* 0x000fe400078ec0ff */
[--C-:B------:R-:W-:Y:S02]  /*6f10*/  HSET2.LE.AND R15, R15, R40.reuse, PT ;  /* 0x000000280f0f7233 */ /* 0x100fe40003803000 */
[----:B------:R-:W-:Y:S02]  /*6f20*/  PRMT R4, R4, 0x5410, R245 ;  /* 0x0000541004047816 */ /* 0x000fe400000000f5 */
[----:B------:R-:W-:Y:S02]  /*6f30*/  LOP3.LUT R246, R134, UR12, R37, 0x96, !PT ;  /* 0x0000000c86f67c12 */ /* 0x000fe4000f8e9625 */
[----:B------:R-:W-:Y:S02]  /*6f40*/  @!P6 PRMT R221, R71, 0x5410, RZ ;  /* 0x0000541047dde816 */ /* 0x000fe400000000ff */
[----:B------:R-:W-:Y:S01]  /*6f50*/  HSET2.LE.AND R14, R4, R40, PT ;  /* 0x00000028040e7233 */ /* 0x000fe20003803000 */
[----:B------:R-:W-:Y:S01]  /*6f60*/  IMAD.WIDE.U32 R246, R246, -0x2daee0ad, RZ ;  /* 0xd2511f53f6f67825 */ /* 0x000fe200078e00ff */
[----:B------:R-:W1:Y:S01]  /*6f70*/  LDSM.16.MT88.4 R4, [R56+0x1d000] ;  /* 0x01d000003804783b */ /* 0x000e620000004200 */
[----:B------:R-:W-:-:S02]  /*6f80*/  @!P4 PRMT R220, R70, 0x5410, RZ ;  /* 0x0000541046dcc816 */ /* 0x000fc400000000ff */
[----:B------:R-:W-:Y:S02]  /*6f90*/  LOP3.LUT R14, R36, R14, RZ, 0xc0, !PT ;  /* 0x0000000e240e7212 */ /* 0x000fe400078ec0ff */
[----:B------:R-:W-:Y:S02]  /*6fa0*/  PRMT R36, R185, 0x5410, R184 ;  /* 0x00005410b9247816 */ /* 0x000fe400000000b8 */
[----:B------:R-:W-:Y:S02]  /*6fb0*/  LOP3.LUT R132, R132, UR4, R247, 0x96, !PT ;  /* 0x0000000484847c12 */ /* 0x000fe4000f8e96f7 */
[----:B------:R-:W-:Y:S02]  /*6fc0*/  LOP3.LUT R15, R36, R15, RZ, 0xc0, !PT ;  /* 0x0000000f240f7212 */ /* 0x000fe400078ec0ff */
[C---:B------:R-:W-:Y:S01]  /*6fd0*/  LOP3.LUT R235, R132.reuse, 0xffff, RZ, 0xc0, !PT ;  /* 0x0000ffff84eb7812 */ /* 0x040fe200078ec0ff */
[----:B------:R-:W-:Y:S01]  /*6fe0*/  LDSM.16.MT88.4 R36, [R56+0x1d800] ;  /* 0x01d800003824783b */ /* 0x000fe20000004200 */
[----:B------:R-:W-:-:S02]  /*6ff0*/  LOP3.LUT R238, R132, 0xff, RZ, 0xc0, !PT ;  /* 0x000000ff84ee7812 */ /* 0x000fc400078ec0ff */
[----:B------:R-:W-:Y:S01]  /*7000*/  SHF.R.U32.HI R235, RZ, 0x8, R235 ;  /* 0x00000008ffeb7819 */ /* 0x000fe200000116eb */
[C---:B------:R-:W-:Y:S01]  /*7010*/  HMMA.16816.F32 R44, R12.reuse, R20, R44 ;  /* 0x000000140c2c723c */ /* 0x040fe2000000182c */
[----:B------:R-:W-:Y:S02]  /*7020*/  PRMT R236, R132, 0x7632, R236 ;  /* 0x0000763284ec7816 */ /* 0x000fe400000000ec */
[----:B------:R-:W-:Y:S02]  /*7030*/  SHF.R.U32.HI R237, RZ, 0x18, R132 ;  /* 0x00000018ffed7819 */ /* 0x000fe40000011684 */
[----:B------:R-:W-:Y:S02]  /*7040*/  LOP3.LUT R236, R236, 0xff, RZ, 0xc0, !PT ;  /* 0x000000ffecec7812 */ /* 0x000fe400078ec0ff */
[C---:B------:R-:W-:Y:S01]  /*7050*/  PRMT R244, R246.reuse, 0x7771, RZ ;  /* 0x00007771f6f47816 */ /* 0x040fe200000000ff */
[----:B------:R-:W-:Y:S01]  /*7060*/  HMMA.16816.F32 R48, R12, R22, R48 ;  /* 0x000000160c30723c */ /* 0x000fe20000001830 */
[----:B------:R-:W2:Y:S01]  /*7070*/  LDSM.16.MT88.4 R20, [R56+0x1f000] ;  /* 0x01f000003814783b */ /* 0x000ea20000004200 */
[----:B------:R-:W-:-:S02]  /*7080*/  PRMT R242, R246, 0x7772, RZ ;  /* 0x00007772f6f27816 */ /* 0x000fc400000000ff */
[----:B------:R-:W-:Y:S02]  /*7090*/  PRMT R243, R246, 0x7773, RZ ;  /* 0x00007773f6f37816 */ /* 0x000fe400000000ff */
[----:B------:R-:W-:Y:S02]  /*70a0*/  @!P1 PRMT R217, R69, 0x5410, RZ ;  /* 0x0000541045d99816 */ /* 0x000fe400000000ff */
[C---:B------:R-:W-:Y:S01]  /*70b0*/  HMMA.16816.F32 R140, R12.reuse, R24, R140 ;  /* 0x000000180c8c723c */ /* 0x040fe2000000188c */
[----:B------:R-:W-:Y:S02]  /*70c0*/  @P5 PRMT R216, R68, 0x5410, RZ ;  /* 0x0000541044d85816 */ /* 0x000fe400000000ff */
[----:B------:R-:W-:Y:S02]  /*70d0*/  @P2 PRMT R211, R88, 0x5410, RZ ;  /* 0x0000541058d32816 */ /* 0x000fe400000000ff */
[----:B------:R-:W-:Y:S02]  /*70e0*/  ISETP.LE.U32.AND P1, PT, R91, UR7, PT ;  /* 0x000000075b007c0c */ /* 0x000fe4000bf23070 */
[----:B------:R-:W-:Y:S01]  /*70f0*/  ISETP.LE.U32.AND P5, PT, R89, UR7, PT ;  /* 0x0000000759007c0c */ /* 0x000fe2000bfa3070 */
[----:B-1----:R-:W-:Y:S01]  /*7100*/  HMMA.16816.F32 R76, R12, R4, R76 ;  /* 0x000000040c4c723c */ /* 0x002fe2000000184c */
[----:B------:R-:W-:Y:S01]  /*7110*/  IMAD.MOV.U32 R4, RZ, RZ, R246 ;  /* 0x000000ffff047224 */ /* 0x000fe200078e00f6 */
[----:B------:R-:W-:-:S02]  /*7120*/  PRMT R5, R236, 0x5410, R237 ;  /* 0x00005410ec057816 */ /* 0x000fc400000000ed */
[----:B------:R-:W-:Y:S02]  /*7130*/  ISETP.LE.U32.AND P2, PT, R90, UR7, PT ;  /* 0x000000075a007c0c */ /* 0x000fe4000bf43070 */
[----:B------:R-:W1:Y:S01]  /*7140*/  LDSM.16.MT88.4 R88, [R231+0x1c000] ;  /* 0x01c00000e758783b */ /* 0x000e620000004200 */
[--C-:B------:R-:W-:Y:S01]  /*7150*/  HSET2.LE.AND R5, R5, R40.reuse, PT ;  /* 0x0000002805057233 */ /* 0x100fe20003803000 */
[C---:B------:R-:W-:Y:S01]  /*7160*/  HMMA.16816.F32 R80, R12.reuse, R6, R80 ;  /* 0x000000060c50723c */ /* 0x040fe20000001850 */
[----:B------:R-:W-:Y:S01]  /*7170*/  LOP3.LUT R6, R4, 0xff, RZ, 0xc0, !PT ;  /* 0x000000ff04067812 */ /* 0x000fe200078ec0ff */
[----:B------:R-:W-:Y:S01]  /*7180*/  @!P1 HADD2 R86, -R210.H0_H0, -RZ.H0_H0 ;  /* 0xa00000ffd2569230 */ /* 0x000fe20000000900 */
[----:B------:R-:W-:Y:S01]  /*7190*/  PRMT R4, R238, 0x5410, R235 ;  /* 0x00005410ee047816 */ /* 0x000fe200000000eb */
[----:B------:R-:W-:Y:S01]  /*71a0*/  @!P5 HADD2 R84, -R198.H0_H0, -RZ.H0_H0 ;  /* 0xa00000ffc654d230 */ /* 0x000fe20000000900 */
[----:B------:R-:W-:Y:S02]  /*71b0*/  PRMT R6, R6, 0x5410, R244 ;  /* 0x0000541006067816 */ /* 0x000fe400000000f4 */
[----:B------:R-:W-:Y:S01]  /*71c0*/  PRMT R7, R242, 0x5410, R243 ;  /* 0x00005410f2077816 */ /* 0x000fe200000000f3 */
[----:B------:R-:W-:Y:S01]  /*71d0*/  HMMA.16816.F32 R144, R12, R26, R144 ;  /* 0x0000001a0c90723c */ /* 0x000fe20000001890 */
[--C-:B------:R-:W-:Y:S01]  /*71e0*/  HSET2.LE.AND R4, R4, R40.reuse, PT ;  /* 0x0000002804047233 */ /* 0x100fe20003803000 */
[----:B------:R-:W3:Y:S01]  /*71f0*/  LDSM.16.MT88.4 R24, [R56+0x1f800] ;  /* 0x01f800003818783b */ /* 0x000ee20000004200 */
[----:B------:R-:W-:Y:S01]  /*7200*/  HSET2.LE.AND R6, R6, R40, PT ;  /* 0x0000002806067233 */ /* 0x000fe20003803000 */
[----:B------:R-:W-:Y:S01]  /*7210*/  @!P2 HADD2 R85, -R208.H0_H0, -RZ.H0_H0 ;  /* 0xa00000ffd055a230 */ /* 0x000fe20000000900 */
[----:B------:R-:W-:-:S02]  /*7220*/  LOP3.LUT R7, R7, 0xff00ff, RZ, 0xc0, !PT ;  /* 0x00ff00ff07077812 */ /* 0x000fc400078ec0ff */
[----:B------:R-:W-:Y:S01]  /*7230*/  @!P5 PRMT R198, R84, 0x5410, RZ ;  /* 0x0000541054c6d816 */ /* 0x000fe200000000ff */
[----:B------:R-:W-:Y:S01]  /*7240*/  HMMA.16816.F32 R132, R128, R136, RZ ;  /* 0x000000888084723c */ /* 0x000fe200000018ff */
[----:B------:R-:W-:Y:S02]  /*7250*/  ISETP.LE.U32.AND P5, PT, R98, UR7, PT ;  /* 0x0000000762007c0c */ /* 0x000fe4000bfa3070 */
[----:B------:R-:W-:Y:S02]  /*7260*/  HSET2.LE.AND R7, R7, R40, PT ;  /* 0x0000002807077233 */ /* 0x000fe40003803000 */
[----:B------:R-:W4:Y:S01]  /*7270*/  LDSM.16.MT88.4 R40, [R56+0x1b800] ;  /* 0x01b800003828783b */ /* 0x000f220000004200 */
[----:B------:R-:W-:Y:S02]  /*7280*/  @P3 PRMT R212, R87, 0x5410, RZ ;  /* 0x0000541057d43816 */ /* 0x000fe400000000ff */
[----:B--2---:R-:W-:Y:S01]  /*7290*/  HMMA.16816.F32 R108, R12, R20, R108 ;  /* 0x000000140c6c723c */ /* 0x004fe2000000186c */
[----:B------:R-:W-:-:S02]  /*72a0*/  PRMT R20, R183, 0x5410, R182 ;  /* 0x00005410b7147816 */ /* 0x000fc400000000b6 */
[----:B------:R-:W-:Y:S02]  /*72b0*/  @!P1 PRMT R210, R86, 0x5410, RZ ;  /* 0x0000541056d29816 */ /* 0x000fe400000000ff */
[----:B------:R-:W-:Y:S01]  /*72c0*/  LOP3.LUT R4, R20, R4, RZ, 0xc0, !PT ;  /* 0x0000000414047212 */ /* 0x000fe200078ec0ff */
[----:B------:R-:W-:Y:S01]  /*72d0*/  @!P5 HADD2 R96, -R197.H0_H0, -RZ.H0_H0 ;  /* 0xa00000ffc560d230 */ /* 0x000fe20000000900 */
[----:B------:R-:W-:Y:S01]  /*72e0*/  PRMT R20, R179, 0x5410, R178 ;  /* 0x00005410b3147816 */ /* 0x000fe200000000b2 */
[----:B------:R-:W-:Y:S01]  /*72f0*/  HMMA.16816.F32 R112, R12, R22, R112 ;  /* 0x000000160c70723c */ /* 0x000fe20000001870 */
[----:B------:R-:W-:Y:S02]  /*7300*/  @!P2 PRMT R208, R85, 0x5410, RZ ;  /* 0x0000541055d0a816 */ /* 0x000fe400000000ff */
[----:B------:R-:W-:Y:S02]  /*7310*/  LOP3.LUT R5, R20, R5, RZ, 0xc0, !PT ;  /* 0x0000000514057212 */ /* 0x000fe400078ec0ff */
[----:B------:R-:W-:-:S02]  /*7320*/  PRMT R20, R175, 0x5410, R174 ;  /* 0x00005410af147816 */ /* 0x000fc400000000ae */
[----:B------:R-:W-:Y:S01]  /*7330*/  ISETP.GT.U32.AND P1, PT, R99, UR7, PT ;  /* 0x0000000763007c0c */ /* 0x000fe2000bf24070 */
[C---:B------:R-:W-:Y:S01]  /*7340*/  HMMA.16816.F32 R136, R128.reuse, R138, RZ ;  /* 0x0000008a8088723c */ /* 0x040fe200000018ff */
[----:B------:R-:W-:Y:S02]  /*7350*/  LOP3.LUT R6, R20, R6, RZ, 0xc0, !PT ;  /* 0x0000000614067212 */ /* 0x000fe400078ec0ff */
[----:B------:R-:W-:Y:S02]  /*7360*/  PRMT R20, R173, 0x5410, R172 ;  /* 0x00005410ad147816 */ /* 0x000fe400000000ac */
[----:B------:R-:W-:Y:S02]  /*7370*/  ISETP.GT.U32.AND P2, PT, R97, UR7, PT ;  /* 0x0000000761007c0c */ /* 0x000fe4000bf44070 */
[----:B------:R-:W-:Y:S01]  /*7380*/  LOP3.LUT R7, R20, R7, RZ, 0xc0, !PT ;  /* 0x0000000714077212 */ /* 0x000fe200078ec0ff */
[----:B-1----:R-:W-:Y:S01]  /*7390*/  HMMA.16816.F32 R84, R128, R88, RZ ;  /* 0x000000588054723c */ /* 0x002fe200000018ff */
[----:B------:R-:W1:Y:S01]  /*73a0*/  LDSM.16.MT88.4 R20, [R232+0x18800] ;  /* 0x01880000e814783b */ /* 0x000e620000004200 */
[----:B------:R-:W-:-:S02]  /*73b0*/  @!P5 PRMT R197, R96, 0x5410, RZ ;  /* 0x0000541060c5d816 */ /* 0x000fc400000000ff */
[----:B------:R-:W-:Y:S01]  /*73c0*/  @P1 HADD2 R94, -R195.H0_H0, -RZ.H0_H0 ;  /* 0xa00000ffc35e1230 */ /* 0x000fe20000000900 */
[----:B------:R-:W-:Y:S01]  /*73d0*/  LDSM.16.MT88.4 R96, [R230+0x1c000] ;  /* 0x01c00000e660783b */ /* 0x000fe20000004200 */
[----:B------:R-:W-:Y:S02]  /*73e0*/  LOP3.LUT R107, R107, 0xffff, RZ, 0xc0, !PT ;  /* 0x0000ffff6b6b7812 */ /* 0x000fe400078ec0ff */
[C---:B------:R-:W-:Y:S01]  /*73f0*/  HMMA.16816.F32 R140, R4.reuse, R52, R140 ;  /* 0x00000034048c723c */ /* 0x040fe2000000188c */
[----:B------:R-:W-:Y:S01]  /*7400*/  @P1 PRMT R195, R94, 0x5410, RZ ;  /* 0x000054105ec31816 */ /* 0x000fe200000000ff */
[----:B------:R-:W-:Y:S01]  /*7410*/  @P2 HADD2 R93, -R194.H0_H0, -RZ.H0_H0 ;  /* 0xa00000ffc25d2230 */ /* 0x000fe20000000900 */
[----:B------:R-:W-:Y:S02]  /*7420*/  ISETP.LE.U32.AND P1, PT, R240, UR7, PT ;  /* 0x00000007f0007c0c */ /* 0x000fe4000bf23070 */
[----:B------:R-:W-:Y:S02]  /*7430*/  ISETP.GT.U32.AND P6, PT, R245, UR7, PT ;  /* 0x00000007f5007c0c */ /* 0x000fe4000bfc4070 */
[----:B------:R-:W-:Y:S01]  /*7440*/  @P2 PRMT R194, R93, 0x5410, RZ ;  /* 0x000054105dc22816 */ /* 0x000fe200000000ff */
[----:B------:R-:W-:Y:S01]  /*7450*/  HMMA.16816.F32 R144, R4, R54, R144 ;  /* 0x000000360490723c */ /* 0x000fe20000001890 */
[----:B------:R-:W2:Y:S01]  /*7460*/  LDSM.16.MT88.4 R52, [R231+0x18800] ;  /* 0x01880000e734783b */ /* 0x000ea20000004200 */
[----:B------:R-:W-:-:S02]  /*7470*/  ISETP.LE.U32.AND P2, PT, R239, UR7, PT ;  /* 0x00000007ef007c0c */ /* 0x000fc4000bf43070 */
[----:B------:R-:W-:Y:S02]  /*7480*/  ISETP.GT.U32.AND P5, PT, R241, UR7, PT ;  /* 0x00000007f1007c0c */ /* 0x000fe4000bfa4070 */
[----:B------:R-:W-:Y:S02]  /*7490*/  LOP3.LUT R235, R235, 0xffff, RZ, 0xc0, !PT ;  /* 0x0000ffffebeb7812 */ /* 0x000fe400078ec0ff */
[----:B---3--:R-:W-:Y:S01]  /*74a0*/  HMMA.16816.F32 R108, R4, R24, R108 ;  /* 0x00000018046c723c */ /* 0x008fe2000000186c */
[----:B------:R-:W-:Y:S01]  /*74b0*/  @!P1 HADD2 R104, -R192.H0_H0, -RZ.H0_H0 ;  /* 0xa00000ffc0689230 */ /* 0x000fe20000000900 */
[----:B------:R-:W-:Y:S01]  /*74c0*/  PRMT R246, R246, 0x7770, RZ ;  /* 0x00007770f6f67816 */ /* 0x000fe200000000ff */
[----:B------:R-:W-:-:S03]  /*74d0*/  @P6 HADD2 R118, -R186.H0_H0, -RZ.H0_H0 ;  /* 0xa00000ffba766230 */ /* 0x000fc60000000900 */
[----:B------:R-:W-:Y:S01]  /*74e0*/  @!P1 PRMT R192, R104, 0x5410, RZ ;  /* 0x0000541068c09816 */ /* 0x000fe200000000ff */
[----:B------:R-:W-:Y:S01]  /*74f0*/  @!P2 HADD2 R102, -R190.H0_H0, -RZ.H0_H0 ;  /* 0xa00000ffbe66a230 */ /* 0x000fe20000000900 */
[C---:B------:R-:W-:Y:S01]  /*7500*/  HMMA.16816.F32 R112, R4.reuse, R26, R112 ;  /* 0x0000001a0470723c */ /* 0x040fe20000001870 */
[----:B------:R-:W3:Y:S01]  /*7510*/  LDSM.16.MT88.4 R24, [R232+0x1a000] ;  /* 0x01a00000e818783b */ /* 0x000ee20000004200 */
[----:B------:R-:W-:Y:S01]  /*7520*/  ISETP.LE.U32.AND P1, PT, R106, UR7, PT ;  /* 0x000000076a007c0c */ /* 0x000fe2000bf23070 */
[----:B------:R-:W-:Y:S01]  /*7530*/  @P5 HADD2 R116, -R185.H0_H0, -RZ.H0_H0 ;  /* 0xa00000ffb9745230 */ /* 0x000fe20000000900 */
[----:B------:R-:W-:Y:S02]  /*7540*/  @!P2 PRMT R190, R102, 0x5410, RZ ;  /* 0x0000541066bea816 */ /* 0x000fe400000000ff */
[----:B------:R-:W-:Y:S02]  /*7550*/  @P6 PRMT R186, R118, 0x5410, RZ ;  /* 0x0000541076ba6816 */ /* 0x000fe400000000ff */
[----:B----4-:R-:W-:Y:S01]  /*7560*/  HMMA.16816.F32 R44, R4, R40, R44 ;  /* 0x00000028042c723c */ /* 0x010fe2000000182c */
[----:B------:R-:W-:-:S02]  /*7570*/  @P5 PRMT R185, R116, 0x5410, RZ ;  /* 0x0000541074b95816 */ /* 0x000fc400000000ff */
[----:B------:R-:W-:Y:S02]  /*7580*/  ISETP.LE.U32.AND P6, PT, R238, UR7, PT ;  /* 0x00000007ee007c0c */ /* 0x000fe4000bfc3070 */
[----:B------:R-:W-:Y:S02]  /*7590*/  ISETP.LE.U32.AND P5, PT, R236, UR7, PT ;  /* 0x00000007ec007c0c */ /* 0x000fe4000bfa3070 */
[----:B------:R-:W-:Y:S01]  /*75a0*/  @!P1 HADD2 R101, -R189.H0_H0, -RZ.H0_H0 ;  /* 0xa00000ffbd659230 */ /* 0x000fe20000000900 */
[----:B-1----:R-:W-:Y:S01]  /*75b0*/  HMMA.16816.F32 R132, R16, R20, R132 ;  /* 0x000000141084723c */ /* 0x002fe20000001884 */
[----:B------:R-:W-:-:S03]  /*75c0*/  ISETP.GT.U32.AND P2, PT, R244, UR7, PT ;  /* 0x00000007f4007c0c */ /* 0x000fc6000bf44070 */
[----:B------:R-:W-:Y:S02]  /*75d0*/  @!P1 PRMT R189, R101, 0x5410, RZ ;  /* 0x0000541065bd9816 */ /* 0x000fe400000000ff */
[----:B------:R-:W-:Y:S02]  /*75e0*/  ISETP.GT.U32.AND P1, PT, R242, UR7, PT ;  /* 0x00000007f2007c0c */ /* 0x000fe4000bf24070 */
[----:B------:R-:W-:Y:S01]  /*75f0*/  HMMA.16816.F32 R136, R16, R22, R136 ;  /* 0x000000161088723c */ /* 0x000fe20000001888 */
[----:B------:R-:W1:Y:S01]  /*7600*/  LDSM.16.MT88.4 R20, [R230+0x18800] ;  /* 0x01880000e614783b */ /* 0x000e620000004200 */
[----:B------:R-:W-:Y:S02]  /*7610*/  @!P6 HADD2 R124, -R183.H0_H0, -RZ.H0_H0 ;  /* 0xa00000ffb77ce230 */ /* 0x000fe40000000900 */
[----:B------:R-:W-:Y:S02]  /*7620*/  @!P5 HADD2 R34, -R179.H0_H0, -RZ.H0_H0 ;  /* 0xa00000ffb322d230 */ /* 0x000fe40000000900 */
[----:B------:R-:W-:Y:S01]  /*7630*/  @P2 HADD2 R31, -R174.H0_H0, -RZ.H0_H0 ;  /* 0xa00000ffae1f2230 */ /* 0x000fe20000000900 */
[----:B------:R-:W-:Y:S01]  /*7640*/  @!P6 PRMT R183, R124, 0x5410, RZ ;  /* 0x000054107cb7e816 */ /* 0x000fe200000000ff */
[----:B------:R-:W-:Y:S01]  /*7650*/  HMMA.16816.F32 R48, R4, R42, R48 ;  /* 0x0000002a0430723c */ /* 0x000fe20000001830 */
[----:B------:R-:W4:Y:S01]  /*7660*/  LDSM.16.MT88.4 R40, [R232+0x1a800] ;  /* 0x01a80000e828783b */ /* 0x000f220000004200 */
[----:B------:R-:W-:Y:S01]  /*7670*/  ISETP.LE.U32.AND P6, PT, R235, UR7, PT ;  /* 0x00000007eb007c0c */ /* 0x000fe2000bfc3070 */
[----:B------:R-:W-:Y:S01]  /*7680*/  @P1 HADD2 R30, -R173.H0_H0, -RZ.H0_H0 ;  /* 0xa00000ffad1e1230 */ /* 0x000fe20000000900 */
[----:B------:R-:W-:-:S02]  /*7690*/  @!P5 PRMT R179, R34, 0x5410, RZ ;  /* 0x0000541022b3d816 */ /* 0x000fc400000000ff */
[----:B------:R-:W-:Y:S02]  /*76a0*/  @P2 PRMT R174, R31, 0x5410, RZ ;  /* 0x000054101fae2816 */ /* 0x000fe400000000ff */
[----:B--2---:R-:W-:Y:S01]  /*76b0*/  HMMA.16816.F32 R148, R16, R52, R148 ;  /* 0x000000341094723c */ /* 0x004fe20000001894 */
[----:B------:R-:W-:Y:S01]  /*76c0*/  IMAD.MOV.U32 R53, RZ, RZ, R156 ;  /* 0x000000ffff357224 */ /* 0x000fe200078e009c */
[----:B------:R-:W-:-:S05]  /*76d0*/  @P1 PRMT R173, R30, 0x5410, RZ ;  /* 0x000054101ead1816 */ /* 0x000fca00000000ff */
[----:B------:R-:W-:Y:S01]  /*76e0*/  @!P6 HADD2 R29, -R182.H0_H0, -RZ.H0_H0 ;  /* 0xa00000ffb61de230 */ /* 0x000fe20000000900 */
[----:B------:R-:W-:Y:S01]  /*76f0*/  HMMA.16816.F32 R152, R16, R54, R152 ;  /* 0x000000361098723c */ /* 0x000fe20000001898 */
[----:B------:R-:W-:Y:S02]  /*7700*/  IMAD.MOV.U32 R54, RZ, RZ, R58 ;  /* 0x000000ffff367224 */ /* 0x000fe400078e003a */
[----:B------:R-:W-:Y:S01]  /*7710*/  IMAD.MOV.U32 R55, RZ, RZ, R59 ;  /* 0x000000ffff377224 */ /* 0x000fe200078e003b */
[----:B------:R-:W-:Y:S01]  /*7720*/  @!P6 PRMT R182, R29, 0x5410, RZ ;  /* 0x000054101db6e816 */ /* 0x000fe200000000ff */
[----:B------:R-:W2:Y:S03]  /*7730*/  LDSM.16.MT88.4 R56, [R231+0x1a000] ;  /* 0x01a00000e738783b */ /* 0x000ea60000004200 */
[C---:B------:R-:W-:Y:S08]  /*7740*/  HMMA.16816.F32 R156, R128.reuse, R160, RZ ;  /* 0x000000a0809c723c */ /* 0x040ff000000018ff */
[----:B------:R-:W-:Y:S08]  /*7750*/  HMMA.16816.F32 R160, R128, R162, RZ ;  /* 0x000000a280a0723c */ /* 0x000ff000000018ff */
[C---:B------:R-:W-:Y:S08]  /*7760*/  HMMA.16816.F32 R76, R4.reuse, R36, R76 ;  /* 0x00000024044c723c */ /* 0x040ff0000000184c */
[----:B------:R-:W-:Y:S08]  /*7770*/  HMMA.16816.F32 R80, R4, R38, R80 ;  /* 0x000000260450723c */ /* 0x000ff00000001850 */
[C---:B---3--:R-:W-:Y:S08]  /*7780*/  HMMA.16816.F32 R36, R128.reuse, R24, RZ ;  /* 0x000000188024723c */ /* 0x048ff000000018ff */
[----:B------:R-:W-:Y:S08]  /*7790*/  HMMA.16816.F32 R24, R128, R26, RZ ;  /* 0x0000001a8018723c */ /* 0x000ff000000018ff */
[C---:B-1----:R-:W-:Y:S08]  /*77a0*/  HMMA.16816.F32 R156, R16.reuse, R20, R156 ;  /* 0x00000014109c723c */ /* 0x042ff0000000189c */
[C---:B------:R-:W-:Y:S01]  /*77b0*/  HMMA.16816.F32 R160, R16.reuse, R22, R160 ;  /* 0x0000001610a0723c */ /* 0x040fe200000018a0 */
[----:B------:R-:W1:Y:S07]  /*77c0*/  LDSM.16.MT88.4 R20, [R231+0x1a800] ;  /* 0x01a80000e714783b */ /* 0x000e6e0000004200 */
[C---:B----4-:R-:W-:Y:S08]  /*77d0*/  HMMA.16816.F32 R36, R16.reuse, R40, R36 ;  /* 0x000000281024723c */ /* 0x050ff00000001824 */
[----:B------:R-:W-:Y:S01]  /*77e0*/  HMMA.16816.F32 R40, R16, R42, R24 ;  /* 0x0000002a1028723c */ /* 0x000fe20000001818 */
[----:B------:R-:W-:-:S02]  /*77f0*/  IMAD.MOV.U32 R24, RZ, RZ, R54 ;  /* 0x000000ffff187224 */ /* 0x000fc400078e0036 */
[----:B------:R-:W-:Y:S02]  /*7800*/  IMAD.MOV.U32 R25, RZ, RZ, R55 ;  /* 0x000000ffff197224 */ /* 0x000fe400078e0037 */
[----:B------:R-:W-:Y:S01]  /*7810*/  IMAD.MOV.U32 R27, RZ, RZ, R53 ;  /* 0x000000ffff1b7224 */ /* 0x000fe200078e0035 */
[----:B------:R-:W-:Y:S02]  /*7820*/  PRMT R25, R24, 0x7770, RZ ;  /* 0x0000777018197816 */ /* 0x000fe400000000ff */
[C---:B--2---:R-:W-:Y:S01]  /*7830*/  HMMA.16816.F32 R52, R128.reuse, R56, RZ ;  /* 0x000000388034723c */ /* 0x044fe200000018ff */
[----:B------:R-:W-:Y:S02]  /*7840*/  PRMT R24, R74, 0x7770, RZ ;  /* 0x000077704a187816 */ /* 0x000fe400000000ff */
[----:B------:R-:W2:Y:S01]  /*7850*/  LDSM.16.MT88.4 R72, [R232+0x1c000] ;  /* 0x01c00000e848783b */ /* 0x000ea20000004200 */
[----:B------:R-:W-:Y:S02]  /*7860*/  ISETP.LE.U32.AND P0, PT, R25, UR7, PT ;  /* 0x0000000719007c0c */ /* 0x000fe4000bf03070 */
[----:B------:R-:W-:Y:S01]  /*7870*/  ISETP.LE.U32.AND P3, PT, R24, UR7, PT ;  /* 0x0000000718007c0c */ /* 0x000fe2000bf63070 */
[----:B------:R-:W-:Y:S01]  /*7880*/  FADD.FTZ R24, R121, R120 ;  /* 0x0000007879187221 */ /* 0x000fe20000010000 */
[----:B------:R-:W-:Y:S01]  /*7890*/  HMMA.16816.F32 R56, R128, R58, RZ ;  /* 0x0000003a8038723c */ /* 0x000fe200000018ff */
[----:B------:R-:W-:-:S02]  /*78a0*/  ISETP.GT.U32.AND P4, PT, R27, UR7, PT ;  /* 0x000000071b007c0c */ /* 0x000fc4000bf84070 */
[----:B------:R-:W-:-:S04]  /*78b0*/  FADD.FTZ R24, R119, R24 ;  /* 0x0000001877187221 */ /* 0x000fc80000010000 */
[----:B------:R-:W-:Y:S01]  /*78c0*/  FADD.FTZ R24, R125, R24 ;  /* 0x000000187d187221 */ /* 0x000fe20000010000 */
[----:B------:R-:W-:Y:S01]  /*78d0*/  HMMA.16816.F32 R88, R128, R90, RZ ;  /* 0x0000005a8058723c */ /* 0x000fe200000018ff */
[----:B------:R-:W-:Y:S02]  /*78e0*/  @!P0 HADD2 R100, -R187.H0_H0, -RZ.H0_H0 ;  /* 0xa00000ffbb648230 */ /* 0x000fe40000000900 */
[----:B------:R-:W-:Y:S02]  /*78f0*/  @!P3 HADD2 R95, -R196.H0_H0, -RZ.H0_H0 ;  /* 0xa00000ffc45fb230 */ /* 0x000fe40000000900 */
[----:B------:R-:W-:Y:S01]  /*7900*/  FADD.FTZ R233, R233, R24 ;  /* 0x00000018e9e97221 */ /* 0x000fe20000010000 */
[----:B------:R-:W-:Y:S01]  /*7910*/  @!P0 PRMT R187, R100, 0x5410, RZ ;  /* 0x0000541064bb8816 */ /* 0x000fe200000000ff */
[----:B------:R-:W-:Y:S01]  /*7920*/  @P4 HADD2 R117, -R184.H0_H0, -RZ.H0_H0 ;  /* 0xa00000ffb8754230 */ /* 0x000fe20000000900 */
[----:B-1----:R-:W-:Y:S01]  /*7930*/  HMMA.16816.F32 R52, R16, R20, R52 ;  /* 0x000000141034723c */ /* 0x002fe20000001834 */
[----:B------:R-:W-:Y:S01]  /*7940*/  @!P3 PRMT R196, R95, 0x5410, RZ ;  /* 0x000054105fc4b816 */ /* 0x000fe200000000ff */
[----:B------:R-:W-:Y:S01]  /*7950*/  FADD.FTZ R233, R228, R233 ;  /* 0x000000e9e4e97221 */ /* 0x000fe20000010000 */
[----:B------:R-:W-:-:S02]  /*7960*/  ISETP.GT.U32.AND P3, PT, R105, UR7, PT ;  /* 0x0000000769007c0c */ /* 0x000fc4000bf64070 */
[----:B------:R-:W-:Y:S01]  /*7970*/  @P4 PRMT R184, R117, 0x5410, RZ ;  /* 0x0000541075b84816 */ /* 0x000fe200000000ff */
[----:B------:R-:W-:Y:S01]  /*7980*/  FADD.FTZ R224, R224, R233 ;  /* 0x000000e9e0e07221 */ /* 0x000fe20000010000 */
[----:B------:R-:W-:Y:S01]  /*7990*/  ISETP.GT.U32.AND P0, PT, R243, UR7, PT ;  /* 0x00000007f3007c0c */ /* 0x000fe2000bf04070 */
[----:B------:R-:W-:Y:S01]  /*79a0*/  HMMA.16816.F32 R56, R16, R22, R56 ;  /* 0x000000161038723c */ /* 0x000fe20000001838 */
[----:B------:R-:W1:Y:S01]  /*79b0*/  LDSM.16.MT88.4 R20, [R230+0x1a800] ;  /* 0x01a80000e614783b */ /* 0x000e620000004200 */
[----:B------:R-:W-:Y:S01]  /*79c0*/  FADD.FTZ R224, R222, R224 ;  /* 0x000000e0dee07221 */ /* 0x000fe20000010000 */
[----:B------:R-:W-:-:S03]  /*79d0*/  ISETP.LE.U32.AND P4, PT, R237, UR7, PT ;  /* 0x00000007ed007c0c */ /* 0x000fc6000bf83070 */
[----:B------:R-:W-:Y:S02]  /*79e0*/  FADD.FTZ R224, R218, R224 ;  /* 0x000000e0dae07221 */ /* 0x000fe40000010000 */
[----:B------:R-:W-:Y:S02]  /*79f0*/  @P3 HADD2 R92, -R193.H0_H0, -RZ.H0_H0 ;  /* 0xa00000ffc15c3230 */ /* 0x000fe40000000900 */
[----:B------:R-:W-:Y:S01]  /*7a00*/  FADD.FTZ R224, R213, R224 ;  /* 0x000000e0d5e07221 */ /* 0x000fe20000010000 */
[C---:B--2---:R-:W-:Y:S01]  /*7a10*/  HMMA.16816.F32 R68, R128.reuse, R72, RZ ;  /* 0x000000488044723c */ /* 0x044fe200000018ff */
[----:B------:R-:W-:Y:S01]  /*7a20*/  @P0 HADD2 R28, -R172.H0_H0, -RZ.H0_H0 ;  /* 0xa00000ffac1c0230 */ /* 0x000fe20000000900 */
[----:B------:R-:W-:Y:S01]  /*7a30*/  @P3 PRMT R193, R92, 0x5410, RZ ;  /* 0x000054105cc13816 */ /* 0x000fe200000000ff */
[----:B------:R-:W-:Y:S01]  /*7a40*/  FADD.FTZ R224, R200, R224 ;  /* 0x000000e0c8e07221 */ /* 0x000fe20000010000 */
[----:B------:R-:W-:Y:S01]  /*7a50*/  ISETP.LE.U32.AND P3, PT, R107, UR7, PT ;  /* 0x000000076b007c0c */ /* 0x000fe2000bf63070 */
[----:B------:R-:W-:Y:S01]  /*7a60*/  @!P4 HADD2 R33, -R178.H0_H0, -RZ.H0_H0 ;  /* 0xa00000ffb221c230 */ /* 0x000fe20000000900 */
[----:B------:R-:W2:Y:S01]  /*7a70*/  LDSM.16.MT88.4 R104, [R232+0x1e000] ;  /* 0x01e00000e868783b */ /* 0x000ea20000004200 */
[----:B------:R-:W-:Y:S01]  /*7a80*/  FADD.FTZ R199, R199, R224 ;  /* 0x000000e0c7c77221 */ /* 0x000fe20000010000 */
[----:B------:R-:W-:Y:S01]  /*7a90*/  HMMA.16816.F32 R72, R128, R74, RZ ;  /* 0x0000004a8048723c */ /* 0x000fe200000018ff */
[----:B------:R-:W-:-:S02]  /*7aa0*/  @P0 PRMT R172, R28, 0x5410, RZ ;  /* 0x000054101cac0816 */ /* 0x000fc400000000ff */
[----:B------:R-:W-:Y:S01]  /*7ab0*/  FADD.FTZ R199, R176, R199 ;  /* 0x000000c7b0c77221 */ /* 0x000fe20000010000 */
[----:B------:R-:W-:-:S03]  /*7ac0*/  @!P4 PRMT R178, R33, 0x5410, RZ ;  /* 0x0000541021b2c816 */ /* 0x000fc600000000ff */
[----:B------:R-:W-:Y:S01]  /*7ad0*/  FADD.FTZ R199, R169, R199 ;  /* 0x000000c7a9c77221 */ /* 0x000fe20000010000 */
[----:B------:R-:W-:Y:S01]  /*7ae0*/  HMMA.16816.F32 R92, R128, R96, RZ ;  /* 0x00000060805c723c */ /* 0x000fe200000018ff */
[----:B------:R-:W-:Y:S02]  /*7af0*/  @!P3 HADD2 R103, -R191.H0_H0, -RZ.H0_H0 ;  /* 0xa00000ffbf67b230 */ /* 0x000fe40000000900 */
[----:B------:R-:W-:-:S03]  /*7b00*/  FADD.FTZ R199, R167, R199 ;  /* 0x000000c7a7c77221 */ /* 0x000fc60000010000 */
[----:B------:R-:W-:Y:S01]  /*7b10*/  @!P3 PRMT R191, R103, 0x5410, RZ ;  /* 0x0000541067bfb816 */ /* 0x000fe200000000ff */
[----:B------:R-:W-:Y:S01]  /*7b20*/  FADD.FTZ R224, R166, R199 ;  /* 0x000000c7a6e07221 */ /* 0x000fe20000010000 */
[----:B------:R-:W-:Y:S01]  /*7b30*/  HMMA.16816.F32 R96, R128, R98, RZ ;  /* 0x000000628060723c */ /* 0x000fe200000018ff */
[----:B------:R-:W-:-:S07]  /*7b40*/  ISETP.LE.U32.AND P3, PT, R246, UR7, PT ;  /* 0x00000007f6007c0c */ /* 0x000fce000bf63070 */
[C---:B-1----:R-:W-:Y:S06]  /*7b50*/  HMMA.16816.F32 R60, R16.reuse, R20, R60 ;  /* 0x00000014103c723c */ /* 0x042fec000000183c */
[----:B------:R-:W-:Y:S02]  /*7b60*/  @!P3 HADD2 R32, -R175.H0_H0, -RZ.H0_H0 ;  /* 0xa00000ffaf20b230 */ /* 0x000fe40000000900 */
[----:B------:R-:W-:Y:S01]  /*7b70*/  HMMA.16816.F32 R64, R16, R22, R64 ;  /* 0x000000161040723c */ /* 0x000fe20000001840 */
[----:B------:R-:W1:Y:S02]  /*7b80*/  LDSM.16.MT88.4 R20, [R232+0x1c800] ;  /* 0x01c80000e814783b */ /* 0x000e640000004200 */
[----:B------:R-:W-:-:S05]  /*7b90*/  @!P3 PRMT R175, R32, 0x5410, RZ ;  /* 0x0000541020afb816 */ /* 0x000fca00000000ff */
[C---:B--2---:R-:W-:Y:S08]  /*7ba0*/  HMMA.16816.F32 R100, R128.reuse, R104, RZ ;  /* 0x000000688064723c */ /* 0x044ff000000018ff */
[----:B------:R-:W-:Y:S08]  /*7bb0*/  HMMA.16816.F32 R104, R128, R106, RZ ;  /* 0x0000006a8068723c */ /* 0x000ff000000018ff */
        /* <DEDUP_REMOVED lines=9> */
[----:B-1----:R-:W-:Y:S01]  /*7c50*/  HMMA.16816.F32 R100, R16, R20, R100 ;  /* 0x000000141064723c */ /* 0x002fe20000001864 */
[----:B------:R-:W-:-:S02]  /*7c60*/  FADD.FTZ R20, R123, R122 ;  /* 0x0000007a7b147221 */ /* 0x000fc40000010000 */
[----:B------:R-:W1:Y:S02]  /*7c70*/  LDSM.16.MT88.4 R120, [R231+0x1e000] ;  /* 0x01e00000e778783b */ /* 0x000e640000004200 */
[----:B------:R-:W-:-:S03]  /*7c80*/  FADD.FTZ R127, R127, R20 ;  /* 0x000000147f7f7221 */ /* 0x000fc60000010000 */
[----:B------:R-:W-:Y:S01]  /*7c90*/  HMMA.16816.F32 R104, R16, R22, R104 ;  /* 0x000000161068723c */ /* 0x000fe20000001868 */
[----:B------:R-:W2:Y:S01]  /*7ca0*/  LDSM.16.MT88.4 R20, [R231+0x1e800] ;  /* 0x01e80000e714783b */ /* 0x000ea20000004200 */
[----:B------:R-:W-:-:S04]  /*7cb0*/  FADD.FTZ R25, R126, R127 ;  /* 0x0000007f7e197221 */ /* 0x000fc80000010000 */
[----:B------:R-:W-:Y:S02]  /*7cc0*/  FADD.FTZ R234, R234, R25 ;  /* 0x00000019eaea7221 */ /* 0x000fe40000010000 */
[----:B------:R-:W-:Y:S02]  /*7cd0*/  LDSM.16.MT88.4 R24, [R231+0x19800] ;  /* 0x01980000e718783b */ /* 0x000fe40000004200 */
[----:B------:R-:W-:-:S04]  /*7ce0*/  FADD.FTZ R234, R229, R234 ;  /* 0x000000eae5ea7221 */ /* 0x000fc80000010000 */
[----:B------:R-:W-:-:S04]  /*7cf0*/  FADD.FTZ R225, R225, R234 ;  /* 0x000000eae1e17221 */ /* 0x000fc80000010000 */
[----:B------:R-:W-:-:S04]  /*7d00*/  FADD.FTZ R225, R223, R225 ;  /* 0x000000e1dfe17221 */ /* 0x000fc80000010000 */
[----:B------:R-:W-:-:S04]  /*7d10*/  FADD.FTZ R225, R219, R225 ;  /* 0x000000e1dbe17221 */ /* 0x000fc80000010000 */
[----:B------:R-:W-:-:S04]  /*7d20*/  FADD.FTZ R225, R215, R225 ;  /* 0x000000e1d7e17221 */ /* 0x000fc80000010000 */
[----:B------:R-:W-:-:S04]  /*7d30*/  FADD.FTZ R225, R214, R225 ;  /* 0x000000e1d6e17221 */ /* 0x000fc80000010000 */
[----:B------:R-:W-:Y:S01]  /*7d40*/  FADD.FTZ R201, R201, R225 ;  /* 0x000000e1c9c97221 */ /* 0x000fe20000010000 */
[----:B-1----:R-:W-:Y:S03]  /*7d50*/  HMMA.16816.F32 R116, R128, R120, RZ ;  /* 0x000000788074723c */ /* 0x002fe600000018ff */
[----:B------:R-:W-:-:S04]  /*7d60*/  FADD.FTZ R201, R177, R201 ;  /* 0x000000c9b1c97221 */ /* 0x000fc80000010000 */
[----:B------:R-:W-:Y:S01]  /*7d70*/  FADD.FTZ R201, R171, R201 ;  /* 0x000000c9abc97221 */ /* 0x000fe20000010000 */
[----:B------:R-:W-:Y:S03]  /*7d80*/  HMMA.16816.F32 R120, R128, R122, RZ ;  /* 0x0000007a8078723c */ /* 0x000fe600000018ff */
[----:B------:R-:W-:-:S09]  /*7d90*/  FADD.FTZ R201, R170, R201 ;  /* 0x000000c9aac97221 */ /* 0x000fd20000010000 */
[C---:B--2---:R-:W-:Y:S08]  /*7da0*/  HMMA.16816.F32 R116, R16.reuse, R20, R116 ;  /* 0x000000141074723c */ /* 0x044ff00000001874 */
        /* <DEDUP_REMOVED lines=13> */
[----:B------:R-:W-:Y:S01]  /*7e80*/  HMMA.16816.F32 R152, R12, R18, R152 ;  /* 0x000000120c98723c */ /* 0x000fe20000001898 */
[----:B------:R-:W2:Y:S11]  /*7e90*/  LDSM.16.MT88.4 R16, [R232+0x1b000] ;  /* 0x01b00000e810783b */ /* 0x000eb60000004200 */
[----:B------:R-:W-:Y:S01]  /*7ea0*/  HMMA.16816.F32 R148, R4, R24, R148 ;  /* 0x000000180494723c */ /* 0x000fe20000001894 */
[----:B------:R-:W-:-:S04]  /*7eb0*/  IMAD.U32 R24, RZ, RZ, UR27 ;  /* 0x0000001bff187e24 */ /* 0x000fc8000f8e00ff */
[----:B------:R-:W-:-:S03]  /*7ec0*/  IMAD.WIDE R24, R24, 0x2, R10 ;  /* 0x0000000218187825 */ /* 0x000fc600078e020a */
[----:B------:R-:W-:Y:S02]  /*7ed0*/  HMMA.16816.F32 R152, R4, R26, R152 ;  /* 0x0000001a0498723c */ /* 0x000fe40000001898 */
[----:B------:R-:W-:Y:S04]  /*7ee0*/  STG.E.U16 desc[UR32][R24.64], R221 ;  /* 0x000000dd18007986 */ /* 0x000fe8000c101520 */
[----:B------:R-:W-:Y:S02]  /*7ef0*/  STG.E.U16 desc[UR32][R24.64+0x2], R220 ;  /* 0x000002dc18007986 */ /* 0x000fe4000c101520 */
[C---:B-1----:R-:W-:Y:S02]  /*7f00*/  HMMA.16816.F32 R156, R12.reuse, R20, R156 ;  /* 0x000000140c9c723c */ /* 0x042fe4000000189c */
[----:B------:R-:W-:Y:S04]  /*7f10*/  STG.E.U16 desc[UR32][R10.64+0x10], R217 ;  /* 0x000010d90a007986 */ /* 0x000fe8000c101520 */
[----:B------:R-:W-:Y:S02]  /*7f20*/  STG.E.U16 desc[UR32][R10.64+0x12], R216 ;  /* 0x000012d80a007986 */ /* 0x000fe4000c101520 */
[C---:B------:R-:W-:Y:S02]  /*7f30*/  HMMA.16816.F32 R160, R12.reuse, R22, R160 ;  /* 0x000000160ca0723c */ /* 0x040fe400000018a0 */
[----:B------:R-:W1:Y:S04]  /*7f40*/  LDSM.16.MT88.4 R20, [R231+0x1b000] ;  /* 0x01b00000e714783b */ /* 0x000e680000004200 */
[----:B------:R-:W-:Y:S02]  /*7f50*/  STG.E.U16 desc[UR32][R24.64+0x12], R211 ;  /* 0x000012d318007986 */ /* 0x000fe4000c101520 */
[C---:B--2---:R-:W-:Y:S02]  /*7f60*/  HMMA.16816.F32 R36, R12.reuse, R16, R36 ;  /* 0x000000100c24723c */ /* 0x044fe40000001824 */
[----:B------:R-:W-:Y:S04]  /*7f70*/  STG.E.U16 desc[UR32][R24.64+0x10], R212 ;  /* 0x000010d418007986 */ /* 0x000fe8000c101520 */
[----:B------:R-:W-:Y:S02]  /*7f80*/  STG.E.U16 desc[UR32][R10.64+0x20], R210 ;  /* 0x000020d20a007986 */ /* 0x000fe4000c101520 */
[C---:B------:R-:W-:Y:S02]  /*7f90*/  HMMA.16816.F32 R40, R12.reuse, R18, R40 ;  /* 0x000000120c28723c */ /* 0x040fe40000001828 */
[----:B------:R-:W2:Y:S04]  /*7fa0*/  LDSM.16.MT88.4 R16, [R230+0x1b000] ;  /* 0x01b00000e610783b */ /* 0x000ea80000004200 */
        /* <DEDUP_REMOVED lines=10> */
[----:B------:R-:W-:Y:S01]  /*8050*/  STG.E.U16 desc[UR32][R10.64+0x40], R192 ;  /* 0x000040c00a007986 */ /* 0x000fe2000c101520 */
[C---:B--2---:R-:W-:Y:S03]  /*8060*/  HMMA.16816.F32 R60, R12.reuse, R16, R60 ;  /* 0x000000100c3c723c */ /* 0x044fe6000000183c */
[----:B------:R-:W-:Y:S04]  /*8070*/  STG.E.U16 desc[UR32][R10.64+0x42], R191 ;  /* 0x000042bf0a007986 */ /* 0x000fe8000c101520 */
[----:B------:R-:W-:Y:S01]  /*8080*/  STG.E.U16 desc[UR32][R24.64+0x40], R190 ;  /* 0x000040be18007986 */ /* 0x000fe2000c101520 */
[C---:B------:R-:W-:Y:S03]  /*8090*/  HMMA.16816.F32 R64, R12.reuse, R18, R64 ;  /* 0x000000120c40723c */ /* 0x040fe60000001840 */
        /* <DEDUP_REMOVED lines=19> */
[----:B------:R-:W-:Y:S01]  /*81d0*/  STG.E.U16 desc[UR32][R24.64+0x72], R172 ;  /* 0x000072ac18007986 */ /* 0x000fe2000c101520 */
        /* <DEDUP_REMOVED lines=11> */
[----:B------:R-:W2:Y:S04]  /*8290*/  LDSM.16.MT88.4 R12, [R232+0x1b800] ;  /* 0x01b80000e80c783b */ /* 0x000ea80000004200 */
[----:B------:R-:W3:Y:S03]  /*82a0*/  LDSM.16.MT88.4 R16, [R232+0x19800] ;  /* 0x01980000e810783b */ /* 0x000ee60000004200 */
        /* <DEDUP_REMOVED lines=11> */
[C---:B--2---:R-:W-:Y:S08]  /*8360*/  HMMA.16816.F32 R100, R4.reuse, R12, R100 ;  /* 0x0000000c0464723c */ /* 0x044ff00000001864 */
[C---:B------:R-:W-:Y:S01]  /*8370*/  HMMA.16816.F32 R104, R4.reuse, R14, R104 ;  /* 0x0000000e0468723c */ /* 0x040fe20000001868 */
[----:B------:R-:W1:Y:S07]  /*8380*/  LDSM.16.MT88.4 R12, [R231+0x1f800] ;  /* 0x01f80000e70c783b */ /* 0x000e6e0000004200 */
[C---:B---3--:R-:W-:Y:S08]  /*8390*/  HMMA.16816.F32 R68, R4.reuse, R16, R68 ;  /* 0x000000100444723c */ /* 0x048ff00000001844 */
        /* <DEDUP_REMOVED lines=12> */
[C---:B------:R-:W-:Y:S08]  /*8460*/  HMMA.16816.F32 R96, R4.reuse, R18, R96 ;  /* 0x000000120460723c */ /* 0x040ff00000001860 */
[C---:B-1----:R-:W-:Y:S08]  /*8470*/  HMMA.16816.F32 R124, R4.reuse, R12, R124 ;  /* 0x0000000c047c723c */ /* 0x042ff0000000187c */
[----:B------:R-:W-:Y:S01]  /*8480*/  HMMA.16816.F32 R128, R4, R14, R128 ;  /* 0x0000000e0480723c */ /* 0x000fe20000001880 */
[----:B------:R-:W-:Y:S01]  /*8490*/  IADD3 R4, P0, PT, R10, -0x80, RZ ;  /* 0xffffff800a047810 */ /* 0x000fe20007f1e0ff */
[----:B------:R-:W-:-:S04]  /*84a0*/  FADD.FTZ R5, R168, R201 ;  /* 0x000000c9a8057221 */ /* 0x000fc80000010000 */
        /* <DEDUP_REMOVED lines=8> */
[----:B------:R-:W5:Y:S04]  /*8530*/  LDL R241, [R1+0x2c] ;  /* 0x00002c0001f17983 */ /* 0x000f680000100800 */
        /* <DEDUP_REMOVED lines=15> */
[CC--:B------:R-:W-:Y:S01]  /*8630*/  LEA R14, P1, R16.reuse, R252.reuse, 0x7 ;  /* 0x000000fc100e7211 */ /* 0x0c0fe200078238ff */
[----:B------:R-:W-:Y:S01]  /*8640*/  IMAD.U32 R6, RZ, RZ, UR19 ;  /* 0x00000013ff067e24 */ /* 0x000fe2000f8e00ff */
[----:B------:R-:W-:Y:S01]  /*8650*/  UISETP.GT.U32.AND UP1, UPT, UR24, UR21, UPT ;  /* 0x000000151800728c */ /* 0x000fe2000bf24070 */
[----:B--2---:R-:W-:Y:S01]  /*8660*/  IMAD.U32 R5, RZ, RZ, UR27 ;  /* 0x0000001bff057e24 */ /* 0x004fe2000f8e00ff */
[----:B------:R-:W-:Y:S01]  /*8670*/  ULEA.HI.X UR17, UR8, UR17, UR9, 0x5, UP0 ;  /* 0x0000001108117291 */ /* 0x000fe200080f2c09 */
[----:B------:R-:W-:Y:S01]  /*8680*/  IMAD.IADD R183, R201, 0x1, R200 ;  /* 0x00000001c9b77824 */ /* 0x000fe200078e02c8 */
[----:B------:R-:W-:Y:S01]  /*8690*/  LEA.HI.X R15, R16, R251, R6, 0x7, P1 ;  /* 0x000000fb100f7211 */ /* 0x000fe200008f3c06 */
[----:B------:R-:W-:Y:S01]  /*86a0*/  IMAD.IADD R182, R202, 0x1, R201 ;  /* 0x00000001cab67824 */ /* 0x000fe200078e02c9 */
[----:B------:R-:W-:Y:S01]  /*86b0*/  BAR.SYNC.DEFER_BLOCKING 0x0 ;  /* 0x0000000000007b1d */ /* 0x000fe20000010000 */
[----:B-1----:R-:W-:Y:S01]  /*86c0*/  ISETP.GE.AND P3, PT, R205, UR15, PT ;  /* 0x0000000fcd007c0c */ /* 0x002fe2000bf66270 */
[----:B------:R-:W-:Y:S01]  /*86d0*/  IMAD.U32 R4, RZ, RZ, UR17 ;  /* 0x00000011ff047e24 */ /* 0x000fe2000f8e00ff */
[----:B------:R-:W-:Y:S01]  /*86e0*/  LEA R12, P0, R5, R252, 0x1 ;  /* 0x000000fc050c7211 */ /* 0x000fe200078008ff */
[----:B------:R-:W-:-:S02]  /*86f0*/  IMAD.IADD R210, R188, 0x1, R200 ;  /* 0x00000001bcd27824 */ /* 0x000fc400078e02c8 */
[----:B------:R-:W-:Y:S01]  /*8700*/  IMAD.IADD R208, R201, 0x1, R204 ;  /* 0x00000001c9d07824 */ /* 0x000fe200078e02cc */
[----:B------:R-:W-:Y:S01]  /*8710*/  LEA.HI.X R13, R5, R251, R4, 0x1, P0 ;  /* 0x000000fb050d7211 */ /* 0x000fe200000f0c04 */
[----:B------:R-:W-:Y:S01]  /*8720*/  IMAD.IADD R211, R201, 0x1, R210 ;  /* 0x00000001c9d37824 */ /* 0x000fe200078e02d2 */
[----:B---3--:R-:W-:Y:S02]  /*8730*/  ISETP.GE.AND P2, PT, R239, UR15, PT ;  /* 0x0000000fef007c0c */ /* 0x008fe4000bf46270 */
[----:B----4-:R-:W-:Y:S02]  /*8740*/  ISETP.GE.AND P1, PT, R240, UR15, PT ;  /* 0x0000000ff0007c0c */ /* 0x010fe4000bf26270 */
[----:B-----5:R-:W-:Y:S01]  /*8750*/  ISETP.GE.AND P0, PT, R241, UR15, PT ;  /* 0x0000000ff1007c0c */ /* 0x020fe2000bf06270 */
        /* <DEDUP_REMOVED lines=215> */
[----:B------:R-:W-:Y:S04]  /*94d0*/  LDSM.16.M88.4 R12, [R210+0xc000] ;  /* 0x00c00000d20c783b */ /* 0x000fe80000000200 */
[----:B------:R-:W4:Y:S03]  /*94e0*/  LDSM.16.M88.4 R4, [R204+0x16000] ;  /* 0x01600000cc04783b */ /* 0x000f260000000200 */
[C---:B--2---:R-:W-:Y:S08]  /*94f0*/  HMMA.16816.F32 R172, R196.reuse, R192, R172 ;  /* 0x000000c0c4ac723c */ /* 0x044ff000000018ac */
[C---:B------:R-:W-:Y:S01]  /*9500*/  HMMA.16816.F32 R168, R196.reuse, R194, R168 ;  /* 0x000000c2c4a8723c */ /* 0x040fe200000018a8 */
[----:B------:R-:W-:Y:S07]  /*9510*/  LDSM.16.M88.4 R192, [R204+0x17800] ;  /* 0x01780000ccc0783b */ /* 0x000fee0000000200 */
[C---:B-1----:R-:W-:Y:S08]  /*9520*/  HMMA.16816.F32 R28, R196.reuse, R184, R28 ;  /* 0x000000b8c41c723c */ /* 0x042ff0000000181c */
[C---:B------:R-:W-:Y:S01]  /*9530*/  HMMA.16816.F32 R24, R196.reuse, R186, R24 ;  /* 0x000000bac418723c */ /* 0x040fe20000001818 */
[----:B------:R-:W1:Y:S07]  /*9540*/  LDSM.16.M88.4 R184, [R204+0x17000] ;  /* 0x01700000ccb8783b */ /* 0x000e6e0000000200 */
[C---:B---3--:R-:W-:Y:S08]  /*9550*/  HMMA.16816.F32 R164, R196.reuse, R188, R164 ;  /* 0x000000bcc4a4723c */ /* 0x048ff000000018a4 */
[----:B------:R-:W-:Y:S01]  /*9560*/  HMMA.16816.F32 R32, R196, R190, R32 ;  /* 0x000000bec420723c */ /* 0x000fe20000001820 */
[----:B------:R-:W-:Y:S07]  /*9570*/  LDSM.16.M88.4 R188, [R211+0xc000] ;  /* 0x00c00000d3bc783b */ /* 0x000fee0000000200 */
[C---:B----4-:R-:W-:Y:S08]  /*9580*/  HMMA.16816.F32 R172, R12.reuse, R4, R172 ;  /* 0x000000040cac723c */ /* 0x050ff000000018ac */
[----:B------:R-:W-:Y:S01]  /*9590*/  HMMA.16816.F32 R168, R12, R6, R168 ;  /* 0x000000060ca8723c */ /* 0x000fe200000018a8 */
[----:B------:R-:W2:Y:S07]  /*95a0*/  LDSM.16.M88.4 R4, [R208+0x16000] ;  /* 0x01600000d004783b */ /* 0x000eae0000000200 */
[C---:B------:R-:W-:Y:S08]  /*95b0*/  HMMA.16816.F32 R20, R196.reuse, R176, R20 ;  /* 0x000000b0c414723c */ /* 0x040ff00000001814 */
[----:B------:R-:W-:Y:S01]  /*95c0*/  HMMA.16816.F32 R16, R196, R178, R16 ;  /* 0x000000b2c410723c */ /* 0x000fe20000001810 */
[----:B------:R-:W3:Y:S01]  /*95d0*/  LDSM.16.M88.4 R176, [R204+0x16800] ;  /* 0x01680000ccb0783b */ /* 0x000ee20000000200 */
[----:B------:R-:W-:-:S02]  /*95e0*/  IMAD.U32 R197, RZ, RZ, UR23 ;  /* 0x00000017ffc57e24 */ /* 0x000fc4000f8e00ff */
[----:B------:R-:W-:-:S03]  /*95f0*/  VIADD R198, R250, 0x8 ;  /* 0x00000008fac67836 */ /* 0x000fc60000000000 */
[----:B------:R-:W-:Y:S01]  /*9600*/  IADD3 R197, PT, PT, R250, -UR29, -R197 ;  /* 0x8000001dfac57c10 */ /* 0x000fe2000fffe8c5 */
[----:B-1----:R-:W-:Y:S01]  /*9610*/  HMMA.16816.F32 R28, R12, R184, R28 ;  /* 0x000000b80c1c723c */ /* 0x002fe2000000181c */
[----:B------:R-:W-:-:S04]  /*9620*/  IMAD.U32 R184, RZ, RZ, UR25 ;  /* 0x00000019ffb87e24 */ /* 0x000fc8000f8e00ff */
[----:B------:R-:W-:-:S03]  /*9630*/  IMAD R184, R184, 0x40, R181 ;  /* 0x00000040b8b87824 */ /* 0x000fc600078e02b5 */
[----:B------:R-:W-:Y:S01]  /*9640*/  HMMA.16816.F32 R24, R12, R186, R24 ;  /* 0x000000ba0c18723c */ /* 0x000fe20000001818 */
[----:B------:R-:W-:-:S07]  /*9650*/  VIADD R186, R184, UR23 ;  /* 0x00000017b8ba7c36 */ /* 0x000fce0008000000 */
[----:B------:R-:W-:Y:S01]  /*9660*/  HMMA.16816.F32 R20, R12, R192, R20 ;  /* 0x000000c00c14723c */ /* 0x000fe20000001814 */
[----:B------:R-:W-:-:S04]  /*9670*/  IADD3 R192, PT, PT, R250, 0x78, -R186 ;  /* 0x00000078fac07810 */ /* 0x000fc80007ffe8ba */
[----:B------:R-:W-:-:S03]  /*9680*/  IABS R192, R192 ;  /* 0x000000c000c07213 */ /* 0x000fc60000000000 */
[----:B--2---:R-:W-:Y:S01]  /*9690*/  HMMA.16816.F32 R172, R188, R4, R172 ;  /* 0x00000004bcac723c */ /* 0x004fe200000018ac */
[----:B------:R-:W-:Y:S01]  /*96a0*/  IADD3 R4, PT, PT, R250, 0x80, -R186 ;  /* 0x00000080fa047810 */ /* 0x000fe20007ffe8ba */
[----:B------:R-:W-:Y:S01]  /*96b0*/  VIADD R5, R184, 0xffffff80 ;  /* 0xffffff80b8057836 */ /* 0x000fe20000000000 */
[----:B------:R-:W-:Y:S02]  /*96c0*/  I2FP.F32.S32 R192, R192 ;  /* 0x000000c000c07245 */ /* 0x000fe40000201400 */
[----:B------:R-:W-:Y:S02]  /*96d0*/  IABS R4, R4 ;  /* 0x0000000400047213 */ /* 0x000fe40000000000 */
[----:B------:R-:W-:Y:S01]  /*96e0*/  ISETP.GT.AND P4, PT, R197, R5, PT ;  /* 0x00000005c500720c */ /* 0x000fe20003f84270 */
[----:B------:R-:W-:Y:S01]  /*96f0*/  HMMA.16816.F32 R16, R12, R194, R16 ;  /* 0x000000c20c10723c */ /* 0x000fe20000001810 */
[----:B------:R-:W-:Y:S02]  /*9700*/  I2FP.F32.S32 R4, R4 ;  /* 0x0000000400047245 */ /* 0x000fe40000201400 */
[----:B------:R-:W-:-:S05]  /*9710*/  ISETP.GE.AND P5, PT, R5, R249, PT ;  /* 0x000000f90500720c */ /* 0x000fca0003fa6270 */
[C---:B---3--:R-:W-:Y:S01]  /*9720*/  HMMA.16816.F32 R164, R12.reuse, R176, R164 ;  /* 0x000000b00ca4723c */ /* 0x048fe200000018a4 */
[----:B------:R-:W-:Y:S02]  /*9730*/  IADD3 R177, PT, PT, R250, 0x60, -R186 ;  /* 0x00000060fab17810 */ /* 0x000fe40007ffe8ba */
[----:B------:R-:W-:Y:S01]  /*9740*/  FFMA.FTZ R187, R4, -UR6, R172 ;  /* 0x8000000604bb7c23 */ /* 0x000fe200080100ac */
[----:B------:R-:W-:Y:S01]  /*9750*/  IMAD.U32 R172, RZ, RZ, UR23 ;  /* 0x00000017ffac7e24 */ /* 0x000fe2000f8e00ff */
[----:B------:R-:W-:Y:S02]  /*9760*/  IADD3 R4, PT, PT, R198, 0x80, -R186 ;  /* 0x00000080c6047810 */ /* 0x000fe40007ffe8ba */
[----:B------:R-:W-:Y:S01]  /*9770*/  IABS R177, R177 ;  /* 0x000000b100b17213 */ /* 0x000fe20000000000 */
[----:B------:R-:W-:Y:S01]  /*9780*/  HMMA.16816.F32 R32, R12, R178, R32 ;  /* 0x000000b20c20723c */ /* 0x000fe20000001820 */
[----:B------:R-:W-:Y:S01]  /*9790*/  IABS R4, R4 ;  /* 0x0000000400047213 */ /* 0x000fe20000000000 */
[----:B------:R-:W-:Y:S01]  /*97a0*/  VIADD R14, R184, 0xffffff81 ;  /* 0xffffff81b80e7836 */ /* 0x000fe20000000000 */
[----:B------:R-:W-:-:S02]  /*97b0*/  IADD3 R172, PT, PT, R198, -UR29, -R172 ;  /* 0x8000001dc6ac7c10 */ /* 0x000fc4000fffe8ac */
[----:B------:R-:W-:Y:S02]  /*97c0*/  FSEL R187, R187, -INF , !P4 ;  /* 0xff800000bbbb7808 */ /* 0x000fe40006000000 */
[----:B------:R-:W-:Y:S01]  /*97d0*/  ISETP.GT.AND P6, PT, R172, R5, PT ;  /* 0x00000005ac00720c */ /* 0x000fe20003fc4270 */
[----:B------:R-:W-:Y:S01]  /*97e0*/  HMMA.16816.F32 R168, R188, R6, R168 ;  /* 0x00000006bca8723c */ /* 0x000fe200000018a8 */
[----:B------:R-:W-:Y:S02]  /*97f0*/  ISETP.GE.AND P4, PT, R5, R248, PT ;  /* 0x000000f80500720c */ /* 0x000fe40003f86270 */
[----:B------:R-:W-:Y:S02]  /*9800*/  I2FP.F32.S32 R13, R4 ;  /* 0x00000004000d7245 */ /* 0x000fe40000201400 */
[----:B------:R-:W1:Y:S01]  /*9810*/  LDSM.16.M88.4 R4, [R208+0x16800] ;  /* 0x01680000d004783b */ /* 0x000e620000000200 */
[----:B------:R-:W-:Y:S02]  /*9820*/  IADD3 R12, PT, PT, R250, 0x7f, -R186 ;  /* 0x0000007ffa0c7810 */ /* 0x000fe40007ffe8ba */
[----:B------:R-:W-:Y:S01]  /*9830*/  FFMA.FTZ R174, R13, -UR6, R174 ;  /* 0x800000060dae7c23 */ /* 0x000fe200080100ae */
[----:B------:R-:W-:-:S02]  /*9840*/  IADD3 R13, PT, PT, R198, 0x7f, -R186 ;  /* 0x0000007fc60d7810 */ /* 0x000fc40007ffe8ba */
[----:B------:R-:W-:Y:S02]  /*9850*/  IABS R12, R12 ;  /* 0x0000000c000c7213 */ /* 0x000fe40000000000 */
[----:B------:R-:W-:Y:S02]  /*9860*/  IABS R13, R13 ;  /* 0x0000000d000d7213 */ /* 0x000fe40000000000 */
[----:B------:R-:W-:Y:S02]  /*9870*/  I2FP.F32.S32 R12, R12 ;  /* 0x0000000c000c7245 */ /* 0x000fe40000201400 */
[----:B------:R-:W-:Y:S02]  /*9880*/  FSEL R187, R187, -INF , !P5 ;  /* 0xff800000bbbb7808 */ /* 0x000fe40006800000 */
[----:B------:R-:W-:Y:S01]  /*9890*/  ISETP.GT.AND P5, PT, R197, R14, PT ;  /* 0x0000000ec500720c */ /* 0x000fe20003fa4270 */
[----:B------:R-:W-:Y:S01]  /*98a0*/  FFMA.FTZ R12, R12, -UR6, R173 ;  /* 0x800000060c0c7c23 */ /* 0x000fe200080100ad */
[----:B------:R-:W-:Y:S01]  /*98b0*/  I2FP.F32.S32 R13, R13 ;  /* 0x0000000d000d7245 */ /* 0x000fe20000201400 */
[----:B------:R-:W-:Y:S01]  /*98c0*/  FFMA.FTZ R192, R192, -UR6, R168 ;  /* 0x80000006c0c07c23 */ /* 0x000fe200080100a8 */
[----:B------:R-:W-:-:S02]  /*98d0*/  FSEL R185, R174, -INF , !P6 ;  /* 0xff800000aeb97808 */ /* 0x000fc40007000000 */
[----:B------:R-:W-:Y:S01]  /*98e0*/  FSEL R196, R12, -INF , !P5 ;  /* 0xff8000000cc47808 */ /* 0x000fe20006800000 */
[----:B------:R-:W-:Y:S01]  /*98f0*/  VIADD R12, R184, 0xffffff88 ;  /* 0xffffff88b80c7836 */ /* 0x000fe20000000000 */
[----:B------:R-:W-:Y:S01]  /*9900*/  ISETP.GE.AND P6, PT, R14, R249, PT ;  /* 0x000000f90e00720c */ /* 0x000fe20003fc6270 */
[----:B------:R-:W-:Y:S01]  /*9910*/  FFMA.FTZ R168, R13, -UR6, R175 ;  /* 0x800000060da87c23 */ /* 0x000fe200080100af */
[----:B------:R-:W-:Y:S02]  /*9920*/  FSEL R185, R185, -INF , !P4 ;  /* 0xff800000b9b97808 */ /* 0x000fe40006000000 */
[----:B------:R-:W-:Y:S02]  /*9930*/  ISETP.GT.AND P4, PT, R172, R14, PT ;  /* 0x0000000eac00720c */ /* 0x000fe40003f84270 */
[----:B------:R-:W-:Y:S02]  /*9940*/  ISETP.GE.AND P5, PT, R14, R248, PT ;  /* 0x000000f80e00720c */ /* 0x000fe40003fa6270 */
[----:B------:R-:W-:-:S02]  /*9950*/  IADD3 R14, PT, PT, R198, 0x78, -R186 ;  /* 0x00000078c60e7810 */ /* 0x000fc40007ffe8ba */
[----:B------:R-:W-:Y:S02]  /*9960*/  FSEL R196, R196, -INF , !P6 ;  /* 0xff800000c4c47808 */ /* 0x000fe40007000000 */
[----:B------:R-:W-:Y:S02]  /*9970*/  ISETP.GT.AND P6, PT, R197, R12, PT ;  /* 0x0000000cc500720c */ /* 0x000fe40003fc4270 */
[----:B------:R-:W-:Y:S02]  /*9980*/  FSEL R168, R168, -INF , !P4 ;  /* 0xff800000a8a87808 */ /* 0x000fe40006000000 */
[----:B------:R-:W-:Y:S01]  /*9990*/  IABS R14, R14 ;  /* 0x0000000e000e7213 */ /* 0x000fe20000000000 */
[----:B-1----:R-:W-:Y:S01]  /*99a0*/  HMMA.16816.F32 R164, R188, R4, R164 ;  /* 0x00000004bca4723c */ /* 0x002fe200000018a4 */
[----:B------:R-:W-:Y:S02]  /*99b0*/  IADD3 R13, PT, PT, R250, 0x77, -R186 ;  /* 0x00000077fa0d7810 */ /* 0x000fe40007ffe8ba */
[----:B------:R-:W-:-:S02]  /*99c0*/  FSEL R168, R168, -INF , !P5 ;  /* 0xff800000a8a87808 */ /* 0x000fc40006800000 */
[----:B------:R-:W-:Y:S02]  /*99d0*/  FSEL R192, R192, -INF , !P6 ;  /* 0xff800000c0c07808 */ /* 0x000fe40007000000 */
[----:B------:R-:W-:Y:S01]  /*99e0*/  ISETP.GE.AND P4, PT, R12, R249, PT ;  /* 0x000000f90c00720c */ /* 0x000fe20003f86270 */
[----:B------:R-:W-:Y:S01]  /*99f0*/  HMMA.16816.F32 R32, R188, R6, R32 ;  /* 0x00000006bc20723c */ /* 0x000fe20000001820 */
[----:B------:R-:W-:Y:S02]  /*9a00*/  ISETP.GT.AND P5, PT, R172, R12, PT ;  /* 0x0000000cac00720c */ /* 0x000fe40003fa4270 */
[----:B------:R-:W-:Y:S02]  /*9a10*/  ISETP.GE.AND P6, PT, R12, R248, PT ;  /* 0x000000f80c00720c */ /* 0x000fe40003fc6270 */
[----:B------:R-:W-:Y:S02]  /*9a20*/  I2FP.F32.S32 R12, R14 ;  /* 0x0000000e000c7245 */ /* 0x000fe40000201400 */
[----:B------:R-:W-:-:S02]  /*9a30*/  IADD3 R5, PT, PT, R250, 0x70, -R186 ;  /* 0x00000070fa057810 */ /* 0x000fc40007ffe8ba */
[----:B------:R-:W-:Y:S01]  /*9a40*/  IABS R13, R13 ;  /* 0x0000000d000d7213 */ /* 0x000fe20000000000 */
[----:B------:R-:W-:Y:S01]  /*9a50*/  FFMA.FTZ R170, R12, -UR6, R170 ;  /* 0x800000060caa7c23 */ /* 0x000fe200080100aa */
[----:B------:R-:W-:Y:S01]  /*9a60*/  IADD3 R4, PT, PT, R198, 0x77, -R186 ;  /* 0x00000077c6047810 */ /* 0x000fe20007ffe8ba */
[----:B------:R-:W-:Y:S01]  /*9a70*/  VIADD R12, R184, 0xffffff89 ;  /* 0xffffff89b80c7836 */ /* 0x000fe20000000000 */
[----:B------:R-:W-:Y:S02]  /*9a80*/  IABS R5, R5 ;  /* 0x0000000500057213 */ /* 0x000fe40000000000 */
[----:B------:R-:W-:Y:S02]  /*9a90*/  I2FP.F32.S32 R13, R13 ;  /* 0x0000000d000d7245 */ /* 0x000fe40000201400 */
[----:B------:R-:W-:Y:S02]  /*9aa0*/  IABS R4, R4 ;  /* 0x0000000400047213 */ /* 0x000fe40000000000 */
[----:B------:R-:W-:Y:S01]  /*9ab0*/  I2FP.F32.S32 R5, R5 ;  /* 0x0000000500057245 */ /* 0x000fe20000201400 */
[----:B------:R-:W-:Y:S01]  /*9ac0*/  FFMA.FTZ R13, R13, -UR6, R169 ;  /* 0x800000060d0d7c23 */ /* 0x000fe200080100a9 */
[----:B------:R-:W-:-:S02]  /*9ad0*/  I2FP.F32.S32 R4, R4 ;  /* 0x0000000400047245 */ /* 0x000fc40000201400 */
[----:B------:R-:W-:Y:S01]  /*9ae0*/  FSEL R192, R192, -INF , !P4 ;  /* 0xff800000c0c07808 */ /* 0x000fe20006000000 */
[----:B------:R-:W-:Y:S01]  /*9af0*/  FFMA.FTZ R5, R5, -UR6, R164 ;  /* 0x8000000605057c23 */ /* 0x000fe200080100a4 */
[----:B------:R-:W-:Y:S01]  /*9b00*/  ISETP.GT.AND P4, PT, R197, R12, PT ;  /* 0x0000000cc500720c */ /* 0x000fe20003f84270 */
[----:B------:R-:W-:Y:S01]  /*9b10*/  FFMA.FTZ R164, R4, -UR6, R171 ;  /* 0x8000000604a47c23 */ /* 0x000fe200080100ab */
[----:B------:R-:W-:Y:S01]  /*9b20*/  FSEL R170, R170, -INF , !P5 ;  /* 0xff800000aaaa7808 */ /* 0x000fe20006800000 */
[----:B------:R-:W-:Y:S01]  /*9b30*/  VIADD R4, R184, 0xffffff90 ;  /* 0xffffff90b8047836 */ /* 0x000fe20000000000 */
[----:B------:R-:W-:Y:S02]  /*9b40*/  ISETP.GE.AND P5, PT, R12, R249, PT ;  /* 0x000000f90c00720c */ /* 0x000fe40003fa6270 */
[----:B------:R-:W-:Y:S02]  /*9b50*/  FSEL R193, R170, -INF , !P6 ;  /* 0xff800000aac17808 */ /* 0x000fe40007000000 */
        /* <DEDUP_REMOVED lines=11> */
[----:B------:R-:W1:Y:S01]  /*9c10*/  LDSM.16.M88.4 R4, [R208+0x17000] ;  /* 0x01700000d004783b */ /* 0x000e620000000200 */
[--C-:B------:R-:W-:Y:S02]  /*9c20*/  IADD3 R12, PT, PT, R198, 0x70, -R186.reuse ;  /* 0x00000070c60c7810 */ /* 0x100fe40007ffe8ba */
[----:B------:R-:W-:-:S02]  /*9c30*/  IADD3 R14, PT, PT, R250, 0x6f, -R186 ;  /* 0x0000006ffa0e7810 */ /* 0x000fc40007ffe8ba */
[----:B------:R-:W-:Y:S02]  /*9c40*/  IABS R12, R12 ;  /* 0x0000000c000c7213 */ /* 0x000fe40000000000 */
[----:B------:R-:W-:Y:S01]  /*9c50*/  IABS R13, R14 ;  /* 0x0000000e000d7213 */ /* 0x000fe20000000000 */
[----:B------:R-:W-:Y:S01]  /*9c60*/  VIADD R14, R184, 0xffffff91 ;  /* 0xffffff91b80e7836 */ /* 0x000fe20000000000 */
[----:B------:R-:W-:Y:S02]  /*9c70*/  I2FP.F32.S32 R12, R12 ;  /* 0x0000000c000c7245 */ /* 0x000fe40000201400 */
[----:B------:R-:W-:Y:S02]  /*9c80*/  I2FP.F32.S32 R13, R13 ;  /* 0x0000000d000d7245 */ /* 0x000fe40000201400 */
[----:B------:R-:W-:Y:S01]  /*9c90*/  IADD3 R15, PT, PT, R250, 0x68, -R186 ;  /* 0x00000068fa0f7810 */ /* 0x000fe20007ffe8ba */
[----:B------:R-:W-:Y:S01]  /*9ca0*/  FFMA.FTZ R166, R12, -UR6, R166 ;  /* 0x800000060ca67c23 */ /* 0x000fe200080100a6 */
[----:B------:R-:W-:Y:S01]  /*9cb0*/  IADD3 R12, PT, PT, R198, 0x6f, -R186 ;  /* 0x0000006fc60c7810 */ /* 0x000fe20007ffe8ba */
[----:B------:R-:W-:Y:S01]  /*9cc0*/  FFMA.FTZ R13, R13, -UR6, R165 ;  /* 0x800000060d0d7c23 */ /* 0x000fe200080100a5 */
[----:B------:R-:W-:-:S02]  /*9cd0*/  IABS R15, R15 ;  /* 0x0000000f000f7213 */ /* 0x000fc40000000000 */
[----:B------:R-:W-:Y:S02]  /*9ce0*/  IABS R12, R12 ;  /* 0x0000000c000c7213 */ /* 0x000fe40000000000 */
[----:B------:R-:W-:Y:S02]  /*9cf0*/  FSEL R194, R194, -INF , !P6 ;  /* 0xff800000c2c27808 */ /* 0x000fe40007000000 */
[----:B------:R-:W-:Y:S02]  /*9d00*/  I2FP.F32.S32 R12, R12 ;  /* 0x0000000c000c7245 */ /* 0x000fe40000201400 */
[----:B------:R-:W-:Y:S02]  /*9d10*/  ISETP.GT.AND P6, PT, R197, R14, PT ;  /* 0x0000000ec500720c */ /* 0x000fe40003fc4270 */
[----:B------:R-:W-:Y:S01]  /*9d20*/  FSEL R178, R166, -INF , !P4 ;  /* 0xff800000a6b27808 */ /* 0x000fe20006000000 */
[----:B------:R-:W-:Y:S01]  /*9d30*/  FFMA.FTZ R167, R12, -UR6, R167 ;  /* 0x800000060ca77c23 */ /* 0x000fe200080100a7 */
[----:B------:R-:W-:-:S02]  /*9d40*/  IADD3 R12, PT, PT, R198, 0x68, -R186 ;  /* 0x00000068c60c7810 */ /* 0x000fc40007ffe8ba */
[----:B------:R-:W-:Y:S02]  /*9d50*/  I2FP.F32.S32 R15, R15 ;  /* 0x0000000f000f7245 */ /* 0x000fe40000201400 */
[----:B------:R-:W-:Y:S02]  /*9d60*/  FSEL R178, R178, -INF , !P5 ;  /* 0xff800000b2b27808 */ /* 0x000fe40006800000 */
[----:B------:R-:W-:Y:S01]  /*9d70*/  FSEL R13, R13, -INF , !P6 ;  /* 0xff8000000d0d7808 */ /* 0x000fe20007000000 */
[----:B------:R-:W-:Y:S01]  /*9d80*/  FFMA.FTZ R32, R15, -UR6, R32 ;  /* 0x800000060f207c23 */ /* 0x000fe20008010020 */
[----:B------:R-:W-:Y:S02]  /*9d90*/  IABS R12, R12 ;  /* 0x0000000c000c7213 */ /* 0x000fe40000000000 */
[----:B------:R-:W-:Y:S01]  /*9da0*/  ISETP.GE.AND P4, PT, R14, R249, PT ;  /* 0x000000f90e00720c */ /* 0x000fe20003f86270 */
[----:B-1----:R-:W-:Y:S01]  /*9db0*/  HMMA.16816.F32 R28, R188, R4, R28 ;  /* 0x00000004bc1c723c */ /* 0x002fe2000000181c */
[----:B------:R-:W-:-:S02]  /*9dc0*/  ISETP.GT.AND P5, PT, R172, R14, PT ;  /* 0x0000000eac00720c */ /* 0x000fc40003fa4270 */
[----:B------:R-:W-:Y:S01]  /*9dd0*/  ISETP.GE.AND P6, PT, R14, R248, PT ;  /* 0x000000f80e00720c */ /* 0x000fe20003fc6270 */
[----:B------:R-:W-:Y:S01]  /*9de0*/  VIADD R14, R184, 0xffffff98 ;  /* 0xffffff98b80e7836 */ /* 0x000fe20000000000 */
[----:B------:R-:W-:Y:S02]  /*9df0*/  IADD3 R15, PT, PT, R250, 0x67, -R186 ;  /* 0x00000067fa0f7810 */ /* 0x000fe40007ffe8ba */
[----:B------:R-:W-:Y:S01]  /*9e00*/  I2FP.F32.S32 R12, R12 ;  /* 0x0000000c000c7245 */ /* 0x000fe20000201400 */
[----:B------:R-:W-:Y:S01]  /*9e10*/  HMMA.16816.F32 R24, R188, R6, R24 ;  /* 0x00000006bc18723c */ /* 0x000fe20000001818 */
[----:B------:R-:W-:Y:S01]  /*9e20*/  FSEL R179, R13, -INF , !P4 ;  /* 0xff8000000db37808 */ /* 0x000fe20006000000 */
[----:B------:R-:W-:Y:S01]  /*9e30*/  VIADD R7, R184, 0xffffffa1 ;  /* 0xffffffa1b8077836 */ /* 0x000fe20000000000 */
[----:B------:R-:W-:Y:S01]  /*9e40*/  ISETP.GT.AND P4, PT, R197, R14, PT ;  /* 0x0000000ec500720c */ /* 0x000fe20003f84270 */
[----:B------:R-:W-:Y:S01]  /*9e50*/  FFMA.FTZ R4, R12, -UR6, R34 ;  /* 0x800000060c047c23 */ /* 0x000fe20008010022 */
[----:B------:R-:W-:-:S02]  /*9e60*/  FSEL R176, R167, -INF , !P5 ;  /* 0xff800000a7b07808 */ /* 0x000fc40006800000 */
[----:B------:R-:W-:Y:S02]  /*9e70*/  IABS R13, R15 ;  /* 0x0000000f000d7213 */ /* 0x000fe40000000000 */
[----:B------:R-:W-:Y:S02]  /*9e80*/  IADD3 R12, PT, PT, R198, 0x67, -R186 ;  /* 0x00000067c60c7810 */ /* 0x000fe40007ffe8ba */
[----:B------:R-:W-:Y:S02]  /*9e90*/  FSEL R176, R176, -INF , !P6 ;  /* 0xff800000b0b07808 */ /* 0x000fe40007000000 */
[----:B------:R-:W-:Y:S01]  /*9ea0*/  FSEL R174, R32, -INF , !P4 ;  /* 0xff80000020ae7808 */ /* 0x000fe20006000000 */
[----:B------:R-:W-:Y:S01]  /*9eb0*/  VIADD R32, R184, 0xffffffa0 ;  /* 0xffffffa0b8207836 */ /* 0x000fe20000000000 */
[----:B------:R-:W-:Y:S02]  /*9ec0*/  ISETP.GE.AND P5, PT, R14, R249, PT ;  /* 0x000000f90e00720c */ /* 0x000fe40003fa6270 */
[----:B------:R-:W-:-:S02]  /*9ed0*/  ISETP.GT.AND P6, PT, R172, R14, PT ;  /* 0x0000000eac00720c */ /* 0x000fc40003fc4270 */
[----:B------:R-:W-:Y:S02]  /*9ee0*/  I2FP.F32.S32 R13, R13 ;  /* 0x0000000d000d7245 */ /* 0x000fe40000201400 */
[----:B------:R-:W-:Y:S01]  /*9ef0*/  ISETP.GE.AND P4, PT, R14, R248, PT ;  /* 0x000000f80e00720c */ /* 0x000fe20003f86270 */
[----:B------:R-:W-:Y:S01]  /*9f00*/  VIADD R14, R184, 0xffffff99 ;  /* 0xffffff99b80e7836 */ /* 0x000fe20000000000 */
[----:B------:R-:W-:Y:S01]  /*9f10*/  IADD3 R5, PT, PT, R198, 0x60, -R186 ;  /* 0x00000060c6057810 */ /* 0x000fe20007ffe8ba */
[----:B------:R-:W-:Y:S01]  /*9f20*/  FFMA.FTZ R13, R13, -UR6, R33 ;  /* 0x800000060d0d7c23 */ /* 0x000fe20008010021 */
[----:B------:R-:W-:Y:S02]  /*9f30*/  IABS R12, R12 ;  /* 0x0000000c000c7213 */ /* 0x000fe40000000000 */
[----:B------:R-:W-:Y:S02]  /*9f40*/  IABS R5, R5 ;  /* 0x0000000500057213 */ /* 0x000fe40000000000 */
[----:B------:R-:W-:-:S02]  /*9f50*/  FSEL R174, R174, -INF , !P5 ;  /* 0xff800000aeae7808 */ /* 0x000fc40006800000 */
[----:B------:R-:W-:Y:S02]  /*9f60*/  ISETP.GT.AND P5, PT, R197, R14, PT ;  /* 0x0000000ec500720c */ /* 0x000fe40003fa4270 */
[----:B------:R-:W-:Y:S02]  /*9f70*/  FSEL R4, R4, -INF , !P6 ;  /* 0xff80000004047808 */ /* 0x000fe40007000000 */
[----:B------:R-:W-:Y:S02]  /*9f80*/  I2FP.F32.S32 R12, R12 ;  /* 0x0000000c000c7245 */ /* 0x000fe40000201400 */
[----:B------:R-:W-:Y:S02]  /*9f90*/  I2FP.F32.S32 R5, R5 ;  /* 0x0000000500057245 */ /* 0x000fe40000201400 */
[----:B------:R-:W-:Y:S01]  /*9fa0*/  FSEL R4, R4, -INF , !P4 ;  /* 0xff80000004047808 */ /* 0x000fe20006000000 */
[----:B------:R-:W-:Y:S01]  /*9fb0*/  FFMA.FTZ R35, R12, -UR6, R35 ;  /* 0x800000060c237c23 */ /* 0x000fe20008010023 */
[----:B------:R-:W-:Y:S01]  /*9fc0*/  FSEL R175, R13, -INF , !P5 ;  /* 0xff8000000daf7808 */ /* 0x000fe20006800000 */
[----:B------:R-:W-:Y:S01]  /*9fd0*/  FFMA.FTZ R30, R5, -UR6, R30 ;  /* 0x80000006051e7c23 */ /* 0x000fe2000801001e */
[----:B------:R-:W-:-:S02]  /*9fe0*/  ISETP.GE.AND P6, PT, R14, R249, PT ;  /* 0x000000f90e00720c */ /* 0x000fc40003fc6270 */
[----:B------:R-:W-:Y:S02]  /*9ff0*/  ISETP.GT.AND P4, PT, R172, R14, PT ;  /* 0x0000000eac00720c */ /* 0x000fe40003f84270 */
[----:B------:R-:W-:Y:S02]  /*a000*/  ISETP.GE.AND P5, PT, R14, R248, PT ;  /* 0x000000f80e00720c */ /* 0x000fe40003fa6270 */
[----:B------:R-:W1:Y:S01]  /*a010*/  LDSM.16.M88.4 R12, [R208+0x17800] ;  /* 0x01780000d00c783b */ /* 0x000e620000000200 */
[----:B------:R-:W-:Y:S01]  /*a020*/  IADD3 R5, PT, PT, R250, 0x5f, -R186 ;  /* 0x0000005ffa057810 */ /* 0x000fe20007ffe8ba */
[----:B------:R-:W-:-:S04]  /*a030*/  DEPBAR.LE SB0, 0x0 ;  /* 0x000080000000791a */ /* 0x000fc80000000000 */
[----:B------:R-:W-:Y:S02]  /*a040*/  I2FP.F32.S32 R177, R177 ;  /* 0x000000b100b17245 */ /* 0x000fe40000201400 */
[----:B------:R-:W-:Y:S02]  /*a050*/  IABS R5, R5 ;  /* 0x0000000500057213 */ /* 0x000fe40000000000 */
[----:B------:R-:W-:Y:S01]  /*a060*/  FSEL R35, R35, -INF , !P4 ;  /* 0xff80000023237808 */ /* 0x000fe20006000000 */
[----:B------:R-:W-:Y:S01]  /*a070*/  FFMA.FTZ R177, R177, -UR6, R28 ;  /* 0x80000006b1b17c23 */ /* 0x000fe2000801001c */
[----:B------:R-:W-:Y:S01]  /*a080*/  BAR.SYNC.DEFER_BLOCKING 0x0 ;  /* 0x0000000000007b1d */ /* 0x000fe20000010000 */
[----:B------:R-:W-:Y:S01]  /*a090*/  IMAD.MOV.U32 R28, RZ, RZ, R5 ;  /* 0x000000ffff1c7224 */ /* 0x000fe200078e0005 */
[----:B------:R-:W-:Y:S02]  /*a0a0*/  FSEL R5, R35, -INF , !P5 ;  /* 0xff80000023057808 */ /* 0x000fe40006800000 */
[----:B------:R-:W-:-:S02]  /*a0b0*/  ISETP.GT.AND P5, PT, R172, R32, PT ;  /* 0x00000020ac00720c */ /* 0x000fc40003fa4270 */
[----:B------:R-:W-:Y:S02]  /*a0c0*/  I2FP.F32.S32 R28, R28 ;  /* 0x0000001c001c7245 */ /* 0x000fe40000201400 */
[C---:B------:R-:W-:Y:S02]  /*a0d0*/  ISETP.GT.AND P4, PT, R197.reuse, R32, PT ;  /* 0x00000020c500720c */ /* 0x040fe40003f84270 */
[----:B------:R-:W-:Y:S01]  /*a0e0*/  FSEL R6, R30, -INF , !P5 ;  /* 0xff8000001e067808 */ /* 0x000fe20006800000 */
[----:B------:R-:W-:Y:S01]  /*a0f0*/  FFMA.FTZ R29, R28, -UR6, R29 ;  /* 0x800000061c1d7c23 */ /* 0x000fe2000801001d */
[----:B------:R-:W-:Y:S02]  /*a100*/  ISETP.GT.AND P5, PT, R197, R7, PT ;  /* 0x00000007c500720c */ /* 0x000fe40003fa4270 */
[----:B------:R-:W-:Y:S02]  /*a110*/  FSEL R175, R175, -INF , !P6 ;  /* 0xff800000afaf7808 */ /* 0x000fe40007000000 */
[----:B------:R-:W-:-:S02]  /*a120*/  FSEL R177, R177, -INF , !P4 ;  /* 0xff800000b1b17808 */ /* 0x000fc40006000000 */
[C---:B------:R-:W-:Y:S02]  /*a130*/  ISETP.GE.AND P6, PT, R32.reuse, R249, PT ;  /* 0x000000f92000720c */ /* 0x040fe40003fc6270 */
[----:B------:R-:W-:Y:S02]  /*a140*/  ISETP.GE.AND P4, PT, R32, R248, PT ;  /* 0x000000f82000720c */ /* 0x000fe40003f86270 */
[----:B------:R-:W-:Y:S02]  /*a150*/  FSEL R30, R29, -INF , !P5 ;  /* 0xff8000001d1e7808 */ /* 0x000fe40006800000 */
[--C-:B------:R-:W-:Y:S02]  /*a160*/  IADD3 R28, PT, PT, R198, 0x5f, -R186.reuse ;  /* 0x0000005fc61c7810 */ /* 0x100fe40007ffe8ba */
[----:B------:R-:W-:Y:S02]  /*a170*/  IADD3 R29, PT, PT, R250, 0x58, -R186 ;  /* 0x00000058fa1d7810 */ /* 0x000fe40007ffe8ba */
[----:B------:R-:W-:Y:S01]  /*a180*/  FSEL R177, R177, -INF , !P6 ;  /* 0xff800000b1b17808 */ /* 0x000fe20007000000 */
[----:B-1----:R-:W-:Y:S01]  /*a190*/  HMMA.16816.F32 R20, R188, R12, R20 ;  /* 0x0000000cbc14723c */ /* 0x002fe20000001814 */
[----:B------:R-:W-:-:S02]  /*a1a0*/  FSEL R6, R6, -INF , !P4 ;  /* 0xff80000006067808 */ /* 0x000fc40006000000 */
[C---:B------:R-:W-:Y:S02]  /*a1b0*/  ISETP.GE.AND P6, PT, R7.reuse, R249, PT ;  /* 0x000000f90700720c */ /* 0x040fe40003fc6270 */
[----:B------:R-:W-:Y:S02]  /*a1c0*/  ISETP.GT.AND P4, PT, R172, R7, PT ;  /* 0x00000007ac00720c */ /* 0x000fe40003f84270 */
[----:B------:R-:W-:Y:S01]  /*a1d0*/  ISETP.GE.AND P5, PT, R7, R248, PT ;  /* 0x000000f80700720c */ /* 0x000fe20003fa6270 */
[----:B------:R-:W-:Y:S01]  /*a1e0*/  HMMA.16816.F32 R16, R188, R14, R16 ;  /* 0x0000000ebc10723c */ /* 0x000fe20000001810 */
[----:B------:R-:W-:Y:S01]  /*a1f0*/  IADD3 R7, PT, PT, R198, 0x58, -R186 ;  /* 0x00000058c6077810 */ /* 0x000fe20007ffe8ba */
[----:B------:R-:W-:Y:S01]  /*a200*/  VIADD R14, R184, 0xffffffa9 ;  /* 0xffffffa9b80e7836 */ /* 0x000fe20000000000 */
[----:B------:R-:W-:Y:S02]  /*a210*/  IABS R28, R28 ;  /* 0x0000001c001c7213 */ /* 0x000fe40000000000 */
[----:B------:R-:W-:-:S02]  /*a220*/  IABS R29, R29 ;  /* 0x0000001d001d7213 */ /* 0x000fc40000000000 */
[----:B------:R-:W-:Y:S02]  /*a230*/  IABS R7, R7 ;  /* 0x0000000700077213 */ /* 0x000fe40000000000 */
[----:B------:R-:W-:Y:S02]  /*a240*/  I2FP.F32.S32 R28, R28 ;  /* 0x0000001c001c7245 */ /* 0x000fe40000201400 */
[----:B------:R-:W-:Y:S02]  /*a250*/  I2FP.F32.S32 R29, R29 ;  /* 0x0000001d001d7245 */ /* 0x000fe40000201400 */
[----:B------:R-:W-:Y:S01]  /*a260*/  I2FP.F32.S32 R7, R7 ;  /* 0x0000000700077245 */ /* 0x000fe20000201400 */
[----:B------:R-:W-:Y:S01]  /*a270*/  FFMA.FTZ R28, R28, -UR6, R31 ;  /* 0x800000061c1c7c23 */ /* 0x000fe2000801001f */
[----:B------:R-:W-:Y:S01]  /*a280*/  IADD3 R12, PT, PT, R250, 0x57, -R186 ;  /* 0x00000057fa0c7810 */ /* 0x000fe20007ffe8ba */
[----:B------:R-:W-:Y:S01]  /*a290*/  FFMA.FTZ R24, R29, -UR6, R24 ;  /* 0x800000061d187c23 */ /* 0x000fe20008010018 */
[----:B------:R-:W-:-:S02]  /*a2a0*/  VIADD R29, R184, 0xffffffa8 ;  /* 0xffffffa8b81d7836 */ /* 0x000fc40000000000 */
[----:B------:R-:W-:Y:S01]  /*a2b0*/  FFMA.FTZ R26, R7, -UR6, R26 ;  /* 0x80000006071a7c23 */ /* 0x000fe2000801001a */
[----:B------:R-:W-:Y:S02]  /*a2c0*/  IABS R12, R12 ;  /* 0x0000000c000c7213 */ /* 0x000fe40000000000 */
[----:B------:R-:W-:Y:S02]  /*a2d0*/  FSEL R7, R28, -INF , !P4 ;  /* 0xff8000001c077808 */ /* 0x000fe40006000000 */
[----:B------:R-:W-:Y:S02]  /*a2e0*/  ISETP.GT.AND P4, PT, R197, R29, PT ;  /* 0x0000001dc500720c */ /* 0x000fe40003f84270 */
[----:B------:R-:W-:Y:S02]  /*a2f0*/  FSEL R13, R30, -INF , !P6 ;  /* 0xff8000001e0d7808 */ /* 0x000fe40007000000 */
[----:B------:R-:W-:Y:S02]  /*a300*/  I2FP.F32.S32 R12, R12 ;  /* 0x0000000c000c7245 */ /* 0x000fe40000201400 */
[----:B------:R-:W-:-:S02]  /*a310*/  ISETP.GE.AND P6, PT, R29, R249, PT ;  /* 0x000000f91d00720c */ /* 0x000fc40003fc6270 */
[----:B------:R-:W-:Y:S01]  /*a320*/  FSEL R24, R24, -INF , !P4 ;  /* 0xff80000018187808 */ /* 0x000fe20006000000 */
[----:B------:R-:W-:Y:S01]  /*a330*/  FFMA.FTZ R30, R12, -UR6, R25 ;  /* 0x800000060c1e7c23 */ /* 0x000fe20008010019 */
[--C-:B------:R-:W-:Y:S02]  /*a340*/  IADD3 R25, PT, PT, R250, 0x48, -R186.reuse ;  /* 0x00000048fa197810 */ /* 0x100fe40007ffe8ba */
[----:B------:R-:W-:Y:S02]  /*a350*/  FSEL R215, R24, -INF , !P6 ;  /* 0xff80000018d77808 */ /* 0x000fe40007000000 */
[----:B------:R-:W-:Y:S02]  /*a360*/  IADD3 R24, PT, PT, R198, 0x57, -R186 ;  /* 0x00000057c6187810 */ /* 0x000fe40007ffe8ba */
[----:B------:R-:W-:Y:S02]  /*a370*/  FSEL R7, R7, -INF , !P5 ;  /* 0xff80000007077808 */ /* 0x000fe40006800000 */
[----:B------:R-:W-:-:S02]  /*a380*/  ISETP.GT.AND P5, PT, R172, R29, PT ;  /* 0x0000001dac00720c */ /* 0x000fc40003fa4270 */
[C-C-:B------:R-:W-:Y:S02]  /*a390*/  IADD3 R15, PT, PT, R250.reuse, 0x4f, -R186.reuse ;  /* 0x0000004ffa0f7810 */ /* 0x140fe40007ffe8ba */
[----:B------:R-:W-:Y:S02]  /*a3a0*/  IABS R25, R25 ;  /* 0x0000001900197213 */ /* 0x000fe40000000000 */
[----:B------:R-:W-:Y:S02]  /*a3b0*/  IABS R24, R24 ;  /* 0x0000001800187213 */ /* 0x000fe40000000000 */
[----:B------:R-:W-:Y:S02]  /*a3c0*/  IADD3 R28, PT, PT, R250, 0x50, -R186 ;  /* 0x00000050fa1c7810 */ /* 0x000fe40007ffe8ba */
[----:B------:R-:W-:Y:S02]  /*a3d0*/  ISETP.GE.AND P4, PT, R29, R248, PT ;  /* 0x000000f81d00720c */ /* 0x000fe40003f86270 */
[----:B------:R-:W-:-:S02]  /*a3e0*/  FSEL R12, R26, -INF , !P5 ;  /* 0xff8000001a0c7808 */ /* 0x000fc40006800000 */
[----:B------:R-:W-:Y:S02]  /*a3f0*/  ISETP.GT.AND P6, PT, R197, R14, PT ;  /* 0x0000000ec500720c */ /* 0x000fe40003fc4270 */
[----:B------:R-:W-:Y:S02]  /*a400*/  IABS R15, R15 ;  /* 0x0000000f000f7213 */ /* 0x000fe40000000000 */
[----:B------:R-:W-:Y:S02]  /*a410*/  I2FP.F32.S32 R25, R25 ;  /* 0x0000001900197245 */ /* 0x000fe40000201400 */
[----:B------:R-:W-:Y:S02]  /*a420*/  I2FP.F32.S32 R24, R24 ;  /* 0x0000001800187245 */ /* 0x000fe40000201400 */
[----:B------:R-:W-:Y:S02]  /*a430*/  IABS R28, R28 ;  /* 0x0000001c001c7213 */ /* 0x000fe40000000000 */
[----:B------:R-:W-:Y:S01]  /*a440*/  FSEL R12, R12, -INF , !P4 ;  /* 0xff8000000c0c7808 */ /* 0x000fe20006000000 */
[----:B------:R-:W-:Y:S01]  /*a450*/  FFMA.FTZ R27, R24, -UR6, R27 ;  /* 0x80000006181b7c23 */ /* 0x000fe2000801001b */
[----:B------:R-:W-:Y:S01]  /*a460*/  FSEL R30, R30, -INF , !P6 ;  /* 0xff8000001e1e7808 */ /* 0x000fe20007000000 */
[----:B------:R-:W-:Y:S01]  /*a470*/  VIADD R24, R184, 0xffffffb0 ;  /* 0xffffffb0b8187836 */ /* 0x000fe20000000000 */
[----:B------:R-:W-:-:S02]  /*a480*/  ISETP.GE.AND P5, PT, R14, R249, PT ;  /* 0x000000f90e00720c */ /* 0x000fc40003fa6270 */
[----:B------:R-:W-:Y:S02]  /*a490*/  ISETP.GT.AND P4, PT, R172, R14, PT ;  /* 0x0000000eac00720c */ /* 0x000fe40003f84270 */
[----:B------:R-:W-:Y:S02]  /*a4a0*/  I2FP.F32.S32 R15, R15 ;  /* 0x0000000f000f7245 */ /* 0x000fe40000201400 */
[----:B------:R-:W-:Y:S01]  /*a4b0*/  ISETP.GE.AND P6, PT, R14, R248, PT ;  /* 0x000000f80e00720c */ /* 0x000fe20003fc6270 */
[----:B------:R-:W-:Y:S01]  /*a4c0*/  FFMA.FTZ R14, R25, -UR6, R16 ;  /* 0x80000006190e7c23 */ /* 0x000fe20008010010 */
[----:B------:R-:W-:Y:S01]  /*a4d0*/  I2FP.F32.S32 R28, R28 ;  /* 0x0000001c001c7245 */ /* 0x000fe20000201400 */
[----:B------:R-:W-:Y:S01]  /*a4e0*/  FFMA.FTZ R15, R15, -UR6, R21 ;  /* 0x800000060f0f7c23 */ /* 0x000fe20008010015 */
[--C-:B------:R-:W-:Y:S01]  /*a4f0*/  IADD3 R26, PT, PT, R198, 0x50, -R186.reuse ;  /* 0x00000050c61a7810 */ /* 0x100fe20007ffe8ba */
[----:B------:R-:W-:Y:S01]  /*a500*/  VIADD R16, R184, 0xffffffb8 ;  /* 0xffffffb8b8107836 */ /* 0x000fe20000000000 */
[----:B------:R-:W-:Y:S01]  /*a510*/  IADD3 R25, PT, PT, R198, 0x4f, -R186 ;  /* 0x0000004fc6197810 */ /* 0x000fe20007ffe8ba */
[----:B------:R-:W-:Y:S01]  /*a520*/  FFMA.FTZ R28, R28, -UR6, R20 ;  /* 0x800000061c1c7c23 */ /* 0x000fe20008010014 */
[--C-:B------:R-:W-:Y:S01]  /*a530*/  IADD3 R34, PT, PT, R198, 0x48, -R186.reuse ;  /* 0x00000048c6227810 */ /* 0x100fe20007ffe8ba */
[----:B------:R-:W-:Y:S01]  /*a540*/  VIADD R20, R184, 0xffffffb1 ;  /* 0xffffffb1b8147836 */ /* 0x000fe20000000000 */
[--C-:B------:R-:W-:Y:S01]  /*a550*/  IADD3 R29, PT, PT, R198, 0x47, -R186.reuse ;  /* 0x00000047c61d7810 */ /* 0x100fe20007ffe8ba */
[----:B------:R-:W-:Y:S01]  /*a560*/  VIADD R184, R184, 0xffffffb9 ;  /* 0xffffffb9b8b87836 */ /* 0x000fe20000000000 */
[----:B------:R-:W-:-:S02]  /*a570*/  IADD3 R186, PT, PT, R250, 0x47, -R186 ;  /* 0x00000047faba7810 */ /* 0x000fc40007ffe8ba */
[----:B------:R-:W-:Y:S02]  /*a580*/  FSEL R21, R30, -INF , !P5 ;  /* 0xff8000001e157808 */ /* 0x000fe40006800000 */
[----:B------:R-:W-:Y:S02]  /*a590*/  ISETP.GT.AND P5, PT, R197, R24, PT ;  /* 0x00000018c500720c */ /* 0x000fe40003fa4270 */
[----:B------:R-:W-:Y:S02]  /*a5a0*/  IABS R186, R186 ;  /* 0x000000ba00ba7213 */ /* 0x000fe40000000000 */
[----:B------:R-:W-:Y:S02]  /*a5b0*/  FSEL R233, R28, -INF , !P5 ;  /* 0xff8000001ce97808 */ /* 0x000fe40006800000 */
[----:B------:R-:W-:Y:S01]  /*a5c0*/  FSEL R173, R27, -INF , !P4 ;  /* 0xff8000001bad7808 */ /* 0x000fe20006000000 */
[----:B------:R-:W-:Y:S01]  /*a5d0*/  IMAD.MOV.U32 R28, RZ, RZ, R186 ;  /* 0x000000ffff1c7224 */ /* 0x000fe200078e00ba */
[----:B------:R-:W-:-:S02]  /*a5e0*/  ISETP.GE.AND P4, PT, R24, R249, PT ;  /* 0x000000f91800720c */ /* 0x000fc40003f86270 */
[----:B------:R-:W-:Y:S02]  /*a5f0*/  ISETP.GT.AND P5, PT, R197, R20, PT ;  /* 0x00000014c500720c */ /* 0x000fe40003fa4270 */
[----:B------:R-:W-:Y:S02]  /*a600*/  FMNMX3.FTZ R27, R2, R187, R196, !PT ;  /* 0x000000bb021b7276 */ /* 0x000fe400078100c4 */
[----:B------:R-:W-:Y:S02]  /*a610*/  FSEL R233, R233, -INF , !P4 ;  /* 0xff800000e9e97808 */ /* 0x000fe40006000000 */
[----:B------:R-:W-:Y:S02]  /*a620*/  I2FP.F32.S32 R28, R28 ;  /* 0x0000001c001c7245 */ /* 0x000fe40000201400 */
[----:B------:R-:W-:Y:S02]  /*a630*/  ISETP.GE.AND P4, PT, R20, R249, PT ;  /* 0x000000f91400720c */ /* 0x000fe40003f86270 */
[----:B------:R-:W-:Y:S01]  /*a640*/  FSEL R15, R15, -INF , !P5 ;  /* 0xff8000000f0f7808 */ /* 0x000fe20006800000 */
[----:B------:R-:W-:Y:S01]  /*a650*/  FFMA.FTZ R17, R28, -UR6, R17 ;  /* 0x800000061c117c23 */ /* 0x000fe20008010011 */
[----:B------:R-:W-:-:S02]  /*a660*/  FMNMX3.FTZ R27, R27, R192, R195, !PT ;  /* 0x000000c01b1b7276 */ /* 0x000fc400078100c3 */
[----:B------:R-:W-:Y:S02]  /*a670*/  ISETP.GT.AND P5, PT, R197, R16, PT ;  /* 0x00000010c500720c */ /* 0x000fe40003fa4270 */
[----:B------:R-:W-:Y:S02]  /*a680*/  FSEL R15, R15, -INF , !P4 ;  /* 0xff8000000f0f7808 */ /* 0x000fe40006000000 */
[----:B------:R-:W-:Y:S02]  /*a690*/  ISETP.GT.AND P4, PT, R197, R184, PT ;  /* 0x000000b8c500720c */ /* 0x000fe40003f84270 */
[----:B------:R-:W-:Y:S02]  /*a6a0*/  FMNMX3.FTZ R27, R27, R194, R179, !PT ;  /* 0x000000c21b1b7276 */ /* 0x000fe400078100b3 */
[----:B------:R-:W-:Y:S02]  /*a6b0*/  FSEL R191, R14, -INF , !P5 ;  /* 0xff8000000ebf7808 */ /* 0x000fe40006800000 */
[----:B------:R-:W-:-:S02]  /*a6c0*/  FSEL R14, R17, -INF , !P4 ;  /* 0xff800000110e7808 */ /* 0x000fc40006000000 */
[----:B------:R-:W-:Y:S02]  /*a6d0*/  FMNMX3.FTZ R17, R27, R174, R175, !PT ;  /* 0x000000ae1b117276 */ /* 0x000fe400078100af */
[----:B------:R-:W-:Y:S02]  /*a6e0*/  IABS R26, R26 ;  /* 0x0000001a001a7213 */ /* 0x000fe40000000000 */
[----:B------:R-:W-:Y:S02]  /*a6f0*/  ISETP.GE.AND P4, PT, R16, R249, PT ;  /* 0x000000f91000720c */ /* 0x000fe40003f86270 */
[----:B------:R-:W-:Y:S01]  /*a700*/  FMNMX3.FTZ R17, R17, R177, R13, !PT ;  /* 0x000000b111117276 */ /* 0x000fe2000781000d */
[----:B------:R-:W-:Y:S01]  /*a710*/  IMAD.MOV.U32 R222, RZ, RZ, R26 ;  /* 0x000000ffffde7224 */ /* 0x000fe200078e001a */
[----:B------:R-:W-:Y:S02]  /*a720*/  IABS R25, R25 ;  /* 0x0000001900197213 */ /* 0x000fe40000000000 */
[----:B------:R-:W-:-:S02]  /*a730*/  FSEL R191, R191, -INF , !P4 ;  /* 0xff800000bfbf7808 */ /* 0x000fc40006000000 */
[----:B------:R-:W-:Y:S01]  /*a740*/  ISETP.GE.AND P4, PT, R184, R249, PT ;  /* 0x000000f9b800720c */ /* 0x000fe20003f86270 */
[----:B------:R-:W-:Y:S01]  /*a750*/  IMAD.MOV.U32 R189, RZ, RZ, R25 ;  /* 0x000000ffffbd7224 */ /* 0x000fe200078e0019 */
[----:B------:R-:W-:Y:S02]  /*a760*/  FMNMX3.FTZ R17, R17, R215, R21, !PT ;  /* 0x000000d711117276 */ /* 0x000fe40007810015 */
[----:B------:R-:W-:Y:S02]  /*a770*/  ISETP.GT.AND P5, PT, R172, R24, PT ;  /* 0x00000018ac00720c */ /* 0x000fe40003fa4270 */
[----:B------:R-:W-:Y:S02]  /*a780*/  I2FP.F32.S32 R222, R222 ;  /* 0x000000de00de7245 */ /* 0x000fe40000201400 */
[----:B------:R-:W-:Y:S02]  /*a790*/  FSEL R14, R14, -INF , !P4 ;  /* 0xff8000000e0e7808 */ /* 0x000fe40006000000 */
[----:B------:R-:W-:Y:S01]  /*a7a0*/  FMNMX3.FTZ R35, R17, R233, R15, !PT ;  /* 0x000000e911237276 */ /* 0x000fe2000781000f */
[----:B------:R-:W-:Y:S06]  /*a7b0*/  BRA.U !UP1, `(.L_x_2259) ;  /* 0x0000000109ec7547 */ /* 0x000fec000b800000 */
[----:B------:R-:W2:Y:S04]  /*a7c0*/  LDL R240, [R1+0x4] ;  /* 0x0000040001f07983 */ /* 0x000ea80000100800 */
[----:B------:R-:W3:Y:S01]  /*a7d0*/  LDL R241, [R1] ;  /* 0x0000000001f17983 */ /* 0x000ee20000100800 */
        /* <DEDUP_REMOVED lines=10> */
[----:B------:R-:W-:Y:S01]  /*a880*/  IMAD.U32 R25, RZ, RZ, UR15 ;  /* 0x0000000fff197e24 */ /* 0x000fe2000f8e00ff */
[----:B--2---:R-:W-:-:S04]  /*a890*/  LEA R26, P4, R30, R240, 0x7 ;  /* 0x000000f01e1a7211 */ /* 0x004fc800078838ff */
[-C--:B---3--:R-:W-:Y:S02]  /*a8a0*/  LEA.HI.X R27, R30, R241.reuse, R17, 0x7, P4 ;  /* 0x000000f11e1b7211 */ /* 0x088fe400020f3c11 */
        /* <DEDUP_REMOVED lines=44> */
.L_x_2259:
[----:B------:R-:W2:Y:S04]  /*ab70*/  LDL.64 R246, [R1+0x20] ;  /* 0x0000200001f67983 */ /* 0x000ea80000100a00 */
[----:B------:R-:W3:Y:S04]  /*ab80*/  LDL.64 R238, [R1+0x10] ;  /* 0x0000100001ee7983 */ /* 0x000ee80000100a00 */
[----:B------:R-:W4:Y:S01]  /*ab90*/  LDL.64 R240, [R1+0x18] ;  /* 0x0000180001f07983 */ /* 0x000f220000100a00 */
[----:B------:R-:W-:Y:S01]  /*aba0*/  FMNMX3.FTZ R35, R35, R191, R14, !PT ;  /* 0x000000bf23237276 */ /* 0x000fe2000781000e */
[----:B------:R-:W5:Y:S04]  /*abb0*/  S2R R242, SR_CTAID.X ;  /* 0x0000000000f27919 */ /* 0x000f680000002500 */
[----:B------:R-:W1:Y:S01]  /*abc0*/  SHFL.BFLY PT, R28, R35, 0x2, 0x1f ;  /* 0x0c401f00231c7f89 */ /* 0x000e6200000e0000 */
[----:B------:R-:W-:Y:S01]  /*abd0*/  FMNMX3.FTZ R165, R0, R185, R168, !PT ;  /* 0x000000b900a57276 */ /* 0x000fe200078100a8 */
[----:B------:R-:W-:Y:S01]  /*abe0*/  FFMA.FTZ R222, R222, -UR6, R22 ;  /* 0x80000006dede7c23 */ /* 0x000fe20008010016 */
[----:B------:R-:W-:-:S02]  /*abf0*/  IABS R34, R34 ;  /* 0x0000002200227213 */ /* 0x000fc40000000000 */
[----:B------:R-:W-:Y:S02]  /*ac00*/  I2FP.F32.S32 R189, R189 ;  /* 0x000000bd00bd7245 */ /* 0x000fe40000201400 */
[----:B------:R-:W-:Y:S02]  /*ac10*/  FMNMX3.FTZ R165, R165, R193, R164, !PT ;  /* 0x000000c1a5a57276 */ /* 0x000fe400078100a4 */
[----:B------:R-:W-:Y:S02]  /*ac20*/  IABS R29, R29 ;  /* 0x0000001d001d7213 */ /* 0x000fe40000000000 */
[----:B------:R-:W-:Y:S02]  /*ac30*/  I2FP.F32.S32 R34, R34 ;  /* 0x0000002200227245 */ /* 0x000fe40000201400 */
[----:B------:R-:W-:Y:S02]  /*ac40*/  ISETP.GE.AND P4, PT, R24, R248, PT ;  /* 0x000000f81800720c */ /* 0x000fe40003f86270 */
[----:B------:R-:W-:Y:S01]  /*ac50*/  FSEL R222, R222, -INF , !P5 ;  /* 0xff800000dede7808 */ /* 0x000fe20006800000 */
[----:B------:R-:W-:Y:S01]  /*ac60*/  FFMA.FTZ R189, R189, -UR6, R23 ;  /* 0x80000006bdbd7c23 */ /* 0x000fe20008010017 */
[----:B------:R-:W-:Y:S01]  /*ac70*/  FMNMX3.FTZ R165, R165, R178, R176, !PT ;  /* 0x000000b2a5a57276 */ /* 0x000fe200078100b0 */
[----:B------:R-:W-:Y:S01]  /*ac80*/  FFMA.FTZ R34, R34, -UR6, R18 ;  /* 0x8000000622227c23 */ /* 0x000fe20008010012 */
[----:B------:R-:W-:-:S02]  /*ac90*/  FSEL R173, R173, -INF , !P6 ;  /* 0xff800000adad7808 */ /* 0x000fc40007000000 */
[----:B------:R-:W-:Y:S02]  /*aca0*/  I2FP.F32.S32 R29, R29 ;  /* 0x0000001d001d7245 */ /* 0x000fe40000201400 */
[----:B------:R-:W-:Y:S02]  /*acb0*/  ISETP.GT.AND P6, PT, R172, R20, PT ;  /* 0x00000014ac00720c */ /* 0x000fe40003fc4270 */
[----:B------:R-:W-:Y:S02]  /*acc0*/  FSEL R222, R222, -INF , !P4 ;  /* 0xff800000dede7808 */ /* 0x000fe40006000000 */
[----:B------:R-:W-:Y:S02]  /*acd0*/  ISETP.GT.AND P4, PT, R172, R16, PT ;  /* 0x00000010ac00720c */ /* 0x000fe40003f84270 */
[----:B------:R-:W-:Y:S01]  /*ace0*/  FMNMX3.FTZ R165, R165, R4, R5, !PT ;  /* 0x00000004a5a57276 */ /* 0x000fe20007810005 */
[----:B------:R-:W-:Y:S01]  /*acf0*/  FFMA.FTZ R29, R29, -UR6, R19 ;  /* 0x800000061d1d7c23 */ /* 0x000fe20008010013 */
[----:B------:R-:W-:Y:S01]  /*ad00*/  FSEL R189, R189, -INF , !P6 ;  /* 0xff800000bdbd7808 */ /* 0x000fe20007000000 */
[----:B------:R-:W-:Y:S01]  /*ad10*/  ULEA UR15, UR25, 0xfffffffc, 0x1 ;  /* 0xfffffffc190f7891 */ /* 0x000fe2000f8e08ff */
[----:B-1----:R-:W-:Y:S01]  /*ad20*/  FMNMX.FTZ R35, R35, R28, !PT ;  /* 0x0000001c23237209 */ /* 0x002fe20007810000 */
[----:B------:R-:W-:Y:S01]  /*ad30*/  IMAD.U32 R28, RZ, RZ, UR39 ;  /* 0x00000027ff1c7e24 */ /* 0x000fe2000f8e00ff */
[----:B------:R-:W-:-:S02]  /*ad40*/  ISETP.GE.AND P5, PT, R20, R248, PT ;  /* 0x000000f81400720c */ /* 0x000fc40003fa6270 */
[----:B------:R-:W-:Y:S02]  /*ad50*/  ISETP.GT.AND P6, PT, R172, R184, PT ;  /* 0x000000b8ac00720c */ /* 0x000fe40003fc4270 */
[----:B------:R-:W-:Y:S02]  /*ad60*/  FSEL R221, R34, -INF , !P4 ;  /* 0xff80000022dd7808 */ /* 0x000fe40006000000 */
[----:B------:R-:W-:Y:S02]  /*ad70*/  FMNMX3.FTZ R34, R165, R6, R7, !PT ;  /* 0x00000006a5227276 */ /* 0x000fe40007810007 */
[----:B------:R-:W-:Y:S02]  /*ad80*/  SHF.R.U32.HI R244, RZ, 0x5, R207 ;  /* 0x00000005fff47819 */ /* 0x000fe400000116cf */
[----:B------:R-:W-:Y:S02]  /*ad90*/  FSEL R189, R189, -INF , !P5 ;  /* 0xff800000bdbd7808 */ /* 0x000fe40006800000 */
[----:B------:R-:W-:Y:S01]  /*ada0*/  FSEL R204, R29, -INF , !P6 ;  /* 0xff8000001dcc7808 */ /* 0x000fe20007000000 */
[----:B-----5:R-:W-:Y:S01]  /*adb0*/  IMAD R242, R242, 0x8, R244 ;  /* 0x00000008f2f27824 */ /* 0x020fe200078e02f4 */
[-C--:B------:R-:W-:Y:S01]  /*adc0*/  ISETP.GE.AND P5, PT, R16, R248.reuse, PT ;  /* 0x000000f81000720c */ /* 0x080fe20003fa6270 */
[----:B------:R-:W1:Y:S01]  /*add0*/  SHFL.BFLY PT, R29, R35, 0x1, 0x1f ;  /* 0x0c201f00231d7f89 */ /* 0x000e6200000e0000 */
[----:B------:R-:W-:-:S02]  /*ade0*/  ISETP.GE.AND P4, PT, R184, R248, PT ;  /* 0x000000f8b800720c */ /* 0x000fc40003f86270 */
[----:B------:R-:W-:Y:S01]  /*adf0*/  FMNMX3.FTZ R34, R34, R12, R173, !PT ;  /* 0x0000000c22227276 */ /* 0x000fe200078100ad */
[----:B------:R-:W-:Y:S01]  /*ae00*/  IMAD.WIDE.U32 R242, R242, -0x326172a9, RZ ;  /* 0xcd9e8d57f2f27825 */ /* 0x000fe200078e00ff */
[----:B------:R-:W-:Y:S01]  /*ae10*/  FSEL R221, R221, -INF , !P5 ;  /* 0xff800000dddd7808 */ /* 0x000fe20006800000 */
[----:B------:R-:W-:Y:S01]  /*ae20*/  UIADD3 UR17, UPT, UPT, UR39, 0x76cf5d0a, URZ ;  /* 0x76cf5d0a27117890 */ /* 0x000fe2000fffe0ff */
[----:B------:R-:W-:Y:S01]  /*ae30*/  FSEL R204, R204, -INF , !P4 ;  /* 0xff800000cccc7808 */ /* 0x000fe20006000000 */
[----:B------:R-:W-:Y:S01]  /*ae40*/  UIADD3 UR19, UPT, UPT, UR39, 0x32370b8f, URZ ;  /* 0x32370b8f27137890 */ /* 0x000fe2000fffe0ff */
[----:B------:R-:W-:Y:S01]  /*ae50*/  FMNMX3.FTZ R34, R34, R222, R189, !PT ;  /* 0x000000de22227276 */ /* 0x000fe200078100bd */
[----:B------:R-:W5:Y:S03]  /*ae60*/  LDL.LU R244, [R1+0x44] ;  /* 0x0000440001f47983 */ /* 0x000f660000300800 */
[----:B------:R-:W-:-:S02]  /*ae70*/  FMNMX3.FTZ R165, R34, R221, R204, !PT ;  /* 0x000000dd22a57276 */ /* 0x000fc400078100cc */
        /* <DEDUP_REMOVED lines=11> */
[--C-:B------:R-:W-:Y:S01]  /*af30*/  FFMA.FTZ R192, R192, UR31, -R208.reuse ;  /* 0x0000001fc0c07c23 */ /* 0x100fe200080108d0 */
[----:B------:R-:W-:-:S05]  /*af40*/  FFMA.FTZ R190, R195, UR31, -R208 ;  /* 0x0000001fc3be7c23 */ /* 0x000fca00080108d0 */
[----:B------:R-:W-:Y:S08]  /*af50*/  MUFU.EX2 R192, R192 ;  /* 0x000000c000c07308 */ /* 0x000ff00000000800 */
        /* <DEDUP_REMOVED lines=15> */
[----:B------:R-:W-:Y:S01]  /*b050*/  IMAD.WIDE.U32 R234, R35, -0x2daee0ad, RZ ;  /* 0xd2511f5323ea7825 */ /* 0x000fe200078e00ff */
[----:B-1----:R-:W-:-:S03]  /*b060*/  FMNMX.FTZ R28, R165, R28, !PT ;  /* 0x0000001ca51c7209 */ /* 0x002fc60007810000 */
[----:B------:R-:W-:Y:S01]  /*b070*/  IMAD.WIDE.U32 R34, R34, -0x2daee0ad, RZ ;  /* 0xd2511f5322227825 */ /* 0x000fe200078e00ff */
[----:B------:R-:W-:Y:S01]  /*b080*/  LOP3.LUT R166, R166, UR16, R235, 0x96, !PT ;  /* 0x00000010a6a67c12 */ /* 0x000fe2000f8e96eb */
[----:B------:R-:W1:Y:S03]  /*b090*/  SHFL.BFLY PT, R165, R28, 0x1, 0x1f ;  /* 0x0c201f001ca57f89 */ /* 0x000e6600000e0000 */
[----:B------:R-:W-:Y:S01]  /*b0a0*/  LOP3.LUT R234, R234, UR15, R35, 0x96, !PT ;  /* 0x0000000feaea7c12 */ /* 0x000fe2000f8e9623 */
[----:B------:R-:W-:-:S04]  /*b0b0*/  IMAD.WIDE.U32 R166, R166, -0x326172a9, RZ ;  /* 0xcd9e8d57a6a67825 */ /* 0x000fc800078e00ff */
[----:B------:R-:W-:-:S05]  /*b0c0*/  IMAD.WIDE.U32 R234, R234, -0x326172a9, RZ ;  /* 0xcd9e8d57eaea7825 */ /* 0x000fca00078e00ff */
[----:B------:R-:W-:-:S04]  /*b0d0*/  LOP3.LUT R223, R166, UR14, R235, 0x96, !PT ;  /* 0x0000000ea6df7c12 */ /* 0x000fc8000f8e96eb */
[----:B------:R-:W-:-:S04]  /*b0e0*/  LOP3.LUT R35, R223, 0xff, RZ, 0xc0, !PT ;  /* 0x000000ffdf237812 */ /* 0x000fc800078ec0ff */
[----:B------:R-:W-:Y:S02]  /*b0f0*/  ISETP.LE.U32.AND P4, PT, R35, UR7, PT ;  /* 0x0000000723007c0c */ /* 0x000fe4000bf83070 */
[----:B------:R-:W-:Y:S02]  /*b100*/  LOP3.LUT R35, R223, 0xffff, RZ, 0xc0, !PT ;  /* 0x0000ffffdf237812 */ /* 0x000fe400078ec0ff */
[----:B-1----:R-:W-:Y:S02]  /*b110*/  FMNMX.FTZ R28, R28, R165, !PT ;  /* 0x000000a51c1c7209 */ /* 0x002fe40007810000 */
[----:B------:R-:W-:Y:S02]  /*b120*/  SHF.R.U32.HI R35, RZ, 0x8, R35 ;  /* 0x00000008ff237819 */ /* 0x000fe40000011623 */
[C---:B------:R-:W-:Y:S01]  /*b130*/  FSETP.NEU.FTZ.AND P5, PT, R28.reuse, -INF , PT ;  /* 0xff8000001c00780b */ /* 0x040fe20003fbd000 */
[----:B------:R-:W-:Y:S01]  /*b140*/  FMUL.FTZ R172, R28, UR31 ;  /* 0x0000001f1cac7c20 */ /* 0x000fe20008410000 */
[----:B------:R-:W-:-:S03]  /*b150*/  LOP3.LUT R35, R35, 0xffff, RZ, 0xc0, !PT ;  /* 0x0000ffff23237812 */ /* 0x000fc600078ec0ff */
[----:B------:R-:W-:Y:S01]  /*b160*/  @!P4 HADD2 R33, -R171.H0_H0, -RZ.H0_H0 ;  /* 0xa00000ffab21c230 */ /* 0x000fe20000000900 */
[----:B------:R-:W-:-:S04]  /*b170*/  FSEL R172, R172, RZ, P5 ;  /* 0x000000ffacac7208 */ /* 0x000fc80002800000 */
        /* <DEDUP_REMOVED lines=18> */
[----:B------:R-:W-:-:S05]  /*b2a0*/  IMAD.MOV.U32 R31, RZ, RZ, R234 ;  /* 0x000000ffff1f7224 */ /* 0x000fca00078e00ea */
[----:B------:R-:W-:-:S07]  /*b2b0*/  LOP3.LUT R31, R31, 0xff, RZ, 0xc0, !PT ;  /* 0x000000ff1f1f7812 */ /* 0x000fce00078ec0ff */
[----:B------:R-:W-:-:S05]  /*b2c0*/  @!P4 HADD2 R30, -R168.H0_H0, -RZ.H0_H0 ;  /* 0xa00000ffa81ec230 */ /* 0x000fca0000000900 */
[----:B------:R-:W-:Y:S02]  /*b2d0*/  @!P4 PRMT R168, R30, 0x5410, RZ ;  /* 0x000054101ea8c816 */ /* 0x000fe400000000ff */
[----:B------:R-:W-:Y:S02]  /*b2e0*/  ISETP.LE.U32.AND P4, PT, R31, UR7, PT ;  /* 0x000000071f007c0c */ /* 0x000fe4000bf83070 */
[----:B------:R-:W-:Y:S02]  /*b2f0*/  LOP3.LUT R230, R230, UR12, R167, 0x96, !PT ;  /* 0x0000000ce6e67c12 */ /* 0x000fe4000f8e96a7 */
[----:B------:R-:W-:Y:S02]  /*b300*/  F2FP.F16.F32.PACK_AB R167, R190, R192 ;  /* 0x000000c0bea7723e */ /* 0x000fe400000000ff */
        /* <DEDUP_REMOVED lines=14> */
[----:B------:R-:W-:Y:S02]  /*b3f0*/  PRMT R18, R234, 0x7773, RZ ;  /* 0x00007773ea127816 */ /* 0x000fe400000000ff */
[----:B------:R-:W-:Y:S02]  /*b400*/  FSEL R195, R29, RZ, P6 ;  /* 0x000000ff1dc37208 */ /* 0x000fe40003000000 */
[----:B------:R-:W-:Y:S01]  /*b410*/  ISETP.GT.U32.AND P6, PT, R18, UR7, PT ;  /* 0x0000000712007c0c */ /* 0x000fe2000bfc4070 */
[----:B------:R-:W-:Y:S01]  /*b420*/  ULEA UR27, UR25, 0xfffffffd, 0x1 ;  /* 0xfffffffd191b7891 */ /* 0x000fe2000f8e08ff */
[----:B-1----:R-:W-:Y:S01]  /*b430*/  F2FP.F16.F32.PACK_AB R165, R214, R193 ;  /* 0x000000c1d6a5723e */ /* 0x002fe200000000ff */
[----:B------:R-:W-:Y:S02]  /*b440*/  IMAD.U32 R25, RZ, RZ, UR39 ;  /* 0x00000027ff197e24 */ /* 0x000fe4000f8e00ff */
[--C-:B------:R-:W-:Y:S01]  /*b450*/  FFMA.FTZ R188, R194, UR31, -R208.reuse ;  /* 0x0000001fc2bc7c23 */ /* 0x100fe200080108d0 */
[----:B------:R-:W-:Y:S01]  /*b460*/  FFMA.FTZ R198, R179, UR31, -R208 ;  /* 0x0000001fb3c67c23 */ /* 0x000fe200080108d0 */
[----:B------:R-:W-:Y:S01]  /*b470*/  PRMT R164, R165, 0x7632, R164 ;  /* 0x00007632a5a47816 */ /* 0x000fe200000000a4 */
[----:B------:R-:W-:Y:S01]  /*b480*/  IMAD.WIDE.U32 R230, R230, -0x2daee0ad, RZ ;  /* 0xd2511f53e6e67825 */ /* 0x000fe200078e00ff */
[----:B------:R-:W-:-:S02]  /*b490*/  LOP3.LUT R25, R25, UR27, R247, 0x96, !PT ;  /* 0x0000001b19197c12 */ /* 0x000fc4000f8e96f7 */
[----:B------:R-:W-:Y:S02]  /*b4a0*/  MUFU.EX2 R188, R188 ;  /* 0x000000bc00bc7308 */ /* 0x000fe40000000800 */
[----:B------:R-:W-:Y:S02]  /*b4b0*/  @P6 HADD2 R19, -R164.H0_H0, -RZ.H0_H0 ;  /* 0xa00000ffa4136230 */ /* 0x000fe40000000900 */
[----:B------:R-:W-:Y:S01]  /*b4c0*/  IMAD.WIDE.U32 R30, R25, -0x326172a9, RZ ;  /* 0xcd9e8d57191e7825 */ /* 0x000fe200078e00ff */
[----:B------:R-:W-:-:S03]  /*b4d0*/  LOP3.LUT R18, R34, UR4, R231, 0x96, !PT ;  /* 0x0000000422127c12 */ /* 0x000fc6000f8e96e7 */
[----:B------:R-:W1:Y:S01]  /*b4e0*/  MUFU.EX2 R198, R198 ;  /* 0x000000c600c67308 */ /* 0x000e620000000800 */
[----:B------:R-:W-:Y:S02]  /*b4f0*/  PRMT R197, R165, 0x5410, R164 ;  /* 0x00005410a5c57816 */ /* 0x000fe400000000a4 */
[----:B------:R-:W-:Y:S02]  /*b500*/  @P6 PRMT R164, R19, 0x5410, RZ ;  /* 0x0000541013a46816 */ /* 0x000fe400000000ff */
[----:B------:R-:W-:Y:S02]  /*b510*/  LOP3.LUT R19, R18, 0xff, RZ, 0xc0, !PT ;  /* 0x000000ff12137812 */ /* 0x000fe400078ec0ff */
[----:B------:R-:W-:Y:S02]  /*b520*/  LOP3.LUT R25, R242, UR28, R31, 0x96, !PT ;  /* 0x0000001cf2197c12 */ /* 0x000fe4000f8e961f */
[----:B------:R-:W-:Y:S02]  /*b530*/  LOP3.LUT R31, R18, 0xffff, RZ, 0xc0, !PT ;  /* 0x0000ffff121f7812 */ /* 0x000fe400078ec0ff */
[----:B------:R-:W-:-:S02]  /*b540*/  ISETP.LE.U32.AND P6, PT, R19, UR7, PT ;  /* 0x0000000713007c0c */ /* 0x000fc4000bfc3070 */
[----:B------:R-:W-:Y:S01]  /*b550*/  SHF.R.U32.HI R31, RZ, 0x8, R31 ;  /* 0x00000008ff1f7819 */ /* 0x000fe2000001161f */
[----:B------:R-:W-:Y:S02]  /*b560*/  @P4 HADD2 R23, -R165.H0_H0, -RZ.H0_H0 ;  /* 0xa00000ffa5174230 */ /* 0x000fe40000000900 */
[--C-:B------:R-:W-:Y:S01]  /*b570*/  FFMA.FTZ R199, R178, UR31, -R172.reuse ;  /* 0x0000001fb2c77c23 */ /* 0x100fe200080108ac */
[----:B------:R-:W-:Y:S01]  /*b580*/  FFMA.FTZ R220, R176, UR31, -R172 ;  /* 0x0000001fb0dc7c23 */ /* 0x000fe200080108ac */
[----:B------:R-:W-:Y:S02]  /*b590*/  LOP3.LUT R31, R31, 0xffff, RZ, 0xc0, !PT ;  /* 0x0000ffff1f1f7812 */ /* 0x000fe400078ec0ff */
[----:B-1----:R-:W-:Y:S01]  /*b5a0*/  F2FP.F16.F32.PACK_AB R35, R198, R188 ;  /* 0x000000bcc623723e */ /* 0x002fe200000000ff */
[----:B------:R-:W-:Y:S01]  /*b5b0*/  IMAD.WIDE.U32 R216, R25, -0x2daee0ad, RZ ;  /* 0xd2511f5319d87825 */ /* 0x000fe200078e00ff */
[----:B------:R-:W-:Y:S01]  /*b5c0*/  @P4 PRMT R165, R23, 0x5410, RZ ;  /* 0x0000541017a54816 */ /* 0x000fe200000000ff */
[----:B------:R-:W-:Y:S01]  /*b5d0*/  MUFU.EX2 R199, R199 ;  /* 0x000000c700c77308 */ /* 0x000fe20000000800 */
[----:B------:R-:W-:-:S02]  /*b5e0*/  ISETP.LE.U32.AND P4, PT, R31, UR7, PT ;  /* 0x000000071f007c0c */ /* 0x000fc4000bf83070 */
[----:B------:R-:W-:Y:S01]  /*b5f0*/  PRMT R25, R18, 0x7632, R25 ;  /* 0x0000763212197816 */ /* 0x000fe20000000019 */
[----:B------:R-:W-:Y:S01]  /*b600*/  @!P6 HADD2 R22, -R35.H0_H0, -RZ.H0_H0 ;  /* 0xa00000ff2316e230 */ /* 0x000fe20000000900 */
[----:B------:R-:W-:-:S03]  /*b610*/  PRMT R34, R35, 0x7632, R34 ;  /* 0x0000763223227816 */ /* 0x000fc60000000022 */
[----:B------:R-:W1:Y:S01]  /*b620*/  MUFU.EX2 R220, R220 ;  /* 0x000000dc00dc7308 */ /* 0x000e620000000800 */
[----:B------:R-:W-:Y:S02]  /*b630*/  LOP3.LUT R30, R30, UR26, R239, 0x96, !PT ;  /* 0x0000001a1e1e7c12 */ /* 0x000fe4000f8e96ef */
[----:B------:R-:W-:Y:S02]  /*b640*/  LOP3.LUT R25, R25, 0xff, RZ, 0xc0, !PT ;  /* 0x000000ff19197812 */ /* 0x000fe400078ec0ff */
[----:B------:R-:W-:Y:S01]  /*b650*/  PRMT R19, R35, 0x5410, R34 ;  /* 0x0000541023137816 */ /* 0x000fe20000000022 */
[----:B------:R-:W-:Y:S01]  /*b660*/  IMAD.WIDE.U32 R30, R30, -0x2daee0ad, RZ ;  /* 0xd2511f531e1e7825 */ /* 0x000fe200078e00ff */
[----:B------:R-:W-:Y:S02]  /*b670*/  @!P6 PRMT R35, R22, 0x5410, RZ ;  /* 0x000054101623e816 */ /* 0x000fe400000000ff */
[----:B------:R-:W-:Y:S01]  /*b680*/  ISETP.LE.U32.AND P6, PT, R25, UR7, PT ;  /* 0x0000000719007c0c */ /* 0x000fe2000bfc3070 */
[----:B------:R-:W-:Y:S01]  /*b690*/  @!P4 HADD2 R17, -R34.H0_H0, -RZ.H0_H0 ;  /* 0xa00000ff2211c230 */ /* 0x000fe20000000900 */
[----:B------:R-:W-:-:S02]  /*b6a0*/  LOP3.LUT R23, R240, UR17, R217, 0x96, !PT ;  /* 0x00000011f0177c12 */ /* 0x000fc4000f8e96d9 */
[----:B------:R-:W-:Y:S02]  /*b6b0*/  LOP3.LUT R216, R216, UR19, R31, 0x96, !PT ;  /* 0x00000013d8d87c12 */ /* 0x000fe4000f8e961f */
[----:B------:R-:W-:Y:S01]  /*b6c0*/  @!P4 PRMT R34, R17, 0x5410, RZ ;  /* 0x000054101122c816 */ /* 0x000fe200000000ff */
[----:B------:R-:W-:Y:S01]  /*b6d0*/  IMAD.WIDE.U32 R236, R23, -0x326172a9, RZ ;  /* 0xcd9e8d5717ec7825 */ /* 0x000fe200078e00ff */
[----:B-1----:R-:W-:Y:S02]  /*b6e0*/  F2FP.F16.F32.PACK_AB R33, R220, R199 ;  /* 0x000000c7dc21723e */ /* 0x002fe400000000ff */
[----:B------:R-:W-:Y:S01]  /*b6f0*/  SHF.R.U32.HI R23, RZ, 0x18, R18 ;  /* 0x00000018ff177819 */ /* 0x000fe20000011612 */
[----:B------:R-:W-:Y:S01]  /*b700*/  IMAD.WIDE.U32 R216, R216, -0x326172a9, RZ ;  /* 0xcd9e8d57d8d87825 */ /* 0x000fe200078e00ff */
[----:B------:R-:W-:-:S03]  /*b710*/  PRMT R32, R33, 0x7632, R32 ;  /* 0x0000763221207816 */ /* 0x000fc60000000020 */
[----:B------:R-:W-:Y:S02]  /*b720*/  IMAD.MOV.U32 R17, RZ, RZ, R230 ;  /* 0x000000ffff117224 */ /* 0x000fe400078e00e6 */
[----:B------:R-:W-:Y:S01]  /*b730*/  @!P6 HADD2 R20, -R33.H0_H0, -RZ.H0_H0 ;  /* 0xa00000ff2114e230 */ /* 0x000fe20000000900 */
[----:B------:R-:W-:Y:S02]  /*b740*/  ISETP.LE.U32.AND P4, PT, R23, UR7, PT ;  /* 0x0000000717007c0c */ /* 0x000fe4000bf83070 */
[----:B------:R-:W-:Y:S02]  /*b750*/  LOP3.LUT R22, R238, UR18, R237, 0x96, !PT ;  /* 0x00000012ee167c12 */ /* 0x000fe4000f8e96ed */
[----:B------:R-:W-:Y:S02]  /*b760*/  LOP3.LUT R236, R236, UR13, R217, 0x96, !PT ;  /* 0x0000000decec7c12 */ /* 0x000fe4000f8e96d9 */
[----:B------:R-:W-:Y:S01]  /*b770*/  LOP3.LUT R23, R17, 0xff, RZ, 0xc0, !PT ;  /* 0x000000ff11177812 */ /* 0x000fe200078ec0ff */
[----:B------:R-:W-:Y:S01]  /*b780*/  FFMA.FTZ R225, R174, UR31, -R208 ;  /* 0x0000001faee17c23 */ /* 0x000fe200080108d0 */
[----:B------:R-:W-:Y:S01]  /*b790*/  PRMT R17, R33, 0x5410, R32 ;  /* 0x0000541021117816 */ /* 0x000fe20000000020 */
[----:B------:R-:W-:Y:S01]  /*b7a0*/  FFMA.FTZ R25, R175, UR31, -R208 ;  /* 0x0000001faf197c23 */ /* 0x000fe200080108d0 */
[----:B------:R-:W-:Y:S01]  /*b7b0*/  @!P6 PRMT R33, R20, 0x5410, RZ ;  /* 0x000054101421e816 */ /* 0x000fe200000000ff */
[----:B------:R-:W-:Y:S01]  /*b7c0*/  IMAD.WIDE.U32 R236, R236, -0x2daee0ad, RZ ;  /* 0xd2511f53ecec7825 */ /* 0x000fe200078e00ff */
[----:B------:R-:W-:-:S03]  /*b7d0*/  ISETP.LE.U32.AND P6, PT, R23, UR7, PT ;  /* 0x0000000717007c0c */ /* 0x000fc6000bfc3070 */
[----:B------:R-:W-:Y:S01]  /*b7e0*/  IMAD.WIDE.U32 R22, R22, -0x2daee0ad, RZ ;  /* 0xd2511f5316167825 */ /* 0x000fe200078e00ff */
[----:B------:R-:W-:Y:S03]  /*b7f0*/  MUFU.EX2 R225, R225 ;  /* 0x000000e100e17308 */ /* 0x000fe60000000800 */
[----:B------:R-:W-:Y:S01]  /*b800*/  @!P4 HADD2 R16, -R32.H0_H0, -RZ.H0_H0 ;  /* 0xa00000ff2010c230 */ /* 0x000fe20000000900 */
[----:B------:R-:W-:Y:S02]  /*b810*/  LOP3.LUT R20, R30, UR16, R23, 0x96, !PT ;  /* 0x000000101e147c12 */ /* 0x000fe4000f8e9617 */
[----:B------:R-:W-:Y:S02]  /*b820*/  LOP3.LUT R226, R22, UR15, R237, 0x96, !PT ;  /* 0x0000000f16e27c12 */ /* 0x000fe4000f8e96ed */
[----:B------:R-:W1:Y:S01]  /*b830*/  MUFU.EX2 R25, R25 ;  /* 0x0000001900197308 */ /* 0x000e620000000800 */
[----:B------:R-:W-:Y:S01]  /*b840*/  IMAD.WIDE.U32 R22, R20, -0x326172a9, RZ ;  /* 0xcd9e8d5714167825 */ /* 0x000fe200078e00ff */
[----:B------:R-:W-:-:S03]  /*b850*/  @!P4 PRMT R32, R16, 0x5410, RZ ;  /* 0x000054101020c816 */ /* 0x000fc600000000ff */
[----:B------:R-:W-:Y:S01]  /*b860*/  IMAD.WIDE.U32 R226, R226, -0x326172a9, RZ ;  /* 0xcd9e8d57e2e27825 */ /* 0x000fe200078e00ff */
[----:B------:R-:W-:-:S04]  /*b870*/  PRMT R16, R230, 0x7771, RZ ;  /* 0x00007771e6107816 */ /* 0x000fc800000000ff */
[----:B------:R-:W-:Y:S02]  /*b880*/  LOP3.LUT R20, R22, UR14, R227, 0x96, !PT ;  /* 0x0000000e16147c12 */ /* 0x000fe4000f8e96e3 */
[----:B------:R-:W-:Y:S02]  /*b890*/  ISETP.GT.U32.AND P4, PT, R16, UR7, PT ;  /* 0x0000000710007c0c */ /* 0x000fe4000bf84070 */
[----:B------:R-:W-:Y:S02]  /*b8a0*/  LOP3.LUT R16, R20, 0xffff, RZ, 0xc0, !PT ;  /* 0x0000ffff14107812 */ /* 0x000fe400078ec0ff */
[----:B-1----:R-:W-:Y:S01]  /*b8b0*/  F2FP.F16.F32.PACK_AB R31, R25, R225 ;  /* 0x000000e1191f723e */ /* 0x002fe200000000ff */
[--C-:B------:R-:W-:Y:S01]  /*b8c0*/  FFMA.FTZ R229, R4, UR31, -R172.reuse ;  /* 0x0000001f04e57c23 */ /* 0x100fe200080108ac */
[----:B------:R-:W-:Y:S01]  /*b8d0*/  LOP3.LUT R216, R216, UR12, R23, 0x96, !PT ;  /* 0x0000000cd8d87c12 */ /* 0x000fe2000f8e9617 */
[----:B------:R-:W-:Y:S01]  /*b8e0*/  FFMA.FTZ R23, R5, UR31, -R172 ;  /* 0x0000001f05177c23 */ /* 0x000fe200080108ac */
[----:B------:R-:W-:Y:S01]  /*b8f0*/  SHF.R.U32.HI R16, RZ, 0x8, R16 ;  /* 0x00000008ff107819 */ /* 0x000fe20000011610 */
[----:B------:R-:W-:Y:S01]  /*b900*/  FFMA.FTZ R194, R21, UR31, -R208 ;  /* 0x0000001f15c27c23 */ /* 0x000fe200080108d0 */
[----:B------:R-:W-:Y:S01]  /*b910*/  @!P6 HADD2 R21, -R31.H0_H0, -RZ.H0_H0 ;  /* 0xa00000ff1f15e230 */ /* 0x000fe20000000900 */
[----:B------:R-:W-:-:S02]  /*b920*/  PRMT R30, R31, 0x7632, R30 ;  /* 0x000076321f1e7816 */ /* 0x000fc4000000001e */
[----:B------:R-:W-:Y:S01]  /*b930*/  LOP3.LUT R22, R16, 0xffff, RZ, 0xc0, !PT ;  /* 0x0000ffff10167812 */ /* 0x000fe200078ec0ff */
[----:B------:R-:W-:Y:S01]  /*b940*/  MUFU.EX2 R229, R229 ;  /* 0x000000e500e57308 */ /* 0x000fe20000000800 */
[----:B------:R-:W-:Y:S01]  /*b950*/  PRMT R16, R31, 0x5410, R30 ;  /* 0x000054101f107816 */ /* 0x000fe2000000001e */
[----:B------:R-:W-:Y:S01]  /*b960*/  @P4 HADD2 R24, -R30.H0_H0, -RZ.H0_H0 ;  /* 0xa00000ff1e184230 */ /* 0x000fe20000000900 */
[----:B------:R-:W-:Y:S01]  /*b970*/  @!P6 PRMT R31, R21, 0x5410, RZ ;  /* 0x00005410151fe816 */ /* 0x000fe200000000ff */
[----:B------:R-:W-:Y:S01]  /*b980*/  FFMA.FTZ R213, R6, UR31, -R172 ;  /* 0x0000001f06d57c23 */ /* 0x000fe200080108ac */
[----:B------:R-:W-:-:S03]  /*b990*/  ISETP.LE.U32.AND P6, PT, R22, UR7, PT ;  /* 0x0000000716007c0c */ /* 0x000fc6000bfc3070 */
[----:B------:R-:W1:Y:S01]  /*b9a0*/  MUFU.EX2 R23, R23 ;  /* 0x0000001700177308 */ /* 0x000e620000000800 */
[--C-:B------:R-:W-:Y:S01]  /*b9b0*/  FFMA.FTZ R217, R7, UR31, -R172.reuse ;  /* 0x0000001f07d97c23 */ /* 0x100fe200080108ac */
[--C-:B------:R-:W-:Y:S01]  /*b9c0*/  FFMA.FTZ R22, R12, UR31, -R172.reuse ;  /* 0x0000001f0c167c23 */ /* 0x100fe200080108ac */
[--C-:B------:R-:W-:Y:S01]  /*b9d0*/  FFMA.FTZ R21, R173, UR31, -R172.reuse ;  /* 0x0000001fad157c23 */ /* 0x100fe200080108ac */
[--C-:B------:R-:W-:Y:S01]  /*b9e0*/  FFMA.FTZ R222, R222, UR31, -R172.reuse ;  /* 0x0000001fdede7c23 */ /* 0x100fe200080108ac */
[--C-:B------:R-:W-:Y:S01]  /*b9f0*/  FFMA.FTZ R189, R189, UR31, -R172.reuse ;  /* 0x0000001fbdbd7c23 */ /* 0x100fe200080108ac */
[--C-:B------:R-:W-:Y:S01]  /*ba00*/  FFMA.FTZ R221, R221, UR31, -R172.reuse ;  /* 0x0000001fdddd7c23 */ /* 0x100fe200080108ac */
[----:B------:R-:W-:Y:S01]  /*ba10*/  FFMA.FTZ R204, R204, UR31, -R172 ;  /* 0x0000001fcccc7c23 */ /* 0x000fe200080108ac */
[----:B------:R-:W-:Y:S02]  /*ba20*/  PRMT R172, R230, 0x7772, RZ ;  /* 0x00007772e6ac7816 */ /* 0x000fe400000000ff */
[----:B------:R-:W-:-:S02]  /*ba30*/  @P4 PRMT R30, R24, 0x5410, RZ ;  /* 0x00005410181e4816 */ /* 0x000fc400000000ff */
[----:B------:R-:W-:Y:S02]  /*ba40*/  ISETP.GT.U32.AND P4, PT, R172, UR7, PT ;  /* 0x00000007ac007c0c */ /* 0x000fe4000bf84070 */
[----:B------:R-:W-:Y:S02]  /*ba50*/  PRMT R172, R230, 0x7773, RZ ;  /* 0x00007773e6ac7816 */ /* 0x000fe400000000ff */
[----:B------:R-:W-:Y:S02]  /*ba60*/  FSEL R211, R28, RZ, P5 ;  /* 0x000000ff1cd37208 */ /* 0x000fe40002800000 */
[----:B------:R-:W-:Y:S02]  /*ba70*/  ISETP.GT.U32.AND P5, PT, R172, UR7, PT ;  /* 0x00000007ac007c0c */ /* 0x000fe4000bfa4070 */
[----:B-1----:R-:W-:Y:S01]  /*ba80*/  F2FP.F16.F32.PACK_AB R173, R23, R229 ;  /* 0x000000e517ad723e */ /* 0x002fe200000000ff */
[----:B------:R-:W-:Y:S01]  /*ba90*/  FADD.FTZ R211, R0, -R211 ;  /* 0x800000d300d37221 */ /* 0x000fe20000010000 */
[----:B------:R-:W-:-:S02]  /*baa0*/  FFMA.FTZ R196, R13, UR31, -R208 ;  /* 0x0000001f0dc47c23 */ /* 0x000fc400080108d0 */
[----:B------:R-:W-:Y:S01]  /*bab0*/  PRMT R172, R173, 0x7632, R172 ;  /* 0x00007632adac7816 */ /* 0x000fe200000000ac */
[----:B------:R-:W-:Y:S01]  /*bac0*/  FMUL.FTZ R211, R211, UR31 ;  /* 0x0000001fd3d37c20 */ /* 0x000fe20008410000 */
[----:B------:R-:W-:Y:S01]  /*bad0*/  FFMA.FTZ R210, R177, UR31, -R208 ;  /* 0x0000001fb1d27c23 */ /* 0x000fe200080108d0 */
[----:B------:R-:W-:Y:S01]  /*bae0*/  FADD.FTZ R195, R2, -R195 ;  /* 0x800000c302c37221 */ /* 0x000fe20000010000 */
[----:B------:R-:W-:Y:S03]  /*baf0*/  MUFU.EX2 R196, R196 ;  /* 0x000000c400c47308 */ /* 0x000fe60000000800 */
[----:B------:R-:W-:Y:S02]  /*bb00*/  @P5 HADD2 R178, -R172.H0_H0, -RZ.H0_H0 ;  /* 0xa00000ffacb25230 */ /* 0x000fe40000000900 */
[----:B------:R-:W-:-:S03]  /*bb10*/  FMUL.FTZ R195, R195, UR31 ;  /* 0x0000001fc3c37c20 */ /* 0x000fc60008410000 */
[----:B------:R-:W1:Y:S01]  /*bb20*/  MUFU.EX2 R211, R211 ;  /* 0x000000d300d37308 */ /* 0x000e620000000800 */
[----:B------:R-:W-:Y:S02]  /*bb30*/  PRMT R228, R173, 0x5410, R172 ;  /* 0x00005410ade47816 */ /* 0x000fe400000000ac */
[----:B------:R-:W-:-:S05]  /*bb40*/  @P5 PRMT R172, R178, 0x5410, RZ ;  /* 0x00005410b2ac5816 */ /* 0x000fca00000000ff */
[----:B------:R-:W2:Y:S01]  /*bb50*/  MUFU.EX2 R24, R210 ;  /* 0x000000d200187308 */ /* 0x000ea20000000800 */
[----:B------:R-:W-:Y:S01]  /*bb60*/  LOP3.LUT R178, R20, 0xff, RZ, 0xc0, !PT ;  /* 0x000000ff14b27812 */ /* 0x000fe200078ec0ff */
[----:B------:R-:W-:-:S06]  /*bb70*/  @P4 HADD2 R179, -R173.H0_H0, -RZ.H0_H0 ;  /* 0xa00000ffadb34230 */ /* 0x000fcc0000000900 */
[----:B------:R3:W5:Y:S01]  /*bb80*/  MUFU.EX2 R212, R195 ;  /* 0x000000c300d47308 */ /* 0x0007620000000800 */
[----:B------:R-:W-:Y:S02]  /*bb90*/  ISETP.LE.U32.AND P5, PT, R178, UR7, PT ;  /* 0x00000007b2007c0c */ /* 0x000fe4000bfa3070 */
[----:B------:R-:W-:Y:S01]  /*bba0*/  @P4 PRMT R173, R179, 0x5410, RZ ;  /* 0x00005410b3ad4816 */ /* 0x000fe200000000ff */
[----:B-1----:R-:W-:-:S04]  /*bbb0*/  FFMA.FTZ R179, R224, R211, R187 ;  /* 0x000000d3e0b37223 */ /* 0x002fc800000100bb */
[----:B------:R-:W-:Y:S01]  /*bbc0*/  MUFU.EX2 R213, R213 ;  /* 0x000000d500d57308 */ /* 0x000fe20000000800 */
[----:B--2---:R-:W-:Y:S02]  /*bbd0*/  F2FP.F16.F32.PACK_AB R187, R196, R24 ;  /* 0x00000018c4bb723e */ /* 0x004fe400000000ff */
[----:B---3--:R-:W-:-:S05]  /*bbe0*/  PRMT R195, R20, 0x7632, R195 ;  /* 0x0000763214c37816 */ /* 0x008fca00000000c3 */
[----:B------:R-:W1:Y:S01]  /*bbf0*/  MUFU.EX2 R210, R217 ;  /* 0x000000d900d27308 */ /* 0x000e620000000800 */
[----:B------:R-:W-:-:S04]  /*bc00*/  LOP3.LUT R195, R195, 0xff, RZ, 0xc0, !PT ;  /* 0x000000ffc3c37812 */ /* 0x000fc800078ec0ff */
[----:B------:R-:W-:Y:S01]  /*bc10*/  ISETP.LE.U32.AND P4, PT, R195, UR7, PT ;  /* 0x00000007c3007c0c */ /* 0x000fe2000bf83070 */
[----:B------:R-:W-:Y:S02]  /*bc20*/  IMAD.MOV.U32 R195, RZ, RZ, R226 ;  /* 0x000000ffffc37224 */ /* 0x000fe400078e00e2 */
[--C-:B-----5:R-:W-:Y:S01]  /*bc30*/  FFMA.FTZ R178, R244, R212, R186.reuse ;  /* 0x000000d4f4b27223 */ /* 0x120fe200000100ba */
[----:B------:R-:W-:Y:S01]  /*bc40*/  @!P5 HADD2 R177, -R187.H0_H0, -RZ.H0_H0 ;  /* 0xa00000ffbbb1d230 */ /* 0x000fe20000000900 */
[----:B------:R-:W-:Y:S02]  /*bc50*/  PRMT R186, R187, 0x7632, R186 ;  /* 0x00007632bbba7816 */ /* 0x000fe400000000ba */
[----:B------:R-:W-:Y:S01]  /*bc60*/  LOP3.LUT R195, R195, 0xff, RZ, 0xc0, !PT ;  /* 0x000000ffc3c37812 */ /* 0x000fe200078ec0ff */
[----:B------:R-:W-:Y:S01]  /*bc70*/  FFMA.FTZ R215, R215, UR31, -R208 ;  /* 0x0000001fd7d77c23 */ /* 0x000fe200080108d0 */
[----:B------:R-:W-:Y:S02]  /*bc80*/  PRMT R224, R187, 0x5410, R186 ;  /* 0x00005410bbe07816 */ /* 0x000fe400000000ba */
[----:B------:R-:W-:Y:S01]  /*bc90*/  @!P5 PRMT R187, R177, 0x5410, RZ ;  /* 0x00005410b1bbd816 */ /* 0x000fe200000000ff */
[----:B------:R-:W-:Y:S01]  /*bca0*/  MUFU.EX2 R194, R194 ;  /* 0x000000c200c27308 */ /* 0x000fe20000000800 */
[----:B------:R-:W-:Y:S01]  /*bcb0*/  ISETP.LE.U32.AND P5, PT, R195, UR7, PT ;  /* 0x00000007c3007c0c */ /* 0x000fe2000bfa3070 */
[----:B------:R-:W-:Y:S01]  /*bcc0*/  FADD.FTZ R179, R185, R179 ;  /* 0x000000b3b9b37221 */ /* 0x000fe20000010000 */
[----:B-1----:R-:W-:Y:S01]  /*bcd0*/  F2FP.F16.F32.PACK_AB R185, R210, R213 ;  /* 0x000000d5d2b9723e */ /* 0x002fe200000000ff */
[----:B------:R-:W-:-:S02]  /*bce0*/  @!P6 HADD2 R27, -R186.H0_H0, -RZ.H0_H0 ;  /* 0xa00000ffba1be230 */ /* 0x000fc40000000900 */
[----:B------:R-:W-:Y:S02]  /*bcf0*/  FADD.FTZ R177, R184, R178 ;  /* 0x000000b2b8b17221 */ /* 0x000fe40000010000 */
[----:B------:R-:W1:Y:S01]  /*bd00*/  MUFU.EX2 R195, R215 ;  /* 0x000000d700c37308 */ /* 0x000e620000000800 */
[----:B------:R-:W-:Y:S01]  /*bd10*/  SHF.R.U32.HI R178, RZ, 0x18, R20 ;  /* 0x00000018ffb27819 */ /* 0x000fe20000011614 */
[----:B------:R-:W-:Y:S01]  /*bd20*/  @!P4 HADD2 R176, -R185.H0_H0, -RZ.H0_H0 ;  /* 0xa00000ffb9b0c230 */ /* 0x000fe20000000900 */
[----:B------:R-:W-:Y:S02]  /*bd30*/  @!P6 PRMT R186, R27, 0x5410, RZ ;  /* 0x000054101bbae816 */ /* 0x000fe400000000ff */
[----:B------:R-:W-:Y:S02]  /*bd40*/  PRMT R184, R185, 0x7632, R184 ;  /* 0x00007632b9b87816 */ /* 0x000fe400000000b8 */
[----:B------:R-:W-:Y:S02]  /*bd50*/  ISETP.LE.U32.AND P6, PT, R178, UR7, PT ;  /* 0x00000007b2007c0c */ /* 0x000fe4000bfc3070 */
[----:B------:R-:W-:-:S02]  /*bd60*/  PRMT R178, R226, 0x7771, RZ ;  /* 0x00007771e2b27816 */ /* 0x000fc400000000ff */
[----:B------:R-:W-:Y:S02]  /*bd70*/  PRMT R27, R185, 0x5410, R184 ;  /* 0x00005410b91b7816 */ /* 0x000fe400000000b8 */
[----:B------:R-:W-:Y:S02]  /*bd80*/  @!P4 PRMT R185, R176, 0x5410, RZ ;  /* 0x00005410b0b9c816 */ /* 0x000fe400000000ff */
[----:B------:R-:W-:Y:S01]  /*bd90*/  ISETP.GT.U32.AND P4, PT, R178, UR7, PT ;  /* 0x00000007b2007c0c */ /* 0x000fe2000bf84070 */
[----:B------:R-:W-:Y:S01]  /*bda0*/  FADD.FTZ R176, R193, R179 ;  /* 0x000000b3c1b07221 */ /* 0x000fe20000010000 */
[----:B-1----:R-:W-:Y:S01]  /*bdb0*/  F2FP.F16.F32.PACK_AB R179, R194, R195 ;  /* 0x000000c3c2b3723e */ /* 0x002fe200000000ff */
[----:B------:R-:W-:-:S03]  /*bdc0*/  IMAD.WIDE.U32 R216, R216, -0x2daee0ad, RZ ;  /* 0xd2511f53d8d87825 */ /* 0x000fc600078e00ff */
[----:B------:R-:W-:Y:S01]  /*bdd0*/  PRMT R178, R179, 0x7632, R178 ;  /* 0x00007632b3b27816 */ /* 0x000fe200000000b2 */
[----:B------:R-:W-:Y:S02]  /*bde0*/  @!P6 HADD2 R26, -R184.H0_H0, -RZ.H0_H0 ;  /* 0xa00000ffb81ae230 */ /* 0x000fe40000000900 */
[--C-:B------:R-:W-:Y:S01]  /*bdf0*/  FFMA.FTZ R233, R233, UR31, -R208.reuse ;  /* 0x0000001fe9e97c23 */ /* 0x100fe200080108d0 */
[----:B------:R-:W-:Y:S01]  /*be00*/  FFMA.FTZ R231, R15, UR31, -R208 ;  /* 0x0000001f0fe77c23 */ /* 0x000fe200080108d0 */
[----:B------:R-:W-:Y:S01]  /*be10*/  FADD.FTZ R177, R192, R177 ;  /* 0x000000b1c0b17221 */ /* 0x000fe20000010000 */
[----:B------:R-:W-:Y:S01]  /*be20*/  LOP3.LUT R215, R236, UR4, R217, 0x96, !PT ;  /* 0x00000004ecd77c12 */ /* 0x000fe2000f8e96d9 */
[----:B------:R-:W-:Y:S01]  /*be30*/  @P4 HADD2 R174, -R178.H0_H0, -RZ.H0_H0 ;  /* 0xa00000ffb2ae4230 */ /* 0x000fe20000000900 */
[----:B------:R-:W-:Y:S01]  /*be40*/  @!P6 PRMT R184, R26, 0x5410, RZ ;  /* 0x000054101ab8e816 */ /* 0x000fe200000000ff */
[----:B------:R-:W-:Y:S01]  /*be50*/  MUFU.EX2 R193, R233 ;  /* 0x000000e900c17308 */ /* 0x000fe20000000800 */
[----:B------:R-:W-:Y:S01]  /*be60*/  @!P5 HADD2 R175, -R179.H0_H0, -RZ.H0_H0 ;  /* 0xa00000ffb3afd230 */ /* 0x000fe20000000900 */
[----:B------:R-:W-:-:S02]  /*be70*/  PRMT R26, R179, 0x5410, R178 ;  /* 0x00005410b31a7816 */ /* 0x000fc400000000b2 */
[----:B------:R-:W-:-:S04]  /*be80*/  @P4 PRMT R178, R174, 0x5410, RZ ;  /* 0x00005410aeb24816 */ /* 0x000fc800000000ff */
[----:B------:R-:W1:Y:S01]  /*be90*/  MUFU.EX2 R192, R231 ;  /* 0x000000e700c07308 */ /* 0x000e620000000800 */
[----:B------:R-:W-:Y:S02]  /*bea0*/  LOP3.LUT R174, R215, 0xff, RZ, 0xc0, !PT ;  /* 0x000000ffd7ae7812 */ /* 0x000fe400078ec0ff */
[----:B------:R-:W-:Y:S02]  /*beb0*/  @!P5 PRMT R179, R175, 0x5410, RZ ;  /* 0x00005410afb3d816 */ /* 0x000fe400000000ff */
[----:B------:R-:W-:Y:S02]  /*bec0*/  ISETP.LE.U32.AND P4, PT, R174, UR7, PT ;  /* 0x00000007ae007c0c */ /* 0x000fe4000bf83070 */
[C---:B------:R-:W-:Y:S02]  /*bed0*/  PRMT R175, R215.reuse, 0x7632, R175 ;  /* 0x00007632d7af7816 */ /* 0x040fe400000000af */
[----:B------:R-:W-:Y:S02]  /*bee0*/  LOP3.LUT R174, R215, 0xffff, RZ, 0xc0, !PT ;  /* 0x0000ffffd7ae7812 */ /* 0x000fe400078ec0ff */
[----:B------:R-:W-:-:S02]  /*bef0*/  LOP3.LUT R175, R175, 0xff, RZ, 0xc0, !PT ;  /* 0x000000ffafaf7812 */ /* 0x000fc400078ec0ff */
[----:B------:R-:W-:Y:S02]  /*bf00*/  SHF.R.U32.HI R174, RZ, 0x8, R174 ;  /* 0x00000008ffae7819 */ /* 0x000fe400000116ae */
[----:B------:R-:W-:Y:S01]  /*bf10*/  ISETP.LE.U32.AND P6, PT, R175, UR7, PT ;  /* 0x00000007af007c0c */ /* 0x000fe2000bfc3070 */
[----:B------:R-:W-:Y:S01]  /*bf20*/  FADD.FTZ R175, R190, R177 ;  /* 0x000000b1beaf7221 */ /* 0x000fe20000010000 */
[----:B------:R-:W-:Y:S01]  /*bf30*/  LOP3.LUT R174, R174, 0xffff, RZ, 0xc0, !PT ;  /* 0x0000ffffaeae7812 */ /* 0x000fe200078ec0ff */
[----:B------:R-:W-:Y:S01]  /*bf40*/  IMAD.MOV.U32 R190, RZ, RZ, R216 ;  /* 0x000000ffffbe7224 */ /* 0x000fe200078e00d8 */
[----:B-1----:R-:W-:Y:S02]  /*bf50*/  F2FP.F16.F32.PACK_AB R177, R192, R193 ;  /* 0x000000c1c0b1723e */ /* 0x002fe400000000ff */
[----:B------:R-:W-:Y:S01]  /*bf60*/  ISETP.LE.U32.AND P5, PT, R174, UR7, PT ;  /* 0x00000007ae007c0c */ /* 0x000fe2000bfa3070 */
[--C-:B------:R-:W-:Y:S01]  /*bf70*/  FADD.FTZ R174, R214, R176.reuse ;  /* 0x000000b0d6ae7221 */ /* 0x100fe20000010000 */
[----:B------:R-:W-:Y:S01]  /*bf80*/  PRMT R176, R177, 0x7632, R176 ;  /* 0x00007632b1b07816 */ /* 0x000fe200000000b0 */
[----:B------:R-:W-:Y:S01]  /*bf90*/  @!P4 HADD2 R15, -R177.H0_H0, -RZ.H0_H0 ;  /* 0xa00000ffb10fc230 */ /* 0x000fe20000000900 */
[----:B------:R-:W-:-:S02]  /*bfa0*/  LOP3.LUT R190, R190, 0xff, RZ, 0xc0, !PT ;  /* 0x000000ffbebe7812 */ /* 0x000fc400078ec0ff */
[----:B------:R-:W-:Y:S02]  /*bfb0*/  PRMT R214, R177, 0x5410, R176 ;  /* 0x00005410b1d67816 */ /* 0x000fe400000000b0 */
[----:B------:R-:W-:Y:S01]  /*bfc0*/  @!P4 PRMT R177, R15, 0x5410, RZ ;  /* 0x000054100fb1c816 */ /* 0x000fe200000000ff */
[----:B------:R-:W-:Y:S01]  /*bfd0*/  MUFU.EX2 R189, R189 ;  /* 0x000000bd00bd7308 */ /* 0x000fe20000000800 */
[----:B------:R-:W-:Y:S01]  /*bfe0*/  ISETP.LE.U32.AND P4, PT, R190, UR7, PT ;  /* 0x00000007be007c0c */ /* 0x000fe2000bf83070 */
[----:B------:R-:W-:-:S06]  /*bff0*/  FFMA.FTZ R191, R191, UR31, -R208 ;  /* 0x0000001fbfbf7c23 */ /* 0x000fcc00080108d0 */
[----:B------:R-:W1:Y:S01]  /*c000*/  MUFU.EX2 R190, R222 ;  /* 0x000000de00be7308 */ /* 0x000e620000000800 */
[----:B------:R-:W-:Y:S01]  /*c010*/  FFMA.FTZ R208, R14, UR31, -R208 ;  /* 0x0000001f0ed07c23 */ /* 0x000fe200080108d0 */
[----:B------:R-:W-:Y:S02]  /*c020*/  @!P5 HADD2 R14, -R176.H0_H0, -RZ.H0_H0 ;  /* 0xa00000ffb00ed230 */ /* 0x000fe40000000900 */
[----:B------:R-:W-:Y:S01]  /*c030*/  FADD.FTZ R15, R199, R174 ;  /* 0x000000aec70f7221 */ /* 0x000fe20000010000 */
[----:B------:R-:W-:Y:S02]  /*c040*/  SHF.R.U32.HI R174, RZ, 0x18, R215 ;  /* 0x00000018ffae7819 */ /* 0x000fe400000116d7 */
[----:B------:R-:W-:Y:S02]  /*c050*/  @!P5 PRMT R176, R14, 0x5410, RZ ;  /* 0x000054100eb0d816 */ /* 0x000fe400000000ff */
[----:B------:R-:W-:Y:S01]  /*c060*/  ISETP.LE.U32.AND P5, PT, R174, UR7, PT ;  /* 0x00000007ae007c0c */ /* 0x000fe2000bfa3070 */
        /* <DEDUP_REMOVED lines=129> */
[----:B------:R-:W-:Y:S01]  /*c880*/  PRMT R211, R212, 0x7632, R211 ;  /* 0x00007632d4d37816 */ /* 0x000fe200000000d3 */
[----:B------:R-:W-:Y:S01]  /*c890*/  FADD.FTZ R217, R188, R175 ;  /* 0x000000afbcd97221 */ /* 0x000fe20000010000 */
[----:B------:R-:W-:Y:S03]  /*c8a0*/  MUFU.EX2 R191, R191 ;  /* 0x000000bf00bf7308 */ /* 0x000fe60000000800 */
[----:B------:R-:W-:Y:S01]  /*c8b0*/  @!P5 HADD2 R12, -R211.H0_H0, -RZ.H0_H0 ;  /* 0xa00000ffd30cd230 */ /* 0x000fe20000000900 */
[----:B------:R-:W-:-:S04]  /*c8c0*/  PRMT R222, R212, 0x5410, R211 ;  /* 0x00005410d4de7816 */ /* 0x000fc800000000d3 */
[----:B------:R-:W1:Y:S01]  /*c8d0*/  MUFU.EX2 R175, R208 ;  /* 0x000000d000af7308 */ /* 0x000e620000000800 */
[----:B------:R-:W-:Y:S02]  /*c8e0*/  @!P5 PRMT R211, R12, 0x5410, RZ ;  /* 0x000054100cd3d816 */ /* 0x000fe400000000ff */
[----:B------:R-:W-:-:S05]  /*c8f0*/  PRMT R12, R216, 0x7772, RZ ;  /* 0x00007772d80c7816 */ /* 0x000fca00000000ff */
[----:B------:R-:W-:Y:S08]  /*c900*/  MUFU.EX2 R188, R221 ;  /* 0x000000dd00bc7308 */ /* 0x000ff00000000800 */
[----:B------:R-:W2:Y:S01]  /*c910*/  MUFU.EX2 R174, R204 ;  /* 0x000000cc00ae7308 */ /* 0x000ea20000000800 */
[----:B------:R-:W-:Y:S01]  /*c920*/  ISETP.GT.U32.AND P5, PT, R12, UR7, PT ;  /* 0x000000070c007c0c */ /* 0x000fe2000bfa4070 */
[----:B------:R-:W-:Y:S01]  /*c930*/  @!P6 HADD2 R13, -R212.H0_H0, -RZ.H0_H0 ;  /* 0xa00000ffd40de230 */ /* 0x000fe20000000900 */
[----:B------:R-:W-:-:S02]  /*c940*/  PRMT R14, R216, 0x7771, RZ ;  /* 0x00007771d80e7816 */ /* 0x000fc400000000ff */
[----:B-1----:R-:W-:Y:S02]  /*c950*/  F2FP.F16.F32.PACK_AB R208, R175, R191 ;  /* 0x000000bfafd0723e */ /* 0x002fe400000000ff */
[----:B------:R-:W-:Y:S02]  /*c960*/  @!P6 PRMT R212, R13, 0x5410, RZ ;  /* 0x000054100dd4e816 */ /* 0x000fe400000000ff */
[----:B------:R-:W-:Y:S01]  /*c970*/  ISETP.GT.U32.AND P6, PT, R14, UR7, PT ;  /* 0x000000070e007c0c */ /* 0x000fe2000bfc4070 */
[----:B------:R-:W-:Y:S01]  /*c980*/  FADD.FTZ R217, R198, R217 ;  /* 0x000000d9c6d97221 */ /* 0x000fe20000010000 */
[----:B------:R-:W-:Y:S01]  /*c990*/  @!P4 HADD2 R7, -R208.H0_H0, -RZ.H0_H0 ;  /* 0xa00000ffd007c230 */ /* 0x000fe20000000900 */
[----:B--2---:R-:W-:Y:S02]  /*c9a0*/  F2FP.F16.F32.PACK_AB R199, R174, R188 ;  /* 0x000000bcaec7723e */ /* 0x004fe400000000ff */
[----:B------:R-:W-:Y:S02]  /*c9b0*/  PRMT R204, R208, 0x7632, R204 ;  /* 0x00007632d0cc7816 */ /* 0x000fe400000000cc */
[----:B------:R-:W-:Y:S01]  /*c9c0*/  PRMT R198, R199, 0x7632, R198 ;  /* 0x00007632c7c67816 */ /* 0x000fe200000000c6 */
[----:B------:R-:W-:-:S02]  /*c9d0*/  @P5 HADD2 R5, -R199.H0_H0, -RZ.H0_H0 ;  /* 0xa00000ffc7055230 */ /* 0x000fc40000000900 */
[----:B------:R-:W-:Y:S01]  /*c9e0*/  FADD.FTZ R15, R220, R15 ;  /* 0x0000000fdc0f7221 */ /* 0x000fe20000010000 */
[----:B------:R-:W-:Y:S02]  /*c9f0*/  PRMT R221, R208, 0x5410, R204 ;  /* 0x00005410d0dd7816 */ /* 0x000fe400000000cc */
[----:B------:R-:W-:Y:S02]  /*ca00*/  PRMT R220, R199, 0x5410, R198 ;  /* 0x00005410c7dc7816 */ /* 0x000fe400000000c6 */
[----:B------:R-:W-:Y:S02]  /*ca10*/  @!P4 PRMT R208, R7, 0x5410, RZ ;  /* 0x0000541007d0c816 */ /* 0x000fe400000000ff */
[----:B------:R-:W-:Y:S02]  /*ca20*/  @P5 PRMT R199, R5, 0x5410, RZ ;  /* 0x0000541005c75816 */ /* 0x000fe400000000ff */
[C---:B------:R-:W-:Y:S02]  /*ca30*/  PRMT R7, R234.reuse, 0x7773, RZ ;  /* 0x00007773ea077816 */ /* 0x040fe400000000ff */
[----:B------:R-:W-:Y:S01]  /*ca40*/  PRMT R5, R234, 0x7772, RZ ;  /* 0x00007772ea057816 */ /* 0x000fe200000000ff */
[----:B------:R-:W-:-:S03]  /*ca50*/  @P6 HADD2 R6, -R204.H0_H0, -RZ.H0_H0 ;  /* 0xa00000ffcc066230 */ /* 0x000fc60000000900 */
[----:B------:R-:W-:Y:S02]  /*ca60*/  PRMT R5, R5, 0x5410, R7 ;  /* 0x0000541005057816 */ /* 0x000fe40000000007 */
[----:B------:R-:W-:Y:S02]  /*ca70*/  PRMT R7, R226, 0x7772, RZ ;  /* 0x00007772e2077816 */ /* 0x000fe400000000ff */
[----:B------:R-:W-:Y:S02]  /*ca80*/  @P6 PRMT R204, R6, 0x5410, RZ ;  /* 0x0000541006cc6816 */ /* 0x000fe400000000ff */
[----:B------:R-:W-:Y:S02]  /*ca90*/  ISETP.GT.U32.AND P6, PT, R7, UR7, PT ;  /* 0x0000000707007c0c */ /* 0x000fe4000bfc4070 */
[----:B------:R-:W-:Y:S02]  /*caa0*/  PRMT R7, R226, 0x7773, RZ ;  /* 0x00007773e2077816 */ /* 0x000fe400000000ff */
[----:B------:R-:W-:Y:S01]  /*cab0*/  PRMT R12, R216, 0x7773, RZ ;  /* 0x00007773d80c7816 */ /* 0x000fe200000000ff */
[----:B------:R-:W-:Y:S01]  /*cac0*/  FADD.FTZ R227, R225, R217 ;  /* 0x000000d9e1e37221 */ /* 0x000fe20000010000 */
[----:B------:R-:W-:Y:S01]  /*cad0*/  FADD.FTZ R225, R229, R15 ;  /* 0x0000000fe5e17221 */ /* 0x000fe20000010000 */
[----:B------:R-:W-:-:S02]  /*cae0*/  ISETP.GT.U32.AND P5, PT, R7, UR7, PT ;  /* 0x0000000707007c0c */ /* 0x000fc4000bfa4070 */
[----:B------:R-:W-:Y:S02]  /*caf0*/  ISETP.GT.U32.AND P4, PT, R12, UR7, PT ;  /* 0x000000070c007c0c */ /* 0x000fe4000bf84070 */
[C---:B------:R-:W-:Y:S02]  /*cb00*/  PRMT R7, R230.reuse, 0x7773, RZ ;  /* 0x00007773e6077816 */ /* 0x040fe400000000ff */
[----:B------:R-:W-:Y:S02]  /*cb10*/  PRMT R229, R230, 0x7772, RZ ;  /* 0x00007772e6e57816 */ /* 0x000fe400000000ff */
[----:B------:R-:W-:Y:S02]  /*cb20*/  LOP3.LUT R12, R223, 0xffff, RZ, 0xc0, !PT ;  /* 0x0000ffffdf0c7812 */ /* 0x000fe400078ec0ff */
[----:B------:R-:W-:Y:S02]  /*cb30*/  PRMT R229, R229, 0x5410, R7 ;  /* 0x00005410e5e57816 */ /* 0x000fe40000000007 */
[----:B------:R-:W-:-:S02]  /*cb40*/  SHF.R.U32.HI R12, RZ, 0x8, R12 ;  /* 0x00000008ff0c7819 */ /* 0x000fc4000001160c */
[----:B------:R-:W-:-:S04]  /*cb50*/  LOP3.LUT R7, R223, 0xff, RZ, 0xc0, !PT ;  /* 0x000000ffdf077812 */ /* 0x000fc800078ec0ff */
[----:B------:R-:W-:Y:S02]  /*cb60*/  PRMT R12, R7, 0x5410, R12 ;  /* 0x00005410070c7816 */ /* 0x000fe4000000000c */
[----:B------:R-:W-:Y:S02]  /*cb70*/  PRMT R7, R223, 0x7632, R7 ;  /* 0x00007632df077816 */ /* 0x000fe40000000007 */
[----:B------:R-:W-:Y:S02]  /*cb80*/  SHF.R.U32.HI R223, RZ, 0x18, R223 ;  /* 0x00000018ffdf7819 */ /* 0x000fe400000116df */
[----:B------:R-:W-:-:S04]  /*cb90*/  LOP3.LUT R7, R7, 0xff, RZ, 0xc0, !PT ;  /* 0x000000ff07077812 */ /* 0x000fc800078ec0ff */
[----:B------:R-:W-:Y:S02]  /*cba0*/  PRMT R7, R7, 0x5410, R223 ;  /* 0x0000541007077816 */ /* 0x000fe400000000df */
[----:B------:R-:W1:Y:S01]  /*cbb0*/  LDC R223, c[0x0][0x4f8] ;  /* 0x00013e00ffdf7b82 */ /* 0x000e620000000800 */
[----:B------:R-:W-:-:S05]  /*cbc0*/  @P4 HADD2 R4, -R198.H0_H0, -RZ.H0_H0 ;  /* 0xa00000ffc6044230 */ /* 0x000fca0000000900 */
[----:B------:R-:W-:Y:S01]  /*cbd0*/  @P4 PRMT R198, R4, 0x5410, RZ ;  /* 0x0000541004c64816 */ /* 0x000fe200000000ff */
[----:B------:R-:W-:Y:S01]  /*cbe0*/  IMAD.MOV.U32 R4, RZ, RZ, R234 ;  /* 0x000000ffff047224 */ /* 0x000fe200078e00ea */
[----:B------:R-:W-:-:S04]  /*cbf0*/  PRMT R6, R234, 0x7771, RZ ;  /* 0x00007771ea067816 */ /* 0x000fc800000000ff */
[----:B------:R-:W-:Y:S02]  /*cc00*/  LOP3.LUT R4, R4, 0xff, RZ, 0xc0, !PT ;  /* 0x000000ff04047812 */ /* 0x000fe400078ec0ff */
[----:B-1----:R-:W-:-:S05]  /*cc10*/  LOP3.LUT R223, R223, 0xff, RZ, 0xc0, !PT ;  /* 0x000000ffdfdf7812 */ /* 0x002fca00078ec0ff */
[----:B------:R-:W-:Y:S01]  /*cc20*/  IMAD R223, R223, 0x10000, R223 ;  /* 0x00010000dfdf7824 */ /* 0x000fe200078e02df */
[----:B------:R-:W-:-:S04]  /*cc30*/  PRMT R6, R4, 0x5410, R6 ;  /* 0x0000541004067816 */ /* 0x000fc80000000006 */
[----:B------:R-:W-:-:S05]  /*cc40*/  HSET2.LE.AND R12, R12, R223, PT ;  /* 0x000000df0c0c7233 */ /* 0x000fca0003803000 */
[----:B------:R-:W-:Y:S02]  /*cc50*/  LOP3.LUT R4, R232, R12, RZ, 0xc0, !PT ;  /* 0x0000000ce8047212 */ /* 0x000fe400078ec0ff */
[----:B------:R-:W-:Y:S02]  /*cc60*/  LOP3.LUT R12, R5, 0xff00ff, RZ, 0xc0, !PT ;  /* 0x00ff00ff050c7812 */ /* 0x000fe400078ec0ff */
[----:B------:R-:W-:-:S05]  /*cc70*/  HSET2.LE.AND R5, R7, R223, PT ;  /* 0x000000df07057233 */ /* 0x000fca0003803000 */
[----:B------:R-:W-:Y:S02]  /*cc80*/  LOP3.LUT R5, R219, R5, RZ, 0xc0, !PT ;  /* 0x00000005db057212 */ /* 0x000fe400078ec0ff */
[----:B------:R-:W-:Y:S02]  /*cc90*/  LEA R219, R9, UR5, 0x1 ;  /* 0x0000000509db7c11 */ /* 0x000fe4000f8e08ff */
[----:B------:R-:W-:-:S03]  /*cca0*/  HSET2.LE.AND R7, R12, R223, PT ;  /* 0x000000df0c077233 */ /* 0x000fc60003803000 */
[----:B------:R-:W1:Y:S01]  /*ccb0*/  LDSM.16.MT88.4 R12, [R219+0x18000] ;  /* 0x01800000db0c783b */ /* 0x000e620000004200 */
[----:B------:R-:W-:Y:S02]  /*ccc0*/  HSET2.LE.AND R6, R6, R223, PT ;  /* 0x000000df06067233 */ /* 0x000fe40003803000 */
[----:B------:R-:W-:Y:S02]  /*ccd0*/  LOP3.LUT P4, RZ, R207, 0x2, RZ, 0xc0, !PT ;  /* 0x00000002cfff7812 */ /* 0x000fe4000788c0ff */
[----:B------:R-:W-:Y:S02]  /*cce0*/  LOP3.LUT R7, R197, R7, RZ, 0xc0, !PT ;  /* 0x00000007c5077212 */ /* 0x000fe400078ec0ff */
[----:B------:R-:W-:Y:S02]  /*ccf0*/  SEL R203, R203, 0xffffffe0, !P4 ;  /* 0xffffffe0cbcb7807 */ /* 0x000fe40006000000 */
[----:B------:R-:W-:Y:S02]  /*cd00*/  LOP3.LUT R6, R218, R6, RZ, 0xc0, !PT ;  /* 0x00000006da067212 */ /* 0x000fe400078ec0ff */
[----:B------:R-:W-:Y:S01]  /*cd10*/  LOP3.LUT P4, R197, R207, 0x4, RZ, 0xc0, !PT ;  /* 0x00000004cfc57812 */ /* 0x000fe2000788c0ff */
[----:B------:R-:W-:-:S02]  /*cd20*/  IMAD.IADD R218, R203, 0x1, R219 ;  /* 0x00000001cbda7824 */ /* 0x000fc400078e02db */
[C---:B------:R-:W-:Y:S02]  /*cd30*/  VIADD R217, R219.reuse, 0x18040 ;  /* 0x00018040dbd97836 */ /* 0x040fe40000000000 */
[----:B-1----:R-:W-:Y:S01]  /*cd40*/  HMMA.16816.F32 R132, R4, R12, R132 ;  /* 0x0000000c0484723c */ /* 0x002fe20000001884 */
[----:B------:R-:W-:-:S07]  /*cd50*/  VIADD R12, R219, 0x18000 ;  /* 0x00018000db0c7836 */ /* 0x000fce0000000000 */
[----:B------:R-:W-:Y:S01]  /*cd60*/  @P4 VIADD R217, R12, 0xffffffc0 ;  /* 0xffffffc00cd94836 */ /* 0x000fe20000000000 */
[----:B------:R-:W-:Y:S01]  /*cd70*/  HMMA.16816.F32 R136, R4, R14, R136 ;  /* 0x0000000e0488723c */ /* 0x000fe20000001888 */
[----:B------:R-:W1:Y:S02]  /*cd80*/  LDSM.16.MT88.4 R12, [R218+0x18000] ;  /* 0x01800000da0c783b */ /* 0x000e640000004200 */
[----:B------:R-:W-:-:S05]  /*cd90*/  IMAD.IADD R203, R203, 0x1, R217 ;  /* 0x00000001cbcb7824 */ /* 0x000fca00078e02d9 */
        /* <DEDUP_REMOVED lines=42> */
[----:B------:R-:W-:Y:S01]  /*d040*/  IMAD.MOV.U32 R231, RZ, RZ, R230 ;  /* 0x000000ffffe77224 */ /* 0x000fe200078e00e6 */
[----:B------:R-:W-:-:S04]  /*d050*/  PRMT R230, R230, 0x7771, RZ ;  /* 0x00007771e6e67816 */ /* 0x000fc800000000ff */
[----:B------:R-:W-:-:S04]  /*d060*/  LOP3.LUT R231, R231, 0xff, RZ, 0xc0, !PT ;  /* 0x000000ffe7e77812 */ /* 0x000fc800078ec0ff */
[----:B------:R-:W-:Y:S01]  /*d070*/  PRMT R230, R231, 0x5410, R230 ;  /* 0x00005410e7e67816 */ /* 0x000fe200000000e6 */
        /* <DEDUP_REMOVED lines=62> */
[----:B------:R-:W2:Y:S01]  /*d460*/  LDSM.16.MT88.4 R16, [R217+0x6800] ;  /* 0x00680000d910783b */ /* 0x000ea20000004200 */
[----:B------:R-:W-:Y:S06]  /*d470*/  MUFU.EX2 R228, R22 ;  /* 0x0000001600e47308 */ /* 0x000fec0000000800 */
[----:B-1----:R-:W-:Y:S01]  /*d480*/  HMMA.16816.F32 R124, R4, R12, R124 ;  /* 0x0000000c047c723c */ /* 0x002fe2000000187c */
[----:B------:R-:W-:-:S07]  /*d490*/  LOP3.LUT R13, R20, 0xffff, RZ, 0xc0, !PT ;  /* 0x0000ffff140d7812 */ /* 0x000fce00078ec0ff */
[----:B------:R-:W-:Y:S01]  /*d4a0*/  HMMA.16816.F32 R128, R4, R14, R128 ;  /* 0x0000000e0480723c */ /* 0x000fe20000001880 */
[----:B------:R-:W-:Y:S02]  /*d4b0*/  SHF.R.U32.HI R13, RZ, 0x8, R13 ;  /* 0x00000008ff0d7819 */ /* 0x000fe4000001160d */
[----:B------:R-:W-:-:S05]  /*d4c0*/  PRMT R12, R20, 0x7632, R12 ;  /* 0x00007632140c7816 */ /* 0x000fca000000000c */
[C---:B--2---:R-:W-:Y:S08]  /*d4d0*/  HMMA.16816.F32 R116, R4.reuse, R16, R116 ;  /* 0x000000100474723c */ /* 0x044ff00000001874 */
[----:B------:R-:W-:Y:S01]  /*d4e0*/  HMMA.16816.F32 R120, R4, R18, R120 ;  /* 0x000000120478723c */ /* 0x000fe20000001878 */
[C---:B------:R-:W-:Y:S01]  /*d4f0*/  PRMT R4, R226.reuse, 0x7773, RZ ;  /* 0x00007773e2047816 */ /* 0x040fe200000000ff */
[----:B------:R-:W-:Y:S01]  /*d500*/  IMAD.MOV.U32 R5, RZ, RZ, R226 ;  /* 0x000000ffff057224 */ /* 0x000fe200078e00e2 */
[C---:B------:R-:W-:Y:S01]  /*d510*/  PRMT R6, R226.reuse, 0x7772, RZ ;  /* 0x00007772e2067816 */ /* 0x040fe200000000ff */
[----:B------:R-:W-:Y:S01]  /*d520*/  FADD.FTZ R229, R23, R225 ;  /* 0x000000e117e57221 */ /* 0x000fe20000010000 */
[----:B------:R-:W-:Y:S01]  /*d530*/  PRMT R7, R226, 0x7771, RZ ;  /* 0x00007771e2077816 */ /* 0x000fe200000000ff */
[----:B------:R-:W1:Y:S01]  /*d540*/  LDSM.16.MT88.4 R16, [R217+0x1000] ;  /* 0x00100000d910783b */ /* 0x000e620000004200 */
[----:B------:R-:W2:Y:S01]  /*d550*/  MUFU.EX2 R226, R21 ;  /* 0x0000001500e27308 */ /* 0x000ea20000000800 */
[----:B------:R-:W-:-:S02]  /*d560*/  PRMT R6, R6, 0x5410, R4 ;  /* 0x0000541006067816 */ /* 0x000fc40000000004 */
[----:B------:R-:W-:Y:S02]  /*d570*/  LOP3.LUT R4, R20, 0xff, RZ, 0xc0, !PT ;  /* 0x000000ff14047812 */ /* 0x000fe400078ec0ff */
[----:B------:R-:W-:Y:S02]  /*d580*/  LOP3.LUT R5, R5, 0xff, RZ, 0xc0, !PT ;  /* 0x000000ff05057812 */ /* 0x000fe400078ec0ff */
[----:B------:R-:W-:Y:S02]  /*d590*/  PRMT R4, R4, 0x5410, R13 ;  /* 0x0000541004047816 */ /* 0x000fe4000000000d */
[----:B------:R-:W-:Y:S02]  /*d5a0*/  SHF.R.U32.HI R20, RZ, 0x18, R20 ;  /* 0x00000018ff147819 */ /* 0x000fe40000011614 */
[----:B------:R-:W-:Y:S02]  /*d5b0*/  LOP3.LUT R12, R12, 0xff, RZ, 0xc0, !PT ;  /* 0x000000ff0c0c7812 */ /* 0x000fe400078ec0ff */
[----:B------:R-:W-:-:S02]  /*d5c0*/  PRMT R7, R5, 0x5410, R7 ;  /* 0x0000541005077816 */ /* 0x000fc40000000007 */
[--C-:B------:R-:W-:Y:S02]  /*d5d0*/  HSET2.LE.AND R4, R4, R223.reuse, PT ;  /* 0x000000df04047233 */ /* 0x100fe40003803000 */
[----:B------:R-:W-:Y:S02]  /*d5e0*/  PRMT R12, R12, 0x5410, R20 ;  /* 0x000054100c0c7816 */ /* 0x000fe40000000014 */
[----:B--2---:R-:W-:Y:S01]  /*d5f0*/  F2FP.F16.F32.PACK_AB R225, R226, R228 ;  /* 0x000000e4e2e1723e */ /* 0x004fe200000000ff */
[----:B------:R-:W-:Y:S01]  /*d600*/  FADD.FTZ R227, R25, R227 ;  /* 0x000000e319e37221 */ /* 0x000fe20000010000 */
[----:B------:R-:W-:Y:S01]  /*d610*/  LOP3.LUT R6, R6, 0xff00ff, RZ, 0xc0, !PT ;  /* 0x00ff00ff06067812 */ /* 0x000fe200078ec0ff */
[----:B------:R-:W2:Y:S01]  /*d620*/  LDSM.16.MT88.4 R20, [R218+0x19000] ;  /* 0x01900000da14783b */ /* 0x000ea20000004200 */
[----:B------:R-:W-:Y:S02]  /*d630*/  HSET2.LE.AND R7, R7, R223, PT ;  /* 0x000000df07077233 */ /* 0x000fe40003803000 */
[----:B------:R-:W-:-:S02]  /*d640*/  LOP3.LUT R4, R224, R4, RZ, 0xc0, !PT ;  /* 0x00000004e0047212 */ /* 0x000fc400078ec0ff */
[C---:B------:R-:W-:Y:S02]  /*d650*/  PRMT R224, R225.reuse, 0x7632, R224 ;  /* 0x00007632e1e07816 */ /* 0x040fe400000000e0 */
[--C-:B------:R-:W-:Y:S02]  /*d660*/  HSET2.LE.AND R5, R12, R223.reuse, PT ;  /* 0x000000df0c057233 */ /* 0x100fe40003803000 */
[----:B------:R-:W-:Y:S02]  /*d670*/  HSET2.LE.AND R12, R6, R223, PT ;  /* 0x000000df060c7233 */ /* 0x000fe40003803000 */
[----:B------:R-:W-:Y:S02]  /*d680*/  LOP3.LUT R6, R26, R7, RZ, 0xc0, !PT ;  /* 0x000000071a067212 */ /* 0x000fe400078ec0ff */
[----:B------:R-:W-:-:S04]  /*d690*/  PRMT R7, R225, 0x5410, R224 ;  /* 0x00005410e1077816 */ /* 0x000fc800000000e0 */
[----:B------:R-:W-:Y:S02]  /*d6a0*/  LOP3.LUT R7, R7, R12, RZ, 0xc0, !PT ;  /* 0x0000000c07077212 */ /* 0x000fe400078ec0ff */
[----:B------:R-:W3:Y:S01]  /*d6b0*/  LDSM.16.MT88.4 R12, [R203+0x1000] ;  /* 0x00100000cb0c783b */ /* 0x000ee20000004200 */
[----:B------:R-:W-:Y:S01]  /*d6c0*/  FADD.FTZ R227, R24, R227 ;  /* 0x000000e318e37221 */ /* 0x000fe20000010000 */
[----:B------:R-:W-:Y:S02]  /*d6d0*/  LOP3.LUT R5, R27, R5, RZ, 0xc0, !PT ;  /* 0x000000051b057212 */ /* 0x000fe400078ec0ff */
[----:B------:R-:W4:Y:S05]  /*d6e0*/  LDSM.16.MT88.4 R24, [R219+0x19000] ;  /* 0x01900000db18783b */ /* 0x000f2a0000004200 */
[C---:B-1----:R-:W-:Y:S08]  /*d6f0*/  HMMA.16816.F32 R148, R4.reuse, R16, R148 ;  /* 0x000000100494723c */ /* 0x042ff00000001894 */
[C---:B------:R-:W-:Y:S01]  /*d700*/  HMMA.16816.F32 R152, R4.reuse, R18, R152 ;  /* 0x000000120498723c */ /* 0x040fe20000001898 */
[----:B------:R-:W1:Y:S07]  /*d710*/  LDSM.16.MT88.4 R16, [R217+0x3000] ;  /* 0x00300000d910783b */ /* 0x000e6e0000004200 */
[C---:B--2---:R-:W-:Y:S08]  /*d720*/  HMMA.16816.F32 R140, R4.reuse, R20, R140 ;  /* 0x00000014048c723c */ /* 0x044ff0000000188c */
[C---:B---3--:R-:W-:Y:S08]  /*d730*/  HMMA.16816.F32 R156, R4.reuse, R12, R156 ;  /* 0x0000000c049c723c */ /* 0x048ff0000000189c */
[C---:B------:R-:W-:Y:S01]  /*d740*/  HMMA.16816.F32 R160, R4.reuse, R14, R160 ;  /* 0x0000000e04a0723c */ /* 0x040fe200000018a0 */
[----:B------:R-:W2:Y:S07]  /*d750*/  LDSM.16.MT88.4 R12, [R203+0x3000] ;  /* 0x00300000cb0c783b */ /* 0x000eae0000004200 */
[C---:B----4-:R-:W-:Y:S08]  /*d760*/  HMMA.16816.F32 R132, R4.reuse, R24, R132 ;  /* 0x000000180484723c */ /* 0x050ff00000001884 */
        /* <DEDUP_REMOVED lines=37> */
[----:B----4-:R-:W-:Y:S01]  /*d9c0*/  HMMA.16816.F32 R108, R4, R20, R108 ;  /* 0x00000014046c723c */ /* 0x010fe2000000186c */
[----:B------:R-:W-:-:S07]  /*d9d0*/  LOP3.LUT R21, R215, 0xffff, RZ, 0xc0, !PT ;  /* 0x0000ffffd7157812 */ /* 0x000fce00078ec0ff */
[----:B------:R-:W-:Y:S01]  /*d9e0*/  HMMA.16816.F32 R112, R4, R22, R112 ;  /* 0x000000160470723c */ /* 0x000fe20000001870 */
[----:B------:R-:W-:Y:S01]  /*d9f0*/  IMAD.MOV.U32 R4, RZ, RZ, R216 ;  /* 0x000000ffff047224 */ /* 0x000fe200078e00d8 */
[C---:B------:R-:W-:Y:S02]  /*da00*/  PRMT R6, R216.reuse, 0x7771, RZ ;  /* 0x00007771d8067816 */ /* 0x040fe400000000ff */
[C---:B------:R-:W-:Y:S02]  /*da10*/  PRMT R7, R216.reuse, 0x7773, RZ ;  /* 0x00007773d8077816 */ /* 0x040fe400000000ff */
[----:B------:R-:W-:Y:S02]  /*da20*/  PRMT R5, R216, 0x7772, RZ ;  /* 0x00007772d8057816 */ /* 0x000fe400000000ff */
[----:B------:R-:W-:Y:S02]  /*da30*/  LOP3.LUT R4, R4, 0xff, RZ, 0xc0, !PT ;  /* 0x000000ff04047812 */ /* 0x000fe400078ec0ff */
[----:B------:R-:W-:-:S02]  /*da40*/  PRMT R20, R215, 0x7632, R20 ;  /* 0x00007632d7147816 */ /* 0x000fc40000000014 */
[----:B------:R-:W-:Y:S02]  /*da50*/  PRMT R7, R5, 0x5410, R7 ;  /* 0x0000541005077816 */ /* 0x000fe40000000007 */
[----:B------:R-:W-:Y:S02]  /*da60*/  PRMT R6, R4, 0x5410, R6 ;  /* 0x0000541004067816 */ /* 0x000fe40000000006 */
[----:B------:R-:W-:Y:S02]  /*da70*/  LOP3.LUT R4, R215, 0xff, RZ, 0xc0, !PT ;  /* 0x000000ffd7047812 */ /* 0x000fe400078ec0ff */
[----:B------:R-:W-:Y:S02]  /*da80*/  SHF.R.U32.HI R5, RZ, 0x18, R215 ;  /* 0x00000018ff057819 */ /* 0x000fe400000116d7 */
[----:B------:R-:W-:Y:S02]  /*da90*/  SHF.R.U32.HI R21, RZ, 0x8, R21 ;  /* 0x00000008ff157819 */ /* 0x000fe40000011615 */
[----:B------:R-:W-:-:S02]  /*daa0*/  LOP3.LUT R20, R20, 0xff, RZ, 0xc0, !PT ;  /* 0x000000ff14147812 */ /* 0x000fc400078ec0ff */
[----:B------:R-:W-:Y:S02]  /*dab0*/  PRMT R4, R4, 0x5410, R21 ;  /* 0x0000541004047816 */ /* 0x000fe40000000015 */
[----:B------:R-:W-:Y:S02]  /*dac0*/  PRMT R5, R20, 0x5410, R5 ;  /* 0x0000541014057816 */ /* 0x000fe40000000005 */
[----:B------:R-:W-:Y:S01]  /*dad0*/  LOP3.LUT R7, R7, 0xff00ff, RZ, 0xc0, !PT ;  /* 0x00ff00ff07077812 */ /* 0x000fe200078ec0ff */
[----:B------:R-:W3:Y:S01]  /*dae0*/  LDSM.16.MT88.4 R20, [R219+0x1d800] ;  /* 0x01d80000db14783b */ /* 0x000ee20000004200 */
[--C-:B------:R-:W-:Y:S02]  /*daf0*/  HSET2.LE.AND R4, R4, R223.reuse, PT ;  /* 0x000000df04047233 */ /* 0x100fe40003803000 */
[--C-:B------:R-:W-:Y:S02]  /*db00*/  HSET2.LE.AND R5, R5, R223.reuse, PT ;  /* 0x000000df05057233 */ /* 0x100fe40003803000 */
[----:B------:R-:W-:-:S02]  /*db10*/  HSET2.LE.AND R6, R6, R223, PT ;  /* 0x000000df06067233 */ /* 0x000fc40003803000 */
[----:B------:R-:W-:Y:S02]  /*db20*/  HSET2.LE.AND R7, R7, R223, PT ;  /* 0x000000df07077233 */ /* 0x000fe40003803000 */
[----:B------:R-:W-:Y:S02]  /*db30*/  LOP3.LUT R4, R214, R4, RZ, 0xc0, !PT ;  /* 0x00000004d6047212 */ /* 0x000fe400078ec0ff */
[----:B------:R-:W-:Y:S02]  /*db40*/  LOP3.LUT R5, R222, R5, RZ, 0xc0, !PT ;  /* 0x00000005de057212 */ /* 0x000fe400078ec0ff */
[----:B------:R-:W-:Y:S02]  /*db50*/  LOP3.LUT R6, R221, R6, RZ, 0xc0, !PT ;  /* 0x00000006dd067212 */ /* 0x000fe400078ec0ff */
[----:B------:R-:W-:-:S07]  /*db60*/  LOP3.LUT R7, R220, R7, RZ, 0xc0, !PT ;  /* 0x00000007dc077212 */ /* 0x000fce00078ec0ff */
        /* <DEDUP_REMOVED lines=29> */
[----:B------:R-:W-:-:S06]  /*dd40*/  FADD.FTZ R229, R213, R229 ;  /* 0x000000e5d5e57221 */ /* 0x000fcc0000010000 */
[C---:B---3--:R-:W-:Y:S08]  /*dd50*/  HMMA.16816.F32 R84, R4.reuse, R20, R84 ;  /* 0x000000140454723c */ /* 0x048ff00000001854 */
        /* <DEDUP_REMOVED lines=21> */
[----:B------:R-:W-:Y:S02]  /*deb0*/  @P6 HADD2 R2, -R225.H0_H0, -RZ.H0_H0 ;  /* 0xa00000ffe1026230 */ /* 0x000fe40000000900 */
[----:B------:R-:W-:Y:S01]  /*dec0*/  STG.E.U16 desc[UR32][R10.64+-0x7e], R170 ;  /* 0xffff82aa0a007986 */ /* 0x000fe2000c101520 */
[----:B------:R-:W-:-:S03]  /*ded0*/  FADD.FTZ R226, R189, R226 ;  /* 0x000000e2bde27221 */ /* 0x000fc60000010000 */
[----:B------:R-:W-:Y:S01]  /*dee0*/  STG.E.U16 desc[UR32][R24.64+-0x80], R169 ;  /* 0xffff80a918007986 */ /* 0x000fe2000c101520 */
[----:B------:R-:W-:-:S03]  /*def0*/  @P5 PRMT R224, R0, 0x5410, RZ ;  /* 0x0000541000e05816 */ /* 0x000fc600000000ff */
[----:B------:R-:W-:Y:S01]  /*df00*/  STG.E.U16 desc[UR32][R24.64+-0x7e], R168 ;  /* 0xffff82a818007986 */ /* 0x000fe2000c101520 */
[----:B------:R-:W-:-:S03]  /*df10*/  FADD.FTZ R194, R191, R194 ;  /* 0x000000c2bfc27221 */ /* 0x000fc60000010000 */
[----:B------:R-:W-:Y:S01]  /*df20*/  STG.E.U16 desc[UR32][R10.64+-0x70], R167 ;  /* 0xffff90a70a007986 */ /* 0x000fe2000c101520 */
[----:B------:R-:W-:-:S03]  /*df30*/  IADD3 R0, P4, PT, R10, -0x100, RZ ;  /* 0xffffff000a007810 */ /* 0x000fc60007f9e0ff */
[----:B------:R-:W-:Y:S01]  /*df40*/  STG.E.U16 desc[UR32][R10.64+-0x6e], R166 ;  /* 0xffff92a60a007986 */ /* 0x000fe2000c101520 */
[----:B------:R-:W-:-:S03]  /*df50*/  @P6 PRMT R225, R2, 0x5410, RZ ;  /* 0x0000541002e16816 */ /* 0x000fc600000000ff */
[----:B------:R-:W-:Y:S01]  /*df60*/  STG.E.U16 desc[UR32][R24.64+-0x70], R165 ;  /* 0xffff90a518007986 */ /* 0x000fe2000c101520 */
[----:B------:R-:W-:-:S03]  /*df70*/  FADD.FTZ R226, R188, R226 ;  /* 0x000000e2bce27221 */ /* 0x000fc60000010000 */
[----:B------:R-:W-:Y:S04]  /*df80*/  STG.E.U16 desc[UR32][R24.64+-0x6e], R164 ;  /* 0xffff92a418007986 */ /* 0x000fe8000c101520 */
[----:B------:R-:W-:Y:S04]  /*df90*/  STG.E.U16 desc[UR32][R10.64+-0x60], R35 ;  /* 0xffffa0230a007986 */ /* 0x000fe8000c101520 */
[----:B------:R-:W-:Y:S01]  /*dfa0*/  STG.E.U16 desc[UR32][R10.64+-0x5e], R34 ;  /* 0xffffa2220a007986 */ /* 0x000fe2000c101520 */
[----:B------:R-:W-:-:S03]  /*dfb0*/  FADD.FTZ R232, R175, R194 ;  /* 0x000000c2afe87221 */ /* 0x000fc60000010000 */
[----:B------:R-:W-:Y:S04]  /*dfc0*/  STG.E.U16 desc[UR32][R24.64+-0x60], R33 ;  /* 0xffffa02118007986 */ /* 0x000fe8000c101520 */
        /* <DEDUP_REMOVED lines=110> */
[----:B------:R-:W-:Y:S04]  /*e6b0*/  LDSM.16.M88.4 R188, [R202+0x11800] ;  /* 0x01180000cabc783b */ /* 0x000fe80000000200 */
[----:B------:R-:W-:Y:S04]  /*e6c0*/  LDSM.16.M88.4 R164, [R183] ;  /* 0x00000000b7a4783b */ /* 0x000fe80000000200 */
[----:B--2---:R-:W2:Y:S04]  /*e6d0*/  LDSM.16.M88.4 R4, [R202+0x10000] ;  /* 0x01000000ca04783b */ /* 0x004ea80000000200 */
[----:B------:R-:W5:Y:S04]  /*e6e0*/  LDSM.16.M88.4 R184, [R182+0x10000] ;  /* 0x01000000b6b8783b */ /* 0x000f680000000200 */
[----:B------:R-:W1:Y:S04]  /*e6f0*/  LDSM.16.M88.4 R176, [R182+0x10800] ;  /* 0x01080000b6b0783b */ /* 0x000e680000000200 */
[----:B------:R-:W1:Y:S04]  /*e700*/  LDSM.16.M88.4 R212, [R182+0x11000] ;  /* 0x01100000b6d4783b */ /* 0x000e680000000200 */
[----:B------:R-:W1:Y:S04]  /*e710*/  LDSM.16.M88.4 R196, [R182+0x11800] ;  /* 0x01180000b6c4783b */ /* 0x000e680000000200 */
[----:B------:R-:W-:Y:S01]  /*e720*/  LDSM.16.M88.4 R192, [R30] ;  /* 0x000000001ec0783b */ /* 0x000fe20000000200 */
[C---:B---3--:R-:W-:Y:S03]  /*e730*/  HMMA.16816.F32 R172, R16.reuse, R168, RZ ;  /* 0x000000a810ac723c */ /* 0x048fe600000018ff */
[----:B------:R-:W0:Y:S05]  /*e740*/  LDGDEPBAR ;  /* 0x00000000000079af */ /* 0x000e2a0000000000 */
[C---:B----4-:R-:W-:Y:S08]  /*e750*/  HMMA.16816.F32 R32, R16.reuse, R24, RZ ;  /* 0x000000181020723c */ /* 0x050ff000000018ff */
[C---:B--2---:R-:W-:Y:S08]  /*e760*/  HMMA.16816.F32 R12, R16.reuse, R4, RZ ;  /* 0x00000004100c723c */ /* 0x044ff000000018ff */
[C---:B------:R-:W-:Y:S08]  /*e770*/  HMMA.16816.F32 R4, R16.reuse, R6, RZ ;  /* 0x000000061004723c */ /* 0x040ff000000018ff */
[C---:B------:R-:W-:Y:S08]  /*e780*/  HMMA.16816.F32 R168, R16.reuse, R170, RZ ;  /* 0x000000aa10a8723c */ /* 0x040ff000000018ff */
[C---:B------:R-:W-:Y:S08]  /*e790*/  HMMA.16816.F32 R24, R16.reuse, R26, RZ ;  /* 0x0000001a1018723c */ /* 0x040ff000000018ff */
[C---:B------:R-:W-:Y:S08]  /*e7a0*/  HMMA.16816.F32 R20, R16.reuse, R188, RZ ;  /* 0x000000bc1014723c */ /* 0x040ff000000018ff */
[----:B------:R-:W-:Y:S01]  /*e7b0*/  HMMA.16816.F32 R16, R16, R190, RZ ;  /* 0x000000be1010723c */ /* 0x000fe200000018ff */
[----:B------:R-:W2:Y:S07]  /*e7c0*/  LDSM.16.M88.4 R188, [R0+0x10000] ;  /* 0x0100000000bc783b */ /* 0x000eae0000000200 */
[C---:B-----5:R-:W-:Y:S08]  /*e7d0*/  HMMA.16816.F32 R12, R164.reuse, R184, R12 ;  /* 0x000000b8a40c723c */ /* 0x060ff0000000180c */
[C---:B------:R-:W-:Y:S01]  /*e7e0*/  HMMA.16816.F32 R4, R164.reuse, R186, R4 ;  /* 0x000000baa404723c */ /* 0x040fe20000001804 */
[----:B------:R-:W3:Y:S07]  /*e7f0*/  LDSM.16.M88.4 R184, [R0+0x10800] ;  /* 0x0108000000b8783b */ /* 0x000eee0000000200 */
[C---:B-1----:R-:W-:Y:S08]  /*e800*/  HMMA.16816.F32 R172, R164.reuse, R176, R172 ;  /* 0x000000b0a4ac723c */ /* 0x042ff000000018ac */
[C---:B------:R-:W-:Y:S01]  /*e810*/  HMMA.16816.F32 R168, R164.reuse, R178, R168 ;  /* 0x000000b2a4a8723c */ /* 0x040fe200000018a8 */
[----:B------:R-:W1:Y:S07]  /*e820*/  LDSM.16.M88.4 R176, [R0+0x11000] ;  /* 0x0110000000b0783b */ /* 0x000e6e0000000200 */
[C---:B------:R-:W-:Y:S08]  /*e830*/  HMMA.16816.F32 R32, R164.reuse, R212, R32 ;  /* 0x000000d4a420723c */ /* 0x040ff00000001820 */
[C---:B------:R-:W-:Y:S01]  /*e840*/  HMMA.16816.F32 R24, R164.reuse, R214, R24 ;  /* 0x000000d6a418723c */ /* 0x040fe20000001818 */
[----:B------:R-:W-:Y:S07]  /*e850*/  LDSM.16.M88.4 R212, [R31] ;  /* 0x000000001fd4783b */ /* 0x000fee0000000200 */
[C---:B------:R-:W-:Y:S08]  /*e860*/  HMMA.16816.F32 R20, R164.reuse, R196, R20 ;  /* 0x000000c4a414723c */ /* 0x040ff00000001814 */
[----:B------:R-:W-:Y:S01]  /*e870*/  HMMA.16816.F32 R16, R164, R198, R16 ;  /* 0x000000c6a410723c */ /* 0x000fe20000001810 */
[----:B------:R-:W4:Y:S04]  /*e880*/  LDSM.16.M88.4 R164, [R0+0x11800] ;  /* 0x0118000000a4783b */ /* 0x000f280000000200 */
[----:B------:R-:W5:Y:S03]  /*e890*/  LDSM.16.M88.4 R196, [R2+0x10000] ;  /* 0x0100000002c4783b */ /* 0x000f660000000200 */
        /* <DEDUP_REMOVED lines=11> */
[----:B------:R-:W-:Y:S04]  /*e950*/  LDSM.16.M88.4 R164, [R202+0x12000] ;  /* 0x01200000caa4783b */ /* 0x000fe80000000200 */
[----:B------:R-:W-:Y:S03]  /*e960*/  LDSM.16.M88.4 R192, [R202+0x13000] ;  /* 0x01300000cac0783b */ /* 0x000fe60000000200 */
[C---:B-----5:R-:W-:Y:S08]  /*e970*/  HMMA.16816.F32 R12, R212.reuse, R196, R12 ;  /* 0x000000c4d40c723c */ /* 0x060ff0000000180c */
        /* <DEDUP_REMOVED lines=78> */
[C---:B------:R-:W-:Y:S08]  /*ee60*/  HMMA.16816.F32 R12, R176.reuse, R164, R12 ;  /* 0x000000a4b00c723c */ /* 0x040ff0000000180c */
[C---:B------:R-:W-:Y:S01]  /*ee70*/  HMMA.16816.F32 R4, R176.reuse, R166, R4 ;  /* 0x000000a6b004723c */ /* 0x040fe20000001804 */
[----:B------:R-:W-:Y:S07]  /*ee80*/  LDSM.16.M88.4 R164, [R0+0x14000] ;  /* 0x0140000000a4783b */ /* 0x000fee0000000200 */
[C---:B------:R-:W-:Y:S01]  /*ee90*/  HMMA.16816.F32 R168, R176.reuse, R190, R168 ;  /* 0x000000beb0a8723c */ /* 0x040fe200000018a8 */
[----:B------:R-:W-:Y:S07]  /*eea0*/  LDSM.16.M88.4 R188, [R0+0x15800] ;  /* 0x0158000000bc783b */ /* 0x000fee0000000200 */
[C---:B------:R-:W-:Y:S08]  /*eeb0*/  HMMA.16816.F32 R32, R176.reuse, R184, R32 ;  /* 0x000000b8b020723c */ /* 0x040ff00000001820 */
        /* <DEDUP_REMOVED lines=24> */
[----:B------:R-:W2:Y:S04]  /*f040*/  LDSM.16.M88.4 R164, [R202+0x17000] ;  /* 0x01700000caa4783b */ /* 0x000ea80000000200 */
[----:B------:R-:W-:Y:S03]  /*f050*/  LDSM.16.M88.4 R200, [R202+0x17800] ;  /* 0x01780000cac8783b */ /* 0x000fe60000000200 */
[----:B---3--:R-:W-:Y:S08]  /*f060*/  HMMA.16816.F32 R12, R196, R192, R12 ;  /* 0x000000c0c40c723c */ /* 0x008ff0000000180c */
        /* <DEDUP_REMOVED lines=19> */
[C---:B-1----:R-:W-:Y:S08]  /*f1a0*/  HMMA.16816.F32 R172, R184.reuse, R16, R172 ;  /* 0x00000010b8ac723c */ /* 0x042ff000000018ac */
[----:B------:R-:W-:Y:S01]  /*f1b0*/  HMMA.16816.F32 R168, R184, R18, R168 ;  /* 0x00000012b8a8723c */ /* 0x000fe200000018a8 */
[----:B------:R-:W1:Y:S07]  /*f1c0*/  LDSM.16.M88.4 R16, [R0+0x17000] ;  /* 0x017000000010783b */ /* 0x000e6e0000000200 */
[C---:B------:R-:W-:Y:S08]  /*f1d0*/  HMMA.16816.F32 R20, R196.reuse, R200, R20 ;  /* 0x000000c8c414723c */ /* 0x040ff00000001814 */
[----:B------:R-:W-:Y:S08]  /*f1e0*/  HMMA.16816.F32 R212, R196, R202, R212 ;  /* 0x000000cac4d4723c */ /* 0x000ff000000018d4 */
[C---:B--2---:R-:W-:Y:S08]  /*f1f0*/  HMMA.16816.F32 R32, R184.reuse, R164, R32 ;  /* 0x000000a4b820723c */ /* 0x044ff00000001820 */
[C---:B------:R-:W-:Y:S01]  /*f200*/  HMMA.16816.F32 R24, R184.reuse, R166, R24 ;  /* 0x000000a6b818723c */ /* 0x040fe20000001818 */
[----:B------:R-:W-:Y:S07]  /*f210*/  LDSM.16.M88.4 R164, [R31+0xc000] ;  /* 0x00c000001fa4783b */ /* 0x000fee0000000200 */
[C---:B------:R-:W-:Y:S08]  /*f220*/  HMMA.16816.F32 R20, R184.reuse, R192, R20 ;  /* 0x000000c0b814723c */ /* 0x040ff00000001814 */
[----:B------:R-:W-:Y:S01]  /*f230*/  HMMA.16816.F32 R212, R184, R194, R212 ;  /* 0x000000c2b8d4723c */ /* 0x000fe200000018d4 */
[----:B------:R-:W2:Y:S04]  /*f240*/  LDSM.16.M88.4 R184, [R0+0x17800] ;  /* 0x0178000000b8783b */ /* 0x000ea80000000200 */
[----:B------:R-:W-:Y:S03]  /*f250*/  LDSM.16.M88.4 R192, [R2+0x16800] ;  /* 0x0168000002c0783b */ /* 0x000fe60000000200 */
[C---:B----4-:R-:W-:Y:S08]  /*f260*/  HMMA.16816.F32 R12, R188.reuse, R180, R12 ;  /* 0x000000b4bc0c723c */ /* 0x050ff0000000180c */
[C---:B------:R-:W-:Y:S01]  /*f270*/  HMMA.16816.F32 R4, R188.reuse, R182, R4 ;  /* 0x000000b6bc04723c */ /* 0x040fe20000001804 */
[----:B------:R-:W4:Y:S07]  /*f280*/  LDSM.16.M88.4 R180, [R2+0x16000] ;  /* 0x0160000002b4783b */ /* 0x000f2e0000000200 */
[C---:B---3--:R-:W-:Y:S08]  /*f290*/  HMMA.16816.F32 R172, R188.reuse, R176, R172 ;  /* 0x000000b0bcac723c */ /* 0x048ff000000018ac */
[C---:B------:R-:W-:Y:S01]  /*f2a0*/  HMMA.16816.F32 R168, R188.reuse, R178, R168 ;  /* 0x000000b2bca8723c */ /* 0x040fe200000018a8 */
[----:B------:R-:W3:Y:S07]  /*f2b0*/  LDSM.16.M88.4 R176, [R2+0x17000] ;  /* 0x0170000002b0783b */ /* 0x000eee0000000200 */
[----:B-1----:R-:W-:Y:S01]  /*f2c0*/  HMMA.16816.F32 R196, R188, R16, R32 ;  /* 0x00000010bcc4723c */ /* 0x002fe20000001820 */
[----:B------:R1:W5:Y:S01]  /*f2d0*/  LDSM.16.M88.4 R32, [R2+0x17800] ;  /* 0x017800000220783b */ /* 0x0003620000000200 */
[----:B------:R-:W-:Y:S01]  /*f2e0*/  IMAD.U32 R16, RZ, RZ, UR25 ;  /* 0x00000019ff107e24 */ /* 0x000fe2000f8e00ff */
[----:B------:R-:W-:-:S04]  /*f2f0*/  DEPBAR.LE SB0, 0x0 ;  /* 0x000080000000791a */ /* 0x000fc80000000000 */
[----:B------:R-:W-:Y:S01]  /*f300*/  IMAD.U32 R17, RZ, RZ, UR4 ;  /* 0x00000004ff117e24 */ /* 0x000fe2000f8e00ff */
[----:B------:R-:W-:Y:S01]  /*f310*/  HMMA.16816.F32 R24, R188, R18, R24 ;  /* 0x00000012bc18723c */ /* 0x000fe20000001818 */
[----:B------:R-:W-:-:S03]  /*f320*/  VIADD R19, R250, 0x8 ;  /* 0x00000008fa137836 */ /* 0x000fc60000000000 */
[--C-:B------:R-:W-:Y:S02]  /*f330*/  IADD3 R18, PT, PT, R250, -UR23, -R17.reuse ;  /* 0x80000017fa127c10 */ /* 0x100fe4000fffe811 */
[----:B------:R-:W-:Y:S02]  /*f340*/  IADD3 R17, PT, PT, R19, -UR23, -R17 ;  /* 0x8000001713117c10 */ /* 0x000fe4000fffe811 */
[C---:B--2---:R-:W-:Y:S08]  /*f350*/  HMMA.16816.F32 R20, R188.reuse, R184, R20 ;  /* 0x000000b8bc14723c */ /* 0x044ff00000001814 */
[----:B------:R-:W-:Y:S08]  /*f360*/  HMMA.16816.F32 R212, R188, R186, R212 ;  /* 0x000000babcd4723c */ /* 0x000ff000000018d4 */
[----:B----4-:R-:W-:Y:S01]  /*f370*/  HMMA.16816.F32 R12, R164, R180, R12 ;  /* 0x000000b4a40c723c */ /* 0x010fe2000000180c */
[----:B------:R-:W-:-:S05]  /*f380*/  IMAD.SHL.U32 R180, R207, 0x2, RZ ;  /* 0x00000002cfb47824 */ /* 0x000fca00078e00ff */
[----:B------:R-:W-:Y:S02]  /*f390*/  LOP3.LUT R181, R180, 0x6, RZ, 0xc0, !PT ;  /* 0x00000006b4b57812 */ /* 0x000fe400078ec0ff */
[----:B------:R-:W-:Y:S03]  /*f3a0*/  HMMA.16816.F32 R4, R164, R182, R4 ;  /* 0x000000b6a404723c */ /* 0x000fe60000001804 */
[----:B------:R-:W-:-:S04]  /*f3b0*/  IMAD R16, R16, 0x40, R181 ;  /* 0x0000004010107824 */ /* 0x000fc800078e02b5 */
[C---:B-1----:R-:W-:Y:S01]  /*f3c0*/  VIADD R2, R16.reuse, UR23 ;  /* 0x0000001710027c36 */ /* 0x042fe20008000000 */
[----:B------:R-:W-:Y:S01]  /*f3d0*/  HMMA.16816.F32 R172, R164, R192, R172 ;  /* 0x000000c0a4ac723c */ /* 0x000fe200000018ac */
[----:B------:R-:W-:-:S03]  /*f3e0*/  VIADD R30, R16, 0xffffff40 ;  /* 0xffffff40101e7836 */ /* 0x000fc60000000000 */
[----:B------:R-:W-:Y:S02]  /*f3f0*/  IADD3 R0, PT, PT, R19, 0xc0, -R2 ;  /* 0x000000c013007810 */ /* 0x000fe40007ffe802 */
[----:B------:R-:W-:Y:S02]  /*f400*/  ISETP.GE.AND P4, PT, R30, R249, PT ;  /* 0x000000f91e00720c */ /* 0x000fe40003f86270 */
[----:B------:R-:W-:Y:S01]  /*f410*/  HMMA.16816.F32 R168, R164, R194, R168 ;  /* 0x000000c2a4a8723c */ /* 0x000fe200000018a8 */
[----:B------:R-:W-:Y:S01]  /*f420*/  BAR.SYNC.DEFER_BLOCKING 0x0 ;  /* 0x0000000000007b1d */ /* 0x000fe20000010000 */
[----:B------:R-:W-:Y:S02]  /*f430*/  ISETP.GT.AND P6, PT, R18, R30, PT ;  /* 0x0000001e1200720c */ /* 0x000fe40003fc4270 */
[----:B------:R-:W-:Y:S02]  /*f440*/  ISETP.GE.AND P5, PT, R30, R248, PT ;  /* 0x000000f81e00720c */ /* 0x000fe40003fa6270 */
[----:B------:R-:W-:-:S02]  /*f450*/  P2R R31, PR, RZ, 0x10 ;  /* 0x00000010ff1f7803 */ /* 0x000fc40000000000 */
[C---:B---3--:R-:W-:Y:S08]  /*f460*/  HMMA.16816.F32 R196, R164.reuse, R176, R196 ;  /* 0x000000b0a4c4723c */ /* 0x048ff000000018c4 */
[C---:B------:R-:W-:Y:S08]  /*f470*/  HMMA.16816.F32 R24, R164.reuse, R178, R24 ;  /* 0x000000b2a418723c */ /* 0x040ff00000001818 */
[C---:B-----5:R-:W-:Y:S08]  /*f480*/  HMMA.16816.F32 R20, R164.reuse, R32, R20 ;  /* 0x00000020a414723c */ /* 0x060ff00000001814 */
[----:B------:R-:W-:Y:S01]  /*f490*/  HMMA.16816.F32 R212, R164, R34, R212 ;  /* 0x00000022a4d4723c */ /* 0x000fe200000018d4 */
[----:B------:R-:W-:-:S02]  /*f4a0*/  IADD3 R167, PT, PT, R250, 0xc0, -R2 ;  /* 0x000000c0faa77810 */ /* 0x000fc40007ffe802 */
[----:B------:R-:W-:Y:S02]  /*f4b0*/  IADD3 R34, PT, PT, R250, 0xbf, -R2 ;  /* 0x000000bffa227810 */ /* 0x000fe40007ffe802 */
[----:B------:R-:W-:-:S04]  /*f4c0*/  IABS R167, R167 ;  /* 0x000000a700a77213 */ /* 0x000fc80000000000 */
[----:B------:R-:W-:Y:S01]  /*f4d0*/  I2FP.F32.S32 R167, R167 ;  /* 0x000000a700a77245 */ /* 0x000fe20000201400 */
[----:B------:R-:W-:Y:S10]  /*f4e0*/  BRA.U !UP0, `(.L_x_2260) ;  /* 0x0000000108ec7547 */ /* 0x000ff4000b800000 */
[----:B------:R-:W2:Y:S04]  /*f4f0*/  LDL R237, [R1+0x4] ;  /* 0x0000040001ed7983 */ /* 0x000ea80000100800 */
[----:B------:R-:W3:Y:S01]  /*f500*/  LDL R244, [R1] ;  /* 0x0000000001f47983 */ /* 0x000ee20000100800 */
[----:B------:R-:W-:-:S04]  /*f510*/  UIADD3 UR8, UPT, UPT, UR25, -0x4, URZ ;  /* 0xfffffffc19087890 */ /* 0x000fc8000fffe0ff */
[----:B------:R-:W-:-:S04]  /*f520*/  UIMAD.WIDE.U32 UR14, UR8, UR10, URZ ;  /* 0x0000000a080e72a5 */ /* 0x000fc8000f8e00ff */
[----:B------:R-:W-:Y:S02]  /*f530*/  UIMAD UR8, UR8, UR11, UR15 ;  /* 0x0000000b080872a4 */ /* 0x000fe4000f8e020f */
[----:B------:R-:W-:Y:S01]  /*f540*/  USHF.L.U32 UR4, UR14, 0x6, URZ ;  /* 0x000000060e047899 */ /* 0x000fe200080006ff */
[----:B------:R-:W-:Y:S02]  /*f550*/  IMAD.U32 R176, RZ, RZ, UR14 ;  /* 0x0000000effb07e24 */ /* 0x000fe4000f8e00ff */
[----:B------:R-:W-:Y:S01]  /*f560*/  IMAD.U32 R177, RZ, RZ, UR15 ;  /* 0x0000000fffb17e24 */ /* 0x000fe2000f8e00ff */
[----:B------:R-:W-:Y:S01]  /*f570*/  MOV R32, UR8 ;  /* 0x0000000800207c02 */ /* 0x000fe20008000f00 */
[----:B------:R-:W-:Y:S02]  /*f580*/  ULEA UR4, UP0, UR10, UR4, 0x5 ;  /* 0x000000040a047291 */ /* 0x000fe4000f8028ff */
[----:B------:R-:W-:-:S04]  /*f590*/  USHF.L.U64.HI UR8, UR14, 0x6, UR8 ;  /* 0x000000060e087899 */ /* 0x000fc80008010208 */
        /* <DEDUP_REMOVED lines=48> */
.L_x_2260:
[----:B------:R-:W-:Y:S01]  /*f8a0*/  ISETP.GT.AND P1, PT, R17, R30, PT ;  /* 0x0000001e1100720c */ /* 0x000fe20003f24270 */
[C---:B------:R-:W-:Y:S01]  /*f8b0*/  VIADD R166, R16.reuse, 0xffffff41 ;  /* 0xffffff4110a67836 */ /* 0x040fe20000000000 */
[----:B------:R-:W-:Y:S01]  /*f8c0*/  IABS R30, R34 ;  /* 0x00000022001e7213 */ /* 0x000fe20000000000 */
[----:B------:R-:W-:Y:S01]  /*f8d0*/  FFMA.FTZ R167, R167, -UR6, R12 ;  /* 0x80000006a7a77c23 */ /* 0x000fe2000801000c */
[----:B------:R-:W-:Y:S01]  /*f8e0*/  IABS R0, R0 ;  /* 0x0000000000007213 */ /* 0x000fe20000000000 */
[----:B-1----:R-:W-:Y:S01]  /*f8f0*/  VIADD R176, R16, 0xffffff51 ;  /* 0xffffff5110b07836 */ /* 0x002fe20000000000 */
[C-C-:B------:R-:W-:Y:S01]  /*f900*/  IADD3 R218, PT, PT, R19.reuse, 0xbf, -R2.reuse ;  /* 0x000000bf13da7810 */ /* 0x140fe20007ffe802 */
[----:B------:R-:W-:Y:S01]  /*f910*/  ULEA UR4, UR25, 0xfffffffb, 0x1 ;  /* 0xfffffffb19047891 */ /* 0x000fe2000f8e08ff */
[----:B------:R-:W-:Y:S01]  /*f920*/  I2FP.F32.S32 R178, R30 ;  /* 0x0000001e00b27245 */ /* 0x000fe20000201400 */
[----:B------:R-:W-:Y:S01]  /*f930*/  ULEA UR9, UR25, 0xfffffffa, 0x1 ;  /* 0xfffffffa19097891 */ /* 0x000fe2000f8e08ff */
[----:B------:R-:W-:Y:S01]  /*f940*/  I2FP.F32.S32 R30, R0 ;  /* 0x00000000001e7245 */ /* 0x000fe20000201400 */
[----:B------:R-:W-:Y:S01]  /*f950*/  UIADD3 UR8, UPT, UPT, UR38, -0x61c88647, URZ ;  /* 0x9e3779b926087890 */ /* 0x000fe2000fffe0ff */
[----:B------:R-:W-:Y:S01]  /*f960*/  IADD3 R211, PT, PT, R250, 0xb8, -R2 ;  /* 0x000000b8fad37810 */ /* 0x000fe20007ffe802 */
[----:B------:R-:W-:Y:S01]  /*f970*/  FFMA.FTZ R178, R178, -UR6, R13 ;  /* 0x80000006b2b27c23 */ /* 0x000fe2000801000d */
[----:B------:R-:W-:Y:S01]  /*f980*/  IABS R218, R218 ;  /* 0x000000da00da7213 */ /* 0x000fe20000000000 */
[----:B------:R-:W-:Y:S01]  /*f990*/  FFMA.FTZ R30, R30, -UR6, R14 ;  /* 0x800000061e1e7c23 */ /* 0x000fe2000801000e */
[----:B------:R-:W-:Y:S01]  /*f9a0*/  IADD3 R204, PT, PT, R19, 0xb8, -R2 ;  /* 0x000000b813cc7810 */ /* 0x000fe20007ffe802 */
[----:B------:R-:W-:Y:S01]  /*f9b0*/  UIADD3 UR10, UPT, UPT, UR39, 0x76cf5d0a, URZ ;  /* 0x76cf5d0a270a7890 */ /* 0x000fe2000fffe0ff */
[----:B------:R-:W-:Y:S01]  /*f9c0*/  IABS R211, R211 ;  /* 0x000000d300d37213 */ /* 0x000fe20000000000 */
[----:B------:R-:W-:Y:S01]  /*f9d0*/  UISETP.GT.U32.AND UP0, UPT, UR24, UR21, UPT ;  /* 0x000000151800728c */ /* 0x000fe2000bf04070 */
[----:B------:R-:W-:-:S02]  /*f9e0*/  I2FP.F32.S32 R218, R218 ;  /* 0x000000da00da7245 */ /* 0x000fc40000201400 */
[----:B------:R-:W-:Y:S02]  /*f9f0*/  IADD3 R177, PT, PT, R250, 0xb7, -R2 ;  /* 0x000000b7fab17810 */ /* 0x000fe40007ffe802 */
[----:B------:R-:W-:Y:S01]  /*fa00*/  IABS R204, R204 ;  /* 0x000000cc00cc7213 */ /* 0x000fe20000000000 */
[----:B------:R-:W-:Y:S01]  /*fa10*/  FFMA.FTZ R218, R218, -UR6, R15 ;  /* 0x80000006dada7c23 */ /* 0x000fe2000801000f */
[----:B------:R-:W-:Y:S02]  /*fa20*/  ISETP.GT.AND P2, PT, R18, R166, PT ;  /* 0x000000a61200720c */ /* 0x000fe40003f44270 */
[C---:B------:R-:W-:Y:S02]  /*fa30*/  ISETP.GE.AND P3, PT, R166.reuse, R249, PT ;  /* 0x000000f9a600720c */ /* 0x040fe40003f66270 */
[----:B------:R-:W-:Y:S01]  /*fa40*/  ISETP.GE.AND P0, PT, R166, R248, PT ;  /* 0x000000f8a600720c */ /* 0x000fe20003f06270 */
[----:B------:R-:W-:Y:S01]  /*fa50*/  @UP0 UIADD3 UR25, UPT, UPT, UR25, -0x4, URZ ;  /* 0xfffffffc19190890 */ /* 0x000fe2000fffe0ff */
[----:B------:R-:W-:-:S02]  /*fa60*/  FSEL R0, R167, -INF , !P6 ;  /* 0xff800000a7007808 */ /* 0x000fc40007000000 */
[----:B------:R-:W-:Y:S01]  /*fa70*/  ISETP.GT.AND P4, PT, R17, R166, PT ;  /* 0x000000a61100720c */ /* 0x000fe20003f84270 */
[----:B------:R-:W-:Y:S01]  /*fa80*/  VIADD R166, R16, 0xffffff48 ;  /* 0xffffff4810a67836 */ /* 0x000fe20000000000 */
[----:B------:R-:W-:Y:S02]  /*fa90*/  ISETP.NE.AND P6, PT, R31, RZ, PT ;  /* 0x000000ff1f00720c */ /* 0x000fe40003fc5270 */
[----:B------:R-:W-:Y:S02]  /*faa0*/  FSEL R30, R30, -INF , !P1 ;  /* 0xff8000001e1e7808 */ /* 0x000fe40004800000 */
[----:B------:R-:W-:Y:S02]  /*fab0*/  I2FP.F32.S32 R211, R211 ;  /* 0x000000d300d37245 */ /* 0x000fe40000201400 */
[----:B------:R-:W-:Y:S02]  /*fac0*/  IABS R177, R177 ;  /* 0x000000b100b17213 */ /* 0x000fe40000000000 */
[----:B------:R-:W-:Y:S01]  /*fad0*/  I2FP.F32.S32 R204, R204 ;  /* 0x000000cc00cc7245 */ /* 0x000fe20000201400 */
[----:B------:R-:W-:Y:S01]  /*fae0*/  FFMA.FTZ R211, R211, -UR6, R4 ;  /* 0x80000006d3d37c23 */ /* 0x000fe20008010004 */
[----:B------:R-:W-:-:S02]  /*faf0*/  FSEL R0, R0, -INF , !P6 ;  /* 0xff80000000007808 */ /* 0x000fc40007000000 */
[----:B------:R-:W-:Y:S01]  /*fb00*/  FSEL R30, R30, -INF , !P5 ;  /* 0xff8000001e1e7808 */ /* 0x000fe20006800000 */
[----:B------:R-:W-:Y:S01]  /*fb10*/  FFMA.FTZ R204, R204, -UR6, R6 ;  /* 0x80000006cccc7c23 */ /* 0x000fe20008010006 */
[----:B------:R-:W-:Y:S02]  /*fb20*/  FSEL R178, R178, -INF , !P2 ;  /* 0xff800000b2b27808 */ /* 0x000fe40005000000 */
        /* <DEDUP_REMOVED lines=20> */
[----:B------:R-:W-:Y:S02]  /*fc70*/  ISETP.GT.AND P1, PT, R18, R166, PT ;  /* 0x000000a61200720c */ /* 0x000fe40003f24270 */
[C---:B------:R-:W-:Y:S02]  /*fc80*/  ISETP.GE.AND P2, PT, R166.reuse, R249, PT ;  /* 0x000000f9a600720c */ /* 0x040fe40003f46270 */
[----:B------:R-:W-:Y:S02]  /*fc90*/  ISETP.GE.AND P5, PT, R166, R248, PT ;  /* 0x000000f8a600720c */ /* 0x000fe40003fa6270 */
[----:B------:R-:W-:Y:S02]  /*fca0*/  ISETP.GT.AND P3, PT, R17, R166, PT ;  /* 0x000000a61100720c */ /* 0x000fe40003f64270 */
[C-C-:B------:R-:W-:Y:S02]  /*fcb0*/  IADD3 R193, PT, PT, R250.reuse, 0xa8, -R2.reuse ;  /* 0x000000a8fac17810 */ /* 0x140fe40007ffe802 */
[----:B------:R-:W-:-:S02]  /*fcc0*/  IADD3 R166, PT, PT, R250, 0xaf, -R2 ;  /* 0x000000affaa67810 */ /* 0x000fc40007ffe802 */
[----:B------:R-:W-:Y:S02]  /*fcd0*/  IABS R193, R193 ;  /* 0x000000c100c17213 */ /* 0x000fe40000000000 */
[----:B------:R-:W-:Y:S02]  /*fce0*/  IABS R166, R166 ;  /* 0x000000a600a67213 */ /* 0x000fe40000000000 */
[----:B------:R-:W-:Y:S02]  /*fcf0*/  I2FP.F32.S32 R193, R193 ;  /* 0x000000c100c17245 */ /* 0x000fe40000201400 */
[----:B------:R-:W-:Y:S02]  /*fd00*/  I2FP.F32.S32 R166, R166 ;  /* 0x000000a600a67245 */ /* 0x000fe40000201400 */
[----:B------:R-:W-:Y:S01]  /*fd10*/  IADD3 R167, PT, PT, R250, 0xb0, -R2 ;  /* 0x000000b0faa77810 */ /* 0x000fe20007ffe802 */
[----:B------:R-:W-:Y:S01]  /*fd20*/  FFMA.FTZ R193, R193, -UR6, R168 ;  /* 0x80000006c1c17c23 */ /* 0x000fe200080100a8 */
[----:B------:R-:W-:Y:S01]  /*fd30*/  IADD3 R201, PT, PT, R19, 0xb7, -R2 ;  /* 0x000000b713c97810 */ /* 0x000fe20007ffe802 */
[----:B------:R-:W-:Y:S01]  /*fd40*/  FFMA.FTZ R166, R166, -UR6, R173 ;  /* 0x80000006a6a67c23 */ /* 0x000fe200080100ad */
[----:B------:R-:W-:-:S02]  /*fd50*/  IABS R167, R167 ;  /* 0x000000a700a77213 */ /* 0x000fc40000000000 */
[C-C-:B------:R-:W-:Y:S02]  /*fd60*/  IADD3 R168, PT, PT, R19.reuse, 0xa8, -R2.reuse ;  /* 0x000000a813a87810 */ /* 0x140fe40007ffe802 */
[C-C-:B------:R-:W-:Y:S02]  /*fd70*/  IADD3 R173, PT, PT, R19.reuse, 0xaf, -R2.reuse ;  /* 0x000000af13ad7810 */ /* 0x140fe40007ffe802 */
[----:B------:R-:W-:Y:S02]  /*fd80*/  IABS R201, R201 ;  /* 0x000000c900c97213 */ /* 0x000fe40000000000 */
[----:B------:R-:W-:Y:S02]  /*fd90*/  I2FP.F32.S32 R167, R167 ;  /* 0x000000a700a77245 */ /* 0x000fe40000201400 */
[----:B------:R-:W-:Y:S02]  /*fda0*/  IADD3 R210, PT, PT, R19, 0xb0, -R2 ;  /* 0x000000b013d27810 */ /* 0x000fe40007ffe802 */
[----:B------:R-:W-:Y:S01]  /*fdb0*/  IABS R168, R168 ;  /* 0x000000a800a87213 */ /* 0x000fe20000000000 */
[----:B------:R-:W-:Y:S01]  /*fdc0*/  FFMA.FTZ R167, R167, -UR6, R172 ;  /* 0x80000006a7a77c23 */ /* 0x000fe200080100ac */
[----:B------:R-:W-:-:S02]  /*fdd0*/  IABS R173, R173 ;  /* 0x000000ad00ad7213 */ /* 0x000fc40000000000 */
[----:B------:R-:W-:Y:S02]  /*fde0*/  I2FP.F32.S32 R201, R201 ;  /* 0x000000c900c97245 */ /* 0x000fe40000201400 */
[----:B------:R-:W-:Y:S02]  /*fdf0*/  IABS R210, R210 ;  /* 0x000000d200d27213 */ /* 0x000fe40000000000 */
[----:B------:R-:W-:Y:S01]  /*fe00*/  I2FP.F32.S32 R168, R168 ;  /* 0x000000a800a87245 */ /* 0x000fe20000201400 */
[----:B------:R-:W-:Y:S01]  /*fe10*/  FFMA.FTZ R201, R201, -UR6, R7 ;  /* 0x80000006c9c97c23 */ /* 0x000fe20008010007 */
[----:B------:R-:W-:Y:S02]  /*fe20*/  I2FP.F32.S32 R173, R173 ;  /* 0x000000ad00ad7245 */ /* 0x000fe40000201400 */
[----:B------:R-:W-:Y:S01]  /*fe30*/  I2FP.F32.S32 R210, R210 ;  /* 0x000000d200d27245 */ /* 0x000fe20000201400 */
[----:B------:R-:W-:Y:S01]  /*fe40*/  FFMA.FTZ R170, R168, -UR6, R170 ;  /* 0x80000006a8aa7c23 */ /* 0x000fe200080100aa */
[----:B------:R-:W-:Y:S01]  /*fe50*/  IADD3 R192, PT, PT, R250, 0xa7, -R2 ;  /* 0x000000a7fac07810 */ /* 0x000fe20007ffe802 */
[----:B------:R-:W-:Y:S01]  /*fe60*/  FFMA.FTZ R175, R173, -UR6, R175 ;  /* 0x80000006adaf7c23 */ /* 0x000fe200080100af */
[----:B------:R-:W-:Y:S01]  /*fe70*/  FSEL R167, R167, -INF , !P1 ;  /* 0xff800000a7a77808 */ /* 0x000fe20004800000 */
[----:B------:R-:W-:Y:S01]  /*fe80*/  FFMA.FTZ R210, R210, -UR6, R174 ;  /* 0x80000006d2d27c23 */ /* 0x000fe200080100ae */
[----:B------:R-:W-:Y:S01]  /*fe90*/  IADD3 R168, PT, PT, R19, 0xa7, -R2 ;  /* 0x000000a713a87810 */ /* 0x000fe20007ffe802 */
[C---:B------:R-:W-:Y:S01]  /*fea0*/  VIADD R174, R16.reuse, 0xffffff58 ;  /* 0xffffff5810ae7836 */ /* 0x040fe20000000000 */
[----:B------:R-:W-:Y:S01]  /*feb0*/  ISETP.GT.AND P1, PT, R17, R176, PT ;  /* 0x000000b01100720c */ /* 0x000fe20003f24270 */
[----:B------:R-:W-:Y:S01]  /*fec0*/  VIADD R173, R16, 0xffffff59 ;  /* 0xffffff5910ad7836 */ /* 0x000fe20000000000 */
[----:B------:R-:W-:-:S02]  /*fed0*/  IABS R192, R192 ;  /* 0x000000c000c07213 */ /* 0x000fc40000000000 */
[----:B------:R-:W-:Y:S02]  /*fee0*/  FSEL R172, R177, -INF , !P4 ;  /* 0xff800000b1ac7808 */ /* 0x000fe40006000000 */
[----:B------:R-:W-:Y:S02]  /*fef0*/  FSEL R201, R201, -INF , !P6 ;  /* 0xff800000c9c97808 */ /* 0x000fe40007000000 */
[----:B------:R-:W-:Y:S02]  /*ff00*/  IADD3 R185, PT, PT, R250, 0xa0, -R2 ;  /* 0x000000a0fab97810 */ /* 0x000fe40007ffe802 */
[----:B------:R-:W-:Y:S02]  /*ff10*/  IABS R168, R168 ;  /* 0x000000a800a87213 */ /* 0x000fe40000000000 */
[----:B------:R-:W-:Y:S02]  /*ff20*/  ISETP.GT.AND P4, PT, R18, R176, PT ;  /* 0x000000b01200720c */ /* 0x000fe40003f84270 */
[----:B------:R-:W-:-:S02]  /*ff30*/  FSEL R203, R175, -INF , !P1 ;  /* 0xff800000afcb7808 */ /* 0x000fc40004800000 */
[----:B------:R-:W-:Y:S02]  /*ff40*/  IADD3 R175, PT, PT, R19, 0xa0, -R2 ;  /* 0x000000a013af7810 */ /* 0x000fe40007ffe802 */
[----:B------:R-:W-:Y:S02]  /*ff50*/  I2FP.F32.S32 R192, R192 ;  /* 0x000000c000c07245 */ /* 0x000fe40000201400 */
[----:B------:R-:W-:Y:S02]  /*ff60*/  FSEL R201, R201, -INF , !P0 ;  /* 0xff800000c9c97808 */ /* 0x000fe40004000000 */
[----:B------:R-:W-:Y:S01]  /*ff70*/  FSEL R167, R167, -INF , !P2 ;  /* 0xff800000a7a77808 */ /* 0x000fe20005000000 */
[----:B------:R-:W-:Y:S01]  /*ff80*/  FFMA.FTZ R192, R192, -UR6, R169 ;  /* 0x80000006c0c07c23 */ /* 0x000fe200080100a9 */
[----:B------:R-:W-:Y:S01]  /*ff90*/  IABS R185, R185 ;  /* 0x000000b900b97213 */ /* 0x000fe20000000000 */
[----:B------:R-:W-:Y:S01]  /*ffa0*/  VIADD R169, R16, 0xffffff60 ;  /* 0xffffff6010a97836 */ /* 0x000fe20000000000 */
[----:B------:R-:W-:-:S02]  /*ffb0*/  I2FP.F32.S32 R168, R168 ;  /* 0x000000a800a87245 */ /* 0x000fc40000201400 */
[C---:B------:R-:W-:Y:S02]  /*ffc0*/  ISETP.GE.AND P6, PT, R176.reuse, R249, PT ;  /* 0x000000f9b000720c */ /* 0x040fe40003fc6270 */
[----:B------:R-:W-:Y:S01]  /*ffd0*/  ISETP.GE.AND P0, PT, R176, R248, PT ;  /* 0x000000f8b000720c */ /* 0x000fe20003f06270 */
[----:B------:R-:W-:Y:S01]  /*ffe0*/  FFMA.FTZ R171, R168, -UR6, R171 ;  /* 0x80000006a8ab7c23 */ /* 0x000fe200080100ab */
[----:B------:R-:W-:Y:S01]  /*fff0*/  ISETP.GT.AND P2, PT, R18, R174, PT ;  /* 0x000000ae1200720c */ /* 0x000fe20003f44270 */
[----:B------:R-:W-:Y:S01]  /*10000*/  VIADD R168, R16, 0xffffff61 ;  /* 0xffffff6110a87836 */ /* 0x000fe20000000000 */
[----:B------:R-:W-:Y:S02]  /*10010*/  FSEL R166, R166, -INF , !P4 ;  /* 0xff800000a6a67808 */ /* 0x000fe40006000000 */
[----:B------:R-:W-:Y:S02]  /*10020*/  IADD3 R176, PT, PT, R250, 0x9f, -R2 ;  /* 0x0000009ffab07810 */ /* 0x000fe40007ffe802 */
[----:B------:R-:W-:-:S02]  /*10030*/  IABS R175, R175 ;  /* 0x000000af00af7213 */ /* 0x000fc40000000000 */
[----:B------:R-:W-:Y:S02]  /*10040*/  FSEL R210, R210, -INF , !P3 ;  /* 0xff800000d2d27808 */ /* 0x000fe40005800000 */
[----:B------:R-:W-:Y:S02]  /*10050*/  I2FP.F32.S32 R185, R185 ;  /* 0x000000b900b97245 */ /* 0x000fe40000201400 */
[----:B------:R-:W-:Y:S02]  /*10060*/  ISETP.GE.AND P3, PT, R174, R249, PT ;  /* 0x000000f9ae00720c */ /* 0x000fe40003f66270 */
[----:B------:R-:W-:Y:S01]  /*10070*/  FSEL R166, R166, -INF , !P6 ;  /* 0xff800000a6a67808 */ /* 0x000fe20007000000 */
[----:B------:R-:W-:Y:S01]  /*10080*/  FFMA.FTZ R185, R185, -UR6, R196 ;  /* 0x80000006b9b97c23 */ /* 0x000fe200080100c4 */
[----:B------:R-:W-:Y:S02]  /*10090*/  FSEL R193, R193, -INF , !P2 ;  /* 0xff800000c1c17808 */ /* 0x000fe40005000000 */
[----:B------:R-:W-:-:S02]  /*100a0*/  ISETP.GT.AND P6, PT, R18, R173, PT ;  /* 0x000000ad1200720c */ /* 0x000fc40003fc4270 */
[C---:B------:R-:W-:Y:S02]  /*100b0*/  ISETP.GT.AND P2, PT, R17.reuse, R173, PT ;  /* 0x000000ad1100720c */ /* 0x040fe40003f44270 */
[----:B------:R-:W-:Y:S02]  /*100c0*/  IABS R176, R176 ;  /* 0x000000b000b07213 */ /* 0x000fe40000000000 */
[----:B------:R-:W-:Y:S02]  /*100d0*/  I2FP.F32.S32 R175, R175 ;  /* 0x000000af00af7245 */ /* 0x000fe40000201400 */
[----:B------:R-:W-:Y:S02]  /*100e0*/  ISETP.GT.AND P4, PT, R17, R174, PT ;  /* 0x000000ae1100720c */ /* 0x000fe40003f84270 */
[----:B------:R-:W-:Y:S01]  /*100f0*/  FSEL R203, R203, -INF , !P0 ;  /* 0xff800000cbcb7808 */ /* 0x000fe20004000000 */
[----:B------:R-:W-:Y:S01]  /*10100*/  FFMA.FTZ R175, R175, -UR6, R198 ;  /* 0x80000006afaf7c23 */ /* 0x000fe200080100c6 */
[----:B------:R-:W-:-:S02]  /*10110*/  FSEL R193, R193, -INF , !P3 ;  /* 0xff800000c1c17808 */ /* 0x000fc40005800000 */
[----:B------:R-:W-:Y:S02]  /*10120*/  FSEL R210, R210, -INF , !P5 ;  /* 0xff800000d2d27808 */ /* 0x000fe40006800000 */
[C---:B------:R-:W-:Y:S02]  /*10130*/  ISETP.GE.AND P1, PT, R173.reuse, R249, PT ;  /* 0x000000f9ad00720c */ /* 0x040fe40003f26270 */
[----:B------:R-:W-:Y:S02]  /*10140*/  ISETP.GE.AND P0, PT, R173, R248, PT ;  /* 0x000000f8ad00720c */ /* 0x000fe40003f06270 */
[----:B------:R-:W-:Y:S02]  /*10150*/  ISETP.GT.AND P3, PT, R18, R169, PT ;  /* 0x000000a91200720c */ /* 0x000fe40003f64270 */
[----:B------:R-:W-:Y:S02]  /*10160*/  FSEL R192, R192, -INF , !P6 ;  /* 0xff800000c0c07808 */ /* 0x000fe40007000000 */
[----:B------:R-:W-:-:S02]  /*10170*/  FSEL R184, R171, -INF , !P2 ;  /* 0xff800000abb87808 */ /* 0x000fc40005000000 */
[----:B------:R-:W-:Y:S02]  /*10180*/  I2FP.F32.S32 R176, R176 ;  /* 0x000000b000b07245 */ /* 0x000fe40000201400 */
[----:B------:R-:W-:Y:S01]  /*10190*/  ISETP.GE.AND P5, PT, R174, R248, PT ;  /* 0x000000f8ae00720c */ /* 0x000fe20003fa6270 */
[----:B------:R-:W-:Y:S01]  /*101a0*/  VIADD R174, R16, 0xffffff78 ;  /* 0xffffff7810ae7836 */ /* 0x000fe20000000000 */
[----:B------:R-:W-:Y:S01]  /*101b0*/  FSEL R187, R170, -INF , !P4 ;  /* 0xff800000aabb7808 */ /* 0x000fe20006000000 */
[----:B------:R-:W-:Y:S01]  /*101c0*/  FFMA.FTZ R176, R176, -UR6, R197 ;  /* 0x80000006b0b07c23 */ /* 0x000fe200080100c5 */
[----:B------:R-:W-:Y:S02]  /*101d0*/  ISETP.GT.AND P6, PT, R17, R169, PT ;  /* 0x000000a91100720c */ /* 0x000fe40003fc4270 */
[----:B------:R-:W-:Y:S02]  /*101e0*/  FSEL R192, R192, -INF , !P1 ;  /* 0xff800000c0c07808 */ /* 0x000fe40004800000 */
[----:B------:R-:W-:-:S02]  /*101f0*/  FSEL R184, R184, -INF , !P0 ;  /* 0xff800000b8b87808 */ /* 0x000fc40004000000 */
[----:B------:R-:W-:Y:S02]  /*10200*/  FSEL R185, R185, -INF , !P3 ;  /* 0xff800000b9b97808 */ /* 0x000fe40005800000 */
[----:B------:R-:W-:Y:S02]  /*10210*/  FSEL R187, R187, -INF , !P5 ;  /* 0xff800000bbbb7808 */ /* 0x000fe40006800000 */
[----:B------:R-:W-:Y:S02]  /*10220*/  ISETP.GT.AND P1, PT, R18, R168, PT ;  /* 0x000000a81200720c */ /* 0x000fe40003f24270 */
[CC--:B------:R-:W-:Y:S02]  /*10230*/  ISETP.GE.AND P2, PT, R168.reuse, R249.reuse, PT ;  /* 0x000000f9a800720c */ /* 0x0c0fe40003f46270 */
[----:B------:R-:W-:Y:S02]  /*10240*/  ISETP.GE.AND P0, PT, R168, R248, PT ;  /* 0x000000f8a800720c */ /* 0x000fe40003f06270 */
[----:B------:R-:W-:Y:S01]  /*10250*/  ISETP.GT.AND P3, PT, R17, R168, PT ;  /* 0x000000a81100720c */ /* 0x000fe20003f64270 */
[----:B------:R-:W-:Y:S01]  /*10260*/  VIADD R168, R16, 0xffffff68 ;  /* 0xffffff6810a87836 */ /* 0x000fe20000000000 */
[----:B------:R-:W-:-:S02]  /*10270*/  ISETP.GE.AND P4, PT, R169, R249, PT ;  /* 0x000000f9a900720c */ /* 0x000fc40003f86270 */
[----:B------:R-:W-:Y:S01]  /*10280*/  ISETP.GE.AND P5, PT, R169, R248, PT ;  /* 0x000000f8a900720c */ /* 0x000fe20003fa6270 */
        /* <DEDUP_REMOVED lines=8> */
[----:B------:R-:W-:Y:S02]  /*10310*/  ISETP.GT.AND P1, PT, R17, R168, PT ;  /* 0x000000a81100720c */ /* 0x000fe40003f24270 */
[--C-:B------:R-:W-:Y:S02]  /*10320*/  IADD3 R182, PT, PT, R250, 0x98, -R2.reuse ;  /* 0x00000098fab67810 */ /* 0x100fe40007ffe802 */
[C-C-:B------:R-:W-:Y:S02]  /*10330*/  IADD3 R177, PT, PT, R19.reuse, 0x9f, -R2.reuse ;  /* 0x0000009f13b17810 */ /* 0x140fe40007ffe802 */
[----:B------:R-:W-:-:S02]  /*10340*/  IADD3 R168, PT, PT, R19, 0x98, -R2 ;  /* 0x0000009813a87810 */ /* 0x000fc40007ffe802 */
[----:B------:R-:W-:Y:S02]  /*10350*/  IABS R182, R182 ;  /* 0x000000b600b67213 */ /* 0x000fe40000000000 */
[----:B------:R-:W-:Y:S02]  /*10360*/  IABS R177, R177 ;  /* 0x000000b100b17213 */ /* 0x000fe40000000000 */
[----:B------:R-:W-:Y:S02]  /*10370*/  IADD3 R183, PT, PT, R250, 0x97, -R2 ;  /* 0x00000097fab77810 */ /* 0x000fe40007ffe802 */
[----:B------:R-:W-:Y:S02]  /*10380*/  IABS R168, R168 ;  /* 0x000000a800a87213 */ /* 0x000fe40000000000 */
[----:B------:R-:W-:Y:S02]  /*10390*/  I2FP.F32.S32 R182, R182 ;  /* 0x000000b600b67245 */ /* 0x000fe40000201400 */
[----:B------:R-:W-:-:S02]  /*103a0*/  I2FP.F32.S32 R177, R177 ;  /* 0x000000b100b17245 */ /* 0x000fc40000201400 */
[----:B------:R-:W-:Y:S01]  /*103b0*/  IABS R183, R183 ;  /* 0x000000b700b77213 */ /* 0x000fe20000000000 */
[----:B------:R-:W-:Y:S01]  /*103c0*/  FFMA.FTZ R182, R182, -UR6, R24 ;  /* 0x80000006b6b67c23 */ /* 0x000fe20008010018 */
[----:B------:R-:W-:Y:S01]  /*103d0*/  I2FP.F32.S32 R168, R168 ;  /* 0x000000a800a87245 */ /* 0x000fe20000201400 */
[----:B------:R-:W-:Y:S01]  /*103e0*/  FFMA.FTZ R177, R177, -UR6, R199 ;  /* 0x80000006b1b17c23 */ /* 0x000fe200080100c7 */
[----:B------:R-:W-:Y:S02]  /*103f0*/  I2FP.F32.S32 R183, R183 ;  /* 0x000000b700b77245 */ /* 0x000fe40000201400 */
[----:B------:R-:W-:Y:S01]  /*10400*/  IADD3 R199, PT, PT, R19, 0x97, -R2 ;  /* 0x0000009713c77810 */ /* 0x000fe20007ffe802 */
[----:B------:R-:W-:Y:S01]  /*10410*/  FFMA.FTZ R200, R168, -UR6, R26 ;  /* 0x80000006a8c87c23 */ /* 0x000fe2000801001a */
[C-C-:B------:R-:W-:Y:S01]  /*10420*/  IADD3 R227, PT, PT, R250.reuse, 0x90, -R2.reuse ;  /* 0x00000090fae37810 */ /* 0x140fe20007ffe802 */
[----:B------:R-:W-:Y:S01]  /*10430*/  FFMA.FTZ R183, R183, -UR6, R25 ;  /* 0x80000006b7b77c23 */ /* 0x000fe20008010019 */
[----:B------:R-:W-:Y:S01]  /*10440*/  IADD3 R173, PT, PT, R250, 0x8f, -R2 ;  /* 0x0000008ffaad7810 */ /* 0x000fe20007ffe802 */
[----:B------:R-:W-:Y:S01]  /*10450*/  VIADD R168, R16, 0xffffff70 ;  /* 0xffffff7010a87836 */ /* 0x000fe20000000000 */
[----:B------:R-:W-:-:S02]  /*10460*/  FSEL R176, R176, -INF , !P2 ;  /* 0xff800000b0b07808 */ /* 0x000fc40005000000 */
[----:B------:R-:W-:Y:S02]  /*10470*/  ISETP.GT.AND P2, PT, R18, R169, PT ;  /* 0x000000a91200720c */ /* 0x000fe40003f44270 */
[----:B------:R-:W-:Y:S02]  /*10480*/  FSEL R182, R182, -INF , !P4 ;  /* 0xff800000b6b67808 */ /* 0x000fe40006000000 */
[----:B------:R-:W-:Y:S02]  /*10490*/  IABS R199, R199 ;  /* 0x000000c700c77213 */ /* 0x000fe40000000000 */
[----:B------:R-:W-:Y:S02]  /*104a0*/  FSEL R200, R200, -INF , !P1 ;  /* 0xff800000c8c87808 */ /* 0x000fe40004800000 */
[----:B------:R-:W-:Y:S02]  /*104b0*/  IABS R227, R227 ;  /* 0x000000e300e37213 */ /* 0x000fe40000000000 */
[----:B------:R-:W-:-:S02]  /*104c0*/  IABS R173, R173 ;  /* 0x000000ad00ad7213 */ /* 0x000fc40000000000 */
[----:B------:R-:W-:Y:S02]  /*104d0*/  FSEL R182, R182, -INF , !P6 ;  /* 0xff800000b6b67808 */ /* 0x000fe40007000000 */
[----:B------:R-:W-:Y:S02]  /*104e0*/  FSEL R200, R200, -INF , !P5 ;  /* 0xff800000c8c87808 */ /* 0x000fe40006800000 */
[----:B------:R-:W-:Y:S02]  /*104f0*/  I2FP.F32.S32 R199, R199 ;  /* 0x000000c700c77245 */ /* 0x000fe40000201400 */
[----:B------:R-:W-:Y:S02]  /*10500*/  FSEL R183, R183, -INF , !P2 ;  /* 0xff800000b7b77808 */ /* 0x000fe40005000000 */
[----:B------:R-:W-:Y:S01]  /*10510*/  FSEL R177, R177, -INF , !P3 ;  /* 0xff800000b1b17808 */ /* 0x000fe20005800000 */
[----:B------:R-:W-:Y:S01]  /*10520*/  FFMA.FTZ R199, R199, -UR6, R27 ;  /* 0x80000006c7c77c23 */ /* 0x000fe2000801001b */
[----:B------:R-:W-:-:S02]  /*10530*/  ISETP.GT.AND P6, PT, R18, R168, PT ;  /* 0x000000a81200720c */ /* 0x000fc40003fc4270 */
[C---:B------:R-:W-:Y:S02]  /*10540*/  ISETP.GE.AND P1, PT, R168.reuse, R249, PT ;  /* 0x000000f9a800720c */ /* 0x040fe40003f26270 */
[----:B------:R-:W-:Y:S02]  /*10550*/  ISETP.GE.AND P5, PT, R168, R248, PT ;  /* 0x000000f8a800720c */ /* 0x000fe40003fa6270 */
[----:B------:R-:W-:Y:S02]  /*10560*/  I2FP.F32.S32 R227, R227 ;  /* 0x000000e300e37245 */ /* 0x000fe40000201400 */
[----:B------:R-:W-:Y:S01]  /*10570*/  ISETP.GT.AND P2, PT, R17, R168, PT ;  /* 0x000000a81100720c */ /* 0x000fe20003f44270 */
[----:B------:R-:W-:Y:S01]  /*10580*/  VIADD R168, R16, 0xffffff71 ;  /* 0xffffff7110a87836 */ /* 0x000fe20000000000 */
[----:B------:R-:W-:Y:S01]  /*10590*/  I2FP.F32.S32 R173, R173 ;  /* 0x000000ad00ad7245 */ /* 0x000fe20000201400 */
[----:B------:R-:W-:Y:S01]  /*105a0*/  FFMA.FTZ R227, R227, -UR6, R20 ;  /* 0x80000006e3e37c23 */ /* 0x000fe20008010014 */
[----:B------:R-:W-:-:S02]  /*105b0*/  ISETP.GE.AND P3, PT, R169, R249, PT ;  /* 0x000000f9a900720c */ /* 0x000fc40003f66270 */
[--C-:B------:R-:W-:Y:S01]  /*105c0*/  IADD3 R170, PT, PT, R19, 0x8f, -R2.reuse ;  /* 0x0000008f13aa7810 */ /* 0x100fe20007ffe802 */
[----:B------:R-:W-:Y:S01]  /*105d0*/  FFMA.FTZ R173, R173, -UR6, R21 ;  /* 0x80000006adad7c23 */ /* 0x000fe20008010015 */
[----:B------:R-:W-:Y:S02]  /*105e0*/  ISETP.GT.AND P4, PT, R17, R169, PT ;  /* 0x000000a91100720c */ /* 0x000fe40003f84270 */
[----:B------:R-:W-:Y:S02]  /*105f0*/  FSEL R183, R183, -INF , !P3 ;  /* 0xff800000b7b77808 */ /* 0x000fe40005800000 */
[----:B------:R-:W-:Y:S02]  /*10600*/  ISETP.GT.AND P3, PT, R18, R168, PT ;  /* 0x000000a81200720c */ /* 0x000fe40003f64270 */
[----:B------:R-:W-:Y:S02]  /*10610*/  IADD3 R179, PT, PT, R19, 0x90, -R2 ;  /* 0x0000009013b37810 */ /* 0x000fe40007ffe802 */
[----:B------:R-:W-:-:S02]  /*10620*/  IABS R170, R170 ;  /* 0x000000aa00aa7213 */ /* 0x000fc40000000000 */
[----:B------:R-:W-:Y:S02]  /*10630*/  FSEL R199, R199, -INF , !P4 ;  /* 0xff800000c7c77808 */ /* 0x000fe40006000000 */
[----:B------:R-:W-:Y:S02]  /*10640*/  ISETP.GE.AND P4, PT, R168, R249, PT ;  /* 0x000000f9a800720c */ /* 0x000fe40003f86270 */
[----:B------:R-:W-:Y:S02]  /*10650*/  FSEL R227, R227, -INF , !P6 ;  /* 0xff800000e3e37808 */ /* 0x000fe40007000000 */
[----:B------:R-:W-:Y:S02]  /*10660*/  FSEL R173, R173, -INF , !P3 ;  /* 0xff800000adad7808 */ /* 0x000fe40005800000 */
[----:B------:R-:W-:Y:S02]  /*10670*/  IABS R179, R179 ;  /* 0x000000b300b37213 */ /* 0x000fe40000000000 */
[----:B------:R-:W-:-:S02]  /*10680*/  IADD3 R171, PT, PT, R250, 0x88, -R2 ;  /* 0x00000088faab7810 */ /* 0x000fc40007ffe802 */
[----:B------:R-:W-:Y:S02]  /*10690*/  I2FP.F32.S32 R170, R170 ;  /* 0x000000aa00aa7245 */ /* 0x000fe40000201400 */
[----:B------:R-:W-:Y:S02]  /*106a0*/  FSEL R177, R177, -INF , !P0 ;  /* 0xff800000b1b17808 */ /* 0x000fe40004000000 */
[----:B------:R-:W-:Y:S01]  /*106b0*/  FSEL R227, R227, -INF , !P1 ;  /* 0xff800000e3e37808 */ /* 0x000fe20004800000 */
[----:B------:R-:W-:Y:S01]  /*106c0*/  FFMA.FTZ R170, R170, -UR6, R23 ;  /* 0x80000006aaaa7c23 */ /* 0x000fe20008010017 */
[----:B------:R-:W-:Y:S02]  /*106d0*/  FSEL R226, R173, -INF , !P4 ;  /* 0xff800000ade27808 */ /* 0x000fe40006000000 */
[-C--:B------:R-:W-:Y:S02]  /*106e0*/  ISETP.GE.AND P0, PT, R169, R248.reuse, PT ;  /* 0x000000f8a900720c */ /* 0x080fe40003f06270 */
[----:B------:R-:W-:-:S02]  /*106f0*/  ISETP.GE.AND P6, PT, R168, R248, PT ;  /* 0x000000f8a800720c */ /* 0x000fc40003fc6270 */
[----:B------:R-:W-:Y:S02]  /*10700*/  ISETP.GT.AND P1, PT, R17, R168, PT ;  /* 0x000000a81100720c */ /* 0x000fe40003f24270 */
[----:B------:R-:W-:Y:S02]  /*10710*/  I2FP.F32.S32 R179, R179 ;  /* 0x000000b300b37245 */ /* 0x000fe40000201400 */
[----:B------:R-:W-:Y:S02]  /*10720*/  FMNMX3.FTZ R173, R29, R0, R178, !PT ;  /* 0x000000001dad7276 */ /* 0x000fe400078100b2 */
[----:B------:R-:W-:Y:S01]  /*10730*/  IADD3 R169, PT, PT, R19, 0x88, -R2 ;  /* 0x0000008813a97810 */ /* 0x000fe20007ffe802 */
[----:B------:R-:W-:Y:S01]  /*10740*/  FFMA.FTZ R179, R179, -UR6, R22 ;  /* 0x80000006b3b37c23 */ /* 0x000fe20008010016 */
[----:B------:R-:W-:Y:S02]  /*10750*/  IADD3 R168, PT, PT, R19, 0x87, -R2 ;  /* 0x0000008713a87810 */ /* 0x000fe40007ffe802 */
[----:B------:R-:W-:-:S02]  /*10760*/  IABS R171, R171 ;  /* 0x000000ab00ab7213 */ /* 0x000fc40000000000 */
[----:B------:R-:W-:Y:S02]  /*10770*/  IADD3 R2, PT, PT, R250, 0x87, -R2 ;  /* 0x00000087fa027810 */ /* 0x000fe40007ffe802 */
[----:B------:R-:W-:Y:S02]  /*10780*/  FMNMX3.FTZ R173, R173, R211, R172, !PT ;  /* 0x000000d3adad7276 */ /* 0x000fe400078100ac */
[----:B------:R-:W-:Y:S02]  /*10790*/  I2FP.F32.S32 R171, R171 ;  /* 0x000000ab00ab7245 */ /* 0x000fe40000201400 */
[----:B------:R-:W-:Y:S01]  /*107a0*/  IABS R186, R2 ;  /* 0x0000000200ba7213 */ /* 0x000fe20000000000 */
[----:B------:R-:W-:Y:S01]  /*107b0*/  VIADD R2, R16, 0xffffff79 ;  /* 0xffffff7910027836 */ /* 0x000fe20000000000 */
[----:B------:R-:W-:Y:S01]  /*107c0*/  FSEL R216, R170, -INF , !P1 ;  /* 0xff800000aad87808 */ /* 0x000fe20004800000 */
[----:B------:R-:W-:Y:S01]  /*107d0*/  FFMA.FTZ R171, R171, -UR6, R212 ;  /* 0x80000006abab7c23 */ /* 0x000fe200080100d4 */
[----:B------:R-:W-:-:S02]  /*107e0*/  FMNMX3.FTZ R170, R173, R167, R166, !PT ;  /* 0x000000a7adaa7276 */ /* 0x000fc400078100a6 */
[----:B------:R-:W-:Y:S02]  /*107f0*/  FSEL R179, R179, -INF , !P2 ;  /* 0xff800000b3b37808 */ /* 0x000fe40005000000 */
[----:B------:R-:W-:Y:S02]  /*10800*/  I2FP.F32.S32 R186, R186 ;  /* 0x000000ba00ba7245 */ /* 0x000fe40000201400 */
[----:B------:R-:W-:Y:S02]  /*10810*/  ISETP.GT.AND P2, PT, R18, R174, PT ;  /* 0x000000ae1200720c */ /* 0x000fe40003f44270 */
[----:B------:R-:W-:Y:S01]  /*10820*/  FMNMX3.FTZ R170, R170, R193, R192, !PT ;  /* 0x000000c1aaaa7276 */ /* 0x000fe200078100c0 */
[----:B------:R-:W-:Y:S01]  /*10830*/  FFMA.FTZ R186, R186, -UR6, R213 ;  /* 0x80000006baba7c23 */ /* 0x000fe200080100d5 */
[----:B------:R-:W-:Y:S02]  /*10840*/  IABS R173, R169 ;  /* 0x000000a900ad7213 */ /* 0x000fe40000000000 */
[----:B------:R-:W-:-:S02]  /*10850*/  IABS R169, R168 ;  /* 0x000000a800a97213 */ /* 0x000fc40000000000 */
[----:B------:R-:W-:Y:S02]  /*10860*/  ISETP.GE.AND P4, PT, R174, R249, PT ;  /* 0x000000f9ae00720c */ /* 0x000fe40003f86270 */
[----:B------:R-:W-:Y:S02]  /*10870*/  FSEL R171, R171, -INF , !P2 ;  /* 0xff800000abab7808 */ /* 0x000fe40005000000 */
[----:B------:R-:W-:Y:S02]  /*10880*/  FMNMX3.FTZ R168, R28, R30, R218, !PT ;  /* 0x0000001e1ca87276 */ /* 0x000fe400078100da */
[----:B------:R-:W-:Y:S02]  /*10890*/  ISETP.GT.AND P3, PT, R18, R2, PT ;  /* 0x000000021200720c */ /* 0x000fe40003f64270 */
[----:B------:R-:W-:Y:S02]  /*108a0*/  FMNMX3.FTZ R170, R170, R185, R176, !PT ;  /* 0x000000b9aaaa7276 */ /* 0x000fe400078100b0 */
[----:B------:R-:W-:Y:S01]  /*108b0*/  FSEL R217, R171, -INF , !P4 ;  /* 0xff800000abd97808 */ /* 0x000fe20006000000 */
[----:B------:R-:W-:Y:S01]  /*108c0*/  IMAD.MOV.U32 R171, RZ, RZ, R173 ;  /* 0x000000ffffab7224 */ /* 0x000fe200078e00ad */
[----:B------:R-:W-:Y:S01]  /*108d0*/  FMNMX3.FTZ R168, R168, R204, R201, !PT ;  /* 0x000000cca8a87276 */ /* 0x000fe200078100c9 */
[----:B------:R-:W-:Y:S01]  /*108e0*/  IMAD.U32 R173, RZ, RZ, UR9 ;  /* 0x00000009ffad7e24 */ /* 0x000fe2000f8e00ff */
[----:B------:R-:W-:Y:S01]  /*108f0*/  FSEL R186, R186, -INF , !P3 ;  /* 0xff800000baba7808 */ /* 0x000fe20005800000 */
[----:B------:R-:W-:Y:S01]  /*10900*/  UIADD3 UR9, UPT, UPT, UR39, 0x32370b8f, URZ ;  /* 0x32370b8f27097890 */ /* 0x000fe2000fffe0ff */
[----:B------:R-:W-:-:S02]  /*10910*/  ISETP.GE.AND P4, PT, R2, R249, PT ;  /* 0x000000f90200720c */ /* 0x000fc40003f86270 */
[----:B------:R-:W-:Y:S02]  /*10920*/  FMNMX3.FTZ R170, R170, R182, R183, !PT ;  /* 0x000000b6aaaa7276 */ /* 0x000fe400078100b7 */
[----:B------:R-:W-:Y:S02]  /*10930*/  FMNMX3.FTZ R168, R168, R210, R203, !PT ;  /* 0x000000d2a8a87276 */ /* 0x000fe400078100cb */
[----:B------:R-:W-:Y:S02]  /*10940*/  FSEL R212, R186, -INF , !P4 ;  /* 0xff800000bad47808 */ /* 0x000fe40006000000 */
[----:B------:R-:W-:Y:S02]  /*10950*/  FMNMX3.FTZ R170, R170, R227, R226, !PT ;  /* 0x000000e3aaaa7276 */ /* 0x000fe400078100e2 */
[----:B------:R-:W-:Y:S02]  /*10960*/  ISETP.GT.AND P3, PT, R17, R2, PT ;  /* 0x000000021100720c */ /* 0x000fe40003f64270 */
[----:B------:R-:W-:-:S02]  /*10970*/  I2FP.F32.S32 R171, R171 ;  /* 0x000000ab00ab7245 */ /* 0x000fc40000201400 */
[----:B------:R-:W-:Y:S02]  /*10980*/  I2FP.F32.S32 R169, R169 ;  /* 0x000000a900a97245 */ /* 0x000fe40000201400 */
[----:B------:R-:W-:Y:S01]  /*10990*/  ISETP.GE.AND P4, PT, R2, R248, PT ;  /* 0x000000f80200720c */ /* 0x000fe20003f86270 */
[----:B------:R-:W-:Y:S01]  /*109a0*/  FFMA.FTZ R171, R171, -UR6, R214 ;  /* 0x80000006abab7c23 */ /* 0x000fe200080100d6 */
[----:B------:R-:W-:Y:S01]  /*109b0*/  FMNMX3.FTZ R2, R168, R187, R184, !PT ;  /* 0x000000bba8027276 */ /* 0x000fe200078100b8 */
[----:B------:R-:W-:Y:S01]  /*109c0*/  FFMA.FTZ R202, R169, -UR6, R215 ;  /* 0x80000006a9ca7c23 */ /* 0x000fe200080100d7 */
[----:B------:R-:W-:Y:S02]  /*109d0*/  FMNMX3.FTZ R168, R170, R217, R212, !PT ;  /* 0x000000d9aaa87276 */ /* 0x000fe400078100d4 */
[----:B------:R-:W-:Y:S02]  /*109e0*/  ISETP.GT.AND P2, PT, R17, R174, PT ;  /* 0x000000ae1100720c */ /* 0x000fe40003f44270 */
[----:B------:R-:W-:-:S02]  /*109f0*/  FSEL R199, R199, -INF , !P0 ;  /* 0xff800000c7c77808 */ /* 0x000fc40004000000 */
[----:B------:R-:W-:Y:S02]  /*10a00*/  FMNMX3.FTZ R169, R2, R175, R177, !PT ;  /* 0x000000af02a97276 */ /* 0x000fe400078100b1 */
[----:B------:R-:W1:Y:S01]  /*10a10*/  SHFL.BFLY PT, R2, R168, 0x2, 0x1f ;  /* 0x0c401f00a8027f89 */ /* 0x000e6200000e0000 */
        /* <DEDUP_REMOVED lines=9> */
[----:B------:R-:W-:Y:S02]  /*10ab0*/  LOP3.LUT R173, R173, UR39, R247, 0x96, !PT ;  /* 0x00000027adad7c12 */ /* 0x000fe4000f8e96f7 */
[----:B------:R-:W-:Y:S01]  /*10ac0*/  FMNMX3.FTZ R170, R169, R208, R202, !PT ;  /* 0x000000d0a9aa7276 */ /* 0x000fe200078100ca */
[----:B------:R-:W-:Y:S01]  /*10ad0*/  IMAD.U32 R169, RZ, RZ, UR39 ;  /* 0x00000027ffa97e24 */ /* 0x000fe2000f8e00ff */
[----:B-1----:R-:W-:Y:S01]  /*10ae0*/  FMNMX.FTZ R168, R168, R2, !PT ;  /* 0x00000002a8a87209 */ /* 0x002fe20007810000 */
[----:B------:R-:W-:-:S02]  /*10af0*/  IMAD.WIDE.U32 R228, R173, -0x326172a9, RZ ;  /* 0xcd9e8d57ade47825 */ /* 0x000fc400078e00ff */
[----:B------:R-:W1:Y:S01]  /*10b00*/  SHFL.BFLY PT, R171, R170, 0x2, 0x1f ;  /* 0x0c401f00aaab7f89 */ /* 0x000e6200000e0000 */
[----:B------:R-:W-:Y:S01]  /*10b10*/  LOP3.LUT R169, R169, UR4, R247, 0x96, !PT ;  /* 0x00000004a9a97c12 */ /* 0x000fe2000f8e96f7 */
[----:B------:R-:W-:Y:S02]  /*10b20*/  UIADD3 UR4, UPT, UPT, UR38, 0x3c6ef372, URZ ;  /* 0x3c6ef37226047890 */ /* 0x000fe4000fffe0ff */
[----:B------:R-:W2:Y:S02]  /*10b30*/  SHFL.BFLY PT, R2, R168, 0x1, 0x1f ;  /* 0x0c201f00a8027f89 */ /* 0x000ea400000e0000 */
[----:B------:R-:W-:Y:S02]  /*10b40*/  IMAD.WIDE.U32 R222, R169, -0x326172a9, RZ ;  /* 0xcd9e8d57a9de7825 */ /* 0x000fe400078e00ff */
[----:B------:R-:W-:-:S03]  /*10b50*/  LOP3.LUT R228, R228, UR4, R239, 0x96, !PT ;  /* 0x00000004e4e47c12 */ /* 0x000fc6000f8e96ef */
[----:B------:R-:W-:Y:S02]  /*10b60*/  LOP3.LUT R169, R242, UR8, R223, 0x96, !PT ;  /* 0x00000008f2a97c12 */ /* 0x000fe4000f8e96df */
[----:B------:R-:W-:Y:S01]  /*10b70*/  LOP3.LUT R222, R222, UR4, R239, 0x96, !PT ;  /* 0x00000004dede7c12 */ /* 0x000fe2000f8e96ef */
[----:B------:R-:W-:Y:S02]  /*10b80*/  UIADD3 UR4, UPT, UPT, UR38, -0x255992d5, URZ ;  /* 0xdaa66d2b26047890 */ /* 0x000fe4000fffe0ff */
[----:B------:R-:W-:Y:S01]  /*10b90*/  IMAD.WIDE.U32 R220, R169, -0x2daee0ad, RZ ;  /* 0xd2511f53a9dc7825 */ /* 0x000fe200078e00ff */
[----:B------:R-:W-:Y:S01]  /*10ba0*/  LOP3.LUT R169, R242, UR8, R229, 0x96, !PT ;  /* 0x00000008f2a97c12 */ /* 0x000fe2000f8e96e5 */
[----:B------:R-:W-:Y:S02]  /*10bb0*/  UIADD3 UR8, UPT, UPT, UR39, -0x126145ec, URZ ;  /* 0xed9eba1427087890 */ /* 0x000fe4000fffe0ff */
[----:B------:R-:W-:Y:S01]  /*10bc0*/  IMAD.WIDE.U32 R228, R228, -0x2daee0ad, RZ ;  /* 0xd2511f53e4e47825 */ /* 0x000fe200078e00ff */
[----:B-1----:R-:W-:-:S03]  /*10bd0*/  FMNMX.FTZ R171, R170, R171, !PT ;  /* 0x000000abaaab7209 */ /* 0x002fc60007810000 */
[----:B------:R-:W-:Y:S01]  /*10be0*/  IMAD.WIDE.U32 R214, R169, -0x2daee0ad, RZ ;  /* 0xd2511f53a9d67825 */ /* 0x000fe200078e00ff */
[----:B------:R-:W-:Y:S02]  /*10bf0*/  LOP3.LUT R170, R240, UR10, R221, 0x96, !PT ;  /* 0x0000000af0aa7c12 */ /* 0x000fe4000f8e96dd */
[----:B--2---:R-:W-:Y:S01]  /*10c00*/  FMNMX.FTZ R2, R168, R2, !PT ;  /* 0x00000002a8027209 */ /* 0x004fe20007810000 */
[----:B------:R-:W1:Y:S01]  /*10c10*/  SHFL.BFLY PT, R169, R171, 0x1, 0x1f ;  /* 0x0c201f00aba97f89 */ /* 0x000e6200000e0000 */
[----:B------:R-:W-:Y:S01]  /*10c20*/  IMAD.WIDE.U32 R222, R222, -0x2daee0ad, RZ ;  /* 0xd2511f53dede7825 */ /* 0x000fe200078e00ff */
[----:B------:R-:W-:-:S03]  /*10c30*/  LOP3.LUT R214, R214, UR9, R229, 0x96, !PT ;  /* 0x00000009d6d67c12 */ /* 0x000fc6000f8e96e5 */
[----:B------:R-:W-:Y:S01]  /*10c40*/  FMUL.FTZ R186, R2, UR31 ;  /* 0x0000001f02ba7c20 */ /* 0x000fe20008410000 */
[----:B------:R-:W-:Y:S01]  /*10c50*/  IMAD.WIDE.U32 R196, R170, -0x326172a9, RZ ;  /* 0xcd9e8d57aac47825 */ /* 0x000fe200078e00ff */
[----:B------:R-:W-:Y:S02]  /*10c60*/  LOP3.LUT R170, R240, UR10, R215, 0x96, !PT ;  /* 0x0000000af0aa7c12 */ /* 0x000fe4000f8e96d7 */
[----:B------:R-:W-:Y:S01]  /*10c70*/  LOP3.LUT R220, R220, UR9, R223, 0x96, !PT ;  /* 0x00000009dcdc7c12 */ /* 0x000fe2000f8e96df */
[----:B------:R-:W-:Y:S01]  /*10c80*/  IMAD.WIDE.U32 R214, R214, -0x326172a9, RZ ;  /* 0xcd9e8d57d6d67825 */ /* 0x000fe200078e00ff */
[----:B------:R-:W-:Y:S02]  /*10c90*/  LOP3.LUT R168, R238, UR4, R197, 0x96, !PT ;  /* 0x00000004eea87c12 */ /* 0x000fe4000f8e96c5 */
[----:B------:R-:W-:Y:S01]  /*10ca0*/  FSETP.NEU.FTZ.AND P4, PT, R2, -INF , PT ;  /* 0xff8000000200780b */ /* 0x000fe20003f9d000 */
[----:B------:R-:W-:-:S03]  /*10cb0*/  IMAD.WIDE.U32 R224, R170, -0x326172a9, RZ ;  /* 0xcd9e8d57aae07825 */ /* 0x000fc600078e00ff */
[----:B------:R-:W-:Y:S01]  /*10cc0*/  FSEL R186, R186, RZ, P4 ;  /* 0x000000ffbaba7208 */ /* 0x000fe20002000000 */
[----:B------:R-:W-:Y:S01]  /*10cd0*/  IMAD.WIDE.U32 R220, R220, -0x326172a9, RZ ;  /* 0xcd9e8d57dcdc7825 */ /* 0x000fe200078e00ff */
[----:B------:R-:W-:Y:S01]  /*10ce0*/  LOP3.LUT R194, R238, UR4, R225, 0x96, !PT ;  /* 0x00000004eec27c12 */ /* 0x000fe2000f8e96e1 */
[----:B------:R-:W-:Y:S02]  /*10cf0*/  UIADD3 UR4, UPT, UPT, UR39, -0x56f99767, URZ ;  /* 0xa906689927047890 */ /* 0x000fe4000fffe0ff */
[----:B------:R-:W-:Y:S01]  /*10d00*/  IMAD.WIDE.U32 R234, R168, -0x2daee0ad, RZ ;  /* 0xd2511f53a8ea7825 */ /* 0x000fe200078e00ff */
[----:B------:R-:W-:-:S03]  /*10d10*/  LOP3.LUT R168, R224, UR13, R215, 0x96, !PT ;  /* 0x0000000de0a87c12 */ /* 0x000fc6000f8e96d7 */
[----:B------:R-:W-:Y:S01]  /*10d20*/  FFMA.FTZ R224, R0, UR31, -R186 ;  /* 0x0000001f00e07c23 */ /* 0x000fe200080108ba */
[----:B------:R-:W-:Y:S01]  /*10d30*/  LOP3.LUT R196, R196, UR13, R221, 0x96, !PT ;  /* 0x0000000dc4c47c12 */ /* 0x000fe2000f8e96dd */
[----:B------:R-:W-:Y:S01]  /*10d40*/  IMAD.WIDE.U32 R194, R194, -0x2daee0ad, RZ ;  /* 0xd2511f53c2c27825 */ /* 0x000fe200078e00ff */
[----:B-1----:R-:W-:-:S03]  /*10d50*/  FMNMX.FTZ R0, R171, R169, !PT ;  /* 0x000000a9ab007209 */ /* 0x002fc60007810000 */
[----:B------:R-:W-:Y:S01]  /*10d60*/  FFMA.FTZ R223, R178, UR31, -R186 ;  /* 0x0000001fb2df7c23 */ /* 0x000fe200080108ba */
[----:B------:R-:W-:Y:S01]  /*10d70*/  LOP3.LUT R170, R222, UR8, R235, 0x96, !PT ;  /* 0x00000008deaa7c12 */ /* 0x000fe2000f8e96eb */
[----:B------:R-:W-:Y:S01]  /*10d80*/  IMAD.WIDE.U32 R168, R168, -0x2daee0ad, RZ ;  /* 0xd2511f53a8a87825 */ /* 0x000fe200078e00ff */
[----:B------:R-:W-:-:S03]  /*10d90*/  LOP3.LUT R228, R228, UR8, R195, 0x96, !PT ;  /* 0x00000008e4e47c12 */ /* 0x000fc6000f8e96c3 */
[C---:B------:R-:W-:Y:S01]  /*10da0*/  FMUL.FTZ R171, R0.reuse, UR31 ;  /* 0x0000001f00ab7c20 */ /* 0x040fe20008410000 */
[----:B------:R-:W-:Y:S01]  /*10db0*/  FSETP.NEU.FTZ.AND P6, PT, R0, -INF , PT ;  /* 0xff8000000000780b */ /* 0x000fe20003fdd000 */
[----:B------:R-:W-:Y:S01]  /*10dc0*/  IMAD.WIDE.U32 R196, R196, -0x2daee0ad, RZ ;  /* 0xd2511f53c4c47825 */ /* 0x000fe200078e00ff */
[----:B------:R-:W-:Y:S01]  /*10dd0*/  LOP3.LUT R194, R194, UR4, R169, 0x96, !PT ;  /* 0x00000004c2c27c12 */ /* 0x000fe2000f8e96a9 */
[----:B------:R-:W-:Y:S01]  /*10de0*/  MUFU.EX2 R224, R224 ;  /* 0x000000e000e07308 */ /* 0x000fe20000000800 */
[----:B------:R-:W-:Y:S01]  /*10df0*/  FSEL R178, R171, RZ, P6 ;  /* 0x000000ffabb27208 */ /* 0x000fe20003000000 */
[----:B------:R-:W-:Y:S01]  /*10e00*/  IMAD.WIDE.U32 R228, R228, -0x326172a9, RZ ;  /* 0xcd9e8d57e4e47825 */ /* 0x000fe200078e00ff */
[----:B------:R-:W-:Y:S01]  /*10e10*/  LOP3.LUT R234, R234, UR4, R197, 0x96, !PT ;  /* 0x00000004eaea7c12 */ /* 0x000fe2000f8e96c5 */
[----:B------:R-:W-:Y:S02]  /*10e20*/  UIADD3 UR4, UPT, UPT, UR38, -0x4ab325aa, URZ ;  /* 0xb54cda5626047890 */ /* 0x000fe4000fffe0ff */
[----:B------:R-:W-:Y:S01]  /*10e30*/  FFMA.FTZ R222, R211, UR31, -R186 ;  /* 0x0000001fd3de7c23 */ /* 0x000fe200080108ba */
[----:B------:R-:W-:-:S04]  /*10e40*/  IMAD.WIDE.U32 R194, R194, -0x326172a9, RZ ;  /* 0xcd9e8d57c2c27825 */ /* 0x000fc800078e00ff */
[----:B------:R-:W-:Y:S01]  /*10e50*/  FFMA.FTZ R221, R218, UR31, -R178 ;  /* 0x0000001fdadd7c23 */ /* 0x000fe200080108b2 */
[----:B------:R-:W1:Y:S01]  /*10e60*/  MUFU.EX2 R223, R223 ;  /* 0x000000df00df7308 */ /* 0x000e620000000800 */
[----:B------:R-:W-:Y:S01]  /*10e70*/  LOP3.LUT R218, R214, UR12, R229, 0x96, !PT ;  /* 0x0000000cd6da7c12 */ /* 0x000fe2000f8e96e5 */
[----:B------:R-:W-:Y:S01]  /*10e80*/  IMAD.WIDE.U32 R170, R170, -0x326172a9, RZ ;  /* 0xcd9e8d57aaaa7825 */ /* 0x000fe200078e00ff */
[----:B------:R-:W-:-:S03]  /*10e90*/  LOP3.LUT R231, R228, UR4, R195, 0x96, !PT ;  /* 0x00000004e4e77c12 */ /* 0x000fc6000f8e96c3 */
[----:B------:R-:W-:Y:S01]  /*10ea0*/  FFMA.FTZ R214, R172, UR31, -R186 ;  /* 0x0000001facd67c23 */ /* 0x000fe200080108ba */
[--C-:B------:R-:W-:Y:S01]  /*10eb0*/  FFMA.FTZ R225, R30, UR31, -R178.reuse ;  /* 0x0000001f1ee17c23 */ /* 0x100fe200080108b2 */
[----:B------:R-:W-:Y:S01]  /*10ec0*/  IMAD.WIDE.U32 R234, R234, -0x326172a9, RZ ;  /* 0xcd9e8d57eaea7825 */ /* 0x000fe200078e00ff */
[----:B------:R-:W-:Y:S01]  /*10ed0*/  LOP3.LUT R228, R220, UR12, R171, 0x96, !PT ;  /* 0x0000000cdce47c12 */ /* 0x000fe2000f8e96ab */
[----:B------:R-:W-:Y:S01]  /*10ee0*/  MUFU.EX2 R222, R222 ;  /* 0x000000de00de7308 */ /* 0x000fe20000000800 */
[C---:B------:R-:W-:Y:S01]  /*10ef0*/  LOP3.LUT R171, R231.reuse, 0xff, RZ, 0xc0, !PT ;  /* 0x000000ffe7ab7812 */ /* 0x040fe200078ec0ff */
[--C-:B------:R-:W-:Y:S01]  /*10f00*/  FFMA.FTZ R220, R204, UR31, -R178.reuse ;  /* 0x0000001fccdc7c23 */ /* 0x100fe200080108b2 */
[----:B------:R-:W-:Y:S01]  /*10f10*/  LOP3.LUT R169, R231, 0xffff, RZ, 0xc0, !PT ;  /* 0x0000ffffe7a97812 */ /* 0x000fe200078ec0ff */
[----:B------:R-:W-:Y:S01]  /*10f20*/  FFMA.FTZ R211, R201, UR31, -R178 ;  /* 0x0000001fc9d37c23 */ /* 0x000fe200080108b2 */
[----:B------:R-:W-:Y:S01]  /*10f30*/  ISETP.LE.U32.AND P0, PT, R171, UR7, PT ;  /* 0x00000007ab007c0c */ /* 0x000fe2000bf03070 */
[----:B------:R-:W-:Y:S01]  /*10f40*/  IMAD.WIDE.U32 R218, R218, -0x2daee0ad, RZ ;  /* 0xd2511f53dada7825 */ /* 0x000fe200078e00ff */
[----:B------:R-:W-:Y:S01]  /*10f50*/  SHF.R.U32.HI R169, RZ, 0x8, R169 ;  /* 0x00000008ffa97819 */ /* 0x000fe200000116a9 */
[----:B------:R-:W2:Y:S01]  /*10f60*/  MUFU.EX2 R214, R214 ;  /* 0x000000d600d67308 */ /* 0x000ea20000000800 */
[----:B-1----:R-:W-:Y:S01]  /*10f70*/  F2FP.F16.F32.PACK_AB R174, R223, R224 ;  /* 0x000000e0dfae723e */ /* 0x002fe200000000ff */
[--C-:B------:R-:W-:Y:S01]  /*10f80*/  FFMA.FTZ R213, R167, UR31, -R186.reuse ;  /* 0x0000001fa7d57c23 */ /* 0x100fe200080108ba */
[----:B------:R-:W-:Y:S01]  /*10f90*/  LOP3.LUT R169, R169, 0xffff, RZ, 0xc0, !PT ;  /* 0x0000ffffa9a97812 */ /* 0x000fe200078ec0ff */
[----:B------:R-:W-:Y:S01]  /*10fa0*/  FFMA.FTZ R204, R166, UR31, -R186 ;  /* 0x0000001fa6cc7c23 */ /* 0x000fe200080108ba */
[----:B------:R-:W-:Y:S01]  /*10fb0*/  LOP3.LUT R30, R170, UR4, R235, 0x96, !PT ;  /* 0x00000004aa1e7c12 */ /* 0x000fe2000f8e96eb */
[----:B------:R-:W-:Y:S01]  /*10fc0*/  UIADD3 UR4, UPT, UPT, UR39, 0x646e171e, URZ ;  /* 0x646e171e27047890 */ /* 0x000fe2000fffe0ff */
[----:B------:R-:W-:Y:S01]  /*10fd0*/  ISETP.LE.U32.AND P5, PT, R169, UR7, PT ;  /* 0x00000007a9007c0c */ /* 0x000fe2000bfa3070 */
[----:B------:R-:W-:Y:S01]  /*10fe0*/  IMAD.MOV.U32 R169, RZ, RZ, R234 ;  /* 0x000000ffffa97224 */ /* 0x000fe200078e00ea */
[----:B------:R-:W-:Y:S01]  /*10ff0*/  PRMT R173, R174, 0x7632, R173 ;  /* 0x00007632aead7816 */ /* 0x000fe200000000ad */
[----:B------:R-:W-:Y:S01]  /*11000*/  @!P0 HADD2 R165, -R174.H0_H0, -RZ.H0_H0 ;  /* 0xa00000ffaea58230 */ /* 0x000fe20000000900 */
[----:B------:R-:W-:Y:S01]  /*11010*/  PRMT R170, R231, 0x7632, R170 ;  /* 0x00007632e7aa7816 */ /* 0x000fe200000000aa */
[----:B------:R-:W-:Y:S01]  /*11020*/  MUFU.EX2 R225, R225 ;  /* 0x000000e100e17308 */ /* 0x000fe20000000800 */
[----:B------:R-:W-:Y:S01]  /*11030*/  LOP3.LUT R169, R169, 0xff, RZ, 0xc0, !PT ;  /* 0x000000ffa9a97812 */ /* 0x000fe200078ec0ff */
[--C-:B------:R-:W-:Y:S01]  /*11040*/  FFMA.FTZ R210, R210, UR31, -R178.reuse ;  /* 0x0000001fd2d27c23 */ /* 0x100fe200080108b2 */
[----:B------:R-:W-:Y:S01]  /*11050*/  PRMT R237, R174, 0x5410, R173 ;  /* 0x00005410aeed7816 */ /* 0x000fe200000000ad */
[----:B------:R-:W-:Y:S01]  /*11060*/  FFMA.FTZ R203, R203, UR31, -R178 ;  /* 0x0000001fcbcb7c23 */ /* 0x000fe200080108b2 */
[----:B------:R-:W-:Y:S01]  /*11070*/  LOP3.LUT R170, R170, 0xff, RZ, 0xc0, !PT ;  /* 0x000000ffaaaa7812 */ /* 0x000fe200078ec0ff */
[----:B------:R-:W-:Y:S01]  /*11080*/  IMAD.WIDE.U32 R228, R228, -0x2daee0ad, RZ ;  /* 0xd2511f53e4e47825 */ /* 0x000fe200078e00ff */
[----:B------:R-:W-:Y:S01]  /*11090*/  @!P0 PRMT R174, R165, 0x5410, RZ ;  /* 0x00005410a5ae8816 */ /* 0x000fe200000000ff */
[----:B------:R-:W1:Y:S01]  /*110a0*/  MUFU.EX2 R221, R221 ;  /* 0x000000dd00dd7308 */ /* 0x000e620000000800 */
[----:B------:R-:W-:Y:S01]  /*110b0*/  ISETP.LE.U32.AND P3, PT, R169, UR7, PT ;  /* 0x00000007a9007c0c */ /* 0x000fe2000bf63070 */
[----:B------:R-:W-:Y:S01]  /*110c0*/  IMAD.MOV.U32 R165, RZ, RZ, R194 ;  /* 0x000000ffffa57224 */ /* 0x000fe200078e00c2 */
[----:B------:R-:W-:Y:S01]  /*110d0*/  PRMT R169, R194, 0x7771, RZ ;  /* 0x00007771c2a97816 */ /* 0x000fe200000000ff */
[----:B------:R-:W-:Y:S01]  /*110e0*/  @!P5 HADD2 R164, -R173.H0_H0, -RZ.H0_H0 ;  /* 0xa00000ffada4d230 */ /* 0x000fe20000000900 */
[----:B------:R-:W-:Y:S01]  /*110f0*/  ISETP.LE.U32.AND P1, PT, R170, UR7, PT ;  /* 0x00000007aa007c0c */ /* 0x000fe2000bf23070 */
[----:B------:R-:W-:Y:S01]  /*11100*/  FFMA.FTZ R198, R193, UR31, -R186 ;  /* 0x0000001fc1c67c23 */ /* 0x000fe200080108ba */
[----:B------:R-:W-:Y:S01]  /*11110*/  SHF.R.U32.HI R170, RZ, 0x18, R231 ;  /* 0x00000018ffaa7819 */ /* 0x000fe200000116e7 */
[----:B------:R-:W-:Y:S01]  /*11120*/  MUFU.EX2 R220, R220 ;  /* 0x000000dc00dc7308 */ /* 0x000fe20000000800 */
[----:B------:R-:W-:Y:S01]  /*11130*/  LOP3.LUT R165, R165, 0xff, RZ, 0xc0, !PT ;  /* 0x000000ffa5a57812 */ /* 0x000fe200078ec0ff */
[--C-:B------:R-:W-:Y:S01]  /*11140*/  FFMA.FTZ R195, R187, UR31, -R178.reuse ;  /* 0x0000001fbbc37c23 */ /* 0x100fe200080108b2 */
[----:B------:R-:W-:Y:S01]  /*11150*/  ISETP.GT.U32.AND P0, PT, R169, UR7, PT ;  /* 0x00000007a9007c0c */ /* 0x000fe2000bf04070 */
[----:B------:R-:W-:Y:S01]  /*11160*/  FFMA.FTZ R184, R184, UR31, -R178 ;  /* 0x0000001fb8b87c23 */ /* 0x000fe200080108b2 */
[----:B------:R-:W-:Y:S01]  /*11170*/  ISETP.LE.U32.AND P2, PT, R170, UR7, PT ;  /* 0x00000007aa007c0c */ /* 0x000fe2000bf43070 */
[--C-:B------:R-:W-:Y:S01]  /*11180*/  FFMA.FTZ R187, R185, UR31, -R186.reuse ;  /* 0x0000001fb9bb7c23 */ /* 0x100fe200080108ba */
[----:B------:R-:W-:Y:S01]  /*11190*/  @!P5 PRMT R173, R164, 0x5410, RZ ;  /* 0x00005410a4add816 */ /* 0x000fe200000000ff */
[----:B------:R-:W3:Y:S01]  /*111a0*/  MUFU.EX2 R211, R211 ;  /* 0x000000d300d37308 */ /* 0x000ee20000000800 */
[----:B------:R-:W-:Y:S01]  /*111b0*/  ISETP.LE.U32.AND P5, PT, R165, UR7, PT ;  /* 0x00000007a5007c0c */ /* 0x000fe2000bfa3070 */
[----:B------:R-:W-:Y:S01]  /*111c0*/  FFMA.FTZ R176, R176, UR31, -R186 ;  /* 0x0000001fb0b07c23 */ /* 0x000fe200080108ba */
[----:B--2---:R-:W-:Y:S01]  /*111d0*/  F2FP.F16.F32.PACK_AB R170, R214, R222 ;  /* 0x000000ded6aa723e */ /* 0x004fe200000000ff */
[--C-:B------:R-:W-:Y:S01]  /*111e0*/  FFMA.FTZ R175, R175, UR31, -R178.reuse ;  /* 0x0000001fafaf7c23 */ /* 0x100fe200080108b2 */
[----:B-1----:R-:W-:Y:S01]  /*111f0*/  F2FP.F16.F32.PACK_AB R172, R221, R225 ;  /* 0x000000e1ddac723e */ /* 0x002fe200000000ff */
[--C-:B------:R-:W-:Y:S01]  /*11200*/  FFMA.FTZ R177, R177, UR31, -R178.reuse ;  /* 0x0000001fb1b17c23 */ /* 0x100fe200080108b2 */
[----:B------:R-:W-:Y:S01]  /*11210*/  PRMT R169, R170, 0x7632, R169 ;  /* 0x00007632aaa97816 */ /* 0x000fe200000000a9 */
[----:B------:R-:W-:Y:S01]  /*11220*/  MUFU.EX2 R213, R213 ;  /* 0x000000d500d57308 */ /* 0x000fe20000000800 */
[----:B------:R-:W-:Y:S01]  /*11230*/  PRMT R171, R172, 0x7632, R171 ;  /* 0x00007632acab7816 */ /* 0x000fe200000000ab */
[----:B------:R-:W-:Y:S01]  /*11240*/  @!P1 HADD2 R35, -R172.H0_H0, -RZ.H0_H0 ;  /* 0xa00000ffac239230 */ /* 0x000fe20000000900 */
[----:B------:R-:W-:Y:S01]  /*11250*/  PRMT R235, R170, 0x5410, R169 ;  /* 0x00005410aaeb7816 */ /* 0x000fe200000000a9 */
[----:B------:R-:W-:Y:S01]  /*11260*/  @P0 HADD2 R21, -R169.H0_H0, -RZ.H0_H0 ;  /* 0xa00000ffa9150230 */ /* 0x000fe20000000900 */
[----:B------:R-:W-:Y:S01]  /*11270*/  PRMT R236, R172, 0x5410, R171 ;  /* 0x00005410acec7816 */ /* 0x000fe200000000ab */
[----:B------:R-:W-:Y:S01]  /*11280*/  @!P5 HADD2 R33, -R170.H0_H0, -RZ.H0_H0 ;  /* 0xa00000ffaa21d230 */ /* 0x000fe20000000900 */
[----:B------:R-:W-:Y:S01]  /*11290*/  @!P1 PRMT R172, R35, 0x5410, RZ ;  /* 0x0000541023ac9816 */ /* 0x000fe200000000ff */
[----:B------:R-:W-:Y:S01]  /*112a0*/  @!P2 HADD2 R34, -R171.H0_H0, -RZ.H0_H0 ;  /* 0xa00000ffab22a230 */ /* 0x000fe20000000900 */
[----:B------:R-:W-:Y:S01]  /*112b0*/  @P0 PRMT R169, R21, 0x5410, RZ ;  /* 0x0000541015a90816 */ /* 0x000fe200000000ff */
[----:B------:R-:W1:Y:S01]  /*112c0*/  MUFU.EX2 R204, R204 ;  /* 0x000000cc00cc7308 */ /* 0x000e620000000800 */
[----:B------:R-:W-:Y:S01]  /*112d0*/  PRMT R21, R194, 0x7772, RZ ;  /* 0x00007772c2157816 */ /* 0x000fe200000000ff */
[--C-:B------:R-:W-:Y:S01]  /*112e0*/  FFMA.FTZ R200, R200, UR31, -R178.reuse ;  /* 0x0000001fc8c87c23 */ /* 0x100fe200080108b2 */
[----:B------:R-:W-:Y:S01]  /*112f0*/  @!P5 PRMT R170, R33, 0x5410, RZ ;  /* 0x0000541021aad816 */ /* 0x000fe200000000ff */
[--C-:B------:R-:W-:Y:S01]  /*11300*/  FFMA.FTZ R199, R199, UR31, -R178.reuse ;  /* 0x0000001fc7c77c23 */ /* 0x100fe200080108b2 */
[----:B------:R-:W-:Y:S01]  /*11310*/  ISETP.GT.U32.AND P5, PT, R21, UR7, PT ;  /* 0x0000000715007c0c */ /* 0x000fe2000bfa4070 */
[--C-:B------:R-:W-:Y:S01]  /*11320*/  FFMA.FTZ R216, R216, UR31, -R178.reuse ;  /* 0x0000001fd8d87c23 */ /* 0x100fe200080108b2 */
[----:B------:R-:W-:Y:S01]  /*11330*/  PRMT R21, R194, 0x7773, RZ ;  /* 0x00007773c2157816 */ /* 0x000fe200000000ff */
[----:B------:R-:W-:Y:S01]  /*11340*/  MUFU.EX2 R210, R210 ;  /* 0x000000d200d27308 */ /* 0x000fe20000000800 */
[----:B------:R-:W-:Y:S01]  /*11350*/  @!P2 PRMT R171, R34, 0x5410, RZ ;  /* 0x0000541022aba816 */ /* 0x000fe200000000ff */
[--C-:B------:R-:W-:Y:S01]  /*11360*/  FFMA.FTZ R208, R208, UR31, -R178.reuse ;  /* 0x0000001fd0d07c23 */ /* 0x100fe200080108b2 */
[----:B------:R-:W-:Y:S01]  /*11370*/  LOP3.LUT R34, R30, 0xffff, RZ, 0xc0, !PT ;  /* 0x0000ffff1e227812 */ /* 0x000fe200078ec0ff */
[----:B------:R-:W-:Y:S01]  /*11380*/  FFMA.FTZ R202, R202, UR31, -R178 ;  /* 0x0000001fcaca7c23 */ /* 0x000fe200080108b2 */
[----:B------:R-:W-:Y:S01]  /*11390*/  ISETP.GT.U32.AND P0, PT, R21, UR7, PT ;  /* 0x0000000715007c0c */ /* 0x000fe2000bf04070 */
[----:B------:R-:W-:Y:S01]  /*113a0*/  FFMA.FTZ R185, R183, UR31, -R186 ;  /* 0x0000001fb7b97c23 */ /* 0x000fe200080108ba */
[----:B------:R-:W-:Y:S01]  /*113b0*/  SHF.R.U32.HI R34, RZ, 0x8, R34 ;  /* 0x00000008ff227819 */ /* 0x000fe20000011622 */
[----:B------:R-:W2:Y:S01]  /*113c0*/  MUFU.EX2 R203, R203 ;  /* 0x000000cb00cb7308 */ /* 0x000ea20000000800 */
[----:B------:R-:W-:Y:S01]  /*113d0*/  LOP3.LUT R21, R168, UR4, R219, 0x96, !PT ;  /* 0x00000004a8157c12 */ /* 0x000fe2000f8e96db */
[----:B------:R-:W-:Y:S01]  /*113e0*/  FFMA.FTZ R219, R179, UR31, -R178 ;  /* 0x0000001fb3db7c23 */ /* 0x000fe200080108b2 */
[----:B---3--:R-:W-:Y:S01]  /*113f0*/  F2FP.F16.F32.PACK_AB R168, R211, R220 ;  /* 0x000000dcd3a8723e */ /* 0x008fe200000000ff */
[--C-:B------:R-:W-:Y:S01]  /*11400*/  FFMA.FTZ R227, R227, UR31, -R186.reuse ;  /* 0x0000001fe3e37c23 */ /* 0x100fe200080108ba */
[----:B------:R-:W-:Y:S01]  /*11410*/  LOP3.LUT R34, R34, 0xffff, RZ, 0xc0, !PT ;  /* 0x0000ffff22227812 */ /* 0x000fe200078ec0ff */
[--C-:B------:R-:W-:Y:S01]  /*11420*/  FFMA.FTZ R226, R226, UR31, -R186.reuse ;  /* 0x0000001fe2e27c23 */ /* 0x100fe200080108ba */
[----:B------:R-:W-:Y:S01]  /*11430*/  LOP3.LUT R33, R21, 0xffff, RZ, 0xc0, !PT ;  /* 0x0000ffff15217812 */ /* 0x000fe200078ec0ff */
[----:B------:R-:W-:Y:S01]  /*11440*/  @P5 HADD2 R32, -R168.H0_H0, -RZ.H0_H0 ;  /* 0xa00000ffa8205230 */ /* 0x000fe20000000900 */
[----:B------:R-:W-:Y:S01]  /*11450*/  PRMT R167, R168, 0x7632, R167 ;  /* 0x00007632a8a77816 */ /* 0x000fe200000000a7 */
[----:B------:R-:W-:Y:S01]  /*11460*/  MUFU.EX2 R198, R198 ;  /* 0x000000c600c67308 */ /* 0x000fe20000000800 */
[----:B------:R-:W-:Y:S01]  /*11470*/  ISETP.LE.U32.AND P2, PT, R34, UR7, PT ;  /* 0x0000000722007c0c */ /* 0x000fe2000bf43070 */
[--C-:B------:R-:W-:Y:S01]  /*11480*/  FFMA.FTZ R217, R217, UR31, -R186.reuse ;  /* 0x0000001fd9d97c23 */ /* 0x100fe200080108ba */
[----:B------:R-:W-:Y:S01]  /*11490*/  SHF.R.U32.HI R33, RZ, 0x8, R33 ;  /* 0x00000008ff217819 */ /* 0x000fe20000011621 */
[----:B------:R-:W-:Y:S01]  /*114a0*/  @P0 HADD2 R22, -R167.H0_H0, -RZ.H0_H0 ;  /* 0xa00000ffa7160230 */ /* 0x000fe20000000900 */
[----:B------:R-:W-:Y:S01]  /*114b0*/  LOP3.LUT R34, R21, 0xff, RZ, 0xc0, !PT ;  /* 0x000000ff15227812 */ /* 0x000fe200078ec0ff */
[----:B------:R-:W-:Y:S01]  /*114c0*/  FFMA.FTZ R212, R212, UR31, -R186 ;  /* 0x0000001fd4d47c23 */ /* 0x000fe200080108ba */
[----:B------:R-:W-:Y:S01]  /*114d0*/  PRMT R201, R168, 0x5410, R167 ;  /* 0x00005410a8c97816 */ /* 0x000fe200000000a7 */
[----:B------:R-:W-:Y:S01]  /*114e0*/  MUFU.EX2 R195, R195 ;  /* 0x000000c300c37308 */ /* 0x000fe20000000800 */
[----:B------:R-:W-:Y:S01]  /*114f0*/  @P5 PRMT R168, R32, 0x5410, RZ ;  /* 0x0000541020a85816 */ /* 0x000fe200000000ff */
[----:B------:R-:W-:Y:S01]  /*11500*/  IMAD.MOV.U32 R238, RZ, RZ, R194 ;  /* 0x000000ffffee7224 */ /* 0x000fe200078e00c2 */
[----:B------:R-:W-:Y:S01]  /*11510*/  ISETP.LE.U32.AND P5, PT, R34, UR7, PT ;  /* 0x0000000722007c0c */ /* 0x000fe2000bfa3070 */
[----:B------:R-:W-:Y:S01]  /*11520*/  STG.E.U16 desc[UR32][R10.64+-0x100], R174 ;  /* 0xffff00ae0a007986 */ /* 0x000fe2000c101520 */
[----:B------:R-:W-:-:S02]  /*11530*/  LOP3.LUT R33, R33, 0xffff, RZ, 0xc0, !PT ;  /* 0x0000ffff21217812 */ /* 0x000fc400078ec0ff */
[----:B------:R-:W-:Y:S01]  /*11540*/  @P0 PRMT R167, R22, 0x5410, RZ ;  /* 0x0000541016a70816 */ /* 0x000fe200000000ff */
[----:B------:R-:W-:Y:S01]  /*11550*/  MUFU.EX2 R184, R184 ;  /* 0x000000b800b87308 */ /* 0x000fe20000000800 */
[----:B------:R-:W-:Y:S01]  /*11560*/  ISETP.LE.U32.AND P0, PT, R33, UR7, PT ;  /* 0x0000000721007c0c */ /* 0x000fe2000bf03070 */
[----:B------:R-:W-:Y:S01]  /*11570*/  STG.E.U16 desc[UR32][R10.64+-0xfe], R173 ;  /* 0xffff02ad0a007986 */ /* 0x000fe2000c101520 */
[----:B-1----:R-:W-:Y:S02]  /*11580*/  F2FP.F16.F32.PACK_AB R166, R204, R213 ;  /* 0x000000d5cca6723e */ /* 0x002fe400000000ff */
[----:B------:R-:W-:Y:S02]  /*11590*/  PRMT R32, R21, 0x7632, R32 ;  /* 0x0000763215207816 */ /* 0x000fe40000000020 */
[----:B------:R-:W-:Y:S01]  /*115a0*/  PRMT R165, R166, 0x7632, R165 ;  /* 0x00007632a6a57816 */ /* 0x000fe200000000a5 */
[----:B------:R-:W-:Y:S01]  /*115b0*/  @!P5 HADD2 R31, -R166.H0_H0, -RZ.H0_H0 ;  /* 0xa00000ffa61fd230 */ /* 0x000fe20000000900 */
[----:B------:R-:W-:Y:S01]  /*115c0*/  LOP3.LUT R32, R32, 0xff, RZ, 0xc0, !PT ;  /* 0x000000ff20207812 */ /* 0x000fe200078ec0ff */
[----:B------:R-:W-:Y:S01]  /*115d0*/  MUFU.EX2 R187, R187 ;  /* 0x000000bb00bb7308 */ /* 0x000fe20000000800 */
[----:B------:R-:W-:-:S02]  /*115e0*/  PRMT R22, R166, 0x5410, R165 ;  /* 0x00005410a6167816 */ /* 0x000fc400000000a5 */
[----:B------:R-:W-:Y:S01]  /*115f0*/  @!P5 PRMT R166, R31, 0x5410, RZ ;  /* 0x000054101fa6d816 */ /* 0x000fe200000000ff */
[----:B------:R-:W-:Y:S01]  /*11600*/  @!P0 HADD2 R20, -R165.H0_H0, -RZ.H0_H0 ;  /* 0xa00000ffa5148230 */ /* 0x000fe20000000900 */
[----:B------:R-:W-:Y:S02]  /*11610*/  ISETP.LE.U32.AND P5, PT, R32, UR7, PT ;  /* 0x0000000720007c0c */ /* 0x000fe4000bfa3070 */
[----:B------:R-:W-:Y:S01]  /*11620*/  SHF.R.U32.HI R32, RZ, 0x18, R21 ;  /* 0x00000018ff207819 */ /* 0x000fe20000011615 */
[----:B------:R-:W-:Y:S01]  /*11630*/  MUFU.EX2 R176, R176 ;  /* 0x000000b000b07308 */ /* 0x000fe20000000800 */
[----:B------:R-:W-:Y:S01]  /*11640*/  @!P0 PRMT R165, R20, 0x5410, RZ ;  /* 0x0000541014a58816 */ /* 0x000fe200000000ff */
[----:B------:R-:W-:Y:S01]  /*11650*/  IMAD.MOV.U32 R20, RZ, RZ, R228 ;  /* 0x000000ffff147224 */ /* 0x000fe200078e00e4 */
[----:B------:R-:W-:Y:S02]  /*11660*/  PRMT R35, R30, 0x7632, R35 ;  /* 0x000076321e237816 */ /* 0x000fe40000000023 */
[----:B------:R-:W-:-:S02]  /*11670*/  ISETP.LE.U32.AND P0, PT, R32, UR7, PT ;  /* 0x0000000720007c0c */ /* 0x000fc4000bf03070 */
[----:B------:R-:W-:Y:S01]  /*11680*/  LOP3.LUT R215, R196, UR4, R229, 0x96, !PT ;  /* 0x00000004c4d77c12 */ /* 0x000fe2000f8e96e5 */
[----:B------:R-:W-:Y:S01]  /*11690*/  FFMA.FTZ R196, R192, UR31, -R186 ;  /* 0x0000001fc0c47c23 */ /* 0x000fe200080108ba */
[----:B------:R-:W-:Y:S01]  /*116a0*/  LOP3.LUT R35, R35, 0xff, RZ, 0xc0, !PT ;  /* 0x000000ff23237812 */ /* 0x000fe200078ec0ff */
[----:B------:R-:W-:Y:S01]  /*116b0*/  MUFU.EX2 R175, R175 ;  /* 0x000000af00af7308 */ /* 0x000fe20000000800 */
[----:B------:R-:W-:Y:S02]  /*116c0*/  LOP3.LUT R20, R20, 0xff, RZ, 0xc0, !PT ;  /* 0x000000ff14147812 */ /* 0x000fe400078ec0ff */
[----:B--2---:R-:W-:Y:S02]  /*116d0*/  F2FP.F16.F32.PACK_AB R164, R203, R210 ;  /* 0x000000d2cba4723e */ /* 0x004fe400000000ff */
[----:B------:R-:W-:Y:S02]  /*116e0*/  ISETP.LE.U32.AND P1, PT, R35, UR7, PT ;  /* 0x0000000723007c0c */ /* 0x000fe4000bf23070 */
[----:B------:R-:W-:Y:S01]  /*116f0*/  FSEL R31, R2, RZ, P4 ;  /* 0x000000ff021f7208 */ /* 0x000fe20002000000 */
[----:B------:R-:W1:Y:S01]  /*11700*/  MUFU.EX2 R196, R196 ;  /* 0x000000c400c47308 */ /* 0x000e620000000800 */
[----:B------:R-:W-:Y:S01]  /*11710*/  ISETP.LE.U32.AND P4, PT, R20, UR7, PT ;  /* 0x0000000714007c0c */ /* 0x000fe2000bf83070 */
[----:B------:R-:W-:Y:S01]  /*11720*/  IMAD.MOV.U32 R20, RZ, RZ, R218 ;  /* 0x000000ffff147224 */ /* 0x000fe200078e00da */
[----:B------:R-:W-:Y:S01]  /*11730*/  PRMT R35, R164, 0x7632, R35 ;  /* 0x00007632a4237816 */ /* 0x000fe20000000023 */
[----:B------:R-:W-:Y:S01]  /*11740*/  @!P5 HADD2 R27, -R164.H0_H0, -RZ.H0_H0 ;  /* 0xa00000ffa41bd230 */ /* 0x000fe20000000900 */
[----:B------:R-:W-:-:S02]  /*11750*/  FSEL R192, R0, RZ, P6 ;  /* 0x000000ff00c07208 */ /* 0x000fc40003000000 */
[----:B------:R-:W-:Y:S01]  /*11760*/  LOP3.LUT R32, R20, 0xff, RZ, 0xc0, !PT ;  /* 0x000000ff14207812 */ /* 0x000fe200078ec0ff */
[----:B------:R-:W-:Y:S01]  /*11770*/  @!P0 HADD2 R25, -R35.H0_H0, -RZ.H0_H0 ;  /* 0xa00000ff23198230 */ /* 0x000fe20000000900 */
[----:B------:R-:W-:Y:S01]  /*11780*/  PRMT R20, R164, 0x5410, R35 ;  /* 0x00005410a4147816 */ /* 0x000fe20000000023 */
[----:B------:R2:W3:Y:S01]  /*11790*/  MUFU.EX2 R179, R177 ;  /* 0x000000b100b37308 */ /* 0x0004e20000000800 */
[----:B------:R-:W-:Y:S02]  /*117a0*/  @!P5 PRMT R164, R27, 0x5410, RZ ;  /* 0x000054101ba4d816 */ /* 0x000fe400000000ff */
[----:B------:R-:W-:Y:S02]  /*117b0*/  ISETP.LE.U32.AND P5, PT, R32, UR7, PT ;  /* 0x0000000720007c0c */ /* 0x000fe4000bfa3070 */
[----:B------:R-:W-:Y:S02]  /*117c0*/  @!P0 PRMT R35, R25, 0x5410, RZ ;  /* 0x0000541019238816 */ /* 0x000fe400000000ff */
[----:B------:R-:W-:Y:S01]  /*117d0*/  PRMT R25, R218, 0x7771, RZ ;  /* 0x00007771da197816 */ /* 0x000fe200000000ff */
[----:B------:R-:W-:Y:S01]  /*117e0*/  MUFU.EX2 R185, R185 ;  /* 0x000000b900b97308 */ /* 0x000fe20000000800 */
[----:B-1----:R-:W-:-:S02]  /*117f0*/  F2FP.F16.F32.PACK_AB R34, R196, R198 ;  /* 0x000000c6c422723e */ /* 0x002fc400000000ff */
[----:B------:R-:W-:Y:S02]  /*11800*/  ISETP.GT.U32.AND P0, PT, R25, UR7, PT ;  /* 0x0000000719007c0c */ /* 0x000fe4000bf04070 */
[----:B------:R-:W-:Y:S02]  /*11810*/  PRMT R27, R215, 0x7632, R27 ;  /* 0x00007632d71b7816 */ /* 0x000fe4000000001b */
[----:B------:R-:W-:Y:S01]  /*11820*/  PRMT R25, R218, 0x7772, RZ ;  /* 0x00007772da197816 */ /* 0x000fe200000000ff */
[----:B------:R-:W-:Y:S01]  /*11830*/  @!P5 HADD2 R24, -R34.H0_H0, -RZ.H0_H0 ;  /* 0xa00000ff2218d230 */ /* 0x000fe20000000900 */
[----:B------:R-:W-:Y:S01]  /*11840*/  PRMT R33, R34, 0x7632, R33 ;  /* 0x0000763222217816 */ /* 0x000fe20000000021 */
[----:B------:R-:W-:Y:S01]  /*11850*/  MUFU.EX2 R200, R200 ;  /* 0x000000c800c87308 */ /* 0x000fe20000000800 */
[----:B------:R-:W-:Y:S02]  /*11860*/  LOP3.LUT R27, R27, 0xff, RZ, 0xc0, !PT ;  /* 0x000000ff1b1b7812 */ /* 0x000fe400078ec0ff */
[----:B------:R-:W-:-:S02]  /*11870*/  ISETP.GT.U32.AND P6, PT, R25, UR7, PT ;  /* 0x0000000719007c0c */ /* 0x000fc4000bfc4070 */
[----:B------:R-:W-:Y:S01]  /*11880*/  PRMT R25, R34, 0x5410, R33 ;  /* 0x0000541022197816 */ /* 0x000fe20000000021 */
[----:B------:R-:W-:Y:S01]  /*11890*/  @P0 HADD2 R15, -R33.H0_H0, -RZ.H0_H0 ;  /* 0xa00000ff210f0230 */ /* 0x000fe20000000900 */
[----:B------:R-:W-:Y:S01]  /*118a0*/  @!P5 PRMT R34, R24, 0x5410, RZ ;  /* 0x000054101822d816 */ /* 0x000fe200000000ff */
[----:B------:R-:W1:Y:S01]  /*118b0*/  MUFU.EX2 R199, R199 ;  /* 0x000000c700c77308 */ /* 0x000e620000000800 */
[----:B------:R-:W-:Y:S02]  /*118c0*/  ISETP.LE.U32.AND P5, PT, R27, UR7, PT ;  /* 0x000000071b007c0c */ /* 0x000fe4000bfa3070 */
[----:B------:R-:W-:Y:S02]  /*118d0*/  PRMT R27, R218, 0x7773, RZ ;  /* 0x00007773da1b7816 */ /* 0x000fe400000000ff */
[----:B------:R-:W-:Y:S02]  /*118e0*/  @P0 PRMT R33, R15, 0x5410, RZ ;  /* 0x000054100f210816 */ /* 0x000fe400000000ff */
[----:B------:R-:W-:Y:S01]  /*118f0*/  ISETP.GT.U32.AND P0, PT, R27, UR7, PT ;  /* 0x000000071b007c0c */ /* 0x000fe2000bf04070 */
[----:B------:R-:W-:Y:S01]  /*11900*/  MUFU.EX2 R227, R227 ;  /* 0x000000e300e37308 */ /* 0x000fe20000000800 */
[----:B------:R-:W-:-:S02]  /*11910*/  F2FP.F16.F32.PACK_AB R32, R184, R195 ;  /* 0x000000c3b820723e */ /* 0x000fc400000000ff */
[----:B------:R-:W-:Y:S02]  /*11920*/  LOP3.LUT R24, R215, 0xffff, RZ, 0xc0, !PT ;  /* 0x0000ffffd7187812 */ /* 0x000fe400078ec0ff */
[----:B------:R-:W-:Y:S01]  /*11930*/  PRMT R15, R32, 0x7632, R15 ;  /* 0x00007632200f7816 */ /* 0x000fe2000000000f */
[----:B------:R-:W-:Y:S01]  /*11940*/  @P6 HADD2 R26, -R32.H0_H0, -RZ.H0_H0 ;  /* 0xa00000ff201a6230 */ /* 0x000fe20000000900 */
[----:B------:R-:W-:Y:S01]  /*11950*/  SHF.R.U32.HI R24, RZ, 0x8, R24 ;  /* 0x00000008ff187819 */ /* 0x000fe20000011618 */
[----:B------:R-:W-:Y:S01]  /*11960*/  MUFU.EX2 R226, R226 ;  /* 0x000000e200e27308 */ /* 0x000fe20000000800 */
[----:B------:R-:W-:Y:S02]  /*11970*/  F2FP.F16.F32.PACK_AB R178, R176, R187 ;  /* 0x000000bbb0b2723e */ /* 0x000fe400000000ff */
[----:B------:R-:W-:Y:S01]  /*11980*/  LOP3.LUT R27, R24, 0xffff, RZ, 0xc0, !PT ;  /* 0x0000ffff181b7812 */ /* 0x000fe200078ec0ff */
[----:B------:R-:W-:Y:S01]  /*11990*/  @P0 HADD2 R23, -R15.H0_H0, -RZ.H0_H0 ;  /* 0xa00000ff0f170230 */ /* 0x000fe20000000900 */
[----:B------:R-:W-:-:S02]  /*119a0*/  PRMT R24, R32, 0x5410, R15 ;  /* 0x0000541020187816 */ /* 0x000fc4000000000f */
[----:B------:R-:W-:Y:S01]  /*119b0*/  @P6 PRMT R32, R26, 0x5410, RZ ;  /* 0x000054101a206816 */ /* 0x000fe200000000ff */
[----:B------:R-:W-:Y:S01]  /*119c0*/  MUFU.EX2 R219, R219 ;  /* 0x000000db00db7308 */ /* 0x000fe20000000800 */
[----:B------:R-:W-:Y:S01]  /*119d0*/  @P0 PRMT R15, R23, 0x5410, RZ ;  /* 0x00005410170f0816 */ /* 0x000fe200000000ff */
[----:B------:R-:W-:Y:S01]  /*119e0*/  FADD.FTZ R23, R28, -R192 ;  /* 0x800000c01c177221 */ /* 0x000fe20000010000 */
[----:B------:R-:W-:Y:S02]  /*119f0*/  LOP3.LUT R28, R30, 0xff, RZ, 0xc0, !PT ;  /* 0x000000ff1e1c7812 */ /* 0x000fe400078ec0ff */
[----:B------:R-:W-:Y:S01]  /*11a00*/  ISETP.LE.U32.AND P6, PT, R27, UR7, PT ;  /* 0x000000071b007c0c */ /* 0x000fe2000bfc3070 */
[----:B------:R-:W-:Y:S01]  /*11a10*/  FMUL.FTZ R23, R23, UR31 ;  /* 0x0000001f17177c20 */ /* 0x000fe20008410000 */
[----:B------:R-:W-:Y:S01]  /*11a20*/  ISETP.LE.U32.AND P0, PT, R28, UR7, PT ;  /* 0x000000071c007c0c */ /* 0x000fe2000bf03070 */
[----:B------:R-:W-:Y:S01]  /*11a30*/  MUFU.EX2 R216, R216 ;  /* 0x000000d800d87308 */ /* 0x000fe20000000800 */
[----:B------:R-:W-:-:S02]  /*11a40*/  PRMT R27, R194, 0x7773, RZ ;  /* 0x00007773c21b7816 */ /* 0x000fc400000000ff */
[----:B------:R-:W-:Y:S02]  /*11a50*/  PRMT R229, R194, 0x7772, RZ ;  /* 0x00007772c2e57816 */ /* 0x000fe400000000ff */
[----:B--2---:R-:W-:Y:S02]  /*11a60*/  PRMT R177, R178, 0x7632, R177 ;  /* 0x00007632b2b17816 */ /* 0x004fe400000000b1 */
[----:B------:R-:W-:Y:S01]  /*11a70*/  PRMT R229, R229, 0x5410, R27 ;  /* 0x00005410e5e57816 */ /* 0x000fe2000000001b */
[----:B------:R-:W-:Y:S01]  /*11a80*/  FADD.FTZ R27, R29, -R31 ;  /* 0x8000001f1d1b7221 */ /* 0x000fe20000010000 */
[----:B------:R-:W-:Y:S01]  /*11a90*/  SHF.R.U32.HI R28, RZ, 0x18, R30 ;  /* 0x00000018ff1c7819 */ /* 0x000fe2000001161e */
[----:B------:R-:W-:Y:S01]  /*11aa0*/  FFMA.FTZ R31, R182, UR31, -R186 ;  /* 0x0000001fb61f7c23 */ /* 0x000fe200080108ba */
[----:B------:R-:W-:Y:S01]  /*11ab0*/  PRMT R29, R178, 0x5410, R177 ;  /* 0x00005410b21d7816 */ /* 0x000fe200000000b1 */
[----:B------:R-:W-:Y:S01]  /*11ac0*/  @!P0 HADD2 R19, -R178.H0_H0, -RZ.H0_H0 ;  /* 0xa00000ffb2138230 */ /* 0x000fe20000000900 */
[----:B---3--:R-:W-:Y:S01]  /*11ad0*/  F2FP.F16.F32.PACK_AB R183, R179, R175 ;  /* 0x000000afb3b7723e */ /* 0x008fe200000000ff */
[----:B------:R-:W2:Y:S01]  /*11ae0*/  MUFU.EX2 R186, R31 ;  /* 0x0000001f00ba7308 */ /* 0x000ea20000000800 */
[----:B------:R-:W-:Y:S01]  /*11af0*/  @!P2 HADD2 R18, -R177.H0_H0, -RZ.H0_H0 ;  /* 0xa00000ffb112a230 */ /* 0x000fe20000000900 */
[----:B------:R-:W-:Y:S01]  /*11b00*/  PRMT R26, R194, 0x7771, RZ ;  /* 0x00007771c21a7816 */ /* 0x000fe200000000ff */
[----:B------:R-:W-:Y:S01]  /*11b10*/  FMUL.FTZ R27, R27, UR31 ;  /* 0x0000001f1b1b7c20 */ /* 0x000fe20008410000 */
[----:B------:R-:W-:Y:S01]  /*11b20*/  @!P0 PRMT R178, R19, 0x5410, RZ ;  /* 0x0000541013b28816 */ /* 0x000fe200000000ff */
[----:B------:R-:W-:Y:S01]  /*11b30*/  @!P1 HADD2 R17, -R183.H0_H0, -RZ.H0_H0 ;  /* 0xa00000ffb7119230 */ /* 0x000fe20000000900 */
[----:B------:R-:W-:-:S02]  /*11b40*/  ISETP.LE.U32.AND P0, PT, R28, UR7, PT ;  /* 0x000000071c007c0c */ /* 0x000fc4000bf03070 */
[C---:B------:R-:W-:Y:S01]  /*11b50*/  PRMT R182, R183.reuse, 0x7632, R182 ;  /* 0x00007632b7b67816 */ /* 0x040fe200000000b6 */
[----:B------:R-:W3:Y:S01]  /*11b60*/  MUFU.EX2 R23, R23 ;  /* 0x0000001700177308 */ /* 0x000ee20000000800 */
[----:B------:R-:W-:Y:S02]  /*11b70*/  @!P2 PRMT R177, R18, 0x5410, RZ ;  /* 0x0000541012b1a816 */ /* 0x000fe400000000ff */
[----:B------:R-:W-:Y:S02]  /*11b80*/  PRMT R28, R183, 0x5410, R182 ;  /* 0x00005410b71c7816 */ /* 0x000fe400000000b6 */
[----:B------:R-:W-:Y:S02]  /*11b90*/  @!P1 PRMT R183, R17, 0x5410, RZ ;  /* 0x0000541011b79816 */ /* 0x000fe400000000ff */
[----:B-1----:R-:W-:Y:S01]  /*11ba0*/  F2FP.F16.F32.PACK_AB R193, R199, R200 ;  /* 0x000000c8c7c1723e */ /* 0x002fe200000000ff */
[----:B------:R-:W1:Y:S01]  /*11bb0*/  MUFU.EX2 R27, R27 ;  /* 0x0000001b001b7308 */ /* 0x000e620000000800 */
[----:B--2---:R-:W-:Y:S01]  /*11bc0*/  F2FP.F16.F32.PACK_AB R197, R185, R186 ;  /* 0x000000bab9c5723e */ /* 0x004fe200000000ff */
[----:B------:R-:W-:Y:S01]  /*11bd0*/  @!P0 HADD2 R16, -R182.H0_H0, -RZ.H0_H0 ;  /* 0xa00000ffb6108230 */ /* 0x000fe20000000900 */
[----:B------:R-:W-:-:S02]  /*11be0*/  PRMT R192, R193, 0x7632, R192 ;  /* 0x00007632c1c07816 */ /* 0x000fc400000000c0 */
[C---:B------:R-:W-:Y:S01]  /*11bf0*/  PRMT R194, R197.reuse, 0x7632, R194 ;  /* 0x00007632c5c27816 */ /* 0x040fe200000000c2 */
[----:B------:R-:W-:Y:S01]  /*11c00*/  @!P3 HADD2 R5, -R197.H0_H0, -RZ.H0_H0 ;  /* 0xa00000ffc505b230 */ /* 0x000fe20000000900 */
[----:B------:R-:W-:Y:S01]  /*11c10*/  @!P0 PRMT R182, R16, 0x5410, RZ ;  /* 0x0000541010b68816 */ /* 0x000fe200000000ff */
[----:B------:R-:W-:Y:S01]  /*11c20*/  MUFU.EX2 R217, R217 ;  /* 0x000000d900d97308 */ /* 0x000fe20000000800 */
[----:B------:R-:W-:Y:S01]  /*11c30*/  PRMT R16, R234, 0x7771, RZ ;  /* 0x00007771ea107816 */ /* 0x000fe200000000ff */
[-C--:B---3--:R-:W-:Y:S01]  /*11c40*/  FFMA.FTZ R225, R230, R23.reuse, R225 ;  /* 0x00000017e6e17223 */ /* 0x088fe200000100e1 */
[----:B------:R-:W-:Y:S01]  /*11c50*/  PRMT R233, R197, 0x5410, R194 ;  /* 0x00005410c5e97816 */ /* 0x000fe200000000c2 */
[-C--:B------:R-:W-:Y:S01]  /*11c60*/  FMUL.FTZ R134, R134, R23.reuse ;  /* 0x0000001786867220 */ /* 0x080fe20000410000 */
[----:B------:R-:W-:Y:S01]  /*11c70*/  ISETP.GT.U32.AND P2, PT, R16, UR7, PT ;  /* 0x0000000710007c0c */ /* 0x000fe2000bf44070 */
[-C--:B------:R-:W-:Y:S01]  /*11c80*/  FMUL.FTZ R135, R135, R23.reuse ;  /* 0x0000001787877220 */ /* 0x080fe20000410000 */
[----:B------:R-:W-:Y:S01]  /*11c90*/  PRMT R16, R234, 0x7772, RZ ;  /* 0x00007772ea107816 */ /* 0x000fe200000000ff */
[----:B------:R-:W-:Y:S01]  /*11ca0*/  FMUL.FTZ R138, R138, R23 ;  /* 0x000000178a8a7220 */ /* 0x000fe20000410000 */
[----:B------:R-:W-:Y:S01]  /*11cb0*/  @!P3 PRMT R197, R5, 0x5410, RZ ;  /* 0x0000541005c5b816 */ /* 0x000fe200000000ff */
[-C--:B-1----:R-:W-:Y:S01]  /*11cc0*/  FFMA.FTZ R224, R232, R27.reuse, R224 ;  /* 0x0000001be8e07223 */ /* 0x082fe200000100e0 */
[----:B------:R-:W-:Y:S01]  /*11cd0*/  ISETP.GT.U32.AND P1, PT, R16, UR7, PT ;  /* 0x0000000710007c0c */ /* 0x000fe2000bf24070 */
[-C--:B------:R-:W-:Y:S01]  /*11ce0*/  FMUL.FTZ R132, R132, R27.reuse ;  /* 0x0000001b84847220 */ /* 0x080fe20000410000 */
[----:B------:R-:W-:Y:S01]  /*11cf0*/  PRMT R16, R234, 0x7773, RZ ;  /* 0x00007773ea107816 */ /* 0x000fe200000000ff */
[-C--:B------:R-:W-:Y:S01]  /*11d00*/  FMUL.FTZ R133, R133, R27.reuse ;  /* 0x0000001b85857220 */ /* 0x080fe20000410000 */
[----:B------:R-:W-:Y:S01]  /*11d10*/  PRMT R31, R193, 0x5410, R192 ;  /* 0x00005410c11f7816 */ /* 0x000fe200000000c0 */
[-C--:B------:R-:W-:Y:S01]  /*11d20*/  FMUL.FTZ R136, R136, R27.reuse ;  /* 0x0000001b88887220 */ /* 0x080fe20000410000 */
        /* <DEDUP_REMOVED lines=11> */
[-C--:B------:R-:W-:Y:S01]  /*11de0*/  FMUL.FTZ R145, R145, R27.reuse ;  /* 0x0000001b91917220 */ /* 0x080fe20000410000 */
        /* <DEDUP_REMOVED lines=10> */
[-C--:B------:R-:W-:Y:S01]  /*11e90*/  FMUL.FTZ R156, R156, R27.reuse ;  /* 0x0000001b9c9c7220 */ /* 0x080fe20000410000 */
[-C--:B------:R-:W-:Y:S01]  /*11ea0*/  FMUL.FTZ R157, R157, R27.reuse ;  /* 0x0000001b9d9d7220 */ /* 0x080fe20000410000 */
[----:B------:R-:W-:Y:S01]  /*11eb0*/  R2P PR, R207, 0x6 ;  /* 0x00000006cf007804 */ /* 0x000fe20000000000 */
        /* <DEDUP_REMOVED lines=112> */
[C---:B------:R-:W-:Y:S01]  /*125c0*/  PRMT R23, R218.reuse, 0x7771, RZ ;  /* 0x00007771da177816 */ /* 0x040fe200000000ff */
[----:B------:R-:W-:Y:S01]  /*125d0*/  FADD.FTZ R225, R221, R225 ;  /* 0x000000e1dde17221 */ /* 0x000fe20000010000 */
[C---:B------:R-:W-:Y:S01]  /*125e0*/  PRMT R4, R218.reuse, 0x7773, RZ ;  /* 0x00007773da047816 */ /* 0x040fe200000000ff */
[----:B------:R-:W-:Y:S01]  /*125f0*/  MUFU.EX2 R212, R212 ;  /* 0x000000d400d47308 */ /* 0x000fe20000000800 */
[----:B------:R-:W-:Y:S01]  /*12600*/  PRMT R6, R218, 0x7772, RZ ;  /* 0x00007772da067816 */ /* 0x000fe200000000ff */
[----:B------:R-:W-:Y:S01]  /*12610*/  VIADD R218, R230, 0x18040 ;  /* 0x00018040e6da7836 */ /* 0x000fe20000000000 */
[----:B------:R-:W-:Y:S01]  /*12620*/  PRMT R7, R228, 0x7773, RZ ;  /* 0x00007773e4077816 */ /* 0x000fe200000000ff */
[----:B------:R-:W-:Y:S01]  /*12630*/  @P2 VIADD R218, R5, 0xffffffc0 ;  /* 0xffffffc005da2836 */ /* 0x000fe20000000000 */
[----:B------:R-:W-:Y:S01]  /*12640*/  LOP3.LUT R5, R238, 0xff, RZ, 0xc0, !PT ;  /* 0x000000ffee057812 */ /* 0x000fe200078ec0ff */
[----:B------:R-:W-:Y:S01]  /*12650*/  IMAD.MOV.U32 R238, RZ, RZ, 0x20 ;  /* 0x00000020ffee7424 */ /* 0x000fe200078e00ff */
[----:B------:R-:W-:Y:S01]  /*12660*/  ISETP.GT.U32.AND P2, PT, R7, UR7, PT ;  /* 0x0000000707007c0c */ /* 0x000fe2000bf44070 */
[----:B------:R-:W1:Y:S01]  /*12670*/  MUFU.EX2 R208, R208 ;  /* 0x000000d000d07308 */ /* 0x000e620000000800 */
[----:B------:R-:W-:Y:S01]  /*12680*/  PRMT R5, R5, 0x5410, R26 ;  /* 0x0000541005057816 */ /* 0x000fe2000000001a */
[----:B------:R-:W-:Y:S01]  /*12690*/  FADD.FTZ R220, R220, R225 ;  /* 0x000000e1dcdc7221 */ /* 0x000fe20000010000 */
[----:B------:R-:W-:-:S02]  /*126a0*/  PRMT R26, R6, 0x5410, R4 ;  /* 0x00005410061a7816 */ /* 0x000fc40000000004 */
[----:B------:R-:W-:Y:S01]  /*126b0*/  LOP3.LUT R4, R231, 0xffff, RZ, 0xc0, !PT ;  /* 0x0000ffffe7047812 */ /* 0x000fe200078ec0ff */
[----:B------:R-:W-:Y:S01]  /*126c0*/  FADD.FTZ R211, R211, R220 ;  /* 0x000000dcd3d37221 */ /* 0x000fe20000010000 */
[----:B------:R-:W-:Y:S01]  /*126d0*/  LOP3.LUT R6, R231, 0xff, RZ, 0xc0, !PT ;  /* 0x000000ffe7067812 */ /* 0x000fe200078ec0ff */
[----:B------:R-:W2:Y:S01]  /*126e0*/  MUFU.EX2 R202, R202 ;  /* 0x000000ca00ca7308 */ /* 0x000ea20000000800 */
[----:B------:R-:W-:Y:S01]  /*126f0*/  SHF.R.U32.HI R4, RZ, 0x8, R4 ;  /* 0x00000008ff047819 */ /* 0x000fe20000011604 */
[----:B------:R-:W-:Y:S01]  /*12700*/  FADD.FTZ R211, R210, R211 ;  /* 0x000000d3d2d37221 */ /* 0x000fe20000010000 */
[----:B------:R-:W-:Y:S02]  /*12710*/  LOP3.LUT R7, R229, 0xff00ff, RZ, 0xc0, !PT ;  /* 0x00ff00ffe5077812 */ /* 0x000fe400078ec0ff */
[----:B------:R-:W-:Y:S01]  /*12720*/  PRMT R4, R6, 0x5410, R4 ;  /* 0x0000541006047816 */ /* 0x000fe20000000004 */
[----:B------:R-:W-:Y:S01]  /*12730*/  FADD.FTZ R211, R203, R211 ;  /* 0x000000d3cbd37221 */ /* 0x000fe20000010000 */
[----:B------:R-:W-:-:S02]  /*12740*/  PRMT R6, R231, 0x7632, R6 ;  /* 0x00007632e7067816 */ /* 0x000fc40000000006 */
[----:B------:R-:W-:Y:S01]  /*12750*/  SHF.R.U32.HI R231, RZ, 0x18, R231 ;  /* 0x00000018ffe77819 */ /* 0x000fe200000116e7 */
[----:B------:R-:W-:Y:S01]  /*12760*/  FADD.FTZ R211, R195, R211 ;  /* 0x000000d3c3d37221 */ /* 0x000fe20000010000 */
[----:B------:R-:W-:Y:S02]  /*12770*/  LOP3.LUT R6, R6, 0xff, RZ, 0xc0, !PT ;  /* 0x000000ff06067812 */ /* 0x000fe400078ec0ff */
[----:B------:R-:W-:Y:S01]  /*12780*/  SEL R238, R238, 0xffffffe0, !P1 ;  /* 0xffffffe0eeee7807 */ /* 0x000fe20004800000 */
[----:B------:R-:W-:Y:S01]  /*12790*/  FADD.FTZ R211, R184, R211 ;  /* 0x000000d3b8d37221 */ /* 0x000fe20000010000 */
[----:B------:R-:W-:Y:S02]  /*127a0*/  PRMT R6, R6, 0x5410, R231 ;  /* 0x0000541006067816 */ /* 0x000fe400000000e7 */
[----:B------:R-:W3:Y:S01]  /*127b0*/  LDC R231, c[0x0][0x4f8] ;  /* 0x00013e00ffe77b82 */ /* 0x000ee20000000800 */
[----:B------:R-:W-:Y:S01]  /*127c0*/  IMAD.IADD R229, R230, 0x1, R238 ;  /* 0x00000001e6e57824 */ /* 0x000fe200078e02ee */
[----:B------:R-:W-:Y:S01]  /*127d0*/  LOP3.LUT R232, R215, 0xff, RZ, 0xc0, !PT ;  /* 0x000000ffd7e87812 */ /* 0x000fe200078ec0ff */
[----:B------:R-:W-:-:S03]  /*127e0*/  FADD.FTZ R211, R175, R211 ;  /* 0x000000d3afd37221 */ /* 0x000fc60000010000 */
[----:B------:R-:W-:Y:S01]  /*127f0*/  ISETP.LE.U32.AND P1, PT, R232, UR7, PT ;  /* 0x00000007e8007c0c */ /* 0x000fe2000bf23070 */
[----:B------:R-:W-:-:S04]  /*12800*/  FADD.FTZ R179, R179, R211 ;  /* 0x000000d3b3b37221 */ /* 0x000fc80000010000 */
[----:B------:R-:W-:-:S04]  /*12810*/  FADD.FTZ R179, R200, R179 ;  /* 0x000000b3c8b37221 */ /* 0x000fc80000010000 */
[----:B------:R-:W-:-:S04]  /*12820*/  FADD.FTZ R199, R199, R179 ;  /* 0x000000b3c7c77221 */ /* 0x000fc80000010000 */
[----:B------:R-:W-:-:S04]  /*12830*/  FADD.FTZ R199, R219, R199 ;  /* 0x000000c7dbc77221 */ /* 0x000fc80000010000 */
[----:B------:R-:W-:Y:S01]  /*12840*/  FADD.FTZ R199, R216, R199 ;  /* 0x000000c7d8c77221 */ /* 0x000fe20000010000 */
[----:B---3--:R-:W-:-:S03]  /*12850*/  LOP3.LUT R231, R231, 0xff, RZ, 0xc0, !PT ;  /* 0x000000ffe7e77812 */ /* 0x008fc600078ec0ff */
[----:B-1----:R-:W-:Y:S02]  /*12860*/  FADD.FTZ R199, R208, R199 ;  /* 0x000000c7d0c77221 */ /* 0x002fe40000010000 */
[----:B------:R-:W-:-:S05]  /*12870*/  IMAD R231, R231, 0x10000, R231 ;  /* 0x00010000e7e77824 */ /* 0x000fca00078e02e7 */
[--C-:B------:R-:W-:Y:S02]  /*12880*/  HSET2.LE.AND R16, R6, R231.reuse, PT ;  /* 0x000000e706107233 */ /* 0x100fe40003803000 */
[--C-:B------:R-:W-:Y:S02]  /*12890*/  HSET2.LE.AND R6, R5, R231.reuse, PT ;  /* 0x000000e705067233 */ /* 0x100fe40003803000 */
[--C-:B------:R-:W-:Y:S02]  /*128a0*/  HSET2.LE.AND R4, R4, R231.reuse, PT ;  /* 0x000000e704047233 */ /* 0x100fe40003803000 */
[----:B------:R-:W-:Y:S02]  /*128b0*/  LOP3.LUT R5, R236, R16, RZ, 0xc0, !PT ;  /* 0x00000010ec057212 */ /* 0x000fe400078ec0ff */
[----:B------:R-:W1:Y:S01]  /*128c0*/  LDSM.16.MT88.4 R16, [R230+0x18000] ;  /* 0x01800000e610783b */ /* 0x000e620000004200 */
[----:B------:R-:W-:Y:S02]  /*128d0*/  HSET2.LE.AND R7, R7, R231, PT ;  /* 0x000000e707077233 */ /* 0x000fe40003803000 */
[----:B------:R-:W-:-:S02]  /*128e0*/  LOP3.LUT R4, R237, R4, RZ, 0xc0, !PT ;  /* 0x00000004ed047212 */ /* 0x000fc400078ec0ff */
[----:B------:R-:W-:Y:S02]  /*128f0*/  LOP3.LUT R6, R235, R6, RZ, 0xc0, !PT ;  /* 0x00000006eb067212 */ /* 0x000fe400078ec0ff */
[----:B------:R-:W-:Y:S01]  /*12900*/  LOP3.LUT R7, R201, R7, RZ, 0xc0, !PT ;  /* 0x00000007c9077212 */ /* 0x000fe200078ec0ff */
[----:B------:R-:W-:-:S06]  /*12910*/  IMAD.IADD R201, R238, 0x1, R218 ;  /* 0x00000001eec97824 */ /* 0x000fcc00078e02da */
[C---:B-1----:R-:W-:Y:S08]  /*12920*/  HMMA.16816.F32 R132, R4.reuse, R16, R132 ;  /* 0x000000100484723c */ /* 0x042ff00000001884 */
[C---:B------:R-:W-:Y:S01]  /*12930*/  HMMA.16816.F32 R136, R4.reuse, R18, R136 ;  /* 0x000000120488723c */ /* 0x040fe20000001888 */
[----:B------:R-:W1:Y:S07]  /*12940*/  LDSM.16.MT88.4 R16, [R229+0x18000] ;  /* 0x01800000e510783b */ /* 0x000e6e0000004200 */
        /* <DEDUP_REMOVED lines=62> */
[----:B------:R-:W3:Y:S01]  /*12d30*/  LDSM.16.MT88.4 R20, [R229+0x18800] ;  /* 0x01880000e514783b */ /* 0x000ee20000004200 */
[----:B------:R-:W-:-:S03]  /*12d40*/  LOP3.LUT R6, R25, R6, RZ, 0xc0, !PT ;  /* 0x0000000619067212 */ /* 0x000fc600078ec0ff */
[----:B------:R-:W-:Y:S02]  /*12d50*/  LOP3.LUT R7, R24, R7, RZ, 0xc0, !PT ;  /* 0x0000000718077212 */ /* 0x000fe400078ec0ff */
[----:B------:R-:W4:Y:S05]  /*12d60*/  LDSM.16.MT88.4 R24, [R218+0x800] ;  /* 0x00080000da18783b */ /* 0x000f2a0000004200 */
[C---:B-1----:R-:W-:Y:S08]  /*12d70*/  HMMA.16816.F32 R132, R4.reuse, R16, R132 ;  /* 0x000000100484723c */ /* 0x042ff00000001884 */
[C---:B------:R-:W-:Y:S01]  /*12d80*/  HMMA.16816.F32 R136, R4.reuse, R18, R136 ;  /* 0x000000120488723c */ /* 0x040fe20000001888 */
[----:B------:R-:W1:Y:S07]  /*12d90*/  LDSM.16.MT88.4 R16, [R201+0x800] ;  /* 0x00080000c910783b */ /* 0x000e6e0000004200 */
[C---:B---3--:R-:W-:Y:S08]  /*12da0*/  HMMA.16816.F32 R140, R4.reuse, R20, R140 ;  /* 0x00000014048c723c */ /* 0x048ff0000000188c */
        /* <DEDUP_REMOVED lines=34> */
[----:B------:R-:W-:Y:S07]  /*12fd0*/  LDSM.16.MT88.4 R16, [R218+0x1000] ;  /* 0x00100000da10783b */ /* 0x000fee0000004200 */
[C---:B---3--:R-:W-:Y:S08]  /*12fe0*/  HMMA.16816.F32 R84, R4.reuse, R24, R84 ;  /* 0x000000180454723c */ /* 0x048ff00000001854 */
        /* <DEDUP_REMOVED lines=32> */
[----:B------:R-:W3:Y:S05]  /*131f0*/  LDSM.16.MT88.4 R28, [R201+0x1000] ;  /* 0x00100000c91c783b */ /* 0x000eea0000004200 */
        /* <DEDUP_REMOVED lines=9> */
[C---:B---3--:R-:W-:Y:S08]  /*13290*/  HMMA.16816.F32 R156, R4.reuse, R28, R156 ;  /* 0x0000001c049c723c */ /* 0x048ff0000000189c */
[C---:B----4-:R-:W-:Y:S08]  /*132a0*/  HMMA.16816.F32 R44, R4.reuse, R20, R44 ;  /* 0x00000014042c723c */ /* 0x050ff0000000182c */
        /* <DEDUP_REMOVED lines=22> */
[C---:B---3--:R-:W-:Y:S08]  /*13410*/  HMMA.16816.F32 R108, R4.reuse, R20, R108 ;  /* 0x00000014046c723c */ /* 0x048ff0000000186c */
[C---:B------:R-:W-:Y:S01]  /*13420*/  HMMA.16816.F32 R112, R4.reuse, R22, R112 ;  /* 0x000000160470723c */ /* 0x040fe20000001870 */
[----:B------:R-:W3:Y:S07]  /*13430*/  LDSM.16.MT88.4 R20, [R201+0x7000] ;  /* 0x00700000c914783b */ /* 0x000eee0000004200 */
        /* <DEDUP_REMOVED lines=13> */
[C---:B------:R-:W-:Y:S01]  /*13510*/  LOP3.LUT R26, R215.reuse, 0xffff, RZ, 0xc0, !PT ;  /* 0x0000ffffd71a7812 */ /* 0x040fe200078ec0ff */
        /* <DEDUP_REMOVED lines=18> */
[C---:B---3--:R-:W-:Y:S01]  /*13640*/  HMMA.16816.F32 R124, R4.reuse, R20, R124 ;  /* 0x00000014047c723c */ /* 0x048fe2000000187c */
        /* <DEDUP_REMOVED lines=18> */
[----:B--2---:R-:W-:-:S02]  /*13770*/  F2FP.F16.F32.PACK_AB R6, R202, R208 ;  /* 0x000000d0ca06723e */ /* 0x004fc400000000ff */
        /* <DEDUP_REMOVED lines=118> */
.L_x_2258:
[----:B------:R-:W-:-:S12]  /*13ee0*/  UIADD3 UR25, UPT, UPT, UR24, -0x1, URZ ;  /* 0xffffffff18197890 */ /* 0x000fd8000fffe0ff */
.L_x_2261:
[----:B------:R-:W-:-:S09]  /*13ef0*/  UISETP.GE.AND UP0, UPT, UR25, UR21, UPT ;  /* 0x000000151900728c */ /* 0x000fd2000bf06270 */
[----:B------:R-:W-:Y:S05]  /*13f00*/  BRA.U !UP0, `(.L_x_2262) ;  /* 0x0000005d08b87547 */ /* 0x000fea000b800000 */
[----:B--23--:R-:W-:Y:S01]  /*13f10*/  SHF.R.U32.HI R5, RZ, 0x1, R207 ;  /* 0x00000001ff057819 */ /* 0x00cfe200000116cf */
[----:B------:R-:W1:Y:S01]  /*13f20*/  LDC R4, c[0x0][0x4f8] ;  /* 0x00013e00ff047b82 */ /* 0x000e620000000800 */
        /* <DEDUP_REMOVED lines=15> */
[----:B------:R-:W-:Y:S01]  /*14020*/  VIADD R0, R204, 0x18000 ;  /* 0x00018000cc007836 */ /* 0x000fe20000000000 */
[----:B------:R-:W5:Y:S01]  /*14030*/  S2UR UR10, SR_CgaCtaId ;  /* 0x00000000000a79c3 */ /* 0x000f620000008800 */
[----:B------:R-:W-:Y:S01]  /*14040*/  VIADD R244, R250, 0x8 ;  /* 0x00000008faf47836 */ /* 0x000fe20000000000 */
[----:B------:R-:W1:Y:S01]  /*14050*/  LDCU UR16, c[0x0][0x504] ;  /* 0x0000a080ff1077ac */ /* 0x000e620008000800 */
[----:B------:R-:W-:Y:S01]  /*14060*/  IMAD.IADD R203, R204, 0x1, R203 ;  /* 0x00000001cccb7824 */ /* 0x000fe200078e02cb */
[----:B------:R1:W-:Y:S01]  /*14070*/  STL [R1+0xc], R0 ;  /* 0x00000c0001007387 */ /* 0x0003e20000100800 */
[----:B---3--:R-:W-:Y:S01]  /*14080*/  ISETP.GE.AND P3, PT, R205, UR4, PT ;  /* 0x00000004cd007c0c */ /* 0x008fe2000bf66270 */
[----:B------:R-:W3:Y:S02]  /*14090*/  LDCU UR4, c[0x0][0x45c] ;  /* 0x00008b80ff0477ac */ /* 0x000ee40008000800 */
[----:B------:R-:W3:Y:S01]  /*140a0*/  LDC.64 R210, c[0x0][0x3c0] ;  /* 0x0000f000ffd27b82 */ /* 0x000ee20000000a00 */
[----:B-1----:R-:W-:Y:S01]  /*140b0*/  LOP3.LUT R4, R4, 0xff, RZ, 0xc0, !PT ;  /* 0x000000ff04047812 */ /* 0x002fe200078ec0ff */
[----:B------:R-:W1:Y:S04]  /*140c0*/  LDCU.U8 UR11, c[0x0][0x4f8] ;  /* 0x00009f00ff0b77ac */ /* 0x000e680008000000 */
[----:B------:R-:W-:-:S02]  /*140d0*/  IMAD R246, R4, 0x10000, R4 ;  /* 0x0001000004f67824 */ /* 0x000fc400078e0204 */
[----:B----4-:R-:W-:Y:S02]  /*140e0*/  IMAD.SHL.U32 R247, R247, 0x8, RZ ;  /* 0x00000008f7f77824 */ /* 0x010fe400078e00ff */
[C---:B--2---:R-:W-:Y:S01]  /*140f0*/  IMAD.SHL.U32 R202, R207.reuse, 0x40, RZ ;  /* 0x00000040cfca7824 */ /* 0x044fe200078e00ff */
[C---:B------:R-:W-:Y:S01]  /*14100*/  LOP3.LUT P2, RZ, R207.reuse, 0x4, RZ, 0xc0, !PT ;  /* 0x00000004cfff7812 */ /* 0x040fe2000784c0ff */
[C---:B------:R-:W-:Y:S01]  /*14110*/  IMAD.SHL.U32 R245, R207.reuse, 0x20, RZ ;  /* 0x00000020cff57824 */ /* 0x040fe200078e00ff */
[----:B------:R-:W-:Y:S02]  /*14120*/  LOP3.LUT P0, RZ, R207, 0x2, RZ, 0xc0, !PT ;  /* 0x00000002cfff7812 */ /* 0x000fe4000780c0ff */
[----:B------:R-:W-:Y:S01]  /*14130*/  SEL R208, R208, 0xffffffc0, !P2 ;  /* 0xffffffc0d0d07807 */ /* 0x000fe20005000000 */
[----:B-----5:R-:W-:Y:S01]  /*14140*/  ULEA UR10, UR10, UR7, 0x18 ;  /* 0x000000070a0a7291 */ /* 0x020fe2000f8ec0ff */
[----:B------:R-:W-:Y:S02]  /*14150*/  SEL R200, R200, 0xffffffe0, !P0 ;  /* 0xffffffe0c8c87807 */ /* 0x000fe40004000000 */
[----:B------:R-:W-:Y:S01]  /*14160*/  LOP3.LUT R201, R202, 0x400, RZ, 0xc0, !PT ;  /* 0x00000400cac97812 */ /* 0x000fe200078ec0ff */
[----:B-1----:R-:W-:Y:S08]  /*14170*/  BRA `(.L_x_2263) ;  /* 0x0000000000fc7947 */ /* 0x002ff00003800000 */
.L_x_2265:
[----:B------:R-:W2:Y:S01]  /*14180*/  LDL R184, [R1+0x4] ;  /* 0x0000040001b87983 */ /* 0x000ea20000100800 */
[----:B------:R-:W1:Y:S01]  /*14190*/  LDC.64 R166, c[0x0][0x3b8] ;  /* 0x0000ee00ffa67b82 */ /* 0x000e620000000a00 */
[----:B------:R-:W-:Y:S02]  /*141a0*/  UIADD3 UR7, UPT, UPT, UR25, -0x1, URZ ;  /* 0xffffffff19077890 */ /* 0x000fe4000fffe0ff */
[----:B------:R-:W3:Y:S04]  /*141b0*/  LDL R187, [R1+0x28] ;  /* 0x0000280001bb7983 */ /* 0x000ee80000100800 */
[----:B------:R-:W4:Y:S01]  /*141c0*/  LDL R185, [R1] ;  /* 0x0000000001b97983 */ /* 0x000f220000100800 */
[----:B-1----:R-:W-:Y:S04]  /*141d0*/  IMAD.WIDE.U32 R182, R166, UR7, RZ ;  /* 0x00000007a6b67c25 */ /* 0x002fe8000f8e00ff */
[----:B------:R-:W-:Y:S02]  /*141e0*/  IMAD R176, R167, UR7, R183 ;  /* 0x00000007a7b07c24 */ /* 0x000fe4000f8e02b7 */
[C---:B------:R-:W-:Y:S03]  /*141f0*/  IMAD.SHL.U32 R174, R182.reuse, 0x40, RZ ;  /* 0x00000040b6ae7824 */ /* 0x040fe600078e00ff */
[--C-:B------:R-:W-:Y:S02]  /*14200*/  SHF.L.U64.HI R175, R182, 0x6, R176.reuse ;  /* 0x00000006b6af7819 */ /* 0x100fe400000102b0 */
[C---:B------:R-:W-:Y:S04]  /*14210*/  LEA R174, P5, R166.reuse, R174, 0x5 ;  /* 0x000000aea6ae7211 */ /* 0x040fe800078a28ff */
[----:B------:R-:W-:Y:S02]  /*14220*/  LEA.HI.X R175, R166, R175, R167, 0x5, P5 ;  /* 0x000000afa6af7211 */ /* 0x000fe400028f2ca7 */
[-C--:B--2---:R-:W-:Y:S02]  /*14230*/  LEA R178, P3, R182, R184.reuse, 0x7 ;  /* 0x000000b8b6b27211 */ /* 0x084fe400078638ff */
[----:B------:R-:W-:Y:S02]  /*14240*/  LEA R166, P5, R174, R184, 0x1 ;  /* 0x000000b8aea67211 */ /* 0x000fe400078a08ff */
[----:B---3--:R-:W-:Y:S02]  /*14250*/  LOP3.LUT R173, R187, 0x1f8, RZ, 0xc0, !PT ;  /* 0x000001f8bbad7812 */ /* 0x008fe400078ec0ff */
[-C--:B----4-:R-:W-:Y:S02]  /*14260*/  LEA.HI.X R179, R182, R185.reuse, R176, 0x7, P3 ;  /* 0x000000b9b6b37211 */ /* 0x090fe400018f3cb0 */
[----:B------:R-:W-:Y:S02]  /*14270*/  ISETP.GE.AND P3, PT, R205, UR17, PT ;  /* 0x00000011cd007c0c */ /* 0x000fe4000bf66270 */
[----:B------:R-:W-:Y:S02]  /*14280*/  LOP3.LUT R173, R173, 0x38, R207, 0x78, !PT ;  /* 0x00000038adad7812 */ /* 0x000fe400078e78cf */
[----:B------:R-:W-:Y:S02]  /*14290*/  LEA.HI.X R167, R174, R185, R175, 0x1, P5 ;  /* 0x000000b9aea77211 */ /* 0x000fe400028f0caf */
[----:B------:R-:W-:Y:S04]  /*142a0*/  LOP3.LUT R173, R173, 0x1e00, R187, 0xf8, !PT ;  /* 0x00001e00adad7812 */ /* 0x000fe800078ef8bb */
[----:B------:R-:W-:Y:S05]  /*142b0*/  LEA R173, R173, UR5, 0x1 ;  /* 0x00000005adad7c11 */ /* 0x000fea000f8e08ff */
        /* <DEDUP_REMOVED lines=40> */
[----:B------:R1:W-:Y:S04]  /*14540*/  STL [R1+0x8], R173 ;  /* 0x000008ad01007387 */ /* 0x0003e80000100800 */
[----:B------:R-:W0:Y:S01]  /*14550*/  LDGDEPBAR ;  /* 0x00000000000079af */ /* 0x000e220000000000 */
[----:B------:R-:W-:Y:S05]  /*14560*/  BRA `(.L_x_2264) ;  /* 0x0000001000e07947 */ /* 0x000fea0003800000 */
.L_x_2263:
[----:B------:R-:W2:Y:S01]  /*14570*/  LDL R9, [R1+0x8] ;  /* 0x0000080001097983 */ /* 0x000ea20000100800 */
[----:B------:R-:W-:Y:S04]  /*14580*/  DEPBAR.LE SB0, 0x0 ;  /* 0x000080000000791a */ /* 0x000fe80000000000 */
[----:B------:R-:W-:Y:S01]  /*14590*/  BAR.SYNC.DEFER_BLOCKING 0x0 ;  /* 0x0000000000007b1d */ /* 0x000fe20000010000 */
[----:B------:R-:W-:Y:S01]  /*145a0*/  IMAD.SHL.U32 R0, R207, 0x8, RZ ;  /* 0x00000008cf007824 */ /* 0x000fe200078e00ff */
[----:B------:R-:W-:Y:S01]  /*145b0*/  LOP3.LUT R206, R245, 0x7c00, RZ, 0xc0, !PT ;  /* 0x00007c00f5ce7812 */ /* 0x000fe200078ec0ff */
[----:B---3--:R-:W-:Y:S01]  /*145c0*/  IMAD.WIDE.U32 R12, R210, UR25, RZ ;  /* 0x00000019d20c7c25 */ /* 0x008fe2000f8e00ff */
[----:B------:R-:W-:Y:S01]  /*145d0*/  SHF.R.U32.HI R209, RZ, 0x1, R207 ;  /* 0x00000001ffd17819 */ /* 0x000fe200000116cf */
[----:B------:R-:W-:Y:S01]  /*145e0*/  UISETP.GT.AND UP0, UPT, UR25, UR21, UPT ;  /* 0x000000151900728c */ /* 0x000fe2000bf04270 */
[----:B------:R-:W-:Y:S01]  /*145f0*/  LOP3.LUT R205, R0, 0x38, RZ, 0xc0, !PT ;  /* 0x0000003800cd7812 */ /* 0x000fe200078ec0ff */
[----:B------:R-:W-:Y:S01]  /*14600*/  IMAD R8, R211, UR25, R13 ;  /* 0x00000019d3087c24 */ /* 0x000fe2000f8e020d */
[CC--:B------:R-:W-:Y:S01]  /*14610*/  LEA R10, P1, R12.reuse, R252.reuse, 0x7 ;  /* 0x000000fc0c0a7211 */ /* 0x0c0fe200078238ff */
[C---:B------:R-:W-:Y:S01]  /*14620*/  IMAD.SHL.U32 R7, R12.reuse, 0x40, RZ ;  /* 0x000000400c077824 */ /* 0x040fe200078e00ff */
[C---:B------:R-:W-:Y:S01]  /*14630*/  LOP3.LUT R16, R205.reuse, 0x40, RZ, 0xfc, !PT ;  /* 0x00000040cd107812 */ /* 0x040fe200078efcff */
[----:B------:R1:W-:Y:S01]  /*14640*/  STL [R1+0x28], R0 ;  /* 0x0000280001007387 */ /* 0x0003e20000100800 */
[--C-:B------:R-:W-:Y:S01]  /*14650*/  LEA.HI.X R11, R12, R251, R8.reuse, 0x7, P1 ;  /* 0x000000fb0c0b7211 */ /* 0x100fe200008f3c08 */
[----:B------:R-:W-:Y:S01]  /*14660*/  UMOV UR5, UR10 ;  /* 0x0000000a00057c82 */ /* 0x000fe20008000000 */
[----:B------:R-:W-:Y:S01]  /*14670*/  ISETP.GE.AND P4, PT, R16, UR17, PT ;  /* 0x0000001110007c0c */ /* 0x000fe2000bf86270 */
[----:B------:R-:W-:Y:S01]  /*14680*/  STL [R1+0x34], R16 ;  /* 0x0000341001007387 */ /* 0x000fe20000100800 */
[----:B------:R-:W-:Y:S02]  /*14690*/  LOP3.LUT R15, R205, 0x80, RZ, 0xfc, !PT ;  /* 0x00000080cd0f7812 */ /* 0x000fe400078efcff */
[----:B------:R-:W-:Y:S02]  /*146a0*/  SHF.L.U64.HI R5, R12, 0x6, R8 ;  /* 0x000000060c057819 */ /* 0x000fe40000010208 */
[C---:B------:R-:W-:Y:S01]  /*146b0*/  LEA R7, P0, R210.reuse, R7, 0x5 ;  /* 0x00000007d2077211 */ /* 0x040fe200078028ff */
[----:B------:R-:W-:Y:S01]  /*146c0*/  STL [R1+0x30], R15 ;  /* 0x0000300f01007387 */ /* 0x000fe20000100800 */
[----:B------:R-:W-:Y:S02]  /*146d0*/  ISETP.GE.AND P1, PT, R15, UR17, PT ;  /* 0x000000110f007c0c */ /* 0x000fe4000bf26270 */
[----:B------:R-:W-:Y:S02]  /*146e0*/  LEA.HI.X R5, R210, R5, R211, 0x5, P0 ;  /* 0x00000005d2057211 */ /* 0x000fe400000f2cd3 */
[----:B------:R-:W-:Y:S02]  /*146f0*/  LEA R6, P0, R7, R252, 0x1 ;  /* 0x000000fc07067211 */ /* 0x000fe400078008ff */
[----:B------:R-:W-:Y:S02]  /*14700*/  LOP3.LUT R14, R205, 0xc0, RZ, 0xfc, !PT ;  /* 0x000000c0cd0e7812 */ /* 0x000fe400078efcff */
[----:B------:R-:W-:Y:S02]  /*14710*/  LEA.HI.X R7, R7, R251, R5, 0x1, P0 ;  /* 0x000000fb07077211 */ /* 0x000fe400000f0c05 */
[----:B------:R-:W-:Y:S01]  /*14720*/  ISETP.GE.AND P0, PT, R14, UR17, PT ;  /* 0x000000110e007c0c */ /* 0x000fe2000bf06270 */
[----:B------:R-:W-:Y:S01]  /*14730*/  STL [R1+0x2c], R14 ;  /* 0x00002c0e01007387 */ /* 0x000fe20000100800 */
[--C-:B----4-:R-:W-:Y:S02]  /*14740*/  LOP3.LUT R4, R205, 0x1c0, R202.reuse, 0xf8, !PT ;  /* 0x000001c0cd047812 */ /* 0x110fe400078ef8ca */
[----:B------:R-:W-:Y:S02]  /*14750*/  LOP3.LUT R2, R206, 0x200, R202, 0xf8, !PT ;  /* 0x00000200ce027812 */ /* 0x000fe400078ef8ca */
[----:B-1----:R-:W-:Y:S02]  /*14760*/  LOP3.LUT R0, R209, 0x8, RZ, 0xc0, !PT ;  /* 0x00000008d1007812 */ /* 0x002fe400078ec0ff */
[----:B------:R-:W-:Y:S02]  /*14770*/  LOP3.LUT R166, R4, 0x8, R207, 0x78, !PT ;  /* 0x0000000804a67812 */ /* 0x000fe400078e78cf */
[----:B------:R-:W-:Y:S03]  /*14780*/  LOP3.LUT R0, R2, R4, R0, 0xf6, !PT ;  /* 0x0000000402007212 */ /* 0x000fe600078ef600 */
[----:B------:R-:W-:Y:S01]  /*14790*/  IMAD R166, R166, 0x2, R201 ;  /* 0x00000002a6a67824 */ /* 0x000fe200078e02c9 */
[----:B------:R-:W-:Y:S03]  /*147a0*/  LEA R193, R0, UR5, 0x1 ;  /* 0x0000000500c17c11 */ /* 0x000fe6000f8e08ff */
[----:B------:R-:W-:Y:S02]  /*147b0*/  VIADD R0, R166, UR5 ;  /* 0x00000005a6007c36 */ /* 0x000fe40008000000 */
[C-C-:B------:R-:W-:Y:S02]  /*147c0*/  IMAD.IADD R165, R193.reuse, 0x1, R200.reuse ;  /* 0x00000001c1a57824 */ /* 0x140fe400078e02c8 */
[C---:B------:R-:W-:Y:S02]  /*147d0*/  IMAD.IADD R2, R0.reuse, 0x1, R200 ;  /* 0x0000000100027824 */ /* 0x040fe400078e02c8 */
[--C-:B------:R-:W-:Y:S02]  /*147e0*/  IMAD.IADD R192, R193, 0x1, R208.reuse ;  /* 0x00000001c1c07824 */ /* 0x100fe400078e02d0 */
[----:B------:R-:W-:Y:S02]  /*147f0*/  IMAD.IADD R0, R0, 0x1, R208 ;  /* 0x0000000100007824 */ /* 0x000fe400078e02d0 */
[C---:B------:R-:W-:Y:S02]  /*14800*/  IMAD.IADD R167, R200.reuse, 0x1, R192 ;  /* 0x00000001c8a77824 */ /* 0x040fe400078e02c0 */
[----:B------:R-:W-:Y:S01]  /*14810*/  IMAD.IADD R196, R200, 0x1, R0 ;  /* 0x00000001c8c47824 */ /* 0x000fe200078e0200 */
[----:B------:R-:W-:Y:S01]  /*14820*/  @!PT LDS RZ, [RZ] ;  /* 0x00000000fffff984 */ /* 0x000fe20000000800 */
[----:B------:R-:W-:Y:S01]  /*14830*/  @!PT LDS RZ, [RZ] ;  /* 0x00000000fffff984 */ /* 0x000fe20000000800 */
[----:B------:R-:W-:Y:S01]  /*14840*/  @!PT LDS RZ, [RZ] ;  /* 0x00000000fffff984 */ /* 0x000fe20000000800 */
[----:B--2---:R-:W-:Y:S04]  /*14850*/  @!P3 LDGSTS.E.BYPASS.LTC128B.128 [R9+0x18000], desc[UR32][R10.64] ;  /* 0x180000000a09bfae */ /* 0x004fe8000b981a20 */
        /* <DEDUP_REMOVED lines=40> */
[----:B------:R-:W0:Y:S04]  /*14ae0*/  LDGDEPBAR ;  /* 0x00000000000079af */ /* 0x000e280000000000 */
[----:B-1----:R-:W1:Y:S04]  /*14af0*/  LDSM.16.M88.4 R8, [R166+UR5+0x10000] ;  /* 0x01000005a608783b */ /* 0x002e680008000200 */
[----:B------:R-:W-:Y:S04]  /*14b00*/  LDSM.16.M88.4 R172, [R165] ;  /* 0x00000000a5ac783b */ /* 0x000fe80000000200 */
[----:B------:R-:W2:Y:S04]  /*14b10*/  LDSM.16.M88.4 R176, [R2+0x10000] ;  /* 0x0100000002b0783b */ /* 0x000ea80000000200 */
[----:B-----5:R-:W3:Y:S04]  /*14b20*/  LDSM.16.M88.4 R180, [R2+0x10800] ;  /* 0x0108000002b4783b */ /* 0x020ee80000000200 */
        /* <DEDUP_REMOVED lines=167> */
[C---:B-1----:R-:W-:Y:S01]  /*155a0*/  HMMA.16816.F32 R4, R176.reuse, R180, R4 ;  /* 0x000000b4b004723c */ /* 0x042fe20000001804 */
[----:B------:R-:W-:Y:S07]  /*155b0*/  LDSM.16.M88.4 R192, [R0+0x16800] ;  /* 0x0168000000c0783b */ /* 0x000fee0000000200 */
        /* <DEDUP_REMOVED lines=10> */
[----:B------:R3:W4:Y:S04]  /*15660*/  LDSM.16.M88.4 R168, [R0+0x17800] ;  /* 0x0178000000a8783b */ /* 0x0007280000000200 */
[----:B------:R-:W-:Y:S03]  /*15670*/  LDSM.16.M88.4 R176, [R167+0xc000] ;  /* 0x00c00000a7b0783b */ /* 0x000fe60000000200 */
[C---:B-1----:R-:W-:Y:S08]  /*15680*/  HMMA.16816.F32 R4, R172.reuse, R180, R4 ;  /* 0x000000b4ac04723c */ /* 0x042ff00000001804 */
[C---:B------:R-:W-:Y:S01]  /*15690*/  HMMA.16816.F32 R8, R172.reuse, R182, R8 ;  /* 0x000000b6ac08723c */ /* 0x040fe20000001808 */
[----:B------:R-:W1:Y:S07]  /*156a0*/  LDSM.16.M88.4 R180, [R196+0x16000] ;  /* 0x01600000c4b4783b */ /* 0x000e6e0000000200 */
[C---:B------:R-:W-:Y:S01]  /*156b0*/  HMMA.16816.F32 R12, R172.reuse, R192, R12 ;  /* 0x000000c0ac0c723c */ /* 0x040fe2000000180c */
[----:B---3--:R-:W-:Y:S07]  /*156c0*/  IMAD.U32 R0, RZ, RZ, UR25 ;  /* 0x00000019ff007e24 */ /* 0x008fee000f8e00ff */
[C---:B------:R-:W-:Y:S01]  /*156d0*/  HMMA.16816.F32 R16, R172.reuse, R194, R16 ;  /* 0x000000c2ac10723c */ /* 0x040fe20000001810 */
[----:B------:R-:W3:Y:S04]  /*156e0*/  LDSM.16.M88.4 R192, [R196+0x17000] ;  /* 0x01700000c4c0783b */ /* 0x000ee80000000200 */
[----:B------:R-:W5:Y:S03]  /*156f0*/  LDSM.16.M88.4 R196, [R196+0x17800] ;  /* 0x01780000c4c4783b */ /* 0x000f660000000200 */
[C---:B--2---:R-:W-:Y:S01]  /*15700*/  HMMA.16816.F32 R20, R172.reuse, R184, R20 ;  /* 0x000000b8ac14723c */ /* 0x044fe20000001814 */
[----:B------:R-:W-:Y:S04]  /*15710*/  DEPBAR.LE SB0, 0x0 ;  /* 0x000080000000791a */ /* 0x000fe80000000000 */
[----:B------:R-:W-:Y:S03]  /*15720*/  BAR.SYNC.DEFER_BLOCKING 0x0 ;  /* 0x0000000000007b1d */ /* 0x000fe60000010000 */
[C---:B------:R-:W-:Y:S08]  /*15730*/  HMMA.16816.F32 R24, R172.reuse, R186, R24 ;  /* 0x000000baac18723c */ /* 0x040ff00000001818 */
[C---:B----4-:R-:W-:Y:S08]  /*15740*/  HMMA.16816.F32 R28, R172.reuse, R168, R28 ;  /* 0x000000a8ac1c723c */ /* 0x050ff0000000181c */
[----:B------:R-:W-:Y:S01]  /*15750*/  HMMA.16816.F32 R32, R172, R170, R32 ;  /* 0x000000aaac20723c */ /* 0x000fe20000001820 */
[----:B------:R-:W-:Y:S05]  /*15760*/  IMAD.U32 R170, RZ, RZ, UR16 ;  /* 0x00000010ffaa7e24 */ /* 0x000fea000f8e00ff */
[--C-:B------:R-:W-:Y:S02]  /*15770*/  IADD3 R171, PT, PT, R250, -UR23, -R170.reuse ;  /* 0x80000017faab7c10 */ /* 0x100fe4000fffe8aa */
[C---:B-1----:R-:W-:Y:S05]  /*15780*/  HMMA.16816.F32 R4, R176.reuse, R180, R4 ;  /* 0x000000b4b004723c */ /* 0x042fea0000001804 */
[----:B------:R-:W-:Y:S01]  /*15790*/  IMAD.SHL.U32 R180, R207, 0x2, RZ ;  /* 0x00000002cfb47824 */ /* 0x000fe200078e00ff */
[----:B------:R-:W-:Y:S02]  /*157a0*/  IADD3 R170, PT, PT, R244, -UR23, -R170 ;  /* 0x80000017f4aa7c10 */ /* 0x000fe4000fffe8aa */
[C---:B------:R-:W-:Y:S03]  /*157b0*/  HMMA.16816.F32 R8, R176.reuse, R182, R8 ;  /* 0x000000b6b008723c */ /* 0x040fe60000001808 */
[----:B------:R-:W-:Y:S05]  /*157c0*/  LOP3.LUT R181, R180, 0x6, RZ, 0xc0, !PT ;  /* 0x00000006b4b57812 */ /* 0x000fea00078ec0ff */
[C---:B------:R-:W-:Y:S03]  /*157d0*/  HMMA.16816.F32 R12, R176.reuse, R188, R12 ;  /* 0x000000bcb00c723c */ /* 0x040fe6000000180c */
[----:B------:R-:W-:Y:S04]  /*157e0*/  IMAD R0, R0, 0x40, R181 ;  /* 0x0000004000007824 */ /* 0x000fe800078e02b5 */
[----:B------:R-:W-:Y:S01]  /*157f0*/  VIADD R165, R0, UR23 ;  /* 0x0000001700a57c36 */ /* 0x000fe20008000000 */
[C---:B------:R-:W-:Y:S03]  /*15800*/  HMMA.16816.F32 R16, R176.reuse, R190, R16 ;  /* 0x000000beb010723c */ /* 0x040fe60000001810 */
[--C-:B------:R-:W-:Y:S02]  /*15810*/  IMAD.IADD R2, R250, 0x1, -R165.reuse ;  /* 0x00000001fa027824 */ /* 0x100fe400078e0aa5 */
[----:B------:R-:W-:Y:S02]  /*15820*/  VIADD R168, R0, 0x1 ;  /* 0x0000000100a87836 */ /* 0x000fe40000000000 */
[----:B------:R-:W-:Y:S01]  /*15830*/  IMAD.IADD R165, R244, 0x1, -R165 ;  /* 0x00000001f4a57824 */ /* 0x000fe200078e0aa5 */
[C---:B---3--:R-:W-:Y:S03]  /*15840*/  HMMA.16816.F32 R20, R176.reuse, R192, R20 ;  /* 0x000000c0b014723c */ /* 0x048fe60000001814 */
[----:B------:R-:W-:Y:S01]  /*15850*/  IABS R172, R2 ;  /* 0x0000000200ac7213 */ /* 0x000fe20000000000 */
[----:B------:R-:W-:Y:S01]  /*15860*/  VIADD R2, R0, 0x38 ;  /* 0x0000003800027836 */ /* 0x000fe20000000000 */
[----:B------:R-:W-:Y:S02]  /*15870*/  ISETP.GT.AND P6, PT, R171, R168, PT ;  /* 0x000000a8ab00720c */ /* 0x000fe40003fc4270 */
[----:B------:R-:W-:Y:S01]  /*15880*/  I2FP.F32.S32 R172, R172 ;  /* 0x000000ac00ac7245 */ /* 0x000fe20000201400 */
[C---:B------:R-:W-:Y:S03]  /*15890*/  HMMA.16816.F32 R24, R176.reuse, R194, R24 ;  /* 0x000000c2b018723c */ /* 0x040fe60000001818 */
[----:B------:R-:W-:Y:S05]  /*158a0*/  VIADD R169, R2, UR23 ;  /* 0x0000001702a97c36 */ /* 0x000fea0008000000 */
[C---:B-----5:R-:W-:Y:S08]  /*158b0*/  HMMA.16816.F32 R28, R176.reuse, R196, R28 ;  /* 0x000000c4b01c723c */ /* 0x060ff0000000181c */
[----:B------:R-:W-:Y:S01]  /*158c0*/  HMMA.16816.F32 R32, R176, R198, R32 ;  /* 0x000000c6b020723c */ /* 0x000fe20000001820 */
[----:B------:R-:W-:Y:S08]  /*158d0*/  @!UPT UIADD3 URZ, UPT, UPT, URZ, URZ, URZ ;  /* 0x000000fffffff290 */ /* 0x000ff0000fffe0ff */
[----:B------:R-:W-:Y:S11]  /*158e0*/  BRA.U.ANY UP0, `(.L_x_2265) ;  /* 0xffffffe900247547 */ /* 0x000ff6000b93ffff */
.L_x_2264:
[----:B------:R-:W2:Y:S01]  /*158f0*/  LDL.64 R194, [R1+0x20] ;  /* 0x0000200001c27983 */ /* 0x000ea20000100a00 */
[--C-:B-1----:R-:W-:Y:S01]  /*15900*/  IADD3 R166, PT, PT, R250, 0x37, -R169.reuse ;  /* 0x00000037faa67810 */ /* 0x102fe20007ffe8a9 */
[----:B------:R-:W-:Y:S01]  /*15910*/  FFMA.FTZ R4, R172, -UR6, R4 ;  /* 0x80000006ac047c23 */ /* 0x000fe20008010004 */
[----:B------:R-:W-:Y:S01]  /*15920*/  ISETP.GT.AND P0, PT, R170, R168, PT ;  /* 0x000000a8aa00720c */ /* 0x000fe20003f04270 */
[----:B------:R-:W-:Y:S01]  /*15930*/  USHF.L.U32 UR9, UR25, 0x1, URZ ;  /* 0x0000000119097899 */ /* 0x000fe200080006ff */
[----:B------:R-:W-:Y:S01]  /*15940*/  IABS R172, R166 ;  /* 0x000000a600ac7213 */ /* 0x000fe20000000000 */
[----:B------:R-:W3:Y:S01]  /*15950*/  LDL.64 R178, [R1+0x10] ;  /* 0x0000100001b27983 */ /* 0x000ee20000100a00 */
[--C-:B------:R-:W-:Y:S01]  /*15960*/  IADD3 R166, PT, PT, R250, 0x30, -R169.reuse ;  /* 0x00000030faa67810 */ /* 0x100fe20007ffe8a9 */
[----:B------:R-:W-:Y:S01]  /*15970*/  UIADD3 UR7, UPT, UPT, UR38, -0x61c88647, URZ ;  /* 0x9e3779b926077890 */ /* 0x000fe2000fffe0ff */
[C---:B------:R-:W-:Y:S01]  /*15980*/  ISETP.GE.AND P5, PT, R168.reuse, R249, PT ;  /* 0x000000f9a800720c */ /* 0x040fe20003fa6270 */
[----:B------:R-:W-:Y:S01]  /*15990*/  UIADD3 UR8, UPT, UPT, UR38, 0x3c6ef372, URZ ;  /* 0x3c6ef37226087890 */ /* 0x000fe2000fffe0ff */
[----:B------:R-:W-:Y:S01]  /*159a0*/  ISETP.GE.AND P1, PT, R168, R248, PT ;  /* 0x000000f8a800720c */ /* 0x000fe20003f26270 */
[----:B------:R-:W4:Y:S01]  /*159b0*/  LDL.64 R182, [R1+0x18] ;  /* 0x0000180001b67983 */ /* 0x000f220000100a00 */
[----:B------:R-:W-:Y:S01]  /*159c0*/  IABS R168, R165 ;  /* 0x000000a500a87213 */ /* 0x000fe20000000000 */
[----:B------:R-:W-:Y:S01]  /*159d0*/  UIADD3 UR15, UPT, UPT, UR39, 0x76cf5d0a, URZ ;  /* 0x76cf5d0a270f7890 */ /* 0x000fe2000fffe0ff */
[----:B------:R-:W-:Y:S01]  /*159e0*/  IABS R166, R166 ;  /* 0x000000a600a67213 */ /* 0x000fe20000000000 */
[----:B------:R-:W-:Y:S01]  /*159f0*/  UIADD3 UR14, UPT, UPT, UR39, 0x32370b8f, URZ ;  /* 0x32370b8f270e7890 */ /* 0x000fe2000fffe0ff */
[--C-:B------:R-:W-:Y:S01]  /*15a00*/  IADD3 R165, PT, PT, R250, 0x2f, -R169.reuse ;  /* 0x0000002ffaa57810 */ /* 0x100fe20007ffe8a9 */
[----:B------:R-:W1:Y:S01]  /*15a10*/  S2R R184, SR_TID.X ;  /* 0x0000000000b87919 */ /* 0x000e620000002100 */
[----:B------:R-:W-:Y:S01]  /*15a20*/  IADD3 R167, PT, PT, R244, 0x37, -R169 ;  /* 0x00000037f4a77810 */ /* 0x000fe20007ffe8a9 */
[----:B------:R-:W-:Y:S01]  /*15a30*/  UISETP.GT.AND UP0, UPT, UR25, UR21, UPT ;  /* 0x000000151900728c */ /* 0x000fe2000bf04270 */
[----:B------:R-:W-:Y:S01]  /*15a40*/  I2FP.F32.S32 R166, R166 ;  /* 0x000000a600a67245 */ /* 0x000fe20000201400 */
[----:B------:R-:W2:Y:S01]  /*15a50*/  S2R R192, SR_CTAID.X ;  /* 0x0000000000c07919 */ /* 0x000ea20000002500 */
[----:B------:R-:W-:Y:S01]  /*15a60*/  I2FP.F32.S32 R172, R172 ;  /* 0x000000ac00ac7245 */ /* 0x000fe20000201400 */
[----:B------:R-:W-:Y:S01]  /*15a70*/  UIADD3 UR25, UPT, UPT, UR25, -0x1, URZ ;  /* 0xffffffff19197890 */ /* 0x000fe2000fffe0ff */
[----:B------:R-:W-:Y:S01]  /*15a80*/  IABS R165, R165 ;  /* 0x000000a500a57213 */ /* 0x000fe20000000000 */
[----:B------:R-:W-:Y:S01]  /*15a90*/  FFMA.FTZ R8, R166, -UR6, R8 ;  /* 0x80000006a6087c23 */ /* 0x000fe20008010008 */
[----:B------:R-:W-:Y:S01]  /*15aa0*/  I2FP.F32.S32 R168, R168 ;  /* 0x000000a800a87245 */ /* 0x000fe20000201400 */
[----:B------:R-:W-:Y:S01]  /*15ab0*/  FFMA.FTZ R5, R172, -UR6, R5 ;  /* 0x80000006ac057c23 */ /* 0x000fe20008010005 */
[-C--:B------:R-:W-:Y:S01]  /*15ac0*/  ISETP.GT.AND P4, PT, R171, R0.reuse, PT ;  /* 0x00000000ab00720c */ /* 0x080fe20003f84270 */
[----:B------:R-:W-:Y:S01]  /*15ad0*/  VIADD R172, R0, 0x9 ;  /* 0x0000000900ac7836 */ /* 0x000fe20000000000 */
[----:B------:R-:W-:Y:S01]  /*15ae0*/  IABS R167, R167 ;  /* 0x000000a700a77213 */ /* 0x000fe20000000000 */
[----:B------:R-:W-:Y:S01]  /*15af0*/  FFMA.FTZ R6, R168, -UR6, R6 ;  /* 0x80000006a8067c23 */ /* 0x000fe20008010006 */
[----:B------:R-:W-:Y:S01]  /*15b00*/  I2FP.F32.S32 R165, R165 ;  /* 0x000000a500a57245 */ /* 0x000fe20000201400 */
[----:B------:R-:W-:Y:S01]  /*15b10*/  STL.64 [R1+0x48], R180 ;  /* 0x000048b401007387 */ /* 0x000fe20000100a00 */
[----:B------:R-:W-:Y:S02]  /*15b20*/  I2FP.F32.S32 R167, R167 ;  /* 0x000000a700a77245 */ /* 0x000fe40000201400 */
[----:B------:R-:W-:Y:S01]  /*15b30*/  FSEL R166, R4, -INF , !P4 ;  /* 0xff80000004a67808 */ /* 0x000fe20006000000 */
[----:B------:R-:W-:Y:S01]  /*15b40*/  FFMA.FTZ R9, R165, -UR6, R9 ;  /* 0x80000006a5097c23 */ /* 0x000fe20008010009 */
[----:B------:R-:W-:Y:S01]  /*15b50*/  ISETP.GT.AND P4, PT, R170, R0, PT ;  /* 0x00000000aa00720c */ /* 0x000fe20003f84270 */
[----:B------:R-:W-:Y:S01]  /*15b60*/  FFMA.FTZ R7, R167, -UR6, R7 ;  /* 0x80000006a7077c23 */ /* 0x000fe20008010007 */
[--C-:B------:R-:W-:Y:S01]  /*15b70*/  IADD3 R4, PT, PT, R244, 0x30, -R169.reuse ;  /* 0x00000030f4047810 */ /* 0x100fe20007ffe8a9 */
[----:B------:R-:W-:Y:S01]  /*15b80*/  VIADD R167, R0, 0x8 ;  /* 0x0000000800a77836 */ /* 0x000fe20000000000 */
[----:B------:R-:W-:Y:S02]  /*15b90*/  FSEL R165, R5, -INF , !P6 ;  /* 0xff80000005a57808 */ /* 0x000fe40007000000 */
[----:B------:R-:W-:Y:S02]  /*15ba0*/  FSEL R5, R6, -INF , !P4 ;  /* 0xff80000006057808 */ /* 0x000fe40006000000 */
[----:B------:R-:W-:Y:S02]  /*15bb0*/  IABS R6, R4 ;  /* 0x0000000400067213 */ /* 0x000fe40000000000 */
[----:B------:R-:W-:Y:S02]  /*15bc0*/  FSEL R4, R7, -INF , !P0 ;  /* 0xff80000007047808 */ /* 0x000fe40004000000 */
[--C-:B------:R-:W-:Y:S01]  /*15bd0*/  IADD3 R173, PT, PT, R244, 0x2f, -R169.reuse ;  /* 0x0000002ff4ad7810 */ /* 0x100fe20007ffe8a9 */
[----:B------:R-:W-:Y:S01]  /*15be0*/  IMAD.MOV.U32 R7, RZ, RZ, R6 ;  /* 0x000000ffff077224 */ /* 0x000fe200078e0006 */
[----:B------:R-:W-:Y:S02]  /*15bf0*/  IADD3 R6, PT, PT, R250, 0x28, -R169 ;  /* 0x00000028fa067810 */ /* 0x000fe40007ffe8a9 */
[----:B------:R-:W-:Y:S02]  /*15c00*/  IABS R173, R173 ;  /* 0x000000ad00ad7213 */ /* 0x000fe40000000000 */
[----:B------:R-:W-:Y:S02]  /*15c10*/  I2FP.F32.S32 R7, R7 ;  /* 0x0000000700077245 */ /* 0x000fe40000201400 */
[----:B------:R-:W-:Y:S02]  /*15c20*/  IABS R6, R6 ;  /* 0x0000000600067213 */ /* 0x000fe40000000000 */
[----:B------:R-:W-:Y:S01]  /*15c30*/  I2FP.F32.S32 R173, R173 ;  /* 0x000000ad00ad7245 */ /* 0x000fe20000201400 */
[----:B------:R-:W-:Y:S01]  /*15c40*/  FFMA.FTZ R10, R7, -UR6, R10 ;  /* 0x80000006070a7c23 */ /* 0x000fe2000801000a */
[----:B------:R-:W-:Y:S02]  /*15c50*/  I2FP.F32.S32 R6, R6 ;  /* 0x0000000600067245 */ /* 0x000fe40000201400 */
[-C--:B------:R-:W-:Y:S01]  /*15c60*/  ISETP.GT.AND P6, PT, R171, R167.reuse, PT ;  /* 0x000000a7ab00720c */ /* 0x080fe20003fc4270 */
[----:B------:R-:W-:Y:S01]  /*15c70*/  FFMA.FTZ R11, R173, -UR6, R11 ;  /* 0x80000006ad0b7c23 */ /* 0x000fe2000801000b */
[----:B------:R-:W-:Y:S01]  /*15c80*/  ISETP.GT.AND P0, PT, R170, R167, PT ;  /* 0x000000a7aa00720c */ /* 0x000fe20003f04270 */
[----:B------:R-:W-:Y:S01]  /*15c90*/  FFMA.FTZ R12, R6, -UR6, R12 ;  /* 0x80000006060c7c23 */ /* 0x000fe2000801000c */
[-C--:B------:R-:W-:Y:S01]  /*15ca0*/  ISETP.GT.AND P4, PT, R171, R172.reuse, PT ;  /* 0x000000acab00720c */ /* 0x080fe20003f84270 */
[----:B------:R-:W-:Y:S01]  /*15cb0*/  VIADD R173, R0, 0x10 ;  /* 0x0000001000ad7836 */ /* 0x000fe20000000000 */
[--C-:B------:R-:W-:Y:S02]  /*15cc0*/  IADD3 R7, PT, PT, R244, 0x27, -R169.reuse ;  /* 0x00000027f4077810 */ /* 0x100fe40007ffe8a9 */
[----:B------:R-:W-:Y:S02]  /*15cd0*/  FSEL R8, R8, -INF , !P6 ;  /* 0xff80000008087808 */ /* 0x000fe40007000000 */
[----:B------:R-:W-:Y:S02]  /*15ce0*/  FSEL R168, R9, -INF , !P4 ;  /* 0xff80000009a87808 */ /* 0x000fe40006000000 */
[----:B------:R-:W-:Y:S02]  /*15cf0*/  FSEL R6, R10, -INF , !P0 ;  /* 0xff8000000a067808 */ /* 0x000fe40004000000 */
[----:B------:R-:W-:Y:S02]  /*15d00*/  IABS R7, R7 ;  /* 0x0000000700077213 */ /* 0x000fe40000000000 */
[C---:B------:R-:W-:Y:S02]  /*15d10*/  ISETP.GE.AND P6, PT, R167.reuse, R249, PT ;  /* 0x000000f9a700720c */ /* 0x040fe40003fc6270 */
[----:B------:R-:W-:Y:S02]  /*15d20*/  ISETP.GT.AND P0, PT, R170, R172, PT ;  /* 0x000000acaa00720c */ /* 0x000fe40003f04270 */
[-C--:B------:R-:W-:Y:S02]  /*15d30*/  ISETP.GE.AND P4, PT, R167, R248.reuse, PT ;  /* 0x000000f8a700720c */ /* 0x080fe40003f86270 */
[--C-:B------:R-:W-:Y:S02]  /*15d40*/  IADD3 R9, PT, PT, R244, 0x28, -R169.reuse ;  /* 0x00000028f4097810 */ /* 0x100fe40007ffe8a9 */
[----:B------:R-:W-:Y:S02]  /*15d50*/  IADD3 R167, PT, PT, R250, 0x27, -R169 ;  /* 0x00000027faa77810 */ /* 0x000fe40007ffe8a9 */
[----:B------:R-:W-:Y:S02]  /*15d60*/  I2FP.F32.S32 R7, R7 ;  /* 0x0000000700077245 */ /* 0x000fe40000201400 */
[----:B------:R-:W-:Y:S02]  /*15d70*/  FSEL R10, R11, -INF , !P0 ;  /* 0xff8000000b0a7808 */ /* 0x000fe40004000000 */
[----:B------:R-:W-:Y:S01]  /*15d80*/  IABS R9, R9 ;  /* 0x0000000900097213 */ /* 0x000fe20000000000 */
[----:B------:R-:W-:Y:S01]  /*15d90*/  FFMA.FTZ R15, R7, -UR6, R15 ;  /* 0x80000006070f7c23 */ /* 0x000fe2000801000f */
[----:B------:R-:W-:Y:S02]  /*15da0*/  ISETP.GE.AND P0, PT, R0, R249, PT ;  /* 0x000000f90000720c */ /* 0x000fe40003f06270 */
[----:B------:R-:W-:Y:S02]  /*15db0*/  IABS R167, R167 ;  /* 0x000000a700a77213 */ /* 0x000fe40000000000 */
[----:B------:R-:W-:Y:S02]  /*15dc0*/  I2FP.F32.S32 R9, R9 ;  /* 0x0000000900097245 */ /* 0x000fe40000201400 */
[----:B------:R-:W-:Y:S01]  /*15dd0*/  FSEL R7, R166, -INF , !P0 ;  /* 0xff800000a6077808 */ /* 0x000fe20004000000 */
[C---:B------:R-:W-:Y:S01]  /*15de0*/  VIADD R166, R0.reuse, 0x11 ;  /* 0x0000001100a67836 */ /* 0x040fe20000000000 */
[----:B------:R-:W-:Y:S01]  /*15df0*/  I2FP.F32.S32 R167, R167 ;  /* 0x000000a700a77245 */ /* 0x000fe20000201400 */
[----:B------:R-:W-:Y:S01]  /*15e00*/  FFMA.FTZ R14, R9, -UR6, R14 ;  /* 0x80000006090e7c23 */ /* 0x000fe2000801000e */
[----:B------:R-:W-:Y:S02]  /*15e10*/  ISETP.GE.AND P0, PT, R0, R248, PT ;  /* 0x000000f80000720c */ /* 0x000fe40003f06270 */
[----:B------:R-:W-:Y:S01]  /*15e20*/  FSEL R4, R4, -INF , !P1 ;  /* 0xff80000004047808 */ /* 0x000fe20004800000 */
[----:B------:R-:W-:Y:S01]  /*15e30*/  FFMA.FTZ R13, R167, -UR6, R13 ;  /* 0x80000006a70d7c23 */ /* 0x000fe2000801000d */
[----:B------:R-:W-:Y:S02]  /*15e40*/  FSEL R5, R5, -INF , !P0 ;  /* 0xff80000005057808 */ /* 0x000fe40004000000 */
[----:B------:R-:W-:Y:S02]  /*15e50*/  FSEL R165, R165, -INF , !P5 ;  /* 0xff800000a5a57808 */ /* 0x000fe40006800000 */
[-C--:B------:R-:W-:Y:S02]  /*15e60*/  ISETP.GT.AND P1, PT, R170, R173.reuse, PT ;  /* 0x000000adaa00720c */ /* 0x080fe40003f24270 */
[C---:B------:R-:W-:Y:S02]  /*15e70*/  ISETP.GT.AND P0, PT, R171.reuse, R166, PT ;  /* 0x000000a6ab00720c */ /* 0x040fe40003f04270 */
[----:B------:R-:W-:Y:S02]  /*15e80*/  ISETP.GT.AND P5, PT, R171, R173, PT ;  /* 0x000000adab00720c */ /* 0x000fe40003fa4270 */
[----:B------:R-:W-:Y:S02]  /*15e90*/  FSEL R11, R14, -INF , !P1 ;  /* 0xff8000000e0b7808 */ /* 0x000fe40004800000 */
[----:B------:R-:W-:Y:S02]  /*15ea0*/  FSEL R167, R13, -INF , !P0 ;  /* 0xff8000000da77808 */ /* 0x000fe40004000000 */
[----:B------:R-:W-:Y:S02]  /*15eb0*/  ISETP.GE.AND P0, PT, R172, R249, PT ;  /* 0x000000f9ac00720c */ /* 0x000fe40003f06270 */
[----:B------:R-:W-:Y:S02]  /*15ec0*/  FSEL R12, R12, -INF , !P5 ;  /* 0xff8000000c0c7808 */ /* 0x000fe40006800000 */
[----:B------:R-:W-:Y:S02]  /*15ed0*/  ISETP.GE.AND P1, PT, R172, R248, PT ;  /* 0x000000f8ac00720c */ /* 0x000fe40003f26270 */
[----:B------:R-:W-:Y:S02]  /*15ee0*/  ISETP.GT.AND P5, PT, R170, R166, PT ;  /* 0x000000a6aa00720c */ /* 0x000fe40003fa4270 */
[--C-:B------:R-:W-:Y:S02]  /*15ef0*/  IADD3 R174, PT, PT, R244, 0x1f, -R169.reuse ;  /* 0x0000001ff4ae7810 */ /* 0x100fe40007ffe8a9 */
[C-C-:B------:R-:W-:Y:S02]  /*15f00*/  IADD3 R172, PT, PT, R250.reuse, 0x20, -R169.reuse ;  /* 0x00000020faac7810 */ /* 0x140fe40007ffe8a9 */
[----:B------:R-:W-:Y:S02]  /*15f10*/  FSEL R9, R15, -INF , !P5 ;  /* 0xff8000000f097808 */ /* 0x000fe40006800000 */
[----:B------:R-:W-:Y:S02]  /*15f20*/  IABS R174, R174 ;  /* 0x000000ae00ae7213 */ /* 0x000fe40000000000 */
[----:B------:R-:W-:Y:S02]  /*15f30*/  IABS R172, R172 ;  /* 0x000000ac00ac7213 */ /* 0x000fe40000000000 */
[--C-:B------:R-:W-:Y:S02]  /*15f40*/  IADD3 R15, PT, PT, R250, 0x1f, -R169.reuse ;  /* 0x0000001ffa0f7810 */ /* 0x100fe40007ffe8a9 */
[----:B------:R-:W-:Y:S02]  /*15f50*/  IADD3 R13, PT, PT, R244, 0x20, -R169 ;  /* 0x00000020f40d7810 */ /* 0x000fe40007ffe8a9 */
[----:B------:R-:W-:Y:S02]  /*15f60*/  FSEL R14, R8, -INF , !P6 ;  /* 0xff800000080e7808 */ /* 0x000fe40007000000 */
        /* <DEDUP_REMOVED lines=10> */
[----:B------:R-:W-:Y:S01]  /*16010*/  FSEL R6, R6, -INF , !P4 ;  /* 0xff80000006067808 */ /* 0x000fe20006000000 */
[----:B------:R-:W-:Y:S01]  /*16020*/  FFMA.FTZ R17, R15, -UR6, R17 ;  /* 0x800000060f117c23 */ /* 0x000fe20008010011 */
[----:B------:R-:W-:Y:S01]  /*16030*/  FSEL R10, R10, -INF , !P1 ;  /* 0xff8000000a0a7808 */ /* 0x000fe20004800000 */
[----:B------:R-:W-:Y:S01]  /*16040*/  FFMA.FTZ R18, R13, -UR6, R18 ;  /* 0x800000060d127c23 */ /* 0x000fe20008010012 */
[----:B------:R-:W-:Y:S02]  /*16050*/  ISETP.GT.AND P1, PT, R170, R172, PT ;  /* 0x000000acaa00720c */ /* 0x000fe40003f24270 */
[----:B------:R-:W-:Y:S02]  /*16060*/  ISETP.GT.AND P4, PT, R171, R8, PT ;  /* 0x00000008ab00720c */ /* 0x000fe40003f84270 */
[----:B------:R-:W-:Y:S02]  /*16070*/  FSEL R13, R18, -INF , !P1 ;  /* 0xff800000120d7808 */ /* 0x000fe40004800000 */
[----:B------:R-:W-:Y:S02]  /*16080*/  FSEL R199, R17, -INF , !P4 ;  /* 0xff80000011c77808 */ /* 0x000fe40006000000 */
[CC--:B------:R-:W-:Y:S02]  /*16090*/  ISETP.GE.AND P5, PT, R173.reuse, R249.reuse, PT ;  /* 0x000000f9ad00720c */ /* 0x0c0fe40003fa6270 */
[-C--:B------:R-:W-:Y:S02]  /*160a0*/  ISETP.GE.AND P6, PT, R173, R248.reuse, PT ;  /* 0x000000f8ad00720c */ /* 0x080fe40003fc6270 */
[C---:B------:R-:W-:Y:S02]  /*160b0*/  ISETP.GE.AND P4, PT, R166.reuse, R249, PT ;  /* 0x000000f9a600720c */ /* 0x040fe40003f86270 */
[----:B------:R-:W-:Y:S02]  /*160c0*/  ISETP.GE.AND P1, PT, R166, R248, PT ;  /* 0x000000f8a600720c */ /* 0x000fe40003f26270 */
[--C-:B------:R-:W-:Y:S02]  /*160d0*/  IADD3 R166, PT, PT, R250, 0x18, -R169.reuse ;  /* 0x00000018faa67810 */ /* 0x100fe40007ffe8a9 */
[--C-:B------:R-:W-:Y:S02]  /*160e0*/  IADD3 R173, PT, PT, R244, 0x17, -R169.reuse ;  /* 0x00000017f4ad7810 */ /* 0x100fe40007ffe8a9 */
        /* <DEDUP_REMOVED lines=19> */
[----:B------:R-:W-:Y:S02]  /*16220*/  FSEL R9, R9, -INF , !P1 ;  /* 0xff80000009097808 */ /* 0x000fe40004800000 */
[----:B------:R-:W-:Y:S02]  /*16230*/  ISETP.GT.AND P1, PT, R170, R166, PT ;  /* 0x000000a6aa00720c */ /* 0x000fe40003f24270 */
[C---:B------:R-:W-:Y:S02]  /*16240*/  ISETP.GT.AND P0, PT, R171.reuse, R172, PT ;  /* 0x000000acab00720c */ /* 0x040fe40003f04270 */
[----:B------:R-:W-:Y:S02]  /*16250*/  ISETP.GT.AND P6, PT, R171, R12, PT ;  /* 0x0000000cab00720c */ /* 0x000fe40003fc4270 */
[----:B------:R-:W-:Y:S02]  /*16260*/  FSEL R16, R16, -INF , !P0 ;  /* 0xff80000010107808 */ /* 0x000fe40004000000 */
[----:B------:R-:W-:Y:S02]  /*16270*/  FSEL R21, R21, -INF , !P6 ;  /* 0xff80000015157808 */ /* 0x000fe40007000000 */
[----:B------:R-:W-:Y:S02]  /*16280*/  FSEL R22, R22, -INF , !P1 ;  /* 0xff80000016167808 */ /* 0x000fe40004800000 */
[----:B------:R-:W-:Y:S02]  /*16290*/  ISETP.GT.AND P0, PT, R170, R8, PT ;  /* 0x00000008aa00720c */ /* 0x000fe40003f04270 */
[CC--:B------:R-:W-:Y:S02]  /*162a0*/  ISETP.GE.AND P6, PT, R8.reuse, R249.reuse, PT ;  /* 0x000000f90800720c */ /* 0x0c0fe40003fc6270 */
[-C--:B------:R-:W-:Y:S02]  /*162b0*/  ISETP.GE.AND P1, PT, R8, R248.reuse, PT ;  /* 0x000000f80800720c */ /* 0x080fe40003f26270 */
[--C-:B------:R-:W-:Y:S02]  /*162c0*/  IADD3 R8, PT, PT, R244, 0xf, -R169.reuse ;  /* 0x0000000ff4087810 */ /* 0x100fe40007ffe8a9 */
[----:B------:R-:W-:Y:S02]  /*162d0*/  FSEL R19, R19, -INF , !P0 ;  /* 0xff80000013137808 */ /* 0x000fe40004000000 */
[C---:B------:R-:W-:Y:S02]  /*162e0*/  ISETP.GE.AND P0, PT, R172.reuse, R249, PT ;  /* 0x000000f9ac00720c */ /* 0x040fe40003f06270 */
[----:B------:R-:W-:Y:S02]  /*162f0*/  ISETP.GE.AND P5, PT, R172, R248, PT ;  /* 0x000000f8ac00720c */ /* 0x000fe40003fa6270 */
[----:B------:R-:W-:Y:S02]  /*16300*/  IABS R8, R8 ;  /* 0x0000000800087213 */ /* 0x000fe40000000000 */
[----:B------:R-:W-:Y:S02]  /*16310*/  IADD3 R172, PT, PT, R250, 0xf, -R169 ;  /* 0x0000000ffaac7810 */ /* 0x000fe40007ffe8a9 */
[----:B------:R-:W-:Y:S02]  /*16320*/  I2FP.F32.S32 R8, R8 ;  /* 0x0000000800087245 */ /* 0x000fe40000201400 */
[----:B------:R-:W-:Y:S02]  /*16330*/  IABS R172, R172 ;  /* 0x000000ac00ac7213 */ /* 0x000fe40000000000 */
[----:B------:R-:W-:Y:S01]  /*16340*/  FSEL R13, R13, -INF , !P5 ;  /* 0xff8000000d0d7808 */ /* 0x000fe20006800000 */
[----:B------:R-:W-:Y:S01]  /*16350*/  FFMA.FTZ R27, R8, -UR6, R27 ;  /* 0x80000006081b7c23 */ /* 0x000fe2000801001b */
[----:B------:R-:W-:Y:S01]  /*16360*/  I2FP.F32.S32 R172, R172 ;  /* 0x000000ac00ac7245 */ /* 0x000fe20000201400 */
[----:B------:R-:W-:Y:S01]  /*16370*/  VIADD R8, R0, 0x29 ;  /* 0x0000002900087836 */ /* 0x000fe20000000000 */
[----:B------:R-:W-:Y:S02]  /*16380*/  IADD3 R173, PT, PT, R250, 0x10, -R169 ;  /* 0x00000010faad7810 */ /* 0x000fe40007ffe8a9 */
[----:B------:R-:W-:Y:S01]  /*16390*/  FSEL R18, R167, -INF , !P4 ;  /* 0xff800000a7127808 */ /* 0x000fe20006000000 */
[----:B------:R-:W-:Y:S01]  /*163a0*/  FFMA.FTZ R25, R172, -UR6, R25 ;  /* 0x80000006ac197c23 */ /* 0x000fe20008010019 */
[C---:B------:R-:W-:Y:S02]  /*163b0*/  ISETP.GT.AND P5, PT, R171.reuse, R8, PT ;  /* 0x00000008ab00720c */ /* 0x040fe40003fa4270 */
[----:B------:R-:W-:Y:S02]  /*163c0*/  ISETP.GT.AND P4, PT, R171, R166, PT ;  /* 0x000000a6ab00720c */ /* 0x000fe40003f84270 */
[--C-:B------:R-:W-:Y:S02]  /*163d0*/  IADD3 R167, PT, PT, R244, 0x10, -R169.reuse ;  /* 0x00000010f4a77810 */ /* 0x100fe40007ffe8a9 */
[----:B------:R-:W-:Y:S02]  /*163e0*/  FSEL R198, R19, -INF , !P1 ;  /* 0xff80000013c67808 */ /* 0x000fe40004800000 */
[----:B------:R-:W-:Y:S02]  /*163f0*/  IABS R173, R173 ;  /* 0x000000ad00ad7213 */ /* 0x000fe40000000000 */
[----:B------:R-:W-:Y:S02]  /*16400*/  FSEL R19, R25, -INF , !P5 ;  /* 0xff80000019137808 */ /* 0x000fe40006800000 */
[----:B------:R-:W-:Y:S02]  /*16410*/  FSEL R20, R20, -INF , !P4 ;  /* 0xff80000014147808 */ /* 0x000fe40006000000 */
[----:B------:R-:W-:Y:S02]  /*16420*/  ISETP.GE.AND P5, PT, R12, R249, PT ;  /* 0x000000f90c00720c */ /* 0x000fe40003fa6270 */
[----:B------:R-:W-:Y:S02]  /*16430*/  ISETP.GT.AND P4, PT, R170, R12, PT ;  /* 0x0000000caa00720c */ /* 0x000fe40003f84270 */
[----:B------:R-:W-:Y:S02]  /*16440*/  IABS R167, R167 ;  /* 0x000000a700a77213 */ /* 0x000fe40000000000 */
[----:B------:R-:W-:Y:S01]  /*16450*/  FSEL R17, R16, -INF , !P0 ;  /* 0xff80000010117808 */ /* 0x000fe20004000000 */
[----:B------:R-:W-:Y:S01]  /*16460*/  VIADD R16, R0, 0x28 ;  /* 0x0000002800107836 */ /* 0x000fe20000000000 */
[----:B------:R-:W-:Y:S02]  /*16470*/  I2FP.F32.S32 R173, R173 ;  /* 0x000000ad00ad7245 */ /* 0x000fe40000201400 */
[----:B------:R-:W-:Y:S02]  /*16480*/  FSEL R189, R21, -INF , !P5 ;  /* 0xff80000015bd7808 */ /* 0x000fe40006800000 */
[----:B------:R-:W-:Y:S01]  /*16490*/  FSEL R23, R23, -INF , !P4 ;  /* 0xff80000017177808 */ /* 0x000fe20006000000 */
[----:B------:R-:W-:Y:S01]  /*164a0*/  FFMA.FTZ R24, R173, -UR6, R24 ;  /* 0x80000006ad187c23 */ /* 0x000fe20008010018 */
[----:B------:R-:W-:Y:S02]  /*164b0*/  I2FP.F32.S32 R167, R167 ;  /* 0x000000a700a77245 */ /* 0x000fe40000201400 */
[--C-:B------:R-:W-:Y:S02]  /*164c0*/  IADD3 R21, PT, PT, R244, 0x8, -R169.reuse ;  /* 0x00000008f4157810 */ /* 0x100fe40007ffe8a9 */
[C---:B------:R-:W-:Y:S01]  /*164d0*/  ISETP.GE.AND P4, PT, R166.reuse, R249, PT ;  /* 0x000000f9a600720c */ /* 0x040fe20003f86270 */
[----:B------:R-:W-:Y:S01]  /*164e0*/  FFMA.FTZ R26, R167, -UR6, R26 ;  /* 0x80000006a71a7c23 */ /* 0x000fe2000801001a */
[----:B------:R-:W-:Y:S02]  /*164f0*/  FSEL R199, R199, -INF , !P6 ;  /* 0xff800000c7c77808 */ /* 0x000fe40007000000 */
[----:B------:R-:W-:Y:S02]  /*16500*/  ISETP.GT.AND P6, PT, R171, R16, PT ;  /* 0x00000010ab00720c */ /* 0x000fe40003fc4270 */
[----:B------:R-:W-:Y:S02]  /*16510*/  ISETP.GE.AND P0, PT, R166, R248, PT ;  /* 0x000000f8a600720c */ /* 0x000fe40003f06270 */
[----:B------:R-:W-:Y:S02]  /*16520*/  IABS R21, R21 ;  /* 0x0000001500157213 */ /* 0x000fe40000000000 */
[----:B------:R-:W-:Y:S02]  /*16530*/  FSEL R190, R20, -INF , !P4 ;  /* 0xff80000014be7808 */ /* 0x000fe40006000000 */
[--C-:B------:R-:W-:Y:S02]  /*16540*/  IADD3 R166, PT, PT, R250, 0x8, -R169.reuse ;  /* 0x00000008faa67810 */ /* 0x100fe40007ffe8a9 */
[----:B------:R-:W-:Y:S02]  /*16550*/  ISETP.GT.AND P1, PT, R170, R16, PT ;  /* 0x00000010aa00720c */ /* 0x000fe40003f24270 */
[--C-:B------:R-:W-:Y:S02]  /*16560*/  IADD3 R20, PT, PT, R244, 0x7, -R169.reuse ;  /* 0x00000007f4147810 */ /* 0x100fe40007ffe8a9 */
[----:B------:R-:W-:Y:S02]  /*16570*/  FSEL R24, R24, -INF , !P6 ;  /* 0xff80000018187808 */ /* 0x000fe40007000000 */
[----:B------:R-:W-:Y:S02]  /*16580*/  ISETP.GT.AND P6, PT, R170, R8, PT ;  /* 0x00000008aa00720c */ /* 0x000fe40003fc4270 */
[----:B------:R-:W-:Y:S02]  /*16590*/  I2FP.F32.S32 R21, R21 ;  /* 0x0000001500157245 */ /* 0x000fe40000201400 */
[----:B------:R-:W-:Y:S02]  /*165a0*/  FSEL R187, R22, -INF , !P0 ;  /* 0xff80000016bb7808 */ /* 0x000fe40004000000 */
[----:B------:R-:W-:Y:S01]  /*165b0*/  IABS R166, R166 ;  /* 0x000000a600a67213 */ /* 0x000fe20000000000 */
[----:B------:R-:W-:Y:S01]  /*165c0*/  FFMA.FTZ R30, R21, -UR6, R30 ;  /* 0x80000006151e7c23 */ /* 0x000fe2000801001e */
[----:B------:R-:W-:Y:S01]  /*165d0*/  FSEL R26, R26, -INF , !P1 ;  /* 0xff8000001a1a7808 */ /* 0x000fe20004800000 */
[C-C-:B------:R-:W-:Y:S01]  /*165e0*/  IMAD.IADD R21, R250.reuse, 0x1, -R169.reuse ;  /* 0x00000001fa157824 */ /* 0x140fe200078e0aa9 */
[----:B------:R-:W-:Y:S02]  /*165f0*/  IABS R20, R20 ;  /* 0x0000001400147213 */ /* 0x000fe40000000000 */
[----:B------:R-:W-:Y:S02]  /*16600*/  IADD3 R22, PT, PT, R250, 0x7, -R169 ;  /* 0x00000007fa167810 */ /* 0x000fe40007ffe8a9 */
[-C--:B------:R-:W-:Y:S02]  /*16610*/  ISETP.GE.AND P1, PT, R12, R248.reuse, PT ;  /* 0x000000f80c00720c */ /* 0x080fe40003f26270 */
[----:B------:R-:W-:Y:S02]  /*16620*/  FSEL R12, R27, -INF , !P6 ;  /* 0xff8000001b0c7808 */ /* 0x000fe40007000000 */
[CC--:B------:R-:W-:Y:S02]  /*16630*/  ISETP.GE.AND P6, PT, R16.reuse, R249.reuse, PT ;  /* 0x000000f91000720c */ /* 0x0c0fe40003fc6270 */
        /* <DEDUP_REMOVED lines=8> */
[C---:B------:R-:W-:Y:S02]  /*166c0*/  ISETP.GE.AND P5, PT, R8.reuse, R249, PT ;  /* 0x000000f90800720c */ /* 0x040fe40003fa6270 */
[----:B------:R-:W-:Y:S01]  /*166d0*/  ISETP.GE.AND P0, PT, R8, R248, PT ;  /* 0x000000f80800720c */ /* 0x000fe20003f06270 */
[C---:B------:R-:W-:Y:S01]  /*166e0*/  VIADD R8, R0.reuse, 0x31 ;  /* 0x0000003100087836 */ /* 0x040fe20000000000 */
[----:B------:R-:W-:Y:S01]  /*166f0*/  I2FP.F32.S32 R22, R22 ;  /* 0x0000001600167245 */ /* 0x000fe20000201400 */
[----:B------:R-:W-:Y:S01]  /*16700*/  VIADD R0, R0, 0x39 ;  /* 0x0000003900007836 */ /* 0x000fe20000000000 */
[C---:B------:R-:W-:Y:S02]  /*16710*/  ISETP.GT.AND P1, PT, R171.reuse, R16, PT ;  /* 0x00000010ab00720c */ /* 0x040fe40003f24270 */
[----:B------:R-:W-:Y:S01]  /*16720*/  IABS R21, R21 ;  /* 0x0000001500157213 */ /* 0x000fe20000000000 */
[----:B------:R-:W-:Y:S01]  /*16730*/  FFMA.FTZ R29, R22, -UR6, R29 ;  /* 0x80000006161d7c23 */ /* 0x000fe2000801001d */
[--C-:B------:R-:W-:Y:S02]  /*16740*/  IADD3 R20, PT, PT, R250, -0x1, -R169.reuse ;  /* 0xfffffffffa147810 */ /* 0x100fe40007ffe8a9 */
[----:B------:R-:W-:Y:S02]  /*16750*/  I2FP.F32.S32 R21, R21 ;  /* 0x0000001500157245 */ /* 0x000fe40000201400 */
[----:B------:R-:W-:Y:S02]  /*16760*/  FSEL R28, R28, -INF , !P1 ;  /* 0xff8000001c1c7808 */ /* 0x000fe40004800000 */
[----:B------:R-:W-:Y:S01]  /*16770*/  ISETP.GT.AND P1, PT, R171, R8, PT ;  /* 0x00000008ab00720c */ /* 0x000fe20003f24270 */
[----:B------:R-:W-:Y:S01]  /*16780*/  FFMA.FTZ R32, R21, -UR6, R32 ;  /* 0x8000000615207c23 */ /* 0x000fe20008010020 */
[----:B------:R-:W-:Y:S02]  /*16790*/  IABS R20, R20 ;  /* 0x0000001400147213 */ /* 0x000fe40000000000 */
[----:B------:R-:W-:Y:S02]  /*167a0*/  FSEL R29, R29, -INF , !P1 ;  /* 0xff8000001d1d7808 */ /* 0x000fe40004800000 */
[----:B------:R-:W-:Y:S01]  /*167b0*/  I2FP.F32.S32 R22, R20 ;  /* 0x0000001400167245 */ /* 0x000fe20000201400 */
[----:B------:R-:W-:Y:S01]  /*167c0*/  IMAD.IADD R20, R244, 0x1, -R169 ;  /* 0x00000001f4147824 */ /* 0x000fe200078e0aa9 */
[----:B------:R-:W-:Y:S02]  /*167d0*/  FMNMX3.FTZ R21, R3, R7, R165, !PT ;  /* 0x0000000703157276 */ /* 0x000fe400078100a5 */
[----:B------:R-:W-:Y:S01]  /*167e0*/  ISETP.GT.AND P1, PT, R170, R16, PT ;  /* 0x00000010aa00720c */ /* 0x000fe20003f24270 */
[----:B------:R-:W-:Y:S01]  /*167f0*/  FFMA.FTZ R33, R22, -UR6, R33 ;  /* 0x8000000616217c23 */ /* 0x000fe20008010021 */
[----:B------:R-:W-:Y:S02]  /*16800*/  FSEL R19, R19, -INF , !P5 ;  /* 0xff80000013137808 */ /* 0x000fe40006800000 */
[----:B------:R-:W-:Y:S02]  /*16810*/  ISETP.GT.AND P5, PT, R171, R2, PT ;  /* 0x00000002ab00720c */ /* 0x000fe40003fa4270 */
[----:B------:R-:W-:Y:S02]  /*16820*/  FMNMX3.FTZ R21, R21, R14, R168, !PT ;  /* 0x0000000e15157276 */ /* 0x000fe400078100a8 */
[----:B------:R-:W-:Y:S02]  /*16830*/  FSEL R30, R30, -INF , !P1 ;  /* 0xff8000001e1e7808 */ /* 0x000fe40004800000 */
[----:B------:R-:W-:Y:S02]  /*16840*/  ISETP.GT.AND P1, PT, R171, R0, PT ;  /* 0x00000000ab00720c */ /* 0x000fe40003f24270 */
[----:B------:R-:W-:Y:S02]  /*16850*/  FSEL R12, R12, -INF , !P0 ;  /* 0xff8000000c0c7808 */ /* 0x000fe40004000000 */
[----:B------:R-:W-:Y:S02]  /*16860*/  FSEL R32, R32, -INF , !P5 ;  /* 0xff80000020207808 */ /* 0x000fe40006800000 */
[C---:B------:R-:W-:Y:S02]  /*16870*/  ISETP.GE.AND P5, PT, R16.reuse, R248, PT ;  /* 0x000000f81000720c */ /* 0x040fe40003fa6270 */
[----:B------:R-:W-:Y:S02]  /*16880*/  FMNMX3.FTZ R21, R21, R15, R18, !PT ;  /* 0x0000000f15157276 */ /* 0x000fe40007810012 */
[-C--:B------:R-:W-:Y:S02]  /*16890*/  ISETP.GE.AND P0, PT, R16, R249.reuse, PT ;  /* 0x000000f91000720c */ /* 0x080fe40003f06270 */
[----:B------:R-:W-:Y:S02]  /*168a0*/  FSEL R16, R33, -INF , !P1 ;  /* 0xff80000021107808 */ /* 0x000fe40004800000 */
[----:B------:R-:W-:Y:S02]  /*168b0*/  ISETP.GE.AND P1, PT, R8, R249, PT ;  /* 0x000000f90800720c */ /* 0x000fe40003f26270 */
[----:B------:R-:W-:Y:S02]  /*168c0*/  FMNMX3.FTZ R21, R21, R17, R199, !PT ;  /* 0x0000001115157276 */ /* 0x000fe400078100c7 */
[----:B------:R-:W-:Y:S02]  /*168d0*/  FSEL R176, R29, -INF , !P1 ;  /* 0xff8000001db07808 */ /* 0x000fe40004800000 */
[-C--:B------:R-:W-:Y:S02]  /*168e0*/  ISETP.GE.AND P1, PT, R2, R249.reuse, PT ;  /* 0x000000f90200720c */ /* 0x080fe40003f26270 */
[----:B------:R-:W-:Y:S02]  /*168f0*/  FSEL R185, R24, -INF , !P6 ;  /* 0xff80000018b97808 */ /* 0x000fe40007000000 */
[----:B------:R-:W-:Y:S02]  /*16900*/  FMNMX3.FTZ R21, R21, R190, R189, !PT ;  /* 0x000000be15157276 */ /* 0x000fe400078100bd */
[----:B------:R-:W-:Y:S02]  /*16910*/  FSEL R173, R32, -INF , !P1 ;  /* 0xff80000020ad7808 */ /* 0x000fe40004800000 */
[----:B------:R-:W-:Y:S02]  /*16920*/  FSEL R177, R28, -INF , !P0 ;  /* 0xff8000001cb17808 */ /* 0x000fe40004000000 */
[----:B------:R-:W-:Y:S02]  /*16930*/  ISETP.GE.AND P1, PT, R0, R249, PT ;  /* 0x000000f90000720c */ /* 0x000fe40003f26270 */
[----:B------:R-:W-:Y:S02]  /*16940*/  FMNMX3.FTZ R21, R21, R185, R19, !PT ;  /* 0x000000b915157276 */ /* 0x000fe40007810013 */
[----:B------:R-:W-:Y:S02]  /*16950*/  IABS R20, R20 ;  /* 0x0000001400147213 */ /* 0x000fe40000000000 */
[----:B------:R-:W-:Y:S02]  /*16960*/  FSEL R16, R16, -INF , !P1 ;  /* 0xff80000010107808 */ /* 0x000fe40004800000 */
[----:B------:R-:W-:Y:S02]  /*16970*/  FMNMX3.FTZ R21, R21, R177, R176, !PT ;  /* 0x000000b115157276 */ /* 0x000fe400078100b0 */
[----:B------:R-:W-:Y:S02]  /*16980*/  I2FP.F32.S32 R20, R20 ;  /* 0x0000001400147245 */ /* 0x000fe40000201400 */
[----:B------:R-:W-:Y:S02]  /*16990*/  FMNMX3.FTZ R27, R21, R173, R16, !PT ;  /* 0x000000ad151b7276 */ /* 0x000fe40007810010 */
[----:B------:R-:W-:Y:S01]  /*169a0*/  ISETP.GT.AND P6, PT, R170, R8, PT ;  /* 0x00000008aa00720c */ /* 0x000fe20003fc4270 */
[----:B------:R-:W-:Y:S01]  /*169b0*/  FFMA.FTZ R34, R20, -UR6, R34 ;  /* 0x8000000614227c23 */ /* 0x000fe20008010022 */
[----:B------:R-:W-:Y:S01]  /*169c0*/  ISETP.GE.AND P1, PT, R2, R248, PT ;  /* 0x000000f80200720c */ /* 0x000fe20003f26270 */
[----:B------:R-:W3:Y:S01]  /*169d0*/  SHFL.BFLY PT, R20, R27, 0x2, 0x1f ;  /* 0x0c401f001b147f89 */ /* 0x000ee200000e0000 */
[----:B------:R-:W-:Y:S02]  /*169e0*/  FSEL R31, R31, -INF , !P6 ;  /* 0xff8000001f1f7808 */ /* 0x000fe40007000000 */
[----:B------:R-:W-:Y:S01]  /*169f0*/  ISETP.GT.AND P6, PT, R170, R2, PT ;  /* 0x00000002aa00720c */ /* 0x000fe20003fc4270 */
[----:B------:R-:W-:Y:S01]  /*16a00*/  IMAD.U32 R2, RZ, RZ, UR39 ;  /* 0x00000027ff027e24 */ /* 0x000fe2000f8e00ff */
[----:B------:R-:W-:Y:S02]  /*16a10*/  ISETP.GE.AND P0, PT, R8, R248, PT ;  /* 0x000000f80800720c */ /* 0x000fe40003f06270 */
[----:B------:R-:W-:Y:S02]  /*16a20*/  FSEL R175, R30, -INF , !P5 ;  /* 0xff8000001eaf7808 */ /* 0x000fe40006800000 */
[----:B------:R-:W-:Y:S02]  /*16a30*/  FSEL R174, R31, -INF , !P0 ;  /* 0xff8000001fae7808 */ /* 0x000fe40004000000 */
[----:B------:R-:W-:Y:S02]  /*16a40*/  FMNMX3.FTZ R8, R164, R5, R4, !PT ;  /* 0x00000005a4087276 */ /* 0x000fe40007810004 */
[----:B------:R-:W-:Y:S02]  /*16a50*/  IADD3 R169, PT, PT, R244, -0x1, -R169 ;  /* 0xfffffffff4a97810 */ /* 0x000fe40007ffe8a9 */
[----:B------:R-:W-:Y:S02]  /*16a60*/  FMNMX3.FTZ R8, R8, R6, R10, !PT ;  /* 0x0000000608087276 */ /* 0x000fe4000781000a */
[----:B------:R-:W-:Y:S02]  /*16a70*/  IABS R169, R169 ;  /* 0x000000a900a97213 */ /* 0x000fe40000000000 */
[----:B------:R-:W-:Y:S02]  /*16a80*/  FMNMX3.FTZ R8, R8, R11, R9, !PT ;  /* 0x0000000b08087276 */ /* 0x000fe40007810009 */
[----:B------:R-:W-:Y:S02]  /*16a90*/  I2FP.F32.S32 R169, R169 ;  /* 0x000000a900a97245 */ /* 0x000fe40000201400 */
[----:B------:R-:W-:Y:S02]  /*16aa0*/  FMNMX3.FTZ R8, R8, R13, R198, !PT ;  /* 0x0000000d08087276 */ /* 0x000fe400078100c6 */
[----:B-1----:R-:W-:Y:S01]  /*16ab0*/  SHF.R.U32.HI R184, RZ, 0x5, R184 ;  /* 0x00000005ffb87819 */ /* 0x002fe200000116b8 */
[----:B------:R-:W-:Y:S01]  /*16ac0*/  FFMA.FTZ R35, R169, -UR6, R35 ;  /* 0x80000006a9237c23 */ /* 0x000fe20008010023 */
[----:B--2---:R-:W-:Y:S01]  /*16ad0*/  LOP3.LUT R2, R195, UR9, R2, 0x96, !PT ;  /* 0x00000009c3027c12 */ /* 0x004fe2000f8e9602 */
[----:B------:R-:W-:Y:S01]  /*16ae0*/  UIADD3 UR9, UPT, UPT, UR9, 0x1, URZ ;  /* 0x0000000109097890 */ /* 0x000fe2000fffe0ff */
[----:B---3--:R-:W-:Y:S01]  /*16af0*/  FMNMX.FTZ R27, R27, R20, !PT ;  /* 0x000000141b1b7209 */ /* 0x008fe20007810000 */
[----:B------:R-:W-:Y:S01]  /*16b00*/  IMAD R192, R192, 0x8, R184 ;  /* 0x00000008c0c07824 */ /* 0x000fe200078e02b8 */
[----:B------:R-:W-:Y:S01]  /*16b10*/  FSEL R167, R26, -INF , !P4 ;  /* 0xff8000001aa77808 */ /* 0x000fe20006000000 */
[----:B------:R-:W-:Y:S01]  /*16b20*/  IMAD.WIDE.U32 R28, R2, -0x326172a9, RZ ;  /* 0xcd9e8d57021c7825 */ /* 0x000fe200078e00ff */
[----:B------:R-:W-:Y:S02]  /*16b30*/  FSEL R34, R34, -INF , !P6 ;  /* 0xff80000022227808 */ /* 0x000fe40007000000 */
[----:B------:R-:W-:Y:S01]  /*16b40*/  ISETP.GE.AND P6, PT, R0, R248, PT ;  /* 0x000000f80000720c */ /* 0x000fe20003fc6270 */
[----:B------:R-:W-:Y:S01]  /*16b50*/  IMAD.WIDE.U32 R192, R192, -0x326172a9, RZ ;  /* 0xcd9e8d57c0c07825 */ /* 0x000fe200078e00ff */
[----:B------:R-:W-:Y:S02]  /*16b60*/  ISETP.GT.AND P4, PT, R170, R0, PT ;  /* 0x00000000aa00720c */ /* 0x000fe40003f84270 */
[----:B------:R-:W-:Y:S01]  /*16b70*/  FMNMX3.FTZ R0, R8, R187, R186, !PT ;  /* 0x000000bb08007276 */ /* 0x000fe200078100ba */
[----:B------:R-:W-:Y:S01]  /*16b80*/  IMAD.U32 R20, RZ, RZ, UR9 ;  /* 0x00000009ff147e24 */ /* 0x000fe2000f8e00ff */
[----:B------:R-:W-:Y:S01]  /*16b90*/  LOP3.LUT R2, R192, UR7, R29, 0x96, !PT ;  /* 0x00000007c0027c12 */ /* 0x000fe2000f8e961d */
[----:B------:R-:W-:Y:S01]  /*16ba0*/  UIADD3 UR9, UPT, UPT, UR38, -0x255992d5, URZ ;  /* 0xdaa66d2b26097890 */ /* 0x000fe2000fffe0ff */
[----:B------:R-:W-:Y:S02]  /*16bb0*/  FSEL R8, R35, -INF , !P4 ;  /* 0xff80000023087808 */ /* 0x000fe40006000000 */
[----:B------:R-:W-:Y:S01]  /*16bc0*/  FMNMX3.FTZ R0, R0, R167, R12, !PT ;  /* 0x000000a700007276 */ /* 0x000fe2000781000c */
[----:B------:R-:W-:Y:S01]  /*16bd0*/  IMAD.WIDE.U32 R30, R2, -0x2daee0ad, RZ ;  /* 0xd2511f53021e7825 */ /* 0x000fe200078e00ff */
[----:B------:R-:W-:Y:S01]  /*16be0*/  FSEL R170, R34, -INF , !P1 ;  /* 0xff80000022aa7808 */ /* 0x000fe20004800000 */
[----:B------:R-:W1:Y:S01]  /*16bf0*/  SHFL.BFLY PT, R2, R27, 0x1, 0x1f ;  /* 0x0c201f001b027f89 */ /* 0x000e6200000e0000 */
[----:B------:R-:W-:Y:S02]  /*16c00*/  FSEL R8, R8, -INF , !P6 ;  /* 0xff80000008087808 */ /* 0x000fe40007000000 */
[----:B------:R-:W-:Y:S02]  /*16c10*/  FMNMX3.FTZ R0, R0, R175, R174, !PT ;  /* 0x000000af00007276 */ /* 0x000fe400078100ae */
[----:B------:R-:W-:Y:S02]  /*16c20*/  LOP3.LUT R28, R179, UR8, R28, 0x96, !PT ;  /* 0x00000008b31c7c12 */ /* 0x000fe4000f8e961c */
[----:B------:R-:W-:Y:S02]  /*16c30*/  FMNMX3.FTZ R0, R0, R170, R8, !PT ;  /* 0x000000aa00007276 */ /* 0x000fe40007810008 */
[----:B----4-:R-:W-:Y:S01]  /*16c40*/  LOP3.LUT R21, R182, UR15, R31, 0x96, !PT ;  /* 0x0000000fb6157c12 */ /* 0x010fe2000f8e961f */
[----:B------:R-:W-:Y:S01]  /*16c50*/  IMAD.WIDE.U32 R28, R28, -0x2daee0ad, RZ ;  /* 0xd2511f531c1c7825 */ /* 0x000fe200078e00ff */
[----:B------:R-:W-:Y:S01]  /*16c60*/  LOP3.LUT R20, R195, UR39, R20, 0x96, !PT ;  /* 0x00000027c3147c12 */ /* 0x000fe2000f8e9614 */
[----:B------:R-:W2:Y:S02]  /*16c70*/  SHFL.BFLY PT, R26, R0, 0x2, 0x1f ;  /* 0x0c401f00001a7f89 */ /* 0x000ea400000e0000 */
[----:B------:R-:W-:Y:S01]  /*16c80*/  IMAD.WIDE.U32 R22, R21, -0x326172a9, RZ ;  /* 0xcd9e8d5715167825 */ /* 0x000fe200078e00ff */
[----:B------:R-:W-:Y:S03]  /*16c90*/  LOP3.LUT R30, R30, UR14, R29, 0x96, !PT ;  /* 0x0000000e1e1e7c12 */ /* 0x000fe6000f8e961d */
[----:B------:R-:W-:Y:S01]  /*16ca0*/  IMAD.WIDE.U32 R24, R20, -0x326172a9, RZ ;  /* 0xcd9e8d5714187825 */ /* 0x000fe200078e00ff */
[----:B------:R-:W-:Y:S03]  /*16cb0*/  LOP3.LUT R20, R178, UR9, R23, 0x96, !PT ;  /* 0x00000009b2147c12 */ /* 0x000fe6000f8e9617 */
[----:B------:R-:W-:Y:S01]  /*16cc0*/  IMAD.WIDE.U32 R30, R30, -0x326172a9, RZ ;  /* 0xcd9e8d571e1e7825 */ /* 0x000fe200078e00ff */
[----:B------:R-:W-:Y:S01]  /*16cd0*/  LOP3.LUT R24, R179, UR8, R24, 0x96, !PT ;  /* 0x00000008b3187c12 */ /* 0x000fe2000f8e9618 */
[----:B------:R-:W-:Y:S01]  /*16ce0*/  UIADD3 UR8, UPT, UPT, UR39, -0x126145ec, URZ ;  /* 0xed9eba1427087890 */ /* 0x000fe2000fffe0ff */
[----:B-1----:R-:W-:Y:S01]  /*16cf0*/  FMNMX.FTZ R2, R27, R2, !PT ;  /* 0x000000021b027209 */ /* 0x002fe20007810000 */
[----:B------:R-:W-:Y:S01]  /*16d00*/  IMAD.WIDE.U32 R32, R20, -0x2daee0ad, RZ ;  /* 0xd2511f5314207825 */ /* 0x000fe200078e00ff */
[----:B------:R-:W3:Y:S02]  /*16d10*/  LDL.LU R27, [R1+0x44] ;  /* 0x00004400011b7983 */ /* 0x000ee40000300800 */
[C---:B------:R-:W-:Y:S01]  /*16d20*/  FSETP.NEU.FTZ.AND P1, PT, R2.reuse, -INF , PT ;  /* 0xff8000000200780b */ /* 0x040fe20003f3d000 */
[----:B------:R-:W-:Y:S01]  /*16d30*/  FMUL.FTZ R171, R2, UR4 ;  /* 0x0000000402ab7c20 */ /* 0x000fe20008410000 */
[----:B------:R-:W-:Y:S02]  /*16d40*/  LOP3.LUT R22, R22, UR13, R31, 0x96, !PT ;  /* 0x0000000d16167c12 */ /* 0x000fe4000f8e961f */
[----:B------:R-:W-:Y:S01]  /*16d50*/  LOP3.LUT R21, R192, UR7, R25, 0x96, !PT ;  /* 0x00000007c0157c12 */ /* 0x000fe2000f8e9619 */
[----:B------:R-:W-:Y:S01]  /*16d60*/  UIADD3 UR7, UPT, UPT, UR39, -0x56f99767, URZ ;  /* 0xa906689927077890 */ /* 0x000fe2000fffe0ff */
[----:B------:R-:W-:Y:S01]  /*16d70*/  FSEL R171, R171, RZ, P1 ;  /* 0x000000ffabab7208 */ /* 0x000fe20000800000 */
[----:B------:R-:W-:Y:S01]  /*16d80*/  IMAD.WIDE.U32 R22, R22, -0x2daee0ad, RZ ;  /* 0xd2511f5316167825 */ /* 0x000fe200078e00ff */
[----:B--2---:R-:W-:Y:S02]  /*16d90*/  FMNMX.FTZ R26, R0, R26, !PT ;  /* 0x0000001a001a7209 */ /* 0x004fe40007810000 */
[----:B------:R-:W-:Y:S01]  /*16da0*/  LOP3.LUT R20, R28, UR8, R33, 0x96, !PT ;  /* 0x000000081c147c12 */ /* 0x000fe2000f8e9621 */
[----:B------:R-:W-:Y:S01]  /*16db0*/  FFMA.FTZ R172, R14, UR4, -R171 ;  /* 0x000000040eac7c23 */ /* 0x000fe200080108ab */
[----:B------:R-:W-:Y:S01]  /*16dc0*/  LOP3.LUT R28, R32, UR7, R23, 0x96, !PT ;  /* 0x00000007201c7c12 */ /* 0x000fe2000f8e9617 */
[----:B------:R-:W2:Y:S01]  /*16dd0*/  LDL.LU R14, [R1+0x40] ;  /* 0x00004000010e7983 */ /* 0x000ea20000300800 */
[----:B------:R-:W-:Y:S04]  /*16de0*/  IMAD.WIDE.U32 R192, R21, -0x2daee0ad, RZ ;  /* 0xd2511f5315c07825 */ /* 0x000fe800078e00ff */
[----:B------:R-:W-:Y:S01]  /*16df0*/  FFMA.FTZ R165, R165, UR4, -R171 ;  /* 0x00000004a5a57c23 */ /* 0x000fe200080108ab */
[----:B------:R-:W1:Y:S01]  /*16e00*/  SHFL.BFLY PT, R0, R26, 0x1, 0x1f ;  /* 0x0c201f001a007f89 */ /* 0x000e6200000e0000 */
[----:B------:R-:W-:Y:S01]  /*16e10*/  IMAD.WIDE.U32 R32, R20, -0x326172a9, RZ ;  /* 0xcd9e8d5714207825 */ /* 0x000fe200078e00ff */
[----:B------:R-:W-:Y:S01]  /*16e20*/  LOP3.LUT R21, R182, UR15, R193, 0x96, !PT ;  /* 0x0000000fb6157c12 */ /* 0x000fe2000f8e96c1 */
[----:B------:R4:W-:Y:S02]  /*16e30*/  MUFU.EX2 R34, R165 ;  /* 0x000000a500227308 */ /* 0x0009e40000000800 */
[----:B------:R-:W-:Y:S01]  /*16e40*/  FFMA.FTZ R7, R7, UR4, -R171 ;  /* 0x0000000407077c23 */ /* 0x000fe200080108ab */
[----:B------:R-:W-:Y:S01]  /*16e50*/  IMAD.WIDE.U32 R24, R24, -0x2daee0ad, RZ ;  /* 0xd2511f5318187825 */ /* 0x000fe200078e00ff */
[----:B------:R-:W-:Y:S03]  /*16e60*/  LOP3.LUT R20, R30, UR12, R33, 0x96, !PT ;  /* 0x0000000c1e147c12 */ /* 0x000fe6000f8e9621 */
[----:B------:R-:W-:Y:S01]  /*16e70*/  FFMA.FTZ R183, R168, UR4, -R171 ;  /* 0x00000004a8b77c23 */ /* 0x000fe200080108ab */
[----:B------:R-:W-:Y:S01]  /*16e80*/  IMAD.WIDE.U32 R194, R21, -0x326172a9, RZ ;  /* 0xcd9e8d5715c27825 */ /* 0x000fe200078e00ff */
[----:B------:R-:W-:Y:S01]  /*16e90*/  LOP3.LUT R192, R192, UR14, R25, 0x96, !PT ;  /* 0x0000000ec0c07c12 */ /* 0x000fe2000f8e9619 */
[----:B------:R-:W-:Y:S01]  /*16ea0*/  UIADD3 UR14, UPT, UPT, UR38, -0x4ab325aa, URZ ;  /* 0xb54cda56260e7890 */ /* 0x000fe2000fffe0ff */
[----:B------:R-:W-:Y:S01]  /*16eb0*/  MUFU.EX2 R7, R7 ;  /* 0x0000000700077308 */ /* 0x000fe20000000800 */
[----:B------:R-:W-:Y:S01]  /*16ec0*/  IMAD.WIDE.U32 R28, R28, -0x326172a9, RZ ;  /* 0xcd9e8d571c1c7825 */ /* 0x000fe200078e00ff */
[----:B------:R-:W-:Y:S01]  /*16ed0*/  LOP3.LUT R21, R178, UR9, R195, 0x96, !PT ;  /* 0x00000009b2157c12 */ /* 0x000fe2000f8e96c3 */
[----:B------:R-:W-:Y:S02]  /*16ee0*/  UIADD3 UR9, UPT, UPT, UR39, 0x646e171e, URZ ;  /* 0x646e171e27097890 */ /* 0x000fe4000fffe0ff */
[----:B------:R-:W-:Y:S01]  /*16ef0*/  FFMA.FTZ R15, R15, UR4, -R171 ;  /* 0x000000040f0f7c23 */ /* 0x000fe200080108ab */
[----:B------:R-:W-:Y:S01]  /*16f00*/  IMAD.WIDE.U32 R192, R192, -0x326172a9, RZ ;  /* 0xcd9e8d57c0c07825 */ /* 0x000fe200078e00ff */
[----:B------:R-:W-:Y:S03]  /*16f10*/  LOP3.LUT R31, R32, UR14, R29, 0x96, !PT ;  /* 0x0000000e201f7c12 */ /* 0x000fe6000f8e961d */
[----:B------:R-:W-:Y:S01]  /*16f20*/  FFMA.FTZ R18, R18, UR4, -R171 ;  /* 0x0000000412127c23 */ /* 0x000fe200080108ab */
[----:B------:R-:W-:Y:S01]  /*16f30*/  IMAD.WIDE.U32 R180, R21, -0x2daee0ad, RZ ;  /* 0xd2511f5315b47825 */ /* 0x000fe200078e00ff */
[----:B------:R-:W-:Y:S01]  /*16f40*/  LOP3.LUT R194, R194, UR13, R193, 0x96, !PT ;  /* 0x0000000dc2c27c12 */ /* 0x000fe2000f8e96c1 */
[----:B------:R-:W-:Y:S01]  /*16f50*/  MUFU.EX2 R172, R172 ;  /* 0x000000ac00ac7308 */ /* 0x000fe20000000800 */
[----:B-1----:R-:W-:Y:S01]  /*16f60*/  FMNMX.FTZ R0, R26, R0, !PT ;  /* 0x000000001a007209 */ /* 0x002fe20007810000 */
[----:B------:R-:W-:Y:S01]  /*16f70*/  IMAD.WIDE.U32 R20, R20, -0x2daee0ad, RZ ;  /* 0xd2511f5314147825 */ /* 0x000fe200078e00ff */
[----:B------:R-:W-:Y:S02]  /*16f80*/  LOP3.LUT R182, R31, 0xffff, RZ, 0xc0, !PT ;  /* 0x0000ffff1fb67812 */ /* 0x000fe400078ec0ff */
[C---:B------:R-:W-:Y:S01]  /*16f90*/  FSETP.NEU.FTZ.AND P0, PT, R0.reuse, -INF , PT ;  /* 0xff8000000000780b */ /* 0x040fe20003f1d000 */
[----:B------:R-:W-:Y:S01]  /*16fa0*/  FMUL.FTZ R169, R0, UR4 ;  /* 0x0000000400a97c20 */ /* 0x000fe20008410000 */
[----:B------:R-:W-:Y:S01]  /*16fb0*/  LOP3.LUT R193, R22, UR9, R21, 0x96, !PT ;  /* 0x0000000916c17c12 */ /* 0x000fe2000f8e9615 */
[----:B------:R-:W-:Y:S01]  /*16fc0*/  IMAD.MOV.U32 R196, RZ, RZ, R20 ;  /* 0x000000ffffc47224 */ /* 0x000fe200078e0014 */
[----:B------:R-:W-:Y:S01]  /*16fd0*/  SHF.R.U32.HI R182, RZ, 0x8, R182 ;  /* 0x00000008ffb67819 */ /* 0x000fe200000116b6 */
[--C-:B------:R-:W-:Y:S01]  /*16fe0*/  FFMA.FTZ R202, R17, UR4, -R171.reuse ;  /* 0x0000000411ca7c23 */ /* 0x100fe200080108ab */
[----:B------:R-:W-:Y:S01]  /*16ff0*/  FSEL R169, R169, RZ, P0 ;  /* 0x000000ffa9a97208 */ /* 0x000fe20000000000 */
[--C-:B------:R-:W-:Y:S01]  /*17000*/  FFMA.FTZ R199, R199, UR4, -R171.reuse ;  /* 0x00000004c7c77c23 */ /* 0x100fe200080108ab */
[----:B------:R-:W-:Y:S01]  /*17010*/  LOP3.LUT R197, R193, 0xffff, RZ, 0xc0, !PT ;  /* 0x0000ffffc1c57812 */ /* 0x000fe200078ec0ff */
[----:B------:R-:W-:Y:S01]  /*17020*/  FFMA.FTZ R190, R190, UR4, -R171 ;  /* 0x00000004bebe7c23 */ /* 0x000fe200080108ab */
[----:B----4-:R-:W-:Y:S01]  /*17030*/  PRMT R165, R20, 0x7772, RZ ;  /* 0x0000777214a57816 */ /* 0x010fe200000000ff */
[--C-:B------:R-:W-:Y:S01]  /*17040*/  FFMA.FTZ R5, R5, UR4, -R169.reuse ;  /* 0x0000000405057c23 */ /* 0x100fe200080108a9 */
[--C-:B------:R-:W-:Y:S01]  /*17050*/  FFMA.FTZ R4, R4, UR4, -R169.reuse ;  /* 0x0000000404047c23 */ /* 0x100fe200080108a9 */
[----:B------:R-:W-:Y:S01]  /*17060*/  FFMA.FTZ R178, R6, UR4, -R169 ;  /* 0x0000000406b27c23 */ /* 0x000fe200080108a9 */
[----:B------:R-:W-:Y:S01]  /*17070*/  SHF.R.U32.HI R197, RZ, 0x8, R197 ;  /* 0x00000008ffc57819 */ /* 0x000fe200000116c5 */
[----:B------:R1:W-:Y:S01]  /*17080*/  MUFU.EX2 R33, R5 ;  /* 0x0000000500217308 */ /* 0x0003e20000000800 */
[----:B------:R-:W-:Y:S01]  /*17090*/  PRMT R184, R20, 0x7773, RZ ;  /* 0x0000777314b87816 */ /* 0x000fe200000000ff */
[----:B------:R-:W-:Y:S01]  /*170a0*/  FFMA.FTZ R170, R170, UR4, -R169 ;  /* 0x00000004aaaa7c23 */ /* 0x000fe200080108a9 */
[----:B------:R-:W-:Y:S01]  /*170b0*/  PRMT R166, R20, 0x7771, RZ ;  /* 0x0000777114a67816 */ /* 0x000fe200000000ff */
[--C-:B------:R-:W-:Y:S01]  /*170c0*/  FFMA.FTZ R189, R189, UR4, -R171.reuse ;  /* 0x00000004bdbd7c23 */ /* 0x100fe200080108ab */
[----:B------:R-:W-:Y:S01]  /*170d0*/  LOP3.LUT R21, R182, 0xffff, RZ, 0xc0, !PT ;  /* 0x0000ffffb6157812 */ /* 0x000fe200078ec0ff */
[--C-:B------:R-:W-:Y:S01]  /*170e0*/  FFMA.FTZ R185, R185, UR4, -R171.reuse ;  /* 0x00000004b9b97c23 */ /* 0x100fe200080108ab */
[----:B------:R-:W-:Y:S03]  /*170f0*/  LOP3.LUT R20, R197, 0xffff, RZ, 0xc0, !PT ;  /* 0x0000ffffc5147812 */ /* 0x000fe600078ec0ff */
[----:B------:R4:W-:Y:S01]  /*17100*/  MUFU.EX2 R35, R4 ;  /* 0x0000000400237308 */ /* 0x0009e20000000800 */
[--C-:B------:R-:W-:Y:S01]  /*17110*/  FFMA.FTZ R168, R19, UR4, -R171.reuse ;  /* 0x0000000413a87c23 */ /* 0x100fe200080108ab */
[--C-:B------:R-:W-:Y:S01]  /*17120*/  FFMA.FTZ R177, R177, UR4, -R171.reuse ;  /* 0x00000004b1b17c23 */ /* 0x100fe200080108ab */
[--C-:B------:R-:W-:Y:S01]  /*17130*/  FFMA.FTZ R176, R176, UR4, -R171.reuse ;  /* 0x00000004b0b07c23 */ /* 0x100fe200080108ab */
[----:B------:R-:W-:Y:S01]  /*17140*/  FFMA.FTZ R173, R173, UR4, -R171 ;  /* 0x00000004adad7c23 */ /* 0x000fe200080108ab */
[--C-:B------:R-:W-:Y:S01]  /*17150*/  FFMA.FTZ R10, R10, UR4, -R169.reuse ;  /* 0x000000040a0a7c23 */ /* 0x100fe200080108a9 */
[--C-:B------:R-:W-:Y:S01]  /*17160*/  FFMA.FTZ R11, R11, UR4, -R169.reuse ;  /* 0x000000040b0b7c23 */ /* 0x100fe200080108a9 */
[--C-:B------:R-:W-:Y:S01]  /*17170*/  FFMA.FTZ R30, R9, UR4, -R169.reuse ;  /* 0x00000004091e7c23 */ /* 0x100fe200080108a9 */
[--C-:B------:R-:W-:Y:S01]  /*17180*/  FFMA.FTZ R201, R13, UR4, -R169.reuse ;  /* 0x000000040dc97c23 */ /* 0x100fe200080108a9 */
[----:B-1----:R-:W-:Y:S01]  /*17190*/  FSEL R5, R2, RZ, P1 ;  /* 0x000000ff02057208 */ /* 0x002fe20000800000 */
[--C-:B------:R-:W-:Y:S01]  /*171a0*/  FFMA.FTZ R198, R198, UR4, -R169.reuse ;  /* 0x00000004c6c67c23 */ /* 0x100fe200080108a9 */
[--C-:B------:R-:W-:Y:S01]  /*171b0*/  FFMA.FTZ R187, R187, UR4, -R169.reuse ;  /* 0x00000004bbbb7c23 */ /* 0x100fe200080108a9 */
[--C-:B------:R-:W-:Y:S01]  /*171c0*/  FFMA.FTZ R186, R186, UR4, -R169.reuse ;  /* 0x00000004baba7c23 */ /* 0x100fe200080108a9 */
[----:B------:R-:W-:Y:S01]  /*171d0*/  FFMA.FTZ R167, R167, UR4, -R169 ;  /* 0x00000004a7a77c23 */ /* 0x000fe200080108a9 */
[----:B------:R-:W-:Y:S01]  /*171e0*/  FADD.FTZ R5, -R5, R3 ;  /* 0x0000000305057221 */ /* 0x000fe20000010100 */
[--C-:B------:R-:W-:Y:S01]  /*171f0*/  FFMA.FTZ R175, R175, UR4, -R169.reuse ;  /* 0x00000004afaf7c23 */ /* 0x100fe200080108a9 */
[----:B------:R-:W-:Y:S01]  /*17200*/  FFMA.FTZ R174, R174, UR4, -R169 ;  /* 0x00000004aeae7c23 */ /* 0x000fe200080108a9 */
[----:B----4-:R-:W-:Y:S01]  /*17210*/  FSEL R4, R0, RZ, P0 ;  /* 0x000000ff00047208 */ /* 0x010fe20000000000 */
[----:B------:R-:W-:Y:S01]  /*17220*/  FMUL.FTZ R5, R5, UR4 ;  /* 0x0000000405057c20 */ /* 0x000fe20008410000 */
[----:B------:R-:W-:Y:S01]  /*17230*/  LOP3.LUT R188, R24, UR8, R181, 0x96, !PT ;  /* 0x0000000818bc7c12 */ /* 0x000fe2000f8e96b5 */
[----:B------:R-:W-:Y:S01]  /*17240*/  FFMA.FTZ R171, R16, UR4, -R171 ;  /* 0x0000000410ab7c23 */ /* 0x000fe200080108ab */
[----:B------:R-:W-:Y:S02]  /*17250*/  IMAD.MOV.U32 R179, RZ, RZ, R28 ;  /* 0x000000ffffb37224 */ /* 0x000fe400078e001c */
[----:B------:R-:W-:Y:S01]  /*17260*/  FADD.FTZ R4, -R4, R164 ;  /* 0x000000a404047221 */ /* 0x000fe20000010100 */
[----:B------:R-:W1:Y:S01]  /*17270*/  MUFU.EX2 R6, R5 ;  /* 0x0000000500067308 */ /* 0x000e620000000800 */
[--C-:B------:R-:W-:Y:S01]  /*17280*/  FFMA.FTZ R164, R12, UR4, -R169.reuse ;  /* 0x000000040ca47c23 */ /* 0x100fe200080108a9 */
[----:B------:R-:W-:Y:S01]  /*17290*/  FFMA.FTZ R169, R8, UR4, -R169 ;  /* 0x0000000408a97c23 */ /* 0x000fe200080108a9 */
[----:B------:R-:W-:Y:S01]  /*172a0*/  FMUL.FTZ R3, R4, UR4 ;  /* 0x0000000404037c20 */ /* 0x000fe20008410000 */
[----:B------:R-:W-:Y:S02]  /*172b0*/  PRMT R207, R28, 0x7771, RZ ;  /* 0x000077711ccf7816 */ /* 0x000fe400000000ff */
[----:B------:R-:W-:Y:S02]  /*172c0*/  ISETP.LE.U32.AND P5, PT, R21, UR11, PT ;  /* 0x0000000b15007c0c */ /* 0x000fe4000bfa3070 */
[----:B------:R-:W-:Y:S02]  /*172d0*/  ISETP.LE.U32.AND P0, PT, R20, UR11, PT ;  /* 0x0000000b14007c0c */ /* 0x000fe4000bf03070 */
[----:B------:R-:W4:Y:S01]  /*172e0*/  MUFU.EX2 R3, R3 ;  /* 0x0000000300037308 */ /* 0x000f220000000800 */
[C---:B------:R-:W-:Y:S02]  /*172f0*/  PRMT R195, R28.reuse, 0x7772, RZ ;  /* 0x000077721cc37816 */ /* 0x040fe400000000ff */
[----:B------:R-:W-:Y:S02]  /*17300*/  PRMT R191, R28, 0x7773, RZ ;  /* 0x000077731cbf7816 */ /* 0x000fe400000000ff */
[----:B------:R-:W-:Y:S01]  /*17310*/  LOP3.LUT R196, R196, 0xff, RZ, 0xc0, !PT ;  /* 0x000000ffc4c47812 */ /* 0x000fe200078ec0ff */
[C---:B-1----:R-:W-:Y:S01]  /*17320*/  FMUL.FTZ R25, R6.reuse, R153 ;  /* 0x0000009906197220 */ /* 0x042fe20000410000 */
[----:B------:R-:W-:Y:S02]  /*17330*/  IMAD.MOV.U32 R153, RZ, RZ, R33 ;  /* 0x000000ffff997224 */ /* 0x000fe400078e0021 */
        /* <DEDUP_REMOVED lines=64> */
[----:B------:R1:W-:Y:S01]  /*17740*/  MUFU.EX2 R152, R10 ;  /* 0x0000000a00987308 */ /* 0x0003e20000000800 */
[----:B------:R-:W-:Y:S02]  /*17750*/  IMAD.MOV.U32 R156, RZ, RZ, R35 ;  /* 0x000000ffff9c7224 */ /* 0x000fe400078e0023 */
[C---:B----4-:R-:W-:Y:S01]  /*17760*/  FMUL.FTZ R26, R3.reuse, R154 ;  /* 0x0000009a031a7220 */ /* 0x050fe20000410000 */
[----:B------:R-:W-:Y:S02]  /*17770*/  IMAD.MOV.U32 R141, RZ, RZ, R31 ;  /* 0x000000ffff8d7224 */ /* 0x000fe400078e001f */
[C---:B------:R-:W-:Y:S01]  /*17780*/  FMUL.FTZ R31, R3.reuse, R159 ;  /* 0x0000009f031f7220 */ /* 0x040fe20000410000 */
[----:B------:R-:W-:Y:S02]  /*17790*/  IMAD.MOV.U32 R136, RZ, RZ, R11 ;  /* 0x000000ffff887224 */ /* 0x000fe400078e000b */
[C---:B------:R-:W-:Y:S01]  /*177a0*/  FMUL.FTZ R11, R3.reuse, R139 ;  /* 0x0000008b030b7220 */ /* 0x040fe20000410000 */
[----:B------:R-:W-:Y:S01]  /*177b0*/  IMAD.MOV.U32 R137, RZ, RZ, R30 ;  /* 0x000000ffff897224 */ /* 0x000fe200078e001e */
[----:B------:R-:W4:Y:S01]  /*177c0*/  MUFU.EX2 R183, R183 ;  /* 0x000000b700b77308 */ /* 0x000f220000000800 */
[----:B------:R-:W-:Y:S02]  /*177d0*/  IMAD.MOV.U32 R133, RZ, RZ, R18 ;  /* 0x000000ffff857224 */ /* 0x000fe400078e0012 */
[C---:B------:R-:W-:Y:S01]  /*177e0*/  FMUL.FTZ R18, R3.reuse, R146 ;  /* 0x0000009203127220 */ /* 0x040fe20000410000 */
[----:B------:R-:W-:Y:S01]  /*177f0*/  F2FP.F16.F32.PACK_AB R146, R156, R153 ;  /* 0x000000999c92723e */ /* 0x000fe200000000ff */
[----:B------:R-:W-:Y:S02]  /*17800*/  IMAD.MOV.U32 R159, RZ, RZ, R137 ;  /* 0x000000ffff9f7224 */ /* 0x000fe400078e0089 */
[C---:B------:R-:W-:Y:S01]  /*17810*/  FMUL.FTZ R19, R3.reuse, R147 ;  /* 0x0000009303137220 */ /* 0x040fe20000410000 */
[----:B------:R-:W-:Y:S02]  /*17820*/  IMAD.MOV.U32 R154, RZ, RZ, R136 ;  /* 0x000000ffff9a7224 */ /* 0x000fe400078e0088 */
[C---:B------:R-:W-:Y:S01]  /*17830*/  FMUL.FTZ R22, R3.reuse, R150 ;  /* 0x0000009603167220 */ /* 0x040fe20000410000 */
[----:B------:R-:W-:Y:S02]  /*17840*/  IMAD.MOV.U32 R140, RZ, RZ, R15 ;  /* 0x000000ffff8c7224 */ /* 0x000fe400078e000f */
[C---:B-1----:R-:W-:Y:S01]  /*17850*/  FMUL.FTZ R10, R3.reuse, R138 ;  /* 0x0000008a030a7220 */ /* 0x042fe20000410000 */
[C---:B------:R-:W-:Y:S01]  /*17860*/  FMUL.FTZ R15, R3.reuse, R143 ;  /* 0x0000008f030f7220 */ /* 0x040fe20000410000 */
[----:B------:R-:W1:Y:S01]  /*17870*/  LDSM.16.MT88.4 R136, [R204+0x18000] ;  /* 0x01800000cc88783b */ /* 0x000e620000004200 */
        /* <DEDUP_REMOVED lines=52> */
[----:B------:R-:W1:Y:S01]  /*17bc0*/  MUFU.EX2 R178, R178 ;  /* 0x000000b200b27308 */ /* 0x000e620000000800 */
[----:B------:R-:W-:Y:S01]  /*17bd0*/  PRMT R151, R141, 0x7632, R151 ;  /* 0x000076328d977816 */ /* 0x000fe20000000097 */
[----:B------:R-:W-:Y:S01]  /*17be0*/  IMAD.MOV.U32 R158, RZ, RZ, R140 ;  /* 0x000000ffff9e7224 */ /* 0x000fe200078e008c */
[----:B------:R-:W-:Y:S01]  /*17bf0*/  LOP3.LUT R140, R179, 0xff, RZ, 0xc0, !PT ;  /* 0x000000ffb38c7812 */ /* 0x000fe200078ec0ff */
[----:B------:R-:W-:Y:S01]  /*17c00*/  @!P5 HADD2 R239, -R147.H0_H0, -RZ.H0_H0 ;  /* 0xa00000ff93efd230 */ /* 0x000fe20000000900 */
[----:B------:R-:W-:Y:S02]  /*17c10*/  LOP3.LUT R151, R151, 0xff, RZ, 0xc0, !PT ;  /* 0x000000ff97977812 */ /* 0x000fe400078ec0ff */
[----:B------:R-:W-:Y:S03]  /*17c20*/  PRMT R145, R146, 0x7632, R145 ;  /* 0x0000763292917816 */ /* 0x000fe60000000091 */
[----:B------:R-:W-:Y:S01]  /*17c30*/  MUFU.EX2 R154, R154 ;  /* 0x0000009a009a7308 */ /* 0x000fe20000000800 */
[----:B----4-:R-:W-:Y:S02]  /*17c40*/  F2FP.F16.F32.PACK_AB R144, R183, R172 ;  /* 0x000000acb790723e */ /* 0x010fe400000000ff */
[----:B------:R-:W-:Y:S02]  /*17c50*/  ISETP.LE.U32.AND P4, PT, R151, UR11, PT ;  /* 0x0000000b97007c0c */ /* 0x000fe4000bf83070 */
[----:B------:R-:W-:Y:S02]  /*17c60*/  PRMT R157, R144, 0x7632, R157 ;  /* 0x00007632909d7816 */ /* 0x000fe4000000009d */
[----:B------:R-:W-:Y:S03]  /*17c70*/  PRMT R161, R193, 0x7632, R161 ;  /* 0x00007632c1a17816 */ /* 0x000fe600000000a1 */
[----:B------:R-:W-:Y:S01]  /*17c80*/  MUFU.EX2 R163, R202 ;  /* 0x000000ca00a37308 */ /* 0x000fe20000000800 */
[----:B-1----:R-:W-:Y:S02]  /*17c90*/  F2FP.F16.F32.PACK_AB R150, R152, R178 ;  /* 0x000000b29896723e */ /* 0x002fe400000000ff */
[----:B------:R-:W-:Y:S02]  /*17ca0*/  LOP3.LUT R161, R161, 0xff, RZ, 0xc0, !PT ;  /* 0x000000ffa1a17812 */ /* 0x000fe400078ec0ff */
[----:B------:R-:W-:Y:S01]  /*17cb0*/  PRMT R148, R150, 0x7632, R148 ;  /* 0x0000763296947816 */ /* 0x000fe20000000094 */
[----:B------:R-:W-:Y:S04]  /*17cc0*/  @!P4 HADD2 R238, -R146.H0_H0, -RZ.H0_H0 ;  /* 0xa00000ff92eec230 */ /* 0x000fe80000000900 */
[----:B------:R-:W-:Y:S10]  /*17cd0*/  MUFU.EX2 R199, R199 ;  /* 0x000000c700c77308 */ /* 0x000ff40000000800 */
[----:B------:R-:W-:Y:S10]  /*17ce0*/  MUFU.EX2 R198, R198 ;  /* 0x000000c600c67308 */ /* 0x000ff40000000800 */
[----:B------:R-:W-:Y:S01]  /*17cf0*/  MUFU.EX2 R176, R176 ;  /* 0x000000b000b07308 */ /* 0x000fe20000000800 */
[----:B---3--:R-:W-:Y:S01]  /*17d00*/  FFMA.FTZ R27, R6, R27, R7 ;  /* 0x0000001b061b7223 */ /* 0x008fe20000010007 */
[C---:B------:R-:W-:Y:S01]  /*17d10*/  FMUL.FTZ R6, R3.reuse, R134 ;  /* 0x0000008603067220 */ /* 0x040fe20000410000 */
[----:B------:R-:W-:Y:S02]  /*17d20*/  IMAD.MOV.U32 R134, RZ, RZ, R34 ;  /* 0x000000ffff867224 */ /* 0x000fe400078e0022 */
[C---:B------:R-:W-:Y:S01]  /*17d30*/  FMUL.FTZ R34, R3.reuse, R162 ;  /* 0x000000a203227220 */ /* 0x040fe20000410000 */
[C---:B------:R-:W-:Y:S01]  /*17d40*/  FMUL.FTZ R7, R3.reuse, R135 ;  /* 0x0000008703077220 */ /* 0x040fe20000410000 */
[----:B------:R-:W3:Y:S01]  /*17d50*/  LDL R162, [R1+0xc] ;  /* 0x00000c0001a27983 */ /* 0x000ee20000100800 */
[----:B------:R-:W-:Y:S02]  /*17d60*/  IMAD.MOV.U32 R135, RZ, RZ, R27 ;  /* 0x000000ffff877224 */ /* 0x000fe400078e001b */
[C---:B------:R-:W-:Y:S01]  /*17d70*/  FMUL.FTZ R27, R3.reuse, R155 ;  /* 0x0000009b031b7220 */ /* 0x040fe20000410000 */
[----:B--2---:R-:W-:Y:S01]  /*17d80*/  FFMA.FTZ R132, R3, R14, R153 ;  /* 0x0000000e03847223 */ /* 0x004fe20000010099 */
[----:B------:R-:W-:Y:S01]  /*17d90*/  LOP3.LUT R153, R141, 0xff, RZ, 0xc0, !PT ;  /* 0x000000ff8d997812 */ /* 0x000fe200078ec0ff */
[----:B------:R-:W-:Y:S01]  /*17da0*/  FMUL.FTZ R14, R3, R142 ;  /* 0x0000008e030e7220 */ /* 0x000fe20000410000 */
[----:B------:R-:W-:Y:S01]  /*17db0*/  SHF.R.U32.HI R141, RZ, 0x18, R141 ;  /* 0x00000018ff8d7819 */ /* 0x000fe2000001168d */
[----:B------:R-:W-:Y:S01]  /*17dc0*/  FADD.FTZ R143, R156, R132 ;  /* 0x000000849c8f7221 */ /* 0x000fe20000010000 */
[----:B------:R-:W-:Y:S01]  /*17dd0*/  PRMT R3, R153, 0x5410, R182 ;  /* 0x0000541099037816 */ /* 0x000fe200000000b6 */
[----:B------:R-:W-:Y:S01]  /*17de0*/  FADD.FTZ R142, R134, R135 ;  /* 0x00000087868e7221 */ /* 0x000fe20000010000 */
[----:B------:R-:W-:Y:S01]  /*17df0*/  PRMT R132, R149, 0x5410, R147 ;  /* 0x0000541095847816 */ /* 0x000fe20000000093 */
[----:B------:R-:W-:Y:S01]  /*17e00*/  IMAD.MOV.U32 R156, RZ, RZ, R133 ;  /* 0x000000ffff9c7224 */ /* 0x000fe200078e0085 */
[----:B------:R-:W-:Y:S01]  /*17e10*/  PRMT R134, R195, 0x5410, R191 ;  /* 0x00005410c3867816 */ /* 0x000fe200000000bf */
[----:B------:R-:W-:Y:S01]  /*17e20*/  FADD.FTZ R142, R172, R142 ;  /* 0x0000008eac8e7221 */ /* 0x000fe20000010000 */
[--C-:B------:R-:W-:Y:S01]  /*17e30*/  HSET2.LE.AND R3, R3, R246.reuse, PT ;  /* 0x000000f603037233 */ /* 0x100fe20003803000 */
[----:B------:R-:W-:Y:S01]  /*17e40*/  VIADD R172, R204, 0x18040 ;  /* 0x00018040ccac7836 */ /* 0x000fe20000000000 */
[----:B------:R-:W-:Y:S01]  /*17e50*/  PRMT R135, R140, 0x5410, R207 ;  /* 0x000054108c877816 */ /* 0x000fe200000000cf */
[----:B------:R-:W-:Y:S01]  /*17e60*/  MUFU.EX2 R156, R156 ;  /* 0x0000009c009c7308 */ /* 0x000fe20000000800 */
[----:B------:R-:W-:Y:S02]  /*17e70*/  PRMT R133, R146, 0x5410, R145 ;  /* 0x0000541092857816 */ /* 0x000fe40000000091 */
[----:B------:R-:W-:Y:S02]  /*17e80*/  LOP3.LUT R132, R132, R3, RZ, 0xc0, !PT ;  /* 0x0000000384847212 */ /* 0x000fe400078ec0ff */
[----:B------:R-:W-:Y:S01]  /*17e90*/  PRMT R3, R151, 0x5410, R141 ;  /* 0x0000541097037816 */ /* 0x000fe2000000008d */
[----:B------:R-:W-:Y:S01]  /*17ea0*/  FADD.FTZ R151, R178, R143 ;  /* 0x0000008fb2977221 */ /* 0x000fe20000010000 */
[----:B------:R-:W-:Y:S02]  /*17eb0*/  LOP3.LUT R134, R134, 0xff00ff, RZ, 0xc0, !PT ;  /* 0x00ff00ff86867812 */ /* 0x000fe400078ec0ff */
[--C-:B------:R-:W-:Y:S01]  /*17ec0*/  HSET2.LE.AND R135, R135, R246.reuse, PT ;  /* 0x000000f687877233 */ /* 0x100fe20003803000 */
[----:B------:R-:W-:Y:S01]  /*17ed0*/  FADD.FTZ R152, R152, R151 ;  /* 0x0000009798987221 */ /* 0x000fe20000010000 */
[--C-:B------:R-:W-:Y:S02]  /*17ee0*/  HSET2.LE.AND R3, R3, R246.reuse, PT ;  /* 0x000000f603037233 */ /* 0x100fe40003803000 */
[----:B------:R-:W-:Y:S02]  /*17ef0*/  ISETP.LE.U32.AND P6, PT, R153, UR11, PT ;  /* 0x0000000b99007c0c */ /* 0x000fe4000bfc3070 */
[----:B------:R-:W-:Y:S02]  /*17f00*/  @!P5 PRMT R147, R239, 0x5410, RZ ;  /* 0x00005410ef93d816 */ /* 0x000fe400000000ff */
[----:B------:R-:W-:Y:S02]  /*17f10*/  LOP3.LUT R133, R133, R3, RZ, 0xc0, !PT ;  /* 0x0000000385857212 */ /* 0x000fe400078ec0ff */
[--C-:B------:R-:W-:Y:S02]  /*17f20*/  HSET2.LE.AND R3, R134, R246.reuse, PT ;  /* 0x000000f686037233 */ /* 0x100fe40003803000 */
[----:B------:R-:W-:Y:S02]  /*17f30*/  PRMT R134, R144, 0x5410, R157 ;  /* 0x0000541090867816 */ /* 0x000fe4000000009d */
[----:B------:R-:W-:Y:S02]  /*17f40*/  @!P4 PRMT R146, R238, 0x5410, RZ ;  /* 0x00005410ee92c816 */ /* 0x000fe400000000ff */
[----:B------:R-:W-:Y:S01]  /*17f50*/  LOP3.LUT R134, R134, R135, RZ, 0xc0, !PT ;  /* 0x0000008786867212 */ /* 0x000fe200078ec0ff */
[----:B------:R-:W-:Y:S01]  /*17f60*/  @!P6 HADD2 R240, -R149.H0_H0, -RZ.H0_H0 ;  /* 0xa00000ff95f0e230 */ /* 0x000fe20000000900 */
[----:B------:R-:W-:Y:S02]  /*17f70*/  PRMT R135, R150, 0x5410, R148 ;  /* 0x0000541096877816 */ /* 0x000fe40000000094 */
[----:B------:R-:W-:Y:S02]  /*17f80*/  ISETP.LE.U32.AND P5, PT, R141, UR11, PT ;  /* 0x0000000b8d007c0c */ /* 0x000fe4000bfa3070 */
[----:B------:R-:W-:Y:S02]  /*17f90*/  LOP3.LUT R135, R135, R3, RZ, 0xc0, !PT ;  /* 0x0000000387877212 */ /* 0x000fe400078ec0ff */
[----:B------:R-:W-:Y:S02]  /*17fa0*/  ISETP.LE.U32.AND P4, PT, R140, UR11, PT ;  /* 0x0000000b8c007c0c */ /* 0x000fe4000bf83070 */
[----:B------:R-:W-:Y:S02]  /*17fb0*/  @!P6 PRMT R149, R240, 0x5410, RZ ;  /* 0x00005410f095e816 */ /* 0x000fe400000000ff */
[----:B------:R-:W-:Y:S01]  /*17fc0*/  ISETP.GT.U32.AND P6, PT, R195, UR11, PT ;  /* 0x0000000bc3007c0c */ /* 0x000fe2000bfc4070 */
[C---:B------:R-:W-:Y:S05]  /*17fd0*/  HMMA.16816.F32 R4, R132.reuse, R136, R4 ;  /* 0x000000888404723c */ /* 0x040fea0000001804 */
[----:B------:R-:W-:Y:S04]  /*17fe0*/  IMAD.WIDE.U32 R194, R194, -0x2daee0ad, RZ ;  /* 0xd2511f53c2c27825 */ /* 0x000fe800078e00ff */
[----:B------:R-:W-:Y:S01]  /*17ff0*/  @!P5 HADD2 R237, -R145.H0_H0, -RZ.H0_H0 ;  /* 0xa00000ff91edd230 */ /* 0x000fe20000000900 */
[C---:B------:R-:W-:Y:S01]  /*18000*/  HMMA.16816.F32 R8, R132.reuse, R138, R8 ;  /* 0x0000008a8408723c */ /* 0x040fe20000001808 */
[----:B------:R-:W1:Y:S03]  /*18010*/  LDSM.16.MT88.4 R136, [R203+0x18000] ;  /* 0x01800000cb88783b */ /* 0x000e660000004200 */
[----:B------:R-:W-:Y:S01]  /*18020*/  @!P5 PRMT R145, R237, 0x5410, RZ ;  /* 0x00005410ed91d816 */ /* 0x000fe200000000ff */
[----:B------:R-:W-:Y:S01]  /*18030*/  @!P4 HADD2 R236, -R144.H0_H0, -RZ.H0_H0 ;  /* 0xa00000ff90ecc230 */ /* 0x000fe20000000900 */
[----:B------:R-:W-:Y:S01]  /*18040*/  ISETP.LE.U32.AND P5, PT, R161, UR11, PT ;  /* 0x0000000ba1007c0c */ /* 0x000fe2000bfa3070 */
[----:B------:R-:W-:Y:S03]  /*18050*/  @P6 HADD2 R234, -R150.H0_H0, -RZ.H0_H0 ;  /* 0xa00000ff96ea6230 */ /* 0x000fe60000000900 */
[----:B------:R-:W-:Y:S02]  /*18060*/  @!P4 PRMT R144, R236, 0x5410, RZ ;  /* 0x00005410ec90c816 */ /* 0x000fe400000000ff */
[----:B------:R-:W-:Y:S02]  /*18070*/  @P6 PRMT R150, R234, 0x5410, RZ ;  /* 0x00005410ea966816 */ /* 0x000fe400000000ff */
[----:B------:R-:W-:Y:S01]  /*18080*/  ISETP.GT.U32.AND P4, PT, R166, UR11, PT ;  /* 0x0000000ba6007c0c */ /* 0x000fe2000bf84070 */
[C---:B-1----:R-:W-:Y:S08]  /*18090*/  HMMA.16816.F32 R12, R132.reuse, R136, R12 ;  /* 0x00000088840c723c */ /* 0x042ff0000000180c */
[C---:B------:R-:W-:Y:S03]  /*180a0*/  HMMA.16816.F32 R16, R132.reuse, R138, R16 ;  /* 0x0000008a8410723c */ /* 0x040fe60000001810 */
[----:B---3--:R-:W-:Y:S02]  /*180b0*/  @P2 VIADD R172, R162, 0xffffffc0 ;  /* 0xffffffc0a2ac2836 */ /* 0x008fe40000000000 */
[----:B------:R-:W-:Y:S02]  /*180c0*/  IMAD.MOV.U32 R162, RZ, RZ, R159 ;  /* 0x000000ffffa27224 */ /* 0x000fe400078e009f */
[----:B------:R-:W-:Y:S01]  /*180d0*/  IMAD.IADD R3, R200, 0x1, R172 ;  /* 0x00000001c8037824 */ /* 0x000fe200078e02ac */
[----:B------:R-:W1:Y:S01]  /*180e0*/  LDSM.16.MT88.4 R136, [R172] ;  /* 0x00000000ac88783b */ /* 0x000e620000004200 */
[----:B------:R-:W-:Y:S06]  /*180f0*/  IMAD.MOV.U32 R159, RZ, RZ, R158 ;  /* 0x000000ffff9f7224 */ /* 0x000fec00078e009e */
[----:B------:R-:W2:Y:S01]  /*18100*/  MUFU.EX2 R159, R159 ;  /* 0x0000009f009f7308 */ /* 0x000ea20000000800 */
[----:B------:R-:W3:Y:S04]  /*18110*/  LDL.LU R158, [R1+0x38] ;  /* 0x00003800019e7983 */ /* 0x000ee80000300800 */
[----:B------:R-:W4:Y:S01]  /*18120*/  LDL.LU R153, [R1+0x3c] ;  /* 0x00003c0001997983 */ /* 0x000f220000300800 */
[----:B--2---:R-:W-:Y:S04]  /*18130*/  F2FP.F16.F32.PACK_AB R155, R156, R159 ;  /* 0x0000009f9c9b723e */ /* 0x004fe800000000ff */
[----:B------:R-:W-:Y:S05]  /*18140*/  PRMT R151, R155, 0x7632, R151 ;  /* 0x000076329b977816 */ /* 0x000fea0000000097 */
[----:B------:R-:W-:Y:S01]  /*18150*/  @!P0 HADD2 R223, -R151.H0_H0, -RZ.H0_H0 ;  /* 0xa00000ff97df8230 */ /* 0x000fe20000000900 */
        /* <DEDUP_REMOVED lines=18> */
[----:B---3--:R-:W-:Y:S01]  /*18280*/  IMAD.MOV.U32 R179, RZ, RZ, R158 ;  /* 0x000000ffffb37224 */ /* 0x008fe200078e009e */
[----:B------:R-:W-:Y:S05]  /*18290*/  LOP3.LUT R158, R180, UR7, R195, 0x96, !PT ;  /* 0x00000007b49e7c12 */ /* 0x000fea000f8e96c3 */
[----:B------:R2:W5:Y:S01]  /*182a0*/  LDL.LU.64 R180, [R1+0x48] ;  /* 0x0000480001b47983 */ /* 0x0005620000300a00 */
[----:B----4-:R-:W-:Y:S02]  /*182b0*/  IMAD.MOV.U32 R178, RZ, RZ, R153 ;  /* 0x000000ffffb27224 */ /* 0x010fe400078e0099 */
[----:B------:R-:W-:Y:S01]  /*182c0*/  FADD.FTZ R153, R183, R142 ;  /* 0x0000008eb7997221 */ /* 0x000fe20000010000 */
[----:B------:R-:W3:Y:S02]  /*182d0*/  MUFU.EX2 R195, R162 ;  /* 0x000000a200c37308 */ /* 0x000ee40000000800 */
[----:B------:R-:W-:Y:S01]  /*182e0*/  LDSM.16.MT88.4 R140, [R203+0x1e000] ;  /* 0x01e00000cb8c783b */ /* 0x000fe20000004200 */
[----:B------:R-:W-:Y:S01]  /*182f0*/  LEA R182, P1, R247, R178, 0x1 ;  /* 0x000000b2f7b67211 */ /* 0x000fe200078208ff */
[----:B------:R-:W-:Y:S03]  /*18300*/  FADD.FTZ R159, R159, R153 ;  /* 0x000000999f9f7221 */ /* 0x000fe60000010000 */
[----:B------:R-:W-:Y:S03]  /*18310*/  LEA.HI.X.SX32 R183, R247, R179, 0x1, P1 ;  /* 0x000000b3f7b77211 */ /* 0x000fe600008f0eff */
[----:B------:R4:W2:Y:S01]  /*18320*/  MUFU.EX2 R162, R201 ;  /* 0x000000c900a27308 */ /* 0x0008a20000000800 */
[----:B------:R-:W-:Y:S01]  /*18330*/  ISETP.GT.U32.AND P1, PT, R207, UR11, PT ;  /* 0x0000000bcf007c0c */ /* 0x000fe2000bf24070 */
[----:B------:R3:W-:Y:S04]  /*18340*/  STG.E.U16 desc[UR32][R178.64+0x2], R147 ;  /* 0x00000293b2007986 */ /* 0x0007e8000c101520 */
[----:B------:R2:W-:Y:S04]  /*18350*/  STG.E.U16 desc[UR32][R178.64], R149 ;  /* 0x00000095b2007986 */ /* 0x0005e8000c101520 */
[----:B------:R-:W-:Y:S01]  /*18360*/  STG.E.U16 desc[UR32][R182.64], R146 ;  /* 0x00000092b6007986 */ /* 0x000fe2000c101520 */
[C---:B-1----:R-:W-:Y:S03]  /*18370*/  HMMA.16816.F32 R68, R132.reuse, R136, R68 ;  /* 0x000000888444723c */ /* 0x042fe60000001844 */
[----:B------:R-:W-:Y:S01]  /*18380*/  STG.E.U16 desc[UR32][R182.64+0x2], R145 ;  /* 0x00000291b6007986 */ /* 0x000fe2000c101520 */
[----:B------:R-:W-:Y:S02]  /*18390*/  @P1 HADD2 R235, -R157.H0_H0, -RZ.H0_H0 ;  /* 0xa00000ff9deb1230 */ /* 0x000fe40000000900 */
[----:B----4-:R-:W-:Y:S01]  /*183a0*/  FADD.FTZ R201, R156, R159 ;  /* 0x0000009f9cc97221 */ /* 0x010fe20000010000 */
[----:B------:R-:W-:Y:S01]  /*183b0*/  STG.E.U16 desc[UR32][R178.64+0x10], R144 ;  /* 0x00001090b2007986 */ /* 0x000fe2000c101520 */
[C---:B------:R-:W-:Y:S03]  /*183c0*/  HMMA.16816.F32 R72, R132.reuse, R138, R72 ;  /* 0x0000008a8448723c */ /* 0x040fe60000001848 */
[----:B------:R-:W1:Y:S01]  /*183d0*/  LDSM.16.MT88.4 R136, [R203+0x1c000] ;  /* 0x01c00000cb88783b */ /* 0x000e620000004200 */
[----:B------:R-:W-:Y:S02]  /*183e0*/  @P1 PRMT R157, R235, 0x5410, RZ ;  /* 0x00005410eb9d1816 */ /* 0x000fe400000000ff */
[----:B------:R-:W-:Y:S02]  /*183f0*/  LOP3.LUT R159, R193, 0xff, RZ, 0xc0, !PT ;  /* 0x000000ffc19f7812 */ /* 0x000fe400078ec0ff */
[----:B------:R-:W-:Y:S01]  /*18400*/  SHF.R.U32.HI R193, RZ, 0x18, R193 ;  /* 0x00000018ffc17819 */ /* 0x000fe200000116c1 */
[--C-:B---3--:R-:W-:Y:S02]  /*18410*/  FADD.FTZ R147, R154, R152.reuse ;  /* 0x000000989a937221 */ /* 0x108fe40000010000 */
[----:B------:R3:W-:Y:S01]  /*18420*/  STG.E.U16 desc[UR32][R178.64+0x12], R157 ;  /* 0x0000129db2007986 */ /* 0x0007e2000c101520 */
[C---:B------:R-:W-:Y:S01]  /*18430*/  F2FP.F16.F32.PACK_AB R154, R195.reuse, R154 ;  /* 0x0000009ac39a723e */ /* 0x040fe200000000ff */
[----:B------:R-:W-:Y:S02]  /*18440*/  FADD.FTZ R195, R195, R147 ;  /* 0x00000093c3c37221 */ /* 0x000fe40000010000 */
[----:B------:R4:W-:Y:S01]  /*18450*/  STG.E.U16 desc[UR32][R182.64+0x10], R150 ;  /* 0x00001096b6007986 */ /* 0x0009e2000c101520 */
[----:B------:R-:W-:Y:S01]  /*18460*/  PRMT R153, R154, 0x7632, R153 ;  /* 0x000076329a997816 */ /* 0x000fe20000000099 */
[----:B------:R-:W-:Y:S01]  /*18470*/  @!P5 HADD2 R216, -R154.H0_H0, -RZ.H0_H0 ;  /* 0xa00000ff9ad8d230 */ /* 0x000fe20000000900 */
[----:B--2---:R-:W-:Y:S01]  /*18480*/  F2FP.F16.F32.PACK_AB R149, R199, R163 ;  /* 0x000000a3c795723e */ /* 0x004fe200000000ff */
[----:B------:R-:W-:Y:S01]  /*18490*/  LDSM.16.MT88.4 R144, [R204+0x18800] ;  /* 0x01880000cc90783b */ /* 0x000fe20000004200 */
[----:B------:R-:W-:Y:S01]  /*184a0*/  F2FP.F16.F32.PACK_AB R156, R198, R162 ;  /* 0x000000a2c69c723e */ /* 0x000fe200000000ff */
[----:B------:R-:W-:Y:S01]  /*184b0*/  FADD.FTZ R162, R162, R195 ;  /* 0x000000c3a2a27221 */ /* 0x000fe20000010000 */
[----:B------:R-:W-:Y:S02]  /*184c0*/  PRMT R152, R149, 0x7632, R152 ;  /* 0x0000763295987816 */ /* 0x000fe40000000098 */
[----:B------:R-:W-:Y:S01]  /*184d0*/  PRMT R160, R156, 0x7632, R160 ;  /* 0x000076329ca07816 */ /* 0x000fe200000000a0 */
[----:B------:R-:W-:Y:S01]  /*184e0*/  FADD.FTZ R162, R198, R162 ;  /* 0x000000a2c6a27221 */ /* 0x000fe20000010000 */
[----:B------:R-:W-:Y:S01]  /*184f0*/  ISETP.GT.U32.AND P1, PT, R191, UR11, PT ;  /* 0x0000000bbf007c0c */ /* 0x000fe2000bf24070 */
[----:B------:R-:W-:Y:S01]  /*18500*/  @P4 HADD2 R231, -R152.H0_H0, -RZ.H0_H0 ;  /* 0xa00000ff98e74230 */ /* 0x000fe20000000900 */
[----:B------:R-:W-:Y:S01]  /*18510*/  ISETP.LE.U32.AND P6, PT, R159, UR11, PT ;  /* 0x0000000b9f007c0c */ /* 0x000fe2000bfc3070 */
[----:B------:R-:W2:Y:S01]  /*18520*/  S2R R207, SR_TID.X ;  /* 0x0000000000cf7919 */ /* 0x000ea20000002100 */
[----:B---3--:R-:W-:Y:S09]  /*18530*/  FADD.FTZ R157, R163, R201 ;  /* 0x000000c9a39d7221 */ /* 0x008ff20000010000 */
[----:B------:R-:W-:Y:S01]  /*18540*/  @P1 HADD2 R214, -R148.H0_H0, -RZ.H0_H0 ;  /* 0xa00000ff94d61230 */ /* 0x000fe20000000900 */
[----:B------:R3:W2:Y:S01]  /*18550*/  MUFU.EX2 R163, R190 ;  /* 0x000000be00a37308 */ /* 0x0006a20000000800 */
[----:B------:R-:W-:Y:S02]  /*18560*/  @!P6 HADD2 R217, -R155.H0_H0, -RZ.H0_H0 ;  /* 0xa00000ff9bd9e230 */ /* 0x000fe40000000900 */
[----:B------:R-:W-:Y:S01]  /*18570*/  FADD.FTZ R157, R199, R157 ;  /* 0x0000009dc79d7221 */ /* 0x000fe20000010000 */
[C---:B-1----:R-:W-:Y:S03]  /*18580*/  HMMA.16816.F32 R76, R132.reuse, R136, R76 ;  /* 0x00000088844c723c */ /* 0x042fe6000000184c */
[----:B------:R-:W-:Y:S03]  /*18590*/  @P1 PRMT R148, R214, 0x5410, RZ ;  /* 0x00005410d6941816 */ /* 0x000fe600000000ff */
[----:B----4-:R-:W-:Y:S02]  /*185a0*/  MUFU.EX2 R150, R189 ;  /* 0x000000bd00967308 */ /* 0x010fe40000000800 */
[C---:B------:R-:W-:Y:S01]  /*185b0*/  HMMA.16816.F32 R80, R132.reuse, R138, R80 ;  /* 0x0000008a8450723c */ /* 0x040fe20000001850 */
[----:B------:R-:W1:Y:S07]  /*185c0*/  LDSM.16.MT88.4 R136, [R172+0x4000] ;  /* 0x00400000ac88783b */ /* 0x000e6e0000004200 */
[----:B------:R4:W4:Y:S01]  /*185d0*/  MUFU.EX2 R201, R187 ;  /* 0x000000bb00c97308 */ /* 0x0009220000000800 */
[----:B---3--:R-:W-:Y:S04]  /*185e0*/  IMAD.WIDE.U32 R190, R158, -0x326172a9, RZ ;  /* 0xcd9e8d579ebe7825 */ /* 0x008fe800078e00ff */
[----:B--2---:R-:W-:Y:S01]  /*185f0*/  FADD.FTZ R157, R163, R157 ;  /* 0x0000009da39d7221 */ /* 0x004fe20000010000 */
[----:B------:R-:W-:Y:S01]  /*18600*/  STG.E.U16 desc[UR32][R182.64+0x12], R148 ;  /* 0x00001294b6007986 */ /* 0x000fe2000c101520 */
[----:B------:R-:W-:Y:S02]  /*18610*/  IMAD.MOV.U32 R195, RZ, RZ, R190 ;  /* 0x000000ffffc37224 */ /* 0x000fe400078e00be */
[----:B------:R-:W-:Y:S01]  /*18620*/  IMAD.SHL.U32 R202, R207, 0x40, RZ ;  /* 0x00000040cfca7824 */ /* 0x000fe200078e00ff */
[----:B------:R-:W-:Y:S02]  /*18630*/  MUFU.EX2 R189, R164 ;  /* 0x000000a400bd7308 */ /* 0x000fe40000000800 */
[----:B------:R-:W-:Y:S02]  /*18640*/  LOP3.LUT R195, R195, 0xff, RZ, 0xc0, !PT ;  /* 0x000000ffc3c37812 */ /* 0x000fe400078ec0ff */
[----:B----4-:R-:W-:Y:S01]  /*18650*/  PRMT R187, R190, 0x7772, RZ ;  /* 0x00007772bebb7816 */ /* 0x010fe200000000ff */
        /* <DEDUP_REMOVED lines=12> */
[----:B------:R-:W2:Y:S07]  /*18720*/  LDSM.16.MT88.4 R140, [R3+0x6000] ;  /* 0x00600000038c783b */ /* 0x000eae0000004200 */
[C---:B-1----:R-:W-:Y:S03]  /*18730*/  HMMA.16816.F32 R116, R132.reuse, R136, R116 ;  /* 0x000000888474723c */ /* 0x042fe60000001874 */
[----:B------:R-:W-:Y:S02]  /*18740*/  PRMT R136, R159, 0x5410, R197 ;  /* 0x000054109f887816 */ /* 0x000fe400000000c5 */
[----:B------:R-:W-:Y:S01]  /*18750*/  PRMT R137, R155, 0x5410, R151 ;  /* 0x000054109b897816 */ /* 0x000fe20000000097 */
[----:B------:R-:W1:Y:S01]  /*18760*/  MUFU.EX2 R197, R186 ;  /* 0x000000ba00c57308 */ /* 0x000e620000000800 */
[----:B------:R-:W-:Y:S01]  /*18770*/  @!P6 PRMT R155, R217, 0x5410, RZ ;  /* 0x00005410d99be816 */ /* 0x000fe200000000ff */
[C---:B------:R-:W-:Y:S03]  /*18780*/  HMMA.16816.F32 R120, R132.reuse, R138, R120 ;  /* 0x0000008a8478723c */ /* 0x040fe60000001878 */
[--C-:B------:R-:W-:Y:S01]  /*18790*/  HSET2.LE.AND R136, R136, R246.reuse, PT ;  /* 0x000000f688887233 */ /* 0x100fe20003803000 */
[----:B------:R-:W-:Y:S01]  /*187a0*/  STG.E.U16 desc[UR32][R178.64+0x20], R155 ;  /* 0x0000209bb2007986 */ /* 0x000fe2000c101520 */
[----:B------:R-:W-:Y:S03]  /*187b0*/  @!P0 PRMT R151, R223, 0x5410, RZ ;  /* 0x00005410df978816 */ /* 0x000fe600000000ff */
[----:B------:R3:W-:Y:S01]  /*187c0*/  MUFU.EX2 R186, R168 ;  /* 0x000000a800ba7308 */ /* 0x0007e20000000800 */
[----:B------:R-:W-:Y:S01]  /*187d0*/  PRMT R138, R161, 0x5410, R193 ;  /* 0x00005410a18a7816 */ /* 0x000fe200000000c1 */
[C---:B--2---:R-:W-:Y:S01]  /*187e0*/  HMMA.16816.F32 R124, R132.reuse, R140, R124 ;  /* 0x0000008c847c723c */ /* 0x044fe2000000187c */
[----:B------:R-:W-:Y:S02]  /*187f0*/  STG.E.U16 desc[UR32][R178.64+0x22], R151 ;  /* 0x00002297b2007986 */ /* 0x000fe4000c101520 */
[----:B------:R-:W-:Y:S02]  /*18800*/  LOP3.LUT R136, R137, R136, RZ, 0xc0, !PT ;  /* 0x0000008889887212 */ /* 0x000fe400078ec0ff */
[----:B------:R-:W-:Y:S02]  /*18810*/  PRMT R137, R165, 0x5410, R184 ;  /* 0x00005410a5897816 */ /* 0x000fe400000000b8 */
[--C-:B------:R-:W-:Y:S01]  /*18820*/  HSET2.LE.AND R138, R138, R246.reuse, PT ;  /* 0x000000f68a8a7233 */ /* 0x100fe20003803000 */
[----:B------:R-:W-:Y:S01]  /*18830*/  HMMA.16816.F32 R128, R132, R142, R128 ;  /* 0x0000008e8480723c */ /* 0x000fe20000001880 */
[----:B------:R-:W2:Y:S02]  /*18840*/  LDSM.16.MT88.4 R132, [R203+0x18800] ;  /* 0x01880000cb84783b */ /* 0x000ea40000004200 */
[----:B------:R-:W-:Y:S01]  /*18850*/  PRMT R140, R196, 0x5410, R166 ;  /* 0x00005410c48c7816 */ /* 0x000fe200000000a6 */
[----:B-1----:R-:W-:Y:S01]  /*18860*/  FADD.FTZ R198, R197, R198 ;  /* 0x000000c6c5c67221 */ /* 0x002fe20000010000 */
        /* <DEDUP_REMOVED lines=10> */
[----:B------:R-:W1:Y:S01]  /*18910*/  LDSM.16.MT88.4 R140, [R172+0x800] ;  /* 0x00080000ac8c783b */ /* 0x000e620000004200 */
[----:B------:R-:W-:Y:S02]  /*18920*/  @P4 PRMT R152, R231, 0x5410, RZ ;  /* 0x00005410e7984816 */ /* 0x000fe400000000ff */
[----:B---3--:R-:W-:Y:S02]  /*18930*/  F2FP.F16.F32.PACK_AB R168, R150, R163 ;  /* 0x000000a396a8723e */ /* 0x008fe400000000ff */
[C---:B------:R-:W-:Y:S03]  /*18940*/  HMMA.16816.F32 R4, R136.reuse, R144, R4 ;  /* 0x000000908804723c */ /* 0x040fe60000001804 */
[----:B------:R-:W-:Y:S02]  /*18950*/  STG.E.U16 desc[UR32][R182.64+0x20], R154 ;  /* 0x0000209ab6007986 */ /* 0x000fe4000c101520 */
[----:B------:R-:W-:Y:S02]  /*18960*/  ISETP.LE.U32.AND P6, PT, R193, UR11, PT ;  /* 0x0000000bc1007c0c */ /* 0x000fe4000bfc3070 */
[----:B------:R-:W-:Y:S01]  /*18970*/  ISETP.LE.U32.AND P5, PT, R196, UR11, PT ;  /* 0x0000000bc4007c0c */ /* 0x000fe2000bfa3070 */
[C---:B------:R-:W-:Y:S01]  /*18980*/  HMMA.16816.F32 R8, R136.reuse, R146, R8 ;  /* 0x000000928808723c */ /* 0x040fe20000001808 */
[----:B------:R-:W3:Y:S02]  /*18990*/  LDSM.16.MT88.4 R144, [R3+0x800] ;  /* 0x000800000390783b */ /* 0x000ee40000004200 */
[----:B------:R-:W-:Y:S02]  /*189a0*/  ISETP.GT.U32.AND P0, PT, R165, UR11, PT ;  /* 0x0000000ba5007c0c */ /* 0x000fe4000bf04070 */
[----:B------:R-:W-:Y:S03]  /*189b0*/  PRMT R166, R168, 0x7632, R166 ;  /* 0x00007632a8a67816 */ /* 0x000fe600000000a6 */
[C---:B--2---:R-:W-:Y:S03]  /*189c0*/  HMMA.16816.F32 R12, R136.reuse, R132, R12 ;  /* 0x00000084880c723c */ /* 0x044fe6000000180c */
[----:B------:R-:W-:Y:S02]  /*189d0*/  @!P6 HADD2 R222, -R153.H0_H0, -RZ.H0_H0 ;  /* 0xa00000ff99dee230 */ /* 0x000fe40000000900 */
[----:B------:R-:W-:Y:S03]  /*189e0*/  @!P5 HADD2 R221, -R149.H0_H0, -RZ.H0_H0 ;  /* 0xa00000ff95ddd230 */ /* 0x000fe60000000900 */
[C---:B------:R-:W-:Y:S01]  /*189f0*/  HMMA.16816.F32 R16, R136.reuse, R134, R16 ;  /* 0x000000868810723c */ /* 0x040fe20000001810 */
[----:B------:R-:W2:Y:S02]  /*18a00*/  LDSM.16.MT88.4 R132, [R204+0x1a800] ;  /* 0x01a80000cc84783b */ /* 0x000ea40000004200 */
[----:B------:R-:W-:Y:S01]  /*18a10*/  @!P6 PRMT R153, R222, 0x5410, RZ ;  /* 0x00005410de99e816 */ /* 0x000fe200000000ff */
[----:B------:R-:W-:Y:S01]  /*18a20*/  @P0 HADD2 R230, -R156.H0_H0, -RZ.H0_H0 ;  /* 0xa00000ff9ce60230 */ /* 0x000fe20000000900 */
[----:B------:R-:W-:Y:S04]  /*18a30*/  @!P5 PRMT R149, R221, 0x5410, RZ ;  /* 0x00005410dd95d816 */ /* 0x000fe800000000ff */
[----:B------:R-:W-:Y:S01]  /*18a40*/  STG.E.U16 desc[UR32][R182.64+0x22], R153 ;  /* 0x00002299b6007986 */ /* 0x000fe2000c101520 */
[----:B------:R-:W-:Y:S01]  /*18a50*/  @P0 PRMT R156, R230, 0x5410, RZ ;  /* 0x00005410e69c0816 */ /* 0x000fe200000000ff */
[C---:B-1----:R-:W-:Y:S02]  /*18a60*/  HMMA.16816.F32 R20, R136.reuse, R140, R20 ;  /* 0x0000008c8814723c */ /* 0x042fe40000001814 */
[----:B------:R-:W-:Y:S01]  /*18a70*/  STG.E.U16 desc[UR32][R178.64+0x30], R149 ;  /* 0x00003095b2007986 */ /* 0x000fe2000c101520 */
[----:B------:R-:W-:Y:S02]  /*18a80*/  ISETP.GT.U32.AND P0, PT, R184, UR11, PT ;  /* 0x0000000bb8007c0c */ /* 0x000fe4000bf04070 */
[----:B------:R-:W-:Y:S01]  /*18a90*/  MUFU.EX2 R184, R175 ;  /* 0x000000af00b87308 */ /* 0x000fe20000000800 */
[----:B------:R-:W-:Y:S02]  /*18aa0*/  STG.E.U16 desc[UR32][R178.64+0x32], R152 ;  /* 0x00003298b2007986 */ /* 0x000fe4000c101520 */
[C---:B------:R-:W-:Y:S02]  /*18ab0*/  HMMA.16816.F32 R24, R136.reuse, R142, R24 ;  /* 0x0000008e8818723c */ /* 0x040fe40000001818 */
[----:B------:R-:W1:Y:S06]  /*18ac0*/  LDSM.16.MT88.4 R140, [R203+0x1a800] ;  /* 0x01a80000cb8c783b */ /* 0x000e6c0000004200 */
[C---:B---3--:R-:W-:Y:S02]  /*18ad0*/  HMMA.16816.F32 R28, R136.reuse, R144, R28 ;  /* 0x00000090881c723c */ /* 0x048fe4000000181c */
[----:B------:R-:W-:Y:S01]  /*18ae0*/  LDSM.16.MT88.4 R152, [R172+0x1000] ;  /* 0x00100000ac98783b */ /* 0x000fe20000004200 */
[----:B------:R-:W-:Y:S05]  /*18af0*/  @P0 HADD2 R218, -R160.H0_H0, -RZ.H0_H0 ;  /* 0xa00000ffa0da0230 */ /* 0x000fea0000000900 */
[C---:B------:R-:W-:Y:S02]  /*18b00*/  HMMA.16816.F32 R32, R136.reuse, R146, R32 ;  /* 0x000000928820723c */ /* 0x040fe40000001820 */
[----:B------:R-:W3:Y:S01]  /*18b10*/  LDSM.16.MT88.4 R144, [R172+0x2800] ;  /* 0x00280000ac90783b */ /* 0x000ee20000004200 */
[----:B------:R-:W-:Y:S05]  /*18b20*/  @P0 PRMT R160, R218, 0x5410, RZ ;  /* 0x00005410daa00816 */ /* 0x000fea00000000ff */
[C---:B--2---:R-:W-:Y:S02]  /*18b30*/  HMMA.16816.F32 R36, R136.reuse, R132, R36 ;  /* 0x000000848824723c */ /* 0x044fe40000001824 */
[----:B------:R-:W-:Y:S04]  /*18b40*/  STG.E.U16 desc[UR32][R182.64+0x30], R156 ;  /* 0x0000309cb6007986 */ /* 0x000fe8000c101520 */
[----:B------:R-:W-:Y:S02]  /*18b50*/  STG.E.U16 desc[UR32][R182.64+0x32], R160 ;  /* 0x000032a0b6007986 */ /* 0x000fe4000c101520 */
[C---:B------:R-:W-:Y:S02]  /*18b60*/  HMMA.16816.F32 R40, R136.reuse, R134, R40 ;  /* 0x000000868828723c */ /* 0x040fe40000001828 */
[----:B------:R-:W2:Y:S06]  /*18b70*/  LDSM.16.MT88.4 R132, [R3+0x2800] ;  /* 0x002800000384783b */ /* 0x000eac0000004200 */
        /* <DEDUP_REMOVED lines=15> */
[C---:B--2---:R-:W-:Y:S03]  /*18c70*/  HMMA.16816.F32 R84, R136.reuse, R132, R84 ;  /* 0x000000848854723c */ /* 0x044fe60000001854 */
[----:B------:R-:W-:Y:S01]  /*18c80*/  IMAD.WIDE.U32 R132, R188, -0x326172a9, RZ ;  /* 0xcd9e8d57bc847825 */ /* 0x000fe200078e00ff */
[----:B------:R-:W-:Y:S04]  /*18c90*/  PRMT R188, R190, 0x7771, RZ ;  /* 0x00007771bebc7816 */ /* 0x000fe800000000ff */
[C---:B------:R-:W-:Y:S03]  /*18ca0*/  HMMA.16816.F32 R88, R136.reuse, R134, R88 ;  /* 0x000000868858723c */ /* 0x040fe60000001858 */
[----:B------:R-:W-:Y:S02]  /*18cb0*/  LOP3.LUT R192, R192, UR12, R133, 0x96, !PT ;  /* 0x0000000cc0c07c12 */ /* 0x000fe4000f8e9685 */
[----:B------:R-:W-:Y:S02]  /*18cc0*/  LOP3.LUT R158, R132, UR14, R191, 0x96, !PT ;  /* 0x0000000e849e7c12 */ /* 0x000fe4000f8e96bf */
[----:B------:R-:W2:Y:S01]  /*18cd0*/  LDSM.16.MT88.4 R132, [R203+0x1e800] ;  /* 0x01e80000cb84783b */ /* 0x000ea20000004200 */
[----:B------:R-:W-:Y:S01]  /*18ce0*/  ISETP.GT.U32.AND P0, PT, R188, UR11, PT ;  /* 0x0000000bbc007c0c */ /* 0x000fe2000bf04070 */
[C---:B-1----:R-:W-:Y:S01]  /*18cf0*/  HMMA.16816.F32 R92, R136.reuse, R140, R92 ;  /* 0x0000008c885c723c */ /* 0x042fe2000000185c */
[----:B------:R-:W1:Y:S02]  /*18d00*/  MUFU.EX2 R191, R185 ;  /* 0x000000b900bf7308 */ /* 0x000e640000000800 */
[C---:B------:R-:W-:Y:S02]  /*18d10*/  LOP3.LUT R159, R158.reuse, 0xffff, RZ, 0xc0, !PT ;  /* 0x0000ffff9e9f7812 */ /* 0x040fe400078ec0ff */
[----:B------:R-:W-:Y:S02]  /*18d20*/  LOP3.LUT R193, R158, 0xff, RZ, 0xc0, !PT ;  /* 0x000000ff9ec17812 */ /* 0x000fe400078ec0ff */
[----:B------:R-:W-:Y:S01]  /*18d30*/  SHF.R.U32.HI R159, RZ, 0x8, R159 ;  /* 0x00000008ff9f7819 */ /* 0x000fe2000001169f */
[C---:B------:R-:W-:Y:S03]  /*18d40*/  HMMA.16816.F32 R96, R136.reuse, R142, R96 ;  /* 0x0000008e8860723c */ /* 0x040fe60000001860 */
[----:B------:R-:W-:Y:S02]  /*18d50*/  LOP3.LUT R140, R159, 0xffff, RZ, 0xc0, !PT ;  /* 0x0000ffff9f8c7812 */ /* 0x000fe400078ec0ff */
[----:B------:R-:W-:Y:S02]  /*18d60*/  SHF.R.U32.HI R196, RZ, 0x18, R158 ;  /* 0x00000018ffc47819 */ /* 0x000fe4000001169e */
[----:B------:R-:W-:Y:S01]  /*18d70*/  ISETP.LE.U32.AND P1, PT, R140, UR11, PT ;  /* 0x0000000b8c007c0c */ /* 0x000fe2000bf23070 */
[C---:B---3--:R-:W-:Y:S01]  /*18d80*/  HMMA.16816.F32 R100, R136.reuse, R144, R100 ;  /* 0x000000908864723c */ /* 0x048fe20000001864 */
[----:B------:R-:W3:Y:S02]  /*18d90*/  LDSM.16.MT88.4 R140, [R172+0x6800] ;  /* 0x00680000ac8c783b */ /* 0x000ee40000004200 */
[----:B-1----:R-:W-:Y:S02]  /*18da0*/  F2FP.F16.F32.PACK_AB R165, R186, R191 ;  /* 0x000000bfbaa5723e */ /* 0x002fe400000000ff */
[----:B------:R-:W-:Y:S02]  /*18db0*/  ISETP.LE.U32.AND P5, PT, R193, UR11, PT ;  /* 0x0000000bc1007c0c */ /* 0x000fe4000bfa3070 */
[----:B------:R-:W-:Y:S01]  /*18dc0*/  PRMT R164, R165, 0x7632, R164 ;  /* 0x00007632a5a47816 */ /* 0x000fe200000000a4 */
[C---:B------:R-:W-:Y:S01]  /*18dd0*/  HMMA.16816.F32 R104, R136.reuse, R146, R104 ;  /* 0x000000928868723c */ /* 0x040fe20000001868 */
[----:B------:R-:W1:Y:S02]  /*18de0*/  LDSM.16.MT88.4 R144, [R3+0x6800] ;  /* 0x006800000390783b */ /* 0x000e640000004200 */
[----:B------:R-:W-:Y:S01]  /*18df0*/  ISETP.LE.U32.AND P4, PT, R196, UR11, PT ;  /* 0x0000000bc4007c0c */ /* 0x000fe2000bf83070 */
[----:B------:R-:W-:Y:S01]  /*18e00*/  @!P1 HADD2 R229, -R166.H0_H0, -RZ.H0_H0 ;  /* 0xa00000ffa6e59230 */ /* 0x000fe20000000900 */
[----:B------:R-:W-:Y:S01]  /*18e10*/  PRMT R185, R190, 0x7773, RZ ;  /* 0x00007773beb97816 */ /* 0x000fe200000000ff */
[----:B------:R-:W-:Y:S01]  /*18e20*/  @P0 HADD2 R233, -R164.H0_H0, -RZ.H0_H0 ;  /* 0xa00000ffa4e90230 */ /* 0x000fe20000000900 */
[----:B------:R4:W3:Y:S03]  /*18e30*/  MUFU.EX2 R190, R167 ;  /* 0x000000a700be7308 */ /* 0x0008e60000000800 */
[----:B------:R-:W-:Y:S01]  /*18e40*/  @!P5 HADD2 R220, -R168.H0_H0, -RZ.H0_H0 ;  /* 0xa00000ffa8dcd230 */ /* 0x000fe20000000900 */
[C---:B--2---:R-:W-:Y:S03]  /*18e50*/  HMMA.16816.F32 R108, R136.reuse, R132, R108 ;  /* 0x00000084886c723c */ /* 0x044fe6000000186c */
[----:B------:R-:W-:Y:S01]  /*18e60*/  PRMT R132, R193, 0x5410, R159 ;  /* 0x00005410c1847816 */ /* 0x000fe2000000009f */
[----:B------:R-:W-:Y:S01]  /*18e70*/  IMAD.WIDE.U32 R192, R192, -0x2daee0ad, RZ ;  /* 0xd2511f53c0c07825 */ /* 0x000fe200078e00ff */
[----:B------:R-:W-:Y:S02]  /*18e80*/  PRMT R133, R168, 0x5410, R166 ;  /* 0x00005410a8857816 */ /* 0x000fe400000000a6 */
[----:B------:R-:W-:Y:S01]  /*18e90*/  @!P5 PRMT R168, R220, 0x5410, RZ ;  /* 0x00005410dca8d816 */ /* 0x000fe200000000ff */
[C---:B------:R-:W-:Y:S03]  /*18ea0*/  HMMA.16816.F32 R112, R136.reuse, R134, R112 ;  /* 0x000000868870723c */ /* 0x040fe60000001870 */
[----:B------:R-:W-:Y:S01]  /*18eb0*/  FADD.FTZ R135, R150, R157 ;  /* 0x0000009d96877221 */ /* 0x000fe20000010000 */
[----:B------:R-:W-:Y:S01]  /*18ec0*/  STG.E.U16 desc[UR32][R178.64+0x40], R168 ;  /* 0x000040a8b2007986 */ /* 0x000fe2000c101520 */
[----:B------:R-:W-:Y:S02]  /*18ed0*/  @!P1 PRMT R166, R229, 0x5410, RZ ;  /* 0x00005410e5a69816 */ /* 0x000fe400000000ff */
[----:B----4-:R-:W-:Y:S01]  /*18ee0*/  F2FP.F16.F32.PACK_AB R167, R197, R201 ;  /* 0x000000c9c5a7723e */ /* 0x010fe200000000ff */
[----:B------:R-:W-:Y:S01]  /*18ef0*/  LDSM.16.MT88.4 R148, [R203+0x19000] ;  /* 0x01900000cb94783b */ /* 0x000fe20000004200 */
[----:B------:R-:W-:Y:S01]  /*18f00*/  PRMT R197, R158, 0x7632, R197 ;  /* 0x000076329ec57816 */ /* 0x000fe200000000c5 */
[----:B------:R-:W-:Y:S01]  /*18f10*/  FADD.FTZ R191, R191, R135 ;  /* 0x00000087bfbf7221 */ /* 0x000fe20000010000 */
[C---:B---3--:R-:W-:Y:S03]  /*18f20*/  HMMA.16816.F32 R116, R136.reuse, R140, R116 ;  /* 0x0000008c8874723c */ /* 0x048fe60000001874 */
[----:B------:R-:W-:Y:S01]  /*18f30*/  PRMT R163, R167, 0x7632, R163 ;  /* 0x00007632a7a37816 */ /* 0x000fe200000000a3 */
[----:B------:R-:W-:Y:S01]  /*18f40*/  FADD.FTZ R186, R186, R191 ;  /* 0x000000bfbaba7221 */ /* 0x000fe20000010000 */
[----:B------:R-:W-:Y:S01]  /*18f50*/  STG.E.U16 desc[UR32][R178.64+0x42], R166 ;  /* 0x000042a6b2007986 */ /* 0x000fe2000c101520 */
[----:B------:R-:W-:Y:S01]  /*18f60*/  F2FP.F16.F32.PACK_AB R162, R189, R190 ;  /* 0x000000bebda2723e */ /* 0x000fe200000000ff */
[----:B------:R-:W-:Y:S01]  /*18f70*/  FADD.FTZ R190, R190, R198 ;  /* 0x000000c6bebe7221 */ /* 0x000fe20000010000 */
[C---:B------:R-:W-:Y:S01]  /*18f80*/  HMMA.16816.F32 R120, R136.reuse, R142, R120 ;  /* 0x0000008e8878723c */ /* 0x040fe20000001878 */
[----:B------:R-:W2:Y:S02]  /*18f90*/  LDSM.16.MT88.4 R140, [R204+0x19000] ;  /* 0x01900000cc8c783b */ /* 0x000ea40000004200 */
[--C-:B------:R-:W-:Y:S01]  /*18fa0*/  HSET2.LE.AND R132, R132, R246.reuse, PT ;  /* 0x000000f684847233 */ /* 0x100fe20003803000 */
[----:B------:R-:W-:Y:S01]  /*18fb0*/  @!P4 HADD2 R219, -R163.H0_H0, -RZ.H0_H0 ;  /* 0xa00000ffa3dbc230 */ /* 0x000fe20000000900 */
[----:B------:R-:W-:Y:S02]  /*18fc0*/  LOP3.LUT R197, R197, 0xff, RZ, 0xc0, !PT ;  /* 0x000000ffc5c57812 */ /* 0x000fe400078ec0ff */
[----:B------:R-:W-:Y:S01]  /*18fd0*/  PRMT R157, R195, 0x5410, R188 ;  /* 0x00005410c39d7816 */ /* 0x000fe200000000bc */
[C---:B-1----:R-:W-:Y:S03]  /*18fe0*/  HMMA.16816.F32 R124, R136.reuse, R144, R124 ;  /* 0x00000090887c723c */ /* 0x042fe6000000187c */
[----:B------:R-:W-:Y:S02]  /*18ff0*/  LOP3.LUT R132, R133, R132, RZ, 0xc0, !PT ;  /* 0x0000008485847212 */ /* 0x000fe400078ec0ff */
[----:B------:R-:W-:Y:S02]  /*19000*/  PRMT R134, R197, 0x5410, R196 ;  /* 0x00005410c5867816 */ /* 0x000fe400000000c4 */
[----:B------:R-:W-:Y:S01]  /*19010*/  PRMT R133, R187, 0x5410, R185 ;  /* 0x00005410bb857816 */ /* 0x000fe200000000b9 */
[----:B------:R-:W-:Y:S01]  /*19020*/  HMMA.16816.F32 R128, R136, R146, R128 ;  /* 0x000000928880723c */ /* 0x000fe20000001880 */
[----:B------:R-:W1:Y:S02]  /*19030*/  LDSM.16.MT88.4 R136, [R3+0x1000] ;  /* 0x001000000388783b */ /* 0x000e640000004200 */
[--C-:B------:R-:W-:Y:S02]  /*19040*/  HSET2.LE.AND R134, R134, R246.reuse, PT ;  /* 0x000000f686867233 */ /* 0x100fe40003803000 */
[----:B------:R-:W-:Y:S02]  /*19050*/  LOP3.LUT R135, R133, 0xff00ff, RZ, 0xc0, !PT ;  /* 0x00ff00ff85877812 */ /* 0x000fe400078ec0ff */
[----:B------:R-:W-:Y:S02]  /*19060*/  PRMT R133, R167, 0x5410, R163 ;  /* 0x00005410a7857816 */ /* 0x000fe400000000a3 */
[C---:B------:R-:W-:Y:S01]  /*19070*/  PRMT R161, R162.reuse, 0x7632, R161 ;  /* 0x00007632a2a17816 */ /* 0x040fe200000000a1 */
[----:B------:R-:W3:Y:S01]  /*19080*/  LDSM.16.MT88.4 R144, [R204+0x1b000] ;  /* 0x01b00000cc90783b */ /* 0x000ee20000004200 */
[--C-:B------:R-:W-:Y:S02]  /*19090*/  HSET2.LE.AND R157, R157, R246.reuse, PT ;  /* 0x000000f69d9d7233 */ /* 0x100fe40003803000 */
[----:B------:R-:W-:Y:S02]  /*190a0*/  LOP3.LUT R133, R133, R134, RZ, 0xc0, !PT ;  /* 0x0000008685857212 */ /* 0x000fe400078ec0ff */
[--C-:B------:R-:W-:Y:S02]  /*190b0*/  HSET2.LE.AND R135, R135, R246.reuse, PT ;  /* 0x000000f687877233 */ /* 0x100fe40003803000 */
[----:B------:R-:W-:Y:S02]  /*190c0*/  PRMT R156, R162, 0x5410, R161 ;  /* 0x00005410a29c7816 */ /* 0x000fe400000000a1 */
[----:B------:R-:W-:Y:S02]  /*190d0*/  PRMT R134, R165, 0x5410, R164 ;  /* 0x00005410a5867816 */ /* 0x000fe400000000a4 */
[----:B------:R-:W-:Y:S02]  /*190e0*/  LOP3.LUT R135, R156, R135, RZ, 0xc0, !PT ;  /* 0x000000879c877212 */ /* 0x000fe400078ec0ff */
[----:B------:R-:W-:Y:S02]  /*190f0*/  LOP3.LUT R134, R134, R157, RZ, 0xc0, !PT ;  /* 0x0000009d86867212 */ /* 0x000fe400078ec0ff */
[----:B------:R-:W-:Y:S01]  /*19100*/  LDSM.16.MT88.4 R156, [R203+0x1d000] ;  /* 0x01d00000cb9c783b */ /* 0x000fe20000004200 */
[----:B------:R-:W-:Y:S02]  /*19110*/  @!P4 PRMT R163, R219, 0x5410, RZ ;  /* 0x00005410dba3c816 */ /* 0x000fe400000000ff */
[----:B------:R-:W-:Y:S02]  /*19120*/  @P0 PRMT R164, R233, 0x5410, RZ ;  /* 0x00005410e9a40816 */ /* 0x000fe400000000ff */
[C---:B--2---:R-:W-:Y:S03]  /*19130*/  HMMA.16816.F32 R4, R132.reuse, R140, R4 ;  /* 0x0000008c8404723c */ /* 0x044fe60000001804 */
[----:B------:R-:W-:Y:S02]  /*19140*/  STG.E.U16 desc[UR32][R182.64+0x42], R163 ;  /* 0x000042a3b6007986 */ /* 0x000fe4000c101520 */
[----:B------:R-:W-:Y:S02]  /*19150*/  LOP3.LUT R194, R194, UR9, R193, 0x96, !PT ;  /* 0x00000009c2c27c12 */ /* 0x000fe4000f8e96c1 */
[----:B------:R-:W-:Y:S01]  /*19160*/  MUFU.EX2 R193, R169 ;  /* 0x000000a900c17308 */ /* 0x000fe20000000800 */
[C---:B------:R-:W-:Y:S01]  /*19170*/  HMMA.16816.F32 R8, R132.reuse, R142, R8 ;  /* 0x0000008e8408723c */ /* 0x040fe20000001808 */
[----:B------:R-:W2:Y:S02]  /*19180*/  LDSM.16.MT88.4 R140, [R203+0x1b000] ;  /* 0x01b00000cb8c783b */ /* 0x000ea40000004200 */
[----:B------:R-:W-:Y:S02]  /*19190*/  ISETP.LE.U32.AND P6, PT, R197, UR11, PT ;  /* 0x0000000bc5007c0c */ /* 0x000fe4000bfc3070 */
[----:B------:R-:W-:Y:S02]  /*191a0*/  ISETP.LE.U32.AND P5, PT, R195, UR11, PT ;  /* 0x0000000bc3007c0c */ /* 0x000fe4000bfa3070 */
[----:B------:R-:W-:Y:S01]  /*191b0*/  ISETP.GT.U32.AND P1, PT, R187, UR11, PT ;  /* 0x0000000bbb007c0c */ /* 0x000fe2000bf24070 */
[C---:B------:R-:W-:Y:S01]  /*191c0*/  HMMA.16816.F32 R12, R132.reuse, R148, R12 ;  /* 0x00000094840c723c */ /* 0x040fe2000000180c */
[----:B------:R-:W-:Y:S02]  /*191d0*/  MUFU.EX2 R187, R173 ;  /* 0x000000ad00bb7308 */ /* 0x000fe40000000800 */
[C---:B------:R-:W-:Y:S02]  /*191e0*/  PRMT R188, R192.reuse, 0x7773, RZ ;  /* 0x00007773c0bc7816 */ /* 0x040fe400000000ff */
[----:B------:R-:W-:Y:S02]  /*191f0*/  PRMT R191, R192, 0x7771, RZ ;  /* 0x00007771c0bf7816 */ /* 0x000fe400000000ff */
[----:B------:R-:W-:Y:S01]  /*19200*/  LOP3.LUT R201, R202, 0x400, RZ, 0xc0, !PT ;  /* 0x00000400cac97812 */ /* 0x000fe200078ec0ff */
[C---:B------:R-:W-:Y:S01]  /*19210*/  HMMA.16816.F32 R16, R132.reuse, R150, R16 ;  /* 0x000000968410723c */ /* 0x040fe20000001810 */
[----:B------:R-:W4:Y:S02]  /*19220*/  LDSM.16.MT88.4 R148, [R172+0x3000] ;  /* 0x00300000ac94783b */ /* 0x000f240000004200 */
[----:B------:R-:W-:Y:S02]  /*19230*/  @!P6 HADD2 R215, -R167.H0_H0, -RZ.H0_H0 ;  /* 0xa00000ffa7d7e230 */ /* 0x000fe40000000900 */
[----:B------:R-:W-:Y:S02]  /*19240*/  @!P5 HADD2 R228, -R165.H0_H0, -RZ.H0_H0 ;  /* 0xa00000ffa5e4d230 */ /* 0x000fe40000000900 */
[----:B------:R-:W-:Y:S01]  /*19250*/  @P1 HADD2 R232, -R162.H0_H0, -RZ.H0_H0 ;  /* 0xa00000ffa2e81230 */ /* 0x000fe20000000900 */
[C---:B------:R-:W-:Y:S03]  /*19260*/  HMMA.16816.F32 R20, R132.reuse, R152, R20 ;  /* 0x000000988414723c */ /* 0x040fe60000001814 */
[----:B------:R-:W-:Y:S02]  /*19270*/  @!P6 PRMT R167, R215, 0x5410, RZ ;  /* 0x00005410d7a7e816 */ /* 0x000fe400000000ff */
[----:B------:R-:W-:Y:S02]  /*19280*/  @!P5 PRMT R165, R228, 0x5410, RZ ;  /* 0x00005410e4a5d816 */ /* 0x000fe400000000ff */
[----:B------:R-:W-:Y:S01]  /*19290*/  @P1 PRMT R162, R232, 0x5410, RZ ;  /* 0x00005410e8a21816 */ /* 0x000fe200000000ff */
[C---:B------:R-:W-:Y:S01]  /*192a0*/  HMMA.16816.F32 R24, R132.reuse, R154, R24 ;  /* 0x0000009a8418723c */ /* 0x040fe20000001818 */
[----:B------:R-:W4:Y:S02]  /*192b0*/  LDSM.16.MT88.4 R152, [R3+0x3000] ;  /* 0x003000000398783b */ /* 0x000f240000004200 */
[----:B------:R-:W-:Y:S02]  /*192c0*/  ISETP.GT.U32.AND P6, PT, R185, UR11, PT ;  /* 0x0000000bb9007c0c */ /* 0x000fe4000bfc4070 */
[----:B------:R-:W4:Y:S03]  /*192d0*/  MUFU.EX2 R185, R174 ;  /* 0x000000ae00b97308 */ /* 0x000f260000000800 */
[C---:B-1----:R-:W-:Y:S01]  /*192e0*/  HMMA.16816.F32 R28, R132.reuse, R136, R28 ;  /* 0x00000088841c723c */ /* 0x042fe2000000181c */
[----:B------:R-:W-:Y:S04]  /*192f0*/  STG.E.U16 desc[UR32][R182.64+0x40], R167 ;  /* 0x000040a7b6007986 */ /* 0x000fe8000c101520 */
[----:B------:R-:W-:Y:S03]  /*19300*/  STG.E.U16 desc[UR32][R178.64+0x52], R164 ;  /* 0x000052a4b2007986 */ /* 0x000fe6000c101520 */
[C---:B------:R-:W-:Y:S01]  /*19310*/  HMMA.16816.F32 R32, R132.reuse, R138, R32 ;  /* 0x0000008a8420723c */ /* 0x040fe20000001820 */
[----:B------:R-:W1:Y:S02]  /*19320*/  LDSM.16.MT88.4 R136, [R204+0x1d000] ;  /* 0x01d00000cc88783b */ /* 0x000e640000004200 */
[----:B------:R-:W-:Y:S05]  /*19330*/  @P6 HADD2 R227, -R161.H0_H0, -RZ.H0_H0 ;  /* 0xa00000ffa1e36230 */ /* 0x000fea0000000900 */
[C---:B---3--:R-:W-:Y:S01]  /*19340*/  HMMA.16816.F32 R36, R132.reuse, R144, R36 ;  /* 0x000000908424723c */ /* 0x048fe20000001824 */
[----:B------:R3:W-:Y:S02]  /*19350*/  STG.E.U16 desc[UR32][R178.64+0x50], R165 ;  /* 0x000050a5b2007986 */ /* 0x0007e4000c101520 */
[----:B------:R-:W-:Y:S02]  /*19360*/  @P6 PRMT R161, R227, 0x5410, RZ ;  /* 0x00005410e3a16816 */ /* 0x000fe400000000ff */
[----:B------:R-:W-:Y:S03]  /*19370*/  STG.E.U16 desc[UR32][R182.64+0x50], R162 ;  /* 0x000050a2b6007986 */ /* 0x000fe6000c101520 */
[C---:B------:R-:W-:Y:S01]  /*19380*/  HMMA.16816.F32 R40, R132.reuse, R146, R40 ;  /* 0x000000928428723c */ /* 0x040fe20000001828 */
[----:B------:R-:W3:Y:S07]  /*19390*/  LDSM.16.MT88.4 R144, [R172+0x5000] ;  /* 0x00500000ac90783b */ /* 0x000eee0000004200 */
[C---:B--2---:R-:W-:Y:S01]  /*193a0*/  HMMA.16816.F32 R44, R132.reuse, R140, R44 ;  /* 0x0000008c842c723c */ /* 0x044fe2000000182c */
[----:B------:R-:W-:Y:S04]  /*193b0*/  STG.E.U16 desc[UR32][R182.64+0x52], R161 ;  /* 0x000052a1b6007986 */ /* 0x000fe8000c101520 */
[----:B------:R-:W-:Y:S03]  /*193c0*/  LDSM.16.MT88.4 R160, [R3+0x1800] ;  /* 0x0018000003a0783b */ /* 0x000fe60000004200 */
[C---:B------:R-:W-:Y:S05]  /*193d0*/  HMMA.16816.F32 R48, R132.reuse, R142, R48 ;  /* 0x0000008e8430723c */ /* 0x040fea0000001830 */
[----:B------:R-:W-:Y:S03]  /*193e0*/  LDSM.16.MT88.4 R140, [R204+0x1f000] ;  /* 0x01f00000cc8c783b */ /* 0x000fe60000004200 */
        /* <DEDUP_REMOVED lines=9> */
[----:B--2---:R-:W-:Y:S01]  /*19480*/  FADD.FTZ R177, R189, R190 ;  /* 0x000000bebdb17221 */ /* 0x004fe20000010000 */
        /* <DEDUP_REMOVED lines=9> */
[C---:B-1----:R-:W-:Y:S03]  /*19520*/  HMMA.16816.F32 R68, R132.reuse, R136, R68 ;  /* 0x000000888444723c */ /* 0x042fe60000001844 */
[----:B------:R-:W-:Y:S01]  /*19530*/  ISETP.LE.U32.AND P0, PT, R154, UR11, PT ;  /* 0x0000000b9a007c0c */ /* 0x000fe2000bf03070 */
[----:B------:R-:W-:Y:S01]  /*19540*/  FADD.FTZ R190, R187, R190 ;  /* 0x000000bebbbe7221 */ /* 0x000fe20000010000 */
[----:B------:R-:W-:Y:S01]  /*19550*/  PRMT R154, R148, 0x5410, R154 ;  /* 0x00005410949a7816 */ /* 0x000fe2000000009a */
[----:B------:R-:W-:Y:S01]  /*19560*/  FADD.FTZ R177, R184, R177 ;  /* 0x000000b1b8b17221 */ /* 0x000fe20000010000 */
[C---:B------:R-:W-:Y:S01]  /*19570*/  PRMT R148, R149.reuse, 0x7632, R148 ;  /* 0x0000763295947816 */ /* 0x040fe20000000094 */
[C---:B------:R-:W-:Y:S01]  /*19580*/  HMMA.16816.F32 R72, R132.reuse, R138, R72 ;  /* 0x0000008a8448723c */ /* 0x040fe20000001848 */
[----:B------:R-:W1:Y:S02]  /*19590*/  LDSM.16.MT88.4 R136, [R3+0x5000] ;  /* 0x005000000388783b */ /* 0x000e640000004200 */
[----:B------:R-:W-:Y:S01]  /*195a0*/  PRMT R164, R149, 0x5410, R148 ;  /* 0x0000541095a47816 */ /* 0x000fe20000000094 */
[----:B------:R-:W-:Y:S01]  /*195b0*/  FADD.FTZ R177, R185, R177 ;  /* 0x000000b1b9b17221 */ /* 0x000fe20000010000 */
[----:B------:R-:W-:Y:S03]  /*195c0*/  LOP3.LUT R153, R194, 0xffff, RZ, 0xc0, !PT ;  /* 0x0000ffffc2997812 */ /* 0x000fe600078ec0ff */
[C---:B------:R-:W-:Y:S01]  /*195d0*/  HMMA.16816.F32 R76, R132.reuse, R156, R76 ;  /* 0x0000009c844c723c */ /* 0x040fe2000000184c */
[----:B--2---:R-:W-:Y:S02]  /*195e0*/  LDSM.16.MT88.4 R168, [R204+0x1b800] ;  /* 0x01b80000cca8783b */ /* 0x004fe40000004200 */
[----:B------:R-:W-:Y:S01]  /*195f0*/  LOP3.LUT R157, R150, 0xff, RZ, 0xc0, !PT ;  /* 0x000000ff969d7812 */ /* 0x000fe200078ec0ff */
[----:B----4-:R-:W-:Y:S01]  /*19600*/  FADD.FTZ R177, R192, R177 ;  /* 0x000000b1c0b17221 */ /* 0x010fe20000010000 */
[----:B------:R-:W-:Y:S02]  /*19610*/  SHF.R.U32.HI R153, RZ, 0x8, R153 ;  /* 0x00000008ff997819 */ /* 0x000fe40000011699 */
[C---:B------:R-:W-:Y:S01]  /*19620*/  PRMT R156, R152.reuse, 0x7632, R156 ;  /* 0x00007632989c7816 */ /* 0x040fe2000000009c */
[C---:B------:R-:W-:Y:S03]  /*19630*/  HMMA.16816.F32 R80, R132.reuse, R158, R80 ;  /* 0x0000009e8450723c */ /* 0x040fe60000001850 */
[----:B---3--:R-:W-:Y:S01]  /*19640*/  PRMT R165, R152, 0x5410, R156 ;  /* 0x0000541098a57816 */ /* 0x008fe2000000009c */
[----:B------:R-:W-:Y:S01]  /*19650*/  @!P0 HADD2 R213, -R156.H0_H0, -RZ.H0_H0 ;  /* 0xa00000ff9cd58230 */ /* 0x000fe20000000900 */
[----:B------:R-:W-:Y:S02]  /*19660*/  @!P1 PRMT R152, R224, 0x5410, RZ ;  /* 0x00005410e0989816 */ /* 0x000fe400000000ff */
[----:B------:R-:W-:Y:S01]  /*19670*/  F2FP.F16.F32.PACK_AB R174, R193, R192 ;  /* 0x000000c0c1ae723e */ /* 0x000fe200000000ff */
[C---:B------:R-:W-:Y:S03]  /*19680*/  HMMA.16816.F32 R84, R132.reuse, R144, R84 ;  /* 0x000000908454723c */ /* 0x040fe60000001854 */
[----:B------:R-:W-:Y:S02]  /*19690*/  LOP3.LUT R144, R153, 0xffff, RZ, 0xc0, !PT ;  /* 0x0000ffff99907812 */ /* 0x000fe400078ec0ff */
[----:B------:R-:W-:Y:S02]  /*196a0*/  @!P0 PRMT R156, R213, 0x5410, RZ ;  /* 0x00005410d59c8816 */ /* 0x000fe400000000ff */
[----:B------:R-:W-:Y:S01]  /*196b0*/  ISETP.LE.U32.AND P4, PT, R144, UR11, PT ;  /* 0x0000000b90007c0c */ /* 0x000fe2000bf83070 */
[C---:B------:R-:W-:Y:S01]  /*196c0*/  HMMA.16816.F32 R88, R132.reuse, R146, R88 ;  /* 0x000000928458723c */ /* 0x040fe20000001858 */
[----:B------:R-:W2:Y:S02]  /*196d0*/  LDSM.16.MT88.4 R144, [R203+0x1f000] ;  /* 0x01f00000cb90783b */ /* 0x000ea40000004200 */
[----:B------:R-:W-:Y:S02]  /*196e0*/  PRMT R166, R157, 0x5410, R191 ;  /* 0x000054109da67816 */ /* 0x000fe400000000bf */
[----:B------:R-:W-:Y:S02]  /*196f0*/  PRMT R173, R174, 0x7632, R173 ;  /* 0x00007632aead7816 */ /* 0x000fe400000000ad */
[----:B------:R-:W-:Y:S01]  /*19700*/  ISETP.GT.U32.AND P0, PT, R188, UR11, PT ;  /* 0x0000000bbc007c0c */ /* 0x000fe2000bf04070 */
[C---:B-1----:R-:W-:Y:S03]  /*19710*/  HMMA.16816.F32 R92, R132.reuse, R136, R92 ;  /* 0x00000088845c723c */ /* 0x042fe6000000185c */
[----:B------:R-:W-:Y:S01]  /*19720*/  LOP3.LUT R136, R194, 0xff, RZ, 0xc0, !PT ;  /* 0x000000ffc2887812 */ /* 0x000fe200078ec0ff */
[----:B------:R-:W-:Y:S01]  /*19730*/  @!P4 HADD2 R225, -R148.H0_H0, -RZ.H0_H0 ;  /* 0xa00000ff94e1c230 */ /* 0x000fe20000000900 */
[----:B------:R-:W-:Y:S02]  /*19740*/  ISETP.GT.U32.AND P1, PT, R189, UR11, PT ;  /* 0x0000000bbd007c0c */ /* 0x000fe4000bf24070 */
[C---:B------:R-:W-:Y:S01]  /*19750*/  ISETP.LE.U32.AND P5, PT, R136.reuse, UR11, PT ;  /* 0x0000000b88007c0c */ /* 0x040fe2000bfa3070 */
[C---:B------:R-:W-:Y:S03]  /*19760*/  HMMA.16816.F32 R96, R132.reuse, R138, R96 ;  /* 0x0000008a8460723c */ /* 0x040fe60000001860 */
[----:B------:R-:W-:Y:S01]  /*19770*/  PRMT R153, R136, 0x5410, R153 ;  /* 0x0000541088997816 */ /* 0x000fe20000000099 */
[----:B------:R-:W-:Y:S01]  /*19780*/  @P0 HADD2 R243, -R173.H0_H0, -RZ.H0_H0 ;  /* 0xa00000ffadf30230 */ /* 0x000fe20000000900 */
[----:B------:R-:W1:Y:S01]  /*19790*/  LDSM.16.MT88.4 R136, [R172+0x7000] ;  /* 0x00700000ac88783b */ /* 0x000e620000004200 */
        /* <DEDUP_REMOVED lines=10> */
[C---:B--2---:R-:W-:Y:S01]  /*19840*/  HMMA.16816.F32 R108, R132.reuse, R144, R108 ;  /* 0x00000090846c723c */ /* 0x044fe2000000186c */
[----:B------:R-:W-:Y:S04]  /*19850*/  STG.E.U16 desc[UR32][R178.64+0x60], R149 ;  /* 0x00006095b2007986 */ /* 0x000fe8000c101520 */
[----:B------:R-:W-:Y:S03]  /*19860*/  LDSM.16.MT88.4 R148, [R203+0x19800] ;  /* 0x01980000cb94783b */ /* 0x000fe60000004200 */
[C---:B------:R-:W-:Y:S05]  /*19870*/  HMMA.16816.F32 R112, R132.reuse, R146, R112 ;  /* 0x000000928470723c */ /* 0x040fea0000001870 */
[----:B------:R-:W2:Y:S03]  /*19880*/  LDSM.16.MT88.4 R144, [R204+0x19800] ;  /* 0x01980000cc90783b */ /* 0x000ea60000004200 */
[C---:B-1----:R-:W-:Y:S05]  /*19890*/  HMMA.16816.F32 R116, R132.reuse, R136, R116 ;  /* 0x000000888474723c */ /* 0x042fea0000001874 */
        /* <DEDUP_REMOVED lines=25> */
[C---:B--2---:R-:W-:Y:S01]  /*19a30*/  HMMA.16816.F32 R132, R164.reuse, R144, R4 ;  /* 0x00000090a484723c */ /* 0x044fe20000001804 */
[----:B------:R-:W2:Y:S07]  /*19a40*/  LDSM.16.MT88.4 R4, [R203+0x1b800] ;  /* 0x01b80000cb04783b */ /* 0x000eae0000004200 */
[C---:B-1----:R-:W-:Y:S01]  /*19a50*/  HMMA.16816.F32 R136, R164.reuse, R146, R8 ;  /* 0x00000092a488723c */ /* 0x042fe20000001808 */
[----:B------:R-:W1:Y:S03]  /*19a60*/  LDSM.16.MT88.4 R8, [R172+0x3800] ;  /* 0x00380000ac08783b */ /* 0x000e660000004200 */
        /* <DEDUP_REMOVED lines=19> */
[C---:B--2---:R-:W-:Y:S01]  /*19ba0*/  HMMA.16816.F32 R44, R164.reuse, R4, R44 ;  /* 0x00000004a42c723c */ /* 0x044fe2000000182c */
[----:B------:R-:W-:Y:S07]  /*19bb0*/  STG.E.U16 desc[UR32][R182.64+0x72], R173 ;  /* 0x000072adb6007986 */ /* 0x000fee000c101520 */
[C---:B------:R-:W-:Y:S01]  /*19bc0*/  HMMA.16816.F32 R48, R164.reuse, R6, R48 ;  /* 0x00000006a430723c */ /* 0x040fe20000001830 */
[----:B------:R-:W2:Y:S07]  /*19bd0*/  LDSM.16.MT88.4 R4, [R172+0x7800] ;  /* 0x00780000ac04783b */ /* 0x000eae0000004200 */
[C---:B-1----:R-:W-:Y:S08]  /*19be0*/  HMMA.16816.F32 R52, R164.reuse, R8, R52 ;  /* 0x00000008a434723c */ /* 0x042ff00000001834 */
[C---:B------:R-:W-:Y:S01]  /*19bf0*/  HMMA.16816.F32 R56, R164.reuse, R10, R56 ;  /* 0x0000000aa438723c */ /* 0x040fe20000001838 */
[----:B------:R1:W2:Y:S07]  /*19c00*/  LDSM.16.MT88.4 R8, [R3+0x7800] ;  /* 0x007800000308783b */ /* 0x0002ae0000004200 */
[C---:B----4-:R-:W-:Y:S08]  /*19c10*/  HMMA.16816.F32 R60, R164.reuse, R12, R60 ;  /* 0x0000000ca43c723c */ /* 0x050ff0000000183c */
[C---:B------:R-:W-:Y:S08]  /*19c20*/  HMMA.16816.F32 R64, R164.reuse, R14, R64 ;  /* 0x0000000ea440723c */ /* 0x040ff00000001840 */
[C---:B------:R-:W-:Y:S03]  /*19c30*/  HMMA.16816.F32 R68, R164.reuse, R16, R68 ;  /* 0x00000010a444723c */ /* 0x040fe60000001844 */
[----:B-1----:R-:W-:Y:S05]  /*19c40*/  IADD3 R3, P0, PT, R178, -0x80, RZ ;  /* 0xffffff80b2037810 */ /* 0x002fea0007f1e0ff */
[C---:B------:R-:W-:Y:S01]  /*19c50*/  HMMA.16816.F32 R72, R164.reuse, R18, R72 ;  /* 0x00000012a448723c */ /* 0x040fe20000001848 */
[----:B------:R1:W-:Y:S07]  /*19c60*/  STL [R1+0x3c], R3 ;  /* 0x00003c0301007387 */ /* 0x0003ee0000100800 */
[C---:B---3--:R-:W-:Y:S08]  /*19c70*/  HMMA.16816.F32 R76, R164.reuse, R20, R76 ;  /* 0x00000014a44c723c */ /* 0x048ff0000000184c */
[C---:B------:R-:W-:Y:S08]  /*19c80*/  HMMA.16816.F32 R80, R164.reuse, R22, R80 ;  /* 0x00000016a450723c */ /* 0x040ff00000001850 */
[C---:B------:R-:W-:Y:S03]  /*19c90*/  HMMA.16816.F32 R84, R164.reuse, R24, R84 ;  /* 0x00000018a454723c */ /* 0x040fe60000001854 */
[----:B-1----:R-:W-:Y:S05]  /*19ca0*/  FADD.FTZ R3, R186, R190 ;  /* 0x000000beba037221 */ /* 0x002fea0000010000 */
        /* <DEDUP_REMOVED lines=20> */
.L_x_2262:
        /* <DEDUP_REMOVED lines=334> */
.L_x_2266:
        /* <DEDUP_REMOVED lines=45> */
.L_x_2268:
[----:B------:R-:W-:Y:S05]  /*1b5a0*/  BSYNC.RECONVERGENT B0 ;  /* 0x0000000000007941 */ /* 0x000fea0003800200 */
.L_x_2267:
        /* <DEDUP_REMOVED lines=45> */
.L_x_2270:
[----:B------:R-:W-:Y:S05]  /*1b880*/  BSYNC.RECONVERGENT B0 ;  /* 0x0000000000007941 */ /* 0x000fea0003800200 */
.L_x_2269:
        /* <DEDUP_REMOVED lines=27> */
.L_x_2272:
[----:B------:R-:W-:Y:S05]  /*1ba40*/  BSYNC.RECONVERGENT B0 ;  /* 0x0000000000007941 */ /* 0x000fea0003800200 */
.L_x_2271:
        /* <DEDUP_REMOVED lines=27> */
.L_x_2274:
[----:B------:R-:W-:Y:S05]  /*1bc00*/  BSYNC.RECONVERGENT B0 ;  /* 0x0000000000007941 */ /* 0x000fea0003800200 */
.L_x_2273:
        /* <DEDUP_REMOVED lines=27> */
.L_x_2275:
        /* <DEDUP_REMOVED lines=12> */
.L_x_2375:


//--------------------- .text._ZN5flash16flash_fwd_kernelI23Flash_fwd_kernel_traitsILi256ELi128ELi64ELi8ELb0ELb0EN7cutlass6half_tE19Flash_kernel_traitsILi256ELi128ELi64ELi8ES3_EELb0ELb0ELb1ELb1ELb0ELb0ELb1ELb0EEEvNS_16Flash_fwd_paramsE --------------------------
	.section	.text._ZN5flash16flash_fwd_kernelI23Flash_fwd_kernel_traitsILi256ELi128ELi64ELi8ELb0ELb0EN7cutlass6half_tE19Flash_kernel_traitsILi256ELi128ELi64ELi8ES3_EELb0ELb0ELb1ELb1ELb0ELb0ELb1ELb0EEEvNS_16Flash_fwd_paramsE,"ax",@progbits
	.align	128
        .global         _ZN5flash16flash_fwd_kernelI23Flash_fwd_kernel_traitsILi256ELi128ELi64ELi8ELb0ELb0EN7cutlass6half_tE19Flash_kernel_traitsILi256ELi128ELi64ELi8ES3_EELb0ELb0ELb1ELb1ELb0ELb0ELb1ELb0EEEvNS_16Flash_fwd_paramsE
        .type           _ZN5flash16flash_fwd_kernelI23Flash_fwd_kernel_traitsILi256ELi128ELi64ELi8ELb0ELb0EN7cutlass6half_tE19Flash_kernel_traitsILi256ELi128ELi64ELi8ES3_EELb0ELb0ELb1ELb1ELb0ELb0ELb1ELb0EEEvNS_16Flash_fwd_paramsE,@function
        .size           _ZN5flash16flash_fwd_kernelI23Flash_fwd_kernel_traitsILi256ELi128ELi64ELi8ELb0ELb0EN7cutlass6half_tE19Flash_kernel_traitsILi256ELi128ELi64ELi8ES3_EELb0ELb0ELb1ELb1ELb0ELb0ELb1ELb0EEEvNS_16Flash_fwd_paramsE,(.L_x_2376 - _ZN5flash16flash_fwd_kernelI23Flash_fwd_kernel_traitsILi256ELi128ELi64ELi8ELb0ELb0EN7cutlass6half_tE19Flash_kernel_traitsILi256ELi128ELi64ELi8ES3_EELb0ELb0ELb1ELb1ELb0ELb0ELb1ELb0EEEvNS_16Flash_fwd_paramsE)
        .other          _ZN5flash16flash_fwd_kernelI23Flash_fwd_kernel_traitsILi256ELi128ELi64ELi8ELb0ELb0EN7cutlass6half_tE19Flash_kernel_traitsILi256ELi128ELi64ELi8ES3_EELb0ELb0ELb1ELb1ELb0ELb0ELb1ELb0EEEvNS_16Flash_fwd_paramsE,@"STO_CUDA_ENTRY STV_DEFAULT"
_ZN5flash16flash_fwd_kernelI23Flash_fwd_kernel_traitsILi256ELi128ELi64ELi8ELb0ELb0EN7cutlass6half_tE19Flash_kernel_traitsILi256ELi128ELi64ELi8ES3_EELb0ELb0ELb1ELb1ELb0ELb0ELb1ELb0EEEvNS_16Flash_fwd_paramsE:
.text._ZN5flash16flash_fwd_kernelI23Flash_fwd_kernel_traitsILi256ELi128ELi64ELi8ELb0ELb0EN7cutlass6half_tE19Flash_kernel_traitsILi256ELi128ELi64ELi8ES3_EELb0ELb0ELb1ELb1ELb0ELb0ELb1ELb0EEEvNS_16Flash_fwd_paramsE:
        /* <DEDUP_REMOVED lines=71> */
.L_x_2276:
        /* <DEDUP_REMOVED lines=57> */
.L_x_2278:
        /* <DEDUP_REMOVED lines=57> */
.L_x_2280:
[----:B------:R-:W-:Y:S05]  /*0b90*/  BSYNC.RECONVERGENT B0 ;  /* 0x0000000000007941 */ /* 0x000fea0003800200 */
.L_x_2279:
        /* <DEDUP_REMOVED lines=24> */
.L_x_2282:
[----:B------:R-:W-:Y:S05]  /*0d20*/  BSYNC.RECONVERGENT B0 ;  /* 0x0000000000007941 */ /* 0x000fea0003800200 */
.L_x_2281:
        /* <DEDUP_REMOVED lines=24> */
.L_x_2284:
[----:B------:R-:W-:Y:S05]  /*0eb0*/  BSYNC.RECONVERGENT B0 ;  /* 0x0000000000007941 */ /* 0x000fea0003800200 */
.L_x_2283:
        /* <DEDUP_REMOVED lines=26> */
.L_x_2286:
[----:B------:R-:W-:Y:S05]  /*1060*/  BSYNC.RECONVERGENT B0 ;  /* 0x0000000000007941 */ /* 0x000fea0003800200 */
.L_x_2285:
        /* <DEDUP_REMOVED lines=10> */
.L_x_2288:
[----:B------:R-:W-:Y:S05]  /*1110*/  BSYNC.RECONVERGENT B0 ;  /* 0x0000000000007941 */ /* 0x000fea0003800200 */
.L_x_2287:
        /* <DEDUP_REMOVED lines=10> */
.L_x_2290:
[----:B------:R-:W-:Y:S05]  /*11c0*/  BSYNC.RECONVERGENT B0 ;  /* 0x0000000000007941 */ /* 0x000fea0003800200 */
.L_x_2289:
        /* <DEDUP_REMOVED lines=10> */
.L_x_2292:
[----:B------:R-:W-:Y:S05]  /*1270*/  BSYNC.RECONVERGENT B0 ;  /* 0x0000000000007941 */ /* 0x000fea0003800200 */
.L_x_2291:
        /* <DEDUP_REMOVED lines=10> */
.L_x_2277:
        /* <DEDUP_REMOVED lines=22> */
.L_x_2293:
[----:B------:R-:W1:Y:S01]  /*1480*/  LDCU.64 UR10, c[0x0][0x3b8] ;  /* 0x00007700ff0a77ac */ /* 0x000e620008000a00 */
[----:B------:R-:W-:-:S04]  /*1490*/  UIADD3 UR14, UPT, UPT, UR12, UR13, URZ ;  /* 0x0000000d0c0e7290 */ /* 0x000fc8000fffe0ff */
[----:B-1----:R-:W-:Y:S02]  /*14a0*/  UIMAD.WIDE.U32 UR6, UR14, UR10, URZ ;  /* 0x0000000a0e0672a5 */ /* 0x002fe4000f8e00ff */
[----:B------:R-:W-:-:S04]  /*14b0*/  UIMAD UR14, UR14, UR11, URZ ;  /* 0x0000000b0e0e72a4 */ /* 0x000fc8000f8e02ff */
[----:B------:R-:W-:Y:S02]  /*14c0*/  UIADD3 UR14, UPT, UPT, UR7, UR14, URZ ;  /* 0x0000000e070e7290 */ /* 0x000fe4000fffe0ff */
.L_x_2294:
        /* <DEDUP_REMOVED lines=38> */
.L_x_2295:
[----:B------:R-:W1:Y:S01]  /*1730*/  LDCU.64 UR8, c[0x0][0x3c0] ;  /* 0x00007800ff0877ac */ /* 0x000e620008000a00 */
[----:B------:R-:W-:-:S04]  /*1740*/  UIADD3 UR12, UPT, UPT, UR12, UR13, URZ ;  /* 0x0000000d0c0c7290 */ /* 0x000fc8000fffe0ff */
[----:B-1----:R-:W-:Y:S02]  /*1750*/  UIMAD.WIDE.U32 UR4, UR12, UR8, URZ ;  /* 0x000000080c0472a5 */ /* 0x002fe4000f8e00ff */
[----:B------:R-:W-:-:S04]  /*1760*/  UIMAD UR12, UR12, UR9, URZ ;  /* 0x000000090c0c72a4 */ /* 0x000fc8000f8e02ff */
[----:B------:R-:W-:-:S12]  /*1770*/  UIADD3 UR15, UPT, UPT, UR5, UR12, URZ ;  /* 0x0000000c050f7290 */ /* 0x000fd8000fffe0ff */
.L_x_2296:
        /* <DEDUP_REMOVED lines=30> */
[----:B------:R-:W-:Y:S01]  /*1960*/  USHF.R.U32.HI UR32, URZ, 0x19, UR37 ;  /* 0x00000019ff207899 */ /* 0x000fe20008011625 */
        /* <DEDUP_REMOVED lines=10> */
[----:B---3--:R-:W-:Y:S01]  /*1a10*/  LEA R235, P2, R10, UR16, 0x1 ;  /* 0x000000100aeb7c11 */ /* 0x008fe2000f8408ff */
[----:B------:R-:W-:Y:S01]  /*1a20*/  UIADD3 UR16, UPT, UPT, UR22, -0x1, URZ ;  /* 0xffffffff16107890 */ /* 0x000fe2000fffe0ff */
[----:B------:R-:W-:Y:S01]  /*1a30*/  LOP3.LUT R237, R215, 0xc0, RZ, 0xfc, !PT ;  /* 0x000000c0d7ed7812 */ /* 0x000fe200078efcff */
[----:B------:R-:W-:Y:S01]  /*1a40*/  IMAD.IADD R232, R3, 0x1, R7 ;  /* 0x0000000103e87824 */ /* 0x000fe200078e0207 */
[C---:B-----5:R-:W-:Y:S01]  /*1a50*/  LEA R233, P0, R2.reuse, UR14, 0x1 ;  /* 0x0000000e02e97c11 */ /* 0x060fe2000f8008ff */
[----:B--2---:R-:W-:Y:S01]  /*1a60*/  IMAD.U32 R8, RZ, RZ, UR12 ;  /* 0x0000000cff087e24 */ /* 0x004fe2000f8e00ff */
[----:B------:R-:W-:Y:S01]  /*1a70*/  USHF.L.U32 UR14, UR10, 0x6, URZ ;  /* 0x000000060a0e7899 */ /* 0x000fe200080006ff */
[----:B------:R-:W-:Y:S01]  /*1a80*/  IMAD.IADD R234, R11, 0x1, R13 ;  /* 0x000000010bea7824 */ /* 0x000fe200078e020d */
[----:B------:R-:W-:Y:S01]  /*1a90*/  LEA.HI.X R232, R2, UR15, R232, 0x1, P0 ;  /* 0x0000000f02e87c11 */ /* 0x000fe200080f0ce8 */
[----:B------:R-:W-:Y:S01]  /*1aa0*/  IMAD.WIDE.U32 R8, R8, UR26, R14 ;  /* 0x0000001a08087c25 */ /* 0x000fe2000f8e000e */
[C---:B------:R-:W-:Y:S01]  /*1ab0*/  ISETP.GE.AND P0, PT, R5.reuse, UR18, PT ;  /* 0x0000001205007c0c */ /* 0x040fe2000bf06270 */
[----:B------:R-:W-:Y:S01]  /*1ac0*/  USHF.L.U64.HI UR15, UR10, 0x5, UR11 ;  /* 0x000000050a0f7899 */ /* 0x000fe2000801020b */
[----:B------:R-:W-:Y:S01]  /*1ad0*/  MOV R11, UR13 ;  /* 0x0000000d000b7c02 */ /* 0x000fe20008000f00 */
[----:B------:R-:W-:Y:S01]  /*1ae0*/  VIADD R0, R5, 0x60 ;  /* 0x0000006005007836 */ /* 0x000fe20000000000 */
[----:B------:R-:W-:-:S02]  /*1af0*/  LEA.HI.X R234, R10, UR17, R234, 0x1, P2 ;  /* 0x000000110aea7c11 */ /* 0x000fc400090f0cea */
[----:B------:R-:W-:Y:S01]  /*1b00*/  LOP3.LUT R7, R5, UR33, RZ, 0xfc, !PT ;  /* 0x0000002105077c12 */ /* 0x000fe2000f8efcff */
[----:B------:R-:W-:Y:S01]  /*1b10*/  IMAD R11, R11, UR26, R9 ;  /* 0x0000001a0b0b7c24 */ /* 0x000fe2000f8e0209 */
[----:B------:R-:W-:Y:S02]  /*1b20*/  ISETP.GE.AND P2, PT, R4, UR18, PT ;  /* 0x0000001204007c0c */ /* 0x000fe4000bf46270 */
[----:B------:R-:W-:-:S03]  /*1b30*/  LEA R236, R236, UR5, 0x1 ;  /* 0x00000005ecec7c11 */ /* 0x000fc6000f8e08ff */
        /* <DEDUP_REMOVED lines=35> */
.L_x_2298:
[----:B------:R-:W-:Y:S05]  /*1d70*/  BSYNC.RECONVERGENT B0 ;  /* 0x0000000000007941 */ /* 0x000fea0003800200 */
.L_x_2297:
        /* <DEDUP_REMOVED lines=41> */
.L_x_2300:
[----:B------:R-:W-:Y:S05]  /*2010*/  BSYNC.RECONVERGENT B0 ;  /* 0x0000000000007941 */ /* 0x000fea0003800200 */
.L_x_2299:
        /* <DEDUP_REMOVED lines=41> */
.L_x_2302:
[----:B------:R-:W-:Y:S05]  /*22b0*/  BSYNC.RECONVERGENT B0 ;  /* 0x0000000000007941 */ /* 0x000fea0003800200 */
.L_x_2301:
        /* <DEDUP_REMOVED lines=41> */
.L_x_2304:
[----:B------:R-:W-:Y:S05]  /*2550*/  BSYNC.RECONVERGENT B0 ;  /* 0x0000000000007941 */ /* 0x000fea0003800200 */
.L_x_2303:
        /* <DEDUP_REMOVED lines=34> */
.L_x_2306:
[----:B------:R-:W-:Y:S05]  /*2780*/  BSYNC.RECONVERGENT B0 ;  /* 0x0000000000007941 */ /* 0x000fea0003800200 */
.L_x_2305:
        /* <DEDUP_REMOVED lines=33> */
.L_x_2308:
[----:B------:R-:W-:Y:S05]  /*29a0*/  BSYNC.RECONVERGENT B0 ;  /* 0x0000000000007941 */ /* 0x000fea0003800200 */
.L_x_2307:
        /* <DEDUP_REMOVED lines=70> */
.L_x_2310:
[----:B------:R2:W-:Y:S04]  /*2e10*/  STS.128 [R236+0x18000], RZ ;  /* 0x018000ffec007388 */ /* 0x0005e80000000c00 */
[----:B------:R2:W-:Y:S04]  /*2e20*/  STS.128 [R236+0x1a000], RZ ;  /* 0x01a000ffec007388 */ /* 0x0005e80000000c00 */
[----:B------:R2:W-:Y:S04]  /*2e30*/  STS.128 [R236+0x1c000], RZ ;  /* 0x01c000ffec007388 */ /* 0x0005e80000000c00 */
[----:B------:R2:W-:Y:S02]  /*2e40*/  STS.128 [R236+0x1e000], RZ ;  /* 0x01e000ffec007388 */ /* 0x0005e40000000c00 */
.L_x_2311:
[----:B------:R-:W-:Y:S05]  /*2e50*/  BSYNC.RECONVERGENT B0 ;  /* 0x0000000000007941 */ /* 0x000fea0003800200 */
.L_x_2309:
        /* <DEDUP_REMOVED lines=44> */
.L_x_2313:
[----:B------:R-:W-:Y:S05]  /*3120*/  BSYNC.RECONVERGENT B0 ;  /* 0x0000000000007941 */ /* 0x000fea0003800200 */
.L_x_2312:
[----:B------:R-:W-:Y:S01]  /*3130*/  LDSM.16.M88.4 R76, [R99] ;  /* 0x00000000634c783b */ /* 0x000fe20000000200 */
[----:B------:R-:W-:Y:S01]  /*3140*/  IMAD.MOV.U32 R165, RZ, RZ, 0x20 ;  /* 0x00000020ffa57424 */ /* 0x000fe200078e00ff */
[----:B------:R-:W-:Y:S01]  /*3150*/  LOP3.LUT P0, R2, R216, 0x2, RZ, 0xc0, !PT ;  /* 0x00000002d8027812 */ /* 0x000fe2000780c0ff */
[----:B------:R-:W-:Y:S01]  /*3160*/  VIADD R214, R98, UR5 ;  /* 0x0000000562d67c36 */ /* 0x000fe20008000000 */
[----:B------:R-:W5:Y:S01]  /*3170*/  LDSM.16.M88.4 R56, [R98+UR5+0x10000] ;  /* 0x010000056238783b */ /* 0x000f620008000200 */
[----:B-1----:R-:W-:Y:S01]  /*3180*/  LOP3.LUT R4, R216, 0x4, RZ, 0xc0, !PT ;  /* 0x00000004d8047812 */ /* 0x002fe200078ec0ff */
[----:B------:R-:W-:Y:S01]  /*3190*/  IMAD.MOV.U32 R193, RZ, RZ, 0x40 ;  /* 0x00000040ffc17424 */ /* 0x000fe200078e00ff */
[----:B------:R-:W-:Y:S01]  /*31a0*/  SEL R92, R165, 0xffffffe0, !P0 ;  /* 0xffffffe0a55c7807 */ /* 0x000fe20004000000 */
[----:B------:R-:W1:Y:S01]  /*31b0*/  LDSM.16.M88.4 R48, [R98+UR5+0x10800] ;  /* 0x010800056230783b */ /* 0x000e620008000200 */
[----:B------:R-:W-:Y:S01]  /*31c0*/  ISETP.NE.AND P0, PT, R4, RZ, PT ;  /* 0x000000ff0400720c */ /* 0x000fe20003f05270 */
[----:B------:R-:W2:Y:S01]  /*31d0*/  LDCU UR7, c[0x0][0x50c] ;  /* 0x0000a180ff0777ac */ /* 0x000ea20008000800 */
[----:B------:R-:W-:Y:S01]  /*31e0*/  IMAD.SHL.U32 R196, R216, 0x2, RZ ;  /* 0x00000002d8c47824 */ /* 0x000fe200078e00ff */
[----:B------:R-:W3:Y:S01]  /*31f0*/  LDSM.16.M88.4 R40, [R98+UR5+0x11000] ;  /* 0x011000056228783b */ /* 0x000ee20008000200 */
[--C-:B------:R-:W-:Y:S01]  /*3200*/  IMAD.IADD R96, R99, 0x1, R92.reuse ;  /* 0x0000000163607824 */ /* 0x100fe200078e025c */
[----:B------:R-:W-:Y:S01]  /*3210*/  SEL R193, R193, 0xffffffc0, !P0 ;  /* 0xffffffc0c1c17807 */ /* 0x000fe20004000000 */
[----:B------:R-:W-:Y:S01]  /*3220*/  IMAD.IADD R95, R214, 0x1, R92 ;  /* 0x00000001d65f7824 */ /* 0x000fe200078e025c */
[----:B------:R-:W2:Y:S01]  /*3230*/  LDSM.16.M88.4 R32, [R98+UR5+0x11800] ;  /* 0x011800056220783b */ /* 0x000ea20008000200 */
[----:B------:R-:W-:Y:S01]  /*3240*/  LOP3.LUT R198, R196, 0x6, RZ, 0xc0, !PT ;  /* 0x00000006c4c67812 */ /* 0x000fe200078ec0ff */
[----:B------:R-:W-:Y:S01]  /*3250*/  UIADD3 UR24, UPT, UPT, UR31, UR24, -UR21 ;  /* 0x000000181f187290 */ /* 0x000fe2000fffe815 */
[--C-:B------:R-:W-:Y:S01]  /*3260*/  IMAD.IADD R97, R99, 0x1, R193.reuse ;  /* 0x0000000163617824 */ /* 0x100fe200078e02c1 */
[----:B------:R-:W-:Y:S01]  /*3270*/  LDSM.16.M88.4 R28, [R96] ;  /* 0x00000000601c783b */ /* 0x000fe20000000200 */
[----:B------:R-:W-:Y:S01]  /*3280*/  IMAD.IADD R167, R214, 0x1, R193 ;  /* 0x00000001d6a77824 */ /* 0x000fe200078e02c1 */
[----:B------:R-:W-:Y:S01]  /*3290*/  UISETP.GT.U32.AND UP0, UPT, UR16, UR19, UPT ;  /* 0x000000131000728c */ /* 0x000fe2000bf04070 */
[C---:B------:R-:W-:Y:S01]  /*32a0*/  IMAD.IADD R94, R92.reuse, 0x1, R97 ;  /* 0x000000015c5e7824 */ /* 0x040fe200078e0261 */
[----:B------:R-:W2:Y:S01]  /*32b0*/  LDSM.16.M88.4 R20, [R95+0x10000] ;  /* 0x010000005f14783b */ /* 0x000ea20000000200 */
[----:B------:R-:W-:-:S02]  /*32c0*/  IMAD.IADD R93, R92, 0x1, R167 ;  /* 0x000000015c5d7824 */ /* 0x000fc400078e02a7 */
[----:B------:R-:W-:Y:S01]  /*32d0*/  IMAD.U32 R229, RZ, RZ, UR31 ;  /* 0x0000001fffe57e24 */ /* 0x000fe2000f8e00ff */
[----:B------:R-:W2:Y:S04]  /*32e0*/  LDSM.16.M88.4 R8, [R95+0x10800] ;  /* 0x010800005f08783b */ /* 0x000ea80000000200 */
[----:B------:R-:W2:Y:S04]  /*32f0*/  LDSM.16.M88.4 R64, [R95+0x11800] ;  /* 0x011800005f40783b */ /* 0x000ea80000000200 */
[----:B------:R-:W2:Y:S04]  /*3300*/  LDSM.16.M88.4 R72, [R95+0x11000] ;  /* 0x011000005f48783b */ /* 0x000ea80000000200 */
[----:B------:R-:W-:Y:S01]  /*3310*/  LDSM.16.M88.4 R24, [R97] ;  /* 0x000000006118783b */ /* 0x000fe20000000200 */
[C---:B-----5:R-:W-:Y:S03]  /*3320*/  HMMA.16816.F32 R12, R76.reuse, R56, RZ ;  /* 0x000000384c0c723c */ /* 0x060fe600000018ff */
[----:B------:R-:W5:Y:S04]  /*3330*/  LDSM.16.M88.4 R16, [R167+0x10000] ;  /* 0x01000000a710783b */ /* 0x000f680000000200 */
[----:B----4-:R-:W4:Y:S01]  /*3340*/  LDSM.16.M88.4 R4, [R167+0x10800] ;  /* 0x01080000a704783b */ /* 0x010f220000000200 */
[C---:B-1----:R-:W-:Y:S03]  /*3350*/  HMMA.16816.F32 R52, R76.reuse, R48, RZ ;  /* 0x000000304c34723c */ /* 0x042fe600000018ff */
[----:B------:R-:W1:Y:S04]  /*3360*/  LDSM.16.M88.4 R60, [R167+0x11000] ;  /* 0x01100000a73c783b */ /* 0x000e680000000200 */
[----:B------:R-:W-:Y:S01]  /*3370*/  LDSM.16.M88.4 R68, [R93+0x10800] ;  /* 0x010800005d44783b */ /* 0x000fe20000000200 */
[C---:B------:R-:W-:Y:S03]  /*3380*/  HMMA.16816.F32 R56, R76.reuse, R58, RZ ;  /* 0x0000003a4c38723c */ /* 0x040fe600000018ff */
[----:B------:R-:W-:Y:S04]  /*3390*/  LDSM.16.M88.4 R80, [R98+UR5+0x12800] ;  /* 0x012800056250783b */ /* 0x000fe80008000200 */
[----:B------:R-:W-:Y:S01]  /*33a0*/  LDSM.16.M88.4 R88, [R95+0x15800] ;  /* 0x015800005f58783b */ /* 0x000fe20000000200 */
[C---:B------:R-:W-:Y:S03]  /*33b0*/  HMMA.16816.F32 R48, R76.reuse, R50, RZ ;  /* 0x000000324c30723c */ /* 0x040fe600000018ff */
[----:B------:R-:W-:Y:S04]  /*33c0*/  LDSM.16.M88.4 R84, [R167+0x14000] ;  /* 0x01400000a754783b */ /* 0x000fe80000000200 */
[----:B------:R-:W0:Y:S01]  /*33d0*/  LDGDEPBAR ;  /* 0x00000000000079af */ /* 0x000e220000000000 */
[C---:B---3--:R-:W-:Y:S08]  /*33e0*/  HMMA.16816.F32 R44, R76.reuse, R40, RZ ;  /* 0x000000284c2c723c */ /* 0x048ff000000018ff */
[C---:B------:R-:W-:Y:S08]  /*33f0*/  HMMA.16816.F32 R40, R76.reuse, R42, RZ ;  /* 0x0000002a4c28723c */ /* 0x040ff000000018ff */
[C---:B--2---:R-:W-:Y:S08]  /*3400*/  HMMA.16816.F32 R36, R76.reuse, R32, RZ ;  /* 0x000000204c24723c */ /* 0x044ff000000018ff */
[----:B------:R-:W-:Y:S01]  /*3410*/  HMMA.16816.F32 R76, R76, R34, RZ ;  /* 0x000000224c4c723c */ /* 0x000fe200000018ff */
        /* <DEDUP_REMOVED lines=14> */
[C---:B-----5:R-:W-:Y:S08]  /*3500*/  HMMA.16816.F32 R12, R24.reuse, R16, R12 ;  /* 0x00000010180c723c */ /* 0x060ff0000000180c */
[C---:B------:R-:W-:Y:S01]  /*3510*/  HMMA.16816.F32 R56, R24.reuse, R18, R56 ;  /* 0x000000121838723c */ /* 0x040fe20000001838 */
[----:B------:R-:W-:Y:S07]  /*3520*/  LDSM.16.M88.4 R16, [R99+0x4000] ;  /* 0x004000006310783b */ /* 0x000fee0000000200 */
        /* <DEDUP_REMOVED lines=32> */
[C---:B--2---:R-:W-:Y:S08]  /*3730*/  HMMA.16816.F32 R36, R16.reuse, R32, R36 ;  /* 0x000000201024723c */ /* 0x044ff00000001824 */
        /* <DEDUP_REMOVED lines=14> */
[----:B------:R-:W2:Y:S04]  /*3820*/  LDSM.16.M88.4 R24, [R93+0x12800] ;  /* 0x012800005d18783b */ /* 0x000ea80000000200 */
[----:B------:R-:W-:Y:S03]  /*3830*/  LDSM.16.M88.4 R64, [R98+UR5+0x14000] ;  /* 0x014000056240783b */ /* 0x000fe60008000200 */
[C---:B----4-:R-:W-:Y:S08]  /*3840*/  HMMA.16816.F32 R12, R4.reuse, R20, R12 ;  /* 0x00000014040c723c */ /* 0x050ff0000000180c */
        /* <DEDUP_REMOVED lines=8> */
[C---:B------:R-:W-:Y:S08]  /*38d0*/  HMMA.16816.F32 R44, R4.reuse, R60, R44 ;  /* 0x0000003c042c723c */ /* 0x040ff0000000182c */
[----:B------:R-:W-:Y:S01]  /*38e0*/  HMMA.16816.F32 R40, R4, R62, R40 ;  /* 0x0000003e0428723c */ /* 0x000fe20000001828 */
[----:B------:R-:W4:Y:S04]  /*38f0*/  LDSM.16.M88.4 R4, [R98+UR5+0x15000] ;  /* 0x015000056204783b */ /* 0x000f280008000200 */
[----:B------:R-:W-:Y:S03]  /*3900*/  LDSM.16.M88.4 R60, [R97+0x8000] ;  /* 0x00800000613c783b */ /* 0x000fe60000000200 */
        /* <DEDUP_REMOVED lines=37> */
[----:B------:R-:W3:Y:S04]  /*3b60*/  LDSM.16.M88.4 R20, [R98+UR5+0x16000] ;  /* 0x016000056214783b */ /* 0x000ee80008000200 */
[----:B------:R-:W-:Y:S03]  /*3b70*/  LDSM.16.M88.4 R72, [R96+0xc000] ;  /* 0x00c000006048783b */ /* 0x000fe60000000200 */
        /* <DEDUP_REMOVED lines=11> */
[----:B------:R-:W5:Y:S04]  /*3c30*/  LDSM.16.M88.4 R8, [R98+UR5+0x16800] ;  /* 0x016800056208783b */ /* 0x000f680008000200 */
        /* <DEDUP_REMOVED lines=10> */
[C---:B----4-:R-:W-:Y:S08]  /*3ce0*/  HMMA.16816.F32 R52, R16.reuse, R32, R52 ;  /* 0x000000201034723c */ /* 0x050ff00000001834 */
[----:B------:R-:W-:Y:S01]  /*3cf0*/  HMMA.16816.F32 R48, R16, R34, R48 ;  /* 0x000000221030723c */ /* 0x000fe20000001830 */
[----:B------:R-:W-:Y:S04]  /*3d00*/  LDSM.16.M88.4 R32, [R97+0xc000] ;  /* 0x00c000006120783b */ /* 0x000fe80000000200 */
[----:B------:R-:W4:Y:S03]  /*3d10*/  LDSM.16.M88.4 R16, [R167+0x17800] ;  /* 0x01780000a710783b */ /* 0x000f260000000200 */
[C---:B------:R-:W-:Y:S08]  /*3d20*/  HMMA.16816.F32 R36, R80.reuse, R88, R36 ;  /* 0x000000585024723c */ /* 0x040ff00000001824 */
[C---:B------:R-:W-:Y:S08]  /*3d30*/  HMMA.16816.F32 R76, R80.reuse, R90, R76 ;  /* 0x0000005a504c723c */ /* 0x040ff0000000184c */
[C---:B---3--:R-:W-:Y:S08]  /*3d40*/  HMMA.16816.F32 R12, R80.reuse, R20, R12 ;  /* 0x00000014500c723c */ /* 0x048ff0000000180c */
        /* <DEDUP_REMOVED lines=8> */
[C---:B------:R-:W-:Y:S08]  /*3dd0*/  HMMA.16816.F32 R36, R72.reuse, R60, R36 ;  /* 0x0000003c4824723c */ /* 0x040ff00000001824 */
[C---:B------:R-:W-:Y:S01]  /*3de0*/  HMMA.16816.F32 R76, R72.reuse, R62, R76 ;  /* 0x0000003e484c723c */ /* 0x040fe2000000184c */
[----:B------:R-:W-:Y:S07]  /*3df0*/  LDSM.16.M88.4 R60, [R93+0x17000] ;  /* 0x017000005d3c783b */ /* 0x000fee0000000200 */
[C---:B------:R-:W-:Y:S08]  /*3e00*/  HMMA.16816.F32 R12, R72.reuse, R84, R12 ;  /* 0x00000054480c723c */ /* 0x040ff0000000180c */
[C---:B------:R-:W-:Y:S08]  /*3e10*/  HMMA.16816.F32 R56, R72.reuse, R86, R56 ;  /* 0x000000564838723c */ /* 0x040ff00000001838 */
[C---:B--2---:R-:W-:Y:S08]  /*3e20*/  HMMA.16816.F32 R44, R72.reuse, R64, R44 ;  /* 0x00000040482c723c */ /* 0x044ff0000000182c */
[C---:B------:R-:W-:Y:S01]  /*3e30*/  HMMA.16816.F32 R40, R72.reuse, R66, R40 ;  /* 0x000000424828723c */ /* 0x040fe20000001828 */
[----:B------:R-:W2:Y:S07]  /*3e40*/  LDSM.16.M88.4 R64, [R93+0x16800] ;  /* 0x016800005d40783b */ /* 0x000eae0000000200 */
[----:B------:R-:W-:Y:S08]  /*3e50*/  HMMA.16816.F32 R52, R72, R68, R52 ;  /* 0x000000444834723c */ /* 0x000ff00000001834 */
[C---:B----4-:R-:W-:Y:S08]  /*3e60*/  HMMA.16816.F32 R36, R32.reuse, R16, R36 ;  /* 0x000000102024723c */ /* 0x050ff00000001824 */
[----:B------:R-:W-:Y:S01]  /*3e70*/  HMMA.16816.F32 R76, R32, R18, R76 ;  /* 0x00000012204c723c */ /* 0x000fe2000000184c */
[----:B------:R-:W4:Y:S01]  /*3e80*/  LDSM.16.M88.4 R16, [R93+0x17800] ;  /* 0x017800005d10783b */ /* 0x000f220000000200 */
[----:B------:R-:W-:-:S06]  /*3e90*/  DEPBAR.LE SB0, 0x0 ;  /* 0x000080000000791a */ /* 0x000fcc0000000000 */
[C---:B------:R-:W-:Y:S08]  /*3ea0*/  HMMA.16816.F32 R12, R32.reuse, R28, R12 ;  /* 0x0000001c200c723c */ /* 0x040ff0000000180c */
[----:B------:R-:W-:Y:S08]  /*3eb0*/  HMMA.16816.F32 R56, R32, R30, R56 ;  /* 0x0000001e2038723c */ /* 0x000ff00000001838 */
[----:B------:R-:W-:Y:S08]  /*3ec0*/  HMMA.16816.F32 R48, R72, R70, R48 ;  /* 0x000000464830723c */ /* 0x000ff00000001830 */
[C---:B------:R-:W-:Y:S08]  /*3ed0*/  HMMA.16816.F32 R52, R32.reuse, R24, R52 ;  /* 0x000000182034723c */ /* 0x040ff00000001834 */
[----:B---3--:R-:W-:Y:S01]  /*3ee0*/  HMMA.16816.F32 R44, R32, R20, R44 ;  /* 0x00000014202c723c */ /* 0x008fe2000000182c */
[----:B------:R-:W-:-:S04]  /*3ef0*/  SHF.R.U32.HI R20, RZ, 0x2, R216 ;  /* 0x00000002ff147819 */ /* 0x000fc800000116d8 */
[----:B------:R-:W-:-:S03]  /*3f00*/  LOP3.LUT R20, R20, 0x7, RZ, 0xc0, !PT ;  /* 0x0000000714147812 */ /* 0x000fc600078ec0ff */
[----:B------:R-:W-:Y:S01]  /*3f10*/  HMMA.16816.F32 R40, R32, R22, R40 ;  /* 0x000000162028723c */ /* 0x000fe20000001828 */
[----:B------:R-:W-:-:S05]  /*3f20*/  IADD3 R20, PT, PT, R20, UR30, R3 ;  /* 0x0000001e14147c10 */ /* 0x000fca000fffe003 */
[----:B------:R-:W-:Y:S02]  /*3f30*/  VIADD R231, R20, UR31 ;  /* 0x0000001f14e77c36 */ /* 0x000fe40008000000 */
[----:B-1----:R-:W-:Y:S02]  /*3f40*/  HMMA.16816.F32 R12, R4, R8, R12 ;  /* 0x00000008040c723c */ /* 0x002fe4000000180c */
[----:B------:R-:W-:-:S06]  /*3f50*/  VIADD R166, R231, 0x8 ;  /* 0x00000008e7a67836 */ /* 0x000fcc0000000000 */
[----:B------:R-:W-:Y:S01]  /*3f60*/  HMMA.16816.F32 R56, R4, R10, R56 ;  /* 0x0000000a0438723c */ /* 0x000fe20000001838 */
[----:B------:R-:W-:-:S04]  /*3f70*/  IMAD.U32 R11, RZ, RZ, UR16 ;  /* 0x00000010ff0b7e24 */ /* 0x000fc8000f8e00ff */
[----:B------:R-:W-:-:S03]  /*3f80*/  IMAD R8, R11, 0x40, R198 ;  /* 0x000000400b087824 */ /* 0x000fc600078e02c6 */
[----:B------:R-:W-:Y:S01]  /*3f90*/  HMMA.16816.F32 R48, R32, R26, R48 ;  /* 0x0000001a2030723c */ /* 0x000fe20000001830 */
[----:B------:R-:W-:Y:S02]  /*3fa0*/  VIADD R10, R8, UR21 ;  /* 0x00000015080a7c36 */ /* 0x000fe40008000000 */
[----:B------:R-:W-:Y:S01]  /*3fb0*/  FMUL.FTZ R13, R13, UR7 ;  /* 0x000000070d0d7c20 */ /* 0x000fe20008410000 */
[----:B------:R-:W-:Y:S01]  /*3fc0*/  FMUL.FTZ R9, R12, UR7 ;  /* 0x000000070c097c20 */ /* 0x000fe20008410000 */
[----:B------:R-:W-:Y:S02]  /*3fd0*/  IMAD.IADD R11, R231, 0x1, -R10 ;  /* 0x00000001e70b7824 */ /* 0x000fe400078e0a0a */
[----:B------:R-:W-:Y:S01]  /*3fe0*/  FMUL.FTZ R14, R14, UR7 ;  /* 0x000000070e0e7c20 */ /* 0x000fe20008410000 */
[----:B------:R1:W-:Y:S01]  /*3ff0*/  MUFU.TANH R27, R13 ;  /* 0x0000000d001b7308 */ /* 0x0003e20000002400 */
[C---:B--2---:R-:W-:Y:S01]  /*4000*/  HMMA.16816.F32 R52, R4.reuse, R64, R52 ;  /* 0x000000400434723c */ /* 0x044fe20000001834 */
[----:B------:R-:W-:Y:S01]  /*4010*/  VIADD R32, R8, 0x10 ;  /* 0x0000001008207836 */ /* 0x000fe20000000000 */
[----:B------:R-:W-:Y:S01]  /*4020*/  IABS R22, R11 ;  /* 0x0000000b00167213 */ /* 0x000fe20000000000 */
[----:B------:R-:W-:Y:S01]  /*4030*/  FMUL.FTZ R33, R57, UR7 ;  /* 0x0000000739217c20 */ /* 0x000fe20008410000 */
[----:B------:R-:W-:Y:S01]  /*4040*/  FMUL.FTZ R34, R56, UR7 ;  /* 0x0000000738227c20 */ /* 0x000fe20008410000 */
[C---:B------:R-:W-:Y:S01]  /*4050*/  VIADD R24, R8.reuse, 0x8 ;  /* 0x0000000808187836 */ /* 0x040fe20000000000 */
[----:B------:R-:W-:Y:S01]  /*4060*/  I2FP.F32.S32 R22, R22 ;  /* 0x0000001600167245 */ /* 0x000fe20000201400 */
[----:B------:R-:W2:Y:S01]  /*4070*/  MUFU.TANH R9, R9 ;  /* 0x0000000900097308 */ /* 0x000ea20000002400 */
[----:B------:R-:W-:Y:S01]  /*4080*/  HMMA.16816.F32 R44, R4, R60, R44 ;  /* 0x0000003c042c723c */ /* 0x000fe2000000182c */
[----:B------:R-:W-:-:S02]  /*4090*/  VIADD R25, R8, 0x21 ;  /* 0x0000002108197836 */ /* 0x000fc40000000000 */
[----:B------:R-:W-:Y:S01]  /*40a0*/  FMUL.FTZ R15, R15, UR7 ;  /* 0x000000070f0f7c20 */ /* 0x000fe20008410000 */
[----:B------:R-:W-:Y:S02]  /*40b0*/  VIADD R23, R8, 0x28 ;  /* 0x0000002808177836 */ /* 0x000fe40000000000 */
[----:B------:R-:W-:Y:S01]  /*40c0*/  FMUL.FTZ R58, R58, UR7 ;  /* 0x000000073a3a7c20 */ /* 0x000fe20008410000 */
[----:B------:R-:W-:Y:S02]  /*40d0*/  VIADD R60, R20, UR24 ;  /* 0x00000018143c7c36 */ /* 0x000fe40008000000 */
[----:B------:R-:W-:Y:S01]  /*40e0*/  FMUL.FTZ R59, R59, UR7 ;  /* 0x000000073b3b7c20 */ /* 0x000fe20008410000 */
[----:B------:R-:W3:Y:S01]  /*40f0*/  MUFU.TANH R33, R33 ;  /* 0x0000002100217308 */ /* 0x000ee20000002400 */
[C---:B------:R-:W-:Y:S01]  /*4100*/  HMMA.16816.F32 R40, R4.reuse, R62, R40 ;  /* 0x0000003e0428723c */ /* 0x040fe20000001828 */
[----:B-1----:R-:W-:Y:S01]  /*4110*/  VIADD R13, R8, 0x38 ;  /* 0x00000038080d7836 */ /* 0x002fe20000000000 */
[--C-:B------:R-:W-:Y:S01]  /*4120*/  VIADDMNMX R230, R60, 0x1, R229.reuse, PT ;  /* 0x000000013ce67846 */ /* 0x100fe200038001e5 */
[----:B------:R-:W-:Y:S01]  /*4130*/  FMUL.FTZ R31, R52, UR7 ;  /* 0x00000007341f7c20 */ /* 0x000fe20008410000 */
[----:B------:R-:W-:Y:S01]  /*4140*/  FMUL.FTZ R29, R53, UR7 ;  /* 0x00000007351d7c20 */ /* 0x000fe20008410000 */
[----:B------:R-:W-:Y:S01]  /*4150*/  VIADD R3, R13, UR21 ;  /* 0x000000150d037c36 */ /* 0x000fe20008000000 */
[----:B------:R-:W-:Y:S01]  /*4160*/  VIADDMNMX R229, R60, 0x9, R229, PT ;  /* 0x000000093ce57846 */ /* 0x000fe200038001e5 */
[----:B------:R-:W1:Y:S01]  /*4170*/  MUFU.TANH R34, R34 ;  /* 0x0000002200227308 */ /* 0x000e620000002400 */
[C---:B----4-:R-:W-:Y:S01]  /*4180*/  HMMA.16816.F32 R36, R4.reuse, R16, R36 ;  /* 0x000000100424723c */ /* 0x050fe20000001824 */
[----:B--2---:R-:W-:Y:S01]  /*4190*/  FFMA.FTZ R17, R22, -UR6, R9 ;  /* 0x8000000616117c23 */ /* 0x004fe20008010009 */
[--C-:B------:R-:W-:Y:S01]  /*41a0*/  IADD3 R12, PT, PT, R231, 0x2f, -R3.reuse ;  /* 0x0000002fe70c7810 */ /* 0x100fe20007ffe803 */
[----:B------:R-:W-:Y:S01]  /*41b0*/  FMUL.FTZ R35, R45, UR7 ;  /* 0x000000072d237c20 */ /* 0x000fe20008410000 */
[C-C-:B------:R-:W-:Y:S01]  /*41c0*/  IADD3 R16, PT, PT, R231.reuse, 0x37, -R3.reuse ;  /* 0x00000037e7107810 */ /* 0x140fe20007ffe803 */
[C---:B------:R-:W-:Y:S01]  /*41d0*/  VIADD R30, R8.reuse, 0x11 ;  /* 0x00000011081e7836 */ /* 0x040fe20000000000 */
[----:B------:R-:W-:Y:S01]  /*41e0*/  IABS R12, R12 ;  /* 0x0000000c000c7213 */ /* 0x000fe20000000000 */
[----:B------:R-:W2:Y:S01]  /*41f0*/  MUFU.TANH R31, R31 ;  /* 0x0000001f001f7308 */ /* 0x000ea20000002400 */
[----:B------:R-:W-:Y:S01]  /*4200*/  HMMA.16816.F32 R48, R4, R66, R48 ;  /* 0x000000420430723c */ /* 0x000fe20000001830 */
[----:B------:R-:W-:Y:S01]  /*4210*/  IADD3 R11, PT, PT, R231, 0x30, -R3 ;  /* 0x00000030e70b7810 */ /* 0x000fe20007ffe803 */
[----:B------:R-:W-:-:S02]  /*4220*/  VIADD R21, R8, 0x30 ;  /* 0x0000003008157836 */ /* 0x000fc40000000000 */
[----:B------:R-:W-:Y:S01]  /*4230*/  FMUL.FTZ R45, R40, UR7 ;  /* 0x00000007282d7c20 */ /* 0x000fe20008410000 */
[----:B------:R-:W-:Y:S01]  /*4240*/  FMUL.FTZ R40, R41, UR7 ;  /* 0x0000000729287c20 */ /* 0x000fe20008410000 */
[----:B------:R-:W-:Y:S01]  /*4250*/  I2FP.F32.S32 R12, R12 ;  /* 0x0000000c000c7245 */ /* 0x000fe20000201400 */
[----:B------:R-:W-:Y:S01]  /*4260*/  VIADD R20, R8, 0x31 ;  /* 0x0000003108147836 */ /* 0x000fe20000000000 */
[----:B------:R-:W-:Y:S01]  /*4270*/  IADD3 R22, PT, PT, R231, 0x28, -R3 ;  /* 0x00000028e7167810 */ /* 0x000fe20007ffe803 */
[----:B------:R-:W-:Y:S01]  /*4280*/  HMMA.16816.F32 R76, R4, R18, R76 ;  /* 0x00000012044c723c */ /* 0x000fe2000000184c */
[----:B------:R-:W-:Y:S01]  /*4290*/  IABS R16, R16 ;  /* 0x0000001000107213 */ /* 0x000fe20000000000 */
[----:B---3--:R-:W-:Y:S01]  /*42a0*/  FFMA.FTZ R33, R12, -UR6, R33 ;  /* 0x800000060c217c23 */ /* 0x008fe20008010021 */
[----:B------:R-:W-:Y:S01]  /*42b0*/  FMUL.FTZ R6, R37, UR7 ;  /* 0x0000000725067c20 */ /* 0x000fe20008410000 */
[----:B------:R-:W-:Y:S01]  /*42c0*/  MUFU.TANH R40, R40 ;  /* 0x0000002800287308 */ /* 0x000fe20000002400 */
[----:B------:R-:W-:Y:S01]  /*42d0*/  IABS R11, R11 ;  /* 0x0000000b000b7213 */ /* 0x000fe20000000000 */
[----:B------:R-:W-:Y:S01]  /*42e0*/  FMUL.FTZ R12, R44, UR7 ;  /* 0x000000072c0c7c20 */ /* 0x000fe20008410000 */
[----:B------:R-:W-:Y:S01]  /*42f0*/  IABS R22, R22 ;  /* 0x0000001600167213 */ /* 0x000fe20000000000 */
[----:B------:R-:W-:Y:S01]  /*4300*/  FMUL.FTZ R36, R36, UR7 ;  /* 0x0000000724247c20 */ /* 0x000fe20008410000 */
[----:B------:R-:W-:Y:S01]  /*4310*/  IADD3 R19, PT, PT, R231, 0x7, -R3 ;  /* 0x00000007e7137810 */ /* 0x000fe20007ffe803 */
[----:B------:R-:W-:-:S02]  /*4320*/  VIADD R44, R8, 0x9 ;  /* 0x00000009082c7836 */ /* 0x000fc40000000000 */
[----:B------:R-:W-:Y:S01]  /*4330*/  FMUL.FTZ R28, R48, UR7 ;  /* 0x00000007301c7c20 */ /* 0x000fe20008410000 */
[----:B------:R-:W3:Y:S01]  /*4340*/  MUFU.TANH R6, R6 ;  /* 0x0000000600067308 */ /* 0x000ee20000002400 */
[----:B------:R-:W-:Y:S01]  /*4350*/  FMUL.FTZ R26, R49, UR7 ;  /* 0x00000007311a7c20 */ /* 0x000fe20008410000 */
[C-C-:B------:R-:W-:Y:S01]  /*4360*/  IADD3 R7, PT, PT, R231.reuse, 0xf, -R3.reuse ;  /* 0x0000000fe7077810 */ /* 0x140fe20007ffe803 */
[C---:B------:R-:W-:Y:S01]  /*4370*/  VIADD R49, R231.reuse, -UR23 ;  /* 0x80000017e7317c36 */ /* 0x040fe20008000000 */
[----:B------:R-:W-:Y:S01]  /*4380*/  I2FP.F32.S32 R16, R16 ;  /* 0x0000001000107245 */ /* 0x000fe20000201400 */
[----:B------:R-:W-:Y:S01]  /*4390*/  VIADD R48, R8, 0x1 ;  /* 0x0000000108307836 */ /* 0x000fe20000000000 */
[----:B------:R-:W-:Y:S01]  /*43a0*/  I2FP.F32.S32 R11, R11 ;  /* 0x0000000b000b7245 */ /* 0x000fe20000201400 */
[----:B------:R-:W-:Y:S01]  /*43b0*/  FMUL.FTZ R4, R76, UR7 ;  /* 0x000000074c047c20 */ /* 0x000fe20008410000 */
[----:B------:R-:W4:Y:S01]  /*43c0*/  MUFU.TANH R35, R35 ;  /* 0x0000002300237308 */ /* 0x000f220000002400 */
[C---:B------:R-:W-:Y:S01]  /*43d0*/  IADD3 R56, PT, PT, R231.reuse, 0x17, -R3 ;  /* 0x00000017e7387810 */ /* 0x040fe20007ffe803 */
[----:B------:R-:W-:Y:S01]  /*43e0*/  FFMA.FTZ R27, R16, -UR6, R27 ;  /* 0x80000006101b7c23 */ /* 0x000fe2000801001b */
[----:B------:R-:W-:Y:S01]  /*43f0*/  IADD3 R52, PT, PT, R231, 0x10, -R3 ;  /* 0x00000010e7347810 */ /* 0x000fe20007ffe803 */
[----:B-1----:R-:W-:Y:S01]  /*4400*/  FFMA.FTZ R34, R11, -UR6, R34 ;  /* 0x800000060b227c23 */ /* 0x002fe20008010022 */
[----:B------:R-:W-:Y:S01]  /*4410*/  I2FP.F32.S32 R22, R22 ;  /* 0x0000001600167245 */ /* 0x000fe20000201400 */
[----:B------:R-:W-:Y:S01]  /*4420*/  FMUL.FTZ R18, R77, UR7 ;  /* 0x000000074d127c20 */ /* 0x000fe20008410000 */
[----:B------:R-:W-:Y:S01]  /*4430*/  IABS R19, R19 ;  /* 0x0000001300137213 */ /* 0x000fe20000000000 */
[----:B------:R-:W1:Y:S01]  /*4440*/  MUFU.TANH R45, R45 ;  /* 0x0000002d002d7308 */ /* 0x000e620000002400 */
[----:B------:R-:W-:Y:S01]  /*4450*/  IABS R7, R7 ;  /* 0x0000000700077213 */ /* 0x000fe20000000000 */
[----:B--2---:R-:W-:Y:S01]  /*4460*/  FFMA.FTZ R31, R22, -UR6, R31 ;  /* 0x80000006161f7c23 */ /* 0x004fe2000801001f */
[----:B------:R-:W-:Y:S01]  /*4470*/  IABS R56, R56 ;  /* 0x0000003800387213 */ /* 0x000fe20000000000 */
[----:B------:R-:W-:Y:S01]  /*4480*/  VIADD R22, R8, 0x29 ;  /* 0x0000002908167836 */ /* 0x000fe20000000000 */
[----:B------:R-:W-:Y:S01]  /*4490*/  IABS R52, R52 ;  /* 0x0000003400347213 */ /* 0x000fe20000000000 */
[----:B------:R-:W-:Y:S01]  /*44a0*/  FMUL.FTZ R55, R55, UR7 ;  /* 0x0000000737377c20 */ /* 0x000fe20008410000 */
[C-C-:B------:R-:W-:Y:S01]  /*44b0*/  IADD3 R16, PT, PT, R231.reuse, 0x27, -R3.reuse ;  /* 0x00000027e7107810 */ /* 0x140fe20007ffe803 */
[----:B------:R-:W2:Y:S01]  /*44c0*/  MUFU.TANH R29, R29 ;  /* 0x0000001d001d7308 */ /* 0x000ea20000002400 */
[C-C-:B------:R-:W-:Y:S01]  /*44d0*/  IADD3 R11, PT, PT, R231.reuse, 0x20, -R3.reuse ;  /* 0x00000020e70b7810 */ /* 0x140fe20007ffe803 */
[----:B------:R-:W-:Y:S01]  /*44e0*/  FMUL.FTZ R50, R50, UR7 ;  /* 0x0000000732327c20 */ /* 0x000fe20008410000 */
[--C-:B------:R-:W-:Y:S01]  /*44f0*/  IADD3 R9, PT, PT, R231, 0x1f, -R3.reuse ;  /* 0x0000001fe7097810 */ /* 0x100fe20007ffe803 */
[----:B------:R-:W-:Y:S01]  /*4500*/  FMUL.FTZ R51, R51, UR7 ;  /* 0x0000000733337c20 */ /* 0x000fe20008410000 */
[--C-:B------:R-:W-:Y:S01]  /*4510*/  IADD3 R199, PT, PT, R231, 0x18, -R3.reuse ;  /* 0x00000018e7c77810 */ /* 0x100fe20007ffe803 */
[----:B------:R-:W-:Y:S01]  /*4520*/  FMUL.FTZ R42, R42, UR7 ;  /* 0x000000072a2a7c20 */ /* 0x000fe20008410000 */
[----:B------:R-:W-:Y:S01]  /*4530*/  I2FP.F32.S32 R19, R19 ;  /* 0x0000001300137245 */ /* 0x000fe20000201400 */
[----:B------:R-:W5:Y:S01]  /*4540*/  MUFU.TANH R28, R28 ;  /* 0x0000001c001c7308 */ /* 0x000f620000002400 */
[----:B------:R-:W-:Y:S01]  /*4550*/  I2FP.F32.S32 R7, R7 ;  /* 0x0000000700077245 */ /* 0x000fe20000201400 */
[----:B------:R-:W-:Y:S01]  /*4560*/  FMUL.FTZ R43, R43, UR7 ;  /* 0x000000072b2b7c20 */ /* 0x000fe20008410000 */
[----:B------:R-:W-:Y:S01]  /*4570*/  ISETP.GT.AND P5, PT, R49, R32, PT ;  /* 0x000000203100720c */ /* 0x000fe20003fa4270 */
[----:B---3--:R-:W-:Y:S01]  /*4580*/  FFMA.FTZ R6, R19, -UR6, R6 ;  /* 0x8000000613067c23 */ /* 0x008fe20008010006 */
[----:B------:R-:W-:Y:S01]  /*4590*/  I2FP.F32.S32 R56, R56 ;  /* 0x0000003800387245 */ /* 0x000fe20000201400 */
[----:B------:R-:W-:Y:S01]  /*45a0*/  FFMA.FTZ R7, R7, -UR6, R40 ;  /* 0x8000000607077c23 */ /* 0x000fe20008010028 */
[----:B------:R-:W-:Y:S01]  /*45b0*/  I2FP.F32.S32 R52, R52 ;  /* 0x0000003400347245 */ /* 0x000fe20000201400 */
[----:B------:R-:W3:Y:S01]  /*45c0*/  MUFU.TANH R26, R26 ;  /* 0x0000001a001a7308 */ /* 0x000ee20000002400 */
[----:B------:R-:W-:Y:S01]  /*45d0*/  IABS R16, R16 ;  /* 0x0000001000107213 */ /* 0x000fe20000000000 */
[----:B------:R-:W-:Y:S01]  /*45e0*/  IMAD.IADD R19, R231, 0x1, -R3 ;  /* 0x00000001e7137824 */ /* 0x000fe200078e0a03 */
[----:B------:R-:W-:Y:S01]  /*45f0*/  IABS R11, R11 ;  /* 0x0000000b000b7213 */ /* 0x000fe20000000000 */
[----:B----4-:R-:W-:Y:S01]  /*4600*/  FFMA.FTZ R56, R56, -UR6, R35 ;  /* 0x8000000638387c23 */ /* 0x010fe20008010023 */
[----:B------:R-:W-:Y:S01]  /*4610*/  IABS R9, R9 ;  /* 0x0000000900097213 */ /* 0x000fe20000000000 */
[----:B-1----:R-:W-:Y:S01]  /*4620*/  FFMA.FTZ R45, R52, -UR6, R45 ;  /* 0x80000006342d7c23 */ /* 0x002fe2000801002d */
[----:B------:R-:W-:Y:S01]  /*4630*/  IABS R199, R199 ;  /* 0x000000c700c77213 */ /* 0x000fe20000000000 */
[----:B------:R-:W1:Y:S01]  /*4640*/  MUFU.TANH R12, R12 ;  /* 0x0000000c000c7308 */ /* 0x000e620000002400 */
[C---:B------:R-:W-:Y:S01]  /*4650*/  ISETP.GT.AND P0, PT, R49.reuse, R24, PT ;  /* 0x000000183100720c */ /* 0x040fe20003f04270 */
[----:B------:R-:W-:Y:S01]  /*4660*/  VIADD R35, R166, -UR23 ;  /* 0x80000017a6237c36 */ /* 0x000fe20008000000 */
[----:B------:R-:W-:Y:S01]  /*4670*/  ISETP.GT.AND P4, PT, R49, R44, PT ;  /* 0x0000002c3100720c */ /* 0x000fe20003f84270 */
[----:B------:R-:W-:Y:S01]  /*4680*/  FMUL.FTZ R38, R38, UR7 ;  /* 0x0000000726267c20 */ /* 0x000fe20008410000 */
[----:B------:R-:W-:Y:S01]  /*4690*/  FSEL R31, R31, -INF , !P5 ;  /* 0xff8000001f1f7808 */ /* 0x000fe20006800000 */
[----:B------:R-:W-:Y:S01]  /*46a0*/  FMUL.FTZ R39, R39, UR7 ;  /* 0x0000000727277c20 */ /* 0x000fe20008410000 */
[----:B------:R-:W-:Y:S01]  /*46b0*/  ISETP.GT.AND P5, PT, R49, R22, PT ;  /* 0x000000163100720c */ /* 0x000fe20003fa4270 */
[----:B------:R-:W4:Y:S01]  /*46c0*/  MUFU.TANH R4, R4 ;  /* 0x0000000400047308 */ /* 0x000f220000002400 */
[----:B------:R-:W-:Y:S01]  /*46d0*/  I2FP.F32.S32 R16, R16 ;  /* 0x0000001000107245 */ /* 0x000fe20000201400 */
[----:B------:R-:W-:Y:S01]  /*46e0*/  FMUL.FTZ R78, R78, UR7 ;  /* 0x000000074e4e7c20 */ /* 0x000fe20008410000 */
[----:B------:R-:W-:Y:S01]  /*46f0*/  I2FP.F32.S32 R11, R11 ;  /* 0x0000000b000b7245 */ /* 0x000fe20000201400 */
[----:B------:R-:W-:Y:S01]  /*4700*/  FMUL.FTZ R79, R79, UR7 ;  /* 0x000000074f4f7c20 */ /* 0x000fe20008410000 */
[----:B------:R-:W-:Y:S01]  /*4710*/  I2FP.F32.S32 R9, R9 ;  /* 0x0000000900097245 */ /* 0x000fe20000201400 */
[----:B--2---:R-:W-:Y:S01]  /*4720*/  FFMA.FTZ R29, R16, -UR6, R29 ;  /* 0x80000006101d7c23 */ /* 0x004fe2000801001d */
[----:B------:R-:W-:Y:S01]  /*4730*/  I2FP.F32.S32 R199, R199 ;  /* 0x000000c700c77245 */ /* 0x000fe20000201400 */
[----:B------:R-:W2:Y:S01]  /*4740*/  MUFU.TANH R36, R36 ;  /* 0x0000002400247308 */ /* 0x000ea20000002400 */
[----:B------:R-:W-:Y:S01]  /*4750*/  FSEL R34, R34, -INF , !P0 ;  /* 0xff80000022227808 */ /* 0x000fe20004000000 */
[----:B-----5:R-:W-:Y:S01]  /*4760*/  FFMA.FTZ R28, R11, -UR6, R28 ;  /* 0x800000060b1c7c23 */ /* 0x020fe2000801001c */
[----:B------:R-:W-:Y:S01]  /*4770*/  FSEL R33, R33, -INF , !P4 ;  /* 0xff80000021217808 */ /* 0x000fe20006000000 */
[----:B---3--:R-:W-:Y:S01]  /*4780*/  FFMA.FTZ R26, R9, -UR6, R26 ;  /* 0x80000006091a7c23 */ /* 0x008fe2000801001a */
[----:B------:R-:W-:Y:S01]  /*4790*/  IADD3 R5, PT, PT, R231, 0x8, -R3 ;  /* 0x00000008e7057810 */ /* 0x000fe20007ffe803 */
[----:B-1----:R-:W-:Y:S01]  /*47a0*/  FFMA.FTZ R199, R199, -UR6, R12 ;  /* 0x80000006c7c77c23 */ /* 0x002fe2000801000c */
[C---:B------:R-:W-:Y:S01]  /*47b0*/  ISETP.GT.AND P0, PT, R49.reuse, R25, PT ;  /* 0x000000193100720c */ /* 0x040fe20003f04270 */
[C---:B------:R-:W-:Y:S01]  /*47c0*/  VIADD R12, R8.reuse, 0x18 ;  /* 0x00000018080c7836 */ /* 0x040fe20000000000 */
[----:B------:R-:W-:Y:S01]  /*47d0*/  ISETP.GT.AND P4, PT, R49, R23, PT ;  /* 0x000000173100720c */ /* 0x000fe20003f84270 */
[C---:B------:R-:W-:Y:S01]  /*47e0*/  VIADD R11, R8.reuse, 0x19 ;  /* 0x00000019080b7836 */ /* 0x040fe20000000000 */
[----:B------:R-:W-:Y:S01]  /*47f0*/  IABS R19, R19 ;  /* 0x0000001300137213 */ /* 0x000fe20000000000 */
[C---:B------:R-:W-:Y:S01]  /*4800*/  VIADD R9, R8.reuse, 0x20 ;  /* 0x0000002008097836 */ /* 0x040fe20000000000 */
[----:B------:R-:W-:Y:S01]  /*4810*/  FSEL R205, R7, -INF , !P5 ;  /* 0xff80000007cd7808 */ /* 0x000fe20006800000 */
[----:B------:R-:W-:Y:S01]  /*4820*/  VIADD R16, R8, 0x39 ;  /* 0x0000003908107836 */ /* 0x000fe20000000000 */
[----:B------:R-:W-:Y:S01]  /*4830*/  IABS R5, R5 ;  /* 0x0000000500057213 */ /* 0x000fe20000000000 */
[----:B------:R-:W1:Y:S01]  /*4840*/  MUFU.TANH R7, R14 ;  /* 0x0000000e00077308 */ /* 0x000e620000002400 */
[----:B------:R-:W-:-:S02]  /*4850*/  FSEL R207, R56, -INF , !P0 ;  /* 0xff80000038cf7808 */ /* 0x000fc40004000000 */
[----:B------:R-:W-:Y:S02]  /*4860*/  FSEL R201, R45, -INF , !P4 ;  /* 0xff8000002dc97808 */ /* 0x000fe40006000000 */
[----:B------:R-:W-:Y:S02]  /*4870*/  ISETP.GT.AND P2, PT, R49, R8, PT ;  /* 0x000000083100720c */ /* 0x000fe40003f44270 */
[C---:B------:R-:W-:Y:S01]  /*4880*/  ISETP.GE.AND P1, PT, R8.reuse, R230, PT ;  /* 0x000000e60800720c */ /* 0x040fe20003f26270 */
[----:B------:R-:W3:Y:S01]  /*4890*/  MUFU.TANH R18, R18 ;  /* 0x0000001200127308 */ /* 0x000ee20000002400 */
[----:B------:R-:W-:Y:S02]  /*48a0*/  ISETP.GT.AND P0, PT, R35, R8, PT ;  /* 0x000000082300720c */ /* 0x000fe40003f04270 */
[----:B------:R-:W-:Y:S01]  /*48b0*/  ISETP.GE.AND P4, PT, R8, R229, PT ;  /* 0x000000e50800720c */ /* 0x000fe20003f86270 */
[----:B------:R-:W-:Y:S01]  /*48c0*/  IMAD.IADD R8, R166, 0x1, -R10 ;  /* 0x00000001a6087824 */ /* 0x000fe200078e0a0a */
[----:B------:R-:W-:-:S02]  /*48d0*/  I2FP.F32.S32 R19, R19 ;  /* 0x0000001300137245 */ /* 0x000fc40000201400 */
[----:B------:R-:W-:Y:S01]  /*48e0*/  I2FP.F32.S32 R5, R5 ;  /* 0x0000000500057245 */ /* 0x000fe20000201400 */
[----:B------:R-:W5:Y:S01]  /*48f0*/  MUFU.TANH R15, R15 ;  /* 0x0000000f000f7308 */ /* 0x000f620000002400 */
[----:B------:R-:W-:Y:S01]  /*4900*/  FSEL R17, R17, -INF , !P2 ;  /* 0xff80000011117808 */ /* 0x000fe20005000000 */
[----:B----4-:R-:W-:Y:S01]  /*4910*/  FFMA.FTZ R19, R19, -UR6, R4 ;  /* 0x8000000613137c23 */ /* 0x010fe20008010004 */
[----:B------:R-:W-:Y:S01]  /*4920*/  ISETP.GT.AND P2, PT, R49, R30, PT ;  /* 0x0000001e3100720c */ /* 0x000fe20003f44270 */
[----:B--2---:R-:W-:Y:S01]  /*4930*/  FFMA.FTZ R5, R5, -UR6, R36 ;  /* 0x8000000605057c23 */ /* 0x004fe20008010024 */
[----:B------:R-:W-:Y:S02]  /*4940*/  IABS R8, R8 ;  /* 0x0000000800087213 */ /* 0x000fe40000000000 */
[--C-:B------:R-:W-:Y:S01]  /*4950*/  IADD3 R4, PT, PT, R166, 0x37, -R3.reuse ;  /* 0x00000037a6047810 */ /* 0x100fe20007ffe803 */
[----:B------:R-:W-:Y:S01]  /*4960*/  MUFU.TANH R59, R59 ;  /* 0x0000003b003b7308 */ /* 0x000fe20000002400 */
[----:B------:R-:W-:-:S02]  /*4970*/  IADD3 R36, PT, PT, R231, -0x1, -R3 ;  /* 0xffffffffe7247810 */ /* 0x000fc40007ffe803 */
[----:B------:R-:W-:Y:S02]  /*4980*/  FSEL R29, R29, -INF , !P2 ;  /* 0xff8000001d1d7808 */ /* 0x000fe40005000000 */
[----:B------:R-:W-:Y:S02]  /*4990*/  I2FP.F32.S32 R8, R8 ;  /* 0x0000000800087245 */ /* 0x000fe40000201400 */
[C---:B------:R-:W-:Y:S01]  /*49a0*/  ISETP.GT.AND P3, PT, R49.reuse, R12, PT ;  /* 0x0000000c3100720c */ /* 0x040fe20003f64270 */
[----:B------:R-:W-:Y:S01]  /*49b0*/  MUFU.TANH R55, R55 ;  /* 0x0000003700377308 */ /* 0x000fe20000002400 */
[C---:B------:R-:W-:Y:S01]  /*49c0*/  ISETP.GT.AND P2, PT, R49.reuse, R21, PT ;  /* 0x000000153100720c */ /* 0x040fe20003f44270 */
[----:B-1----:R-:W-:Y:S01]  /*49d0*/  FFMA.FTZ R7, R8, -UR6, R7 ;  /* 0x8000000608077c23 */ /* 0x002fe20008010007 */
[----:B------:R-:W-:Y:S02]  /*49e0*/  IABS R4, R4 ;  /* 0x0000000400047213 */ /* 0x000fe40000000000 */
[----:B------:R-:W-:-:S02]  /*49f0*/  ISETP.GT.AND P6, PT, R49, R48, PT ;  /* 0x000000303100720c */ /* 0x000fc40003fc4270 */
[----:B------:R-:W-:Y:S01]  /*4a00*/  IABS R10, R36 ;  /* 0x00000024000a7213 */ /* 0x000fe20000000000 */
[----:B------:R-:W-:Y:S01]  /*4a10*/  MUFU.TANH R51, R51 ;  /* 0x0000003300337308 */ /* 0x000fe20000002400 */
[----:B------:R-:W-:Y:S02]  /*4a20*/  FSEL R28, R28, -INF , !P3 ;  /* 0xff8000001c1c7808 */ /* 0x000fe40005800000 */
[----:B------:R-:W-:Y:S02]  /*4a30*/  FSEL R223, R5, -INF , !P2 ;  /* 0xff80000005df7808 */ /* 0x000fe40005000000 */
[----:B------:R-:W-:Y:S02]  /*4a40*/  FSEL R17, R17, -INF , !P1 ;  /* 0xff80000011117808 */ /* 0x000fe40004800000 */
[----:B------:R-:W-:Y:S01]  /*4a50*/  FSEL R27, R27, -INF , !P6 ;  /* 0xff8000001b1b7808 */ /* 0x000fe20007000000 */
[----:B------:R-:W-:Y:S01]  /*4a60*/  MUFU.TANH R42, R42 ;  /* 0x0000002a002a7308 */ /* 0x000fe20000002400 */
[----:B------:R-:W-:-:S02]  /*4a70*/  ISETP.GT.AND P3, PT, R49, R20, PT ;  /* 0x000000143100720c */ /* 0x000fc40003f64270 */
[----:B------:R-:W-:Y:S02]  /*4a80*/  I2FP.F32.S32 R5, R10 ;  /* 0x0000000a00057245 */ /* 0x000fe40000201400 */
[----:B------:R-:W-:Y:S02]  /*4a90*/  I2FP.F32.S32 R8, R4 ;  /* 0x0000000400087245 */ /* 0x000fe40000201400 */
[C---:B------:R-:W-:Y:S01]  /*4aa0*/  ISETP.GT.AND P1, PT, R49.reuse, R11, PT ;  /* 0x0000000b3100720c */ /* 0x040fe20003f24270 */
[----:B------:R-:W1:Y:S01]  /*4ab0*/  MUFU.TANH R4, R58 ;  /* 0x0000003a00047308 */ /* 0x000e620000002400 */
[----:B------:R-:W-:Y:S01]  /*4ac0*/  ISETP.GT.AND P6, PT, R49, R9, PT ;  /* 0x000000093100720c */ /* 0x000fe20003fc4270 */
[----:B---3--:R-:W-:Y:S01]  /*4ad0*/  FFMA.FTZ R5, R5, -UR6, R18 ;  /* 0x8000000605057c23 */ /* 0x008fe20008010012 */
[----:B------:R-:W-:Y:S01]  /*4ae0*/  FSEL R221, R6, -INF , !P3 ;  /* 0xff80000006dd7808 */ /* 0x000fe20005800000 */
[----:B-----5:R-:W-:Y:S01]  /*4af0*/  FFMA.FTZ R8, R8, -UR6, R15 ;  /* 0x8000000608087c23 */ /* 0x020fe2000801000f */
[----:B------:R-:W-:-:S02]  /*4b00*/  FSEL R26, R26, -INF , !P1 ;  /* 0xff8000001a1a7808 */ /* 0x000fc40004800000 */
[----:B------:R-:W-:Y:S01]  /*4b10*/  FSEL R199, R199, -INF , !P6 ;  /* 0xff800000c7c77808 */ /* 0x000fe20007000000 */
[----:B------:R-:W-:Y:S01]  /*4b20*/  MUFU.TANH R43, R43 ;  /* 0x0000002b002b7308 */ /* 0x000fe20000002400 */
[----:B------:R-:W-:Y:S01]  /*4b30*/  IADD3 R6, PT, PT, R166, 0x30, -R3 ;  /* 0x00000030a6067810 */ /* 0x000fe20007ffe803 */
[----:B------:R-:W-:Y:S01]  /*4b40*/  BAR.SYNC.DEFER_BLOCKING 0x0 ;  /* 0x0000000000007b1d */ /* 0x000fe20000010000 */
[C---:B------:R-:W-:Y:S02]  /*4b50*/  ISETP.GT.AND P1, PT, R49.reuse, R13, PT ;  /* 0x0000000d3100720c */ /* 0x040fe40003f24270 */
[----:B------:R-:W-:Y:S02]  /*4b60*/  ISETP.GT.AND P6, PT, R49, R16, PT ;  /* 0x000000103100720c */ /* 0x000fe40003fc4270 */
[----:B------:R-:W-:Y:S02]  /*4b70*/  FSEL R7, R7, -INF , !P0 ;  /* 0xff80000007077808 */ /* 0x000fe40004000000 */
[----:B------:R-:W-:-:S02]  /*4b80*/  IABS R6, R6 ;  /* 0x0000000600067213 */ /* 0x000fc40000000000 */
[----:B------:R-:W-:Y:S02]  /*4b90*/  FSEL R213, R19, -INF , !P1 ;  /* 0xff80000013d57808 */ /* 0x000fe40004800000 */
[----:B------:R-:W-:Y:S02]  /*4ba0*/  FSEL R211, R5, -INF , !P6 ;  /* 0xff80000005d37808 */ /* 0x000fe40007000000 */
[----:B------:R-:W-:Y:S02]  /*4bb0*/  ISETP.GT.AND P1, PT, R35, R24, PT ;  /* 0x000000182300720c */ /* 0x000fe40003f24270 */
[C---:B------:R-:W-:Y:S02]  /*4bc0*/  ISETP.GE.AND P6, PT, R24.reuse, R230, PT ;  /* 0x000000e61800720c */ /* 0x040fe40003fc6270 */
[----:B------:R-:W-:Y:S02]  /*4bd0*/  ISETP.GE.AND P0, PT, R24, R229, PT ;  /* 0x000000e51800720c */ /* 0x000fe40003f06270 */
[----:B------:R-:W-:-:S02]  /*4be0*/  FSEL R24, R7, -INF , !P4 ;  /* 0xff80000007187808 */ /* 0x000fc40006000000 */
[----:B------:R-:W-:Y:S02]  /*4bf0*/  I2FP.F32.S32 R7, R6 ;  /* 0x0000000600077245 */ /* 0x000fe40000201400 */
[----:B------:R-:W-:Y:S02]  /*4c00*/  ISETP.GT.AND P5, PT, R35, R48, PT ;  /* 0x000000302300720c */ /* 0x000fe40003fa4270 */
[--C-:B------:R-:W-:Y:S01]  /*4c10*/  IADD3 R5, PT, PT, R166, 0x2f, -R3.reuse ;  /* 0x0000002fa6057810 */ /* 0x100fe20007ffe803 */
[----:B-1----:R-:W-:Y:S01]  /*4c20*/  FFMA.FTZ R4, R7, -UR6, R4 ;  /* 0x8000000607047c23 */ /* 0x002fe20008010004 */
[----:B------:R-:W-:Y:S01]  /*4c30*/  FMUL.FTZ R7, R54, UR7 ;  /* 0x0000000736077c20 */ /* 0x000fe20008410000 */
[----:B------:R-:W-:Y:S02]  /*4c40*/  FSEL R6, R8, -INF , !P5 ;  /* 0xff80000008067808 */ /* 0x000fe40006800000 */
[----:B------:R-:W-:Y:S02]  /*4c50*/  IABS R8, R5 ;  /* 0x0000000500087213 */ /* 0x000fe40000000000 */
[----:B------:R-:W-:Y:S01]  /*4c60*/  IADD3 R5, PT, PT, R166, 0x28, -R3 ;  /* 0x00000028a6057810 */ /* 0x000fe20007ffe803 */
[----:B------:R-:W1:Y:S01]  /*4c70*/  MUFU.TANH R7, R7 ;  /* 0x0000000700077308 */ /* 0x000e620000002400 */
[----:B------:R-:W-:-:S02]  /*4c80*/  I2FP.F32.S32 R8, R8 ;  /* 0x0000000800087245 */ /* 0x000fc40000201400 */
[----:B------:R-:W-:Y:S02]  /*4c90*/  IABS R5, R5 ;  /* 0x0000000500057213 */ /* 0x000fe40000000000 */
[----:B------:R-:W-:Y:S01]  /*4ca0*/  FSEL R4, R4, -INF , !P1 ;  /* 0xff80000004047808 */ /* 0x000fe20004800000 */
[----:B------:R-:W-:Y:S01]  /*4cb0*/  FFMA.FTZ R59, R8, -UR6, R59 ;  /* 0x80000006083b7c23 */ /* 0x000fe2000801003b */
[----:B------:R-:W-:Y:S01]  /*4cc0*/  IADD3 R8, PT, PT, R166, 0x27, -R3 ;  /* 0x00000027a6087810 */ /* 0x000fe20007ffe803 */
[----:B------:R-:W-:Y:S01]  /*4cd0*/  IMAD.MOV.U32 R10, RZ, RZ, R5 ;  /* 0x000000ffff0a7224 */ /* 0x000fe200078e0005 */
[----:B------:R-:W-:Y:S02]  /*4ce0*/  FSEL R18, R4, -INF , !P0 ;  /* 0xff80000004127808 */ /* 0x000fe40004000000 */
[----:B------:R-:W-:Y:S02]  /*4cf0*/  IABS R8, R8 ;  /* 0x0000000800087213 */ /* 0x000fe40000000000 */
[----:B------:R-:W-:-:S02]  /*4d00*/  I2FP.F32.S32 R4, R10 ;  /* 0x0000000a00047245 */ /* 0x000fc40000201400 */
[C---:B------:R-:W-:Y:S02]  /*4d10*/  ISETP.GE.AND P3, PT, R48.reuse, R229, PT ;  /* 0x000000e53000720c */ /* 0x040fe40003f66270 */
[----:B------:R-:W-:Y:S01]  /*4d20*/  ISETP.GE.AND P2, PT, R48, R230, PT ;  /* 0x000000e63000720c */ /* 0x000fe20003f46270 */
[----:B-1----:R-:W-:Y:S01]  /*4d30*/  FFMA.FTZ R10, R4, -UR6, R7 ;  /* 0x80000006040a7c23 */ /* 0x002fe20008010007 */
[----:B------:R-:W-:Y:S02]  /*4d40*/  ISETP.GT.AND P4, PT, R35, R44, PT ;  /* 0x0000002c2300720c */ /* 0x000fe40003f84270 */
[----:B------:R-:W-:Y:S02]  /*4d50*/  IADD3 R5, PT, PT, R166, 0x20, -R3 ;  /* 0x00000020a6057810 */ /* 0x000fe40007ffe803 */
[----:B------:R-:W-:Y:S02]  /*4d60*/  I2FP.F32.S32 R14, R8 ;  /* 0x00000008000e7245 */ /* 0x000fe40000201400 */
[----:B------:R-:W-:Y:S01]  /*4d70*/  FSEL R6, R6, -INF , !P3 ;  /* 0xff80000006067808 */ /* 0x000fe20005800000 */
[----:B------:R-:W1:Y:S01]  /*4d80*/  MUFU.TANH R8, R50 ;  /* 0x0000003200087308 */ /* 0x000e620000002400 */
[----:B------:R-:W-:Y:S01]  /*4d90*/  FSEL R19, R34, -INF , !P6 ;  /* 0xff80000022137808 */ /* 0x000fe20007000000 */
[----:B------:R-:W-:Y:S01]  /*4da0*/  FFMA.FTZ R55, R14, -UR6, R55 ;  /* 0x800000060e377c23 */ /* 0x000fe20008010037 */
[----:B------:R-:W-:-:S02]  /*4db0*/  FSEL R27, R27, -INF , !P2 ;  /* 0xff8000001b1b7808 */ /* 0x000fc40005000000 */
[----:B------:R-:W-:Y:S02]  /*4dc0*/  ISETP.GE.AND P5, PT, R44, R229, PT ;  /* 0x000000e52c00720c */ /* 0x000fe40003fa6270 */
[----:B------:R-:W-:Y:S02]  /*4dd0*/  ISETP.GT.AND P3, PT, R35, R32, PT ;  /* 0x000000202300720c */ /* 0x000fe40003f64270 */
[-C--:B------:R-:W-:Y:S02]  /*4de0*/  ISETP.GE.AND P6, PT, R32, R230.reuse, PT ;  /* 0x000000e62000720c */ /* 0x080fe40003fc6270 */
[----:B------:R-:W-:Y:S02]  /*4df0*/  FSEL R59, R59, -INF , !P4 ;  /* 0xff8000003b3b7808 */ /* 0x000fe40006000000 */
[----:B------:R-:W-:Y:S02]  /*4e00*/  ISETP.GE.AND P2, PT, R44, R230, PT ;  /* 0x000000e62c00720c */ /* 0x000fe40003f46270 */
[----:B------:R-:W-:-:S02]  /*4e10*/  IABS R5, R5 ;  /* 0x0000000500057213 */ /* 0x000fc40000000000 */
[----:B------:R-:W-:Y:S02]  /*4e20*/  FSEL R4, R59, -INF , !P5 ;  /* 0xff8000003b047808 */ /* 0x000fe40006800000 */
[----:B------:R-:W-:Y:S01]  /*4e30*/  FSEL R7, R31, -INF , !P6 ;  /* 0xff8000001f077808 */ /* 0x000fe20007000000 */
[----:B------:R-:W-:Y:S01]  /*4e40*/  FMUL.FTZ R31, R46, UR7 ;  /* 0x000000072e1f7c20 */ /* 0x000fe20008410000 */
[----:B------:R-:W-:Y:S02]  /*4e50*/  FSEL R10, R10, -INF , !P3 ;  /* 0xff8000000a0a7808 */ /* 0x000fe40005800000 */
[----:B------:R-:W-:Y:S02]  /*4e60*/  FSEL R15, R33, -INF , !P2 ;  /* 0xff800000210f7808 */ /* 0x000fe40005000000 */
[----:B------:R-:W-:Y:S01]  /*4e70*/  ISETP.GT.AND P5, PT, R35, R12, PT ;  /* 0x0000000c2300720c */ /* 0x000fe20003fa4270 */
[----:B------:R-:W2:Y:S01]  /*4e80*/  MUFU.TANH R31, R31 ;  /* 0x0000001f001f7308 */ /* 0x000ea20000002400 */
[----:B------:R-:W-:-:S02]  /*4e90*/  ISETP.GE.AND P6, PT, R12, R230, PT ;  /* 0x000000e60c00720c */ /* 0x000fc40003fc6270 */
[-C--:B------:R-:W-:Y:S01]  /*4ea0*/  ISETP.GE.AND P3, PT, R12, R229.reuse, PT ;  /* 0x000000e50c00720c */ /* 0x080fe20003f66270 */
[----:B------:R-:W-:Y:S01]  /*4eb0*/  IMAD.MOV.U32 R12, RZ, RZ, R5 ;  /* 0x000000ffff0c7224 */ /* 0x000fe200078e0005 */
[----:B------:R-:W-:Y:S02]  /*4ec0*/  ISETP.GE.AND P1, PT, R32, R229, PT ;  /* 0x000000e52000720c */ /* 0x000fe40003f26270 */
[----:B------:R-:W-:Y:S02]  /*4ed0*/  ISETP.GE.AND P2, PT, R30, R230, PT ;  /* 0x000000e61e00720c */ /* 0x000fe40003f46270 */
[----:B------:R-:W-:Y:S02]  /*4ee0*/  ISETP.GT.AND P0, PT, R35, R30, PT ;  /* 0x0000001e2300720c */ /* 0x000fe40003f04270 */
[----:B------:R-:W-:Y:S02]  /*4ef0*/  FSEL R14, R10, -INF , !P1 ;  /* 0xff8000000a0e7808 */ /* 0x000fe40004800000 */
[----:B------:R-:W-:-:S02]  /*4f00*/  FSEL R5, R29, -INF , !P2 ;  /* 0xff8000001d057808 */ /* 0x000fc40005000000 */
[----:B------:R-:W-:Y:S02]  /*4f10*/  I2FP.F32.S32 R29, R12 ;  /* 0x0000000c001d7245 */ /* 0x000fe40000201400 */
[----:B------:R-:W-:Y:S02]  /*4f20*/  IADD3 R10, PT, PT, R166, 0x18, -R3 ;  /* 0x00000018a60a7810 */ /* 0x000fe40007ffe803 */
[----:B------:R-:W-:Y:S01]  /*4f30*/  FSEL R12, R55, -INF , !P0 ;  /* 0xff800000370c7808 */ /* 0x000fe20004000000 */
[----:B-1----:R-:W-:Y:S01]  /*4f40*/  FFMA.FTZ R29, R29, -UR6, R8 ;  /* 0x800000061d1d7c23 */ /* 0x002fe20008010008 */
[----:B------:R-:W-:Y:S02]  /*4f50*/  ISETP.GT.AND P1, PT, R35, R11, PT ;  /* 0x0000000b2300720c */ /* 0x000fe40003f24270 */
[C---:B------:R-:W-:Y:S02]  /*4f60*/  ISETP.GE.AND P2, PT, R11.reuse, R230, PT ;  /* 0x000000e60b00720c */ /* 0x040fe40003f46270 */
[----:B------:R-:W-:-:S02]  /*4f70*/  ISETP.GE.AND P0, PT, R11, R229, PT ;  /* 0x000000e50b00720c */ /* 0x000fc40003f06270 */
[----:B------:R-:W-:Y:S02]  /*4f80*/  IADD3 R11, PT, PT, R166, 0x1f, -R3 ;  /* 0x0000001fa60b7810 */ /* 0x000fe40007ffe803 */
[----:B------:R-:W-:Y:S02]  /*4f90*/  IABS R10, R10 ;  /* 0x0000000a000a7213 */ /* 0x000fe40000000000 */
[----:B------:R-:W-:Y:S02]  /*4fa0*/  IABS R8, R11 ;  /* 0x0000000b00087213 */ /* 0x000fe40000000000 */
[----:B------:R-:W-:Y:S01]  /*4fb0*/  FSEL R11, R28, -INF , !P6 ;  /* 0xff8000001c0b7808 */ /* 0x000fe20007000000 */
[----:B------:R-:W-:Y:S01]  /*4fc0*/  IMAD.MOV.U32 R28, RZ, RZ, R10 ;  /* 0x000000ffff1c7224 */ /* 0x000fe200078e000a */
[----:B------:R-:W-:Y:S01]  /*4fd0*/  FSEL R10, R29, -INF , !P5 ;  /* 0xff8000001d0a7808 */ /* 0x000fe20006800000 */
[----:B------:R-:W-:Y:S01]  /*4fe0*/  FMUL.FTZ R29, R47, UR7 ;  /* 0x000000072f1d7c20 */ /* 0x000fe20008410000 */
[----:B------:R-:W-:-:S02]  /*4ff0*/  ISETP.GE.AND P4, PT, R30, R229, PT ;  /* 0x000000e51e00720c */ /* 0x000fc40003f86270 */
[----:B------:R-:W-:Y:S02]  /*5000*/  IADD3 R30, PT, PT, R166, 0x17, -R3 ;  /* 0x00000017a61e7810 */ /* 0x000fe40007ffe803 */
[----:B------:R-:W-:Y:S01]  /*5010*/  I2FP.F32.S32 R28, R28 ;  /* 0x0000001c001c7245 */ /* 0x000fe20000201400 */
[----:B------:R-:W1:Y:S01]  /*5020*/  MUFU.TANH R29, R29 ;  /* 0x0000001d001d7308 */ /* 0x000e620000002400 */
[----:B------:R-:W-:Y:S02]  /*5030*/  IABS R30, R30 ;  /* 0x0000001e001e7213 */ /* 0x000fe40000000000 */
[----:B------:R-:W-:Y:S01]  /*5040*/  FSEL R12, R12, -INF , !P4 ;  /* 0xff8000000c0c7808 */ /* 0x000fe20006000000 */
[----:B--2---:R-:W-:Y:S01]  /*5050*/  FFMA.FTZ R31, R28, -UR6, R31 ;  /* 0x800000061c1f7c23 */ /* 0x004fe2000801001f */
[----:B------:R-:W-:Y:S02]  /*5060*/  I2FP.F32.S32 R30, R30 ;  /* 0x0000001e001e7245 */ /* 0x000fe40000201400 */
[----:B------:R-:W-:-:S02]  /*5070*/  ISETP.GT.AND P4, PT, R35, R9, PT ;  /* 0x000000092300720c */ /* 0x000fc40003f84270 */
[----:B------:R-:W-:Y:S02]  /*5080*/  FSEL R10, R10, -INF , !P3 ;  /* 0xff8000000a0a7808 */ /* 0x000fe40005800000 */
[----:B------:R-:W-:Y:S02]  /*5090*/  IADD3 R28, PT, PT, R166, 0x10, -R3 ;  /* 0x00000010a61c7810 */ /* 0x000fe40007ffe803 */
[----:B------:R-:W-:Y:S02]  /*50a0*/  ISETP.GT.AND P3, PT, R35, R25, PT ;  /* 0x000000192300720c */ /* 0x000fe40003f64270 */
[----:B------:R-:W-:Y:S01]  /*50b0*/  ISETP.GE.AND P5, PT, R9, R229, PT ;  /* 0x000000e50900720c */ /* 0x000fe20003fa6270 */
[----:B-1----:R-:W-:Y:S01]  /*50c0*/  FFMA.FTZ R29, R30, -UR6, R29 ;  /* 0x800000061e1d7c23 */ /* 0x002fe2000801001d */
[----:B------:R-:W-:Y:S02]  /*50d0*/  I2FP.F32.S32 R8, R8 ;  /* 0x0000000800087245 */ /* 0x000fe40000201400 */
[----:B------:R-:W-:-:S02]  /*50e0*/  FSEL R31, R31, -INF , !P4 ;  /* 0xff8000001f1f7808 */ /* 0x000fc40006000000 */
[----:B------:R-:W-:Y:S01]  /*50f0*/  IABS R28, R28 ;  /* 0x0000001c001c7213 */ /* 0x000fe20000000000 */
[----:B------:R-:W-:Y:S01]  /*5100*/  FFMA.FTZ R51, R8, -UR6, R51 ;  /* 0x8000000608337c23 */ /* 0x000fe20008010033 */
[----:B------:R-:W-:Y:S02]  /*5110*/  FSEL R29, R29, -INF , !P3 ;  /* 0xff8000001d1d7808 */ /* 0x000fe40005800000 */
[CC--:B------:R-:W-:Y:S02]  /*5120*/  ISETP.GE.AND P4, PT, R25.reuse, R230.reuse, PT ;  /* 0x000000e61900720c */ /* 0x0c0fe40003f86270 */
[----:B------:R-:W-:Y:S02]  /*5130*/  ISETP.GE.AND P3, PT, R25, R229, PT ;  /* 0x000000e51900720c */ /* 0x000fe40003f66270 */
[----:B------:R-:W1:Y:S01]  /*5140*/  MUFU.TANH R25, R38 ;  /* 0x0000002600197308 */ /* 0x000e620000002400 */
[----:B------:R-:W-:Y:S02]  /*5150*/  FSEL R226, R31, -INF , !P5 ;  /* 0xff8000001fe27808 */ /* 0x000fe40006800000 */
[----:B------:R-:W-:-:S02]  /*5160*/  ISETP.GE.AND P6, PT, R9, R230, PT ;  /* 0x000000e60900720c */ /* 0x000fc40003fc6270 */
[----:B------:R-:W-:Y:S02]  /*5170*/  I2FP.F32.S32 R31, R28 ;  /* 0x0000001c001f7245 */ /* 0x000fe40000201400 */
[----:B------:R-:W-:Y:S02]  /*5180*/  FSEL R9, R26, -INF , !P2 ;  /* 0xff8000001a097808 */ /* 0x000fe40005000000 */
[C-C-:B------:R-:W-:Y:S01]  /*5190*/  IADD3 R26, PT, PT, R166.reuse, 0xf, -R3.reuse ;  /* 0x0000000fa61a7810 */ /* 0x140fe20007ffe803 */
[----:B------:R-:W-:Y:S01]  /*51a0*/  FFMA.FTZ R31, R31, -UR6, R42 ;  /* 0x800000061f1f7c23 */ /* 0x000fe2000801002a */
[----:B------:R-:W-:Y:S02]  /*51b0*/  IADD3 R28, PT, PT, R166, 0x8, -R3 ;  /* 0x00000008a61c7810 */ /* 0x000fe40007ffe803 */
[----:B------:R-:W-:Y:S02]  /*51c0*/  FSEL R8, R51, -INF , !P1 ;  /* 0xff80000033087808 */ /* 0x000fe40004800000 */
[----:B------:R-:W-:-:S02]  /*51d0*/  ISETP.GT.AND P1, PT, R35, R23, PT ;  /* 0x000000172300720c */ /* 0x000fc40003f24270 */
[----:B------:R-:W-:Y:S02]  /*51e0*/  IABS R26, R26 ;  /* 0x0000001a001a7213 */ /* 0x000fe40000000000 */
[----:B------:R-:W-:Y:S02]  /*51f0*/  IABS R28, R28 ;  /* 0x0000001c001c7213 */ /* 0x000fe40000000000 */
[----:B------:R-:W-:Y:S02]  /*5200*/  FSEL R206, R29, -INF , !P3 ;  /* 0xff8000001dce7808 */ /* 0x000fe40005800000 */
[----:B------:R-:W-:Y:S02]  /*5210*/  I2FP.F32.S32 R26, R26 ;  /* 0x0000001a001a7245 */ /* 0x000fe40000201400 */
[----:B------:R-:W-:Y:S02]  /*5220*/  FSEL R31, R31, -INF , !P1 ;  /* 0xff8000001f1f7808 */ /* 0x000fe40004800000 */
[----:B------:R-:W-:Y:S01]  /*5230*/  I2FP.F32.S32 R28, R28 ;  /* 0x0000001c001c7245 */ /* 0x000fe20000201400 */
[----:B------:R-:W-:Y:S01]  /*5240*/  FFMA.FTZ R26, R26, -UR6, R43 ;  /* 0x800000061a1a7c23 */ /* 0x000fe2000801002b */
[----:B------:R-:W-:-:S02]  /*5250*/  ISETP.GE.AND P3, PT, R23, R230, PT ;  /* 0x000000e61700720c */ /* 0x000fc40003f66270 */
[----:B------:R-:W-:Y:S01]  /*5260*/  ISETP.GE.AND P1, PT, R22, R230, PT ;  /* 0x000000e61600720c */ /* 0x000fe20003f26270 */
[----:B-1----:R-:W-:Y:S01]  /*5270*/  FFMA.FTZ R25, R28, -UR6, R25 ;  /* 0x800000061c197c23 */ /* 0x002fe20008010019 */
[----:B------:R-:W-:Y:S02]  /*5280*/  FSEL R8, R8, -INF , !P0 ;  /* 0xff80000008087808 */ /* 0x000fe40004000000 */
[----:B------:R-:W-:Y:S02]  /*5290*/  FSEL R201, R201, -INF , !P3 ;  /* 0xff800000c9c97808 */ /* 0x000fe40005800000 */
[----:B------:R-:W-:Y:S02]  /*52a0*/  FSEL R205, R205, -INF , !P1 ;  /* 0xff800000cdcd7808 */ /* 0x000fe40004800000 */
[C---:B------:R-:W-:Y:S02]  /*52b0*/  ISETP.GT.AND P2, PT, R35.reuse, R22, PT ;  /* 0x000000162300720c */ /* 0x040fe40003f44270 */
[----:B------:R-:W-:-:S02]  /*52c0*/  ISETP.GT.AND P0, PT, R35, R21, PT ;  /* 0x000000152300720c */ /* 0x000fc40003f04270 */
[----:B------:R-:W-:Y:S02]  /*52d0*/  ISETP.GE.AND P3, PT, R23, R229, PT ;  /* 0x000000e51700720c */ /* 0x000fe40003f66270 */
[----:B------:R-:W-:Y:S02]  /*52e0*/  ISETP.GE.AND P1, PT, R21, R230, PT ;  /* 0x000000e61500720c */ /* 0x000fe40003f26270 */
[----:B------:R-:W-:Y:S02]  /*52f0*/  FSEL R224, R31, -INF , !P3 ;  /* 0xff8000001fe07808 */ /* 0x000fe40005800000 */
[----:B------:R-:W-:Y:S02]  /*5300*/  FSEL R210, R26, -INF , !P2 ;  /* 0xff8000001ad27808 */ /* 0x000fe40005000000 */
[----:B------:R-:W-:Y:S02]  /*5310*/  FSEL R223, R223, -INF , !P1 ;  /* 0xff800000dfdf7808 */ /* 0x000fe40004800000 */
[----:B------:R-:W-:-:S02]  /*5320*/  FSEL R220, R25, -INF , !P0 ;  /* 0xff80000019dc7808 */ /* 0x000fc40004000000 */
[-C--:B------:R-:W-:Y:S02]  /*5330*/  ISETP.GE.AND P3, PT, R22, R229.reuse, PT ;  /* 0x000000e51600720c */ /* 0x080fe40003f66270 */
[----:B------:R-:W-:Y:S02]  /*5340*/  ISETP.GE.AND P2, PT, R21, R229, PT ;  /* 0x000000e51500720c */ /* 0x000fe40003f46270 */
[-C--:B------:R-:W-:Y:S02]  /*5350*/  ISETP.GE.AND P1, PT, R20, R230.reuse, PT ;  /* 0x000000e61400720c */ /* 0x080fe40003f26270 */
[----:B------:R-:W-:Y:S02]  /*5360*/  ISETP.GE.AND P0, PT, R13, R230, PT ;  /* 0x000000e60d00720c */ /* 0x000fe40003f06270 */
[----:B------:R-:W-:Y:S02]  /*5370*/  FSEL R199, R199, -INF , !P6 ;  /* 0xff800000c7c77808 */ /* 0x000fe40007000000 */
[----:B------:R-:W-:-:S02]  /*5380*/  FSEL R207, R207, -INF , !P4 ;  /* 0xff800000cfcf7808 */ /* 0x000fc40006000000 */
[C---:B------:R-:W-:Y:S02]  /*5390*/  ISETP.GT.AND P6, PT, R35.reuse, R20, PT ;  /* 0x000000142300720c */ /* 0x040fe40003fc4270 */
[C---:B------:R-:W-:Y:S02]  /*53a0*/  ISETP.GT.AND P5, PT, R35.reuse, R13, PT ;  /* 0x0000000d2300720c */ /* 0x040fe40003fa4270 */
[----:B------:R-:W-:Y:S02]  /*53b0*/  ISETP.GT.AND P4, PT, R35, R16, PT ;  /* 0x000000102300720c */ /* 0x000fe40003f84270 */
[----:B------:R-:W-:Y:S02]  /*53c0*/  P2R R22, PR, RZ, 0x8 ;  /* 0x00000008ff167803 */ /* 0x000fe40000000000 */
        /* <DEDUP_REMOVED lines=65> */
.L_x_2314:
[----:B------:R-:W-:Y:S01]  /*57e0*/  FMNMX3.FTZ R26, R17, R27, R19, !PT ;  /* 0x0000001b111a7276 */ /* 0x000fe20007810013 */
[----:B------:R-:W2:Y:S01]  /*57f0*/  MUFU.TANH R39, R39 ;  /* 0x0000002700277308 */ /* 0x000ea20000002400 */
[----:B------:R-:W-:Y:S01]  /*5800*/  ISETP.NE.AND P1, PT, R28, RZ, PT ;  /* 0x000000ff1c00720c */ /* 0x000fe20003f25270 */
[----:B------:R-:W3:Y:S01]  /*5810*/  LDCU UR4, c[0x0][0x45c] ;  /* 0x00008b80ff0477ac */ /* 0x000ee20008000800 */
[----:B------:R-:W-:Y:S02]  /*5820*/  FMNMX3.FTZ R26, R26, R15, R7, !PT ;  /* 0x0000000f1a1a7276 */ /* 0x000fe40007810007 */
[----:B------:R-:W-:Y:S01]  /*5830*/  ISETP.NE.AND P0, PT, R23, RZ, PT ;  /* 0x000000ff1700720c */ /* 0x000fe20003f05270 */
[----:B------:R-:W-:Y:S01]  /*5840*/  IMAD.IADD R23, R166, 0x1, -R3 ;  /* 0x00000001a6177824 */ /* 0x000fe200078e0a03 */
[----:B------:R-:W-:Y:S01]  /*5850*/  FMNMX3.FTZ R26, R26, R5, R11, !PT ;  /* 0x000000051a1a7276 */ /* 0x000fe2000781000b */
[----:B------:R-:W4:Y:S01]  /*5860*/  MUFU.TANH R78, R78 ;  /* 0x0000004e004e7308 */ /* 0x000f220000002400 */
[----:B------:R-:W-:Y:S01]  /*5870*/  FSEL R213, R213, -INF , !P1 ;  /* 0xff800000d5d57808 */ /* 0x000fe20004800000 */
[----:B------:R-:W-:Y:S01]  /*5880*/  UISETP.GT.U32.AND UP0, UPT, UR16, UR19, UPT ;  /* 0x000000131000728c */ /* 0x000fe2000bf04070 */
[----:B------:R-:W-:-:S02]  /*5890*/  ISETP.GE.AND P1, PT, R20, R229, PT ;  /* 0x000000e51400720c */ /* 0x000fc40003f26270 */
[----:B------:R-:W-:Y:S02]  /*58a0*/  IADD3 R20, PT, PT, R166, 0x7, -R3 ;  /* 0x00000007a6147810 */ /* 0x000fe40007ffe803 */
[----:B------:R-:W-:Y:S01]  /*58b0*/  FMNMX3.FTZ R26, R26, R9, R199, !PT ;  /* 0x000000091a1a7276 */ /* 0x000fe200078100c7 */
[----:B------:R-:W5:Y:S01]  /*58c0*/  MUFU.TANH R79, R79 ;  /* 0x0000004f004f7308 */ /* 0x000f620000002400 */
[----:B------:R-:W-:Y:S02]  /*58d0*/  FSEL R221, R221, -INF , !P0 ;  /* 0xff800000dddd7808 */ /* 0x000fe40004000000 */
[----:B------:R-:W-:Y:S02]  /*58e0*/  ISETP.GE.AND P0, PT, R16, R230, PT ;  /* 0x000000e61000720c */ /* 0x000fe40003f06270 */
[----:B------:R-:W-:Y:S02]  /*58f0*/  IABS R20, R20 ;  /* 0x0000001400147213 */ /* 0x000fe40000000000 */
[----:B------:R-:W-:-:S02]  /*5900*/  FMNMX3.FTZ R26, R26, R207, R201, !PT ;  /* 0x000000cf1a1a7276 */ /* 0x000fc400078100c9 */
[----:B------:R-:W-:Y:S02]  /*5910*/  ISETP.NE.AND P3, PT, R21, RZ, PT ;  /* 0x000000ff1500720c */ /* 0x000fe40003f65270 */
[----:B------:R-:W-:Y:S02]  /*5920*/  FSEL R211, R211, -INF , !P0 ;  /* 0xff800000d3d37808 */ /* 0x000fe40004000000 */
[----:B------:R-:W-:Y:S02]  /*5930*/  FMNMX3.FTZ R21, R24, R6, R18, !PT ;  /* 0x0000000618157276 */ /* 0x000fe40007810012 */
[----:B------:R-:W-:Y:S02]  /*5940*/  ISETP.GE.AND P0, PT, R13, R229, PT ;  /* 0x000000e50d00720c */ /* 0x000fe40003f06270 */
[----:B------:R-:W-:Y:S02]  /*5950*/  FMNMX3.FTZ R26, R26, R205, R223, !PT ;  /* 0x000000cd1a1a7276 */ /* 0x000fe400078100df */
[----:B------:R-:W-:-:S02]  /*5960*/  I2FP.F32.S32 R20, R20 ;  /* 0x0000001400147245 */ /* 0x000fc40000201400 */
[----:B------:R-:W-:Y:S02]  /*5970*/  IADD3 R13, PT, PT, R166, -0x1, -R3 ;  /* 0xffffffffa60d7810 */ /* 0x000fe40007ffe803 */
[----:B------:R-:W-:Y:S01]  /*5980*/  IABS R23, R23 ;  /* 0x0000001700177213 */ /* 0x000fe20000000000 */
[----:B--2---:R-:W-:Y:S01]  /*5990*/  FFMA.FTZ R39, R20, -UR6, R39 ;  /* 0x8000000614277c23 */ /* 0x004fe20008010027 */
[----:B------:R-:W-:Y:S02]  /*59a0*/  FMNMX3.FTZ R21, R21, R4, R14, !PT ;  /* 0x0000000415157276 */ /* 0x000fe4000781000e */
[----:B------:R-:W-:Y:S02]  /*59b0*/  FMNMX3.FTZ R26, R26, R221, R213, !PT ;  /* 0x000000dd1a1a7276 */ /* 0x000fe400078100d5 */
[----:B------:R-:W-:Y:S02]  /*59c0*/  IABS R13, R13 ;  /* 0x0000000d000d7213 */ /* 0x000fe40000000000 */
[----:B------:R-:W-:-:S02]  /*59d0*/  I2FP.F32.S32 R23, R23 ;  /* 0x0000001700177245 */ /* 0x000fc40000201400 */
[----:B------:R-:W-:Y:S02]  /*59e0*/  FMNMX3.FTZ R21, R21, R12, R10, !PT ;  /* 0x0000000c15157276 */ /* 0x000fe4000781000a */
[----:B------:R-:W-:Y:S01]  /*59f0*/  FMNMX.FTZ R3, R211, R26, !PT ;  /* 0x0000001ad3037209 */ /* 0x000fe20007810000 */
[----:B----4-:R-:W-:Y:S01]  /*5a00*/  FFMA.FTZ R23, R23, -UR6, R78 ;  /* 0x8000000617177c23 */ /* 0x010fe2000801004e */
[----:B------:R-:W-:Y:S02]  /*5a10*/  I2FP.F32.S32 R26, R13 ;  /* 0x0000000d001a7245 */ /* 0x000fe40000201400 */
[----:B------:R-:W-:Y:S01]  /*5a20*/  FSEL R39, R39, -INF , !P6 ;  /* 0xff80000027277808 */ /* 0x000fe20007000000 */
[----:B------:R-:W2:Y:S01]  /*5a30*/  SHFL.BFLY PT, R20, R3, 0x2, 0x1f ;  /* 0x0c401f0003147f89 */ /* 0x000ea200000e0000 */
[----:B------:R-:W-:Y:S01]  /*5a40*/  ISETP.NE.AND P6, PT, R22, RZ, PT ;  /* 0x000000ff1600720c */ /* 0x000fe20003fc5270 */
[----:B-----5:R-:W-:Y:S01]  /*5a50*/  FFMA.FTZ R26, R26, -UR6, R79 ;  /* 0x800000061a1a7c23 */ /* 0x020fe2000801004f */
        /* <DEDUP_REMOVED lines=12> */
[----:B--2---:R-:W-:-:S02]  /*5b20*/  FMNMX.FTZ R21, R3, R20, !PT ;  /* 0x0000001403157209 */ /* 0x004fc40007810000 */
[----:B------:R-:W-:Y:S02]  /*5b30*/  FMNMX.FTZ R13, R208, R13, !PT ;  /* 0x0000000dd00d7209 */ /* 0x000fe40007810000 */
[----:B------:R-:W-:Y:S01]  /*5b40*/  LOP3.LUT R0, R177, 0x200, R0, 0xf8, !PT ;  /* 0x00000200b1007812 */ /* 0x000fe200078ef800 */
[----:B------:R-:W2:Y:S03]  /*5b50*/  SHFL.BFLY PT, R164, R21, 0x1, 0x1f ;  /* 0x0c201f0015a47f89 */ /* 0x000ea600000e0000 */
[----:B------:R-:W-:Y:S01]  /*5b60*/  LEA R200, R0, UR5, 0x1 ;  /* 0x0000000500c87c11 */ /* 0x000fe2000f8e08ff */
[----:B------:R-:W4:Y:S03]  /*5b70*/  SHFL.BFLY PT, R16, R13, 0x2, 0x1f ;  /* 0x0c401f000d107f89 */ /* 0x000f2600000e0000 */
[----:B------:R-:W-:Y:S01]  /*5b80*/  IADD3 R197, PT, PT, R193, R200, RZ ;  /* 0x000000c8c1c57210 */ /* 0x000fe20007ffe0ff */
[C---:B------:R-:W-:Y:S01]  /*5b90*/  IMAD.IADD R203, R92.reuse, 0x1, R200 ;  /* 0x000000015ccb7824 */ /* 0x040fe200078e02c8 */
[----:B------:R-:W-:Y:S03]  /*5ba0*/  LDSM.16.MT88.4 R156, [R200+0x18000] ;  /* 0x01800000c89c783b */ /* 0x000fe60000004200 */
[----:B------:R-:W-:Y:S01]  /*5bb0*/  IMAD.IADD R194, R92, 0x1, R197 ;  /* 0x000000015cc27824 */ /* 0x000fe200078e02c5 */
[----:B------:R-:W-:Y:S04]  /*5bc0*/  LDSM.16.MT88.4 R148, [R203+0x18000] ;  /* 0x01800000cb94783b */ /* 0x000fe80000004200 */
        /* <DEDUP_REMOVED lines=29> */
[----:B------:R-:W-:Y:S01]  /*5da0*/  FFMA.FTZ R213, R213, UR4, -R222 ;  /* 0x00000004d5d57c23 */ /* 0x000fe200080108de */
[----:B--2---:R-:W-:Y:S01]  /*5db0*/  FMNMX.FTZ R3, R16, R3, !PT ;  /* 0x0000000310037209 */ /* 0x004fe20007810000 */
[----:B------:R-:W2:Y:S02]  /*5dc0*/  LDSM.16.MT88.4 R72, [R200+0x1c000] ;  /* 0x01c00000c848783b */ /* 0x000ea40000004200 */
        /* <DEDUP_REMOVED lines=30> */
[----:B------:R-:W-:Y:S01]  /*5fb0*/  FFMA.FTZ R222, R211, UR4, -R222 ;  /* 0x00000004d3de7c23 */ /* 0x000fe200080108de */
[----:B------:R-:W-:Y:S01]  /*5fc0*/  MUFU.EX2 R187, R187 ;  /* 0x000000bb00bb7308 */ /* 0x000fe20000000800 */
[--C-:B------:R-:W-:Y:S01]  /*5fd0*/  FFMA.FTZ R211, R220, UR4, -R209.reuse ;  /* 0x00000004dcd37c23 */ /* 0x100fe200080108d1 */
[----:B------:R-:W3:Y:S01]  /*5fe0*/  LDSM.16.MT88.4 R8, [R203+0x1c800] ;  /* 0x01c80000cb08783b */ /* 0x000ee20000004200 */
[--C-:B------:R-:W-:Y:S01]  /*5ff0*/  FFMA.FTZ R218, R218, UR4, -R209.reuse ;  /* 0x00000004dada7c23 */ /* 0x100fe200080108d1 */
[--C-:B------:R-:W-:Y:S01]  /*6000*/  FFMA.FTZ R212, R212, UR4, -R209.reuse ;  /* 0x00000004d4d47c23 */ /* 0x100fe200080108d1 */
[----:B------:R-:W-:Y:S01]  /*6010*/  FFMA.FTZ R241, R208, UR4, -R209 ;  /* 0x00000004d0f17c23 */ /* 0x000fe200080108d1 */
[----:B------:R-:W3:Y:S01]  /*6020*/  LDSM.16.MT88.4 R20, [R197+0x18800] ;  /* 0x01880000c514783b */ /* 0x000ee20000004200 */
[----:B------:R-:W-:Y:S01]  /*6030*/  FADD.FTZ R189, R189, R192 ;  /* 0x000000c0bdbd7221 */ /* 0x000fe20000010000 */
        /* <DEDUP_REMOVED lines=138> */
[----:B------:R-:W-:Y:S01]  /*68e0*/  FADD.FTZ R207, R207, R206 ;  /* 0x000000cecfcf7221 */ /* 0x000fe20000010000 */
[----:B------:R-:W-:-:S03]  /*68f0*/  FADD.FTZ R204, R204, R201 ;  /* 0x000000c9cccc7221 */ /* 0x000fc60000010000 */
[----:B------:R-:W-:-:S03]  /*6900*/  FADD.FTZ R210, R210, R207 ;  /* 0x000000cfd2d27221 */ /* 0x000fc60000010000 */
        /* <DEDUP_REMOVED lines=58> */
[----:B------:R-:W-:-:S03]  /*6cb0*/  FADD.FTZ R243, R222, R213 ;  /* 0x000000d5def37221 */ /* 0x000fc60000010000 */
[----:B------:R-:W-:-:S03]  /*6cc0*/  FADD.FTZ R241, R241, R212 ;  /* 0x000000d4f1f17221 */ /* 0x000fc60000010000 */
        /* <DEDUP_REMOVED lines=121> */
[----:B--2---:R-:W2:Y:S04]  /*7460*/  LDSM.16.M88.4 R4, [R197+0x10800] ;  /* 0x01080000c504783b */ /* 0x004ea80000000200 */
[----:B------:R-:W2:Y:S04]  /*7470*/  LDSM.16.M88.4 R208, [R197+0x11000] ;  /* 0x01100000c5d0783b */ /* 0x000ea80000000200 */
[----:B------:R-:W2:Y:S04]  /*7480*/  LDSM.16.M88.4 R20, [R197+0x11800] ;  /* 0x01180000c514783b */ /* 0x000ea80000000200 */
[----:B------:R-:W-:Y:S01]  /*7490*/  LDSM.16.M88.4 R28, [R213] ;  /* 0x00000000d51c783b */ /* 0x000fe20000000200 */
[C---:B---3--:R-:W-:Y:S03]  /*74a0*/  HMMA.16816.F32 R168, R172.reuse, R188, RZ ;  /* 0x000000bcaca8723c */ /* 0x048fe600000018ff */
[----:B------:R-:W-:Y:S04]  /*74b0*/  LDSM.16.M88.4 R204, [R167+0x10800] ;  /* 0x01080000a7cc783b */ /* 0x000fe80000000200 */
[----:B------:R-:W-:Y:S01]  /*74c0*/  LDSM.16.M88.4 R192, [R167+0x11000] ;  /* 0x01100000a7c0783b */ /* 0x000fe20000000200 */
[C---:B----4-:R-:W-:Y:S03]  /*74d0*/  HMMA.16816.F32 R184, R172.reuse, R180, RZ ;  /* 0x000000b4acb8723c */ /* 0x050fe600000018ff */
        /* <DEDUP_REMOVED lines=10> */
[C---:B-1----:R-:W-:Y:S08]  /*7580*/  HMMA.16816.F32 R200, R172.reuse, R8, RZ ;  /* 0x00000008acc8723c */ /* 0x042ff000000018ff */
[----:B------:R-:W-:Y:S01]  /*7590*/  HMMA.16816.F32 R172, R172, R10, RZ ;  /* 0x0000000aacac723c */ /* 0x000fe200000018ff */
[----:B------:R-:W1:Y:S07]  /*75a0*/  LDSM.16.M88.4 R8, [R167+0x10000] ;  /* 0x01000000a708783b */ /* 0x000e6e0000000200 */
        /* <DEDUP_REMOVED lines=107> */
[C---:B---3--:R-:W-:Y:S08]  /*7c60*/  HMMA.16816.F32 R184, R16.reuse, R8, R184 ;  /* 0x0000000810b8723c */ /* 0x048ff000000018b8 */
        /* <DEDUP_REMOVED lines=15> */
[C---:B--2---:R-:W-:Y:S08]  /*7d60*/  HMMA.16816.F32 R176, R32.reuse, R20, R176 ;  /* 0x0000001420b0723c */ /* 0x044ff000000018b0 */
[C---:B------:R-:W-:Y:S01]  /*7d70*/  HMMA.16816.F32 R12, R32.reuse, R22, R12 ;  /* 0x00000016200c723c */ /* 0x040fe2000000180c */
[----:B------:R-:W2:Y:S07]  /*7d80*/  LDSM.16.M88.4 R20, [R214+0x16000] ;  /* 0x01600000d614783b */ /* 0x000eae0000000200 */
[----:B------:R-:W-:Y:S08]  /*7d90*/  HMMA.16816.F32 R172, R32, R194, R172 ;  /* 0x000000c220ac723c */ /* 0x000ff000000018ac */
[C---:B-1----:R-:W-:Y:S08]  /*7da0*/  HMMA.16816.F32 R184, R8.reuse, R4, R184 ;  /* 0x0000000408b8723c */ /* 0x042ff000000018b8 */
[----:B------:R-:W-:Y:S01]  /*7db0*/  HMMA.16816.F32 R180, R8, R6, R180 ;  /* 0x0000000608b4723c */ /* 0x000fe200000018b4 */
[----:B------:R-:W1:Y:S07]  /*7dc0*/  LDSM.16.M88.4 R4, [R214+0x16800] ;  /* 0x01680000d604783b */ /* 0x000e6e0000000200 */
[----:B------:R-:W-:Y:S01]  /*7dd0*/  HMMA.16816.F32 R200, R32, R192, R200 ;  /* 0x000000c020c8723c */ /* 0x000fe200000018c8 */
[----:B------:R-:W-:Y:S04]  /*7de0*/  LDSM.16.M88.4 R192, [R197+0x16800] ;  /* 0x01680000c5c0783b */ /* 0x000fe80000000200 */
[----:B------:R-:W-:Y:S03]  /*7df0*/  LDSM.16.M88.4 R32, [R197+0x17000] ;  /* 0x01700000c520783b */ /* 0x000fe60000000200 */
[C---:B---3--:R-:W-:Y:S08]  /*7e00*/  HMMA.16816.F32 R176, R8.reuse, R16, R176 ;  /* 0x0000001008b0723c */ /* 0x048ff000000018b0 */
[C---:B------:R-:W-:Y:S01]  /*7e10*/  HMMA.16816.F32 R12, R8.reuse, R18, R12 ;  /* 0x00000012080c723c */ /* 0x040fe2000000180c */
[----:B------:R-:W3:Y:S07]  /*7e20*/  LDSM.16.M88.4 R16, [R212+0xc000] ;  /* 0x00c00000d410783b */ /* 0x000eee0000000200 */
[C---:B------:R-:W-:Y:S08]  /*7e30*/  HMMA.16816.F32 R168, R8.reuse, R28, R168 ;  /* 0x0000001c08a8723c */ /* 0x040ff000000018a8 */
[C---:B----4-:R-:W-:Y:S08]  /*7e40*/  HMMA.16816.F32 R172, R8.reuse, R26, R172 ;  /* 0x0000001a08ac723c */ /* 0x050ff000000018ac */
[C---:B------:R-:W-:Y:S01]  /*7e50*/  HMMA.16816.F32 R188, R8.reuse, R30, R188 ;  /* 0x0000001e08bc723c */ /* 0x040fe200000018bc */
[----:B------:R-:W-:Y:S07]  /*7e60*/  LDSM.16.M88.4 R28, [R167+0x17800] ;  /* 0x01780000a71c783b */ /* 0x000fee0000000200 */
[----:B------:R-:W-:Y:S01]  /*7e70*/  HMMA.16816.F32 R200, R8, R24, R200 ;  /* 0x0000001808c8723c */ /* 0x000fe200000018c8 */
[----:B------:R4:W5:Y:S04]  /*7e80*/  LDSM.16.M88.4 R8, [R213+0xc000] ;  /* 0x00c00000d508783b */ /* 0x0009680000000200 */
[----:B------:R-:W-:Y:S03]  /*7e90*/  LDSM.16.M88.4 R24, [R2+0x16000] ;  /* 0x016000000218783b */ /* 0x000fe60000000200 */
[C---:B--2---:R-:W-:Y:S08]  /*7ea0*/  HMMA.16816.F32 R168, R204.reuse, R20, R168 ;  /* 0x00000014cca8723c */ /* 0x044ff000000018a8 */
[C---:B------:R-:W-:Y:S08]  /*7eb0*/  HMMA.16816.F32 R172, R204.reuse, R250, R172 ;  /* 0x000000faccac723c */ /* 0x040ff000000018ac */
[----:B-1----:R-:W-:Y:S01]  /*7ec0*/  HMMA.16816.F32 R184, R204, R4, R184 ;  /* 0x00000004ccb8723c */ /* 0x002fe200000018b8 */
[----:B----4-:R-:W-:-:S07]  /*7ed0*/  LOP3.LUT R213, R198, UR4, RZ, 0xfc, !PT ;  /* 0x00000004c6d57c12 */ /* 0x010fce000f8efcff */
[----:B------:R-:W-:Y:S01]  /*7ee0*/  HMMA.16816.F32 R180, R204, R6, R180 ;  /* 0x00000006ccb4723c */ /* 0x000fe200000018b4 */
[----:B------:R-:W1:Y:S07]  /*7ef0*/  LDSM.16.M88.4 R4, [R199+0xc000] ;  /* 0x00c00000c704783b */ /* 0x000e6e0000000200 */
[----:B---3--:R-:W-:Y:S08]  /*7f00*/  HMMA.16816.F32 R168, R16, R244, R168 ;  /* 0x000000f410a8723c */ /* 0x008ff000000018a8 */
[----:B------:R-:W-:Y:S01]  /*7f10*/  HMMA.16816.F32 R188, R204, R22, R188 ;  /* 0x00000016ccbc723c */ /* 0x000fe200000018bc */
[----:B------:R-:W2:Y:S07]  /*7f20*/  LDSM.16.M88.4 R20, [R2+0x17800] ;  /* 0x017800000214783b */ /* 0x000eae0000000200 */
[----:B------:R-:W-:Y:S08]  /*7f30*/  HMMA.16816.F32 R172, R16, R222, R172 ;  /* 0x000000de10ac723c */ /* 0x000ff000000018ac */
[----:B-----5:R-:W-:Y:S08]  /*7f40*/  HMMA.16816.F32 R168, R8, R208, R168 ;  /* 0x000000d008a8723c */ /* 0x020ff000000018a8 */
[----:B------:R-:W-:Y:S08]  /*7f50*/  HMMA.16816.F32 R176, R204, R224, R176 ;  /* 0x000000e0ccb0723c */ /* 0x000ff000000018b0 */
[----:B------:R-:W-:Y:S08]  /*7f60*/  HMMA.16816.F32 R172, R8, R30, R172 ;  /* 0x0000001e08ac723c */ /* 0x000ff000000018ac */
[----:B-1----:R-:W-:Y:S01]  /*7f70*/  HMMA.16816.F32 R168, R4, R24, R168 ;  /* 0x0000001804a8723c */ /* 0x002fe200000018a8 */
[----:B------:R-:W-:-:S05]  /*7f80*/  VIADD R25, R213, 0xffffff80 ;  /* 0xffffff80d5197836 */ /* 0x000fca0000000000 */
[----:B------:R-:W-:Y:S02]  /*7f90*/  ISETP.GE.AND P5, PT, R25, R230, PT ;  /* 0x000000e61900720c */ /* 0x000fe40003fa6270 */
[C---:B------:R-:W-:Y:S08]  /*7fa0*/  HMMA.16816.F32 R12, R204.reuse, R226, R12 ;  /* 0x000000e2cc0c723c */ /* 0x040ff0000000180c */
[----:B------:R-:W-:Y:S03]  /*7fb0*/  HMMA.16816.F32 R200, R204, R248, R200 ;  /* 0x000000f8ccc8723c */ /* 0x000fe600000018c8 */
[----:B------:R-:W-:-:S05]  /*7fc0*/  FMUL.FTZ R171, R171, UR7 ;  /* 0x00000007abab7c20 */ /* 0x000fca0008410000 */
[----:B--2---:R-:W-:Y:S01]  /*7fd0*/  HMMA.16816.F32 R172, R4, R22, R172 ;  /* 0x0000001604ac723c */ /* 0x004fe200000018ac */
[----:B------:R-:W-:Y:S01]  /*7fe0*/  FMUL.FTZ R23, R168, UR7 ;  /* 0x00000007a8177c20 */ /* 0x000fe20008410000 */
[----:B------:R-:W-:Y:S01]  /*7ff0*/  VIADD R22, R213, UR21 ;  /* 0x00000015d5167c36 */ /* 0x000fe20008000000 */
[----:B------:R-:W-:Y:S04]  /*8000*/  MUFU.TANH R171, R171 ;  /* 0x000000ab00ab7308 */ /* 0x000fe80000002400 */
[C-C-:B------:R-:W-:Y:S01]  /*8010*/  IADD3 R24, PT, PT, R231.reuse, 0x80, -R22.reuse ;  /* 0x00000080e7187810 */ /* 0x140fe20007ffe816 */
[----:B------:R-:W-:Y:S01]  /*8020*/  HMMA.16816.F32 R188, R16, R246, R188 ;  /* 0x000000f610bc723c */ /* 0x000fe200000018bc */
[----:B------:R-:W-:Y:S02]  /*8030*/  IADD3 R168, PT, PT, R231, 0x7f, -R22 ;  /* 0x0000007fe7a87810 */ /* 0x000fe40007ffe816 */
[----:B------:R-:W1:Y:S01]  /*8040*/  MUFU.TANH R23, R23 ;  /* 0x0000001700177308 */ /* 0x000e620000002400 */
[----:B------:R-:W-:-:S02]  /*8050*/  IABS R24, R24 ;  /* 0x0000001800187213 */ /* 0x000fc40000000000 */
[----:B------:R-:W-:Y:S02]  /*8060*/  IABS R168, R168 ;  /* 0x000000a800a87213 */ /* 0x000fe40000000000 */
[----:B------:R-:W-:Y:S02]  /*8070*/  HMMA.16816.F32 R184, R16, R192, R184 ;  /* 0x000000c010b8723c */ /* 0x000fe400000018b8 */
[----:B------:R-:W-:Y:S01]  /*8080*/  I2FP.F32.S32 R168, R168 ;  /* 0x000000a800a87245 */ /* 0x000fe20000201400 */
[----:B------:R-:W-:-:S05]  /*8090*/  FMUL.FTZ R172, R172, UR7 ;  /* 0x00000007acac7c20 */ /* 0x000fca0008410000 */
[C---:B------:R-:W-:Y:S01]  /*80a0*/  HMMA.16816.F32 R180, R16.reuse, R194, R180 ;  /* 0x000000c210b4723c */ /* 0x040fe200000018b4 */
[----:B------:R-:W-:Y:S07]  /*80b0*/  MUFU.TANH R172, R172 ;  /* 0x000000ac00ac7308 */ /* 0x000fee0000002400 */
[----:B------:R-:W-:Y:S01]  /*80c0*/  HMMA.16816.F32 R176, R16, R32, R176 ;  /* 0x0000002010b0723c */ /* 0x000fe200000018b0 */
[----:B------:R-:W-:Y:S02]  /*80d0*/  I2FP.F32.S32 R32, R24 ;  /* 0x0000001800207245 */ /* 0x000fe40000201400 */
[----:B------:R-:W-:-:S02]  /*80e0*/  IADD3 R33, PT, PT, R231, 0x48, -R22 ;  /* 0x00000048e7217810 */ /* 0x000fc40007ffe816 */
[--C-:B------:R-:W-:Y:S01]  /*80f0*/  IADD3 R24, PT, PT, R166, 0x80, -R22.reuse ;  /* 0x00000080a6187810 */ /* 0x100fe20007ffe816 */
[----:B-1----:R-:W-:Y:S01]  /*8100*/  FFMA.FTZ R32, R32, -UR6, R23 ;  /* 0x8000000620207c23 */ /* 0x002fe20008010017 */
[----:B------:R-:W-:Y:S01]  /*8110*/  FMUL.FTZ R23, R170, UR7 ;  /* 0x00000007aa177c20 */ /* 0x000fe20008410000 */
[C---:B------:R-:W-:Y:S01]  /*8120*/  HMMA.16816.F32 R12, R16.reuse, R34, R12 ;  /* 0x00000022100c723c */ /* 0x040fe2000000180c */
[----:B------:R-:W-:Y:S01]  /*8130*/  IABS R33, R33 ;  /* 0x0000002100217213 */ /* 0x000fe20000000000 */
[----:B------:R-:W-:Y:S01]  /*8140*/  FMUL.FTZ R34, R174, UR7 ;  /* 0x00000007ae227c20 */ /* 0x000fe20008410000 */
[----:B------:R-:W-:Y:S02]  /*8150*/  IABS R24, R24 ;  /* 0x0000001800187213 */ /* 0x000fe40000000000 */
[----:B------:R-:W1:Y:S01]  /*8160*/  MUFU.TANH R23, R23 ;  /* 0x0000001700177308 */ /* 0x000e620000002400 */
[C---:B------:R-:W-:Y:S02]  /*8170*/  IADD3 R35, PT, PT, R166.reuse, 0x48, -R22 ;  /* 0x00000048a6237810 */ /* 0x040fe40007ffe816 */
[----:B------:R-:W-:Y:S01]  /*8180*/  HMMA.16816.F32 R200, R16, R220, R200 ;  /* 0x000000dc10c8723c */ /* 0x000fe200000018c8 */
[----:B------:R-:W-:Y:S01]  /*8190*/  IMAD.U32 R17, RZ, RZ, UR21 ;  /* 0x00000015ff117e24 */ /* 0x000fe2000f8e00ff */
[----:B------:R-:W-:Y:S01]  /*81a0*/  I2FP.F32.S32 R24, R24 ;  /* 0x0000001800187245 */ /* 0x000fe20000201400 */
[----:B------:R-:W-:Y:S01]  /*81b0*/  IMAD.U32 R16, RZ, RZ, UR21 ;  /* 0x00000015ff107e24 */ /* 0x000fe2000f8e00ff */
[----:B------:R-:W-:Y:S01]  /*81c0*/  IABS R35, R35 ;  /* 0x0000002300237213 */ /* 0x000fe20000000000 */
[----:B------:R-:W2:Y:S01]  /*81d0*/  MUFU.TANH R34, R34 ;  /* 0x0000002200227308 */ /* 0x000ea20000002400 */
[----:B------:R-:W-:-:S02]  /*81e0*/  IADD3 R30, PT, PT, R166, -UR25, -R17 ;  /* 0x80000019a61e7c10 */ /* 0x000fc4000fffe811 */
[----:B------:R-:W-:Y:S01]  /*81f0*/  IADD3 R31, PT, PT, R231, -UR25, -R16 ;  /* 0x80000019e71f7c10 */ /* 0x000fe2000fffe810 */
[C---:B------:R-:W-:Y:S01]  /*8200*/  HMMA.16816.F32 R188, R8.reuse, R210, R188 ;  /* 0x000000d208bc723c */ /* 0x040fe200000018bc */
[----:B------:R-:W3:Y:S01]  /*8210*/  LDSM.16.M88.4 R16, [R167+0x16800] ;  /* 0x01680000a710783b */ /* 0x000ee20000000200 */
[-C--:B------:R-:W-:Y:S02]  /*8220*/  ISETP.GT.AND P4, PT, R30, R25.reuse, PT ;  /* 0x000000191e00720c */ /* 0x080fe40003f84270 */
[----:B------:R-:W-:Y:S01]  /*8230*/  ISETP.GT.AND P6, PT, R31, R25, PT ;  /* 0x000000191f00720c */ /* 0x000fe20003fc4270 */
[----:B-1----:R-:W-:Y:S01]  /*8240*/  FFMA.FTZ R23, R24, -UR6, R23 ;  /* 0x8000000618177c23 */ /* 0x002fe20008010017 */
[----:B------:R-:W-:Y:S02]  /*8250*/  I2FP.F32.S32 R35, R35 ;  /* 0x0000002300237245 */ /* 0x000fe40000201400 */
[----:B------:R-:W-:Y:S02]  /*8260*/  FSEL R32, R32, -INF , !P6 ;  /* 0xff80000020207808 */ /* 0x000fe40007000000 */
[----:B------:R-:W-:Y:S01]  /*8270*/  ISETP.GE.AND P6, PT, R25, R229, PT ;  /* 0x000000e51900720c */ /* 0x000fe20003fc6270 */
[----:B------:R-:W-:Y:S01]  /*8280*/  HMMA.16816.F32 R200, R8, R28, R200 ;  /* 0x0000001c08c8723c */ /* 0x000fe200000018c8 */
[----:B------:R-:W-:Y:S01]  /*8290*/  I2FP.F32.S32 R25, R33 ;  /* 0x0000002100197245 */ /* 0x000fe20000201400 */
[----:B------:R-:W-:Y:S01]  /*82a0*/  FMUL.FTZ R33, R169, UR7 ;  /* 0x00000007a9217c20 */ /* 0x000fe20008410000 */
[----:B------:R-:W-:Y:S01]  /*82b0*/  VIADD R169, R213, 0xffffffb8 ;  /* 0xffffffb8d5a97836 */ /* 0x000fe20000000000 */
[----:B------:R-:W-:Y:S01]  /*82c0*/  FSEL R32, R32, -INF , !P5 ;  /* 0xff80000020207808 */ /* 0x000fe20006800000 */
[----:B--2---:R-:W-:Y:S01]  /*82d0*/  FFMA.FTZ R34, R35, -UR6, R34 ;  /* 0x8000000623227c23 */ /* 0x004fe20008010022 */
[----:B------:R-:W-:Y:S01]  /*82e0*/  FFMA.FTZ R172, R25, -UR6, R172 ;  /* 0x8000000619ac7c23 */ /* 0x000fe200080100ac */
[----:B------:R-:W-:Y:S01]  /*82f0*/  FSEL R23, R23, -INF , !P4 ;  /* 0xff80000017177808 */ /* 0x000fe20006000000 */
[----:B------:R-:W1:Y:S01]  /*8300*/  MUFU.TANH R33, R33 ;  /* 0x0000002100217308 */ /* 0x000e620000002400 */
[----:B------:R-:W-:Y:S01]  /*8310*/  HMMA.16816.F32 R188, R4, R26, R188 ;  /* 0x0000001a04bc723c */ /* 0x000fe200000018bc */
[----:B------:R-:W2:Y:S01]  /*8320*/  LDSM.16.M88.4 R24, [R2+0x16800] ;  /* 0x016800000218783b */ /* 0x000ea20000000200 */
[----:B------:R-:W-:-:S02]  /*8330*/  ISETP.GT.AND P5, PT, R31, R169, PT ;  /* 0x000000a91f00720c */ /* 0x000fc40003fa4270 */
[----:B------:R-:W-:Y:S02]  /*8340*/  ISETP.GE.AND P4, PT, R169, R230, PT ;  /* 0x000000e6a900720c */ /* 0x000fe40003f86270 */
[----:B------:R-:W-:Y:S02]  /*8350*/  FSEL R172, R172, -INF , !P5 ;  /* 0xff800000acac7808 */ /* 0x000fe40006800000 */
[----:B------:R-:W-:Y:S02]  /*8360*/  IADD3 R35, PT, PT, R166, 0x7f, -R22 ;  /* 0x0000007fa6237810 */ /* 0x000fe40007ffe816 */
[----:B------:R-:W-:Y:S01]  /*8370*/  FSEL R23, R23, -INF , !P6 ;  /* 0xff80000017177808 */ /* 0x000fe20007000000 */
[----:B------:R-:W-:Y:S01]  /*8380*/  HMMA.16816.F32 R200, R4, R20, R200 ;  /* 0x0000001404c8723c */ /* 0x000fe200000018c8 */
[----:B------:R-:W-:Y:S02]  /*8390*/  ISETP.GT.AND P6, PT, R30, R169, PT ;  /* 0x000000a91e00720c */ /* 0x000fe40003fc4270 */
[----:B------:R-:W-:-:S02]  /*83a0*/  FSEL R172, R172, -INF , !P4 ;  /* 0xff800000acac7808 */ /* 0x000fc40006000000 */
[----:B------:R-:W-:Y:S02]  /*83b0*/  IABS R35, R35 ;  /* 0x0000002300237213 */ /* 0x000fe40000000000 */
[----:B------:R-:W-:Y:S01]  /*83c0*/  FSEL R197, R34, -INF , !P6 ;  /* 0xff80000022c57808 */ /* 0x000fe20007000000 */
[----:B------:R-:W-:Y:S01]  /*83d0*/  FMUL.FTZ R190, R190, UR7 ;  /* 0x00000007bebe7c20 */ /* 0x000fe20008410000 */
[----:B------:R-:W-:Y:S01]  /*83e0*/  ISETP.GE.AND P5, PT, R169, R229, PT ;  /* 0x000000e5a900720c */ /* 0x000fe20003fa6270 */
[----:B---3--:R-:W-:Y:S01]  /*83f0*/  HMMA.16816.F32 R184, R8, R16, R184 ;  /* 0x0000001008b8723c */ /* 0x008fe200000018b8 */
[----:B-1----:R-:W-:Y:S01]  /*8400*/  FFMA.FTZ R16, R168, -UR6, R33 ;  /* 0x80000006a8107c23 */ /* 0x002fe20008010021 */
[----:B------:R-:W-:Y:S01]  /*8410*/  FMUL.FTZ R168, R188, UR7 ;  /* 0x00000007bca87c20 */ /* 0x000fe20008410000 */
[----:B------:R-:W-:Y:S01]  /*8420*/  VIADD R33, R213, 0xffffff81 ;  /* 0xffffff81d5217836 */ /* 0x000fe20000000000 */
[--C-:B------:R-:W-:Y:S01]  /*8430*/  IADD3 R17, PT, PT, R231, 0x78, -R22.reuse ;  /* 0x00000078e7117810 */ /* 0x100fe20007ffe816 */
[----:B------:R-:W-:Y:S01]  /*8440*/  FMUL.FTZ R169, R191, UR7 ;  /* 0x00000007bfa97c20 */ /* 0x000fe20008410000 */
[----:B------:R-:W-:-:S02]  /*8450*/  IADD3 R170, PT, PT, R231, 0x70, -R22 ;  /* 0x00000070e7aa7810 */ /* 0x000fc40007ffe816 */
[----:B------:R-:W1:Y:S01]  /*8460*/  MUFU.TANH R168, R168 ;  /* 0x000000a800a87308 */ /* 0x000e620000002400 */
[----:B------:R-:W-:Y:S01]  /*8470*/  ISETP.GT.AND P4, PT, R31, R33, PT ;  /* 0x000000211f00720c */ /* 0x000fe20003f84270 */
[----:B------:R-:W-:Y:S01]  /*8480*/  HMMA.16816.F32 R180, R8, R18, R180 ;  /* 0x0000001208b4723c */ /* 0x000fe200000018b4 */
[----:B------:R-:W-:Y:S02]  /*8490*/  IABS R17, R17 ;  /* 0x0000001100117213 */ /* 0x000fe40000000000 */
[----:B------:R-:W-:Y:S02]  /*84a0*/  FSEL R34, R16, -INF , !P4 ;  /* 0xff80000010227808 */ /* 0x000fe40006000000 */
[----:B------:R-:W-:Y:S01]  /*84b0*/  I2FP.F32.S32 R17, R17 ;  /* 0x0000001100117245 */ /* 0x000fe20000201400 */
[----:B------:R-:W-:Y:S01]  /*84c0*/  MUFU.TANH R169, R169 ;  /* 0x000000a900a97308 */ /* 0x000fe20000002400 */
[----:B------:R-:W-:Y:S02]  /*84d0*/  I2FP.F32.S32 R16, R35 ;  /* 0x0000002300107245 */ /* 0x000fe40000201400 */
[----:B------:R-:W-:Y:S01]  /*84e0*/  ISETP.GE.AND P6, PT, R33, R230, PT ;  /* 0x000000e62100720c */ /* 0x000fe20003fc6270 */
[----:B--2---:R-:W-:Y:S01]  /*84f0*/  HMMA.16816.F32 R184, R4, R24, R184 ;  /* 0x0000001804b8723c */ /* 0x004fe200000018b8 */
[----:B------:R-:W-:Y:S01]  /*8500*/  ISETP.GT.AND P4, PT, R30, R33, PT ;  /* 0x000000211e00720c */ /* 0x000fe20003f84270 */
[----:B------:R-:W-:Y:S01]  /*8510*/  FFMA.FTZ R171, R16, -UR6, R171 ;  /* 0x8000000610ab7c23 */ /* 0x000fe200080100ab */
[----:B------:R-:W-:Y:S01]  /*8520*/  FSEL R34, R34, -INF , !P6 ;  /* 0xff80000022227808 */ /* 0x000fe20007000000 */
[----:B------:R-:W2:Y:S01]  /*8530*/  MUFU.TANH R16, R190 ;  /* 0x000000be00107308 */ /* 0x000ea20000002400 */
[----:B-1----:R-:W-:Y:S01]  /*8540*/  FFMA.FTZ R174, R17, -UR6, R168 ;  /* 0x8000000611ae7c23 */ /* 0x002fe200080100a8 */
[----:B------:R-:W-:Y:S01]  /*8550*/  FMUL.FTZ R168, R189, UR7 ;  /* 0x00000007bda87c20 */ /* 0x000fe20008410000 */
[----:B------:R-:W-:Y:S01]  /*8560*/  VIADD R17, R213, 0xffffff88 ;  /* 0xffffff88d5117836 */ /* 0x000fe20000000000 */
[----:B------:R-:W-:-:S02]  /*8570*/  IADD3 R25, PT, PT, R166, 0x78, -R22 ;  /* 0x00000078a6197810 */ /* 0x000fc40007ffe816 */
[----:B------:R-:W-:Y:S01]  /*8580*/  ISETP.GE.AND P6, PT, R33, R229, PT ;  /* 0x000000e52100720c */ /* 0x000fe20003fc6270 */
[----:B------:R-:W-:Y:S01]  /*8590*/  HMMA.16816.F32 R180, R4, R26, R180 ;  /* 0x0000001a04b4723c */ /* 0x000fe200000018b4 */
[----:B------:R-:W1:Y:S01]  /*85a0*/  MUFU.TANH R168, R168 ;  /* 0x000000a800a87308 */ /* 0x000e620000002400 */
[----:B------:R-:W-:Y:S02]  /*85b0*/  FSEL R33, R171, -INF , !P4 ;  /* 0xff800000ab217808 */ /* 0x000fe40006000000 */
[----:B------:R-:W-:Y:S02]  /*85c0*/  ISETP.GT.AND P4, PT, R31, R17, PT ;  /* 0x000000111f00720c */ /* 0x000fe40003f84270 */
[----:B------:R-:W-:Y:S02]  /*85d0*/  IABS R25, R25 ;  /* 0x0000001900197213 */ /* 0x000fe40000000000 */
[----:B------:R-:W-:Y:S01]  /*85e0*/  IADD3 R24, PT, PT, R231, 0x77, -R22 ;  /* 0x00000077e7187810 */ /* 0x000fe20007ffe816 */
[----:B------:R-:W-:Y:S01]  /*85f0*/  FMUL.FTZ R187, R187, UR7 ;  /* 0x00000007bbbb7c20 */ /* 0x000fe20008410000 */
[----:B------:R-:W-:-:S02]  /*8600*/  FSEL R33, R33, -INF , !P6 ;  /* 0xff80000021217808 */ /* 0x000fc40007000000 */
[----:B------:R-:W-:Y:S02]  /*8610*/  ISETP.GE.AND P6, PT, R17, R230, PT ;  /* 0x000000e61100720c */ /* 0x000fe40003fc6270 */
[----:B------:R-:W-:Y:S02]  /*8620*/  FSEL R174, R174, -INF , !P4 ;  /* 0xff800000aeae7808 */ /* 0x000fe40006000000 */
[----:B------:R-:W-:Y:S02]  /*8630*/  I2FP.F32.S32 R25, R25 ;  /* 0x0000001900197245 */ /* 0x000fe40000201400 */
[----:B------:R-:W-:Y:S01]  /*8640*/  IABS R24, R24 ;  /* 0x0000001800187213 */ /* 0x000fe20000000000 */
[----:B------:R-:W-:Y:S01]  /*8650*/  FMUL.FTZ R180, R180, UR7 ;  /* 0x00000007b4b47c20 */ /* 0x000fe20008410000 */
[----:B------:R-:W-:Y:S01]  /*8660*/  FSEL R174, R174, -INF , !P6 ;  /* 0xff800000aeae7808 */ /* 0x000fe20007000000 */
[----:B--2---:R-:W-:Y:S01]  /*8670*/  FFMA.FTZ R16, R25, -UR6, R16 ;  /* 0x8000000619107c23 */ /* 0x004fe20008010010 */
[----:B------:R-:W-:Y:S01]  /*8680*/  ISETP.GT.AND P4, PT, R30, R17, PT ;  /* 0x000000111e00720c */ /* 0x000fe20003f84270 */
[----:B------:R-:W-:Y:S01]  /*8690*/  FMUL.FTZ R25, R184, UR7 ;  /* 0x00000007b8197c20 */ /* 0x000fe20008410000 */
[----:B------:R-:W-:Y:S01]  /*86a0*/  ISETP.GE.AND P6, PT, R17, R229, PT ;  /* 0x000000e51100720c */ /* 0x000fe20003fc6270 */
[----:B------:R-:W-:Y:S01]  /*86b0*/  FMUL.FTZ R181, R181, UR7 ;  /* 0x00000007b5b57c20 */ /* 0x000fe20008410000 */
[----:B------:R-:W-:Y:S01]  /*86c0*/  I2FP.F32.S32 R17, R24 ;  /* 0x0000001800117245 */ /* 0x000fe20000201400 */
[----:B------:R-:W-:Y:S01]  /*86d0*/  VIADD R24, R213, 0xffffff89 ;  /* 0xffffff89d5187836 */ /* 0x000fe20000000000 */
[----:B------:R-:W-:Y:S01]  /*86e0*/  FSEL R35, R16, -INF , !P4 ;  /* 0xff80000010237808 */ /* 0x000fe20006000000 */
[----:B------:R-:W2:Y:S01]  /*86f0*/  MUFU.TANH R25, R25 ;  /* 0x0000001900197308 */ /* 0x000ea20000002400 */
[----:B------:R-:W-:Y:S01]  /*8700*/  IADD3 R171, PT, PT, R166, 0x77, -R22 ;  /* 0x00000077a6ab7810 */ /* 0x000fe20007ffe816 */
[----:B-1----:R-:W-:Y:S01]  /*8710*/  FFMA.FTZ R168, R17, -UR6, R168 ;  /* 0x8000000611a87c23 */ /* 0x002fe200080100a8 */
[----:B------:R-:W-:Y:S01]  /*8720*/  ISETP.GT.AND P4, PT, R31, R24, PT ;  /* 0x000000181f00720c */ /* 0x000fe20003f84270 */
[----:B------:R1:W3:Y:S01]  /*8730*/  LDSM.16.M88.4 R16, [R167+0x17000] ;  /* 0x01700000a710783b */ /* 0x0002e20000000200 */
[----:B------:R-:W-:Y:S01]  /*8740*/  FSEL R35, R35, -INF , !P6 ;  /* 0xff80000023237808 */ /* 0x000fe20007000000 */
[----:B------:R-:W-:Y:S01]  /*8750*/  FMUL.FTZ R183, R183, UR7 ;  /* 0x00000007b7b77c20 */ /* 0x000fe20008410000 */
[----:B------:R-:W-:-:S02]  /*8760*/  ISETP.GE.AND P6, PT, R24, R230, PT ;  /* 0x000000e61800720c */ /* 0x000fc40003fc6270 */
[----:B------:R-:W-:Y:S02]  /*8770*/  FSEL R192, R168, -INF , !P4 ;  /* 0xff800000a8c07808 */ /* 0x000fe40006000000 */
[----:B------:R-:W-:Y:S01]  /*8780*/  IABS R170, R170 ;  /* 0x000000aa00aa7213 */ /* 0x000fe20000000000 */
[----:B------:R-:W-:Y:S01]  /*8790*/  MUFU.TANH R183, R183 ;  /* 0x000000b700b77308 */ /* 0x000fe20000002400 */
[----:B------:R-:W-:Y:S02]  /*87a0*/  FSEL R192, R192, -INF , !P6 ;  /* 0xff800000c0c07808 */ /* 0x000fe40007000000 */
[----:B------:R-:W-:Y:S02]  /*87b0*/  ISETP.GT.AND P4, PT, R30, R24, PT ;  /* 0x000000181e00720c */ /* 0x000fe40003f84270 */
[----:B------:R-:W-:Y:S02]  /*87c0*/  ISETP.GE.AND P6, PT, R24, R229, PT ;  /* 0x000000e51800720c */ /* 0x000fe40003fc6270 */
[----:B------:R-:W-:-:S02]  /*87d0*/  IABS R171, R171 ;  /* 0x000000ab00ab7213 */ /* 0x000fc40000000000 */
[----:B------:R-:W-:Y:S02]  /*87e0*/  I2FP.F32.S32 R24, R170 ;  /* 0x000000aa00187245 */ /* 0x000fe40000201400 */
[----:B------:R-:W-:Y:S02]  /*87f0*/  I2FP.F32.S32 R168, R171 ;  /* 0x000000ab00a87245 */ /* 0x000fe40000201400 */
[----:B------:R-:W-:Y:S01]  /*8800*/  IADD3 R184, PT, PT, R231, 0x6f, -R22 ;  /* 0x0000006fe7b87810 */ /* 0x000fe20007ffe816 */
[----:B--2---:R-:W-:Y:S01]  /*8810*/  FFMA.FTZ R170, R24, -UR6, R25 ;  /* 0x8000000618aa7c23 */ /* 0x004fe20008010019 */
[----:B-1----:R-:W-:Y:S01]  /*8820*/  FMUL.FTZ R167, R185, UR7 ;  /* 0x00000007b9a77c20 */ /* 0x002fe20008410000 */
[----:B------:R1:W2:Y:S01]  /*8830*/  LDSM.16.M88.4 R24, [R2+0x17000] ;  /* 0x017000000218783b */ /* 0x0002a20000000200 */
[----:B------:R-:W-:Y:S01]  /*8840*/  FFMA.FTZ R169, R168, -UR6, R169 ;  /* 0x80000006a8a97c23 */ /* 0x000fe200080100a9 */
[----:B------:R-:W-:Y:S01]  /*8850*/  VIADD R168, R213, 0xffffff90 ;  /* 0xffffff90d5a87836 */ /* 0x000fe20000000000 */
[----:B------:R-:W-:Y:S01]  /*8860*/  IABS R184, R184 ;  /* 0x000000b800b87213 */ /* 0x000fe20000000000 */
[----:B------:R-:W-:-:S04]  /*8870*/  DEPBAR.LE SB0, 0x0 ;  /* 0x000080000000791a */ /* 0x000fc80000000000 */
[----:B------:R-:W-:Y:S01]  /*8880*/  FSEL R185, R169, -INF , !P4 ;  /* 0xff800000a9b97808 */ /* 0x000fe20006000000 */
[----:B------:R-:W-:Y:S01]  /*8890*/  FMUL.FTZ R169, R186, UR7 ;  /* 0x00000007baa97c20 */ /* 0x000fe20008410000 */
[----:B------:R-:W4:Y:S01]  /*88a0*/  MUFU.TANH R167, R167 ;  /* 0x000000a700a77308 */ /* 0x000f220000002400 */
[----:B------:R-:W-:Y:S01]  /*88b0*/  BAR.SYNC.DEFER_BLOCKING 0x0 ;  /* 0x0000000000007b1d */ /* 0x000fe20000010000 */
[----:B------:R-:W-:Y:S02]  /*88c0*/  ISETP.GT.AND P4, PT, R31, R168, PT ;  /* 0x000000a81f00720c */ /* 0x000fe40003f84270 */
[----:B------:R-:W-:Y:S02]  /*88d0*/  FSEL R185, R185, -INF , !P6 ;  /* 0xff800000b9b97808 */ /* 0x000fe40007000000 */
[----:B------:R-:W-:Y:S01]  /*88e0*/  IADD3 R171, PT, PT, R166, 0x70, -R22 ;  /* 0x00000070a6ab7810 */ /* 0x000fe20007ffe816 */
[----:B---3--:R-:W-:Y:S01]  /*88f0*/  HMMA.16816.F32 R176, R8, R16, R176 ;  /* 0x0000001008b0723c */ /* 0x008fe200000018b0 */
[----:B------:R-:W3:Y:S01]  /*8900*/  MUFU.TANH R169, R169 ;  /* 0x000000a900a97308 */ /* 0x000ee20000002400 */
[----:B------:R-:W-:-:S02]  /*8910*/  ISETP.GE.AND P6, PT, R168, R230, PT ;  /* 0x000000e6a800720c */ /* 0x000fc40003fc6270 */
[----:B------:R-:W-:Y:S01]  /*8920*/  FSEL R188, R170, -INF , !P4 ;  /* 0xff800000aabc7808 */ /* 0x000fe20006000000 */
[----:B------:R-:W-:Y:S01]  /*8930*/  IMAD.MOV.U32 R170, RZ, RZ, R184 ;  /* 0x000000ffffaa7224 */ /* 0x000fe200078e00b8 */
[----:B------:R-:W-:Y:S02]  /*8940*/  IABS R171, R171 ;  /* 0x000000ab00ab7213 */ /* 0x000fe40000000000 */
[----:B------:R-:W-:Y:S01]  /*8950*/  FSEL R188, R188, -INF , !P6 ;  /* 0xff800000bcbc7808 */ /* 0x000fe20007000000 */
[----:B------:R-:W-:Y:S01]  /*8960*/  MUFU.TANH R16, R180 ;  /* 0x000000b400107308 */ /* 0x000fe20000002400 */
[----:B------:R-:W-:Y:S01]  /*8970*/  ISETP.GT.AND P4, PT, R30, R168, PT ;  /* 0x000000a81e00720c */ /* 0x000fe20003f84270 */
[----:B------:R-:W-:Y:S01]  /*8980*/  HMMA.16816.F32 R12, R8, R18, R12 ;  /* 0x00000012080c723c */ /* 0x000fe2000000180c */
[----:B------:R-:W-:Y:S02]  /*8990*/  ISETP.GE.AND P6, PT, R168, R229, PT ;  /* 0x000000e5a800720c */ /* 0x000fe40003fc6270 */
[----:B------:R-:W-:-:S02]  /*89a0*/  I2FP.F32.S32 R168, R170 ;  /* 0x000000aa00a87245 */ /* 0x000fc40000201400 */
[----:B-1----:R-:W-:Y:S02]  /*89b0*/  I2FP.F32.S32 R2, R171 ;  /* 0x000000ab00027245 */ /* 0x002fe40000201400 */
[--C-:B------:R-:W-:Y:S01]  /*89c0*/  IADD3 R170, PT, PT, R231, 0x68, -R22.reuse ;  /* 0x00000068e7aa7810 */ /* 0x100fe20007ffe816 */
[----:B----4-:R-:W-:Y:S01]  /*89d0*/  FFMA.FTZ R168, R168, -UR6, R167 ;  /* 0x80000006a8a87c23 */ /* 0x010fe200080100a7 */
[----:B------:R-:W-:Y:S01]  /*89e0*/  IADD3 R17, PT, PT, R166, 0x6f, -R22 ;  /* 0x0000006fa6117810 */ /* 0x000fe20007ffe816 */
[----:B------:R-:W1:Y:S01]  /*89f0*/  MUFU.TANH R167, R187 ;  /* 0x000000bb00a77308 */ /* 0x000e620000002400 */
[----:B---3--:R-:W-:Y:S01]  /*8a00*/  FFMA.FTZ R169, R2, -UR6, R169 ;  /* 0x8000000602a97c23 */ /* 0x008fe200080100a9 */
[----:B------:R-:W-:Y:S01]  /*8a10*/  IABS R170, R170 ;  /* 0x000000aa00aa7213 */ /* 0x000fe20000000000 */
[----:B------:R-:W-:Y:S01]  /*8a20*/  VIADD R2, R213, 0xffffff91 ;  /* 0xffffff91d5027836 */ /* 0x000fe20000000000 */
[----:B------:R-:W-:Y:S01]  /*8a30*/  IABS R17, R17 ;  /* 0x0000001100117213 */ /* 0x000fe20000000000 */
[----:B--2---:R-:W-:Y:S01]  /*8a40*/  HMMA.16816.F32 R176, R4, R24, R176 ;  /* 0x0000001804b0723c */ /* 0x004fe200000018b0 */
[----:B------:R-:W-:Y:S01]  /*8a50*/  FSEL R169, R169, -INF , !P4 ;  /* 0xff800000a9a97808 */ /* 0x000fe20006000000 */
[----:B------:R-:W-:Y:S01]  /*8a60*/  IMAD.MOV.U32 R171, RZ, RZ, R170 ;  /* 0x000000ffffab7224 */ /* 0x000fe200078e00aa */
[----:B------:R-:W-:Y:S01]  /*8a70*/  ISETP.GT.AND P4, PT, R31, R2, PT ;  /* 0x000000021f00720c */ /* 0x000fe20003f84270 */
[----:B------:R-:W-:-:S02]  /*8a80*/  IMAD.MOV.U32 R170, RZ, RZ, R17 ;  /* 0x000000ffffaa7224 */ /* 0x000fc400078e0011 */
[----:B------:R-:W-:Y:S01]  /*8a90*/  FMUL.FTZ R25, R182, UR7 ;  /* 0x00000007b6197c20 */ /* 0x000fe20008410000 */
[----:B------:R-:W-:Y:S01]  /*8aa0*/  FSEL R169, R169, -INF , !P6 ;  /* 0xff800000a9a97808 */ /* 0x000fe20007000000 */
[C---:B------:R-:W-:Y:S01]  /*8ab0*/  VIADD R24, R213.reuse, 0xffffff98 ;  /* 0xffffff98d5187836 */ /* 0x040fe20000000000 */
[----:B------:R-:W-:Y:S01]  /*8ac0*/  FSEL R190, R168, -INF , !P4 ;  /* 0xff800000a8be7808 */ /* 0x000fe20006000000 */
[----:B------:R-:W-:Y:S01]  /*8ad0*/  HMMA.16816.F32 R12, R4, R26, R12 ;  /* 0x0000001a040c723c */ /* 0x000fe2000000180c */
[----:B------:R-:W-:Y:S01]  /*8ae0*/  I2FP.F32.S32 R168, R170 ;  /* 0x000000aa00a87245 */ /* 0x000fe20000201400 */
[----:B------:R-:W2:Y:S01]  /*8af0*/  MUFU.TANH R25, R25 ;  /* 0x0000001900197308 */ /* 0x000ea20000002400 */
[----:B------:R-:W-:Y:S01]  /*8b00*/  ISETP.GE.AND P6, PT, R2, R230, PT ;  /* 0x000000e60200720c */ /* 0x000fe20003fc6270 */
[----:B------:R-:W-:Y:S01]  /*8b10*/  VIADD R6, R213, 0xffffffa8 ;  /* 0xffffffa8d5067836 */ /* 0x000fe20000000000 */
[----:B------:R-:W-:Y:S01]  /*8b20*/  I2FP.F32.S32 R17, R171 ;  /* 0x000000ab00117245 */ /* 0x000fe20000201400 */
[----:B-1----:R-:W-:Y:S01]  /*8b30*/  FFMA.FTZ R168, R168, -UR6, R167 ;  /* 0x80000006a8a87c23 */ /* 0x002fe200080100a7 */
[----:B------:R-:W-:-:S02]  /*8b40*/  FSEL R190, R190, -INF , !P6 ;  /* 0xff800000bebe7808 */ /* 0x000fc40007000000 */
[----:B------:R-:W-:Y:S01]  /*8b50*/  ISETP.GT.AND P4, PT, R30, R2, PT ;  /* 0x000000021e00720c */ /* 0x000fe20003f84270 */
[----:B------:R-:W-:Y:S01]  /*8b60*/  FFMA.FTZ R16, R17, -UR6, R16 ;  /* 0x8000000611107c23 */ /* 0x000fe20008010010 */
[----:B------:R-:W-:Y:S01]  /*8b70*/  ISETP.GE.AND P6, PT, R2, R229, PT ;  /* 0x000000e50200720c */ /* 0x000fe20003fc6270 */
[----:B------:R-:W-:Y:S01]  /*8b80*/  FMUL.FTZ R177, R177, UR7 ;  /* 0x00000007b1b17c20 */ /* 0x000fe20008410000 */
[----:B------:R-:W1:Y:S01]  /*8b90*/  MUFU.TANH R2, R181 ;  /* 0x000000b500027308 */ /* 0x000e620000002400 */
[--C-:B------:R-:W-:Y:S01]  /*8ba0*/  IADD3 R167, PT, PT, R166, 0x68, -R22.reuse ;  /* 0x00000068a6a77810 */ /* 0x100fe20007ffe816 */
[----:B------:R-:W-:Y:S01]  /*8bb0*/  FMUL.FTZ R8, R179, UR7 ;  /* 0x00000007b3087c20 */ /* 0x000fe20008410000 */
[----:B------:R-:W-:Y:S02]  /*8bc0*/  FSEL R193, R168, -INF , !P4 ;  /* 0xff800000a8c17808 */ /* 0x000fe40006000000 */
[----:B------:R-:W-:Y:S01]  /*8bd0*/  IADD3 R17, PT, PT, R231, 0x67, -R22 ;  /* 0x00000067e7117810 */ /* 0x000fe20007ffe816 */
[----:B------:R-:W-:Y:S01]  /*8be0*/  FMUL.FTZ R4, R14, UR7 ;  /* 0x000000070e047c20 */ /* 0x000fe20008410000 */
[----:B------:R-:W-:Y:S01]  /*8bf0*/  ISETP.GT.AND P4, PT, R31, R24, PT ;  /* 0x000000181f00720c */ /* 0x000fe20003f84270 */
[----:B------:R-:W-:Y:S01]  /*8c00*/  MUFU.TANH R177, R177 ;  /* 0x000000b100b17308 */ /* 0x000fe20000002400 */
[----:B------:R-:W-:Y:S01]  /*8c10*/  IABS R167, R167 ;  /* 0x000000a700a77213 */ /* 0x000fe20000000000 */
[----:B------:R-:W-:Y:S01]  /*8c20*/  FMUL.FTZ R13, R13, UR7 ;  /* 0x000000070d0d7c20 */ /* 0x000fe20008410000 */
[----:B------:R-:W-:Y:S01]  /*8c30*/  IABS R17, R17 ;  /* 0x0000001100117213 */ /* 0x000fe20000000000 */
[----:B------:R-:W-:Y:S01]  /*8c40*/  FMUL.FTZ R15, R15, UR7 ;  /* 0x000000070f0f7c20 */ /* 0x000fe20008410000 */
[----:B------:R-:W-:-:S02]  /*8c50*/  FSEL R170, R16, -INF , !P4 ;  /* 0xff80000010aa7808 */ /* 0x000fc40006000000 */
[----:B------:R-:W-:Y:S01]  /*8c60*/  I2FP.F32.S32 R16, R167 ;  /* 0x000000a700107245 */ /* 0x000fe20000201400 */
[----:B------:R-:W-:Y:S01]  /*8c70*/  MUFU.TANH R8, R8 ;  /* 0x0000000800087308 */ /* 0x000fe20000002400 */
[----:B------:R-:W-:Y:S02]  /*8c80*/  I2FP.F32.S32 R17, R17 ;  /* 0x0000001100117245 */ /* 0x000fe40000201400 */
[----:B------:R-:W-:Y:S01]  /*8c90*/  FSEL R193, R193, -INF , !P6 ;  /* 0xff800000c1c17808 */ /* 0x000fe20007000000 */
[----:B--2---:R-:W-:Y:S01]  /*8ca0*/  FFMA.FTZ R25, R16, -UR6, R25 ;  /* 0x8000000610197c23 */ /* 0x004fe20008010019 */
[----:B------:R-:W-:Y:S01]  /*8cb0*/  FMUL.FTZ R16, R176, UR7 ;  /* 0x00000007b0107c20 */ /* 0x000fe20008410000 */
[----:B------:R-:W-:Y:S01]  /*8cc0*/  ISETP.GE.AND P6, PT, R24, R230, PT ;  /* 0x000000e61800720c */ /* 0x000fe20003fc6270 */
[----:B-1----:R-:W-:Y:S01]  /*8cd0*/  FFMA.FTZ R2, R17, -UR6, R2 ;  /* 0x8000000611027c23 */ /* 0x002fe20008010002 */
[----:B------:R-:W-:Y:S01]  /*8ce0*/  ISETP.GT.AND P4, PT, R30, R24, PT ;  /* 0x000000181e00720c */ /* 0x000fe20003f84270 */
[----:B------:R-:W-:Y:S01]  /*8cf0*/  VIADD R17, R213, 0xffffff99 ;  /* 0xffffff99d5117836 */ /* 0x000fe20000000000 */
[----:B------:R-:W-:Y:S01]  /*8d00*/  FSEL R170, R170, -INF , !P6 ;  /* 0xff800000aaaa7808 */ /* 0x000fe20007000000 */
[----:B------:R-:W1:Y:S01]  /*8d10*/  MUFU.TANH R16, R16 ;  /* 0x0000001000107308 */ /* 0x000e620000002400 */
[----:B------:R-:W-:-:S02]  /*8d20*/  ISETP.GE.AND P6, PT, R24, R229, PT ;  /* 0x000000e51800720c */ /* 0x000fc40003fc6270 */
[----:B------:R-:W-:Y:S02]  /*8d30*/  FSEL R171, R25, -INF , !P4 ;  /* 0xff80000019ab7808 */ /* 0x000fe40006000000 */
[----:B------:R-:W-:Y:S02]  /*8d40*/  ISETP.GT.AND P4, PT, R31, R17, PT ;  /* 0x000000111f00720c */ /* 0x000fe40003f84270 */
[--C-:B------:R-:W-:Y:S01]  /*8d50*/  IADD3 R19, PT, PT, R166, 0x67, -R22.reuse ;  /* 0x00000067a6137810 */ /* 0x100fe20007ffe816 */
[----:B------:R-:W-:Y:S01]  /*8d60*/  MUFU.TANH R4, R4 ;  /* 0x0000000400047308 */ /* 0x000fe20000002400 */
[----:B------:R-:W-:Y:S02]  /*8d70*/  IADD3 R18, PT, PT, R231, 0x60, -R22 ;  /* 0x00000060e7127810 */ /* 0x000fe40007ffe816 */
[----:B------:R-:W-:Y:S02]  /*8d80*/  FSEL R171, R171, -INF , !P6 ;  /* 0xff800000abab7808 */ /* 0x000fe40007000000 */
[----:B------:R-:W-:-:S02]  /*8d90*/  ISETP.GE.AND P6, PT, R17, R230, PT ;  /* 0x000000e61100720c */ /* 0x000fc40003fc6270 */
[----:B------:R-:W-:Y:S02]  /*8da0*/  FSEL R168, R2, -INF , !P4 ;  /* 0xff80000002a87808 */ /* 0x000fe40006000000 */
[----:B------:R-:W-:Y:S02]  /*8db0*/  IABS R19, R19 ;  /* 0x0000001300137213 */ /* 0x000fe40000000000 */
[----:B------:R-:W-:Y:S02]  /*8dc0*/  IABS R18, R18 ;  /* 0x0000001200127213 */ /* 0x000fe40000000000 */
[----:B------:R-:W-:Y:S02]  /*8dd0*/  FSEL R168, R168, -INF , !P6 ;  /* 0xff800000a8a87808 */ /* 0x000fe40007000000 */
[----:B------:R-:W-:Y:S02]  /*8de0*/  ISETP.GT.AND P4, PT, R30, R17, PT ;  /* 0x000000111e00720c */ /* 0x000fe40003f84270 */
[----:B------:R-:W-:-:S02]  /*8df0*/  I2FP.F32.S32 R2, R19 ;  /* 0x0000001300027245 */ /* 0x000fc40000201400 */
[----:B------:R-:W-:Y:S02]  /*8e00*/  ISETP.GE.AND P6, PT, R17, R229, PT ;  /* 0x000000e51100720c */ /* 0x000fe40003fc6270 */
[----:B------:R-:W-:Y:S01]  /*8e10*/  I2FP.F32.S32 R17, R18 ;  /* 0x0000001200117245 */ /* 0x000fe20000201400 */
[----:B------:R-:W-:Y:S01]  /*8e20*/  FFMA.FTZ R183, R2, -UR6, R183 ;  /* 0x8000000602b77c23 */ /* 0x000fe200080100b7 */
[----:B------:R-:W-:Y:S01]  /*8e30*/  VIADD R2, R213, 0xffffffa0 ;  /* 0xffffffa0d5027836 */ /* 0x000fe20000000000 */
[----:B------:R-:W-:Y:S02]  /*8e40*/  IADD3 R9, PT, PT, R166, 0x5f, -R22 ;  /* 0x0000005fa6097810 */ /* 0x000fe40007ffe816 */
[----:B-1----:R-:W-:Y:S01]  /*8e50*/  FFMA.FTZ R206, R17, -UR6, R16 ;  /* 0x8000000611ce7c23 */ /* 0x002fe20008010010 */
[----:B------:R-:W-:Y:S01]  /*8e60*/  FMUL.FTZ R17, R178, UR7 ;  /* 0x00000007b2117c20 */ /* 0x000fe20008410000 */
[----:B------:R-:W-:Y:S02]  /*8e70*/  FSEL R167, R183, -INF , !P4 ;  /* 0xff800000b7a77808 */ /* 0x000fe40006000000 */
[----:B------:R-:W-:-:S02]  /*8e80*/  ISETP.GT.AND P4, PT, R31, R2, PT ;  /* 0x000000021f00720c */ /* 0x000fc40003f84270 */
[----:B------:R-:W-:Y:S01]  /*8e90*/  IADD3 R16, PT, PT, R166, 0x60, -R22 ;  /* 0x00000060a6107810 */ /* 0x000fe20007ffe816 */
[----:B------:R-:W1:Y:S01]  /*8ea0*/  MUFU.TANH R17, R17 ;  /* 0x0000001100117308 */ /* 0x000e620000002400 */
[----:B------:R-:W-:Y:S02]  /*8eb0*/  FSEL R167, R167, -INF , !P6 ;  /* 0xff800000a7a77808 */ /* 0x000fe40007000000 */
[----:B------:R-:W-:Y:S02]  /*8ec0*/  ISETP.GE.AND P6, PT, R2, R230, PT ;  /* 0x000000e60200720c */ /* 0x000fe40003fc6270 */
[----:B------:R-:W-:Y:S02]  /*8ed0*/  FSEL R206, R206, -INF , !P4 ;  /* 0xff800000cece7808 */ /* 0x000fe40006000000 */
[----:B------:R-:W-:Y:S02]  /*8ee0*/  IABS R16, R16 ;  /* 0x0000001000107213 */ /* 0x000fe40000000000 */
[----:B------:R-:W-:-:S02]  /*8ef0*/  FSEL R206, R206, -INF , !P6 ;  /* 0xff800000cece7808 */ /* 0x000fc40007000000 */
[----:B------:R-:W-:Y:S02]  /*8f00*/  ISETP.GT.AND P4, PT, R30, R2, PT ;  /* 0x000000021e00720c */ /* 0x000fe40003f84270 */
[----:B------:R-:W-:Y:S02]  /*8f10*/  ISETP.GE.AND P6, PT, R2, R229, PT ;  /* 0x000000e50200720c */ /* 0x000fe40003fc6270 */
[----:B------:R-:W-:Y:S01]  /*8f20*/  I2FP.F32.S32 R2, R16 ;  /* 0x0000001000027245 */ /* 0x000fe20000201400 */
[----:B------:R-:W-:Y:S01]  /*8f30*/  FMUL.FTZ R16, R12, UR7 ;  /* 0x000000070c107c20 */ /* 0x000fe20008410000 */
[--C-:B------:R-:W-:Y:S02]  /*8f40*/  IADD3 R18, PT, PT, R231, 0x5f, -R22.reuse ;  /* 0x0000005fe7127810 */ /* 0x100fe40007ffe816 */
[----:B------:R-:W-:Y:S01]  /*8f50*/  IABS R9, R9 ;  /* 0x0000000900097213 */ /* 0x000fe20000000000 */
[----:B-1----:R-:W-:Y:S01]  /*8f60*/  FFMA.FTZ R17, R2, -UR6, R17 ;  /* 0x8000000602117c23 */ /* 0x002fe20008010011 */
[----:B------:R-:W-:Y:S01]  /*8f70*/  IABS R18, R18 ;  /* 0x0000001200127213 */ /* 0x000fe20000000000 */
[----:B------:R-:W1:Y:S01]  /*8f80*/  MUFU.TANH R16, R16 ;  /* 0x0000001000107308 */ /* 0x000e620000002400 */
[----:B------:R-:W-:Y:S01]  /*8f90*/  VIADD R2, R213, 0xffffffa1 ;  /* 0xffffffa1d5027836 */ /* 0x000fe20000000000 */
[----:B------:R-:W-:Y:S01]  /*8fa0*/  IADD3 R10, PT, PT, R231, 0x58, -R22 ;  /* 0x00000058e70a7810 */ /* 0x000fe20007ffe816 */
[----:B------:R-:W-:Y:S01]  /*8fb0*/  IMAD.MOV.U32 R11, RZ, RZ, R9 ;  /* 0x000000ffff0b7224 */ /* 0x000fe200078e0009 */
[----:B------:R-:W-:-:S02]  /*8fc0*/  I2FP.F32.S32 R12, R18 ;  /* 0x00000012000c7245 */ /* 0x000fc40000201400 */
[----:B------:R-:W-:Y:S02]  /*8fd0*/  FSEL R17, R17, -INF , !P4 ;  /* 0xff80000011117808 */ /* 0x000fe40006000000 */
[----:B------:R-:W-:Y:S01]  /*8fe0*/  I2FP.F32.S32 R11, R11 ;  /* 0x0000000b000b7245 */ /* 0x000fe20000201400 */
[----:B------:R-:W-:Y:S01]  /*8ff0*/  FFMA.FTZ R12, R12, -UR6, R177 ;  /* 0x800000060c0c7c23 */ /* 0x000fe200080100b1 */
[----:B------:R-:W-:Y:S02]  /*9000*/  ISETP.GT.AND P4, PT, R31, R2, PT ;  /* 0x000000021f00720c */ /* 0x000fe40003f84270 */
[----:B------:R-:W-:Y:S01]  /*9010*/  IABS R10, R10 ;  /* 0x0000000a000a7213 */ /* 0x000fe20000000000 */
[----:B------:R-:W-:Y:S01]  /*9020*/  FFMA.FTZ R8, R11, -UR6, R8 ;  /* 0x800000060b087c23 */ /* 0x000fe20008010008 */
[----:B------:R-:W-:Y:S02]  /*9030*/  FSEL R211, R17, -INF , !P6 ;  /* 0xff80000011d37808 */ /* 0x000fe40007000000 */
[----:B------:R-:W-:-:S02]  /*9040*/  ISETP.GE.AND P6, PT, R2, R230, PT ;  /* 0x000000e60200720c */ /* 0x000fc40003fc6270 */
[----:B------:R-:W-:Y:S02]  /*9050*/  FSEL R12, R12, -INF , !P4 ;  /* 0xff8000000c0c7808 */ /* 0x000fe40006000000 */
[----:B------:R-:W-:Y:S02]  /*9060*/  I2FP.F32.S32 R9, R10 ;  /* 0x0000000a00097245 */ /* 0x000fe40000201400 */
[----:B------:R-:W-:Y:S02]  /*9070*/  ISETP.GT.AND P4, PT, R30, R2, PT ;  /* 0x000000021e00720c */ /* 0x000fe40003f84270 */
[----:B------:R-:W-:Y:S01]  /*9080*/  FSEL R210, R12, -INF , !P6 ;  /* 0xff8000000cd27808 */ /* 0x000fe20007000000 */
[----:B-1----:R-:W-:Y:S01]  /*9090*/  FFMA.FTZ R9, R9, -UR6, R16 ;  /* 0x8000000609097c23 */ /* 0x002fe20008010010 */
[----:B------:R-:W-:Y:S02]  /*90a0*/  ISETP.GE.AND P6, PT, R2, R229, PT ;  /* 0x000000e50200720c */ /* 0x000fe40003fc6270 */
[----:B------:R-:W-:Y:S01]  /*90b0*/  FSEL R209, R8, -INF , !P4 ;  /* 0xff80000008d17808 */ /* 0x000fe20006000000 */
[----:B------:R-:W1:Y:S01]  /*90c0*/  MUFU.TANH R2, R13 ;  /* 0x0000000d00027308 */ /* 0x000e620000002400 */
[----:B------:R-:W-:-:S02]  /*90d0*/  ISETP.GT.AND P4, PT, R31, R6, PT ;  /* 0x000000061f00720c */ /* 0x000fc40003f84270 */
[--C-:B------:R-:W-:Y:S02]  /*90e0*/  IADD3 R5, PT, PT, R166, 0x58, -R22.reuse ;  /* 0x00000058a6057810 */ /* 0x100fe40007ffe816 */
[----:B------:R-:W-:Y:S02]  /*90f0*/  FSEL R209, R209, -INF , !P6 ;  /* 0xff800000d1d17808 */ /* 0x000fe40007000000 */
[----:B------:R-:W-:Y:S02]  /*9100*/  ISETP.GE.AND P6, PT, R6, R230, PT ;  /* 0x000000e60600720c */ /* 0x000fe40003fc6270 */
[----:B------:R-:W-:Y:S02]  /*9110*/  FSEL R9, R9, -INF , !P4 ;  /* 0xff80000009097808 */ /* 0x000fe40006000000 */
[----:B------:R-:W-:Y:S02]  /*9120*/  IADD3 R7, PT, PT, R231, 0x57, -R22 ;  /* 0x00000057e7077810 */ /* 0x000fe40007ffe816 */
[----:B------:R-:W-:-:S02]  /*9130*/  IABS R5, R5 ;  /* 0x0000000500057213 */ /* 0x000fc40000000000 */
[----:B------:R-:W-:Y:S02]  /*9140*/  FSEL R220, R9, -INF , !P6 ;  /* 0xff80000009dc7808 */ /* 0x000fe40007000000 */
[----:B------:R-:W-:Y:S02]  /*9150*/  IABS R7, R7 ;  /* 0x0000000700077213 */ /* 0x000fe40000000000 */
[----:B------:R-:W-:Y:S02]  /*9160*/  ISETP.GT.AND P4, PT, R30, R6, PT ;  /* 0x000000061e00720c */ /* 0x000fe40003f84270 */
[----:B------:R-:W-:Y:S01]  /*9170*/  ISETP.GE.AND P6, PT, R6, R229, PT ;  /* 0x000000e50600720c */ /* 0x000fe20003fc6270 */
[----:B------:R-:W-:Y:S01]  /*9180*/  FMUL.FTZ R6, R200, UR7 ;  /* 0x00000007c8067c20 */ /* 0x000fe20008410000 */
[----:B------:R-:W-:Y:S02]  /*9190*/  I2FP.F32.S32 R5, R5 ;  /* 0x0000000500057245 */ /* 0x000fe40000201400 */
[----:B------:R-:W-:-:S02]  /*91a0*/  I2FP.F32.S32 R7, R7 ;  /* 0x0000000700077245 */ /* 0x000fc40000201400 */
[----:B------:R-:W-:Y:S01]  /*91b0*/  IADD3 R9, PT, PT, R231, 0x50, -R22 ;  /* 0x00000050e7097810 */ /* 0x000fe20007ffe816 */
[----:B------:R-:W-:Y:S01]  /*91c0*/  FFMA.FTZ R207, R5, -UR6, R4 ;  /* 0x8000000605cf7c23 */ /* 0x000fe20008010004 */
[----:B------:R-:W2:Y:S01]  /*91d0*/  MUFU.TANH R6, R6 ;  /* 0x0000000600067308 */ /* 0x000ea20000002400 */
[----:B-1----:R-:W-:Y:S01]  /*91e0*/  FFMA.FTZ R208, R7, -UR6, R2 ;  /* 0x8000000607d07c23 */ /* 0x002fe20008010002 */
[----:B------:R-:W-:Y:S01]  /*91f0*/  VIADD R2, R213, 0xffffffa9 ;  /* 0xffffffa9d5027836 */ /* 0x000fe20000000000 */
[----:B------:R-:W-:Y:S02]  /*9200*/  IADD3 R5, PT, PT, R166, 0x57, -R22 ;  /* 0x00000057a6057810 */ /* 0x000fe40007ffe816 */
[----:B------:R-:W-:Y:S02]  /*9210*/  FSEL R207, R207, -INF , !P4 ;  /* 0xff800000cfcf7808 */ /* 0x000fe40006000000 */
[----:B------:R-:W-:Y:S01]  /*9220*/  IABS R5, R5 ;  /* 0x0000000500057213 */ /* 0x000fe20000000000 */
[----:B------:R1:W3:Y:S01]  /*9230*/  MUFU.TANH R4, R15 ;  /* 0x0000000f00047308 */ /* 0x0002e20000002400 */
[----:B------:R-:W-:-:S02]  /*9240*/  ISETP.GT.AND P4, PT, R31, R2, PT ;  /* 0x000000021f00720c */ /* 0x000fc40003f84270 */
[----:B------:R-:W-:Y:S02]  /*9250*/  FSEL R207, R207, -INF , !P6 ;  /* 0xff800000cfcf7808 */ /* 0x000fe40007000000 */
[----:B------:R-:W-:Y:S02]  /*9260*/  IABS R9, R9 ;  /* 0x0000000900097213 */ /* 0x000fe40000000000 */
[----:B------:R-:W-:Y:S02]  /*9270*/  ISETP.GE.AND P6, PT, R2, R230, PT ;  /* 0x000000e60200720c */ /* 0x000fe40003fc6270 */
[----:B------:R-:W-:Y:S02]  /*9280*/  I2FP.F32.S32 R5, R5 ;  /* 0x0000000500057245 */ /* 0x000fe40000201400 */
[----:B------:R-:W-:Y:S01]  /*9290*/  FSEL R208, R208, -INF , !P4 ;  /* 0xff800000d0d07808 */ /* 0x000fe20006000000 */
[----:B--2---:R-:W-:Y:S08]  /*92a0*/  BRA.U !UP1, `(.L_x_2316) ;  /* 0x0000000109e47547 */ /* 0x004ff0000b800000 */
        /* <DEDUP_REMOVED lines=57> */
.L_x_2316:
[----:B---3--:R-:W-:Y:S01]  /*9640*/  FFMA.FTZ R4, R5, -UR6, R4 ;  /* 0x8000000605047c23 */ /* 0x008fe20008010004 */
[----:B------:R-:W-:Y:S01]  /*9650*/  ISETP.GT.AND P4, PT, R30, R2, PT ;  /* 0x000000021e00720c */ /* 0x000fe20003f84270 */
[----:B------:R-:W-:Y:S01]  /*9660*/  FMUL.FTZ R7, R201, UR7 ;  /* 0x00000007c9077c20 */ /* 0x000fe20008410000 */
[----:B------:R-:W-:Y:S01]  /*9670*/  I2FP.F32.S32 R9, R9 ;  /* 0x0000000900097245 */ /* 0x000fe20000201400 */
[----:B------:R-:W-:Y:S01]  /*9680*/  FMUL.FTZ R201, R202, UR7 ;  /* 0x00000007cac97c20 */ /* 0x000fe20008410000 */
[----:B------:R-:W-:Y:S01]  /*9690*/  FSEL R208, R208, -INF , !P6 ;  /* 0xff800000d0d07808 */ /* 0x000fe20007000000 */
[----:B------:R-:W-:Y:S01]  /*96a0*/  FMUL.FTZ R175, R175, UR7 ;  /* 0x00000007afaf7c20 */ /* 0x000fe20008410000 */
[----:B------:R-:W-:Y:S01]  /*96b0*/  ISETP.GE.AND P6, PT, R2, R229, PT ;  /* 0x000000e50200720c */ /* 0x000fe20003fc6270 */
[----:B------:R-:W-:Y:S01]  /*96c0*/  FFMA.FTZ R5, R9, -UR6, R6 ;  /* 0x8000000609057c23 */ /* 0x000fe20008010006 */
[----:B------:R-:W-:Y:S01]  /*96d0*/  IADD3 R2, PT, PT, R213, -0x50, RZ ;  /* 0xffffffb0d5027810 */ /* 0x000fe20007ffe0ff */
[----:B------:R-:W3:Y:S01]  /*96e0*/  MUFU.TANH R201, R201 ;  /* 0x000000c900c97308 */ /* 0x000ee20000002400 */
[----:B------:R-:W-:Y:S01]  /*96f0*/  FSEL R4, R4, -INF , !P4 ;  /* 0xff80000004047808 */ /* 0x000fe20006000000 */
[----:B------:R-:W4:Y:S01]  /*9700*/  LDCU UR4, c[0x0][0x45c] ;  /* 0x00008b80ff0477ac */ /* 0x000f220008000800 */
[----:B------:R-:W-:-:S02]  /*9710*/  ISETP.GT.AND P4, PT, R31, R2, PT ;  /* 0x000000021f00720c */ /* 0x000fc40003f84270 */
[----:B------:R-:W-:Y:S02]  /*9720*/  FSEL R205, R4, -INF , !P6 ;  /* 0xff80000004cd7808 */ /* 0x000fe40007000000 */
[--C-:B------:R-:W-:Y:S01]  /*9730*/  IADD3 R4, PT, PT, R166, 0x50, -R22.reuse ;  /* 0x00000050a6047810 */ /* 0x100fe20007ffe816 */
[----:B------:R5:W1:Y:S01]  /*9740*/  MUFU.TANH R6, R7 ;  /* 0x0000000700067308 */ /* 0x000a620000002400 */
[----:B------:R-:W-:Y:S02]  /*9750*/  ISETP.GE.AND P6, PT, R2, R230, PT ;  /* 0x000000e60200720c */ /* 0x000fe40003fc6270 */
[----:B------:R-:W-:Y:S01]  /*9760*/  FSEL R202, R5, -INF , !P4 ;  /* 0xff80000005ca7808 */ /* 0x000fe20006000000 */
[----:B------:R-:W-:Y:S01]  /*9770*/  FMUL.FTZ R5, R173, UR7 ;  /* 0x00000007ad057c20 */ /* 0x000fe20008410000 */
[----:B------:R-:W-:Y:S02]  /*9780*/  IABS R4, R4 ;  /* 0x0000000400047213 */ /* 0x000fe40000000000 */
[----:B------:R-:W-:Y:S01]  /*9790*/  IADD3 R9, PT, PT, R231, 0x4f, -R22 ;  /* 0x0000004fe7097810 */ /* 0x000fe20007ffe816 */
[----:B------:R-:W-:Y:S01]  /*97a0*/  MUFU.TANH R175, R175 ;  /* 0x000000af00af7308 */ /* 0x000fe20000002400 */
[----:B------:R-:W-:-:S02]  /*97b0*/  FSEL R202, R202, -INF , !P6 ;  /* 0xff800000caca7808 */ /* 0x000fc40007000000 */
[----:B------:R-:W-:Y:S02]  /*97c0*/  ISETP.GT.AND P4, PT, R30, R2, PT ;  /* 0x000000021e00720c */ /* 0x000fe40003f84270 */
[----:B------:R-:W-:Y:S02]  /*97d0*/  ISETP.GE.AND P6, PT, R2, R229, PT ;  /* 0x000000e50200720c */ /* 0x000fe40003fc6270 */
[----:B------:R-:W-:Y:S01]  /*97e0*/  MOV R2, R4 ;  /* 0x0000000400027202 */ /* 0x000fe20000000f00 */
[----:B------:R-:W-:Y:S01]  /*97f0*/  MUFU.TANH R5, R5 ;  /* 0x0000000500057308 */ /* 0x000fe20000002400 */
[----:B-----5:R-:W-:Y:S01]  /*9800*/  FMUL.FTZ R7, R203, UR7 ;  /* 0x00000007cb077c20 */ /* 0x020fe20008410000 */
[----:B------:R-:W-:Y:S02]  /*9810*/  IABS R9, R9 ;  /* 0x0000000900097213 */ /* 0x000fe40000000000 */
[----:B------:R-:W-:Y:S02]  /*9820*/  I2FP.F32.S32 R2, R2 ;  /* 0x0000000200027245 */ /* 0x000fe40000201400 */
[----:B------:R-:W-:-:S02]  /*9830*/  I2FP.F32.S32 R9, R9 ;  /* 0x0000000900097245 */ /* 0x000fc40000201400 */
[----:B------:R-:W5:Y:S01]  /*9840*/  MUFU.TANH R7, R7 ;  /* 0x0000000700077308 */ /* 0x000f620000002400 */
[----:B---3--:R-:W-:Y:S01]  /*9850*/  FFMA.FTZ R201, R2, -UR6, R201 ;  /* 0x8000000602c97c23 */ /* 0x008fe200080100c9 */
[----:B------:R-:W-:Y:S01]  /*9860*/  IADD3 R8, PT, PT, R166, 0x4f, -R22 ;  /* 0x0000004fa6087810 */ /* 0x000fe20007ffe816 */
[----:B-1----:R-:W-:Y:S01]  /*9870*/  FFMA.FTZ R6, R9, -UR6, R6 ;  /* 0x8000000609067c23 */ /* 0x002fe20008010006 */
[----:B------:R-:W-:Y:S02]  /*9880*/  IADD3 R9, PT, PT, R231, 0x47, -R22 ;  /* 0x00000047e7097810 */ /* 0x000fe40007ffe816 */
[----:B------:R-:W-:Y:S02]  /*9890*/  IADD3 R4, PT, PT, R213, -0x4f, RZ ;  /* 0xffffffb1d5047810 */ /* 0x000fe40007ffe0ff */
[----:B------:R-:W-:Y:S02]  /*98a0*/  IABS R8, R8 ;  /* 0x0000000800087213 */ /* 0x000fe40000000000 */
[----:B------:R-:W-:-:S02]  /*98b0*/  FSEL R201, R201, -INF , !P4 ;  /* 0xff800000c9c97808 */ /* 0x000fc40006000000 */
[----:B------:R-:W-:Y:S02]  /*98c0*/  IABS R9, R9 ;  /* 0x0000000900097213 */ /* 0x000fe40000000000 */
[----:B------:R-:W-:Y:S02]  /*98d0*/  ISETP.GT.AND P4, PT, R31, R4, PT ;  /* 0x000000041f00720c */ /* 0x000fe40003f84270 */
[----:B--2---:R-:W-:Y:S02]  /*98e0*/  FMNMX3.FTZ R11, R164, R32, R34, !PT ;  /* 0x00000020a40b7276 */ /* 0x004fe40007810022 */
[----:B------:R-:W-:Y:S02]  /*98f0*/  I2FP.F32.S32 R8, R8 ;  /* 0x0000000800087245 */ /* 0x000fe40000201400 */
[----:B------:R-:W-:Y:S02]  /*9900*/  FSEL R6, R6, -INF , !P4 ;  /* 0xff80000006067808 */ /* 0x000fe40006000000 */
[----:B------:R-:W-:Y:S01]  /*9910*/  I2FP.F32.S32 R10, R9 ;  /* 0x00000009000a7245 */ /* 0x000fe20000201400 */
[----:B-----5:R-:W-:Y:S01]  /*9920*/  FFMA.FTZ R7, R8, -UR6, R7 ;  /* 0x8000000608077c23 */ /* 0x020fe20008010007 */
[----:B------:R-:W-:-:S02]  /*9930*/  ISETP.GE.AND P4, PT, R4, R230, PT ;  /* 0x000000e60400720c */ /* 0x000fc40003f86270 */
[----:B------:R-:W-:Y:S01]  /*9940*/  IADD3 R2, PT, PT, R213, -0x47, RZ ;  /* 0xffffffb9d5027810 */ /* 0x000fe20007ffe0ff */
[----:B------:R-:W-:Y:S01]  /*9950*/  FFMA.FTZ R5, R10, -UR6, R5 ;  /* 0x800000060a057c23 */ /* 0x000fe20008010005 */
[----:B------:R-:W-:Y:S02]  /*9960*/  FMNMX3.FTZ R11, R11, R174, R192, !PT ;  /* 0x000000ae0b0b7276 */ /* 0x000fe400078100c0 */
[----:B------:R-:W-:Y:S02]  /*9970*/  FSEL R204, R6, -INF , !P4 ;  /* 0xff80000006cc7808 */ /* 0x000fe40006000000 */
[----:B------:R-:W-:Y:S02]  /*9980*/  FMNMX3.FTZ R8, R3, R23, R33, !PT ;  /* 0x0000001703087276 */ /* 0x000fe40007810021 */
[----:B------:R-:W-:Y:S02]  /*9990*/  ISETP.GT.AND P4, PT, R31, R2, PT ;  /* 0x000000021f00720c */ /* 0x000fe40003f84270 */
[----:B------:R-:W-:-:S02]  /*99a0*/  IADD3 R166, PT, PT, R166, 0x47, -R22 ;  /* 0x00000047a6a67810 */ /* 0x000fc40007ffe816 */
[----:B------:R-:W-:Y:S02]  /*99b0*/  FMNMX3.FTZ R11, R11, R188, R190, !PT ;  /* 0x000000bc0b0b7276 */ /* 0x000fe400078100be */
[----:B------:R-:W-:Y:S02]  /*99c0*/  FMNMX3.FTZ R8, R8, R35, R185, !PT ;  /* 0x0000002308087276 */ /* 0x000fe400078100b9 */
[----:B------:R-:W-:Y:S02]  /*99d0*/  FSEL R200, R5, -INF , !P4 ;  /* 0xff80000005c87808 */ /* 0x000fe40006000000 */
[----:B------:R-:W-:Y:S02]  /*99e0*/  FMNMX3.FTZ R11, R11, R170, R168, !PT ;  /* 0x000000aa0b0b7276 */ /* 0x000fe400078100a8 */
[----:B------:R-:W-:Y:S02]  /*99f0*/  IABS R166, R166 ;  /* 0x000000a600a67213 */ /* 0x000fe40000000000 */
[----:B------:R-:W-:-:S02]  /*9a00*/  ISETP.GE.AND P4, PT, R2, R230, PT ;  /* 0x000000e60200720c */ /* 0x000fc40003f86270 */
[----:B------:R-:W-:Y:S02]  /*9a10*/  FMNMX3.FTZ R8, R8, R169, R193, !PT ;  /* 0x000000a908087276 */ /* 0x000fe400078100c1 */
[----:B------:R-:W-:Y:S02]  /*9a20*/  FMNMX3.FTZ R11, R11, R206, R210, !PT ;  /* 0x000000ce0b0b7276 */ /* 0x000fe400078100d2 */
[----:B------:R-:W-:Y:S02]  /*9a30*/  FSEL R200, R200, -INF , !P4 ;  /* 0xff800000c8c87808 */ /* 0x000fe40006000000 */
[----:B------:R-:W-:Y:S02]  /*9a40*/  I2FP.F32.S32 R6, R166 ;  /* 0x000000a600067245 */ /* 0x000fe40000201400 */
[----:B------:R-:W-:Y:S02]  /*9a50*/  ISETP.GT.AND P4, PT, R30, R4, PT ;  /* 0x000000041e00720c */ /* 0x000fe40003f84270 */
[----:B------:R-:W-:Y:S01]  /*9a60*/  FMNMX3.FTZ R8, R8, R171, R167, !PT ;  /* 0x000000ab08087276 */ /* 0x000fe200078100a7 */
[----:B------:R-:W-:Y:S01]  /*9a70*/  FFMA.FTZ R6, R6, -UR6, R175 ;  /* 0x8000000606067c23 */ /* 0x000fe200080100af */
[----:B------:R-:W-:-:S02]  /*9a80*/  FMNMX3.FTZ R5, R11, R220, R208, !PT ;  /* 0x000000dc0b057276 */ /* 0x000fc400078100d0 */
[----:B------:R-:W-:Y:S02]  /*9a90*/  FSEL R201, R201, -INF , !P6 ;  /* 0xff800000c9c97808 */ /* 0x000fe40007000000 */
[----:B------:R-:W-:Y:S02]  /*9aa0*/  ISETP.GE.AND P6, PT, R4, R229, PT ;  /* 0x000000e50400720c */ /* 0x000fe40003fc6270 */
[----:B------:R-:W-:Y:S02]  /*9ab0*/  FSEL R7, R7, -INF , !P4 ;  /* 0xff80000007077808 */ /* 0x000fe40006000000 */
[----:B------:R-:W-:Y:S02]  /*9ac0*/  ISETP.GT.AND P4, PT, R30, R2, PT ;  /* 0x000000021e00720c */ /* 0x000fe40003f84270 */
        /* <DEDUP_REMOVED lines=8> */
[----:B------:R-:W-:Y:S01]  /*9b50*/  FSEL R175, R6, -INF , !P6 ;  /* 0xff80000006af7808 */ /* 0x000fe20007000000 */
[----:B------:R-:W1:Y:S01]  /*9b60*/  SHFL.BFLY PT, R4, R5, 0x2, 0x1f ;  /* 0x0c401f0005047f89 */ /* 0x000e6200000e0000 */
[----:B------:R-:W-:Y:S02]  /*9b70*/  FMNMX3.FTZ R8, R8, R201, R199, !PT ;  /* 0x000000c908087276 */ /* 0x000fe400078100c7 */
[----:B------:R-:W-:Y:S02]  /*9b80*/  LEA R0, R0, UR5, 0x1 ;  /* 0x0000000500007c11 */ /* 0x000fe4000f8e08ff */
[----:B------:R-:W-:Y:S02]  /*9b90*/  FMNMX3.FTZ R9, R8, R197, R175, !PT ;  /* 0x000000c508097276 */ /* 0x000fe400078100af */
[C---:B------:R-:W-:Y:S01]  /*9ba0*/  IADD3 R16, PT, PT, R0.reuse, 0x18000, RZ ;  /* 0x0001800000107810 */ /* 0x040fe20007ffe0ff */
[----:B------:R-:W-:Y:S01]  /*9bb0*/  LDSM.16.MT88.4 R12, [R0+0x18000] ;  /* 0x01800000000c783b */ /* 0x000fe20000004200 */
[----:B------:R-:W-:-:S03]  /*9bc0*/  IADD3 R187, PT, PT, R0, 0x18040, RZ ;  /* 0x0001804000bb7810 */ /* 0x000fc60007ffe0ff */
[----:B------:R-:W2:Y:S01]  /*9bd0*/  SHFL.BFLY PT, R2, R9, 0x2, 0x1f ;  /* 0x0c401f0009027f89 */ /* 0x000ea200000e0000 */
[----:B-1----:R-:W-:-:S05]  /*9be0*/  FMNMX.FTZ R7, R5, R4, !PT ;  /* 0x0000000405077209 */ /* 0x002fca0007810000 */
[----:B------:R-:W1:Y:S01]  /*9bf0*/  SHFL.BFLY PT, R212, R7, 0x1, 0x1f ;  /* 0x0c201f0007d47f89 */ /* 0x000e6200000e0000 */
[----:B--2---:R-:W-:-:S05]  /*9c00*/  FMNMX.FTZ R5, R9, R2, !PT ;  /* 0x0000000209057209 */ /* 0x004fca0007810000 */
[----:B------:R-:W2:Y:S01]  /*9c10*/  SHFL.BFLY PT, R2, R5, 0x1, 0x1f ;  /* 0x0c201f0005027f89 */ /* 0x000ea200000e0000 */
[----:B-1----:R-:W-:-:S04]  /*9c20*/  FMNMX.FTZ R212, R7, R212, !PT ;  /* 0x000000d407d47209 */ /* 0x002fc80007810000 */
[C---:B------:R-:W-:Y:S01]  /*9c30*/  FSETP.NEU.FTZ.AND P5, PT, R212.reuse, -INF , PT ;  /* 0xff800000d400780b */ /* 0x040fe20003fbd000 */
[----:B----4-:R-:W-:-:S05]  /*9c40*/  FMUL.FTZ R203, R212, UR4 ;  /* 0x00000004d4cb7c20 */ /* 0x010fca0008410000 */
[----:B------:R-:W-:Y:S02]  /*9c50*/  FSEL R203, R203, RZ, P5 ;  /* 0x000000ffcbcb7208 */ /* 0x000fe40002800000 */
[----:B--2---:R-:W-:Y:S02]  /*9c60*/  FMNMX.FTZ R2, R5, R2, !PT ;  /* 0x0000000205027209 */ /* 0x004fe40007810000 */
[----:B------:R-:W-:Y:S01]  /*9c70*/  FSEL R5, R212, RZ, P5 ;  /* 0x000000ffd4057208 */ /* 0x000fe20002800000 */
[--C-:B------:R-:W-:Y:S01]  /*9c80*/  FFMA.FTZ R182, R174, UR4, -R203.reuse ;  /* 0x00000004aeb67c23 */ /* 0x100fe200080108cb */
[C---:B------:R-:W-:Y:S01]  /*9c90*/  FSETP.NEU.FTZ.AND P4, PT, R2.reuse, -INF , PT ;  /* 0xff8000000200780b */ /* 0x040fe20003f9d000 */
[----:B------:R-:W-:Y:S01]  /*9ca0*/  FMUL.FTZ R4, R2, UR4 ;  /* 0x0000000402047c20 */ /* 0x000fe20008410000 */
[--C-:B------:R-:W-:Y:S01]  /*9cb0*/  FFMA.FTZ R184, R32, UR4, -R203.reuse ;  /* 0x0000000420b87c23 */ /* 0x100fe200080108cb */
[--C-:B------:R-:W-:Y:S01]  /*9cc0*/  FFMA.FTZ R181, R34, UR4, -R203.reuse ;  /* 0x0000000422b57c23 */ /* 0x100fe200080108cb */
[----:B------:R-:W-:Y:S01]  /*9cd0*/  FSEL R6, R2, RZ, P4 ;  /* 0x000000ff02067208 */ /* 0x000fe20002000000 */
[----:B------:R-:W-:Y:S01]  /*9ce0*/  FFMA.FTZ R179, R192, UR4, -R203 ;  /* 0x00000004c0b37c23 */ /* 0x000fe200080108cb */
[----:B------:R-:W-:Y:S01]  /*9cf0*/  FSEL R174, R4, RZ, P4 ;  /* 0x000000ff04ae7208 */ /* 0x000fe20002000000 */
[----:B------:R-:W-:Y:S01]  /*9d00*/  FADD.FTZ R4, R164, -R5 ;  /* 0x80000005a4047221 */ /* 0x000fe20000010000 */
[----:B------:R-:W-:Y:S01]  /*9d10*/  LOP3.LUT P4, RZ, R216, 0x2, RZ, 0xc0, !PT ;  /* 0x00000002d8ff7812 */ /* 0x000fe2000788c0ff */
[----:B------:R-:W-:Y:S01]  /*9d20*/  FADD.FTZ R6, R3, -R6 ;  /* 0x8000000603067221 */ /* 0x000fe20000010000 */
[----:B------:R-:W-:Y:S01]  /*9d30*/  MUFU.EX2 R184, R184 ;  /* 0x000000b800b87308 */ /* 0x000fe20000000800 */
[--C-:B------:R-:W-:Y:S01]  /*9d40*/  FFMA.FTZ R180, R23, UR4, -R174.reuse ;  /* 0x0000000417b47c23 */ /* 0x100fe200080108ae */
[----:B------:R-:W-:Y:S01]  /*9d50*/  SEL R165, R165, 0xffffffe0, !P4 ;  /* 0xffffffe0a5a57807 */ /* 0x000fe20006000000 */
[----:B------:R-:W-:Y:S01]  /*9d60*/  FMUL.FTZ R183, R6, UR4 ;  /* 0x0000000406b77c20 */ /* 0x000fe20008410000 */
[----:B------:R-:W-:Y:S01]  /*9d70*/  LOP3.LUT P4, R176, R216, 0x4, RZ, 0xc0, !PT ;  /* 0x00000004d8b07812 */ /* 0x000fe2000788c0ff */
[--C-:B------:R-:W-:Y:S01]  /*9d80*/  FFMA.FTZ R178, R33, UR4, -R174.reuse ;  /* 0x0000000421b27c23 */ /* 0x100fe200080108ae */
[--C-:B------:R-:W-:Y:S01]  /*9d90*/  FFMA.FTZ R177, R35, UR4, -R174.reuse ;  /* 0x0000000423b17c23 */ /* 0x100fe200080108ae */
[--C-:B------:R-:W-:Y:S01]  /*9da0*/  FFMA.FTZ R186, R185, UR4, -R174.reuse ;  /* 0x00000004b9ba7c23 */ /* 0x100fe200080108ae */
[----:B------:R-:W-:Y:S01]  /*9db0*/  FMUL.FTZ R7, R4, UR4 ;  /* 0x0000000404077c20 */ /* 0x000fe20008410000 */
[----:B------:R-:W1:Y:S01]  /*9dc0*/  MUFU.EX2 R183, R183 ;  /* 0x000000b700b77308 */ /* 0x000e620000000800 */
[----:B------:R-:W-:Y:S01]  /*9dd0*/  IADD3 R173, PT, PT, R165, R0, RZ ;  /* 0x00000000a5ad7210 */ /* 0x000fe20007ffe0ff */
[--C-:B------:R-:W-:Y:S01]  /*9de0*/  FFMA.FTZ R191, R190, UR4, -R203.reuse ;  /* 0x00000004bebf7c23 */ /* 0x100fe200080108cb */
[--C-:B------:R-:W-:Y:S01]  /*9df0*/  FFMA.FTZ R192, R193, UR4, -R174.reuse ;  /* 0x00000004c1c07c23 */ /* 0x100fe200080108ae */
[--C-:B------:R-:W-:Y:S01]  /*9e00*/  FFMA.FTZ R188, R188, UR4, -R203.reuse ;  /* 0x00000004bcbc7c23 */ /* 0x100fe200080108cb */
[--C-:B------:R-:W-:Y:S01]  /*9e10*/  FFMA.FTZ R190, R170, UR4, -R203.reuse ;  /* 0x00000004aabe7c23 */ /* 0x100fe200080108cb */
[----:B------:R-:W-:Y:S01]  /*9e20*/  LDSM.16.MT88.4 R20, [R173+0x18000] ;  /* 0x01800000ad14783b */ /* 0x000fe20000004200 */
[--C-:B------:R-:W-:Y:S01]  /*9e30*/  FFMA.FTZ R189, R168, UR4, -R203.reuse ;  /* 0x00000004a8bd7c23 */ /* 0x100fe200080108cb */
[----:B------:R-:W-:Y:S01]  /*9e40*/  @P4 IADD3 R187, PT, PT, R16, -0x40, RZ ;  /* 0xffffffc010bb4810 */ /* 0x000fe20007ffe0ff */
[----:B------:R-:W2:Y:S01]  /*9e50*/  MUFU.EX2 R3, R7 ;  /* 0x0000000700037308 */ /* 0x000ea20000000800 */
[--C-:B------:R-:W-:Y:S01]  /*9e60*/  FFMA.FTZ R195, R169, UR4, -R174.reuse ;  /* 0x00000004a9c37c23 */ /* 0x100fe200080108ae */
[--C-:B------:R-:W-:Y:S01]  /*9e70*/  FFMA.FTZ R194, R171, UR4, -R174.reuse ;  /* 0x00000004abc27c23 */ /* 0x100fe200080108ae */
[----:B------:R-:W-:Y:S01]  /*9e80*/  IADD3 R185, PT, PT, R165, R187, RZ ;  /* 0x000000bba5b97210 */ /* 0x000fe20007ffe0ff */
[----:B------:R-:W3:Y:S01]  /*9e90*/  LDSM.16.MT88.4 R28, [R187] ;  /* 0x00000000bb1c783b */ /* 0x000ee20000004200 */
        /* <DEDUP_REMOVED lines=15> */
[-C--:B------:R-:W-:Y:S01]  /*9f90*/  FMUL.FTZ R33, R137, R3.reuse ;  /* 0x0000000389217220 */ /* 0x080fe20000410000 */
[----:B------:R-:W-:Y:S01]  /*9fa0*/  LDSM.16.MT88.4 R144, [R187+0x2000] ;  /* 0x00200000bb90783b */ /* 0x000fe20000004200 */
[-C--:B------:R-:W-:Y:S01]  /*9fb0*/  FMUL.FTZ R140, R140, R3.reuse ;  /* 0x000000038c8c7220 */ /* 0x080fe20000410000 */
[-C--:B------:R-:W-:Y:S01]  /*9fc0*/  FMUL.FTZ R141, R141, R3.reuse ;  /* 0x000000038d8d7220 */ /* 0x080fe20000410000 */
[----:B------:R-:W1:Y:S01]  /*9fd0*/  MUFU.EX2 R179, R179 ;  /* 0x000000b300b37308 */ /* 0x000e620000000800 */
[----:B----4-:R-:W-:Y:S01]  /*9fe0*/  F2FP.F16.F32.PACK_AB R4, R181, R184 ;  /* 0x000000b8b504723e */ /* 0x010fe200000000ff */
[----:B------:R-:W2:Y:S01]  /*9ff0*/  LDSM.16.MT88.4 R136, [R173+0x1a000] ;  /* 0x01a00000ad88783b */ /* 0x000ea20000004200 */
[-C--:B------:R-:W-:Y:S01]  /*a000*/  FMUL.FTZ R44, R44, R3.reuse ;  /* 0x000000032c2c7220 */ /* 0x080fe20000410000 */
[----:B------:R-:W-:Y:S01]  /*a010*/  FMUL.FTZ R45, R45, R3 ;  /* 0x000000032d2d7220 */ /* 0x000fe20000410000 */
[----:B------:R-:W-:Y:S01]  /*a020*/  FMUL.FTZ R47, R47, R183 ;  /* 0x000000b72f2f7220 */ /* 0x000fe20000410000 */
        /* <DEDUP_REMOVED lines=10> */
[----:B------:R-:W4:Y:S01]  /*a0d0*/  MUFU.EX2 R178, R178 ;  /* 0x000000b200b27308 */ /* 0x000f220000000800 */
[----:B-1----:R-:W-:Y:S01]  /*a0e0*/  F2FP.F16.F32.PACK_AB R6, R179, R182 ;  /* 0x000000b6b306723e */ /* 0x002fe200000000ff */
        /* <DEDUP_REMOVED lines=14> */
[----:B------:R-:W1:Y:S01]  /*a1d0*/  MUFU.EX2 R186, R186 ;  /* 0x000000ba00ba7308 */ /* 0x000e620000000800 */
[----:B----4-:R-:W-:Y:S01]  /*a1e0*/  F2FP.F16.F32.PACK_AB R5, R178, R180 ;  /* 0x000000b4b205723e */ /* 0x010fe200000000ff */
        /* <DEDUP_REMOVED lines=15> */
[----:B-1----:R-:W-:Y:S01]  /*a2e0*/  F2FP.F16.F32.PACK_AB R7, R186, R177 ;  /* 0x000000b1ba07723e */ /* 0x002fe200000000ff */
        /* <DEDUP_REMOVED lines=37> */
[----:B------:R-:W-:Y:S01]  /*a540*/  LDSM.16.MT88.4 R152, [R185] ;  /* 0x00000000b998783b */ /* 0x000fe20000004200 */
        /* <DEDUP_REMOVED lines=37> */
[----:B------:R-:W4:Y:S01]  /*a7a0*/  MUFU.EX2 R191, R191 ;  /* 0x000000bf00bf7308 */ /* 0x000f220000000800 */
        /* <DEDUP_REMOVED lines=32> */
[--C-:B------:R-:W-:Y:S01]  /*a9b0*/  FFMA.FTZ R220, R205, UR4, -R174.reuse ;  /* 0x00000004cddc7c23 */ /* 0x100fe200080108ae */
[----:B------:R-:W-:Y:S01]  /*a9c0*/  LDSM.16.MT88.4 R160, [R187+0x2800] ;  /* 0x00280000bba0783b */ /* 0x000fe20000004200 */
[C---:B------:R-:W-:Y:S01]  /*a9d0*/  HMMA.16816.F32 R20, R4.reuse, R22, R148 ;  /* 0x000000160414723c */ /* 0x040fe20000001894 */
[--C-:B------:R-:W-:Y:S01]  /*a9e0*/  FFMA.FTZ R205, R204, UR4, -R203.reuse ;  /* 0x00000004cccd7c23 */ /* 0x100fe200080108cb */
[--C-:B------:R-:W-:Y:S01]  /*a9f0*/  FFMA.FTZ R202, R202, UR4, -R203.reuse ;  /* 0x00000004caca7c23 */ /* 0x100fe200080108cb */
[----:B------:R-:W4:Y:S01]  /*aa00*/  LDSM.16.MT88.4 R148, [R0+0x1a000] ;  /* 0x01a000000094783b */ /* 0x000f220000004200 */
[--C-:B------:R-:W-:Y:S01]  /*aa10*/  FFMA.FTZ R204, R172, UR4, -R203.reuse ;  /* 0x00000004accc7c23 */ /* 0x100fe200080108cb */
[----:B------:R-:W-:Y:S01]  /*aa20*/  MUFU.EX2 R194, R194 ;  /* 0x000000c200c27308 */ /* 0x000fe20000000800 */
[----:B------:R-:W-:Y:S01]  /*aa30*/  FFMA.FTZ R203, R200, UR4, -R203 ;  /* 0x00000004c8cb7c23 */ /* 0x000fe200080108cb */
[--C-:B------:R-:W-:Y:S01]  /*aa40*/  FFMA.FTZ R200, R201, UR4, -R174.reuse ;  /* 0x00000004c9c87c23 */ /* 0x100fe200080108ae */
[C---:B-1----:R-:W-:Y:S01]  /*aa50*/  HMMA.16816.F32 R84, R4.reuse, R140, R84 ;  /* 0x0000008c0454723c */ /* 0x042fe20000001854 */
[--C-:B------:R-:W-:Y:S01]  /*aa60*/  FFMA.FTZ R199, R199, UR4, -R174.reuse ;  /* 0x00000004c7c77c23 */ /* 0x100fe200080108ae */
[--C-:B------:R-:W-:Y:S01]  /*aa70*/  FFMA.FTZ R197, R197, UR4, -R174.reuse ;  /* 0x00000004c5c57c23 */ /* 0x100fe200080108ae */
[----:B------:R-:W-:Y:S01]  /*aa80*/  FFMA.FTZ R222, R175, UR4, -R174 ;  /* 0x00000004afde7c23 */ /* 0x000fe200080108ae */
[----:B------:R-:W-:Y:S01]  /*aa90*/  FFMA.FTZ R184, R243, R3, R184 ;  /* 0x00000003f3b87223 */ /* 0x000fe200000100b8 */
[----:B------:R-:W1:Y:S01]  /*aaa0*/  MUFU.EX2 R193, R193 ;  /* 0x000000c100c17308 */ /* 0x000e620000000800 */
[----:B------:R-:W-:Y:S01]  /*aab0*/  FFMA.FTZ R183, R241, R183, R180 ;  /* 0x000000b7f1b77223 */ /* 0x000fe200000100b4 */
[----:B------:R-:W-:Y:S01]  /*aac0*/  MOV R3, R2 ;  /* 0x0000000200037202 */ /* 0x000fe20000000f00 */
[----:B------:R-:W-:Y:S01]  /*aad0*/  HMMA.16816.F32 R88, R4, R142, R88 ;  /* 0x0000008e0458723c */ /* 0x000fe20000001858 */
[----:B------:R-:W5:Y:S01]  /*aae0*/  LDSM.16.MT88.4 R140, [R173+0x1e000] ;  /* 0x01e00000ad8c783b */ /* 0x000f620000004200 */
[----:B------:R-:W-:Y:S01]  /*aaf0*/  FADD.FTZ R181, R181, R184 ;  /* 0x000000b8b5b57221 */ /* 0x000fe20000010000 */
[----:B------:R-:W-:-:S02]  /*ab00*/  FADD.FTZ R178, R178, R183 ;  /* 0x000000b7b2b27221 */ /* 0x000fc40000010000 */
[----:B------:R-:W-:Y:S01]  /*ab10*/  MUFU.EX2 R206, R206 ;  /* 0x000000ce00ce7308 */ /* 0x000fe20000000800 */
[----:B------:R-:W-:Y:S01]  /*ab20*/  FADD.FTZ R182, R182, R181 ;  /* 0x000000b5b6b67221 */ /* 0x000fe20000010000 */
[----:B------:R-:W-:Y:S01]  /*ab30*/  FADD.FTZ R177, R177, R178 ;  /* 0x000000b2b1b17221 */ /* 0x000fe20000010000 */
[C---:B--2---:R-:W-:Y:S02]  /*ab40*/  HMMA.16816.F32 R92, R4.reuse, R136, R92 ;  /* 0x00000088045c723c */ /* 0x044fe4000000185c */
[----:B------:R-:W-:Y:S01]  /*ab50*/  FADD.FTZ R179, R179, R182 ;  /* 0x000000b6b3b37221 */ /* 0x000fe20000010000 */
[----:B------:R-:W-:Y:S02]  /*ab60*/  FADD.FTZ R186, R186, R177 ;  /* 0x000000b1baba7221 */ /* 0x000fe40000010000 */
[----:B------:R-:W2:Y:S03]  /*ab70*/  MUFU.EX2 R221, R221 ;  /* 0x000000dd00dd7308 */ /* 0x000ea60000000800 */
[C---:B------:R-:W-:Y:S01]  /*ab80*/  HMMA.16816.F32 R96, R4.reuse, R138, R96 ;  /* 0x0000008a0460723c */ /* 0x040fe20000001860 */
[----:B------:R-:W1:Y:S04]  /*ab90*/  LDSM.16.MT88.4 R136, [R187+0x6000] ;  /* 0x00600000bb88783b */ /* 0x000e680000004200 */
[----:B------:R-:W-:Y:S03]  /*aba0*/  MUFU.EX2 R210, R210 ;  /* 0x000000d200d27308 */ /* 0x000fe60000000800 */
[C---:B---3--:R-:W-:Y:S05]  /*abb0*/  HMMA.16816.F32 R100, R4.reuse, R144, R100 ;  /* 0x000000900464723c */ /* 0x048fea0000001864 */
[----:B------:R-:W-:Y:S03]  /*abc0*/  MUFU.EX2 R223, R223 ;  /* 0x000000df00df7308 */ /* 0x000fe60000000800 */
[C---:B------:R-:W-:Y:S01]  /*abd0*/  HMMA.16816.F32 R104, R4.reuse, R146, R104 ;  /* 0x000000920468723c */ /* 0x040fe20000001868 */
[----:B------:R-:W3:Y:S04]  /*abe0*/  LDSM.16.MT88.4 R144, [R185+0x6000] ;  /* 0x00600000b990783b */ /* 0x000ee80000004200 */
[----:B------:R-:W-:Y:S03]  /*abf0*/  MUFU.EX2 R208, R208 ;  /* 0x000000d000d07308 */ /* 0x000fe60000000800 */
[C---:B----4-:R-:W-:Y:S05]  /*ac00*/  HMMA.16816.F32 R36, R4.reuse, R148, R36 ;  /* 0x000000940424723c */ /* 0x050fea0000001824 */
[----:B------:R-:W4:Y:S03]  /*ac10*/  MUFU.EX2 R209, R209 ;  /* 0x000000d100d17308 */ /* 0x000f260000000800 */
[C---:B------:R-:W-:Y:S01]  /*ac20*/  HMMA.16816.F32 R40, R4.reuse, R150, R40 ;  /* 0x000000960428723c */ /* 0x040fe20000001828 */
[----:B------:R-:W2:Y:S04]  /*ac30*/  LDSM.16.MT88.4 R148, [R0+0x18800] ;  /* 0x018800000094783b */ /* 0x000ea80000004200 */
[----:B------:R-:W-:Y:S03]  /*ac40*/  MUFU.EX2 R207, R207 ;  /* 0x000000cf00cf7308 */ /* 0x000fe60000000800 */
[C---:B-----5:R-:W-:Y:S05]  /*ac50*/  HMMA.16816.F32 R108, R4.reuse, R140, R108 ;  /* 0x0000008c046c723c */ /* 0x060fea000000186c */
[----:B------:R-:W5:Y:S03]  /*ac60*/  MUFU.EX2 R220, R220 ;  /* 0x000000dc00dc7308 */ /* 0x000f660000000800 */
[C---:B------:R-:W-:Y:S01]  /*ac70*/  HMMA.16816.F32 R112, R4.reuse, R142, R112 ;  /* 0x0000008e0470723c */ /* 0x040fe20000001870 */
[----:B------:R-:W4:Y:S04]  /*ac80*/  LDSM.16.MT88.4 R140, [R173+0x18800] ;  /* 0x01880000ad8c783b */ /* 0x000f280000004200 */
[----:B------:R-:W-:Y:S03]  /*ac90*/  MUFU.EX2 R202, R202 ;  /* 0x000000ca00ca7308 */ /* 0x000fe60000000800 */
[C---:B------:R-:W-:Y:S05]  /*aca0*/  HMMA.16816.F32 R8, R4.reuse, R12, R8 ;  /* 0x0000000c0408723c */ /* 0x040fea0000001808 */
[----:B------:R-:W5:Y:S03]  /*acb0*/  MUFU.EX2 R205, R205 ;  /* 0x000000cd00cd7308 */ /* 0x000f660000000800 */
[C---:B------:R-:W-:Y:S01]  /*acc0*/  HMMA.16816.F32 R12, R4.reuse, R14, R156 ;  /* 0x0000000e040c723c */ /* 0x040fe2000000189c */
[----:B------:R-:W-:Y:S04]  /*acd0*/  LDSM.16.MT88.4 R156, [R185+0x2800] ;  /* 0x00280000b99c783b */ /* 0x000fe80000004200 */
[----:B------:R-:W-:Y:S03]  /*ace0*/  MUFU.EX2 R204, R204 ;  /* 0x000000cc00cc7308 */ /* 0x000fe60000000800 */
[C---:B------:R-:W-:Y:S05]  /*acf0*/  HMMA.16816.F32 R32, R4.reuse, R152, R32 ;  /* 0x000000980420723c */ /* 0x040fea0000001820 */
[----:B------:R-:W-:Y:S03]  /*ad00*/  MUFU.EX2 R203, R203 ;  /* 0x000000cb00cb7308 */ /* 0x000fe60000000800 */
[C---:B------:R-:W-:Y:S01]  /*ad10*/  HMMA.16816.F32 R132, R4.reuse, R154, R132 ;  /* 0x0000009a0484723c */ /* 0x040fe20000001884 */
[----:B------:R-:W-:Y:S04]  /*ad20*/  LDSM.16.MT88.4 R152, [R0+0x1c800] ;  /* 0x01c800000098783b */ /* 0x000fe80000004200 */
[----:B------:R-:W-:Y:S03]  /*ad30*/  MUFU.EX2 R200, R200 ;  /* 0x000000c800c87308 */ /* 0x000fe60000000800 */
[C---:B-1----:R-:W-:Y:S05]  /*ad40*/  HMMA.16816.F32 R116, R4.reuse, R136, R116 ;  /* 0x000000880474723c */ /* 0x042fea0000001874 */
[----:B------:R-:W1:Y:S03]  /*ad50*/  MUFU.EX2 R199, R199 ;  /* 0x000000c700c77308 */ /* 0x000e660000000800 */
[C---:B------:R-:W-:Y:S01]  /*ad60*/  HMMA.16816.F32 R120, R4.reuse, R138, R120 ;  /* 0x0000008a0478723c */ /* 0x040fe20000001878 */
[----:B------:R-:W5:Y:S04]  /*ad70*/  LDSM.16.MT88.4 R136, [R187+0x800] ;  /* 0x00080000bb88783b */ /* 0x000f680000004200 */
[----:B------:R-:W-:Y:S03]  /*ad80*/  MUFU.EX2 R197, R197 ;  /* 0x000000c500c57308 */ /* 0x000fe60000000800 */
[C---:B---3--:R-:W-:Y:S05]  /*ad90*/  HMMA.16816.F32 R124, R4.reuse, R144, R124 ;  /* 0x00000090047c723c */ /* 0x048fea000000187c */
[----:B------:R-:W3:Y:S03]  /*ada0*/  MUFU.EX2 R222, R222 ;  /* 0x000000de00de7308 */ /* 0x000ee60000000800 */
[----:B------:R-:W-:Y:S01]  /*adb0*/  HMMA.16816.F32 R4, R4, R146, R128 ;  /* 0x000000920404723c */ /* 0x000fe20000001880 */
[----:B------:R-:W-:Y:S01]  /*adc0*/  F2FP.F16.F32.PACK_AB R128, R191, R188 ;  /* 0x000000bcbf80723e */ /* 0x000fe200000000ff */
[----:B------:R-:W1:Y:S01]  /*add0*/  LDSM.16.MT88.4 R144, [R173+0x1a800] ;  /* 0x01a80000ad90783b */ /* 0x000e620000004200 */
        /* <DEDUP_REMOVED lines=108> */
[----:B------:R-:W-:Y:S07]  /*b4a0*/  LDSM.16.MT88.4 R140, [R187+0x1800] ;  /* 0x00180000bb8c783b */ /* 0x000fee0000004200 */
[C---:B----4-:R-:W-:Y:S08]  /*b4b0*/  HMMA.16816.F32 R92, R4.reuse, R32, R92 ;  /* 0x00000020045c723c */ /* 0x050ff0000000185c */
[C---:B------:R-:W-:Y:S01]  /*b4c0*/  HMMA.16816.F32 R96, R4.reuse, R34, R96 ;  /* 0x000000220460723c */ /* 0x040fe20000001860 */
[----:B------:R-:W-:Y:S07]  /*b4d0*/  LDSM.16.MT88.4 R32, [R173+0x1b800] ;  /* 0x01b80000ad20783b */ /* 0x000fee0000004200 */
[C---:B-----5:R-:W-:Y:S08]  /*b4e0*/  HMMA.16816.F32 R100, R4.reuse, R144, R100 ;  /* 0x000000900464723c */ /* 0x060ff00000001864 */
[C---:B------:R-:W-:Y:S01]  /*b4f0*/  HMMA.16816.F32 R104, R4.reuse, R146, R104 ;  /* 0x000000920468723c */ /* 0x040fe20000001868 */
[----:B------:R-:W2:Y:S04]  /*b500*/  LDSM.16.MT88.4 R144, [R173+0x1d800] ;  /* 0x01d80000ad90783b */ /* 0x000ea80000004200 */
[----:B------:R-:W-:Y:S03]  /*b510*/  LDSM.16.MT88.4 R172, [R187+0x5800] ;  /* 0x00580000bbac783b */ /* 0x000fe60000004200 */
        /* <DEDUP_REMOVED lines=24> */
[C---:B------:R-:W-:Y:S08]  /*b6a0*/  HMMA.16816.F32 R44, R4.reuse, R32, R44 ;  /* 0x00000020042c723c */ /* 0x040ff0000000182c */
[C---:B------:R-:W-:Y:S01]  /*b6b0*/  HMMA.16816.F32 R48, R4.reuse, R34, R48 ;  /* 0x000000220430723c */ /* 0x040fe20000001830 */
[----:B------:R-:W2:Y:S07]  /*b6c0*/  LDSM.16.MT88.4 R32, [R185+0x1800] ;  /* 0x00180000b920783b */ /* 0x000eae0000004200 */
        /* <DEDUP_REMOVED lines=30> */
[----:B------:R-:W-:-:S04]  /*b8b0*/  DEPBAR.LE SB0, 0x0 ;  /* 0x000080000000791a */ /* 0x000fc80000000000 */
[----:B------:R-:W-:Y:S01]  /*b8c0*/  UIADD3 UR16, UPT, UPT, UR22, -0x3, URZ ;  /* 0xfffffffd16107890 */ /* 0x000fe2000fffe0ff */
[----:B------:R-:W-:Y:S01]  /*b8d0*/  IADD3 R224, PT, PT, R228, R218, RZ ;  /* 0x000000dae4e07210 */ /* 0x000fe20007ffe0ff */
[----:B------:R-:W-:Y:S02]  /*b8e0*/  IMAD.IADD R222, R214, 0x1, R228 ;  /* 0x00000001d6de7824 */ /* 0x000fe400078e02e4 */
[----:B------:R-:W-:Y:S01]  /*b8f0*/  UIMAD.WIDE.U32 UR14, UR16, UR8, URZ ;  /* 0x00000008100e72a5 */ /* 0x000fe2000f8e00ff */
[----:B------:R-:W-:-:S03]  /*b900*/  IMAD.MOV.U32 R221, RZ, RZ, 0x40 ;  /* 0x00000040ffdd7424 */ /* 0x000fc600078e00ff */
        /* <DEDUP_REMOVED lines=17> */
[----:B------:R-:W2:Y:S01]  /*ba20*/  LDCU UR7, c[0x0][0x504] ;  /* 0x0000a080ff0777ac */ /* 0x000ea20008000800 */
        /* <DEDUP_REMOVED lines=47> */
[----:B------:R-:W5:Y:S04]  /*bd20*/  LDSM.16.M88.4 R32, [R214+0x10000] ;  /* 0x01000000d620783b */ /* 0x000f680000000200 */
[----:B------:R-:W1:Y:S04]  /*bd30*/  LDSM.16.M88.4 R24, [R214+0x10800] ;  /* 0x01080000d618783b */ /* 0x000e680000000200 */
[----:B------:R-:W2:Y:S04]  /*bd40*/  LDSM.16.M88.4 R196, [R214+0x11000] ;  /* 0x01100000d6c4783b */ /* 0x000ea80000000200 */
[----:B------:R-:W2:Y:S04]  /*bd50*/  LDSM.16.M88.4 R16, [R214+0x11800] ;  /* 0x01180000d610783b */ /* 0x000ea80000000200 */
[----:B------:R-:W-:Y:S04]  /*bd60*/  LDSM.16.M88.4 R12, [R224] ;  /* 0x00000000e00c783b */ /* 0x000fe80000000200 */
[----:B---3--:R-:W3:Y:S04]  /*bd70*/  LDSM.16.M88.4 R4, [R222+0x10000] ;  /* 0x01000000de04783b */ /* 0x008ee80000000200 */
[----:B------:R-:W3:Y:S04]  /*bd80*/  LDSM.16.M88.4 R204, [R222+0x10800] ;  /* 0x01080000decc783b */ /* 0x000ee80000000200 */
[----:B------:R-:W3:Y:S04]  /*bd90*/  LDSM.16.M88.4 R176, [R222+0x11000] ;  /* 0x01100000deb0783b */ /* 0x000ee80000000200 */
[----:B------:R-:W3:Y:S04]  /*bda0*/  LDSM.16.M88.4 R172, [R222+0x11800] ;  /* 0x01180000deac783b */ /* 0x000ee80000000200 */
[----:B------:R-:W-:Y:S01]  /*bdb0*/  LDSM.16.M88.4 R168, [R223] ;  /* 0x00000000dfa8783b */ /* 0x000fe20000000200 */
[C---:B-----5:R-:W-:Y:S03]  /*bdc0*/  HMMA.16816.F32 R164, R188.reuse, R32, RZ ;  /* 0x00000020bca4723c */ /* 0x060fe600000018ff */
[----:B----4-:R-:W4:Y:S04]  /*bdd0*/  LDSM.16.M88.4 R8, [R221+0x10000] ;  /* 0x01000000dd08783b */ /* 0x010f280000000200 */
[----:B------:R-:W5:Y:S01]  /*bde0*/  LDSM.16.M88.4 R200, [R221+0x10800] ;  /* 0x01080000ddc8783b */ /* 0x000f620000000200 */
[C---:B------:R-:W-:Y:S03]  /*bdf0*/  HMMA.16816.F32 R32, R188.reuse, R34, RZ ;  /* 0x00000022bc20723c */ /* 0x040fe600000018ff */
[----:B------:R-:W5:Y:S04]  /*be00*/  LDSM.16.M88.4 R184, [R221+0x11000] ;  /* 0x01100000ddb8783b */ /* 0x000f680000000200 */
[----:B------:R-:W5:Y:S01]  /*be10*/  LDSM.16.M88.4 R180, [R221+0x11800] ;  /* 0x01180000ddb4783b */ /* 0x000f620000000200 */
[C---:B-1----:R-:W-:Y:S03]  /*be20*/  HMMA.16816.F32 R28, R188.reuse, R24, RZ ;  /* 0x00000018bc1c723c */ /* 0x042fe600000018ff */
[----:B------:R-:W-:Y:S04]  /*be30*/  LDSM.16.M88.4 R208, [R221+0x14000] ;  /* 0x01400000ddd0783b */ /* 0x000fe80000000200 */
[----:B------:R-:W0:Y:S01]  /*be40*/  LDGDEPBAR ;  /* 0x00000000000079af */ /* 0x000e220000000000 */
[C---:B--2---:R-:W-:Y:S08]  /*be50*/  HMMA.16816.F32 R20, R188.reuse, R196, RZ ;  /* 0x000000c4bc14723c */ /* 0x044ff000000018ff */
[C---:B------:R-:W-:Y:S08]  /*be60*/  HMMA.16816.F32 R24, R188.reuse, R26, RZ ;  /* 0x0000001abc18723c */ /* 0x040ff000000018ff */
[C---:B------:R-:W-:Y:S08]  /*be70*/  HMMA.16816.F32 R196, R188.reuse, R198, RZ ;  /* 0x000000c6bcc4723c */ /* 0x040ff000000018ff */
[C---:B------:R-:W-:Y:S08]  /*be80*/  HMMA.16816.F32 R192, R188.reuse, R16, RZ ;  /* 0x00000010bcc0723c */ /* 0x040ff000000018ff */
[----:B------:R-:W-:Y:S01]  /*be90*/  HMMA.16816.F32 R188, R188, R18, RZ ;  /* 0x00000012bcbc723c */ /* 0x000fe200000018ff */
[----:B------:R-:W-:Y:S07]  /*bea0*/  LDSM.16.M88.4 R16, [R220] ;  /* 0x00000000dc10783b */ /* 0x000fee0000000200 */
[C---:B---3--:R-:W-:Y:S08]  /*beb0*/  HMMA.16816.F32 R164, R12.reuse, R4, R164 ;  /* 0x000000040ca4723c */ /* 0x048ff000000018a4 */
        /* <DEDUP_REMOVED lines=60> */
[C---:B----4-:R-:W-:Y:S08]  /*c280*/  HMMA.16816.F32 R164, R8.reuse, R16, R164 ;  /* 0x0000001008a4723c */ /* 0x050ff000000018a4 */
[----:B------:R-:W-:Y:S01]  /*c290*/  HMMA.16816.F32 R32, R8, R18, R32 ;  /* 0x000000120820723c */ /* 0x000fe20000001820 */
[----:B------:R-:W4:Y:S07]  /*c2a0*/  LDSM.16.M88.4 R16, [R3+0x13800] ;  /* 0x013800000310783b */ /* 0x000f2e0000000200 */
[C---:B------:R-:W-:Y:S08]  /*c2b0*/  HMMA.16816.F32 R192, R168.reuse, R172, R192 ;  /* 0x000000aca8c0723c */ /* 0x040ff000000018c0 */
[----:B------:R-:W-:Y:S01]  /*c2c0*/  HMMA.16816.F32 R188, R168, R174, R188 ;  /* 0x000000aea8bc723c */ /* 0x000fe200000018bc */
[----:B------:R-:W-:Y:S04]  /*c2d0*/  LDSM.16.M88.4 R172, [R218+0x8000] ;  /* 0x00800000daac783b */ /* 0x000fe80000000200 */
[----:B------:R-:W4:Y:S03]  /*c2e0*/  LDSM.16.M88.4 R168, [R214+0x14000] ;  /* 0x01400000d6a8783b */ /* 0x000f260000000200 */
        /* <DEDUP_REMOVED lines=22> */
[----:B------:R-:W4:Y:S03]  /*c450*/  LDSM.16.M88.4 R12, [R222+0x15800] ;  /* 0x01580000de0c783b */ /* 0x000f260000000200 */
[C---:B------:R-:W-:Y:S08]  /*c460*/  HMMA.16816.F32 R164, R172.reuse, R168, R164 ;  /* 0x000000a8aca4723c */ /* 0x040ff000000018a4 */
        /* <DEDUP_REMOVED lines=49> */
[----:B------:R-:W1:Y:S04]  /*c780*/  LDSM.16.M88.4 R4, [R222+0x16800] ;  /* 0x01680000de04783b */ /* 0x000e680000000200 */
[----:B------:R-:W2:Y:S03]  /*c790*/  LDSM.16.M88.4 R8, [R222+0x16000] ;  /* 0x01600000de08783b */ /* 0x000ea60000000200 */
[C---:B----4-:R-:W-:Y:S08]  /*c7a0*/  HMMA.16816.F32 R164, R12.reuse, R176, R164 ;  /* 0x000000b00ca4723c */ /* 0x050ff000000018a4 */
[C---:B------:R-:W-:Y:S01]  /*c7b0*/  HMMA.16816.F32 R32, R12.reuse, R178, R32 ;  /* 0x000000b20c20723c */ /* 0x040fe20000001820 */
[----:B------:R-:W3:Y:S07]  /*c7c0*/  LDSM.16.M88.4 R176, [R221+0x16800] ;  /* 0x01680000ddb0783b */ /* 0x000eee0000000200 */
[C---:B-----5:R-:W-:Y:S08]  /*c7d0*/  HMMA.16816.F32 R28, R12.reuse, R172, R28 ;  /* 0x000000ac0c1c723c */ /* 0x060ff0000000181c */
[C---:B------:R-:W-:Y:S01]  /*c7e0*/  HMMA.16816.F32 R24, R12.reuse, R174, R24 ;  /* 0x000000ae0c18723c */ /* 0x040fe20000001818 */
[----:B------:R-:W4:Y:S07]  /*c7f0*/  LDSM.16.M88.4 R172, [R221+0x17000] ;  /* 0x01700000ddac783b */ /* 0x000f2e0000000200 */
[C---:B------:R-:W-:Y:S08]  /*c800*/  HMMA.16816.F32 R20, R12.reuse, R168, R20 ;  /* 0x000000a80c14723c */ /* 0x040ff00000001814 */
[----:B------:R-:W-:Y:S01]  /*c810*/  HMMA.16816.F32 R196, R12, R170, R196 ;  /* 0x000000aa0cc4723c */ /* 0x000fe200000018c4 */
[----:B------:R-:W5:Y:S07]  /*c820*/  LDSM.16.M88.4 R168, [R221+0x17800] ;  /* 0x01780000dda8783b */ /* 0x000f6e0000000200 */
[C---:B-1----:R-:W-:Y:S08]  /*c830*/  HMMA.16816.F32 R28, R204.reuse, R4, R28 ;  /* 0x00000004cc1c723c */ /* 0x042ff0000000181c */
[----:B------:R-:W-:Y:S01]  /*c840*/  HMMA.16816.F32 R24, R204, R6, R24 ;  /* 0x00000006cc18723c */ /* 0x000fe20000001818 */
[----:B------:R-:W-:Y:S07]  /*c850*/  LDSM.16.M88.4 R4, [R3+0x17000] ;  /* 0x017000000304783b */ /* 0x000fee0000000200 */
[C---:B------:R-:W-:Y:S08]  /*c860*/  HMMA.16816.F32 R192, R12.reuse, R16, R192 ;  /* 0x000000100cc0723c */ /* 0x040ff000000018c0 */
[----:B------:R-:W-:Y:S01]  /*c870*/  HMMA.16816.F32 R188, R12, R18, R188 ;  /* 0x000000120cbc723c */ /* 0x000fe200000018bc */
[----:B------:R-:W-:Y:S04]  /*c880*/  LDSM.16.M88.4 R16, [R220+0xc000] ;  /* 0x00c00000dc10783b */ /* 0x000fe80000000200 */
[----:B------:R-:W1:Y:S03]  /*c890*/  LDSM.16.M88.4 R12, [R3+0x16000] ;  /* 0x01600000030c783b */ /* 0x000e660000000200 */
[C---:B--2---:R-:W-:Y:S08]  /*c8a0*/  HMMA.16816.F32 R164, R204.reuse, R8, R164 ;  /* 0x00000008cca4723c */ /* 0x044ff000000018a4 */
[C---:B------:R-:W-:Y:S01]  /*c8b0*/  HMMA.16816.F32 R32, R204.reuse, R10, R32 ;  /* 0x0000000acc20723c */ /* 0x040fe20000001820 */
[----:B------:R-:W2:Y:S07]  /*c8c0*/  LDSM.16.M88.4 R8, [R3+0x16800] ;  /* 0x016800000308783b */ /* 0x000eae0000000200 */
[----:B------:R-:W-:Y:S08]  /*c8d0*/  HMMA.16816.F32 R20, R204, R208, R20 ;  /* 0x000000d0cc14723c */ /* 0x000ff00000001814 */
[C---:B---3--:R-:W-:Y:S08]  /*c8e0*/  HMMA.16816.F32 R28, R184.reuse, R176, R28 ;  /* 0x000000b0b81c723c */ /* 0x048ff0000000181c */
[----:B------:R-:W-:Y:S01]  /*c8f0*/  HMMA.16816.F32 R24, R184, R178, R24 ;  /* 0x000000b2b818723c */ /* 0x000fe20000001818 */
[----:B------:R3:W2:Y:S01]  /*c900*/  LDSM.16.M88.4 R176, [R3+0x17800] ;  /* 0x0178000003b0783b */ /* 0x0006a20000000200 */
[----:B------:R-:W-:-:S06]  /*c910*/  DEPBAR.LE SB0, 0x0 ;  /* 0x000080000000791a */ /* 0x000fcc0000000000 */
[C---:B------:R-:W-:Y:S08]  /*c920*/  HMMA.16816.F32 R192, R204.reuse, R200, R192 ;  /* 0x000000c8ccc0723c */ /* 0x040ff000000018c0 */
[----:B------:R-:W-:Y:S08]  /*c930*/  HMMA.16816.F32 R188, R204, R202, R188 ;  /* 0x000000caccbc723c */ /* 0x000ff000000018bc */
[----:B------:R-:W-:Y:S01]  /*c940*/  HMMA.16816.F32 R164, R184, R180, R164 ;  /* 0x000000b4b8a4723c */ /* 0x000fe200000018a4 */
[----:B---3--:R-:W-:-:S04]  /*c950*/  IADD3 R3, PT, PT, R213, -0xc0, RZ ;  /* 0xffffff40d5037810 */ /* 0x008fc80007ffe0ff */
[C---:B------:R-:W-:Y:S02]  /*c960*/  ISETP.GE.AND P4, PT, R3.reuse, R230, PT ;  /* 0x000000e60300720c */ /* 0x040fe40003f86270 */
[----:B------:R-:W-:Y:S01]  /*c970*/  ISETP.GE.AND P5, PT, R3, R229, PT ;  /* 0x000000e50300720c */ /* 0x000fe20003fa6270 */
[----:B------:R-:W-:Y:S08]  /*c980*/  HMMA.16816.F32 R196, R204, R210, R196 ;  /* 0x000000d2ccc4723c */ /* 0x000ff000000018c4 */
[C---:B----4-:R-:W-:Y:S08]  /*c990*/  HMMA.16816.F32 R20, R184.reuse, R172, R20 ;  /* 0x000000acb814723c */ /* 0x050ff00000001814 */
[C---:B-----5:R-:W-:Y:S08]  /*c9a0*/  HMMA.16816.F32 R192, R184.reuse, R168, R192 ;  /* 0x000000a8b8c0723c */ /* 0x060ff000000018c0 */
[----:B------:R-:W-:Y:S08]  /*c9b0*/  HMMA.16816.F32 R188, R184, R170, R188 ;  /* 0x000000aab8bc723c */ /* 0x000ff000000018bc */
[----:B-1----:R-:W-:Y:S01]  /*c9c0*/  HMMA.16816.F32 R164, R16, R12, R164 ;  /* 0x0000000c10a4723c */ /* 0x002fe200000018a4 */
[----:B------:R-:W-:-:S02]  /*c9d0*/  VIADD R12, R213, UR21 ;  /* 0x00000015d50c7c36 */ /* 0x000fc40008000000 */
[----:B------:R-:W-:-:S05]  /*c9e0*/  VIADD R13, R231, 0x8 ;  /* 0x00000008e70d7836 */ /* 0x000fca0000000000 */
[C---:B------:R-:W-:Y:S08]  /*c9f0*/  HMMA.16816.F32 R196, R184.reuse, R174, R196 ;  /* 0x000000aeb8c4723c */ /* 0x040ff000000018c4 */
[----:B------:R-:W-:Y:S08]  /*ca00*/  HMMA.16816.F32 R32, R184, R182, R32 ;  /* 0x000000b6b820723c */ /* 0x000ff00000001820 */
[----:B--2---:R-:W-:Y:S01]  /*ca10*/  HMMA.16816.F32 R28, R16, R8, R28 ;  /* 0x00000008101c723c */ /* 0x004fe2000000181c */
[----:B------:R-:W-:Y:S01]  /*ca20*/  FMUL.FTZ R8, R166, UR4 ;  /* 0x00000004a6087c20 */ /* 0x000fe20008410000 */
[----:B------:R-:W-:-:S05]  /*ca30*/  P2R R9, PR, RZ, 0x10 ;  /* 0x00000010ff097803 */ /* 0x000fca0000000000 */
[----:B------:R-:W1:Y:S01]  /*ca40*/  MUFU.TANH R8, R8 ;  /* 0x0000000800087308 */ /* 0x000e620000002400 */
[----:B------:R-:W-:Y:S01]  /*ca50*/  HMMA.16816.F32 R20, R16, R4, R20 ;  /* 0x000000041014723c */ /* 0x000fe20000001814 */
[----:B------:R-:W-:Y:S01]  /*ca60*/  FMUL.FTZ R4, R164, UR4 ;  /* 0x00000004a4047c20 */ /* 0x000fe20008410000 */
[----:B------:R-:W-:-:S04]  /*ca70*/  IADD3 R5, PT, PT, R231, 0xc0, -R12 ;  /* 0x000000c0e7057810 */ /* 0x000fc80007ffe80c */
[----:B------:R-:W-:Y:S01]  /*ca80*/  IABS R5, R5 ;  /* 0x0000000500057213 */ /* 0x000fe20000000000 */
[----:B------:R-:W2:Y:S01]  /*ca90*/  MUFU.TANH R4, R4 ;  /* 0x0000000400047308 */ /* 0x000ea20000002400 */
[C---:B------:R-:W-:Y:S08]  /*caa0*/  HMMA.16816.F32 R192, R16.reuse, R176, R192 ;  /* 0x000000b010c0723c */ /* 0x040ff000000018c0 */
[C---:B------:R-:W-:Y:S08]  /*cab0*/  HMMA.16816.F32 R188, R16.reuse, R178, R188 ;  /* 0x000000b210bc723c */ /* 0x040ff000000018bc */
[----:B------:R-:W-:Y:S01]  /*cac0*/  HMMA.16816.F32 R196, R16, R6, R196 ;  /* 0x0000000610c4723c */ /* 0x000fe200000018c4 */
[----:B------:R-:W-:-:S07]  /*cad0*/  IMAD.U32 R6, RZ, RZ, UR7 ;  /* 0x00000007ff067e24 */ /* 0x000fce000f8e00ff */
[----:B------:R-:W-:Y:S01]  /*cae0*/  HMMA.16816.F32 R32, R16, R14, R32 ;  /* 0x0000000e1020723c */ /* 0x000fe20000001820 */
[----:B------:R-:W-:Y:S01]  /*caf0*/  IADD3 R14, PT, PT, R231, -UR21, -R6 ;  /* 0x80000015e70e7c10 */ /* 0x000fe2000fffe806 */
[----:B------:R-:W-:Y:S03]  /*cb00*/  BAR.SYNC.DEFER_BLOCKING 0x0 ;  /* 0x0000000000007b1d */ /* 0x000fe60000010000 */
[----:B------:R-:W-:-:S03]  /*cb10*/  ISETP.GT.AND P6, PT, R14, R3, PT ;  /* 0x000000030e00720c */ /* 0x000fc60003fc4270 */
[----:B------:R-:W-:Y:S01]  /*cb20*/  HMMA.16816.F32 R24, R16, R10, R24 ;  /* 0x0000000a1018723c */ /* 0x000fe20000001818 */
[----:B------:R-:W-:Y:S01]  /*cb30*/  IADD3 R11, PT, PT, R13, -UR21, -R6 ;  /* 0x800000150d0b7c10 */ /* 0x000fe2000fffe806 */
[----:B------:R-:W-:-:S03]  /*cb40*/  NOP ;  /* 0x0000000000007918 */ /* 0x000fc60000000000 */
[----:B-12---:R-:W-:-:S15]  /*cb50*/  BRA.U !UP0, `(.L_x_2317) ;  /* 0x0000000108e47547 */ /* 0x006fde000b800000 */
        /* <DEDUP_REMOVED lines=57> */
.L_x_2317:
[----:B------:R-:W-:Y:S02]  /*cef0*/  IMAD.MOV.U32 R7, RZ, RZ, R5 ;  /* 0x000000ffff077224 */ /* 0x000fe400078e0005 */
[----:B------:R-:W-:Y:S01]  /*cf00*/  FMUL.FTZ R6, R165, UR4 ;  /* 0x00000004a5067c20 */ /* 0x000fe20008410000 */
[----:B------:R-:W-:Y:S01]  /*cf10*/  ISETP.GT.AND P1, PT, R11, R3, PT ;  /* 0x000000030b00720c */ /* 0x000fe20003f24270 */
[----:B------:R-:W-:Y:S01]  /*cf20*/  FMUL.FTZ R167, R167, UR4 ;  /* 0x00000004a7a77c20 */ /* 0x000fe20008410000 */
[--C-:B------:R-:W-:Y:S01]  /*cf30*/  IADD3 R3, PT, PT, R13, 0xc0, -R12.reuse ;  /* 0x000000c00d037810 */ /* 0x100fe20007ffe80c */
[----:B------:R-:W-:Y:S01]  /*cf40*/  FMUL.FTZ R32, R32, UR4 ;  /* 0x0000000420207c20 */ /* 0x000fe20008410000 */
[----:B------:R-:W-:Y:S01]  /*cf50*/  I2FP.F32.S32 R7, R7 ;  /* 0x0000000700077245 */ /* 0x000fe20000201400 */
[----:B------:R-:W2:Y:S01]  /*cf60*/  MUFU.TANH R6, R6 ;  /* 0x0000000600067308 */ /* 0x000ea20000002400 */
[----:B------:R-:W-:Y:S01]  /*cf70*/  IABS R3, R3 ;  /* 0x0000000300037213 */ /* 0x000fe20000000000 */
[----:B------:R-:W-:Y:S01]  /*cf80*/  VIADD R10, R213, 0xffffff41 ;  /* 0xffffff41d50a7836 */ /* 0x000fe20000000000 */
[----:B------:R-:W-:Y:S01]  /*cf90*/  IADD3 R5, PT, PT, R231, 0xbf, -R12 ;  /* 0x000000bfe7057810 */ /* 0x000fe20007ffe80c */
[----:B------:R-:W-:Y:S01]  /*cfa0*/  FFMA.FTZ R4, R7, -UR6, R4 ;  /* 0x8000000607047c23 */ /* 0x000fe20008010004 */
[----:B------:R-:W-:Y:S01]  /*cfb0*/  I2FP.F32.S32 R3, R3 ;  /* 0x0000000300037245 */ /* 0x000fe20000201400 */
[----:B------:R-:W-:Y:S01]  /*cfc0*/  FMUL.FTZ R34, R34, UR4 ;  /* 0x0000000422227c20 */ /* 0x000fe20008410000 */
[----:B------:R-:W-:Y:S01]  /*cfd0*/  IABS R5, R5 ;  /* 0x0000000500057213 */ /* 0x000fe20000000000 */
[----:B------:R-:W3:Y:S01]  /*cfe0*/  MUFU.TANH R167, R167 ;  /* 0x000000a700a77308 */ /* 0x000ee20000002400 */
[----:B------:R-:W-:Y:S01]  /*cff0*/  FSEL R4, R4, -INF , !P6 ;  /* 0xff80000004047808 */ /* 0x000fe20007000000 */
[----:B------:R-:W-:Y:S01]  /*d000*/  FFMA.FTZ R8, R3, -UR6, R8 ;  /* 0x8000000603087c23 */ /* 0x000fe20008010008 */
[----:B------:R-:W-:Y:S01]  /*d010*/  ISETP.NE.AND P6, PT, R9, RZ, PT ;  /* 0x000000ff0900720c */ /* 0x000fe20003fc5270 */
[----:B------:R-:W-:Y:S01]  /*d020*/  FMUL.FTZ R33, R33, UR4 ;  /* 0x0000000421217c20 */ /* 0x000fe20008410000 */
[----:B------:R-:W-:Y:S01]  /*d030*/  IADD3 R9, PT, PT, R13, 0xbf, -R12 ;  /* 0x000000bf0d097810 */ /* 0x000fe20007ffe80c */
[----:B------:R-:W-:Y:S01]  /*d040*/  FMUL.FTZ R15, R35, UR4 ;  /* 0x00000004230f7c20 */ /* 0x000fe20008410000 */
[----:B------:R-:W-:Y:S01]  /*d050*/  I2FP.F32.S32 R5, R5 ;  /* 0x0000000500057245 */ /* 0x000fe20000201400 */
[----:B------:R-:W-:Y:S01]  /*d060*/  FMUL.FTZ R30, R30, UR4 ;  /* 0x000000041e1e7c20 */ /* 0x000fe20008410000 */
[----:B------:R-:W-:Y:S01]  /*d070*/  FSEL R3, R4, -INF , !P6 ;  /* 0xff80000004037808 */ /* 0x000fe20007000000 */
[----:B------:R-:W-:Y:S01]  /*d080*/  MUFU.TANH R33, R33 ;  /* 0x0000002100217308 */ /* 0x000fe20000002400 */
[----:B------:R-:W-:Y:S01]  /*d090*/  IABS R4, R9 ;  /* 0x0000000900047213 */ /* 0x000fe20000000000 */
[----:B--2---:R-:W-:Y:S01]  /*d0a0*/  FFMA.FTZ R5, R5, -UR6, R6 ;  /* 0x8000000605057c23 */ /* 0x004fe20008010006 */
[C---:B------:R-:W-:Y:S01]  /*d0b0*/  ISETP.GE.AND P3, PT, R10.reuse, R230, PT ;  /* 0x000000e60a00720c */ /* 0x040fe20003f66270 */
[----:B------:R-:W-:Y:S01]  /*d0c0*/  FMUL.FTZ R29, R29, UR4 ;  /* 0x000000041d1d7c20 */ /* 0x000fe20008410000 */
[----:B------:R-:W-:Y:S01]  /*d0d0*/  ISETP.GE.AND P0, PT, R10, R229, PT ;  /* 0x000000e50a00720c */ /* 0x000fe20003f06270 */
[----:B------:R-:W-:Y:S01]  /*d0e0*/  FMUL.FTZ R26, R26, UR4 ;  /* 0x000000041a1a7c20 */ /* 0x000fe20008410000 */
[-C--:B------:R-:W-:Y:S01]  /*d0f0*/  ISETP.GT.AND P2, PT, R14, R10.reuse, PT ;  /* 0x0000000a0e00720c */ /* 0x080fe20003f44270 */
[----:B------:R-:W2:Y:S01]  /*d100*/  MUFU.TANH R9, R32 ;  /* 0x0000002000097308 */ /* 0x000ea20000002400 */
[----:B------:R-:W-:Y:S01]  /*d110*/  ISETP.GT.AND P4, PT, R11, R10, PT ;  /* 0x0000000a0b00720c */ /* 0x000fe20003f84270 */
[----:B------:R-:W-:Y:S01]  /*d120*/  FMUL.FTZ R25, R25, UR4 ;  /* 0x0000000419197c20 */ /* 0x000fe20008410000 */
[----:B------:R-:W-:Y:S01]  /*d130*/  FSEL R10, R8, -INF , !P1 ;  /* 0xff800000080a7808 */ /* 0x000fe20004800000 */
[----:B------:R-:W-:Y:S01]  /*d140*/  IMAD.MOV.U32 R8, RZ, RZ, R4 ;  /* 0x000000ffff087224 */ /* 0x000fe200078e0004 */
[----:B------:R-:W-:Y:S01]  /*d150*/  IADD3 R6, PT, PT, R213, -0xb8, RZ ;  /* 0xffffff48d5067810 */ /* 0x000fe20007ffe0ff */
[----:B------:R-:W-:Y:S01]  /*d160*/  FMUL.FTZ R27, R27, UR4 ;  /* 0x000000041b1b7c20 */ /* 0x000fe20008410000 */
[--C-:B------:R-:W-:Y:S01]  /*d170*/  IADD3 R7, PT, PT, R231, 0xb8, -R12.reuse ;  /* 0x000000b8e7077810 */ /* 0x100fe20007ffe80c */
[----:B------:R-:W-:Y:S01]  /*d180*/  MUFU.TANH R15, R15 ;  /* 0x0000000f000f7308 */ /* 0x000fe20000002400 */
[----:B------:R-:W-:Y:S01]  /*d190*/  FSEL R4, R10, -INF , !P5 ;  /* 0xff8000000a047808 */ /* 0x000fe20006800000 */
[----:B------:R-:W-:Y:S01]  /*d1a0*/  FMUL.FTZ R22, R22, UR4 ;  /* 0x0000000416167c20 */ /* 0x000fe20008410000 */
[----:B------:R-:W-:Y:S01]  /*d1b0*/  FSEL R5, R5, -INF , !P2 ;  /* 0xff80000005057808 */ /* 0x000fe20005000000 */
[----:B------:R-:W-:Y:S01]  /*d1c0*/  FMUL.FTZ R21, R21, UR4 ;  /* 0x0000000415157c20 */ /* 0x000fe20008410000 */
[C---:B------:R-:W-:Y:S01]  /*d1d0*/  ISETP.GE.AND P6, PT, R6.reuse, R230, PT ;  /* 0x000000e60600720c */ /* 0x040fe20003fc6270 */
[----:B------:R-:W-:Y:S01]  /*d1e0*/  FMUL.FTZ R23, R23, UR4 ;  /* 0x0000000417177c20 */ /* 0x000fe20008410000 */
[----:B------:R-:W-:Y:S01]  /*d1f0*/  IABS R7, R7 ;  /* 0x0000000700077213 */ /* 0x000fe20000000000 */
[----:B------:R-:W-:Y:S01]  /*d200*/  MUFU.TANH R210, R30 ;  /* 0x0000001e00d27308 */ /* 0x000fe20000002400 */
[----:B------:R-:W-:Y:S01]  /*d210*/  ISETP.GE.AND P1, PT, R6, R229, PT ;  /* 0x000000e50600720c */ /* 0x000fe20003f26270 */
[----:B------:R-:W-:Y:S01]  /*d220*/  FMUL.FTZ R198, R198, UR4 ;  /* 0x00000004c6c67c20 */ /* 0x000fe20008410000 */
[-C--:B------:R-:W-:Y:S01]  /*d230*/  ISETP.GT.AND P5, PT, R14, R6.reuse, PT ;  /* 0x000000060e00720c */ /* 0x080fe20003fa4270 */
[----:B------:R-:W-:Y:S01]  /*d240*/  FMUL.FTZ R197, R197, UR4 ;  /* 0x00000004c5c57c20 */ /* 0x000fe20008410000 */
[----:B------:R-:W-:Y:S01]  /*d250*/  ISETP.GT.AND P2, PT, R11, R6, PT ;  /* 0x000000060b00720c */ /* 0x000fe20003f44270 */
[----:B------:R-:W-:Y:S01]  /*d260*/  FMUL.FTZ R199, R199, UR4 ;  /* 0x00000004c7c77c20 */ /* 0x000fe20008410000 */
[--C-:B------:R-:W-:Y:S01]  /*d270*/  IADD3 R6, PT, PT, R231, 0xb7, -R12.reuse ;  /* 0x000000b7e7067810 */ /* 0x100fe20007ffe80c */
[----:B------:R-:W-:Y:S01]  /*d280*/  MUFU.TANH R170, R26 ;  /* 0x0000001a00aa7308 */ /* 0x000fe20000002400 */
[----:B------:R-:W-:Y:S01]  /*d290*/  I2FP.F32.S32 R10, R8 ;  /* 0x00000008000a7245 */ /* 0x000fe20000201400 */
[----:B------:R-:W-:Y:S01]  /*d2a0*/  FMUL.FTZ R194, R194, UR4 ;  /* 0x00000004c2c27c20 */ /* 0x000fe20008410000 */
[----:B-1----:R-:W-:Y:S01]  /*d2b0*/  I2FP.F32.S32 R16, R7 ;  /* 0x0000000700107245 */ /* 0x002fe20000201400 */
[----:B------:R-:W-:Y:S01]  /*d2c0*/  FMUL.FTZ R189, R189, UR4 ;  /* 0x00000004bdbd7c20 */ /* 0x000fe20008410000 */
[----:B------:R-:W-:Y:S01]  /*d2d0*/  IABS R6, R6 ;  /* 0x0000000600067213 */ /* 0x000fe20000000000 */
[----:B---3--:R-:W-:Y:S01]  /*d2e0*/  FFMA.FTZ R10, R10, -UR6, R167 ;  /* 0x800000060a0a7c23 */ /* 0x008fe200080100a7 */
[----:B------:R-:W-:Y:S01]  /*d2f0*/  FSEL R7, R5, -INF , !P3 ;  /* 0xff80000005077808 */ /* 0x000fe20005800000 */
[----:B------:R-:W1:Y:S01]  /*d300*/  MUFU.TANH R8, R34 ;  /* 0x0000002200087308 */ /* 0x000e620000002400 */
[----:B--2---:R-:W-:Y:S01]  /*d310*/  FFMA.FTZ R16, R16, -UR6, R9 ;  /* 0x8000000610107c23 */ /* 0x004fe20008010009 */
[----:B------:R-:W-:Y:S01]  /*d320*/  MOV R5, R6 ;  /* 0x0000000600057202 */ /* 0x000fe20000000f00 */
[----:B------:R-:W-:Y:S01]  /*d330*/  VIADD R9, R213, 0xffffff49 ;  /* 0xffffff49d5097836 */ /* 0x000fe20000000000 */
[----:B------:R-:W-:Y:S01]  /*d340*/  FSEL R6, R10, -INF , !P4 ;  /* 0xff8000000a067808 */ /* 0x000fe20006000000 */
[----:B------:R-:W-:Y:S01]  /*d350*/  FMUL.FTZ R195, R195, UR4 ;  /* 0x00000004c3c37c20 */ /* 0x000fe20008410000 */
[C-C-:B------:R-:W-:Y:S01]  /*d360*/  IADD3 R17, PT, PT, R13.reuse, 0xb8, -R12.reuse ;  /* 0x000000b80d117810 */ /* 0x140fe20007ffe80c */
[----:B------:R-:W-:Y:S01]  /*d370*/  FMUL.FTZ R190, R190, UR4 ;  /* 0x00000004bebe7c20 */ /* 0x000fe20008410000 */
[----:B------:R-:W-:Y:S01]  /*d380*/  I2FP.F32.S32 R10, R5 ;  /* 0x00000005000a7245 */ /* 0x000fe20000201400 */
[----:B------:R-:W-:Y:S01]  /*d390*/  MUFU.TANH R25, R25 ;  /* 0x0000001900197308 */ /* 0x000fe20000002400 */
[----:B------:R-:W-:Y:S01]  /*d3a0*/  FSEL R5, R16, -INF , !P5 ;  /* 0xff80000010057808 */ /* 0x000fe20006800000 */
[----:B------:R-:W-:Y:S01]  /*d3b0*/  FMUL.FTZ R16, R28, UR4 ;  /* 0x000000041c107c20 */ /* 0x000fe20008410000 */
[----:B------:R-:W-:Y:S01]  /*d3c0*/  IABS R17, R17 ;  /* 0x0000001100117213 */ /* 0x000fe20000000000 */
[----:B------:R-:W-:Y:S01]  /*d3d0*/  FFMA.FTZ R10, R10, -UR6, R33 ;  /* 0x800000060a0a7c23 */ /* 0x000fe20008010021 */
[--C-:B------:R-:W-:Y:S01]  /*d3e0*/  IADD3 R18, PT, PT, R13, 0xb7, -R12.reuse ;  /* 0x000000b70d127810 */ /* 0x100fe20007ffe80c */
[----:B------:R-:W-:Y:S01]  /*d3f0*/  FMUL.FTZ R191, R191, UR4 ;  /* 0x00000004bfbf7c20 */ /* 0x000fe20008410000 */
[----:B------:R-:W-:Y:S01]  /*d400*/  I2FP.F32.S32 R17, R17 ;  /* 0x0000001100117245 */ /* 0x000fe20000201400 */
[----:B------:R-:W2:Y:S01]  /*d410*/  MUFU.TANH R16, R16 ;  /* 0x0000001000107308 */ /* 0x000ea20000002400 */
[----:B------:R-:W-:Y:S01]  /*d420*/  IADD3 R19, PT, PT, R231, 0xb0, -R12 ;  /* 0x000000b0e7137810 */ /* 0x000fe20007ffe80c */
[----:B------:R-:W-:Y:S01]  /*d430*/  @UP0 UIADD3 UR22, UPT, UPT, UR22, -0x4, URZ ;  /* 0xfffffffc16160890 */ /* 0x000fe2000fffe0ff */
[----:B------:R-:W-:Y:S01]  /*d440*/  IABS R18, R18 ;  /* 0x0000001200127213 */ /* 0x000fe20000000000 */
[----:B-1----:R-:W-:Y:S01]  /*d450*/  FFMA.FTZ R8, R17, -UR6, R8 ;  /* 0x8000000611087c23 */ /* 0x002fe20008010008 */
[----:B------:R-:W-:Y:S01]  /*d460*/  FSEL R6, R6, -INF , !P0 ;  /* 0xff80000006067808 */ /* 0x000fe20004000000 */
[----:B------:R-:W-:Y:S01]  /*d470*/  FMUL.FTZ R17, R31, UR4 ;  /* 0x000000041f117c20 */ /* 0x000fe20008410000 */
[----:B------:R-:W-:Y:S01]  /*d480*/  ISETP.GT.AND P0, PT, R14, R9, PT ;  /* 0x000000090e00720c */ /* 0x000fe20003f04270 */
[----:B------:R-:W-:Y:S01]  /*d490*/  MUFU.TANH R206, R22 ;  /* 0x0000001600ce7308 */ /* 0x000fe20000002400 */
[----:B------:R-:W-:-:S02]  /*d4a0*/  IABS R19, R19 ;  /* 0x0000001300137213 */ /* 0x000fc40000000000 */
[----:B------:R-:W-:Y:S02]  /*d4b0*/  I2FP.F32.S32 R18, R18 ;  /* 0x0000001200127245 */ /* 0x000fe40000201400 */
[C---:B------:R-:W-:Y:S02]  /*d4c0*/  ISETP.GE.AND P3, PT, R9.reuse, R230, PT ;  /* 0x000000e60900720c */ /* 0x040fe40003f66270 */
[----:B------:R-:W-:Y:S01]  /*d4d0*/  ISETP.GE.AND P4, PT, R9, R229, PT ;  /* 0x000000e50900720c */ /* 0x000fe20003f86270 */
[----:B------:R-:W-:Y:S01]  /*d4e0*/  FFMA.FTZ R15, R18, -UR6, R15 ;  /* 0x80000006120f7c23 */ /* 0x000fe2000801000f */
[----:B------:R-:W-:Y:S01]  /*d4f0*/  ISETP.GT.AND P5, PT, R11, R9, PT ;  /* 0x000000090b00720c */ /* 0x000fe20003fa4270 */
[----:B------:R-:W-:Y:S01]  /*d500*/  VIADD R9, R213, 0xffffff50 ;  /* 0xffffff50d5097836 */ /* 0x000fe20000000000 */
[----:B------:R-:W-:Y:S01]  /*d510*/  IADD3 R28, PT, PT, R231, 0xaf, -R12 ;  /* 0x000000afe71c7810 */ /* 0x000fe20007ffe80c */
[----:B------:R-:W-:Y:S01]  /*d520*/  VIADD R18, R213, 0xffffff51 ;  /* 0xffffff51d5127836 */ /* 0x000fe20000000000 */
[----:B------:R-:W-:Y:S01]  /*d530*/  FSEL R8, R8, -INF , !P2 ;  /* 0xff80000008087808 */ /* 0x000fe20005000000 */
[----:B------:R-:W-:Y:S01]  /*d540*/  MUFU.TANH R17, R17 ;  /* 0x0000001100117308 */ /* 0x000fe20000002400 */
[----:B------:R-:W-:-:S02]  /*d550*/  I2FP.F32.S32 R19, R19 ;  /* 0x0000001300137245 */ /* 0x000fc40000201400 */
[----:B------:R-:W-:Y:S02]  /*d560*/  FSEL R10, R10, -INF , !P0 ;  /* 0xff8000000a0a7808 */ /* 0x000fe40004000000 */
[----:B------:R-:W-:Y:S01]  /*d570*/  IABS R28, R28 ;  /* 0x0000001c001c7213 */ /* 0x000fe20000000000 */
[----:B--2---:R-:W-:Y:S01]  /*d580*/  FFMA.FTZ R19, R19, -UR6, R16 ;  /* 0x8000000613137c23 */ /* 0x004fe20008010010 */
[----:B------:R-:W-:Y:S01]  /*d590*/  FSEL R5, R5, -INF , !P6 ;  /* 0xff80000005057808 */ /* 0x000fe20007000000 */
[----:B------:R-:W1:Y:S01]  /*d5a0*/  MUFU.TANH R16, R29 ;  /* 0x0000001d00107308 */ /* 0x000e620000002400 */
[----:B------:R-:W-:Y:S02]  /*d5b0*/  FSEL R8, R8, -INF , !P1 ;  /* 0xff80000008087808 */ /* 0x000fe40004800000 */
[C---:B------:R-:W-:Y:S02]  /*d5c0*/  ISETP.GE.AND P6, PT, R9.reuse, R230, PT ;  /* 0x000000e60900720c */ /* 0x040fe40003fc6270 */
[----:B------:R-:W-:-:S02]  /*d5d0*/  ISETP.GE.AND P2, PT, R9, R229, PT ;  /* 0x000000e50900720c */ /* 0x000fc40003f46270 */
[-C--:B------:R-:W-:Y:S01]  /*d5e0*/  ISETP.GT.AND P1, PT, R14, R9.reuse, PT ;  /* 0x000000090e00720c */ /* 0x080fe20003f24270 */
[----:B------:R-:W-:Y:S01]  /*d5f0*/  MUFU.TANH R21, R21 ;  /* 0x0000001500157308 */ /* 0x000fe20000002400 */
[----:B------:R-:W-:Y:S02]  /*d600*/  ISETP.GT.AND P0, PT, R11, R9, PT ;  /* 0x000000090b00720c */ /* 0x000fe40003f04270 */
[----:B------:R-:W-:Y:S02]  /*d610*/  FSEL R9, R10, -INF , !P3 ;  /* 0xff8000000a097808 */ /* 0x000fe40005800000 */
[----:B------:R-:W-:Y:S02]  /*d620*/  MOV R10, R28 ;  /* 0x0000001c000a7202 */ /* 0x000fe40000000f00 */
[----:B------:R-:W-:Y:S01]  /*d630*/  FSEL R28, R15, -INF , !P5 ;  /* 0xff8000000f1c7808 */ /* 0x000fe20006800000 */
[----:B------:R-:W-:Y:S01]  /*d640*/  MUFU.TANH R198, R198 ;  /* 0x000000c600c67308 */ /* 0x000fe20000002400 */
[----:B------:R-:W-:-:S02]  /*d650*/  I2FP.F32.S32 R15, R10 ;  /* 0x0000000a000f7245 */ /* 0x000fc40000201400 */
[----:B------:R-:W-:Y:S01]  /*d660*/  FSEL R10, R28, -INF , !P4 ;  /* 0xff8000001c0a7808 */ /* 0x000fe20006000000 */
[----:B------:R-:W-:Y:S01]  /*d670*/  FMUL.FTZ R28, R24, UR4 ;  /* 0x00000004181c7c20 */ /* 0x000fe20008410000 */
[----:B------:R-:W-:Y:S01]  /*d680*/  FSEL R207, R19, -INF , !P1 ;  /* 0xff80000013cf7808 */ /* 0x000fe20004800000 */
[----:B-1----:R-:W-:Y:S01]  /*d690*/  FFMA.FTZ R16, R15, -UR6, R16 ;  /* 0x800000060f107c23 */ /* 0x002fe20008010010 */
[C---:B------:R-:W-:Y:S01]  /*d6a0*/  ISETP.GE.AND P3, PT, R18.reuse, R230, PT ;  /* 0x000000e61200720c */ /* 0x040fe20003f66270 */
[----:B------:R-:W-:Y:S01]  /*d6b0*/  VIADD R15, R213, 0xffffff58 ;  /* 0xffffff58d50f7836 */ /* 0x000fe20000000000 */
[----:B------:R-:W-:Y:S01]  /*d6c0*/  ISETP.GE.AND P5, PT, R18, R229, PT ;  /* 0x000000e51200720c */ /* 0x000fe20003fa6270 */
[----:B------:R-:W-:Y:S01]  /*d6d0*/  MUFU.TANH R197, R197 ;  /* 0x000000c500c57308 */ /* 0x000fe20000002400 */
[-C--:B------:R-:W-:Y:S02]  /*d6e0*/  ISETP.GT.AND P4, PT, R14, R18.reuse, PT ;  /* 0x000000120e00720c */ /* 0x080fe40003f84270 */
[----:B------:R-:W-:-:S02]  /*d6f0*/  ISETP.GT.AND P1, PT, R11, R18, PT ;  /* 0x000000120b00720c */ /* 0x000fc40003f24270 */
[C-C-:B------:R-:W-:Y:S02]  /*d700*/  IADD3 R18, PT, PT, R13.reuse, 0xaf, -R12.reuse ;  /* 0x000000af0d127810 */ /* 0x140fe40007ffe80c */
[--C-:B------:R-:W-:Y:S01]  /*d710*/  IADD3 R31, PT, PT, R13, 0xb0, -R12.reuse ;  /* 0x000000b00d1f7810 */ /* 0x100fe20007ffe80c */
[----:B------:R-:W-:Y:S01]  /*d720*/  MUFU.TANH R199, R199 ;  /* 0x000000c700c77308 */ /* 0x000fe20000002400 */
[----:B------:R-:W-:Y:S02]  /*d730*/  IABS R24, R18 ;  /* 0x0000001200187213 */ /* 0x000fe40000000000 */
[----:B------:R-:W-:Y:S02]  /*d740*/  IABS R31, R31 ;  /* 0x0000001f001f7213 */ /* 0x000fe40000000000 */
[----:B------:R-:W-:Y:S02]  /*d750*/  IADD3 R19, PT, PT, R231, 0xa8, -R12 ;  /* 0x000000a8e7137810 */ /* 0x000fe40007ffe80c */
[----:B------:R-:W-:Y:S01]  /*d760*/  I2FP.F32.S32 R31, R31 ;  /* 0x0000001f001f7245 */ /* 0x000fe20000201400 */
[----:B------:R-:W1:Y:S01]  /*d770*/  MUFU.TANH R18, R28 ;  /* 0x0000001c00127308 */ /* 0x000e620000002400 */
[----:B------:R-:W-:-:S02]  /*d780*/  IABS R19, R19 ;  /* 0x0000001300137213 */ /* 0x000fc40000000000 */
[----:B------:R-:W-:Y:S01]  /*d790*/  I2FP.F32.S32 R24, R24 ;  /* 0x0000001800187245 */ /* 0x000fe20000201400 */
[----:B------:R-:W-:Y:S01]  /*d7a0*/  FFMA.FTZ R210, R31, -UR6, R210 ;  /* 0x800000061fd27c23 */ /* 0x000fe200080100d2 */
[----:B------:R-:W-:Y:S02]  /*d7b0*/  I2FP.F32.S32 R19, R19 ;  /* 0x0000001300137245 */ /* 0x000fe40000201400 */
[----:B------:R-:W-:Y:S01]  /*d7c0*/  FSEL R16, R16, -INF , !P4 ;  /* 0xff80000010107808 */ /* 0x000fe20006000000 */
[----:B------:R-:W-:Y:S01]  /*d7d0*/  FFMA.FTZ R17, R24, -UR6, R17 ;  /* 0x8000000618117c23 */ /* 0x000fe20008010011 */
[----:B------:R-:W-:Y:S01]  /*d7e0*/  FSEL R210, R210, -INF , !P0 ;  /* 0xff800000d2d27808 */ /* 0x000fe20004000000 */
[----:B------:R-:W-:Y:S01]  /*d7f0*/  MUFU.TANH R189, R189 ;  /* 0x000000bd00bd7308 */ /* 0x000fe20000002400 */
[----:B------:R-:W-:Y:S02]  /*d800*/  IADD3 R24, PT, PT, R231, 0xa7, -R12 ;  /* 0x000000a7e7187810 */ /* 0x000fe40007ffe80c */
[----:B------:R-:W-:-:S02]  /*d810*/  FSEL R210, R210, -INF , !P2 ;  /* 0xff800000d2d27808 */ /* 0x000fc40005000000 */
[----:B------:R-:W-:Y:S01]  /*d820*/  ISETP.GT.AND P2, PT, R14, R15, PT ;  /* 0x0000000f0e00720c */ /* 0x000fe20003f44270 */
[----:B-1----:R-:W-:Y:S01]  /*d830*/  FFMA.FTZ R18, R19, -UR6, R18 ;  /* 0x8000000613127c23 */ /* 0x002fe20008010012 */
[C---:B------:R-:W-:Y:S01]  /*d840*/  IADD3 R19, PT, PT, R13.reuse, 0xa8, -R12 ;  /* 0x000000a80d137810 */ /* 0x040fe20007ffe80c */
[----:B------:R-:W-:Y:S01]  /*d850*/  MUFU.TANH R195, R195 ;  /* 0x000000c300c37308 */ /* 0x000fe20000002400 */
[----:B------:R-:W-:Y:S02]  /*d860*/  IABS R24, R24 ;  /* 0x0000001800187213 */ /* 0x000fe40000000000 */
[----:B------:R-:W-:Y:S02]  /*d870*/  IABS R19, R19 ;  /* 0x0000001300137213 */ /* 0x000fe40000000000 */
[----:B------:R-:W-:Y:S02]  /*d880*/  FSEL R171, R18, -INF , !P2 ;  /* 0xff80000012ab7808 */ /* 0x000fe40005000000 */
[----:B------:R-:W-:Y:S01]  /*d890*/  FSEL R187, R16, -INF , !P3 ;  /* 0xff80000010bb7808 */ /* 0x000fe20005800000 */
[----:B------:R-:W-:Y:S01]  /*d8a0*/  IMAD.MOV.U32 R16, RZ, RZ, R24 ;  /* 0x000000ffff107224 */ /* 0x000fe200078e0018 */
[----:B------:R-:W-:Y:S01]  /*d8b0*/  IADD3 R18, PT, PT, R13, 0xa7, -R12 ;  /* 0x000000a70d127810 */ /* 0x000fe20007ffe80c */
[----:B------:R-:W-:Y:S01]  /*d8c0*/  FMUL.FTZ R24, R20, UR4 ;  /* 0x0000000414187c20 */ /* 0x000fe20008410000 */
[----:B------:R-:W-:Y:S01]  /*d8d0*/  FSEL R208, R17, -INF , !P1 ;  /* 0xff80000011d07808 */ /* 0x000fe20004800000 */
[----:B------:R-:W-:Y:S01]  /*d8e0*/  MUFU.TANH R190, R190 ;  /* 0x000000be00be7308 */ /* 0x000fe20000002400 */
[----:B------:R-:W-:-:S02]  /*d8f0*/  I2FP.F32.S32 R17, R19 ;  /* 0x0000001300117245 */ /* 0x000fc40000201400 */
[----:B------:R-:W-:Y:S02]  /*d900*/  IABS R20, R18 ;  /* 0x0000001200147213 */ /* 0x000fe40000000000 */
[----:B------:R-:W-:Y:S01]  /*d910*/  IADD3 R19, PT, PT, R231, 0xa0, -R12 ;  /* 0x000000a0e7137810 */ /* 0x000fe20007ffe80c */
[----:B------:R-:W-:Y:S01]  /*d920*/  FFMA.FTZ R170, R17, -UR6, R170 ;  /* 0x8000000611aa7c23 */ /* 0x000fe200080100aa */
[----:B------:R-:W-:Y:S01]  /*d930*/  FSEL R207, R207, -INF , !P6 ;  /* 0xff800000cfcf7808 */ /* 0x000fe20007000000 */
[----:B------:R-:W1:Y:S01]  /*d940*/  MUFU.TANH R18, R24 ;  /* 0x0000001800127308 */ /* 0x000e620000002400 */
[----:B------:R-:W-:Y:S02]  /*d950*/  IABS R19, R19 ;  /* 0x0000001300137213 */ /* 0x000fe40000000000 */
[----:B------:R-:W-:Y:S02]  /*d960*/  I2FP.F32.S32 R16, R16 ;  /* 0x0000001000107245 */ /* 0x000fe40000201400 */
[----:B------:R-:W-:-:S02]  /*d970*/  I2FP.F32.S32 R19, R19 ;  /* 0x0000001300137245 */ /* 0x000fc40000201400 */
[C---:B------:R-:W-:Y:S01]  /*d980*/  ISETP.GE.AND P6, PT, R15.reuse, R230, PT ;  /* 0x000000e60f00720c */ /* 0x040fe20003fc6270 */
[----:B------:R-:W2:Y:S01]  /*d990*/  MUFU.TANH R17, R27 ;  /* 0x0000001b00117308 */ /* 0x000ea20000002400 */
[----:B------:R-:W-:Y:S01]  /*d9a0*/  ISETP.GE.AND P0, PT, R15, R229, PT ;  /* 0x000000e50f00720c */ /* 0x000fe20003f06270 */
[----:B------:R-:W-:Y:S01]  /*d9b0*/  FFMA.FTZ R16, R16, -UR6, R25 ;  /* 0x8000000610107c23 */ /* 0x000fe20008010019 */
[----:B------:R-:W-:Y:S02]  /*d9c0*/  ISETP.GT.AND P4, PT, R11, R15, PT ;  /* 0x0000000f0b00720c */ /* 0x000fe40003f84270 */
[----:B------:R-:W-:Y:S02]  /*d9d0*/  I2FP.F32.S32 R20, R20 ;  /* 0x0000001400147245 */ /* 0x000fe40000201400 */
[----:B------:R-:W-:Y:S01]  /*d9e0*/  IADD3 R15, PT, PT, R213, -0xa7, RZ ;  /* 0xffffff59d50f7810 */ /* 0x000fe20007ffe0ff */
[----:B------:R-:W-:Y:S01]  /*d9f0*/  MUFU.TANH R191, R191 ;  /* 0x000000bf00bf7308 */ /* 0x000fe20000002400 */
[----:B-1----:R-:W-:Y:S01]  /*da00*/  FFMA.FTZ R18, R19, -UR6, R18 ;  /* 0x8000000613127c23 */ /* 0x002fe20008010012 */
[----:B------:R-:W-:-:S02]  /*da10*/  IADD3 R19, PT, PT, R13, 0xa0, -R12 ;  /* 0x000000a00d137810 */ /* 0x000fc40007ffe80c */
[----:B------:R-:W-:Y:S02]  /*da20*/  FSEL R208, R208, -INF , !P5 ;  /* 0xff800000d0d07808 */ /* 0x000fe40006800000 */
[-C--:B------:R-:W-:Y:S02]  /*da30*/  ISETP.GT.AND P5, PT, R14, R15.reuse, PT ;  /* 0x0000000f0e00720c */ /* 0x080fe40003fa4270 */
[----:B------:R-:W-:Y:S01]  /*da40*/  ISETP.GT.AND P2, PT, R11, R15, PT ;  /* 0x0000000f0b00720c */ /* 0x000fe20003f44270 */
[----:B--2---:R-:W-:Y:S01]  /*da50*/  FFMA.FTZ R17, R20, -UR6, R17 ;  /* 0x8000000614117c23 */ /* 0x004fe20008010011 */
[----:B------:R-:W-:Y:S02]  /*da60*/  IADD3 R20, PT, PT, R231, 0x9f, -R12 ;  /* 0x0000009fe7147810 */ /* 0x000fe40007ffe80c */
[----:B------:R-:W-:Y:S02]  /*da70*/  IABS R19, R19 ;  /* 0x0000001300137213 */ /* 0x000fe40000000000 */
[----:B------:R-:W-:-:S02]  /*da80*/  ISETP.GE.AND P3, PT, R15, R230, PT ;  /* 0x000000e60f00720c */ /* 0x000fc40003f66270 */
[----:B------:R-:W-:Y:S02]  /*da90*/  FSEL R16, R16, -INF , !P5 ;  /* 0xff80000010107808 */ /* 0x000fe40006800000 */
[----:B------:R-:W-:Y:S02]  /*daa0*/  IABS R20, R20 ;  /* 0x0000001400147213 */ /* 0x000fe40000000000 */
[----:B------:R-:W-:Y:S02]  /*dab0*/  FSEL R168, R17, -INF , !P2 ;  /* 0xff80000011a87808 */ /* 0x000fe40005000000 */
[----:B------:R-:W-:Y:S02]  /*dac0*/  ISETP.GE.AND P1, PT, R15, R229, PT ;  /* 0x000000e50f00720c */ /* 0x000fe40003f26270 */
[----:B------:R-:W-:Y:S02]  /*dad0*/  FSEL R170, R170, -INF , !P4 ;  /* 0xff800000aaaa7808 */ /* 0x000fe40006000000 */
[----:B------:R-:W-:-:S02]  /*dae0*/  I2FP.F32.S32 R17, R19 ;  /* 0x0000001300117245 */ /* 0x000fc40000201400 */
[----:B------:R-:W-:Y:S02]  /*daf0*/  IADD3 R15, PT, PT, R213, -0xa0, RZ ;  /* 0xffffff60d50f7810 */ /* 0x000fe40007ffe0ff */
[----:B------:R-:W-:Y:S01]  /*db00*/  FSEL R169, R16, -INF , !P3 ;  /* 0xff80000010a97808 */ /* 0x000fe20005800000 */
[----:B------:R-:W-:Y:S01]  /*db10*/  FFMA.FTZ R206, R17, -UR6, R206 ;  /* 0x8000000611ce7c23 */ /* 0x000fe200080100ce */
[----:B------:R-:W-:Y:S01]  /*db20*/  MOV R16, R20 ;  /* 0x0000001400107202 */ /* 0x000fe20000000f00 */
[----:B------:R-:W-:Y:S01]  /*db30*/  FMUL.FTZ R20, R196, UR4 ;  /* 0x00000004c4147c20 */ /* 0x000fe20008410000 */
[----:B------:R-:W-:Y:S01]  /*db40*/  FSEL R170, R170, -INF , !P0 ;  /* 0xff800000aaaa7808 */ /* 0x000fe20004000000 */
[----:B------:R-:W1:Y:S01]  /*db50*/  MUFU.TANH R17, R23 ;  /* 0x0000001700117308 */ /* 0x000e620000002400 */
[----:B------:R-:W-:Y:S02]  /*db60*/  ISETP.GT.AND P0, PT, R14, R15, PT ;  /* 0x0000000f0e00720c */ /* 0x000fe40003f04270 */
[----:B------:R-:W-:-:S02]  /*db70*/  IADD3 R19, PT, PT, R231, 0x98, -R12 ;  /* 0x00000098e7137810 */ /* 0x000fc40007ffe80c */
[----:B------:R-:W-:Y:S02]  /*db80*/  FSEL R205, R18, -INF , !P0 ;  /* 0xff80000012cd7808 */ /* 0x000fe40004000000 */
[----:B------:R-:W-:Y:S01]  /*db90*/  IADD3 R18, PT, PT, R13, 0x9f, -R12 ;  /* 0x0000009f0d127810 */ /* 0x000fe20007ffe80c */
[----:B------:R-:W2:Y:S01]  /*dba0*/  MUFU.TANH R20, R20 ;  /* 0x0000001400147308 */ /* 0x000ea20000002400 */
[----:B------:R-:W-:Y:S02]  /*dbb0*/  FSEL R171, R171, -INF , !P6 ;  /* 0xff800000abab7808 */ /* 0x000fe40007000000 */
[----:B------:R-:W-:Y:S02]  /*dbc0*/  IABS R18, R18 ;  /* 0x0000001200127213 */ /* 0x000fe40000000000 */
[C---:B------:R-:W-:Y:S02]  /*dbd0*/  ISETP.GE.AND P6, PT, R15.reuse, R230, PT ;  /* 0x000000e60f00720c */ /* 0x040fe40003fc6270 */
[----:B------:R-:W-:-:S02]  /*dbe0*/  ISETP.GE.AND P4, PT, R15, R229, PT ;  /* 0x000000e50f00720c */ /* 0x000fc40003f86270 */
[----:B------:R-:W-:Y:S01]  /*dbf0*/  ISETP.GT.AND P5, PT, R11, R15, PT ;  /* 0x0000000f0b00720c */ /* 0x000fe20003fa4270 */
[----:B------:R-:W-:Y:S01]  /*dc00*/  VIADD R15, R213, 0xffffff61 ;  /* 0xffffff61d50f7836 */ /* 0x000fe20000000000 */
[----:B------:R-:W-:Y:S02]  /*dc10*/  I2FP.F32.S32 R16, R16 ;  /* 0x0000001000107245 */ /* 0x000fe40000201400 */
[----:B------:R-:W-:Y:S02]  /*dc20*/  IABS R19, R19 ;  /* 0x0000001300137213 */ /* 0x000fe40000000000 */
[----:B------:R-:W-:Y:S01]  /*dc30*/  I2FP.F32.S32 R18, R18 ;  /* 0x0000001200127245 */ /* 0x000fe20000201400 */
[----:B------:R-:W-:Y:S01]  /*dc40*/  FFMA.FTZ R16, R16, -UR6, R21 ;  /* 0x8000000610107c23 */ /* 0x000fe20008010015 */
[----:B------:R-:W-:Y:S02]  /*dc50*/  FSEL R168, R168, -INF , !P1 ;  /* 0xff800000a8a87808 */ /* 0x000fe40004800000 */
[C---:B------:R-:W-:Y:S01]  /*dc60*/  ISETP.GE.AND P3, PT, R15.reuse, R230, PT ;  /* 0x000000e60f00720c */ /* 0x040fe20003f66270 */
[----:B-1----:R-:W-:Y:S01]  /*dc70*/  FFMA.FTZ R17, R18, -UR6, R17 ;  /* 0x8000000612117c23 */ /* 0x002fe20008010011 */
[----:B------:R-:W-:-:S02]  /*dc80*/  ISETP.GE.AND P2, PT, R15, R229, PT ;  /* 0x000000e50f00720c */ /* 0x000fc40003f46270 */
[-C--:B------:R-:W-:Y:S02]  /*dc90*/  ISETP.GT.AND P1, PT, R14, R15.reuse, PT ;  /* 0x0000000f0e00720c */ /* 0x080fe40003f24270 */
[----:B------:R-:W-:Y:S01]  /*dca0*/  ISETP.GT.AND P0, PT, R11, R15, PT ;  /* 0x0000000f0b00720c */ /* 0x000fe20003f04270 */
[----:B------:R-:W-:Y:S01]  /*dcb0*/  VIADD R15, R213, 0xffffff68 ;  /* 0xffffff68d50f7836 */ /* 0x000fe20000000000 */
[----:B------:R-:W-:Y:S02]  /*dcc0*/  I2FP.F32.S32 R19, R19 ;  /* 0x0000001300137245 */ /* 0x000fe40000201400 */
[----:B------:R-:W-:Y:S02]  /*dcd0*/  FSEL R206, R206, -INF , !P5 ;  /* 0xff800000cece7808 */ /* 0x000fe40006800000 */
[----:B------:R-:W-:Y:S01]  /*dce0*/  FSEL R205, R205, -INF , !P6 ;  /* 0xff800000cdcd7808 */ /* 0x000fe20007000000 */
[----:B--2---:R-:W-:Y:S01]  /*dcf0*/  FFMA.FTZ R19, R19, -UR6, R20 ;  /* 0x8000000613137c23 */ /* 0x004fe20008010014 */
[----:B------:R-:W-:-:S02]  /*dd00*/  FSEL R206, R206, -INF , !P4 ;  /* 0xff800000cece7808 */ /* 0x000fc40006000000 */
[----:B------:R-:W-:Y:S02]  /*dd10*/  FSEL R16, R16, -INF , !P1 ;  /* 0xff80000010107808 */ /* 0x000fe40004800000 */
[C---:B------:R-:W-:Y:S02]  /*dd20*/  ISETP.GE.AND P6, PT, R15.reuse, R230, PT ;  /* 0x000000e60f00720c */ /* 0x040fe40003fc6270 */
[----:B------:R-:W-:Y:S02]  /*dd30*/  ISETP.GE.AND P5, PT, R15, R229, PT ;  /* 0x000000e50f00720c */ /* 0x000fe40003fa6270 */
[-C--:B------:R-:W-:Y:S02]  /*dd40*/  ISETP.GT.AND P4, PT, R14, R15.reuse, PT ;  /* 0x0000000f0e00720c */ /* 0x080fe40003f84270 */
[----:B------:R-:W-:Y:S02]  /*dd50*/  ISETP.GT.AND P1, PT, R11, R15, PT ;  /* 0x0000000f0b00720c */ /* 0x000fe40003f24270 */
[----:B------:R-:W-:-:S02]  /*dd60*/  FSEL R17, R17, -INF , !P0 ;  /* 0xff80000011117808 */ /* 0x000fc40004000000 */
[C---:B------:R-:W-:Y:S02]  /*dd70*/  IADD3 R15, PT, PT, R213.reuse, -0x97, RZ ;  /* 0xffffff69d50f7810 */ /* 0x040fe40007ffe0ff */
[----:B------:R-:W-:Y:S01]  /*dd80*/  FSEL R203, R16, -INF , !P3 ;  /* 0xff80000010cb7808 */ /* 0x000fe20005800000 */
[----:B------:R-:W-:Y:S01]  /*dd90*/  VIADD R16, R213, 0xffffff70 ;  /* 0xffffff70d5107836 */ /* 0x000fe20000000000 */
[----:B------:R-:W-:Y:S02]  /*dda0*/  FSEL R204, R17, -INF , !P2 ;  /* 0xff80000011cc7808 */ /* 0x000fe40005000000 */
[----:B------:R-:W-:Y:S02]  /*ddb0*/  FSEL R19, R19, -INF , !P4 ;  /* 0xff80000013137808 */ /* 0x000fe40006000000 */
[C---:B------:R-:W-:Y:S02]  /*ddc0*/  ISETP.GE.AND P3, PT, R15.reuse, R230, PT ;  /* 0x000000e60f00720c */ /* 0x040fe40003f66270 */
[----:B------:R-:W-:-:S02]  /*ddd0*/  ISETP.GE.AND P0, PT, R15, R229, PT ;  /* 0x000000e50f00720c */ /* 0x000fc40003f06270 */
[-C--:B------:R-:W-:Y:S02]  /*dde0*/  ISETP.GT.AND P2, PT, R14, R15.reuse, PT ;  /* 0x0000000f0e00720c */ /* 0x080fe40003f44270 */
[----:B------:R-:W-:Y:S01]  /*ddf0*/  ISETP.GT.AND P4, PT, R11, R15, PT ;  /* 0x0000000f0b00720c */ /* 0x000fe20003f84270 */
[----:B------:R-:W-:Y:S01]  /*de00*/  FMUL.FTZ R15, R192, UR4 ;  /* 0x00000004c00f7c20 */ /* 0x000fe20008410000 */
[--C-:B------:R-:W-:Y:S02]  /*de10*/  IADD3 R18, PT, PT, R13, 0x98, -R12.reuse ;  /* 0x000000980d127810 */ /* 0x100fe40007ffe80c */
[--C-:B------:R-:W-:Y:S02]  /*de20*/  IADD3 R20, PT, PT, R231, 0x97, -R12.reuse ;  /* 0x00000097e7147810 */ /* 0x100fe40007ffe80c */
[----:B------:R-:W-:Y:S01]  /*de30*/  IABS R18, R18 ;  /* 0x0000001200127213 */ /* 0x000fe20000000000 */
[----:B------:R-:W1:Y:S01]  /*de40*/  MUFU.TANH R15, R15 ;  /* 0x0000000f000f7308 */ /* 0x000e620000002400 */
[----:B------:R-:W-:-:S02]  /*de50*/  IADD3 R172, PT, PT, R13, 0x97, -R12 ;  /* 0x000000970dac7810 */ /* 0x000fc40007ffe80c */
[----:B------:R-:W-:Y:S02]  /*de60*/  I2FP.F32.S32 R17, R18 ;  /* 0x0000001200117245 */ /* 0x000fe40000201400 */
[----:B------:R-:W-:Y:S02]  /*de70*/  IADD3 R18, PT, PT, R231, 0x90, -R12 ;  /* 0x00000090e7127810 */ /* 0x000fe40007ffe80c */
[----:B------:R-:W-:Y:S01]  /*de80*/  IABS R20, R20 ;  /* 0x0000001400147213 */ /* 0x000fe20000000000 */
[----:B------:R-:W-:Y:S01]  /*de90*/  FFMA.FTZ R17, R17, -UR6, R198 ;  /* 0x8000000611117c23 */ /* 0x000fe200080100c6 */
[----:B------:R-:W-:Y:S02]  /*dea0*/  IABS R172, R172 ;  /* 0x000000ac00ac7213 */ /* 0x000fe40000000000 */
[----:B------:R-:W-:Y:S02]  /*deb0*/  IABS R18, R18 ;  /* 0x0000001200127213 */ /* 0x000fe40000000000 */
[----:B------:R-:W-:-:S02]  /*dec0*/  I2FP.F32.S32 R20, R20 ;  /* 0x0000001400147245 */ /* 0x000fc40000201400 */
[----:B------:R-:W-:Y:S02]  /*ded0*/  I2FP.F32.S32 R172, R172 ;  /* 0x000000ac00ac7245 */ /* 0x000fe40000201400 */
[----:B------:R-:W-:Y:S01]  /*dee0*/  I2FP.F32.S32 R18, R18 ;  /* 0x0000001200127245 */ /* 0x000fe20000201400 */
[----:B------:R-:W-:Y:S01]  /*def0*/  FFMA.FTZ R20, R20, -UR6, R197 ;  /* 0x8000000614147c23 */ /* 0x000fe200080100c5 */
[----:B------:R-:W-:Y:S01]  /*df00*/  FSEL R17, R17, -INF , !P1 ;  /* 0xff80000011117808 */ /* 0x000fe20004800000 */
[----:B------:R-:W-:Y:S01]  /*df10*/  FFMA.FTZ R172, R172, -UR6, R199 ;  /* 0x80000006acac7c23 */ /* 0x000fe200080100c7 */
[----:B------:R-:W-:Y:S01]  /*df20*/  FSEL R175, R19, -INF , !P6 ;  /* 0xff80000013af7808 */ /* 0x000fe20007000000 */
[----:B-1----:R-:W-:Y:S01]  /*df30*/  FFMA.FTZ R199, R18, -UR6, R15 ;  /* 0x8000000612c77c23 */ /* 0x002fe2000801000f */
[----:B------:R-:W-:Y:S01]  /*df40*/  FMUL.FTZ R15, R193, UR4 ;  /* 0x00000004c10f7c20 */ /* 0x000fe20008410000 */
[----:B------:R-:W1:Y:S01]  /*df50*/  MUFU.TANH R18, R194 ;  /* 0x000000c200127308 */ /* 0x000e620000002400 */
[----:B------:R-:W-:-:S02]  /*df60*/  FSEL R174, R17, -INF , !P5 ;  /* 0xff80000011ae7808 */ /* 0x000fc40006800000 */
[----:B------:R-:W-:Y:S02]  /*df70*/  FSEL R173, R20, -INF , !P2 ;  /* 0xff80000014ad7808 */ /* 0x000fe40005000000 */
[C---:B------:R-:W-:Y:S02]  /*df80*/  ISETP.GE.AND P6, PT, R16.reuse, R230, PT ;  /* 0x000000e61000720c */ /* 0x040fe40003fc6270 */
[----:B------:R-:W-:Y:S01]  /*df90*/  ISETP.GE.AND P1, PT, R16, R229, PT ;  /* 0x000000e51000720c */ /* 0x000fe20003f26270 */
[----:B------:R-:W2:Y:S01]  /*dfa0*/  MUFU.TANH R15, R15 ;  /* 0x0000000f000f7308 */ /* 0x000ea20000002400 */
[-C--:B------:R-:W-:Y:S02]  /*dfb0*/  ISETP.GT.AND P5, PT, R14, R16.reuse, PT ;  /* 0x000000100e00720c */ /* 0x080fe40003fa4270 */
[----:B------:R-:W-:Y:S02]  /*dfc0*/  ISETP.GT.AND P2, PT, R11, R16, PT ;  /* 0x000000100b00720c */ /* 0x000fe40003f44270 */
[----:B------:R-:W-:-:S02]  /*dfd0*/  IADD3 R17, PT, PT, R13, 0x90, -R12 ;  /* 0x000000900d117810 */ /* 0x000fc40007ffe80c */
[----:B------:R-:W-:Y:S02]  /*dfe0*/  IADD3 R16, PT, PT, R231, 0x8f, -R12 ;  /* 0x0000008fe7107810 */ /* 0x000fe40007ffe80c */
[----:B------:R-:W-:Y:S02]  /*dff0*/  IABS R17, R17 ;  /* 0x0000001100117213 */ /* 0x000fe40000000000 */
[----:B------:R-:W-:Y:S02]  /*e000*/  IABS R16, R16 ;  /* 0x0000001000107213 */ /* 0x000fe40000000000 */
[----:B------:R-:W-:Y:S02]  /*e010*/  FSEL R199, R199, -INF , !P5 ;  /* 0xff800000c7c77808 */ /* 0x000fe40006800000 */
[----:B------:R-:W-:Y:S01]  /*e020*/  I2FP.F32.S32 R17, R17 ;  /* 0x0000001100117245 */ /* 0x000fe20000201400 */
[----:B------:R-:W-:Y:S01]  /*e030*/  IMAD.MOV.U32 R20, RZ, RZ, R16 ;  /* 0x000000ffff147224 */ /* 0x000fe200078e0010 */
[----:B------:R-:W-:-:S02]  /*e040*/  IADD3 R19, PT, PT, R213, -0x8f, RZ ;  /* 0xffffff71d5137810 */ /* 0x000fc40007ffe0ff */
[----:B------:R-:W-:Y:S01]  /*e050*/  FSEL R173, R173, -INF , !P3 ;  /* 0xff800000adad7808 */ /* 0x000fe20005800000 */
[----:B-1----:R-:W-:Y:S01]  /*e060*/  FFMA.FTZ R18, R17, -UR6, R18 ;  /* 0x8000000611127c23 */ /* 0x002fe20008010012 */
[----:B------:R-:W-:Y:S02]  /*e070*/  FSEL R172, R172, -INF , !P4 ;  /* 0xff800000acac7808 */ /* 0x000fe40006000000 */
[----:B------:R-:W-:Y:S02]  /*e080*/  FSEL R199, R199, -INF , !P6 ;  /* 0xff800000c7c77808 */ /* 0x000fe40007000000 */
[C---:B------:R-:W-:Y:S02]  /*e090*/  ISETP.GE.AND P3, PT, R19.reuse, R230, PT ;  /* 0x000000e61300720c */ /* 0x040fe40003f66270 */
[----:B------:R-:W-:Y:S02]  /*e0a0*/  ISETP.GE.AND P4, PT, R19, R229, PT ;  /* 0x000000e51300720c */ /* 0x000fe40003f86270 */
[----:B------:R-:W-:-:S02]  /*e0b0*/  ISETP.GT.AND P5, PT, R14, R19, PT ;  /* 0x000000130e00720c */ /* 0x000fc40003fa4270 */
[----:B------:R-:W-:Y:S01]  /*e0c0*/  ISETP.GT.AND P6, PT, R11, R19, PT ;  /* 0x000000130b00720c */ /* 0x000fe20003fc4270 */
[----:B------:R-:W-:Y:S01]  /*e0d0*/  FMUL.FTZ R19, R188, UR4 ;  /* 0x00000004bc137c20 */ /* 0x000fe20008410000 */
[C-C-:B------:R-:W-:Y:S01]  /*e0e0*/  IADD3 R17, PT, PT, R13.reuse, 0x8f, -R12.reuse ;  /* 0x0000008f0d117810 */ /* 0x140fe20007ffe80c */
[----:B------:R-:W1:Y:S01]  /*e0f0*/  LDCU UR4, c[0x0][0x45c] ;  /* 0x00008b80ff0477ac */ /* 0x000e620008000800 */
[C-C-:B------:R-:W-:Y:S02]  /*e100*/  IADD3 R16, PT, PT, R13.reuse, 0x88, -R12.reuse ;  /* 0x000000880d107810 */ /* 0x140fe40007ffe80c */
[----:B------:R-:W-:Y:S01]  /*e110*/  I2FP.F32.S32 R20, R20 ;  /* 0x0000001400147245 */ /* 0x000fe20000201400 */
[----:B------:R-:W3:Y:S01]  /*e120*/  MUFU.TANH R19, R19 ;  /* 0x0000001300137308 */ /* 0x000ee20000002400 */
[--C-:B------:R-:W-:Y:S02]  /*e130*/  IADD3 R13, PT, PT, R13, 0x87, -R12.reuse ;  /* 0x000000870d0d7810 */ /* 0x100fe40007ffe80c */
[C-C-:B------:R-:W-:Y:S01]  /*e140*/  IADD3 R21, PT, PT, R231.reuse, 0x88, -R12.reuse ;  /* 0x00000088e7157810 */ /* 0x140fe20007ffe80c */
[----:B--2---:R-:W-:Y:S01]  /*e150*/  FFMA.FTZ R15, R20, -UR6, R15 ;  /* 0x80000006140f7c23 */ /* 0x004fe2000801000f */
[----:B------:R-:W-:-:S02]  /*e160*/  IADD3 R12, PT, PT, R231, 0x87, -R12 ;  /* 0x00000087e70c7810 */ /* 0x000fc40007ffe80c */
[----:B------:R-:W-:Y:S02]  /*e170*/  FSEL R18, R18, -INF , !P2 ;  /* 0xff80000012127808 */ /* 0x000fe40005000000 */
[----:B------:R-:W-:Y:S02]  /*e180*/  IABS R20, R12 ;  /* 0x0000000c00147213 */ /* 0x000fe40000000000 */
[C---:B------:R-:W-:Y:S01]  /*e190*/  IADD3 R12, PT, PT, R213.reuse, -0x88, RZ ;  /* 0xffffff78d50c7810 */ /* 0x040fe20007ffe0ff */
[----:B------:R-:W-:Y:S01]  /*e1a0*/  VIADD R213, R213, 0xffffff79 ;  /* 0xffffff79d5d57836 */ /* 0x000fe20000000000 */
[----:B------:R-:W-:Y:S02]  /*e1b0*/  FSEL R15, R15, -INF , !P5 ;  /* 0xff8000000f0f7808 */ /* 0x000fe40006800000 */
[C---:B------:R-:W-:Y:S02]  /*e1c0*/  ISETP.GT.AND P2, PT, R14.reuse, R12, PT ;  /* 0x0000000c0e00720c */ /* 0x040fe40003f44270 */
[----:B------:R-:W-:-:S02]  /*e1d0*/  ISETP.GT.AND P5, PT, R14, R213, PT ;  /* 0x000000d50e00720c */ /* 0x000fc40003fa4270 */
[----:B------:R-:W-:Y:S02]  /*e1e0*/  IABS R21, R21 ;  /* 0x0000001500157213 */ /* 0x000fe40000000000 */
[----:B------:R-:W-:Y:S02]  /*e1f0*/  FMNMX3.FTZ R14, R212, R3, R7, !PT ;  /* 0x00000003d40e7276 */ /* 0x000fe40007810007 */
[----:B------:R-:W-:Y:S02]  /*e200*/  I2FP.F32.S32 R22, R21 ;  /* 0x0000001500167245 */ /* 0x000fe40000201400 */
[----:B------:R-:W-:Y:S02]  /*e210*/  I2FP.F32.S32 R20, R20 ;  /* 0x0000001400147245 */ /* 0x000fe40000201400 */
[----:B------:R-:W-:Y:S01]  /*e220*/  FMNMX3.FTZ R14, R14, R5, R9, !PT ;  /* 0x000000050e0e7276 */ /* 0x000fe20007810009 */
[----:B---3--:R-:W-:Y:S01]  /*e230*/  FFMA.FTZ R19, R22, -UR6, R19 ;  /* 0x8000000616137c23 */ /* 0x008fe20008010013 */
[----:B------:R-:W-:Y:S01]  /*e240*/  IABS R17, R17 ;  /* 0x0000001100117213 */ /* 0x000fe20000000000 */
[----:B------:R-:W-:Y:S01]  /*e250*/  FFMA.FTZ R20, R20, -UR6, R189 ;  /* 0x8000000614147c23 */ /* 0x000fe200080100bd */
[----:B------:R-:W-:-:S02]  /*e260*/  FMNMX3.FTZ R14, R14, R207, R187, !PT ;  /* 0x000000cf0e0e7276 */ /* 0x000fc400078100bb */
[----:B------:R-:W-:Y:S02]  /*e270*/  FSEL R201, R15, -INF , !P3 ;  /* 0xff8000000fc97808 */ /* 0x000fe40005800000 */
[----:B------:R-:W-:Y:S02]  /*e280*/  FMNMX3.FTZ R14, R14, R171, R169, !PT ;  /* 0x000000ab0e0e7276 */ /* 0x000fe400078100a9 */
[----:B------:R-:W-:Y:S02]  /*e290*/  FSEL R19, R19, -INF , !P2 ;  /* 0xff80000013137808 */ /* 0x000fe40005000000 */
[----:B------:R-:W-:Y:S02]  /*e2a0*/  FSEL R20, R20, -INF , !P5 ;  /* 0xff80000014147808 */ /* 0x000fe40006800000 */
[C---:B------:R-:W-:Y:S02]  /*e2b0*/  ISETP.GE.AND P3, PT, R12.reuse, R230, PT ;  /* 0x000000e60c00720c */ /* 0x040fe40003f66270 */
[----:B------:R-:W-:-:S02]  /*e2c0*/  ISETP.GE.AND P2, PT, R12, R229, PT ;  /* 0x000000e50c00720c */ /* 0x000fc40003f46270 */
[----:B------:R-:W-:Y:S02]  /*e2d0*/  I2FP.F32.S32 R22, R17 ;  /* 0x0000001100167245 */ /* 0x000fe40000201400 */
[----:B------:R-:W-:Y:S02]  /*e2e0*/  ISETP.GT.AND P5, PT, R11, R12, PT ;  /* 0x0000000c0b00720c */ /* 0x000fe40003fa4270 */
[----:B------:R-:W-:Y:S01]  /*e2f0*/  FMNMX3.FTZ R12, R14, R205, R203, !PT ;  /* 0x000000cd0e0c7276 */ /* 0x000fe200078100cb */
[----:B------:R-:W-:Y:S01]  /*e300*/  FFMA.FTZ R22, R22, -UR6, R195 ;  /* 0x8000000616167c23 */ /* 0x000fe200080100c3 */
[----:B------:R-:W-:Y:S02]  /*e310*/  FMNMX3.FTZ R17, R2, R4, R6, !PT ;  /* 0x0000000402117276 */ /* 0x000fe40007810006 */
[----:B------:R-:W-:Y:S02]  /*e320*/  FSEL R197, R19, -INF , !P3 ;  /* 0xff80000013c57808 */ /* 0x000fe40005800000 */
[----:B------:R-:W-:-:S02]  /*e330*/  ISETP.GE.AND P3, PT, R213, R230, PT ;  /* 0x000000e6d500720c */ /* 0x000fc40003f66270 */
[----:B------:R-:W-:Y:S02]  /*e340*/  FMNMX3.FTZ R12, R12, R175, R173, !PT ;  /* 0x000000af0c0c7276 */ /* 0x000fe400078100ad */
[----:B------:R-:W-:Y:S02]  /*e350*/  FMNMX3.FTZ R17, R17, R8, R10, !PT ;  /* 0x0000000811117276 */ /* 0x000fe4000781000a */
[----:B------:R-:W-:Y:S02]  /*e360*/  IABS R16, R16 ;  /* 0x0000001000107213 */ /* 0x000fe40000000000 */
[----:B------:R-:W-:Y:S02]  /*e370*/  IABS R13, R13 ;  /* 0x0000000d000d7213 */ /* 0x000fe40000000000 */
[----:B------:R-:W-:Y:S02]  /*e380*/  FSEL R179, R20, -INF , !P3 ;  /* 0xff80000014b37808 */ /* 0x000fe40005800000 */
[----:B------:R-:W-:-:S02]  /*e390*/  FMNMX3.FTZ R12, R12, R199, R201, !PT ;  /* 0x000000c70c0c7276 */ /* 0x000fc400078100c9 */
[----:B------:R-:W-:Y:S02]  /*e3a0*/  FMNMX3.FTZ R17, R17, R210, R208, !PT ;  /* 0x000000d211117276 */ /* 0x000fe400078100d0 */
[----:B------:R-:W-:Y:S01]  /*e3b0*/  I2FP.F32.S32 R15, R16 ;  /* 0x00000010000f7245 */ /* 0x000fe20000201400 */
[----:B------:R-:W-:Y:S01]  /*e3c0*/  VIADD R16, R0, 0x18000 ;  /* 0x0001800000107836 */ /* 0x000fe20000000000 */
[----:B------:R-:W-:Y:S02]  /*e3d0*/  I2FP.F32.S32 R14, R13 ;  /* 0x0000000d000e7245 */ /* 0x000fe40000201400 */
[----:B------:R-:W-:Y:S01]  /*e3e0*/  FMNMX3.FTZ R12, R12, R197, R179, !PT ;  /* 0x000000c50c0c7276 */ /* 0x000fe200078100b3 */
[----:B------:R-:W-:Y:S01]  /*e3f0*/  FFMA.FTZ R15, R15, -UR6, R190 ;  /* 0x800000060f0f7c23 */ /* 0x000fe200080100be */
[----:B------:R-:W-:Y:S01]  /*e400*/  FMNMX3.FTZ R13, R17, R170, R168, !PT ;  /* 0x000000aa110d7276 */ /* 0x000fe200078100a8 */
[----:B------:R-:W-:Y:S01]  /*e410*/  FFMA.FTZ R14, R14, -UR6, R191 ;  /* 0x800000060e0e7c23 */ /* 0x000fe200080100bf */
[----:B------:R-:W-:-:S02]  /*e420*/  FSEL R22, R22, -INF , !P6 ;  /* 0xff80000016167808 */ /* 0x000fc40007000000 */
[----:B------:R-:W-:Y:S02]  /*e430*/  ISETP.GT.AND P6, PT, R11, R213, PT ;  /* 0x000000d50b00720c */ /* 0x000fe40003fc4270 */
[----:B------:R-:W-:Y:S01]  /*e440*/  FSEL R172, R172, -INF , !P0 ;  /* 0xff800000acac7808 */ /* 0x000fe20004000000 */
[----:B------:R-:W2:Y:S01]  /*e450*/  SHFL.BFLY PT, R11, R12, 0x2, 0x1f ;  /* 0x0c401f000c0b7f89 */ /* 0x000ea200000e0000 */
        /* <DEDUP_REMOVED lines=13> */
[----:B------:R-:W-:Y:S01]  /*e530*/  MOV R185, 0x20 ;  /* 0x0000002000b97802 */ /* 0x000fe20000000f00 */
[----:B------:R-:W2:Y:S04]  /*e540*/  SHFL.BFLY PT, R13, R14, 0x2, 0x1f ;  /* 0x0c401f000e0d7f89 */ /* 0x000ea800000e0000 */
[----:B------:R-:W3:Y:S01]  /*e550*/  SHFL.BFLY PT, R164, R15, 0x1, 0x1f ;  /* 0x0c201f000fa47f89 */ /* 0x000ee200000e0000 */
[----:B--2---:R-:W-:-:S02]  /*e560*/  FMNMX.FTZ R12, R14, R13, !PT ;  /* 0x0000000d0e0c7209 */ /* 0x004fc40007810000 */
[----:B---3--:R-:W-:-:S03]  /*e570*/  FMNMX.FTZ R164, R15, R164, !PT ;  /* 0x000000a40fa47209 */ /* 0x008fc60007810000 */
[----:B------:R-:W2:Y:S01]  /*e580*/  SHFL.BFLY PT, R11, R12, 0x1, 0x1f ;  /* 0x0c201f000c0b7f89 */ /* 0x000ea200000e0000 */
[C---:B------:R-:W-:Y:S01]  /*e590*/  FSETP.NEU.FTZ.AND P1, PT, R164.reuse, -INF , PT ;  /* 0xff800000a400780b */ /* 0x040fe20003f3d000 */
[----:B-1----:R-:W-:-:S03]  /*e5a0*/  FMUL.FTZ R202, R164, UR4 ;  /* 0x00000004a4ca7c20 */ /* 0x002fc60008410000 */
[----:B------:R-:W-:Y:S02]  /*e5b0*/  FSEL R183, R164, RZ, P1 ;  /* 0x000000ffa4b77208 */ /* 0x000fe40000800000 */
[----:B------:R-:W-:-:S03]  /*e5c0*/  FSEL R202, R202, RZ, P1 ;  /* 0x000000ffcaca7208 */ /* 0x000fc60000800000 */
[----:B------:R-:W-:Y:S02]  /*e5d0*/  FADD.FTZ R183, R212, -R183 ;  /* 0x800000b7d4b77221 */ /* 0x000fe40000010000 */
[--C-:B------:R-:W-:Y:S01]  /*e5e0*/  FFMA.FTZ R184, R3, UR4, -R202.reuse ;  /* 0x0000000403b87c23 */ /* 0x100fe200080108ca */
[--C-:B------:R-:W-:Y:S01]  /*e5f0*/  FFMA.FTZ R182, R5, UR4, -R202.reuse ;  /* 0x0000000405b67c23 */ /* 0x100fe200080108ca */
[--C-:B------:R-:W-:Y:S01]  /*e600*/  FFMA.FTZ R181, R7, UR4, -R202.reuse ;  /* 0x0000000407b57c23 */ /* 0x100fe200080108ca */
[--C-:B------:R-:W-:Y:S01]  /*e610*/  FFMA.FTZ R167, R9, UR4, -R202.reuse ;  /* 0x0000000409a77c23 */ /* 0x100fe200080108ca */
[----:B------:R-:W-:Y:S01]  /*e620*/  FMUL.FTZ R183, R183, UR4 ;  /* 0x00000004b7b77c20 */ /* 0x000fe20008410000 */
[--C-:B------:R-:W-:Y:S01]  /*e630*/  FFMA.FTZ R189, R187, UR4, -R202.reuse ;  /* 0x00000004bbbd7c23 */ /* 0x100fe200080108ca */
[----:B------:R-:W-:Y:S01]  /*e640*/  MUFU.EX2 R184, R184 ;  /* 0x000000b800b87308 */ /* 0x000fe20000000800 */
[--C-:B------:R-:W-:Y:S01]  /*e650*/  FFMA.FTZ R194, R207, UR4, -R202.reuse ;  /* 0x00000004cfc27c23 */ /* 0x100fe200080108ca */
[--C-:B------:R-:W-:Y:S01]  /*e660*/  FFMA.FTZ R188, R171, UR4, -R202.reuse ;  /* 0x00000004abbc7c23 */ /* 0x100fe200080108ca */
[--C-:B------:R-:W-:Y:S01]  /*e670*/  FFMA.FTZ R187, R169, UR4, -R202.reuse ;  /* 0x00000004a9bb7c23 */ /* 0x100fe200080108ca */
[----:B--2---:R-:W-:Y:S01]  /*e680*/  FMNMX.FTZ R3, R12, R11, !PT ;  /* 0x0000000b0c037209 */ /* 0x004fe20007810000 */
[--C-:B------:R-:W-:Y:S01]  /*e690*/  FFMA.FTZ R205, R205, UR4, -R202.reuse ;  /* 0x00000004cdcd7c23 */ /* 0x100fe200080108ca */
[----:B------:R-:W-:Y:S01]  /*e6a0*/  LDSM.16.MT88.4 R12, [R0+0x18000] ;  /* 0x01800000000c783b */ /* 0x000fe20000004200 */
[--C-:B------:R-:W-:Y:S01]  /*e6b0*/  FFMA.FTZ R212, R201, UR4, -R202.reuse ;  /* 0x00000004c9d47c23 */ /* 0x100fe200080108ca */
[C---:B------:R-:W-:Y:S01]  /*e6c0*/  FSETP.NEU.FTZ.AND P0, PT, R3.reuse, -INF , PT ;  /* 0xff8000000300780b */ /* 0x040fe20003f1d000 */
[----:B------:R-:W-:Y:S01]  /*e6d0*/  FMUL.FTZ R177, R3, UR4 ;  /* 0x0000000403b17c20 */ /* 0x000fe20008410000 */
[----:B------:R-:W1:Y:S01]  /*e6e0*/  MUFU.EX2 R181, R181 ;  /* 0x000000b500b57308 */ /* 0x000e620000000800 */
[--C-:B------:R-:W-:Y:S01]  /*e6f0*/  FFMA.FTZ R199, R199, UR4, -R202.reuse ;  /* 0x00000004c7c77c23 */ /* 0x100fe200080108ca */
[----:B------:R-:W-:Y:S01]  /*e700*/  R2P PR, R216, 0x6 ;  /* 0x00000006d8007804 */ /* 0x000fe20000000000 */
[----:B------:R-:W-:Y:S01]  /*e710*/  FFMA.FTZ R197, R197, UR4, -R202 ;  /* 0x00000004c5c57c23 */ /* 0x000fe200080108ca */
[----:B------:R-:W-:-:S02]  /*e720*/  FSEL R5, R3, RZ, P0 ;  /* 0x000000ff03057208 */ /* 0x000fc40000000000 */
[----:B------:R-:W-:Y:S02]  /*e730*/  FSEL R177, R177, RZ, P0 ;  /* 0x000000ffb1b17208 */ /* 0x000fe40000000000 */
[----:B------:R-:W-:Y:S01]  /*e740*/  MUFU.EX2 R182, R182 ;  /* 0x000000b600b67308 */ /* 0x000fe20000000800 */
[----:B------:R-:W-:Y:S01]  /*e750*/  FADD.FTZ R2, R2, -R5 ;  /* 0x8000000502027221 */ /* 0x000fe20000010000 */
[----:B------:R-:W-:Y:S01]  /*e760*/  SEL R185, R185, 0xffffffe0, !P1 ;  /* 0xffffffe0b9b97807 */ /* 0x000fe20004800000 */
[--C-:B------:R-:W-:Y:S01]  /*e770*/  FFMA.FTZ R180, R4, UR4, -R177.reuse ;  /* 0x0000000404b47c23 */ /* 0x100fe200080108b1 */
[--C-:B------:R-:W-:Y:S01]  /*e780*/  FFMA.FTZ R166, R6, UR4, -R177.reuse ;  /* 0x0000000406a67c23 */ /* 0x100fe200080108b1 */
[--C-:B------:R-:W-:Y:S01]  /*e790*/  FFMA.FTZ R165, R8, UR4, -R177.reuse ;  /* 0x0000000408a57c23 */ /* 0x100fe200080108b1 */
[----:B------:R-:W-:Y:S01]  /*e7a0*/  FFMA.FTZ R186, R10, UR4, -R177 ;  /* 0x000000040aba7c23 */ /* 0x000fe200080108b1 */
[----:B------:R-:W-:Y:S01]  /*e7b0*/  @P2 IADD3 R195, PT, PT, R16, -0x40, RZ ;  /* 0xffffffc010c32810 */ /* 0x000fe20007ffe0ff */
[----:B------:R-:W-:Y:S01]  /*e7c0*/  FMUL.FTZ R2, R2, UR4 ;  /* 0x0000000402027c20 */ /* 0x000fe20008410000 */
[----:B------:R-:W2:Y:S01]  /*e7d0*/  MUFU.EX2 R167, R167 ;  /* 0x000000a700a77308 */ /* 0x000ea20000000800 */
[----:B-1----:R-:W-:Y:S01]  /*e7e0*/  F2FP.F16.F32.PACK_AB R4, R181, R184 ;  /* 0x000000b8b504723e */ /* 0x002fe200000000ff */
[----:B------:R-:W-:Y:S01]  /*e7f0*/  IMAD.IADD R196, R0, 0x1, R185 ;  /* 0x0000000100c47824 */ /* 0x000fe200078e02b9 */
[----:B------:R-:W1:Y:S01]  /*e800*/  LDSM.16.MT88.4 R28, [R195] ;  /* 0x00000000c31c783b */ /* 0x000e620000004200 */
[----:B------:R-:W-:-:S02]  /*e810*/  IMAD.IADD R185, R185, 0x1, R195 ;  /* 0x00000001b9b97824 */ /* 0x000fc400078e02c3 */
[--C-:B------:R-:W-:Y:S01]  /*e820*/  FFMA.FTZ R193, R210, UR4, -R177.reuse ;  /* 0x00000004d2c17c23 */ /* 0x100fe200080108b1 */
[--C-:B------:R-:W-:Y:S01]  /*e830*/  FFMA.FTZ R190, R208, UR4, -R177.reuse ;  /* 0x00000004d0be7c23 */ /* 0x100fe200080108b1 */
[----:B------:R-:W-:Y:S01]  /*e840*/  LDSM.16.MT88.4 R20, [R196+0x18000] ;  /* 0x01800000c414783b */ /* 0x000fe20000004200 */
[----:B------:R-:W-:Y:S01]  /*e850*/  MUFU.EX2 R180, R180 ;  /* 0x000000b400b47308 */ /* 0x000fe20000000800 */
[--C-:B------:R-:W-:Y:S01]  /*e860*/  FFMA.FTZ R192, R170, UR4, -R177.reuse ;  /* 0x00000004aac07c23 */ /* 0x100fe200080108b1 */
[--C-:B------:R-:W-:Y:S01]  /*e870*/  FFMA.FTZ R191, R168, UR4, -R177.reuse ;  /* 0x00000004a8bf7c23 */ /* 0x100fe200080108b1 */
[--C-:B------:R-:W-:Y:S01]  /*e880*/  FFMA.FTZ R208, R203, UR4, -R202.reuse ;  /* 0x00000004cbd07c23 */ /* 0x100fe200080108ca */
[----:B------:R-:W-:Y:S01]  /*e890*/  LDSM.16.MT88.4 R168, [R0+0x1a800] ;  /* 0x01a8000000a8783b */ /* 0x000fe20000004200 */
[--C-:B------:R-:W-:Y:S01]  /*e8a0*/  FFMA.FTZ R207, R204, UR4, -R177.reuse ;  /* 0x00000004cccf7c23 */ /* 0x100fe200080108b1 */
[--C-:B------:R-:W-:Y:S01]  /*e8b0*/  FFMA.FTZ R203, R175, UR4, -R202.reuse ;  /* 0x00000004afcb7c23 */ /* 0x100fe200080108ca */
[--C-:B------:R-:W-:Y:S01]  /*e8c0*/  FFMA.FTZ R210, R173, UR4, -R202.reuse ;  /* 0x00000004add27c23 */ /* 0x100fe200080108ca */
[----:B------:R-:W3:Y:S01]  /*e8d0*/  MUFU.EX2 R166, R166 ;  /* 0x000000a600a67308 */ /* 0x000ee20000000800 */
[----:B--2---:R-:W-:Y:S01]  /*e8e0*/  F2FP.F16.F32.PACK_AB R6, R167, R182 ;  /* 0x000000b6a706723e */ /* 0x004fe200000000ff */
        /* <DEDUP_REMOVED lines=8> */
[--C-:B------:R-:W-:Y:S01]  /*e970*/  FFMA.FTZ R198, R178, UR4, -R177.reuse ;  /* 0x00000004b2c67c23 */ /* 0x100fe200080108b1 */
[----:B------:R-:W-:-:S02]  /*e980*/  FFMA.FTZ R211, R176, UR4, -R177 ;  /* 0x00000004b0d37c23 */ /* 0x000fc400080108b1 */
[----:B------:R-:W-:Y:S03]  /*e990*/  LDSM.16.MT88.4 R176, [R196+0x1b800] ;  /* 0x01b80000c4b0783b */ /* 0x000fe60000004200 */
        /* <DEDUP_REMOVED lines=351> */
[----:B---3--:R-:W-:-:S04]  /*ff90*/  SHF.L.U32 R196, R216, 0x1, RZ ;  /* 0x00000001d8c47819 */ /* 0x008fc800000006ff */
[----:B------:R-:W-:-:S03]  /*ffa0*/  LOP3.LUT R198, R196, 0x6, RZ, 0xc0, !PT ;  /* 0x00000006c4c67812 */ /* 0x000fc600078ec0ff */
[C---:B-1----:R-:W-:Y:S08]  /*ffb0*/  HMMA.16816.F32 R100, R4.reuse, R152, R100 ;  /* 0x000000980464723c */ /* 0x042ff00000001864 */
        /* <DEDUP_REMOVED lines=37> */
.L_x_2315:
[----:B------:R-:W-:-:S12]  /*10210*/  UIADD3 UR22, UPT, UPT, UR16, -0x1, URZ ;  /* 0xffffffff10167890 */ /* 0x000fd8000fffe0ff */
.L_x_2318:
        /* <DEDUP_REMOVED lines=26> */
.L_x_2322:
        /* <DEDUP_REMOVED lines=59> */
.L_x_2320:
        /* <DEDUP_REMOVED lines=86> */
[----:B-1----:R-:W-:Y:S05]  /*10cd0*/  LDSM.16.M88.4 R192, [R3+0x10800] ;  /* 0x0108000003c0783b */ /* 0x002fea0000000200 */
[----:B------:R-:W-:Y:S01]  /*10ce0*/  LDSM.16.M88.4 R196, [R222+0x13800] ;  /* 0x01380000dec4783b */ /* 0x000fe20000000200 */
[C---:B--2---:R-:W-:Y:S04]  /*10cf0*/  HMMA.16816.F32 R4, R164.reuse, R168, RZ ;  /* 0x000000a8a404723c */ /* 0x044fe800000018ff */
[----:B------:R-:W-:Y:S04]  /*10d00*/  LDSM.16.M88.4 R200, [R3+0x12000] ;  /* 0x0120000003c8783b */ /* 0x000fe80000000200 */
[C---:B------:R-:W-:Y:S01]  /*10d10*/  HMMA.16816.F32 R8, R164.reuse, R170, RZ ;  /* 0x000000aaa408723c */ /* 0x040fe200000018ff */
[----:B------:R-:W1:Y:S05]  /*10d20*/  LDSM.16.M88.4 R168, [R222+0x10800] ;  /* 0x01080000dea8783b */ /* 0x000e6a0000000200 */
[----:B------:R-:W-:Y:S02]  /*10d30*/  LDSM.16.M88.4 R204, [R220+0x14000] ;  /* 0x01400000dccc783b */ /* 0x000fe40000000200 */
        /* <DEDUP_REMOVED lines=8> */
[----:B------:R-:W3:Y:S05]  /*10dc0*/  LDSM.16.M88.4 R164, [R222+0x11800] ;  /* 0x01180000dea4783b */ /* 0x000eea0000000200 */
[----:B------:R-:W4:Y:S02]  /*10dd0*/  LDSM.16.M88.4 R180, [R3+0x10000] ;  /* 0x0100000003b4783b */ /* 0x000f240000000200 */
        /* <DEDUP_REMOVED lines=11> */
[----:B------:R-:W2:Y:S05]  /*10e90*/  LDSM.16.M88.4 R164, [R224] ;  /* 0x00000000e0a4783b */ /* 0x000eaa0000000200 */
[----:B------:R-:W-:Y:S02]  /*10ea0*/  LDSM.16.M88.4 R184, [R220+0x11000] ;  /* 0x01100000dcb8783b */ /* 0x000fe40000000200 */
        /* <DEDUP_REMOVED lines=11> */
[----:B------:R-:W-:Y:S05]  /*10f60*/  LDSM.16.M88.4 R168, [R211+0x4000] ;  /* 0x00400000d3a8783b */ /* 0x000fea0000000200 */
[----:B------:R-:W1:Y:S02]  /*10f70*/  LDSM.16.M88.4 R176, [R209+UR5+0x12000] ;  /* 0x01200005d1b0783b */ /* 0x000e640008000200 */
        /* <DEDUP_REMOVED lines=12> */
[----:B------:R-:W-:Y:S02]  /*11040*/  LDSM.16.M88.4 R188, [R222+0x12800] ;  /* 0x01280000debc783b */ /* 0x000fe40000000200 */
        /* <DEDUP_REMOVED lines=11> */
[----:B------:R-:W3:Y:S05]  /*11100*/  LDSM.16.M88.4 R164, [R3+0x12800] ;  /* 0x0128000003a4783b */ /* 0x000eea0000000200 */
[----:B------:R-:W4:Y:S02]  /*11110*/  LDSM.16.M88.4 R168, [R3+0x13000] ;  /* 0x0130000003a8783b */ /* 0x000f240000000200 */
        /* <DEDUP_REMOVED lines=11> */
[----:B------:R-:W1:Y:S05]  /*111d0*/  LDSM.16.M88.4 R176, [R3+0x13800] ;  /* 0x0138000003b0783b */ /* 0x000e6a0000000200 */
[----:B------:R-:W5:Y:S02]  /*111e0*/  LDSM.16.M88.4 R196, [R220+0x13800] ;  /* 0x01380000dcc4783b */ /* 0x000f640000000200 */
        /* <DEDUP_REMOVED lines=11> */
[----:B------:R-:W1:Y:S05]  /*112a0*/  LDSM.16.M88.4 R172, [R209+UR5+0x15000] ;  /* 0x01500005d1ac783b */ /* 0x000e6a0008000200 */
[----:B------:R-:W4:Y:S02]  /*112b0*/  LDSM.16.M88.4 R176, [R209+UR5+0x15800] ;  /* 0x01580005d1b0783b */ /* 0x000f240008000200 */
        /* <DEDUP_REMOVED lines=24> */
[----:B------:R-:W3:Y:S05]  /*11440*/  LDSM.16.M88.4 R164, [R3+0x15000] ;  /* 0x0150000003a4783b */ /* 0x000eea0000000200 */
[----:B------:R-:W4:Y:S02]  /*11450*/  LDSM.16.M88.4 R176, [R3+0x15800] ;  /* 0x0158000003b0783b */ /* 0x000f240000000200 */
        /* <DEDUP_REMOVED lines=11> */
[----:B------:R-:W2:Y:S05]  /*11510*/  LDSM.16.M88.4 R168, [R220+0x14800] ;  /* 0x01480000dca8783b */ /* 0x000eaa0000000200 */
[----:B------:R-:W2:Y:S02]  /*11520*/  LDSM.16.M88.4 R180, [R220+0x15000] ;  /* 0x01500000dcb4783b */ /* 0x000ea40000000200 */
        /* <DEDUP_REMOVED lines=11> */
[----:B------:R-:W3:Y:S05]  /*115e0*/  LDSM.16.M88.4 R176, [R209+UR5+0x17800] ;  /* 0x01780005d1b0783b */ /* 0x000eea0008000200 */
[----:B------:R-:W-:Y:S02]  /*115f0*/  LDSM.16.M88.4 R196, [R208+0xc000] ;  /* 0x00c00000d0c4783b */ /* 0x000fe40000000200 */
[C---:B-----5:R-:W-:Y:S03]  /*11600*/  HMMA.16816.F32 R4, R184.reuse, R204, R4 ;  /* 0x000000ccb804723c */ /* 0x060fe60000001804 */
[----:B------:R-:W-:Y:S05]  /*11610*/  LDSM.16.M88.4 R208, [R3+0x16000] ;  /* 0x0160000003d0783b */ /* 0x000fea0000000200 */
        /* <DEDUP_REMOVED lines=25> */
[C---:B----4-:R-:W-:Y:S08]  /*117b0*/  HMMA.16816.F32 R4, R196.reuse, R204, R4 ;  /* 0x000000ccc404723c */ /* 0x050ff00000001804 */
        /* <DEDUP_REMOVED lines=18> */
[C---:B-1----:R-:W-:Y:S08]  /*118e0*/  HMMA.16816.F32 R12, R188.reuse, R164, R12 ;  /* 0x000000a4bc0c723c */ /* 0x042ff0000000180c */
[C---:B------:R-:W-:Y:S08]  /*118f0*/  HMMA.16816.F32 R16, R188.reuse, R166, R16 ;  /* 0x000000a6bc10723c */ /* 0x040ff00000001810 */
[C---:B------:R-:W-:Y:S08]  /*11900*/  HMMA.16816.F32 R20, R188.reuse, R172, R20 ;  /* 0x000000acbc14723c */ /* 0x040ff00000001814 */
[C---:B------:R-:W-:Y:S08]  /*11910*/  HMMA.16816.F32 R24, R188.reuse, R174, R24 ;  /* 0x000000aebc18723c */ /* 0x040ff00000001818 */
[C---:B---3--:R-:W-:Y:S08]  /*11920*/  HMMA.16816.F32 R28, R188.reuse, R176, R28 ;  /* 0x000000b0bc1c723c */ /* 0x048ff0000000181c */
[----:B------:R-:W-:Y:S08]  /*11930*/  HMMA.16816.F32 R32, R188, R178, R32 ;  /* 0x000000b2bc20723c */ /* 0x000ff00000001820 */
[C---:B------:R-:W-:Y:S08]  /*11940*/  HMMA.16816.F32 R4, R192.reuse, R200, R4 ;  /* 0x000000c8c004723c */ /* 0x040ff00000001804 */
[C---:B------:R-:W-:Y:S01]  /*11950*/  HMMA.16816.F32 R8, R192.reuse, R202, R8 ;  /* 0x000000cac008723c */ /* 0x040fe20000001808 */
[----:B------:R-:W-:Y:S05]  /*11960*/  IMAD.U32 R202, RZ, RZ, UR7 ;  /* 0x00000007ffca7e24 */ /* 0x000fea000f8e00ff */
[--C-:B-----5:R-:W-:Y:S02]  /*11970*/  IADD3 R220, PT, PT, R231, -UR21, -R202.reuse ;  /* 0x80000015e7dc7c10 */ /* 0x120fe4000fffe8ca */
        /* <DEDUP_REMOVED lines=15> */
[C---:B------:R-:W-:Y:S02]  /*11a70*/  VIADD R193, R197.reuse, 0x38 ;  /* 0x00000038c5c17836 */ /* 0x040fe40000000000 */
[----:B------:R-:W-:Y:S01]  /*11a80*/  VIADD R194, R197, UR21 ;  /* 0x00000015c5c27c36 */ /* 0x000fe20008000000 */
[----:B------:R-:W-:Y:S01]  /*11a90*/  ISETP.GT.AND P6, PT, R220, R195, PT ;  /* 0x000000c3dc00720c */ /* 0x000fe20003fc4270 */
[----:B------:R-:W-:Y:S02]  /*11aa0*/  VIADD R210, R193, UR21 ;  /* 0x00000015c1d27c36 */ /* 0x000fe40008000000 */
[----:B------:R-:W-:Y:S01]  /*11ab0*/  IMAD.IADD R202, R231, 0x1, -R194 ;  /* 0x00000001e7ca7824 */ /* 0x000fe200078e0ac2 */
[----:B-123--:R-:W-:Y:S09]  /*11ac0*/  BRA.U.ANY UP0, `(.L_x_2322) ;  /* 0xffffffe9003c7547 */ /* 0x00eff2000b93ffff */
.L_x_2321:
[--C-:B------:R-:W-:Y:S01]  /*11ad0*/  IADD3 R3, PT, PT, R231, 0x37, -R210.reuse ;  /* 0x00000037e7037810 */ /* 0x100fe20007ffe8d2 */
[----:B-1----:R-:W-:Y:S01]  /*11ae0*/  FMUL.FTZ R7, R9, UR8 ;  /* 0x0000000809077c20 */ /* 0x002fe20008410000 */
[----:B------:R-:W-:Y:S01]  /*11af0*/  FMUL.FTZ R9, R10, UR8 ;  /* 0x000000080a097c20 */ /* 0x000fe20008410000 */
[----:B------:R-:W-:Y:S01]  /*11b00*/  IABS R202, R202 ;  /* 0x000000ca00ca7213 */ /* 0x000fe20000000000 */
[----:B------:R-:W-:Y:S01]  /*11b10*/  FMUL.FTZ R8, R8, UR8 ;  /* 0x0000000808087c20 */ /* 0x000fe20008410000 */
[----:B------:R-:W-:Y:S01]  /*11b20*/  IABS R3, R3 ;  /* 0x0000000300037213 */ /* 0x000fe20000000000 */
[----:B------:R-:W-:Y:S01]  /*11b30*/  MUFU.TANH R201, R201 ;  /* 0x000000c900c97308 */ /* 0x000fe20000002400 */
[----:B------:R-:W-:Y:S01]  /*11b40*/  I2FP.F32.S32 R6, R202 ;  /* 0x000000ca00067245 */ /* 0x000fe20000201400 */
[----:B------:R-:W-:Y:S01]  /*11b50*/  FMUL.FTZ R4, R11, UR8 ;  /* 0x000000080b047c20 */ /* 0x000fe20008410000 */
[--C-:B------:R-:W-:Y:S01]  /*11b60*/  IADD3 R164, PT, PT, R225, 0x37, -R210.reuse ;  /* 0x00000037e1a47810 */ /* 0x100fe20007ffe8d2 */
[----:B------:R-:W-:Y:S01]  /*11b70*/  IMAD.MOV.U32 R5, RZ, RZ, R3 ;  /* 0x000000ffff057224 */ /* 0x000fe200078e0003 */
[--C-:B------:R-:W-:Y:S01]  /*11b80*/  IADD3 R11, PT, PT, R231, 0x30, -R210.reuse ;  /* 0x00000030e70b7810 */ /* 0x100fe20007ffe8d2 */
[----:B------:R-:W-:Y:S01]  /*11b90*/  FFMA.FTZ R199, R6, -UR6, R199 ;  /* 0x8000000606c77c23 */ /* 0x000fe200080100c7 */
[C---:B------:R-:W-:Y:S03]  /*11ba0*/  IADD3 R6, PT, PT, R225.reuse, 0x30, -R210 ;  /* 0x00000030e1067810 */ /* 0x040fe60007ffe8d2 */
[----:B------:R-:W1:Y:S01]  /*11bb0*/  MUFU.TANH R9, R9 ;  /* 0x0000000900097308 */ /* 0x000e620000002400 */
[----:B------:R-:W-:Y:S01]  /*11bc0*/  I2FP.F32.S32 R5, R5 ;  /* 0x0000000500057245 */ /* 0x000fe20000201400 */
[----:B------:R-:W-:Y:S01]  /*11bd0*/  IMAD.IADD R166, R225, 0x1, -R194 ;  /* 0x00000001e1a67824 */ /* 0x000fe200078e0ac2 */
[----:B------:R-:W-:Y:S01]  /*11be0*/  IABS R6, R6 ;  /* 0x0000000600067213 */ /* 0x000fe20000000000 */
[----:B------:R-:W-:Y:S01]  /*11bf0*/  VIADD R165, R197, 0x9 ;  /* 0x00000009c5a57836 */ /* 0x000fe20000000000 */
[----:B------:R-:W-:Y:S01]  /*11c00*/  IABS R164, R164 ;  /* 0x000000a400a47213 */ /* 0x000fe20000000000 */
[----:B------:R-:W-:Y:S01]  /*11c10*/  FFMA.FTZ R200, R5, -UR6, R200 ;  /* 0x8000000605c87c23 */ /* 0x000fe200080100c8 */
[----:B------:R-:W-:Y:S03]  /*11c20*/  I2FP.F32.S32 R6, R6 ;  /* 0x0000000600067245 */ /* 0x000fe60000201400 */
        /* <DEDUP_REMOVED lines=38> */
[----:B------:R-:W-:Y:S01]  /*11e90*/  FMUL.FTZ R34, R34, UR8 ;  /* 0x0000000822227c20 */ /* 0x000fe20008410000 */
[----:B------:R-:W-:Y:S03]  /*11ea0*/  LOP3.LUT R221, R221, 0x200, R214, 0xf8, !PT ;  /* 0x00000200dddd7812 */ /* 0x000fe600078ef8d6 */
[----:B------:R4:W-:Y:S01]  /*11eb0*/  MUFU.TANH R209, R18 ;  /* 0x0000001200d17308 */ /* 0x0009e20000002400 */
[----:B------:R-:W-:Y:S02]  /*11ec0*/  UISETP.GT.AND UP0, UPT, UR22, UR19, UPT ;  /* 0x000000131600728c */ /* 0x000fe4000bf04270 */
[----:B------:R-:W-:Y:S07]  /*11ed0*/  UIADD3 UR22, UPT, UPT, UR22, -0x1, URZ ;  /* 0xffffffff16167890 */ /* 0x000fee000fffe0ff */
        /* <DEDUP_REMOVED lines=744> */
.L_x_2319:
        /* <DEDUP_REMOVED lines=327> */
.L_x_2323:
        /* <DEDUP_REMOVED lines=45> */
.L_x_2325:
[----:B------:R-:W-:Y:S05]  /*164a0*/  BSYNC.RECONVERGENT B0 ;  /* 0x0000000000007941 */ /* 0x000fea0003800200 */
.L_x_2324:
        /* <DEDUP_REMOVED lines=42> */
.L_x_2327:
[----:B------:R-:W-:Y:S05]  /*16750*/  BSYNC.RECONVERGENT B0 ;  /* 0x0000000000007941 */ /* 0x000fea0003800200 */
.L_x_2326:
        /* <DEDUP_REMOVED lines=27> */
.L_x_2329:
[----:B------:R-:W-:Y:S05]  /*16910*/  BSYNC.RECONVERGENT B0 ;  /* 0x0000000000007941 */ /* 0x000fea0003800200 */
.L_x_2328:
        /* <DEDUP_REMOVED lines=27> */
.L_x_2331:
[----:B------:R-:W-:Y:S05]  /*16ad0*/  BSYNC.RECONVERGENT B0 ;  /* 0x0000000000007941 */ /* 0x000fea0003800200 */
.L_x_2330:
        /* <DEDUP_REMOVED lines=26> */
.L_x_2332:
        /* <DEDUP_REMOVED lines=16> */
.L_x_2376:


//--------------------- .nv.shared._ZN5flash16flash_fwd_kernelI23Flash_fwd_kernel_traitsILi256ELi64ELi64ELi4ELb0ELb0EN7cutlass6half_tE19Flash_kernel_traitsILi256ELi64ELi64ELi4ES3_EELb0ELb0ELb0ELb0ELb0ELb1ELb0ELb0EEEvNS_16Flash_fwd_paramsE --------------------------
	.section	.nv.shared._ZN5flash16flash_fwd_kernelI23Flash_fwd_kernel_traitsILi256ELi64ELi64ELi4ELb0ELb0EN7cutlass6half_tE19Flash_kernel_traitsILi256ELi64ELi64ELi4ES3_EELb0ELb0ELb0ELb0ELb0ELb1ELb0ELb0EEEvNS_16Flash_fwd_paramsE,"aw",@nobits
	.sectionflags	@""
	.align	16
	.zero		1024


//--------------------- .nv.shared.reserved.0     --------------------------
	.section	.nv.shared.reserved.0,"aw",@nobits
	.weak		__nv_reservedSMEM_offset_0_alias
	.size		__nv_reservedSMEM_offset_0_alias, 0, 64
	.other		__nv_reservedSMEM_offset_0_alias,@"STO_CUDA_RESERVED_SHARED STV_DEFAULT"
__nv_reservedSMEM_offset_0_alias:
	.zero		0
	.zero		64


//--------------------- .nv.global                --------------------------
	.section	.nv.global,"aw",@nobits
.nv.global:
	.type		_ZN66_INTERNAL_a1905241_30_flash_fwd_hdim256_fp16_sm80_cu_a6473388_31294cute1_E,@object
	.size		_ZN66_INTERNAL_a1905241_30_flash_fwd_hdim256_fp16_sm80_cu_a6473388_31294cute1_E,(_ZN66_INTERNAL_a1905241_30_flash_fwd_hdim256_fp16_sm80_cu_a6473388_31294cuda3std3__45__cpo6cbeginE - _ZN66_INTERNAL_a1905241_30_flash_fwd_hdim256_fp16_sm80_cu_a6473388_31294cute1_E)
_ZN66_INTERNAL_a1905241_30_flash_fwd_hdim256_fp16_sm80_cu_a6473388_31294cute1_E:
	.zero		1
	.type		_ZN66_INTERNAL_a1905241_30_flash_fwd_hdim256_fp16_sm80_cu_a6473388_31294cuda3std3__45__cpo6cbeginE,@object
	.size		_ZN66_INTERNAL_a1905241_30_flash_fwd_hdim256_fp16_sm80_cu_a6473388_31294cuda3std3__45__cpo6cbeginE,(_ZN66_INTERNAL_a1905241_30_flash_fwd_hdim256_fp16_sm80_cu_a6473388_31294cuda3std3__48in_placeE - _ZN66_INTERNAL_a1905241_30_flash_fwd_hdim256_fp16_sm80_cu_a6473388_31294cuda3std3__45__cpo6cbeginE)
_ZN66_INTERNAL_a1905241_30_flash_fwd_hdim256_fp16_sm80_cu_a6473388_31294cuda3std3__45__cpo6cbeginE:
	.zero		1
	.type		_ZN66_INTERNAL_a1905241_30_flash_fwd_hdim256_fp16_sm80_cu_a6473388_31294cuda3std3__48in_placeE,@object
	.size		_ZN66_INTERNAL_a1905241_30_flash_fwd_hdim256_fp16_sm80_cu_a6473388_31294cuda3std3__48in_placeE,(_ZN66_INTERNAL_a1905241_30_flash_fwd_hdim256_fp16_sm80_cu_a6473388_31294cuda3std6ranges3__45__cpo9iter_moveE - _ZN66_INTERNAL_a1905241_30_flash_fwd_hdim256_fp16_sm80_cu_a6473388_31294cuda3std3__48in_placeE)
_ZN66_INTERNAL_a1905241_30_flash_fwd_hdim256_fp16_sm80_cu_a6473388_31294cuda3std3__48in_placeE:
	.zero		1
	.type		_ZN66_INTERNAL_a1905241_30_flash_fwd_hdim256_fp16_sm80_cu_a6473388_31294cuda3std6ranges3__45__cpo9iter_moveE,@object
	.size		_ZN66_INTERNAL_a1905241_30_flash_fwd_hdim256_fp16_sm80_cu_a6473388_31294cuda3std6ranges3__45__cpo9iter_moveE,(_ZN66_INTERNAL_a1905241_30_flash_fwd_hdim256_fp16_sm80_cu_a6473388_31294cuda3std3__45__cpo5beginE - _ZN66_INTERNAL_a1905241_30_flash_fwd_hdim256_fp16_sm80_cu_a6473388_31294cuda3std6ranges3__45__cpo9iter_moveE)
_ZN66_INTERNAL_a1905241_30_flash_fwd_hdim256_fp16_sm80_cu_a6473388_31294cuda3std6ranges3__45__cpo9iter_moveE:
	.zero		1
	.type		_ZN66_INTERNAL_a1905241_30_flash_fwd_hdim256_fp16_sm80_cu_a6473388_31294cuda3std3__45__cpo5beginE,@object
	.size		_ZN66_INTERNAL_a1905241_30_flash_fwd_hdim256_fp16_sm80_cu_a6473388_31294cuda3std3__45__cpo5beginE,(_ZN66_INTERNAL_a1905241_30_flash_fwd_hdim256_fp16_sm80_cu_a6473388_31294cuda3std3__468_GLOBAL__N__a1905241_30_flash_fwd_hdim256_fp16_sm80_cu_a6473388_31296ignoreE - _ZN66_INTERNAL_a1905241_30_flash_fwd_hdim256_fp16_sm80_cu_a6473388_31294cuda3std3__45__cpo5beginE)
_ZN66_INTERNAL_a1905241_30_flash_fwd_hdim256_fp16_sm80_cu_a6473388_31294cuda3std3__45__cpo5beginE:
	.zero		1
	.type		_ZN66_INTERNAL_a1905241_30_flash_fwd_hdim256_fp16_sm80_cu_a6473388_31294cuda3std3__468_GLOBAL__N__a1905241_30_flash_fwd_hdim256_fp16_sm80_cu_a6473388_31296ignoreE,@object
	.size		_ZN66_INTERNAL_a1905241_30_flash_fwd_hdim256_fp16_sm80_cu_a6473388_31294cuda3std3__468_GLOBAL__N__a1905241_30_flash_fwd_hdim256_fp16_sm80_cu_a6473388_31296ignoreE,(_ZN66_INTERNAL_a1905241_30_flash_fwd_hdim256_fp16_sm80_cu_a6473388_31294cute7productE - _ZN66_INTERNAL_a1905241_30_flash_fwd_hdim256_fp16_sm80_cu_a6473388_31294cuda3std3__468_GLOBAL__N__a1905241_30_flash_fwd_hdim256_fp16_sm80_cu_a6473388_31296ignoreE)
_ZN66_INTERNAL_a1905241_30_flash_fwd_hdim256_fp16_sm80_cu_a6473388_31294cuda3std3__468_GLOBAL__N__a1905241_30_flash_fwd_hdim256_fp16_sm80_cu_a6473388_31296ignoreE:
	.zero		1
	.type		_ZN66_INTERNAL_a1905241_30_flash_fwd_hdim256_fp16_sm80_cu_a6473388_31294cute7productE,@object
	.size		_ZN66_INTERNAL_a1905241_30_flash_fwd_hdim256_fp16_sm80_cu_a6473388_31294cute7productE,(_ZN66_INTERNAL_a1905241_30_flash_fwd_hdim256_fp16_sm80_cu_a6473388_31294cuda3std3__45__cpo3endE - _ZN66_INTERNAL_a1905241_30_flash_fwd_hdim256_fp16_sm80_cu_a6473388_31294cute7productE)
_ZN66_INTERNAL_a1905241_30_flash_fwd_hdim256_fp16_sm80_cu_a6473388_31294cute7productE:
	.zero		1
	.type		_ZN66_INTERNAL_a1905241_30_flash_fwd_hdim256_fp16_sm80_cu_a6473388_31294cuda3std3__45__cpo3endE,@object
	.size		_ZN66_INTERNAL_a1905241_30_flash_fwd_hdim256_fp16_sm80_cu_a6473388_31294cuda3std3__45__cpo3endE,(_ZN66_INTERNAL_a1905241_30_flash_fwd_hdim256_fp16_sm80_cu_a6473388_31294cuda3std3__419piecewise_constructE - _ZN66_INTERNAL_a1905241_30_flash_fwd_hdim256_fp16_sm80_cu_a6473388_31294cuda3std3__45__cpo3endE)
_ZN66_INTERNAL_a1905241_30_flash_fwd_hdim256_fp16_sm80_cu_a6473388_31294cuda3std3__45__cpo3endE:
	.zero		1
	.type		_ZN66_INTERNAL_a1905241_30_flash_fwd_hdim256_fp16_sm80_cu_a6473388_31294cuda3std3__419piecewise_constructE,@object
	.size		_ZN66_INTERNAL_a1905241_30_flash_fwd_hdim256_fp16_sm80_cu_a6473388_31294cuda3std3__419piecewise_constructE,(_ZN66_INTERNAL_a1905241_30_flash_fwd_hdim256_fp16_sm80_cu_a6473388_31294cuda3std3__45__cpo4cendE - _ZN66_INTERNAL_a1905241_30_flash_fwd_hdim256_fp16_sm80_cu_a6473388_31294cuda3std3__419piecewise_constructE)
_ZN66_INTERNAL_a1905241_30_flash_fwd_hdim256_fp16_sm80_cu_a6473388_31294cuda3std3__419piecewise_constructE:
	.zero		1
	.type		_ZN66_INTERNAL_a1905241_30_flash_fwd_hdim256_fp16_sm80_cu_a6473388_31294cuda3std3__45__cpo4cendE,@object
	.size		_ZN66_INTERNAL_a1905241_30_flash_fwd_hdim256_fp16_sm80_cu_a6473388_31294cuda3std3__45__cpo4cendE,(_ZN66_INTERNAL_a1905241_30_flash_fwd_hdim256_fp16_sm80_cu_a6473388_31294cuda3std6ranges3__45__cpo4swapE - _ZN66_INTERNAL_a1905241_30_flash_fwd_hdim256_fp16_sm80_cu_a6473388_31294cuda3std3__45__cpo4cendE)
_ZN66_INTERNAL_a1905241_30_flash_fwd_hdim256_fp16_sm80_cu_a6473388_31294cuda3std3__45__cpo4cendE:
	.zero		1
	.type		_ZN66_INTERNAL_a1905241_30_flash_fwd_hdim256_fp16_sm80_cu_a6473388_31294cuda3std6ranges3__45__cpo4swapE,@object
	.size		_ZN66_INTERNAL_a1905241_30_flash_fwd_hdim256_fp16_sm80_cu_a6473388_31294cuda3std6ranges3__45__cpo4swapE,(.L_7 - _ZN66_INTERNAL_a1905241_30_flash_fwd_hdim256_fp16_sm80_cu_a6473388_31294cuda3std6ranges3__45__cpo4swapE)
_ZN66_INTERNAL_a1905241_30_flash_fwd_hdim256_fp16_sm80_cu_a6473388_31294cuda3std6ranges3__45__cpo4swapE:
	.zero		1
.L_7:


//--------------------- .nv.shared._ZN5flash16flash_fwd_kernelI23Flash_fwd_kernel_traitsILi256ELi64ELi64ELi4ELb0ELb0EN7cutlass6half_tE19Flash_kernel_traitsILi256ELi64ELi64ELi4ES3_EELb0ELb0ELb0ELb0ELb0ELb0ELb0ELb0EEEvNS_16Flash_fwd_paramsE --------------------------
	.section	.nv.shared._ZN5flash16flash_fwd_kernelI23Flash_fwd_kernel_traitsILi256ELi64ELi64ELi4ELb0ELb0EN7cutlass6half_tE19Flash_kernel_traitsILi256ELi64ELi64ELi4ES3_EELb0ELb0ELb0ELb0ELb0ELb0ELb0ELb0EEEvNS_16Flash_fwd_paramsE,"aw",@nobits
	.sectionflags	@""
	.align	16
	.zero		1024


//--------------------- .nv.shared._ZN5flash16flash_fwd_kernelI23Flash_fwd_kernel_traitsILi256ELi64ELi64ELi4ELb0ELb0EN7cutlass6half_tE19Flash_kernel_traitsILi256ELi64ELi64ELi4ES3_EELb0ELb0ELb0ELb1ELb0ELb0ELb0ELb0EEEvNS_16Flash_fwd_paramsE --------------------------
	.section	.nv.shared._ZN5flash16flash_fwd_kernelI23Flash_fwd_kernel_traitsILi256ELi64ELi64ELi4ELb0ELb0EN7cutlass6half_tE19Flash_kernel_traitsILi256ELi64ELi64ELi4ES3_EELb0ELb0ELb0ELb1ELb0ELb0ELb0ELb0EEEvNS_16Flash_fwd_paramsE,"aw",@nobits
	.sectionflags	@""
	.align	16
	.zero		1024


//--------------------- .nv.shared._ZN5flash16flash_fwd_kernelI23Flash_fwd_kernel_traitsILi256ELi64ELi64ELi4ELb0ELb0EN7cutlass6half_tE19Flash_kernel_traitsILi256ELi64ELi64ELi4ES3_EELb0ELb0ELb1ELb0ELb0ELb1ELb0ELb0EEEvNS_16Flash_fwd_paramsE --------------------------
	.section	.nv.shared._ZN5flash16flash_fwd_kernelI23Flash_fwd_kernel_traitsILi256ELi64ELi64ELi4ELb0ELb0EN7cutlass6half_tE19Flash_kernel_traitsILi256ELi64ELi64ELi4ES3_EELb0ELb0ELb1ELb0ELb0ELb1ELb0ELb0EEEvNS_16Flash_fwd_paramsE,"aw",@nobits
	.sectionflags	@""
	.align	16
	.zero		1024


//--------------------- .nv.shared._ZN5flash16flash_fwd_kernelI23Flash_fwd_kernel_traitsILi256ELi64ELi64ELi4ELb0ELb0EN7cutlass6half_tE19Flash_kernel_traitsILi256ELi64ELi64ELi4ES3_EELb0ELb0ELb1ELb0ELb0ELb0ELb0ELb0EEEvNS_16Flash_fwd_paramsE --------------------------
	.section	.nv.shared._ZN5flash16flash_fwd_kernelI23Flash_fwd_kernel_traitsILi256ELi64ELi64ELi4ELb0ELb0EN7cutlass6half_tE19Flash_kernel_traitsILi256ELi64ELi64ELi4ES3_EELb0ELb0ELb1ELb0ELb0ELb0ELb0ELb0EEEvNS_16Flash_fwd_paramsE,"aw",@nobits
	.sectionflags	@""
	.align	16
	.zero		1024


//--------------------- .nv.shared._ZN5flash16flash_fwd_kernelI23Flash_fwd_kernel_traitsILi256ELi64ELi64ELi4ELb0ELb0EN7cutlass6half_tE19Flash_kernel_traitsILi256ELi64ELi64ELi4ES3_EELb0ELb0ELb1ELb1ELb0ELb0ELb0ELb0EEEvNS_16Flash_fwd_paramsE --------------------------
	.section	.nv.shared._ZN5flash16flash_fwd_kernelI23Flash_fwd_kernel_traitsILi256ELi64ELi64ELi4ELb0ELb0EN7cutlass6half_tE19Flash_kernel_traitsILi256ELi64ELi64ELi4ES3_EELb0ELb0ELb1ELb1ELb0ELb0ELb0ELb0EEEvNS_16Flash_fwd_paramsE,"aw",@nobits
	.sectionflags	@""
	.align	16
	.zero		1024


//--------------------- .nv.shared._ZN5flash16flash_fwd_kernelI23Flash_fwd_kernel_traitsILi256ELi128ELi64ELi8ELb0ELb0EN7cutlass6half_tE19Flash_kernel_traitsILi256ELi128ELi64ELi8ES3_EELb0ELb0ELb0ELb0ELb0ELb1ELb0ELb0EEEvNS_16Flash_fwd_paramsE --------------------------
	.section	.nv.shared._ZN5flash16flash_fwd_kernelI23Flash_fwd_kernel_traitsILi256ELi128ELi64ELi8ELb0ELb0EN7cutlass6half_tE19Flash_kernel_traitsILi256ELi128ELi64ELi8ES3_EELb0ELb0ELb0ELb0ELb0ELb1ELb0ELb0EEEvNS_16Flash_fwd_paramsE,"aw",@nobits
	.sectionflags	@""
	.align	16
	.zero		1024


//--------------------- .nv.shared._ZN5flash16flash_fwd_kernelI23Flash_fwd_kernel_traitsILi256ELi128ELi64ELi8ELb0ELb0EN7cutlass6half_tE19Flash_kernel_traitsILi256ELi128ELi64ELi8ES3_EELb0ELb0ELb0ELb0ELb0ELb0ELb0ELb0EEEvNS_16Flash_fwd_paramsE --------------------------
	.section	.nv.shared._ZN5flash16flash_fwd_kernelI23Flash_fwd_kernel_traitsILi256ELi128ELi64ELi8ELb0ELb0EN7cutlass6half_tE19Flash_kernel_traitsILi256ELi128ELi64ELi8ES3_EELb0ELb0ELb0ELb0ELb0ELb0ELb0ELb0EEEvNS_16Flash_fwd_paramsE,"aw",@nobits
	.sectionflags	@""
	.align	16
	.zero		1024


//--------------------- .nv.shared._ZN5flash16flash_fwd_kernelI23Flash_fwd_kernel_traitsILi256ELi128ELi64ELi8ELb0ELb0EN7cutlass6half_tE19Flash_kernel_traitsILi256ELi128ELi64ELi8ES3_EELb0ELb0ELb0ELb1ELb0ELb0ELb0ELb0EEEvNS_16Flash_fwd_paramsE --------------------------
	.section	.nv.shared._ZN5flash16flash_fwd_kernelI23Flash_fwd_kernel_traitsILi256ELi128ELi64ELi8ELb0ELb0EN7cutlass6half_tE19Flash_kernel_traitsILi256ELi128ELi64ELi8ES3_EELb0ELb0ELb0ELb1ELb0ELb0ELb0ELb0EEEvNS_16Flash_fwd_paramsE,"aw",@nobits
	.sectionflags	@""
	.align	16
	.zero		1024


//--------------------- .nv.shared._ZN5flash16flash_fwd_kernelI23Flash_fwd_kernel_traitsILi256ELi128ELi64ELi8ELb0ELb0EN7cutlass6half_tE19Flash_kernel_traitsILi256ELi128ELi64ELi8ES3_EELb0ELb0ELb1ELb0ELb0ELb1ELb0ELb0EEEvNS_16Flash_fwd_paramsE --------------------------
	.section	.nv.shared._ZN5flash16flash_fwd_kernelI23Flash_fwd_kernel_traitsILi256ELi128ELi64ELi8ELb0ELb0EN7cutlass6half_tE19Flash_kernel_traitsILi256ELi128ELi64ELi8ES3_EELb0ELb0ELb1ELb0ELb0ELb1ELb0ELb0EEEvNS_16Flash_fwd_paramsE,"aw",@nobits
	.sectionflags	@""
	.align	16
	.zero		1024


//--------------------- .nv.shared._ZN5flash16flash_fwd_kernelI23Flash_fwd_kernel_traitsILi256ELi128ELi64ELi8ELb0ELb0EN7cutlass6half_tE19Flash_kernel_traitsILi256ELi128ELi64ELi8ES3_EELb0ELb0ELb1ELb0ELb0ELb0ELb0ELb0EEEvNS_16Flash_fwd_paramsE --------------------------
	.section	.nv.shared._ZN5flash16flash_fwd_kernelI23Flash_fwd_kernel_traitsILi256ELi128ELi64ELi8ELb0ELb0EN7cutlass6half_tE19Flash_kernel_traitsILi256ELi128ELi64ELi8ES3_EELb0ELb0ELb1ELb0ELb0ELb0ELb0ELb0EEEvNS_16Flash_fwd_paramsE,"aw",@nobits
	.sectionflags	@""
	.align	16
	.zero		1024


//--------------------- .nv.shared._ZN5flash16flash_fwd_kernelI23Flash_fwd_kernel_traitsILi256ELi128ELi64ELi8ELb0ELb0EN7cutlass6half_tE19Flash_kernel_traitsILi256ELi128ELi64ELi8ES3_EELb0ELb0ELb1ELb1ELb0ELb0ELb0ELb0EEEvNS_16Flash_fwd_paramsE --------------------------
	.section	.nv.shared._ZN5flash16flash_fwd_kernelI23Flash_fwd_kernel_traitsILi256ELi128ELi64ELi8ELb0ELb0EN7cutlass6half_tE19Flash_kernel_traitsILi256ELi128ELi64ELi8ES3_EELb0ELb0ELb1ELb1ELb0ELb0ELb0ELb0EEEvNS_16Flash_fwd_paramsE,"aw",@nobits
	.sectionflags	@""
	.align	16
	.zero		1024


//--------------------- .nv.shared._ZN5flash16flash_fwd_kernelI23Flash_fwd_kernel_traitsILi256ELi64ELi64ELi4ELb0ELb0EN7cutlass6half_tE19Flash_kernel_traitsILi256ELi64ELi64ELi4ES3_EELb1ELb0ELb0ELb0ELb0ELb0ELb0ELb0EEEvNS_16Flash_fwd_paramsE --------------------------
	.section	.nv.shared._ZN5flash16flash_fwd_kernelI23Flash_fwd_kernel_traitsILi256ELi64ELi64ELi4ELb0ELb0EN7cutlass6half_tE19Flash_kernel_traitsILi256ELi64ELi64ELi4ES3_EELb1ELb0ELb0ELb0ELb0ELb0ELb0ELb0EEEvNS_16Flash_fwd_paramsE,"aw",@nobits
	.sectionflags	@""
	.align	16
	.zero		1024


//--------------------- .nv.shared._ZN5flash16flash_fwd_kernelI23Flash_fwd_kernel_traitsILi256ELi64ELi64ELi4ELb0ELb0EN7cutlass6half_tE19Flash_kernel_traitsILi256ELi64ELi64ELi4ES3_EELb1ELb0ELb1ELb0ELb0ELb0ELb0ELb0EEEvNS_16Flash_fwd_paramsE --------------------------
	.section	.nv.shared._ZN5flash16flash_fwd_kernelI23Flash_fwd_kernel_traitsILi256ELi64ELi64ELi4ELb0ELb0EN7cutlass6half_tE19Flash_kernel_traitsILi256ELi64ELi64ELi4ES3_EELb1ELb0ELb1ELb0ELb0ELb0ELb0ELb0EEEvNS_16Flash_fwd_paramsE,"aw",@nobits
	.sectionflags	@""
	.align	16
	.zero		1024


//--------------------- .nv.shared._ZN5flash16flash_fwd_kernelI23Flash_fwd_kernel_traitsILi256ELi64ELi64ELi4ELb0ELb0EN7cutlass6half_tE19Flash_kernel_traitsILi256ELi64ELi64ELi4ES3_EELb1ELb0ELb0ELb0ELb0ELb1ELb0ELb0EEEvNS_16Flash_fwd_paramsE --------------------------
	.section	.nv.shared._ZN5flash16flash_fwd_kernelI23Flash_fwd_kernel_traitsILi256ELi64ELi64ELi4ELb0ELb0EN7cutlass6half_tE19Flash_kernel_traitsILi256ELi64ELi64ELi4ES3_EELb1ELb0ELb0ELb0ELb0ELb1ELb0ELb0EEEvNS_16Flash_fwd_paramsE,"aw",@nobits
	.sectionflags	@""
	.align	16
	.zero		1024


//--------------------- .nv.shared._ZN5flash16flash_fwd_kernelI23Flash_fwd_kernel_traitsILi256ELi64ELi64ELi4ELb0ELb0EN7cutlass6half_tE19Flash_kernel_traitsILi256ELi64ELi64ELi4ES3_EELb0ELb0ELb0ELb0ELb0ELb1ELb1ELb0EEEvNS_16Flash_fwd_paramsE --------------------------
	.section	.nv.shared._ZN5flash16flash_fwd_kernelI23Flash_fwd_kernel_traitsILi256ELi64ELi64ELi4ELb0ELb0EN7cutlass6half_tE19Flash_kernel_traitsILi256ELi64ELi64ELi4ES3_EELb0ELb0ELb0ELb0ELb0ELb1ELb1ELb0EEEvNS_16Flash_fwd_paramsE,"aw",@nobits
	.sectionflags	@""
	.align	16
	.zero		1024


//--------------------- .nv.shared._ZN5flash16flash_fwd_kernelI23Flash_fwd_kernel_traitsILi256ELi64ELi64ELi4ELb0ELb0EN7cutlass6half_tE19Flash_kernel_traitsILi256ELi64ELi64ELi4ES3_EELb1ELb0ELb0ELb1ELb0ELb0ELb0ELb0EEEvNS_16Flash_fwd_paramsE --------------------------
	.section	.nv.shared._ZN5flash16flash_fwd_kernelI23Flash_fwd_kernel_traitsILi256ELi64ELi64ELi4ELb0ELb0EN7cutlass6half_tE19Flash_kernel_traitsILi256ELi64ELi64ELi4ES3_EELb1ELb0ELb0ELb1ELb0ELb0ELb0ELb0EEEvNS_16Flash_fwd_paramsE,"aw",@nobits
	.sectionflags	@""
	.align	16
	.zero		1024


//--------------------- .nv.shared._ZN5flash16flash_fwd_kernelI23Flash_fwd_kernel_traitsILi256ELi64ELi64ELi4ELb0ELb0EN7cutlass6half_tE19Flash_kernel_traitsILi256ELi64ELi64ELi4ES3_EELb1ELb0ELb0ELb0ELb0ELb0ELb0ELb1EEEvNS_16Flash_fwd_paramsE --------------------------
	.section	.nv.shared._ZN5flash16flash_fwd_kernelI23Flash_fwd_kernel_traitsILi256ELi64ELi64ELi4ELb0ELb0EN7cutlass6half_tE19Flash_kernel_traitsILi256ELi64ELi64ELi4ES3_EELb1ELb0ELb0ELb0ELb0ELb0ELb0ELb1EEEvNS_16Flash_fwd_paramsE,"aw",@nobits
	.sectionflags	@""
	.align	16
	.zero		1024


//--------------------- .nv.shared._ZN5flash16flash_fwd_kernelI23Flash_fwd_kernel_traitsILi256ELi64ELi64ELi4ELb0ELb0EN7cutlass6half_tE19Flash_kernel_traitsILi256ELi64ELi64ELi4ES3_EELb0ELb0ELb0ELb0ELb0ELb0ELb1ELb0EEEvNS_16Flash_fwd_paramsE --------------------------
	.section	.nv.shared._ZN5flash16flash_fwd_kernelI23Flash_fwd_kernel_traitsILi256ELi64ELi64ELi4ELb0ELb0EN7cutlass6half_tE19Flash_kernel_traitsILi256ELi64ELi64ELi4ES3_EELb0ELb0ELb0ELb0ELb0ELb0ELb1ELb0EEEvNS_16Flash_fwd_paramsE,"aw",@nobits
	.sectionflags	@""
	.align	16
	.zero		1024


//--------------------- .nv.shared._ZN5flash16flash_fwd_kernelI23Flash_fwd_kernel_traitsILi256ELi64ELi64ELi4ELb0ELb0EN7cutlass6half_tE19Flash_kernel_traitsILi256ELi64ELi64ELi4ES3_EELb1ELb0ELb0ELb1ELb0ELb0ELb0ELb1EEEvNS_16Flash_fwd_paramsE --------------------------
	.section	.nv.shared._ZN5flash16flash_fwd_kernelI23Flash_fwd_kernel_traitsILi256ELi64ELi64ELi4ELb0ELb0EN7cutlass6half_tE19Flash_kernel_traitsILi256ELi64ELi64ELi4ES3_EELb1ELb0ELb0ELb1ELb0ELb0ELb0ELb1EEEvNS_16Flash_fwd_paramsE,"aw",@nobits
	.sectionflags	@""
	.align	16
	.zero		1024


//--------------------- .nv.shared._ZN5flash16flash_fwd_kernelI23Flash_fwd_kernel_traitsILi256ELi64ELi64ELi4ELb0ELb0EN7cutlass6half_tE19Flash_kernel_traitsILi256ELi64ELi64ELi4ES3_EELb0ELb0ELb0ELb1ELb0ELb0ELb1ELb0EEEvNS_16Flash_fwd_paramsE --------------------------
	.section	.nv.shared._ZN5flash16flash_fwd_kernelI23Flash_fwd_kernel_traitsILi256ELi64ELi64ELi4ELb0ELb0EN7cutlass6half_tE19Flash_kernel_traitsILi256ELi64ELi64ELi4ES3_EELb0ELb0ELb0ELb1ELb0ELb0ELb1ELb0EEEvNS_16Flash_fwd_paramsE,"aw",@nobits
	.sectionflags	@""
	.align	16
	.zero		1024


//--------------------- .nv.shared._ZN5flash16flash_fwd_kernelI23Flash_fwd_kernel_traitsILi256ELi64ELi64ELi4ELb0ELb0EN7cutlass6half_tE19Flash_kernel_traitsILi256ELi64ELi64ELi4ES3_EELb1ELb0ELb1ELb0ELb0ELb1ELb0ELb0EEEvNS_16Flash_fwd_paramsE --------------------------
	.section	.nv.shared._ZN5flash16flash_fwd_kernelI23Flash_fwd_kernel_traitsILi256ELi64ELi64ELi4ELb0ELb0EN7cutlass6half_tE19Flash_kernel_traitsILi256ELi64ELi64ELi4ES3_EELb1ELb0ELb1ELb0ELb0ELb1ELb0ELb0EEEvNS_16Flash_fwd_paramsE,"aw",@nobits
	.sectionflags	@""
	.align	16
	.zero		1024


//--------------------- .nv.shared._ZN5flash16flash_fwd_kernelI23Flash_fwd_kernel_traitsILi256ELi64ELi64ELi4ELb0ELb0EN7cutlass6half_tE19Flash_kernel_traitsILi256ELi64ELi64ELi4ES3_EELb0ELb0ELb1ELb0ELb0ELb1ELb1ELb0EEEvNS_16Flash_fwd_paramsE --------------------------
	.section	.nv.shared._ZN5flash16flash_fwd_kernelI23Flash_fwd_kernel_traitsILi256ELi64ELi64ELi4ELb0ELb0EN7cutlass6half_tE19Flash_kernel_traitsILi256ELi64ELi64ELi4ES3_EELb0ELb0ELb1ELb0ELb0ELb1ELb1ELb0EEEvNS_16Flash_fwd_paramsE,"aw",@nobits
	.sectionflags	@""
	.align	16
	.zero		1024


//--------------------- .nv.shared._ZN5flash16flash_fwd_kernelI23Flash_fwd_kernel_traitsILi256ELi64ELi64ELi4ELb0ELb0EN7cutlass6half_tE19Flash_kernel_traitsILi256ELi64ELi64ELi4ES3_EELb1ELb0ELb1ELb1ELb0ELb0ELb0ELb0EEEvNS_16Flash_fwd_paramsE --------------------------
	.section	.nv.shared._ZN5flash16flash_fwd_kernelI23Flash_fwd_kernel_traitsILi256ELi64ELi64ELi4ELb0ELb0EN7cutlass6half_tE19Flash_kernel_traitsILi256ELi64ELi64ELi4ES3_EELb1ELb0ELb1ELb1ELb0ELb0ELb0ELb0EEEvNS_16Flash_fwd_paramsE,"aw",@nobits
	.sectionflags	@""
	.align	16
	.zero		1024


//--------------------- .nv.shared._ZN5flash16flash_fwd_kernelI23Flash_fwd_kernel_traitsILi256ELi64ELi64ELi4ELb0ELb0EN7cutlass6half_tE19Flash_kernel_traitsILi256ELi64ELi64ELi4ES3_EELb1ELb0ELb1ELb0ELb0ELb0ELb0ELb1EEEvNS_16Flash_fwd_paramsE --------------------------
	.section	.nv.shared._ZN5flash16flash_fwd_kernelI23Flash_fwd_kernel_traitsILi256ELi64ELi64ELi4ELb0ELb0EN7cutlass6half_tE19Flash_kernel_traitsILi256ELi64ELi64ELi4ES3_EELb1ELb0ELb1ELb0ELb0ELb0ELb0ELb1EEEvNS_16Flash_fwd_paramsE,"aw",@nobits
	.sectionflags	@""
	.align	16
	.zero		1024


//--------------------- .nv.shared._ZN5flash16flash_fwd_kernelI23Flash_fwd_kernel_traitsILi256ELi64ELi64ELi4ELb0ELb0EN7cutlass6half_tE19Flash_kernel_traitsILi256ELi64ELi64ELi4ES3_EELb0ELb0ELb1ELb0ELb0ELb0ELb1ELb0EEEvNS_16Flash_fwd_paramsE --------------------------
	.section	.nv.shared._ZN5flash16flash_fwd_kernelI23Flash_fwd_kernel_traitsILi256ELi64ELi64ELi4ELb0ELb0EN7cutlass6half_tE19Flash_kernel_traitsILi256ELi64ELi64ELi4ES3_EELb0ELb0ELb1ELb0ELb0ELb0ELb1ELb0EEEvNS_16Flash_fwd_paramsE,"aw",@nobits
	.sectionflags	@""
	.align	16
	.zero		1024


//--------------------- .nv.shared._ZN5flash16flash_fwd_kernelI23Flash_fwd_kernel_traitsILi256ELi64ELi64ELi4ELb0ELb0EN7cutlass6half_tE19Flash_kernel_traitsILi256ELi64ELi64ELi4ES3_EELb1ELb0ELb1ELb1ELb0ELb0ELb0ELb1EEEvNS_16Flash_fwd_paramsE --------------------------
	.section	.nv.shared._ZN5flash16flash_fwd_kernelI23Flash_fwd_kernel_traitsILi256ELi64ELi64ELi4ELb0ELb0EN7cutlass6half_tE19Flash_kernel_traitsILi256ELi64ELi64ELi4ES3_EELb1ELb0ELb1ELb1ELb0ELb0ELb0ELb1EEEvNS_16Flash_fwd_paramsE,"aw",@nobits
	.sectionflags	@""
	.align	16
	.zero		1024


//--------------------- .nv.shared._ZN5flash16flash_fwd_kernelI23Flash_fwd_kernel_traitsILi256ELi64ELi64ELi4ELb0ELb0EN7cutlass6half_tE19Flash_kernel_traitsILi256ELi64ELi64ELi4ES3_EELb0ELb0ELb1ELb1ELb0ELb0ELb1ELb0EEEvNS_16Flash_fwd_paramsE --------------------------
	.section	.nv.shared._ZN5flash16flash_fwd_kernelI23Flash_fwd_kernel_traitsILi256ELi64ELi64ELi4ELb0ELb0EN7cutlass6half_tE19Flash_kernel_traitsILi256ELi64ELi64ELi4ES3_EELb0ELb0ELb1ELb1ELb0ELb0ELb1ELb0EEEvNS_16Flash_fwd_paramsE,"aw",@nobits
	.sectionflags	@""
	.align	16
	.zero		1024


//--------------------- .nv.shared._ZN5flash16flash_fwd_kernelI23Flash_fwd_kernel_traitsILi256ELi128ELi64ELi8ELb0ELb0EN7cutlass6half_tE19Flash_kernel_traitsILi256ELi128ELi64ELi8ES3_EELb1ELb0ELb0ELb0ELb0ELb0ELb0ELb0EEEvNS_16Flash_fwd_paramsE --------------------------
	.section	.nv.shared._ZN5flash16flash_fwd_kernelI23Flash_fwd_kernel_traitsILi256ELi128ELi64ELi8ELb0ELb0EN7cutlass6half_tE19Flash_kernel_traitsILi256ELi128ELi64ELi8ES3_EELb1ELb0ELb0ELb0ELb0ELb0ELb0ELb0EEEvNS_16Flash_fwd_paramsE,"aw",@nobits
	.sectionflags	@""
	.align	16
	.zero		1024


//--------------------- .nv.shared._ZN5flash16flash_fwd_kernelI23Flash_fwd_kernel_traitsILi256ELi128ELi64ELi8ELb0ELb0EN7cutlass6half_tE19Flash_kernel_traitsILi256ELi128ELi64ELi8ES3_EELb1ELb0ELb1ELb0ELb0ELb0ELb0ELb0EEEvNS_16Flash_fwd_paramsE --------------------------
	.section	.nv.shared._ZN5flash16flash_fwd_kernelI23Flash_fwd_kernel_traitsILi256ELi128ELi64ELi8ELb0ELb0EN7cutlass6half_tE19Flash_kernel_traitsILi256ELi128ELi64ELi8ES3_EELb1ELb0ELb1ELb0ELb0ELb0ELb0ELb0EEEvNS_16Flash_fwd_paramsE,"aw",@nobits
	.sectionflags	@""
	.align	16
	.zero		1024


//--------------------- .nv.shared._ZN5flash16flash_fwd_kernelI23Flash_fwd_kernel_traitsILi256ELi128ELi64ELi8ELb0ELb0EN7cutlass6half_tE19Flash_kernel_traitsILi256ELi128ELi64ELi8ES3_EELb1ELb0ELb0ELb0ELb0ELb1ELb0ELb0EEEvNS_16Flash_fwd_paramsE --------------------------
	.section	.nv.shared._ZN5flash16flash_fwd_kernelI23Flash_fwd_kernel_traitsILi256ELi128ELi64ELi8ELb0ELb0EN7cutlass6half_tE19Flash_kernel_traitsILi256ELi128ELi64ELi8ES3_EELb1ELb0ELb0ELb0ELb0ELb1ELb0ELb0EEEvNS_16Flash_fwd_paramsE,"aw",@nobits
	.sectionflags	@""
	.align	16
	.zero		1024


//--------------------- .nv.shared._ZN5flash16flash_fwd_kernelI23Flash_fwd_kernel_traitsILi256ELi128ELi64ELi8ELb0ELb0EN7cutlass6half_tE19Flash_kernel_traitsILi256ELi128ELi64ELi8ES3_EELb0ELb0ELb0ELb0ELb0ELb1ELb1ELb0EEEvNS_16Flash_fwd_paramsE --------------------------
	.section	.nv.shared._ZN5flash16flash_fwd_kernelI23Flash_fwd_kernel_traitsILi256ELi128ELi64ELi8ELb0ELb0EN7cutlass6half_tE19Flash_kernel_traitsILi256ELi128ELi64ELi8ES3_EELb0ELb0ELb0ELb0ELb0ELb1ELb1ELb0EEEvNS_16Flash_fwd_paramsE,"aw",@nobits
	.sectionflags	@""
	.align	16
	.zero		1024


//--------------------- .nv.shared._ZN5flash16flash_fwd_kernelI23Flash_fwd_kernel_traitsILi256ELi128ELi64ELi8ELb0ELb0EN7cutlass6half_tE19Flash_kernel_traitsILi256ELi128ELi64ELi8ES3_EELb1ELb0ELb0ELb1ELb0ELb0ELb0ELb0EEEvNS_16Flash_fwd_paramsE --------------------------
	.section	.nv.shared._ZN5flash16flash_fwd_kernelI23Flash_fwd_kernel_traitsILi256ELi128ELi64ELi8ELb0ELb0EN7cutlass6half_tE19Flash_kernel_traitsILi256ELi128ELi64ELi8ES3_EELb1ELb0ELb0ELb1ELb0ELb0ELb0ELb0EEEvNS_16Flash_fwd_paramsE,"aw",@nobits
	.sectionflags	@""
	.align	16
	.zero		1024


//--------------------- .nv.shared._ZN5flash16flash_fwd_kernelI23Flash_fwd_kernel_traitsILi256ELi128ELi64ELi8ELb0ELb0EN7cutlass6half_tE19Flash_kernel_traitsILi256ELi128ELi64ELi8ES3_EELb1ELb0ELb0ELb0ELb0ELb0ELb0ELb1EEEvNS_16Flash_fwd_paramsE --------------------------
	.section	.nv.shared._ZN5flash16flash_fwd_kernelI23Flash_fwd_kernel_traitsILi256ELi128ELi64ELi8ELb0ELb0EN7cutlass6half_tE19Flash_kernel_traitsILi256ELi128ELi64ELi8ES3_EELb1ELb0ELb0ELb0ELb0ELb0ELb0ELb1EEEvNS_16Flash_fwd_paramsE,"aw",@nobits
	.sectionflags	@""
	.align	16
	.zero		1024


//--------------------- .nv.shared._ZN5flash16flash_fwd_kernelI23Flash_fwd_kernel_traitsILi256ELi128ELi64ELi8ELb0ELb0EN7cutlass6half_tE19Flash_kernel_traitsILi256ELi128ELi64ELi8ES3_EELb0ELb0ELb0ELb0ELb0ELb0ELb1ELb0EEEvNS_16Flash_fwd_paramsE --------------------------
	.section	.nv.shared._ZN5flash16flash_fwd_kernelI23Flash_fwd_kernel_traitsILi256ELi128ELi64ELi8ELb0ELb0EN7cutlass6half_tE19Flash_kernel_traitsILi256ELi128ELi64ELi8ES3_EELb0ELb0ELb0ELb0ELb0ELb0ELb1ELb0EEEvNS_16Flash_fwd_paramsE,"aw",@nobits
	.sectionflags	@""
	.align	16
	.zero		1024


//--------------------- .nv.shared._ZN5flash16flash_fwd_kernelI23Flash_fwd_kernel_traitsILi256ELi128ELi64ELi8ELb0ELb0EN7cutlass6half_tE19Flash_kernel_traitsILi256ELi128ELi64ELi8ES3_EELb1ELb0ELb0ELb1ELb0ELb0ELb0ELb1EEEvNS_16Flash_fwd_paramsE --------------------------
	.section	.nv.shared._ZN5flash16flash_fwd_kernelI23Flash_fwd_kernel_traitsILi256ELi128ELi64ELi8ELb0ELb0EN7cutlass6half_tE19Flash_kernel_traitsILi256ELi128ELi64ELi8ES3_EELb1ELb0ELb0ELb1ELb0ELb0ELb0ELb1EEEvNS_16Flash_fwd_paramsE,"aw",@nobits
	.sectionflags	@""
	.align	16
	.zero		1024


//--------------------- .nv.shared._ZN5flash16flash_fwd_kernelI23Flash_fwd_kernel_traitsILi256ELi128ELi64ELi8ELb0ELb0EN7cutlass6half_tE19Flash_kernel_traitsILi256ELi128ELi64ELi8ES3_EELb0ELb0ELb0ELb1ELb0ELb0ELb1ELb0EEEvNS_16Flash_fwd_paramsE --------------------------
	.section	.nv.shared._ZN5flash16flash_fwd_kernelI23Flash_fwd_kernel_traitsILi256ELi128ELi64ELi8ELb0ELb0EN7cutlass6half_tE19Flash_kernel_traitsILi256ELi128ELi64ELi8ES3_EELb0ELb0ELb0ELb1ELb0ELb0ELb1ELb0EEEvNS_16Flash_fwd_paramsE,"aw",@nobits
	.sectionflags	@""
	.align	16
	.zero		1024


//--------------------- .nv.shared._ZN5flash16flash_fwd_kernelI23Flash_fwd_kernel_traitsILi256ELi128ELi64ELi8ELb0ELb0EN7cutlass6half_tE19Flash_kernel_traitsILi256ELi128ELi64ELi8ES3_EELb1ELb0ELb1ELb0ELb0ELb1ELb0ELb0EEEvNS_16Flash_fwd_paramsE --------------------------
	.section	.nv.shared._ZN5flash16flash_fwd_kernelI23Flash_fwd_kernel_traitsILi256ELi128ELi64ELi8ELb0ELb0EN7cutlass6half_tE19Flash_kernel_traitsILi256ELi128ELi64ELi8ES3_EELb1ELb0ELb1ELb0ELb0ELb1ELb0ELb0EEEvNS_16Flash_fwd_paramsE,"aw",@nobits
	.sectionflags	@""
	.align	16
	.zero		1024


//--------------------- .nv.shared._ZN5flash16flash_fwd_kernelI23Flash_fwd_kernel_traitsILi256ELi128ELi64ELi8ELb0ELb0EN7cutlass6half_tE19Flash_kernel_traitsILi256ELi128ELi64ELi8ES3_EELb0ELb0ELb1ELb0ELb0ELb1ELb1ELb0EEEvNS_16Flash_fwd_paramsE --------------------------
	.section	.nv.shared._ZN5flash16flash_fwd_kernelI23Flash_fwd_kernel_traitsILi256ELi128ELi64ELi8ELb0ELb0EN7cutlass6half_tE19Flash_kernel_traitsILi256ELi128ELi64ELi8ES3_EELb0ELb0ELb1ELb0ELb0ELb1ELb1ELb0EEEvNS_16Flash_fwd_paramsE,"aw",@nobits
	.sectionflags	@""
	.align	16
	.zero		1024


//--------------------- .nv.shared._ZN5flash16flash_fwd_kernelI23Flash_fwd_kernel_traitsILi256ELi128ELi64ELi8ELb0ELb0EN7cutlass6half_tE19Flash_kernel_traitsILi256ELi128ELi64ELi8ES3_EELb1ELb0ELb1ELb1ELb0ELb0ELb0ELb0EEEvNS_16Flash_fwd_paramsE --------------------------
	.section	.nv.shared._ZN5flash16flash_fwd_kernelI23Flash_fwd_kernel_traitsILi256ELi128ELi64ELi8ELb0ELb0EN7cutlass6half_tE19Flash_kernel_traitsILi256ELi128ELi64ELi8ES3_EELb1ELb0ELb1ELb1ELb0ELb0ELb0ELb0EEEvNS_16Flash_fwd_paramsE,"aw",@nobits
	.sectionflags	@""
	.align	16
	.zero		1024


//--------------------- .nv.shared._ZN5flash16flash_fwd_kernelI23Flash_fwd_kernel_traitsILi256ELi128ELi64ELi8ELb0ELb0EN7cutlass6half_tE19Flash_kernel_traitsILi256ELi128ELi64ELi8ES3_EELb1ELb0ELb1ELb0ELb0ELb0ELb0ELb1EEEvNS_16Flash_fwd_paramsE --------------------------
	.section	.nv.shared._ZN5flash16flash_fwd_kernelI23Flash_fwd_kernel_traitsILi256ELi128ELi64ELi8ELb0ELb0EN7cutlass6half_tE19Flash_kernel_traitsILi256ELi128ELi64ELi8ES3_EELb1ELb0ELb1ELb0ELb0ELb0ELb0ELb1EEEvNS_16Flash_fwd_paramsE,"aw",@nobits
	.sectionflags	@""
	.align	16
	.zero		1024


//--------------------- .nv.shared._ZN5flash16flash_fwd_kernelI23Flash_fwd_kernel_traitsILi256ELi128ELi64ELi8ELb0ELb0EN7cutlass6half_tE19Flash_kernel_traitsILi256ELi128ELi64ELi8ES3_EELb0ELb0ELb1ELb0ELb0ELb0ELb1ELb0EEEvNS_16Flash_fwd_paramsE --------------------------
	.section	.nv.shared._ZN5flash16flash_fwd_kernelI23Flash_fwd_kernel_traitsILi256ELi128ELi64ELi8ELb0ELb0EN7cutlass6half_tE19Flash_kernel_traitsILi256ELi128ELi64ELi8ES3_EELb0ELb0ELb1ELb0ELb0ELb0ELb1ELb0EEEvNS_16Flash_fwd_paramsE,"aw",@nobits
	.sectionflags	@""
	.align	16
	.zero		1024


//--------------------- .nv.shared._ZN5flash16flash_fwd_kernelI23Flash_fwd_kernel_traitsILi256ELi128ELi64ELi8ELb0ELb0EN7cutlass6half_tE19Flash_kernel_traitsILi256ELi128ELi64ELi8ES3_EELb1ELb0ELb1ELb1ELb0ELb0ELb0ELb1EEEvNS_16Flash_fwd_paramsE --------------------------
	.section	.nv.shared._ZN5flash16flash_fwd_kernelI23Flash_fwd_kernel_traitsILi256ELi128ELi64ELi8ELb0ELb0EN7cutlass6half_tE19Flash_kernel_traitsILi256ELi128ELi64ELi8ES3_EELb1ELb0ELb1ELb1ELb0ELb0ELb0ELb1EEEvNS_16Flash_fwd_paramsE,"aw",@nobits
	.sectionflags	@""
	.align	16
	.zero		1024


//--------------------- .nv.shared._ZN5flash16flash_fwd_kernelI23Flash_fwd_kernel_traitsILi256ELi128ELi64ELi8ELb0ELb0EN7cutlass6half_tE19Flash_kernel_traitsILi256ELi128ELi64ELi8ES3_EELb0ELb0ELb1ELb1ELb0ELb0ELb1ELb0EEEvNS_16Flash_fwd_paramsE --------------------------
	.section	.nv.shared._ZN5flash16flash_fwd_kernelI23Flash_fwd_kernel_traitsILi256ELi128ELi64ELi8ELb0ELb0EN7cutlass6half_tE19Flash_kernel_traitsILi256ELi128ELi64ELi8ES3_EELb0ELb0ELb1ELb1ELb0ELb0ELb1ELb0EEEvNS_16Flash_fwd_paramsE,"aw",@nobits
	.sectionflags	@""
	.align	16
	.zero		1024


//--------------------- .nv.constant0._ZN5flash16flash_fwd_kernelI23Flash_fwd_kernel_traitsILi256ELi64ELi64ELi4ELb0ELb0EN7cutlass6half_tE19Flash_kernel_traitsILi256ELi64ELi64ELi4ES3_EELb0ELb0ELb0ELb0ELb0ELb1ELb0ELb0EEEvNS_16Flash_fwd_paramsE --------------------------
	.section	.nv.constant0._ZN5flash16flash_fwd_kernelI23Flash_fwd_kernel_traitsILi256ELi64ELi64ELi4ELb0ELb0EN7cutlass6half_tE19Flash_kernel_traitsILi256ELi64ELi64ELi4ES3_EELb0ELb0ELb0ELb0ELb0ELb1ELb0ELb0EEEvNS_16Flash_fwd_paramsE,"a",@progbits
	.sectionflags	@""
	.align	4
.nv.constant0._ZN5flash16flash_fwd_kernelI23Flash_fwd_kernel_traitsILi256ELi64ELi64ELi4ELb0ELb0EN7cutlass6half_tE19Flash_kernel_traitsILi256ELi64ELi64ELi4ES3_EELb0ELb0ELb0ELb0ELb0ELb1ELb0ELb0EEEvNS_16Flash_fwd_paramsE:
	.zero		1360


//--------------------- .nv.constant0._ZN5flash16flash_fwd_kernelI23Flash_fwd_kernel_traitsILi256ELi64ELi64ELi4ELb0ELb0EN7cutlass6half_tE19Flash_kernel_traitsILi256ELi64ELi64ELi4ES3_EELb0ELb0ELb0ELb0ELb0ELb0ELb0ELb0EEEvNS_16Flash_fwd_paramsE --------------------------
	.section	.nv.constant0._ZN5flash16flash_fwd_kernelI23Flash_fwd_kernel_traitsILi256ELi64ELi64ELi4ELb0ELb0EN7cutlass6half_tE19Flash_kernel_traitsILi256ELi64ELi64ELi4ES3_EELb0ELb0ELb0ELb0ELb0ELb0ELb0ELb0EEEvNS_16Flash_fwd_paramsE,"a",@progbits
	.sectionflags	@""
	.align	4
.nv.constant0._ZN5flash16flash_fwd_kernelI23Flash_fwd_kernel_traitsILi256ELi64ELi64ELi4ELb0ELb0EN7cutlass6half_tE19Flash_kernel_traitsILi256ELi64ELi64ELi4ES3_EELb0ELb0ELb0ELb0ELb0ELb0ELb0ELb0EEEvNS_16Flash_fwd_paramsE:
	.zero		1360


//--------------------- .nv.constant0._ZN5flash16flash_fwd_kernelI23Flash_fwd_kernel_traitsILi256ELi64ELi64ELi4ELb0ELb0EN7cutlass6half_tE19Flash_kernel_traitsILi256ELi64ELi64ELi4ES3_EELb0ELb0ELb0ELb1ELb0ELb0ELb0ELb0EEEvNS_16Flash_fwd_paramsE --------------------------
	.section	.nv.constant0._ZN5flash16flash_fwd_kernelI23Flash_fwd_kernel_traitsILi256ELi64ELi64ELi4ELb0ELb0EN7cutlass6half_tE19Flash_kernel_traitsILi256ELi64ELi64ELi4ES3_EELb0ELb0ELb0ELb1ELb0ELb0ELb0ELb0EEEvNS_16Flash_fwd_paramsE,"a",@progbits
	.sectionflags	@""
	.align	4
.nv.constant0._ZN5flash16flash_fwd_kernelI23Flash_fwd_kernel_traitsILi256ELi64ELi64ELi4ELb0ELb0EN7cutlass6half_tE19Flash_kernel_traitsILi256ELi64ELi64ELi4ES3_EELb0ELb0ELb0ELb1ELb0ELb0ELb0ELb0EEEvNS_16Flash_fwd_paramsE:
	.zero		1360


//--------------------- .nv.constant0._ZN5flash16flash_fwd_kernelI23Flash_fwd_kernel_traitsILi256ELi64ELi64ELi4ELb0ELb0EN7cutlass6half_tE19Flash_kernel_traitsILi256ELi64ELi64ELi4ES3_EELb0ELb0ELb1ELb0ELb0ELb1ELb0ELb0EEEvNS_16Flash_fwd_paramsE --------------------------
	.section	.nv.constant0._ZN5flash16flash_fwd_kernelI23Flash_fwd_kernel_traitsILi256ELi64ELi64ELi4ELb0ELb0EN7cutlass6half_tE19Flash_kernel_traitsILi256ELi64ELi64ELi4ES3_EELb0ELb0ELb1ELb0ELb0ELb1ELb0ELb0EEEvNS_16Flash_fwd_paramsE,"a",@progbits
	.sectionflags	@""
	.align	4
.nv.constant0._ZN5flash16flash_fwd_kernelI23Flash_fwd_kernel_traitsILi256ELi64ELi64ELi4ELb0ELb0EN7cutlass6half_tE19Flash_kernel_traitsILi256ELi64ELi64ELi4ES3_EELb0ELb0ELb1ELb0ELb0ELb1ELb0ELb0EEEvNS_16Flash_fwd_paramsE:
	.zero		1360


//--------------------- .nv.constant0._ZN5flash16flash_fwd_kernelI23Flash_fwd_kernel_traitsILi256ELi64ELi64ELi4ELb0ELb0EN7cutlass6half_tE19Flash_kernel_traitsILi256ELi64ELi64ELi4ES3_EELb0ELb0ELb1ELb0ELb0ELb0ELb0ELb0EEEvNS_16Flash_fwd_paramsE --------------------------
	.section	.nv.constant0._ZN5flash16flash_fwd_kernelI23Flash_fwd_kernel_traitsILi256ELi64ELi64ELi4ELb0ELb0EN7cutlass6half_tE19Flash_kernel_traitsILi256ELi64ELi64ELi4ES3_EELb0ELb0ELb1ELb0ELb0ELb0ELb0ELb0EEEvNS_16Flash_fwd_paramsE,"a",@progbits
	.sectionflags	@""
	.align	4
.nv.constant0._ZN5flash16flash_fwd_kernelI23Flash_fwd_kernel_traitsILi256ELi64ELi64ELi4ELb0ELb0EN7cutlass6half_tE19Flash_kernel_traitsILi256ELi64ELi64ELi4ES3_EELb0ELb0ELb1ELb0ELb0ELb0ELb0ELb0EEEvNS_16Flash_fwd_paramsE:
	.zero		1360


//--------------------- .nv.constant0._ZN5flash16flash_fwd_kernelI23Flash_fwd_kernel_traitsILi256ELi64ELi64ELi4ELb0ELb0EN7cutlass6half_tE19Flash_kernel_traitsILi256ELi64ELi64ELi4ES3_EELb0ELb0ELb1ELb1ELb0ELb0ELb0ELb0EEEvNS_16Flash_fwd_paramsE --------------------------
	.section	.nv.constant0._ZN5flash16flash_fwd_kernelI23Flash_fwd_kernel_traitsILi256ELi64ELi64ELi4ELb0ELb0EN7cutlass6half_tE19Flash_kernel_traitsILi256ELi64ELi64ELi4ES3_EELb0ELb0ELb1ELb1ELb0ELb0ELb0ELb0EEEvNS_16Flash_fwd_paramsE,"a",@progbits
	.sectionflags	@""
	.align	4
.nv.constant0._ZN5flash16flash_fwd_kernelI23Flash_fwd_kernel_traitsILi256ELi64ELi64ELi4ELb0ELb0EN7cutlass6half_tE19Flash_kernel_traitsILi256ELi64ELi64ELi4ES3_EELb0ELb0ELb1ELb1ELb0ELb0ELb0ELb0EEEvNS_16Flash_fwd_paramsE:
	.zero		1360


//--------------------- .nv.constant0._ZN5flash16flash_fwd_kernelI23Flash_fwd_kernel_traitsILi256ELi128ELi64ELi8ELb0ELb0EN7cutlass6half_tE19Flash_kernel_traitsILi256ELi128ELi64ELi8ES3_EELb0ELb0ELb0ELb0ELb0ELb1ELb0ELb0EEEvNS_16Flash_fwd_paramsE --------------------------
	.section	.nv.constant0._ZN5flash16flash_fwd_kernelI23Flash_fwd_kernel_traitsILi256ELi128ELi64ELi8ELb0ELb0EN7cutlass6half_tE19Flash_kernel_traitsILi256ELi128ELi64ELi8ES3_EELb0ELb0ELb0ELb0ELb0ELb1ELb0ELb0EEEvNS_16Flash_fwd_paramsE,"a",@progbits
	.sectionflags	@""
	.align	4
.nv.constant0._ZN5flash16flash_fwd_kernelI23Flash_fwd_kernel_traitsILi256ELi128ELi64ELi8ELb0ELb0EN7cutlass6half_tE19Flash_kernel_traitsILi256ELi128ELi64ELi8ES3_EELb0ELb0ELb0ELb0ELb0ELb1ELb0ELb0EEEvNS_16Flash_fwd_paramsE:
	.zero		1360


//--------------------- .nv.constant0._ZN5flash16flash_fwd_kernelI23Flash_fwd_kernel_traitsILi256ELi128ELi64ELi8ELb0ELb0EN7cutlass6half_tE19Flash_kernel_traitsILi256ELi128ELi64ELi8ES3_EELb0ELb0ELb0ELb0ELb0ELb0ELb0ELb0EEEvNS_16Flash_fwd_paramsE --------------------------
	.section	.nv.constant0._ZN5flash16flash_fwd_kernelI23Flash_fwd_kernel_traitsILi256ELi128ELi64ELi8ELb0ELb0EN7cutlass6half_tE19Flash_kernel_traitsILi256ELi128ELi64ELi8ES3_EELb0ELb0ELb0ELb0ELb0ELb0ELb0ELb0EEEvNS_16Flash_fwd_paramsE,"a",@progbits
	.sectionflags	@""
	.align	4
.nv.constant0._ZN5flash16flash_fwd_kernelI23Flash_fwd_kernel_traitsILi256ELi128ELi64ELi8ELb0ELb0EN7cutlass6half_tE19Flash_kernel_traitsILi256ELi128ELi64ELi8ES3_EELb0ELb0ELb0ELb0ELb0ELb0ELb0ELb0EEEvNS_16Flash_fwd_paramsE:
	.zero		1360


//--------------------- .nv.constant0._ZN5flash16flash_fwd_kernelI23Flash_fwd_kernel_traitsILi256ELi128ELi64ELi8ELb0ELb0EN7cutlass6half_tE19Flash_kernel_traitsILi256ELi128ELi64ELi8ES3_EELb0ELb0ELb0ELb1ELb0ELb0ELb0ELb0EEEvNS_16Flash_fwd_paramsE --------------------------
	.section	.nv.constant0._ZN5flash16flash_fwd_kernelI23Flash_fwd_kernel_traitsILi256ELi128ELi64ELi8ELb0ELb0EN7cutlass6half_tE19Flash_kernel_traitsILi256ELi128ELi64ELi8ES3_EELb0ELb0ELb0ELb1ELb0ELb0ELb0ELb0EEEvNS_16Flash_fwd_paramsE,"a",@progbits
	.sectionflags	@""
	.align	4
.nv.constant0._ZN5flash16flash_fwd_kernelI23Flash_fwd_kernel_traitsILi256ELi128ELi64ELi8ELb0ELb0EN7cutlass6half_tE19Flash_kernel_traitsILi256ELi128ELi64ELi8ES3_EELb0ELb0ELb0ELb1ELb0ELb0ELb0ELb0EEEvNS_16Flash_fwd_paramsE:
	.zero		1360


//--------------------- .nv.constant0._ZN5flash16flash_fwd_kernelI23Flash_fwd_kernel_traitsILi256ELi128ELi64ELi8ELb0ELb0EN7cutlass6half_tE19Flash_kernel_traitsILi256ELi128ELi64ELi8ES3_EELb0ELb0ELb1ELb0ELb0ELb1ELb0ELb0EEEvNS_16Flash_fwd_paramsE --------------------------
	.section	.nv.constant0._ZN5flash16flash_fwd_kernelI23Flash_fwd_kernel_traitsILi256ELi128ELi64ELi8ELb0ELb0EN7cutlass6half_tE19Flash_kernel_traitsILi256ELi128ELi64ELi8ES3_EELb0ELb0ELb1ELb0ELb0ELb1ELb0ELb0EEEvNS_16Flash_fwd_paramsE,"a",@progbits
	.sectionflags	@""
	.align	4
.nv.constant0._ZN5flash16flash_fwd_kernelI23Flash_fwd_kernel_traitsILi256ELi128ELi64ELi8ELb0ELb0EN7cutlass6half_tE19Flash_kernel_traitsILi256ELi128ELi64ELi8ES3_EELb0ELb0ELb1ELb0ELb0ELb1ELb0ELb0EEEvNS_16Flash_fwd_paramsE:
	.zero		1360


//--------------------- .nv.constant0._ZN5flash16flash_fwd_kernelI23Flash_fwd_kernel_traitsILi256ELi128ELi64ELi8ELb0ELb0EN7cutlass6half_tE19Flash_kernel_traitsILi256ELi128ELi64ELi8ES3_EELb0ELb0ELb1ELb0ELb0ELb0ELb0ELb0EEEvNS_16Flash_fwd_paramsE --------------------------
	.section	.nv.constant0._ZN5flash16flash_fwd_kernelI23Flash_fwd_kernel_traitsILi256ELi128ELi64ELi8ELb0ELb0EN7cutlass6half_tE19Flash_kernel_traitsILi256ELi128ELi64ELi8ES3_EELb0ELb0ELb1ELb0ELb0ELb0ELb0ELb0EEEvNS_16Flash_fwd_paramsE,"a",@progbits
	.sectionflags	@""
	.align	4
.nv.constant0._ZN5flash16flash_fwd_kernelI23Flash_fwd_kernel_traitsILi256ELi128ELi64ELi8ELb0ELb0EN7cutlass6half_tE19Flash_kernel_traitsILi256ELi128ELi64ELi8ES3_EELb0ELb0ELb1ELb0ELb0ELb0ELb0ELb0EEEvNS_16Flash_fwd_paramsE:
	.zero		1360


//--------------------- .nv.constant0._ZN5flash16flash_fwd_kernelI23Flash_fwd_kernel_traitsILi256ELi128ELi64ELi8ELb0ELb0EN7cutlass6half_tE19Flash_kernel_traitsILi256ELi128ELi64ELi8ES3_EELb0ELb0ELb1ELb1ELb0ELb0ELb0ELb0EEEvNS_16Flash_fwd_paramsE --------------------------
	.section	.nv.constant0._ZN5flash16flash_fwd_kernelI23Flash_fwd_kernel_traitsILi256ELi128ELi64ELi8ELb0ELb0EN7cutlass6half_tE19Flash_kernel_traitsILi256ELi128ELi64ELi8ES3_EELb0ELb0ELb1ELb1ELb0ELb0ELb0ELb0EEEvNS_16Flash_fwd_paramsE,"a",@progbits
	.sectionflags	@""
	.align	4
.nv.constant0._ZN5flash16flash_fwd_kernelI23Flash_fwd_kernel_traitsILi256ELi128ELi64ELi8ELb0ELb0EN7cutlass6half_tE19Flash_kernel_traitsILi256ELi128ELi64ELi8ES3_EELb0ELb0ELb1ELb1ELb0ELb0ELb0ELb0EEEvNS_16Flash_fwd_paramsE:
	.zero		1360


//--------------------- .nv.constant0._ZN5flash16flash_fwd_kernelI23Flash_fwd_kernel_traitsILi256ELi64ELi64ELi4ELb0ELb0EN7cutlass6half_tE19Flash_kernel_traitsILi256ELi64ELi64ELi4ES3_EELb1ELb0ELb0ELb0ELb0ELb0ELb0ELb0EEEvNS_16Flash_fwd_paramsE --------------------------
	.section	.nv.constant0._ZN5flash16flash_fwd_kernelI23Flash_fwd_kernel_traitsILi256ELi64ELi64ELi4ELb0ELb0EN7cutlass6half_tE19Flash_kernel_traitsILi256ELi64ELi64ELi4ES3_EELb1ELb0ELb0ELb0ELb0ELb0ELb0ELb0EEEvNS_16Flash_fwd_paramsE,"a",@progbits
	.sectionflags	@""
	.align	4
.nv.constant0._ZN5flash16flash_fwd_kernelI23Flash_fwd_kernel_traitsILi256ELi64ELi64ELi4ELb0ELb0EN7cutlass6half_tE19Flash_kernel_traitsILi256ELi64ELi64ELi4ES3_EELb1ELb0ELb0ELb0ELb0ELb0ELb0ELb0EEEvNS_16Flash_fwd_paramsE:
	.zero		1360


//--------------------- .nv.constant0._ZN5flash16flash_fwd_kernelI23Flash_fwd_kernel_traitsILi256ELi64ELi64ELi4ELb0ELb0EN7cutlass6half_tE19Flash_kernel_traitsILi256ELi64ELi64ELi4ES3_EELb1ELb0ELb1ELb0ELb0ELb0ELb0ELb0EEEvNS_16Flash_fwd_paramsE --------------------------
	.section	.nv.constant0._ZN5flash16flash_fwd_kernelI23Flash_fwd_kernel_traitsILi256ELi64ELi64ELi4ELb0ELb0EN7cutlass6half_tE19Flash_kernel_traitsILi256ELi64ELi64ELi4ES3_EELb1ELb0ELb1ELb0ELb0ELb0ELb0ELb0EEEvNS_16Flash_fwd_paramsE,"a",@progbits
	.sectionflags	@""
	.align	4
.nv.constant0._ZN5flash16flash_fwd_kernelI23Flash_fwd_kernel_traitsILi256ELi64ELi64ELi4ELb0ELb0EN7cutlass6half_tE19Flash_kernel_traitsILi256ELi64ELi64ELi4ES3_EELb1ELb0ELb1ELb0ELb0ELb0ELb0ELb0EEEvNS_16Flash_fwd_paramsE:
	.zero		1360


//--------------------- .nv.constant0._ZN5flash16flash_fwd_kernelI23Flash_fwd_kernel_traitsILi256ELi64ELi64ELi4ELb0ELb0EN7cutlass6half_tE19Flash_kernel_traitsILi256ELi64ELi64ELi4ES3_EELb1ELb0ELb0ELb0ELb0ELb1ELb0ELb0EEEvNS_16Flash_fwd_paramsE --------------------------
	.section	.nv.constant0._ZN5flash16flash_fwd_kernelI23Flash_fwd_kernel_traitsILi256ELi64ELi64ELi4ELb0ELb0EN7cutlass6half_tE19Flash_kernel_traitsILi256ELi64ELi64ELi4ES3_EELb1ELb0ELb0ELb0ELb0ELb1ELb0ELb0EEEvNS_16Flash_fwd_paramsE,"a",@progbits
	.sectionflags	@""
	.align	4
.nv.constant0._ZN5flash16flash_fwd_kernelI23Flash_fwd_kernel_traitsILi256ELi64ELi64ELi4ELb0ELb0EN7cutlass6half_tE19Flash_kernel_traitsILi256ELi64ELi64ELi4ES3_EELb1ELb0ELb0ELb0ELb0ELb1ELb0ELb0EEEvNS_16Flash_fwd_paramsE:
	.zero		1360


//--------------------- .nv.constant0._ZN5flash16flash_fwd_kernelI23Flash_fwd_kernel_traitsILi256ELi64ELi64ELi4ELb0ELb0EN7cutlass6half_tE19Flash_kernel_traitsILi256ELi64ELi64ELi4ES3_EELb0ELb0ELb0ELb0ELb0ELb1ELb1ELb0EEEvNS_16Flash_fwd_paramsE --------------------------
	.section	.nv.constant0._ZN5flash16flash_fwd_kernelI23Flash_fwd_kernel_traitsILi256ELi64ELi64ELi4ELb0ELb0EN7cutlass6half_tE19Flash_kernel_traitsILi256ELi64ELi64ELi4ES3_EELb0ELb0ELb0ELb0ELb0ELb1ELb1ELb0EEEvNS_16Flash_fwd_paramsE,"a",@progbits
	.sectionflags	@""
	.align	4
.nv.constant0._ZN5flash16flash_fwd_kernelI23Flash_fwd_kernel_traitsILi256ELi64ELi64ELi4ELb0ELb0EN7cutlass6half_tE19Flash_kernel_traitsILi256ELi64ELi64ELi4ES3_EELb0ELb0ELb0ELb0ELb0ELb1ELb1ELb0EEEvNS_16Flash_fwd_paramsE:
	.zero		1360


//--------------------- .nv.constant0._ZN5flash16flash_fwd_kernelI23Flash_fwd_kernel_traitsILi256ELi64ELi64ELi4ELb0ELb0EN7cutlass6half_tE19Flash_kernel_traitsILi256ELi64ELi64ELi4ES3_EELb1ELb0ELb0ELb1ELb0ELb0ELb0ELb0EEEvNS_16Flash_fwd_paramsE --------------------------
	.section	.nv.constant0._ZN5flash16flash_fwd_kernelI23Flash_fwd_kernel_traitsILi256ELi64ELi64ELi4ELb0ELb0EN7cutlass6half_tE19Flash_kernel_traitsILi256ELi64ELi64ELi4ES3_EELb1ELb0ELb0ELb1ELb0ELb0ELb0ELb0EEEvNS_16Flash_fwd_paramsE,"a",@progbits
	.sectionflags	@""
	.align	4
.nv.constant0._ZN5flash16flash_fwd_kernelI23Flash_fwd_kernel_traitsILi256ELi64ELi64ELi4ELb0ELb0EN7cutlass6half_tE19Flash_kernel_traitsILi256ELi64ELi64ELi4ES3_EELb1ELb0ELb0ELb1ELb0ELb0ELb0ELb0EEEvNS_16Flash_fwd_paramsE:
	.zero		1360


//--------------------- .nv.constant0._ZN5flash16flash_fwd_kernelI23Flash_fwd_kernel_traitsILi256ELi64ELi64ELi4ELb0ELb0EN7cutlass6half_tE19Flash_kernel_traitsILi256ELi64ELi64ELi4ES3_EELb1ELb0ELb0ELb0ELb0ELb0ELb0ELb1EEEvNS_16Flash_fwd_paramsE --------------------------
	.section	.nv.constant0._ZN5flash16flash_fwd_kernelI23Flash_fwd_kernel_traitsILi256ELi64ELi64ELi4ELb0ELb0EN7cutlass6half_tE19Flash_kernel_traitsILi256ELi64ELi64ELi4ES3_EELb1ELb0ELb0ELb0ELb0ELb0ELb0ELb1EEEvNS_16Flash_fwd_paramsE,"a",@progbits
	.sectionflags	@""
	.align	4
.nv.constant0._ZN5flash16flash_fwd_kernelI23Flash_fwd_kernel_traitsILi256ELi64ELi64ELi4ELb0ELb0EN7cutlass6half_tE19Flash_kernel_traitsILi256ELi64ELi64ELi4ES3_EELb1ELb0ELb0ELb0ELb0ELb0ELb0ELb1EEEvNS_16Flash_fwd_paramsE:
	.zero		1360


//--------------------- .nv.constant0._ZN5flash16flash_fwd_kernelI23Flash_fwd_kernel_traitsILi256ELi64ELi64ELi4ELb0ELb0EN7cutlass6half_tE19Flash_kernel_traitsILi256ELi64ELi64ELi4ES3_EELb0ELb0ELb0ELb0ELb0ELb0ELb1ELb0EEEvNS_16Flash_fwd_paramsE --------------------------
	.section	.nv.constant0._ZN5flash16flash_fwd_kernelI23Flash_fwd_kernel_traitsILi256ELi64ELi64ELi4ELb0ELb0EN7cutlass6half_tE19Flash_kernel_traitsILi256ELi64ELi64ELi4ES3_EELb0ELb0ELb0ELb0ELb0ELb0ELb1ELb0EEEvNS_16Flash_fwd_paramsE,"a",@progbits
	.sectionflags	@""
	.align	4
.nv.constant0._ZN5flash16flash_fwd_kernelI23Flash_fwd_kernel_traitsILi256ELi64ELi64ELi4ELb0ELb0EN7cutlass6half_tE19Flash_kernel_traitsILi256ELi64ELi64ELi4ES3_EELb0ELb0ELb0ELb0ELb0ELb0ELb1ELb0EEEvNS_16Flash_fwd_paramsE:
	.zero		1360


//--------------------- .nv.constant0._ZN5flash16flash_fwd_kernelI23Flash_fwd_kernel_traitsILi256ELi64ELi64ELi4ELb0ELb0EN7cutlass6half_tE19Flash_kernel_traitsILi256ELi64ELi64ELi4ES3_EELb1ELb0ELb0ELb1ELb0ELb0ELb0ELb1EEEvNS_16Flash_fwd_paramsE --------------------------
	.section	.nv.constant0._ZN5flash16flash_fwd_kernelI23Flash_fwd_kernel_traitsILi256ELi64ELi64ELi4ELb0ELb0EN7cutlass6half_tE19Flash_kernel_traitsILi256ELi64ELi64ELi4ES3_EELb1ELb0ELb0ELb1ELb0ELb0ELb0ELb1EEEvNS_16Flash_fwd_paramsE,"a",@progbits
	.sectionflags	@""
	.align	4
.nv.constant0._ZN5flash16flash_fwd_kernelI23Flash_fwd_kernel_traitsILi256ELi64ELi64ELi4ELb0ELb0EN7cutlass6half_tE19Flash_kernel_traitsILi256ELi64ELi64ELi4ES3_EELb1ELb0ELb0ELb1ELb0ELb0ELb0ELb1EEEvNS_16Flash_fwd_paramsE:
	.zero		1360


//--------------------- .nv.constant0._ZN5flash16flash_fwd_kernelI23Flash_fwd_kernel_traitsILi256ELi64ELi64ELi4ELb0ELb0EN7cutlass6half_tE19Flash_kernel_traitsILi256ELi64ELi64ELi4ES3_EELb0ELb0ELb0ELb1ELb0ELb0ELb1ELb0EEEvNS_16Flash_fwd_paramsE --------------------------
	.section	.nv.constant0._ZN5flash16flash_fwd_kernelI23Flash_fwd_kernel_traitsILi256ELi64ELi64ELi4ELb0ELb0EN7cutlass6half_tE19Flash_kernel_traitsILi256ELi64ELi64ELi4ES3_EELb0ELb0ELb0ELb1ELb0ELb0ELb1ELb0EEEvNS_16Flash_fwd_paramsE,"a",@progbits
	.sectionflags	@""
	.align	4
.nv.constant0._ZN5flash16flash_fwd_kernelI23Flash_fwd_kernel_traitsILi256ELi64ELi64ELi4ELb0ELb0EN7cutlass6half_tE19Flash_kernel_traitsILi256ELi64ELi64ELi4ES3_EELb0ELb0ELb0ELb1ELb0ELb0ELb1ELb0EEEvNS_16Flash_fwd_paramsE:
	.zero		1360


//--------------------- .nv.constant0._ZN5flash16flash_fwd_kernelI23Flash_fwd_kernel_traitsILi256ELi64ELi64ELi4ELb0ELb0EN7cutlass6half_tE19Flash_kernel_traitsILi256ELi64ELi64ELi4ES3_EELb1ELb0ELb1ELb0ELb0ELb1ELb0ELb0EEEvNS_16Flash_fwd_paramsE --------------------------
	.section	.nv.constant0._ZN5flash16flash_fwd_kernelI23Flash_fwd_kernel_traitsILi256ELi64ELi64ELi4ELb0ELb0EN7cutlass6half_tE19Flash_kernel_traitsILi256ELi64ELi64ELi4ES3_EELb1ELb0ELb1ELb0ELb0ELb1ELb0ELb0EEEvNS_16Flash_fwd_paramsE,"a",@progbits
	.sectionflags	@""
	.align	4
.nv.constant0._ZN5flash16flash_fwd_kernelI23Flash_fwd_kernel_traitsILi256ELi64ELi64ELi4ELb0ELb0EN7cutlass6half_tE19Flash_kernel_traitsILi256ELi64ELi64ELi4ES3_EELb1ELb0ELb1ELb0ELb0ELb1ELb0ELb0EEEvNS_16Flash_fwd_paramsE:
	.zero		1360


//--------------------- .nv.constant0._ZN5flash16flash_fwd_kernelI23Flash_fwd_kernel_traitsILi256ELi64ELi64ELi4ELb0ELb0EN7cutlass6half_tE19Flash_kernel_traitsILi256ELi64ELi64ELi4ES3_EELb0ELb0ELb1ELb0ELb0ELb1ELb1ELb0EEEvNS_16Flash_fwd_paramsE --------------------------
	.section	.nv.constant0._ZN5flash16flash_fwd_kernelI23Flash_fwd_kernel_traitsILi256ELi64ELi64ELi4ELb0ELb0EN7cutlass6half_tE19Flash_kernel_traitsILi256ELi64ELi64ELi4ES3_EELb0ELb0ELb1ELb0ELb0ELb1ELb1ELb0EEEvNS_16Flash_fwd_paramsE,"a",@progbits
	.sectionflags	@""
	.align	4
.nv.constant0._ZN5flash16flash_fwd_kernelI23Flash_fwd_kernel_traitsILi256ELi64ELi64ELi4ELb0ELb0EN7cutlass6half_tE19Flash_kernel_traitsILi256ELi64ELi64ELi4ES3_EELb0ELb0ELb1ELb0ELb0ELb1ELb1ELb0EEEvNS_16Flash_fwd_paramsE:
	.zero		1360


//--------------------- .nv.constant0._ZN5flash16flash_fwd_kernelI23Flash_fwd_kernel_traitsILi256ELi64ELi64ELi4ELb0ELb0EN7cutlass6half_tE19Flash_kernel_traitsILi256ELi64ELi64ELi4ES3_EELb1ELb0ELb1ELb1ELb0ELb0ELb0ELb0EEEvNS_16Flash_fwd_paramsE --------------------------
	.section	.nv.constant0._ZN5flash16flash_fwd_kernelI23Flash_fwd_kernel_traitsILi256ELi64ELi64ELi4ELb0ELb0EN7cutlass6half_tE19Flash_kernel_traitsILi256ELi64ELi64ELi4ES3_EELb1ELb0ELb1ELb1ELb0ELb0ELb0ELb0EEEvNS_16Flash_fwd_paramsE,"a",@progbits
	.sectionflags	@""
	.align	4
.nv.constant0._ZN5flash16flash_fwd_kernelI23Flash_fwd_kernel_traitsILi256ELi64ELi64ELi4ELb0ELb0EN7cutlass6half_tE19Flash_kernel_traitsILi256ELi64ELi64ELi4ES3_EELb1ELb0ELb1ELb1ELb0ELb0ELb0ELb0EEEvNS_16Flash_fwd_paramsE:
	.zero		1360


//--------------------- .nv.constant0._ZN5flash16flash_fwd_kernelI23Flash_fwd_kernel_traitsILi256ELi64ELi64ELi4ELb0ELb0EN7cutlass6half_tE19Flash_kernel_traitsILi256ELi64ELi64ELi4ES3_EELb1ELb0ELb1ELb0ELb0ELb0ELb0ELb1EEEvNS_16Flash_fwd_paramsE --------------------------
	.section	.nv.constant0._ZN5flash16flash_fwd_kernelI23Flash_fwd_kernel_traitsILi256ELi64ELi64ELi4ELb0ELb0EN7cutlass6half_tE19Flash_kernel_traitsILi256ELi64ELi64ELi4ES3_EELb1ELb0ELb1ELb0ELb0ELb0ELb0ELb1EEEvNS_16Flash_fwd_paramsE,"a",@progbits
	.sectionflags	@""
	.align	4
.nv.constant0._ZN5flash16flash_fwd_kernelI23Flash_fwd_kernel_traitsILi256ELi64ELi64ELi4ELb0ELb0EN7cutlass6half_tE19Flash_kernel_traitsILi256ELi64ELi64ELi4ES3_EELb1ELb0ELb1ELb0ELb0ELb0ELb0ELb1EEEvNS_16Flash_fwd_paramsE:
	.zero		1360


//--------------------- .nv.constant0._ZN5flash16flash_fwd_kernelI23Flash_fwd_kernel_traitsILi256ELi64ELi64ELi4ELb0ELb0EN7cutlass6half_tE19Flash_kernel_traitsILi256ELi64ELi64ELi4ES3_EELb0ELb0ELb1ELb0ELb0ELb0ELb1ELb0EEEvNS_16Flash_fwd_paramsE --------------------------
	.section	.nv.constant0._ZN5flash16flash_fwd_kernelI23Flash_fwd_kernel_traitsILi256ELi64ELi64ELi4ELb0ELb0EN7cutlass6half_tE19Flash_kernel_traitsILi256ELi64ELi64ELi4ES3_EELb0ELb0ELb1ELb0ELb0ELb0ELb1ELb0EEEvNS_16Flash_fwd_paramsE,"a",@progbits
	.sectionflags	@""
	.align	4
.nv.constant0._ZN5flash16flash_fwd_kernelI23Flash_fwd_kernel_traitsILi256ELi64ELi64ELi4ELb0ELb0EN7cutlass6half_tE19Flash_kernel_traitsILi256ELi64ELi64ELi4ES3_EELb0ELb0ELb1ELb0ELb0ELb0ELb1ELb0EEEvNS_16Flash_fwd_paramsE:
	.zero		1360


//--------------------- .nv.constant0._ZN5flash16flash_fwd_kernelI23Flash_fwd_kernel_traitsILi256ELi64ELi64ELi4ELb0ELb0EN7cutlass6half_tE19Flash_kernel_traitsILi256ELi64ELi64ELi4ES3_EELb1ELb0ELb1ELb1ELb0ELb0ELb0ELb1EEEvNS_16Flash_fwd_paramsE --------------------------
	.section	.nv.constant0._ZN5flash16flash_fwd_kernelI23Flash_fwd_kernel_traitsILi256ELi64ELi64ELi4ELb0ELb0EN7cutlass6half_tE19Flash_kernel_traitsILi256ELi64ELi64ELi4ES3_EELb1ELb0ELb1ELb1ELb0ELb0ELb0ELb1EEEvNS_16Flash_fwd_paramsE,"a",@progbits
	.sectionflags	@""
	.align	4
.nv.constant0._ZN5flash16flash_fwd_kernelI23Flash_fwd_kernel_traitsILi256ELi64ELi64ELi4ELb0ELb0EN7cutlass6half_tE19Flash_kernel_traitsILi256ELi64ELi64ELi4ES3_EELb1ELb0ELb1ELb1ELb0ELb0ELb0ELb1EEEvNS_16Flash_fwd_paramsE:
	.zero		1360


//--------------------- .nv.constant0._ZN5flash16flash_fwd_kernelI23Flash_fwd_kernel_traitsILi256ELi64ELi64ELi4ELb0ELb0EN7cutlass6half_tE19Flash_kernel_traitsILi256ELi64ELi64ELi4ES3_EELb0ELb0ELb1ELb1ELb0ELb0ELb1ELb0EEEvNS_16Flash_fwd_paramsE --------------------------
	.section	.nv.constant0._ZN5flash16flash_fwd_kernelI23Flash_fwd_kernel_traitsILi256ELi64ELi64ELi4ELb0ELb0EN7cutlass6half_tE19Flash_kernel_traitsILi256ELi64ELi64ELi4ES3_EELb0ELb0ELb1ELb1ELb0ELb0ELb1ELb0EEEvNS_16Flash_fwd_paramsE,"a",@progbits
	.sectionflags	@""
	.align	4
.nv.constant0._ZN5flash16flash_fwd_kernelI23Flash_fwd_kernel_traitsILi256ELi64ELi64ELi4ELb0ELb0EN7cutlass6half_tE19Flash_kernel_traitsILi256ELi64ELi64ELi4ES3_EELb0ELb0ELb1ELb1ELb0ELb0ELb1ELb0EEEvNS_16Flash_fwd_paramsE:
	.zero		1360


//--------------------- .nv.constant0._ZN5flash16flash_fwd_kernelI23Flash_fwd_kernel_traitsILi256ELi128ELi64ELi8ELb0ELb0EN7cutlass6half_tE19Flash_kernel_traitsILi256ELi128ELi64ELi8ES3_EELb1ELb0ELb0ELb0ELb0ELb0ELb0ELb0EEEvNS_16Flash_fwd_paramsE --------------------------
	.section	.nv.constant0._ZN5flash16flash_fwd_kernelI23Flash_fwd_kernel_traitsILi256ELi128ELi64ELi8ELb0ELb0EN7cutlass6half_tE19Flash_kernel_traitsILi256ELi128ELi64ELi8ES3_EELb1ELb0ELb0ELb0ELb0ELb0ELb0ELb0EEEvNS_16Flash_fwd_paramsE,"a",@progbits
	.sectionflags	@""
	.align	4
.nv.constant0._ZN5flash16flash_fwd_kernelI23Flash_fwd_kernel_traitsILi256ELi128ELi64ELi8ELb0ELb0EN7cutlass6half_tE19Flash_kernel_traitsILi256ELi128ELi64ELi8ES3_EELb1ELb0ELb0ELb0ELb0ELb0ELb0ELb0EEEvNS_16Flash_fwd_paramsE:
	.zero		1360


//--------------------- .nv.constant0._ZN5flash16flash_fwd_kernelI23Flash_fwd_kernel_traitsILi256ELi128ELi64ELi8ELb0ELb0EN7cutlass6half_tE19Flash_kernel_traitsILi256ELi128ELi64ELi8ES3_EELb1ELb0ELb1ELb0ELb0ELb0ELb0ELb0EEEvNS_16Flash_fwd_paramsE --------------------------
	.section	.nv.constant0._ZN5flash16flash_fwd_kernelI23Flash_fwd_kernel_traitsILi256ELi128ELi64ELi8ELb0ELb0EN7cutlass6half_tE19Flash_kernel_traitsILi256ELi128ELi64ELi8ES3_EELb1ELb0ELb1ELb0ELb0ELb0ELb0ELb0EEEvNS_16Flash_fwd_paramsE,"a",@progbits
	.sectionflags	@""
	.align	4
.nv.constant0._ZN5flash16flash_fwd_kernelI23Flash_fwd_kernel_traitsILi256ELi128ELi64ELi8ELb0ELb0EN7cutlass6half_tE19Flash_kernel_traitsILi256ELi128ELi64ELi8ES3_EELb1ELb0ELb1ELb0ELb0ELb0ELb0ELb0EEEvNS_16Flash_fwd_paramsE:
	.zero		1360


//--------------------- .nv.constant0._ZN5flash16flash_fwd_kernelI23Flash_fwd_kernel_traitsILi256ELi128ELi64ELi8ELb0ELb0EN7cutlass6half_tE19Flash_kernel_traitsILi256ELi128ELi64ELi8ES3_EELb1ELb0ELb0ELb0ELb0ELb1ELb0ELb0EEEvNS_16Flash_fwd_paramsE --------------------------
	.section	.nv.constant0._ZN5flash16flash_fwd_kernelI23Flash_fwd_kernel_traitsILi256ELi128ELi64ELi8ELb0ELb0EN7cutlass6half_tE19Flash_kernel_traitsILi256ELi128ELi64ELi8ES3_EELb1ELb0ELb0ELb0ELb0ELb1ELb0ELb0EEEvNS_16Flash_fwd_paramsE,"a",@progbits
	.sectionflags	@""
	.align	4
.nv.constant0._ZN5flash16flash_fwd_kernelI23Flash_fwd_kernel_traitsILi256ELi128ELi64ELi8ELb0ELb0EN7cutlass6half_tE19Flash_kernel_traitsILi256ELi128ELi64ELi8ES3_EELb1ELb0ELb0ELb0ELb0ELb1ELb0ELb0EEEvNS_16Flash_fwd_paramsE:
	.zero		1360


//--------------------- .nv.constant0._ZN5flash16flash_fwd_kernelI23Flash_fwd_kernel_traitsILi256ELi128ELi64ELi8ELb0ELb0EN7cutlass6half_tE19Flash_kernel_traitsILi256ELi128ELi64ELi8ES3_EELb0ELb0ELb0ELb0ELb0ELb1ELb1ELb0EEEvNS_16Flash_fwd_paramsE --------------------------
	.section	.nv.constant0._ZN5flash16flash_fwd_kernelI23Flash_fwd_kernel_traitsILi256ELi128ELi64ELi8ELb0ELb0EN7cutlass6half_tE19Flash_kernel_traitsILi256ELi128ELi64ELi8ES3_EELb0ELb0ELb0ELb0ELb0ELb1ELb1ELb0EEEvNS_16Flash_fwd_paramsE,"a",@progbits
	.sectionflags	@""
	.align	4
.nv.constant0._ZN5flash16flash_fwd_kernelI23Flash_fwd_kernel_traitsILi256ELi128ELi64ELi8ELb0ELb0EN7cutlass6half_tE19Flash_kernel_traitsILi256ELi128ELi64ELi8ES3_EELb0ELb0ELb0ELb0ELb0ELb1ELb1ELb0EEEvNS_16Flash_fwd_paramsE:
	.zero		1360


//--------------------- .nv.constant0._ZN5flash16flash_fwd_kernelI23Flash_fwd_kernel_traitsILi256ELi128ELi64ELi8ELb0ELb0EN7cutlass6half_tE19Flash_kernel_traitsILi256ELi128ELi64ELi8ES3_EELb1ELb0ELb0ELb1ELb0ELb0ELb0ELb0EEEvNS_16Flash_fwd_paramsE --------------------------
	.section	.nv.constant0._ZN5flash16flash_fwd_kernelI23Flash_fwd_kernel_traitsILi256ELi128ELi64ELi8ELb0ELb0EN7cutlass6half_tE19Flash_kernel_traitsILi256ELi128ELi64ELi8ES3_EELb1ELb0ELb0ELb1ELb0ELb0ELb0ELb0EEEvNS_16Flash_fwd_paramsE,"a",@progbits
	.sectionflags	@""
	.align	4
.nv.constant0._ZN5flash16flash_fwd_kernelI23Flash_fwd_kernel_traitsILi256ELi128ELi64ELi8ELb0ELb0EN7cutlass6half_tE19Flash_kernel_traitsILi256ELi128ELi64ELi8ES3_EELb1ELb0ELb0ELb1ELb0ELb0ELb0ELb0EEEvNS_16Flash_fwd_paramsE:
	.zero		1360


//--------------------- .nv.constant0._ZN5flash16flash_fwd_kernelI23Flash_fwd_kernel_traitsILi256ELi128ELi64ELi8ELb0ELb0EN7cutlass6half_tE19Flash_kernel_traitsILi256ELi128ELi64ELi8ES3_EELb1ELb0ELb0ELb0ELb0ELb0ELb0ELb1EEEvNS_16Flash_fwd_paramsE --------------------------
	.section	.nv.constant0._ZN5flash16flash_fwd_kernelI23Flash_fwd_kernel_traitsILi256ELi128ELi64ELi8ELb0ELb0EN7cutlass6half_tE19Flash_kernel_traitsILi256ELi128ELi64ELi8ES3_EELb1ELb0ELb0ELb0ELb0ELb0ELb0ELb1EEEvNS_16Flash_fwd_paramsE,"a",@progbits
	.sectionflags	@""
	.align	4
.nv.constant0._ZN5flash16flash_fwd_kernelI23Flash_fwd_kernel_traitsILi256ELi128ELi64ELi8ELb0ELb0EN7cutlass6half_tE19Flash_kernel_traitsILi256ELi128ELi64ELi8ES3_EELb1ELb0ELb0ELb0ELb0ELb0ELb0ELb1EEEvNS_16Flash_fwd_paramsE:
	.zero		1360


//--------------------- .nv.constant0._ZN5flash16flash_fwd_kernelI23Flash_fwd_kernel_traitsILi256ELi128ELi64ELi8ELb0ELb0EN7cutlass6half_tE19Flash_kernel_traitsILi256ELi128ELi64ELi8ES3_EELb0ELb0ELb0ELb0ELb0ELb0ELb1ELb0EEEvNS_16Flash_fwd_paramsE --------------------------
	.section	.nv.constant0._ZN5flash16flash_fwd_kernelI23Flash_fwd_kernel_traitsILi256ELi128ELi64ELi8ELb0ELb0EN7cutlass6half_tE19Flash_kernel_traitsILi256ELi128ELi64ELi8ES3_EELb0ELb0ELb0ELb0ELb0ELb0ELb1ELb0EEEvNS_16Flash_fwd_paramsE,"a",@progbits
	.sectionflags	@""
	.align	4
.nv.constant0._ZN5flash16flash_fwd_kernelI23Flash_fwd_kernel_traitsILi256ELi128ELi64ELi8ELb0ELb0EN7cutlass6half_tE19Flash_kernel_traitsILi256ELi128ELi64ELi8ES3_EELb0ELb0ELb0ELb0ELb0ELb0ELb1ELb0EEEvNS_16Flash_fwd_paramsE:
	.zero		1360


//--------------------- .nv.constant0._ZN5flash16flash_fwd_kernelI23Flash_fwd_kernel_traitsILi256ELi128ELi64ELi8ELb0ELb0EN7cutlass6half_tE19Flash_kernel_traitsILi256ELi128ELi64ELi8ES3_EELb1ELb0ELb0ELb1ELb0ELb0ELb0ELb1EEEvNS_16Flash_fwd_paramsE --------------------------
	.section	.nv.constant0._ZN5flash16flash_fwd_kernelI23Flash_fwd_kernel_traitsILi256ELi128ELi64ELi8ELb0ELb0EN7cutlass6half_tE19Flash_kernel_traitsILi256ELi128ELi64ELi8ES3_EELb1ELb0ELb0ELb1ELb0ELb0ELb0ELb1EEEvNS_16Flash_fwd_paramsE,"a",@progbits
	.sectionflags	@""
	.align	4
.nv.constant0._ZN5flash16flash_fwd_kernelI23Flash_fwd_kernel_traitsILi256ELi128ELi64ELi8ELb0ELb0EN7cutlass6half_tE19Flash_kernel_traitsILi256ELi128ELi64ELi8ES3_EELb1ELb0ELb0ELb1ELb0ELb0ELb0ELb1EEEvNS_16Flash_fwd_paramsE:
	.zero		1360


//--------------------- .nv.constant0._ZN5flash16flash_fwd_kernelI23Flash_fwd_kernel_traitsILi256ELi128ELi64ELi8ELb0ELb0EN7cutlass6half_tE19Flash_kernel_traitsILi256ELi128ELi64ELi8ES3_EELb0ELb0ELb0ELb1ELb0ELb0ELb1ELb0EEEvNS_16Flash_fwd_paramsE --------------------------
	.section	.nv.constant0._ZN5flash16flash_fwd_kernelI23Flash_fwd_kernel_traitsILi256ELi128ELi64ELi8ELb0ELb0EN7cutlass6half_tE19Flash_kernel_traitsILi256ELi128ELi64ELi8ES3_EELb0ELb0ELb0ELb1ELb0ELb0ELb1ELb0EEEvNS_16Flash_fwd_paramsE,"a",@progbits
	.sectionflags	@""
	.align	4
.nv.constant0._ZN5flash16flash_fwd_kernelI23Flash_fwd_kernel_traitsILi256ELi128ELi64ELi8ELb0ELb0EN7cutlass6half_tE19Flash_kernel_traitsILi256ELi128ELi64ELi8ES3_EELb0ELb0ELb0ELb1ELb0ELb0ELb1ELb0EEEvNS_16Flash_fwd_paramsE:
	.zero		1360


//--------------------- .nv.constant0._ZN5flash16flash_fwd_kernelI23Flash_fwd_kernel_traitsILi256ELi128ELi64ELi8ELb0ELb0EN7cutlass6half_tE19Flash_kernel_traitsILi256ELi128ELi64ELi8ES3_EELb1ELb0ELb1ELb0ELb0ELb1ELb0ELb0EEEvNS_16Flash_fwd_paramsE --------------------------
	.section	.nv.constant0._ZN5flash16flash_fwd_kernelI23Flash_fwd_kernel_traitsILi256ELi128ELi64ELi8ELb0ELb0EN7cutlass6half_tE19Flash_kernel_traitsILi256ELi128ELi64ELi8ES3_EELb1ELb0ELb1ELb0ELb0ELb1ELb0ELb0EEEvNS_16Flash_fwd_paramsE,"a",@progbits
	.sectionflags	@""
	.align	4
.nv.constant0._ZN5flash16flash_fwd_kernelI23Flash_fwd_kernel_traitsILi256ELi128ELi64ELi8ELb0ELb0EN7cutlass6half_tE19Flash_kernel_traitsILi256ELi128ELi64ELi8ES3_EELb1ELb0ELb1ELb0ELb0ELb1ELb0ELb0EEEvNS_16Flash_fwd_paramsE:
	.zero		1360


//--------------------- .nv.constant0._ZN5flash16flash_fwd_kernelI23Flash_fwd_kernel_traitsILi256ELi128ELi64ELi8ELb0ELb0EN7cutlass6half_tE19Flash_kernel_traitsILi256ELi128ELi64ELi8ES3_EELb0ELb0ELb1ELb0ELb0ELb1ELb1ELb0EEEvNS_16Flash_fwd_paramsE --------------------------
	.section	.nv.constant0._ZN5flash16flash_fwd_kernelI23Flash_fwd_kernel_traitsILi256ELi128ELi64ELi8ELb0ELb0EN7cutlass6half_tE19Flash_kernel_traitsILi256ELi128ELi64ELi8ES3_EELb0ELb0ELb1ELb0ELb0ELb1ELb1ELb0EEEvNS_16Flash_fwd_paramsE,"a",@progbits
	.sectionflags	@""
	.align	4
.nv.constant0._ZN5flash16flash_fwd_kernelI23Flash_fwd_kernel_traitsILi256ELi128ELi64ELi8ELb0ELb0EN7cutlass6half_tE19Flash_kernel_traitsILi256ELi128ELi64ELi8ES3_EELb0ELb0ELb1ELb0ELb0ELb1ELb1ELb0EEEvNS_16Flash_fwd_paramsE:
	.zero		1360


//--------------------- .nv.constant0._ZN5flash16flash_fwd_kernelI23Flash_fwd_kernel_traitsILi256ELi128ELi64ELi8ELb0ELb0EN7cutlass6half_tE19Flash_kernel_traitsILi256ELi128ELi64ELi8ES3_EELb1ELb0ELb1ELb1ELb0ELb0ELb0ELb0EEEvNS_16Flash_fwd_paramsE --------------------------
	.section	.nv.constant0._ZN5flash16flash_fwd_kernelI23Flash_fwd_kernel_traitsILi256ELi128ELi64ELi8ELb0ELb0EN7cutlass6half_tE19Flash_kernel_traitsILi256ELi128ELi64ELi8ES3_EELb1ELb0ELb1ELb1ELb0ELb0ELb0ELb0EEEvNS_16Flash_fwd_paramsE,"a",@progbits
	.sectionflags	@""
	.align	4
.nv.constant0._ZN5flash16flash_fwd_kernelI23Flash_fwd_kernel_traitsILi256ELi128ELi64ELi8ELb0ELb0EN7cutlass6half_tE19Flash_kernel_traitsILi256ELi128ELi64ELi8ES3_EELb1ELb0ELb1ELb1ELb0ELb0ELb0ELb0EEEvNS_16Flash_fwd_paramsE:
	.zero		1360


//--------------------- .nv.constant0._ZN5flash16flash_fwd_kernelI23Flash_fwd_kernel_traitsILi256ELi128ELi64ELi8ELb0ELb0EN7cutlass6half_tE19Flash_kernel_traitsILi256ELi128ELi64ELi8ES3_EELb1ELb0ELb1ELb0ELb0ELb0ELb0ELb1EEEvNS_16Flash_fwd_paramsE --------------------------
	.section	.nv.constant0._ZN5flash16flash_fwd_kernelI23Flash_fwd_kernel_traitsILi256ELi128ELi64ELi8ELb0ELb0EN7cutlass6half_tE19Flash_kernel_traitsILi256ELi128ELi64ELi8ES3_EELb1ELb0ELb1ELb0ELb0ELb0ELb0ELb1EEEvNS_16Flash_fwd_paramsE,"a",@progbits
	.sectionflags	@""
	.align	4
.nv.constant0._ZN5flash16flash_fwd_kernelI23Flash_fwd_kernel_traitsILi256ELi128ELi64ELi8ELb0ELb0EN7cutlass6half_tE19Flash_kernel_traitsILi256ELi128ELi64ELi8ES3_EELb1ELb0ELb1ELb0ELb0ELb0ELb0ELb1EEEvNS_16Flash_fwd_paramsE:
	.zero		1360


//--------------------- .nv.constant0._ZN5flash16flash_fwd_kernelI23Flash_fwd_kernel_traitsILi256ELi128ELi64ELi8ELb0ELb0EN7cutlass6half_tE19Flash_kernel_traitsILi256ELi128ELi64ELi8ES3_EELb0ELb0ELb1ELb0ELb0ELb0ELb1ELb0EEEvNS_16Flash_fwd_paramsE --------------------------
	.section	.nv.constant0._ZN5flash16flash_fwd_kernelI23Flash_fwd_kernel_traitsILi256ELi128ELi64ELi8ELb0ELb0EN7cutlass6half_tE19Flash_kernel_traitsILi256ELi128ELi64ELi8ES3_EELb0ELb0ELb1ELb0ELb0ELb0ELb1ELb0EEEvNS_16Flash_fwd_paramsE,"a",@progbits
	.sectionflags	@""
	.align	4
.nv.constant0._ZN5flash16flash_fwd_kernelI23Flash_fwd_kernel_traitsILi256ELi128ELi64ELi8ELb0ELb0EN7cutlass6half_tE19Flash_kernel_traitsILi256ELi128ELi64ELi8ES3_EELb0ELb0ELb1ELb0ELb0ELb0ELb1ELb0EEEvNS_16Flash_fwd_paramsE:
	.zero		1360


//--------------------- .nv.constant0._ZN5flash16flash_fwd_kernelI23Flash_fwd_kernel_traitsILi256ELi128ELi64ELi8ELb0ELb0EN7cutlass6half_tE19Flash_kernel_traitsILi256ELi128ELi64ELi8ES3_EELb1ELb0ELb1ELb1ELb0ELb0ELb0ELb1EEEvNS_16Flash_fwd_paramsE --------------------------
	.section	.nv.constant0._ZN5flash16flash_fwd_kernelI23Flash_fwd_kernel_traitsILi256ELi128ELi64ELi8ELb0ELb0EN7cutlass6half_tE19Flash_kernel_traitsILi256ELi128ELi64ELi8ES3_EELb1ELb0ELb1ELb1ELb0ELb0ELb0ELb1EEEvNS_16Flash_fwd_paramsE,"a",@progbits
	.sectionflags	@""
	.align	4
.nv.constant0._ZN5flash16flash_fwd_kernelI23Flash_fwd_kernel_traitsILi256ELi128ELi64ELi8ELb0ELb0EN7cutlass6half_tE19Flash_kernel_traitsILi256ELi128ELi64ELi8ES3_EELb1ELb0ELb1ELb1ELb0ELb0ELb0ELb1EEEvNS_16Flash_fwd_paramsE:
	.zero		1360


//--------------------- .nv.constant0._ZN5flash16flash_fwd_kernelI23Flash_fwd_kernel_traitsILi256ELi128ELi64ELi8ELb0ELb0EN7cutlass6half_tE19Flash_kernel_traitsILi256ELi128ELi64ELi8ES3_EELb0ELb0ELb1ELb1ELb0ELb0ELb1ELb0EEEvNS_16Flash_fwd_paramsE --------------------------
	.section	.nv.constant0._ZN5flash16flash_fwd_kernelI23Flash_fwd_kernel_traitsILi256ELi128ELi64ELi8ELb0ELb0EN7cutlass6half_tE19Flash_kernel_traitsILi256ELi128ELi64ELi8ES3_EELb0ELb0ELb1ELb1ELb0ELb0ELb1ELb0EEEvNS_16Flash_fwd_paramsE,"a",@progbits
	.sectionflags	@""
	.align	4
.nv.constant0._ZN5flash16flash_fwd_kernelI23Flash_fwd_kernel_traitsILi256ELi128ELi64ELi8ELb0ELb0EN7cutlass6half_tE19Flash_kernel_traitsILi256ELi128ELi64ELi8ES3_EELb0ELb0ELb1ELb1ELb0ELb0ELb1ELb0EEEvNS_16Flash_fwd_paramsE:
	.zero		1360


//--------------------- SYMBOLS --------------------------

	.type		.nv.reservedSmem.offset0,@object
	.size		.nv.reservedSmem.offset0,0x4
	.type		.nv.reservedSmem.cap,@object
	.size		.nv.reservedSmem.cap,0x4
